	.target	sm_90a

	.elftype	@"ET_EXEC"


//--------------------- .note.nv.tkinfo           --------------------------
	.section	.note.nv.tkinfo,"",@"SHT_NOTE"
	.sectionflags	@"SHF_NOTE_NV_TKINFO"
	.tkinfo
        /*0018*/ 	.word	0x00000002
        /*0030*/ 	.string	""
        /*0030*/ 	.string	"ptxas"
        /*0030*/ 	.string	"Cuda compilation tools, release 13.0, V13.0.88"
        /*0030*/ 	.string	"Build cuda_13.0.r13.0/compiler.36424714_0"
        /*0030*/ 	.string	"-arch sm_90a -m 64 "



//--------------------- .note.nv.cuinfo           --------------------------
	.section	.note.nv.cuinfo,"",@"SHT_NOTE"
	.sectionflags	@"SHF_NOTE_NV_CUINFO"
        /*0018*/ 	.short	0x0002
        /*001a*/ 	.short	0x005a
        /*001c*/ 	.short	0x0082
	.zero		2


//--------------------- .nv.info                  --------------------------
	.section	.nv.info,"",@"SHT_CUDA_INFO"
	.align	4


	//----- nvinfo : EIATTR_REGCOUNT
	.align		4
        /*0000*/ 	.byte	0x04, 0x2f
        /*0002*/ 	.short	(.L_12 - .L_11)
	.align		4
.L_11:
        /*0004*/ 	.word	index@(_ZN5flash24flash_fwd_splitkv_kernelI23Flash_fwd_kernel_traitsILi192ELi64ELi64ELi4ELb0ELb0EN7cutlass10bfloat16_tE19Flash_kernel_traitsILi192ELi64ELi64ELi4ES3_EELb1ELb0ELb1ELb0ELb0ELb1ELb1ELb1EEEvNS_16Flash_fwd_paramsE)
        /*0008*/ 	.word	0x000000f4


	//----- nvinfo : EIATTR_FRAME_SIZE
	.align		4
.L_12:
        /*000c*/ 	.byte	0x04, 0x11
        /*000e*/ 	.short	(.L_14 - .L_13)
	.align		4
.L_13:
        /*0010*/ 	.word	index@($_ZN5flash24flash_fwd_splitkv_kernelI23Flash_fwd_kernel_traitsILi192ELi64ELi64ELi4ELb0ELb0EN7cutlass10bfloat16_tE19Flash_kernel_traitsILi192ELi64ELi64ELi4ES3_EELb1ELb0ELb1ELb0ELb0ELb1ELb1ELb1EEEvNS_16Flash_fwd_paramsE$_ZN5flash30compute_attn_1rowblock_splitkvI23Flash_fwd_kernel_traitsILi192ELi64ELi64ELi4ELb0ELb0EN7cutlass10bfloat16_tE19Flash_kernel_traitsILi192ELi64ELi64ELi4ES3_EELb1ELb0ELb1ELb0ELb0ELb1ELb1ELb1ENS_16Flash_fwd_paramsEEEvRKT8_iiiii)
        /*0014*/ 	.word	0x00000000


	//----- nvinfo : EIATTR_FRAME_SIZE
	.align		4
.L_14:
        /*0018*/ 	.byte	0x04, 0x11
        /*001a*/ 	.short	(.L_16 - .L_15)
	.align		4
.L_15:
        /*001c*/ 	.word	index@(_ZN5flash24flash_fwd_splitkv_kernelI23Flash_fwd_kernel_traitsILi192ELi64ELi64ELi4ELb0ELb0EN7cutlass10bfloat16_tE19Flash_kernel_traitsILi192ELi64ELi64ELi4ES3_EELb1ELb0ELb1ELb0ELb0ELb1ELb1ELb1EEEvNS_16Flash_fwd_paramsE)
        /*0020*/ 	.word	0x00000000


	//----- nvinfo : EIATTR_REGCOUNT
	.align		4
.L_16:
        /*0024*/ 	.byte	0x04, 0x2f
        /*0026*/ 	.short	(.L_18 - .L_17)
	.align		4
.L_17:
        /*0028*/ 	.word	index@(_ZN5flash24flash_fwd_splitkv_kernelI23Flash_fwd_kernel_traitsILi192ELi64ELi64ELi4ELb0ELb0EN7cutlass10bfloat16_tE19Flash_kernel_traitsILi192ELi64ELi64ELi4ES3_EELb1ELb0ELb1ELb0ELb0ELb0ELb1ELb1EEEvNS_16Flash_fwd_paramsE)
        /*002c*/ 	.word	0x000000fc


	//----- nvinfo : EIATTR_FRAME_SIZE
	.align		4
.L_18:
        /*0030*/ 	.byte	0x04, 0x11
        /*0032*/ 	.short	(.L_20 - .L_19)
	.align		4
.L_19:
        /*0034*/ 	.word	index@($_ZN5flash24flash_fwd_splitkv_kernelI23Flash_fwd_kernel_traitsILi192ELi64ELi64ELi4ELb0ELb0EN7cutlass10bfloat16_tE19Flash_kernel_traitsILi192ELi64ELi64ELi4ES3_EELb1ELb0ELb1ELb0ELb0ELb0ELb1ELb1EEEvNS_16Flash_fwd_paramsE$_ZN5flash30compute_attn_1rowblock_splitkvI23Flash_fwd_kernel_traitsILi192ELi64ELi64ELi4ELb0ELb0EN7cutlass10bfloat16_tE19Flash_kernel_traitsILi192ELi64ELi64ELi4ES3_EELb1ELb0ELb1ELb0ELb0ELb0ELb1ELb1ENS_16Flash_fwd_paramsEEEvRKT8_iiiii)
        /*0038*/ 	.word	0x00000000


	//----- nvinfo : EIATTR_FRAME_SIZE
	.align		4
.L_20:
        /*003c*/ 	.byte	0x04, 0x11
        /*003e*/ 	.short	(.L_22 - .L_21)
	.align		4
.L_21:
        /*0040*/ 	.word	index@(_ZN5flash24flash_fwd_splitkv_kernelI23Flash_fwd_kernel_traitsILi192ELi64ELi64ELi4ELb0ELb0EN7cutlass10bfloat16_tE19Flash_kernel_traitsILi192ELi64ELi64ELi4ES3_EELb1ELb0ELb1ELb0ELb0ELb0ELb1ELb1EEEvNS_16Flash_fwd_paramsE)
        /*0044*/ 	.word	0x00000000


	//----- nvinfo : EIATTR_REGCOUNT
	.align		4
.L_22:
        /*0048*/ 	.byte	0x04, 0x2f
        /*004a*/ 	.short	(.L_24 - .L_23)
	.align		4
.L_23:
        /*004c*/ 	.word	index@(_ZN5flash24flash_fwd_splitkv_kernelI23Flash_fwd_kernel_traitsILi192ELi64ELi64ELi4ELb0ELb0EN7cutlass10bfloat16_tE19Flash_kernel_traitsILi192ELi64ELi64ELi4ES3_EELb1ELb0ELb0ELb0ELb1ELb1ELb1ELb1EEEvNS_16Flash_fwd_paramsE)
        /*0050*/ 	.word	0x000000fa


	//----- nvinfo : EIATTR_FRAME_SIZE
	.align		4
.L_24:
        /*0054*/ 	.byte	0x04, 0x11
        /*0056*/ 	.short	(.L_26 - .L_25)
	.align		4
.L_25:
        /*0058*/ 	.word	index@($_ZN5flash24flash_fwd_splitkv_kernelI23Flash_fwd_kernel_traitsILi192ELi64ELi64ELi4ELb0ELb0EN7cutlass10bfloat16_tE19Flash_kernel_traitsILi192ELi64ELi64ELi4ES3_EELb1ELb0ELb0ELb0ELb1ELb1ELb1ELb1EEEvNS_16Flash_fwd_paramsE$_ZN5flash30compute_attn_1rowblock_splitkvI23Flash_fwd_kernel_traitsILi192ELi64ELi64ELi4ELb0ELb0EN7cutlass10bfloat16_tE19Flash_kernel_traitsILi192ELi64ELi64ELi4ES3_EELb1ELb0ELb0ELb0ELb1ELb1ELb1ELb1ENS_16Flash_fwd_paramsEEEvRKT8_iiiii)
        /*005c*/ 	.word	0x00000000


	//----- nvinfo : EIATTR_FRAME_SIZE
	.align		4
.L_26:
        /*0060*/ 	.byte	0x04, 0x11
        /*0062*/ 	.short	(.L_28 - .L_27)
	.align		4
.L_27:
        /*0064*/ 	.word	index@(_ZN5flash24flash_fwd_splitkv_kernelI23Flash_fwd_kernel_traitsILi192ELi64ELi64ELi4ELb0ELb0EN7cutlass10bfloat16_tE19Flash_kernel_traitsILi192ELi64ELi64ELi4ES3_EELb1ELb0ELb0ELb0ELb1ELb1ELb1ELb1EEEvNS_16Flash_fwd_paramsE)
        /*0068*/ 	.word	0x00000000


	//----- nvinfo : EIATTR_REGCOUNT
	.align		4
.L_28:
        /*006c*/ 	.byte	0x04, 0x2f
        /*006e*/ 	.short	(.L_30 - .L_29)
	.align		4
.L_29:
        /*0070*/ 	.word	index@(_ZN5flash24flash_fwd_splitkv_kernelI23Flash_fwd_kernel_traitsILi192ELi64ELi64ELi4ELb0ELb0EN7cutlass10bfloat16_tE19Flash_kernel_traitsILi192ELi64ELi64ELi4ES3_EELb1ELb0ELb0ELb0ELb1ELb0ELb1ELb1EEEvNS_16Flash_fwd_paramsE)
        /*0074*/ 	.word	0x000000fc


	//----- nvinfo : EIATTR_FRAME_SIZE
	.align		4
.L_30:
        /*0078*/ 	.byte	0x04, 0x11
        /*007a*/ 	.short	(.L_32 - .L_31)
	.align		4
.L_31:
        /*007c*/ 	.word	index@($_ZN5flash24flash_fwd_splitkv_kernelI23Flash_fwd_kernel_traitsILi192ELi64ELi64ELi4ELb0ELb0EN7cutlass10bfloat16_tE19Flash_kernel_traitsILi192ELi64ELi64ELi4ES3_EELb1ELb0ELb0ELb0ELb1ELb0ELb1ELb1EEEvNS_16Flash_fwd_paramsE$_ZN5flash30compute_attn_1rowblock_splitkvI23Flash_fwd_kernel_traitsILi192ELi64ELi64ELi4ELb0ELb0EN7cutlass10bfloat16_tE19Flash_kernel_traitsILi192ELi64ELi64ELi4ES3_EELb1ELb0ELb0ELb0ELb1ELb0ELb1ELb1ENS_16Flash_fwd_paramsEEEvRKT8_iiiii)
        /*0080*/ 	.word	0x00000000


	//----- nvinfo : EIATTR_FRAME_SIZE
	.align		4
.L_32:
        /*0084*/ 	.byte	0x04, 0x11
        /*0086*/ 	.short	(.L_34 - .L_33)
	.align		4
.L_33:
        /*0088*/ 	.word	index@(_ZN5flash24flash_fwd_splitkv_kernelI23Flash_fwd_kernel_traitsILi192ELi64ELi64ELi4ELb0ELb0EN7cutlass10bfloat16_tE19Flash_kernel_traitsILi192ELi64ELi64ELi4ES3_EELb1ELb0ELb0ELb0ELb1ELb0ELb1ELb1EEEvNS_16Flash_fwd_paramsE)
        /*008c*/ 	.word	0x00000000


	//----- nvinfo : EIATTR_REGCOUNT
	.align		4
.L_34:
        /*0090*/ 	.byte	0x04, 0x2f
        /*0092*/ 	.short	(.L_36 - .L_35)
	.align		4
.L_35:
        /*0094*/ 	.word	index@(_ZN5flash24flash_fwd_splitkv_kernelI23Flash_fwd_kernel_traitsILi192ELi64ELi64ELi4ELb0ELb0EN7cutlass10bfloat16_tE19Flash_kernel_traitsILi192ELi64ELi64ELi4ES3_EELb1ELb0ELb1ELb0ELb0ELb1ELb1ELb0EEEvNS_16Flash_fwd_paramsE)
        /*0098*/ 	.word	0x000000f1


	//----- nvinfo : EIATTR_FRAME_SIZE
	.align		4
.L_36:
        /*009c*/ 	.byte	0x04, 0x11
        /*009e*/ 	.short	(.L_38 - .L_37)
	.align		4
.L_37:
        /*00a0*/ 	.word	index@(_ZN5flash24flash_fwd_splitkv_kernelI23Flash_fwd_kernel_traitsILi192ELi64ELi64ELi4ELb0ELb0EN7cutlass10bfloat16_tE19Flash_kernel_traitsILi192ELi64ELi64ELi4ES3_EELb1ELb0ELb1ELb0ELb0ELb1ELb1ELb0EEEvNS_16Flash_fwd_paramsE)
        /*00a4*/ 	.word	0x00000000


	//----- nvinfo : EIATTR_REGCOUNT
	.align		4
.L_38:
        /*00a8*/ 	.byte	0x04, 0x2f
        /*00aa*/ 	.short	(.L_40 - .L_39)
	.align		4
.L_39:
        /*00ac*/ 	.word	index@(_ZN5flash24flash_fwd_splitkv_kernelI23Flash_fwd_kernel_traitsILi192ELi64ELi64ELi4ELb0ELb0EN7cutlass10bfloat16_tE19Flash_kernel_traitsILi192ELi64ELi64ELi4ES3_EELb1ELb0ELb1ELb0ELb0ELb0ELb1ELb0EEEvNS_16Flash_fwd_paramsE)
        /*00b0*/ 	.word	0x000000f3


	//----- nvinfo : EIATTR_FRAME_SIZE
	.align		4
.L_40:
        /*00b4*/ 	.byte	0x04, 0x11
        /*00b6*/ 	.short	(.L_42 - .L_41)
	.align		4
.L_41:
        /*00b8*/ 	.word	index@(_ZN5flash24flash_fwd_splitkv_kernelI23Flash_fwd_kernel_traitsILi192ELi64ELi64ELi4ELb0ELb0EN7cutlass10bfloat16_tE19Flash_kernel_traitsILi192ELi64ELi64ELi4ES3_EELb1ELb0ELb1ELb0ELb0ELb0ELb1ELb0EEEvNS_16Flash_fwd_paramsE)
        /*00bc*/ 	.word	0x00000000


	//----- nvinfo : EIATTR_REGCOUNT
	.align		4
.L_42:
        /*00c0*/ 	.byte	0x04, 0x2f
        /*00c2*/ 	.short	(.L_44 - .L_43)
	.align		4
.L_43:
        /*00c4*/ 	.word	index@(_ZN5flash24flash_fwd_splitkv_kernelI23Flash_fwd_kernel_traitsILi192ELi64ELi64ELi4ELb0ELb0EN7cutlass10bfloat16_tE19Flash_kernel_traitsILi192ELi64ELi64ELi4ES3_EELb1ELb0ELb0ELb0ELb1ELb1ELb1ELb0EEEvNS_16Flash_fwd_paramsE)
        /*00c8*/ 	.word	0x000000ff


	//----- nvinfo : EIATTR_FRAME_SIZE
	.align		4
.L_44:
        /*00cc*/ 	.byte	0x04, 0x11
        /*00ce*/ 	.short	(.L_46 - .L_45)
	.align		4
.L_45:
        /*00d0*/ 	.word	index@(_ZN5flash24flash_fwd_splitkv_kernelI23Flash_fwd_kernel_traitsILi192ELi64ELi64ELi4ELb0ELb0EN7cutlass10bfloat16_tE19Flash_kernel_traitsILi192ELi64ELi64ELi4ES3_EELb1ELb0ELb0ELb0ELb1ELb1ELb1ELb0EEEvNS_16Flash_fwd_paramsE)
        /*00d4*/ 	.word	0x00000000


	//----- nvinfo : EIATTR_REGCOUNT
	.align		4
.L_46:
        /*00d8*/ 	.byte	0x04, 0x2f
        /*00da*/ 	.short	(.L_48 - .L_47)
	.align		4
.L_47:
        /*00dc*/ 	.word	index@(_ZN5flash24flash_fwd_splitkv_kernelI23Flash_fwd_kernel_traitsILi192ELi64ELi64ELi4ELb0ELb0EN7cutlass10bfloat16_tE19Flash_kernel_traitsILi192ELi64ELi64ELi4ES3_EELb1ELb0ELb0ELb0ELb1ELb0ELb1ELb0EEEvNS_16Flash_fwd_paramsE)
        /*00e0*/ 	.word	0x000000ff


	//----- nvinfo : EIATTR_FRAME_SIZE
	.align		4
.L_48:
        /*00e4*/ 	.byte	0x04, 0x11
        /*00e6*/ 	.short	(.L_50 - .L_49)
	.align		4
.L_49:
        /*00e8*/ 	.word	index@(_ZN5flash24flash_fwd_splitkv_kernelI23Flash_fwd_kernel_traitsILi192ELi64ELi64ELi4ELb0ELb0EN7cutlass10bfloat16_tE19Flash_kernel_traitsILi192ELi64ELi64ELi4ES3_EELb1ELb0ELb0ELb0ELb1ELb0ELb1ELb0EEEvNS_16Flash_fwd_paramsE)
        /*00ec*/ 	.word	0x00000000


	//----- nvinfo : EIATTR_REGCOUNT
	.align		4
.L_50:
        /*00f0*/ 	.byte	0x04, 0x2f
        /*00f2*/ 	.short	(.L_52 - .L_51)
	.align		4
.L_51:
        /*00f4*/ 	.word	index@(_ZN5flash24flash_fwd_splitkv_kernelI23Flash_fwd_kernel_traitsILi192ELi64ELi64ELi4ELb0ELb0EN7cutlass10bfloat16_tE19Flash_kernel_traitsILi192ELi64ELi64ELi4ES3_EELb1ELb0ELb1ELb0ELb0ELb1ELb0ELb1EEEvNS_16Flash_fwd_paramsE)
        /*00f8*/ 	.word	0x000000f3


	//----- nvinfo : EIATTR_FRAME_SIZE
	.align		4
.L_52:
        /*00fc*/ 	.byte	0x04, 0x11
        /*00fe*/ 	.short	(.L_54 - .L_53)
	.align		4
.L_53:
        /*0100*/ 	.word	index@($_ZN5flash24flash_fwd_splitkv_kernelI23Flash_fwd_kernel_traitsILi192ELi64ELi64ELi4ELb0ELb0EN7cutlass10bfloat16_tE19Flash_kernel_traitsILi192ELi64ELi64ELi4ES3_EELb1ELb0ELb1ELb0ELb0ELb1ELb0ELb1EEEvNS_16Flash_fwd_paramsE$_ZN5flash30compute_attn_1rowblock_splitkvI23Flash_fwd_kernel_traitsILi192ELi64ELi64ELi4ELb0ELb0EN7cutlass10bfloat16_tE19Flash_kernel_traitsILi192ELi64ELi64ELi4ES3_EELb1ELb0ELb1ELb0ELb0ELb1ELb0ELb1ENS_16Flash_fwd_paramsEEEvRKT8_iiiii)
        /*0104*/ 	.word	0x00000000


	//----- nvinfo : EIATTR_FRAME_SIZE
	.align		4
.L_54:
        /*0108*/ 	.byte	0x04, 0x11
        /*010a*/ 	.short	(.L_56 - .L_55)
	.align		4
.L_55:
        /*010c*/ 	.word	index@(_ZN5flash24flash_fwd_splitkv_kernelI23Flash_fwd_kernel_traitsILi192ELi64ELi64ELi4ELb0ELb0EN7cutlass10bfloat16_tE19Flash_kernel_traitsILi192ELi64ELi64ELi4ES3_EELb1ELb0ELb1ELb0ELb0ELb1ELb0ELb1EEEvNS_16Flash_fwd_paramsE)
        /*0110*/ 	.word	0x00000000


	//----- nvinfo : EIATTR_REGCOUNT
	.align		4
.L_56:
        /*0114*/ 	.byte	0x04, 0x2f
        /*0116*/ 	.short	(.L_58 - .L_57)
	.align		4
.L_57:
        /*0118*/ 	.word	index@(_ZN5flash24flash_fwd_splitkv_kernelI23Flash_fwd_kernel_traitsILi192ELi64ELi64ELi4ELb0ELb0EN7cutlass10bfloat16_tE19Flash_kernel_traitsILi192ELi64ELi64ELi4ES3_EELb1ELb0ELb1ELb0ELb0ELb0ELb0ELb1EEEvNS_16Flash_fwd_paramsE)
        /*011c*/ 	.word	0x000000fc


	//----- nvinfo : EIATTR_FRAME_SIZE
	.align		4
.L_58:
        /*0120*/ 	.byte	0x04, 0x11
        /*0122*/ 	.short	(.L_60 - .L_59)
	.align		4
.L_59:
        /*0124*/ 	.word	index@($_ZN5flash24flash_fwd_splitkv_kernelI23Flash_fwd_kernel_traitsILi192ELi64ELi64ELi4ELb0ELb0EN7cutlass10bfloat16_tE19Flash_kernel_traitsILi192ELi64ELi64ELi4ES3_EELb1ELb0ELb1ELb0ELb0ELb0ELb0ELb1EEEvNS_16Flash_fwd_paramsE$_ZN5flash30compute_attn_1rowblock_splitkvI23Flash_fwd_kernel_traitsILi192ELi64ELi64ELi4ELb0ELb0EN7cutlass10bfloat16_tE19Flash_kernel_traitsILi192ELi64ELi64ELi4ES3_EELb1ELb0ELb1ELb0ELb0ELb0ELb0ELb1ENS_16Flash_fwd_paramsEEEvRKT8_iiiii)
        /*0128*/ 	.word	0x00000000


	//----- nvinfo : EIATTR_FRAME_SIZE
	.align		4
.L_60:
        /*012c*/ 	.byte	0x04, 0x11
        /*012e*/ 	.short	(.L_62 - .L_61)
	.align		4
.L_61:
        /*0130*/ 	.word	index@(_ZN5flash24flash_fwd_splitkv_kernelI23Flash_fwd_kernel_traitsILi192ELi64ELi64ELi4ELb0ELb0EN7cutlass10bfloat16_tE19Flash_kernel_traitsILi192ELi64ELi64ELi4ES3_EELb1ELb0ELb1ELb0ELb0ELb0ELb0ELb1EEEvNS_16Flash_fwd_paramsE)
        /*0134*/ 	.word	0x00000000


	//----- nvinfo : EIATTR_REGCOUNT
	.align		4
.L_62:
        /*0138*/ 	.byte	0x04, 0x2f
        /*013a*/ 	.short	(.L_64 - .L_63)
	.align		4
.L_63:
        /*013c*/ 	.word	index@(_ZN5flash24flash_fwd_splitkv_kernelI23Flash_fwd_kernel_traitsILi192ELi64ELi64ELi4ELb0ELb0EN7cutlass10bfloat16_tE19Flash_kernel_traitsILi192ELi64ELi64ELi4ES3_EELb1ELb0ELb0ELb0ELb1ELb1ELb0ELb1EEEvNS_16Flash_fwd_paramsE)
        /*0140*/ 	.word	0x000000f4


	//----- nvinfo : EIATTR_FRAME_SIZE
	.align		4
.L_64:
        /*0144*/ 	.byte	0x04, 0x11
        /*0146*/ 	.short	(.L_66 - .L_65)
	.align		4
.L_65:
        /*0148*/ 	.word	index@($_ZN5flash24flash_fwd_splitkv_kernelI23Flash_fwd_kernel_traitsILi192ELi64ELi64ELi4ELb0ELb0EN7cutlass10bfloat16_tE19Flash_kernel_traitsILi192ELi64ELi64ELi4ES3_EELb1ELb0ELb0ELb0ELb1ELb1ELb0ELb1EEEvNS_16Flash_fwd_paramsE$_ZN5flash30compute_attn_1rowblock_splitkvI23Flash_fwd_kernel_traitsILi192ELi64ELi64ELi4ELb0ELb0EN7cutlass10bfloat16_tE19Flash_kernel_traitsILi192ELi64ELi64ELi4ES3_EELb1ELb0ELb0ELb0ELb1ELb1ELb0ELb1ENS_16Flash_fwd_paramsEEEvRKT8_iiiii)
        /*014c*/ 	.word	0x00000000


	//----- nvinfo : EIATTR_FRAME_SIZE
	.align		4
.L_66:
        /*0150*/ 	.byte	0x04, 0x11
        /*0152*/ 	.short	(.L_68 - .L_67)
	.align		4
.L_67:
        /*0154*/ 	.word	index@(_ZN5flash24flash_fwd_splitkv_kernelI23Flash_fwd_kernel_traitsILi192ELi64ELi64ELi4ELb0ELb0EN7cutlass10bfloat16_tE19Flash_kernel_traitsILi192ELi64ELi64ELi4ES3_EELb1ELb0ELb0ELb0ELb1ELb1ELb0ELb1EEEvNS_16Flash_fwd_paramsE)
        /*0158*/ 	.word	0x00000000


	//----- nvinfo : EIATTR_REGCOUNT
	.align		4
.L_68:
        /*015c*/ 	.byte	0x04, 0x2f
        /*015e*/ 	.short	(.L_70 - .L_69)
	.align		4
.L_69:
        /*0160*/ 	.word	index@(_ZN5flash24flash_fwd_splitkv_kernelI23Flash_fwd_kernel_traitsILi192ELi64ELi64ELi4ELb0ELb0EN7cutlass10bfloat16_tE19Flash_kernel_traitsILi192ELi64ELi64ELi4ES3_EELb1ELb0ELb0ELb0ELb1ELb0ELb0ELb1EEEvNS_16Flash_fwd_paramsE)
        /*0164*/ 	.word	0x000000fc


	//----- nvinfo : EIATTR_FRAME_SIZE
	.align		4
.L_70:
        /*0168*/ 	.byte	0x04, 0x11
        /*016a*/ 	.short	(.L_72 - .L_71)
	.align		4
.L_71:
        /*016c*/ 	.word	index@($_ZN5flash24flash_fwd_splitkv_kernelI23Flash_fwd_kernel_traitsILi192ELi64ELi64ELi4ELb0ELb0EN7cutlass10bfloat16_tE19Flash_kernel_traitsILi192ELi64ELi64ELi4ES3_EELb1ELb0ELb0ELb0ELb1ELb0ELb0ELb1EEEvNS_16Flash_fwd_paramsE$_ZN5flash30compute_attn_1rowblock_splitkvI23Flash_fwd_kernel_traitsILi192ELi64ELi64ELi4ELb0ELb0EN7cutlass10bfloat16_tE19Flash_kernel_traitsILi192ELi64ELi64ELi4ES3_EELb1ELb0ELb0ELb0ELb1ELb0ELb0ELb1ENS_16Flash_fwd_paramsEEEvRKT8_iiiii)
        /*0170*/ 	.word	0x00000000


	//----- nvinfo : EIATTR_FRAME_SIZE
	.align		4
.L_72:
        /*0174*/ 	.byte	0x04, 0x11
        /*0176*/ 	.short	(.L_74 - .L_73)
	.align		4
.L_73:
        /*0178*/ 	.word	index@(_ZN5flash24flash_fwd_splitkv_kernelI23Flash_fwd_kernel_traitsILi192ELi64ELi64ELi4ELb0ELb0EN7cutlass10bfloat16_tE19Flash_kernel_traitsILi192ELi64ELi64ELi4ES3_EELb1ELb0ELb0ELb0ELb1ELb0ELb0ELb1EEEvNS_16Flash_fwd_paramsE)
        /*017c*/ 	.word	0x00000000


	//----- nvinfo : EIATTR_REGCOUNT
	.align		4
.L_74:
        /*0180*/ 	.byte	0x04, 0x2f
        /*0182*/ 	.short	(.L_76 - .L_75)
	.align		4
.L_75:
        /*0184*/ 	.word	index@(_ZN5flash24flash_fwd_splitkv_kernelI23Flash_fwd_kernel_traitsILi192ELi64ELi64ELi4ELb0ELb0EN7cutlass10bfloat16_tE19Flash_kernel_traitsILi192ELi64ELi64ELi4ES3_EELb1ELb0ELb1ELb0ELb0ELb1ELb0ELb0EEEvNS_16Flash_fwd_paramsE)
        /*0188*/ 	.word	0x000000f3


	//----- nvinfo : EIATTR_FRAME_SIZE
	.align		4
.L_76:
        /*018c*/ 	.byte	0x04, 0x11
        /*018e*/ 	.short	(.L_78 - .L_77)
	.align		4
.L_77:
        /*0190*/ 	.word	index@(_ZN5flash24flash_fwd_splitkv_kernelI23Flash_fwd_kernel_traitsILi192ELi64ELi64ELi4ELb0ELb0EN7cutlass10bfloat16_tE19Flash_kernel_traitsILi192ELi64ELi64ELi4ES3_EELb1ELb0ELb1ELb0ELb0ELb1ELb0ELb0EEEvNS_16Flash_fwd_paramsE)
        /*0194*/ 	.word	0x00000000


	//----- nvinfo : EIATTR_REGCOUNT
	.align		4
.L_78:
        /*0198*/ 	.byte	0x04, 0x2f
        /*019a*/ 	.short	(.L_80 - .L_79)
	.align		4
.L_79:
        /*019c*/ 	.word	index@(_ZN5flash24flash_fwd_splitkv_kernelI23Flash_fwd_kernel_traitsILi192ELi64ELi64ELi4ELb0ELb0EN7cutlass10bfloat16_tE19Flash_kernel_traitsILi192ELi64ELi64ELi4ES3_EELb1ELb0ELb1ELb0ELb0ELb0ELb0ELb0EEEvNS_16Flash_fwd_paramsE)
        /*01a0*/ 	.word	0x000000f5


	//----- nvinfo : EIATTR_FRAME_SIZE
	.align		4
.L_80:
        /*01a4*/ 	.byte	0x04, 0x11
        /*01a6*/ 	.short	(.L_82 - .L_81)
	.align		4
.L_81:
        /*01a8*/ 	.word	index@(_ZN5flash24flash_fwd_splitkv_kernelI23Flash_fwd_kernel_traitsILi192ELi64ELi64ELi4ELb0ELb0EN7cutlass10bfloat16_tE19Flash_kernel_traitsILi192ELi64ELi64ELi4ES3_EELb1ELb0ELb1ELb0ELb0ELb0ELb0ELb0EEEvNS_16Flash_fwd_paramsE)
        /*01ac*/ 	.word	0x00000000


	//----- nvinfo : EIATTR_REGCOUNT
	.align		4
.L_82:
        /*01b0*/ 	.byte	0x04, 0x2f
        /*01b2*/ 	.short	(.L_84 - .L_83)
	.align		4
.L_83:
        /*01b4*/ 	.word	index@(_ZN5flash24flash_fwd_splitkv_kernelI23Flash_fwd_kernel_traitsILi192ELi64ELi64ELi4ELb0ELb0EN7cutlass10bfloat16_tE19Flash_kernel_traitsILi192ELi64ELi64ELi4ES3_EELb1ELb0ELb0ELb0ELb1ELb1ELb0ELb0EEEvNS_16Flash_fwd_paramsE)
        /*01b8*/ 	.word	0x000000ff


	//----- nvinfo : EIATTR_FRAME_SIZE
	.align		4
.L_84:
        /*01bc*/ 	.byte	0x04, 0x11
        /*01be*/ 	.short	(.L_86 - .L_85)
	.align		4
.L_85:
        /*01c0*/ 	.word	index@(_ZN5flash24flash_fwd_splitkv_kernelI23Flash_fwd_kernel_traitsILi192ELi64ELi64ELi4ELb0ELb0EN7cutlass10bfloat16_tE19Flash_kernel_traitsILi192ELi64ELi64ELi4ES3_EELb1ELb0ELb0ELb0ELb1ELb1ELb0ELb0EEEvNS_16Flash_fwd_paramsE)
        /*01c4*/ 	.word	0x00000000


	//----- nvinfo : EIATTR_REGCOUNT
	.align		4
.L_86:
        /*01c8*/ 	.byte	0x04, 0x2f
        /*01ca*/ 	.short	(.L_88 - .L_87)
	.align		4
.L_87:
        /*01cc*/ 	.word	index@(_ZN5flash24flash_fwd_splitkv_kernelI23Flash_fwd_kernel_traitsILi192ELi64ELi64ELi4ELb0ELb0EN7cutlass10bfloat16_tE19Flash_kernel_traitsILi192ELi64ELi64ELi4ES3_EELb1ELb0ELb0ELb0ELb1ELb0ELb0ELb0EEEvNS_16Flash_fwd_paramsE)
        /*01d0*/ 	.word	0x000000fe


	//----- nvinfo : EIATTR_FRAME_SIZE
	.align		4
.L_88:
        /*01d4*/ 	.byte	0x04, 0x11
        /*01d6*/ 	.short	(.L_90 - .L_89)
	.align		4
.L_89:
        /*01d8*/ 	.word	index@(_ZN5flash24flash_fwd_splitkv_kernelI23Flash_fwd_kernel_traitsILi192ELi64ELi64ELi4ELb0ELb0EN7cutlass10bfloat16_tE19Flash_kernel_traitsILi192ELi64ELi64ELi4ES3_EELb1ELb0ELb0ELb0ELb1ELb0ELb0ELb0EEEvNS_16Flash_fwd_paramsE)
        /*01dc*/ 	.word	0x00000000


	//----- nvinfo : EIATTR_REGCOUNT
	.align		4
.L_90:
        /*01e0*/ 	.byte	0x04, 0x2f
        /*01e2*/ 	.short	(.L_92 - .L_91)
	.align		4
.L_91:
        /*01e4*/ 	.word	index@(_ZN5flash24flash_fwd_splitkv_kernelI23Flash_fwd_kernel_traitsILi192ELi64ELi64ELi4ELb0ELb0EN7cutlass10bfloat16_tE19Flash_kernel_traitsILi192ELi64ELi64ELi4ES3_EELb1ELb0ELb0ELb0ELb0ELb1ELb1ELb1EEEvNS_16Flash_fwd_paramsE)
        /*01e8*/ 	.word	0x000000ff


	//----- nvinfo : EIATTR_FRAME_SIZE
	.align		4
.L_92:
        /*01ec*/ 	.byte	0x04, 0x11
        /*01ee*/ 	.short	(.L_94 - .L_93)
	.align		4
.L_93:
        /*01f0*/ 	.word	index@($_ZN5flash24flash_fwd_splitkv_kernelI23Flash_fwd_kernel_traitsILi192ELi64ELi64ELi4ELb0ELb0EN7cutlass10bfloat16_tE19Flash_kernel_traitsILi192ELi64ELi64ELi4ES3_EELb1ELb0ELb0ELb0ELb0ELb1ELb1ELb1EEEvNS_16Flash_fwd_paramsE$_ZN5flash30compute_attn_1rowblock_splitkvI23Flash_fwd_kernel_traitsILi192ELi64ELi64ELi4ELb0ELb0EN7cutlass10bfloat16_tE19Flash_kernel_traitsILi192ELi64ELi64ELi4ES3_EELb1ELb0ELb0ELb0ELb0ELb1ELb1ELb1ENS_16Flash_fwd_paramsEEEvRKT8_iiiii)
        /*01f4*/ 	.word	0x00000000


	//----- nvinfo : EIATTR_FRAME_SIZE
	.align		4
.L_94:
        /*01f8*/ 	.byte	0x04, 0x11
        /*01fa*/ 	.short	(.L_96 - .L_95)
	.align		4
.L_95:
        /*01fc*/ 	.word	index@(_ZN5flash24flash_fwd_splitkv_kernelI23Flash_fwd_kernel_traitsILi192ELi64ELi64ELi4ELb0ELb0EN7cutlass10bfloat16_tE19Flash_kernel_traitsILi192ELi64ELi64ELi4ES3_EELb1ELb0ELb0ELb0ELb0ELb1ELb1ELb1EEEvNS_16Flash_fwd_paramsE)
        /*0200*/ 	.word	0x00000000


	//----- nvinfo : EIATTR_REGCOUNT
	.align		4
.L_96:
        /*0204*/ 	.byte	0x04, 0x2f
        /*0206*/ 	.short	(.L_98 - .L_97)
	.align		4
.L_97:
        /*0208*/ 	.word	index@(_ZN5flash24flash_fwd_splitkv_kernelI23Flash_fwd_kernel_traitsILi192ELi64ELi64ELi4ELb0ELb0EN7cutlass10bfloat16_tE19Flash_kernel_traitsILi192ELi64ELi64ELi4ES3_EELb1ELb0ELb0ELb0ELb0ELb0ELb1ELb1EEEvNS_16Flash_fwd_paramsE)
        /*020c*/ 	.word	0x000000fb


	//----- nvinfo : EIATTR_FRAME_SIZE
	.align		4
.L_98:
        /*0210*/ 	.byte	0x04, 0x11
        /*0212*/ 	.short	(.L_100 - .L_99)
	.align		4
.L_99:
        /*0214*/ 	.word	index@($_ZN5flash24flash_fwd_splitkv_kernelI23Flash_fwd_kernel_traitsILi192ELi64ELi64ELi4ELb0ELb0EN7cutlass10bfloat16_tE19Flash_kernel_traitsILi192ELi64ELi64ELi4ES3_EELb1ELb0ELb0ELb0ELb0ELb0ELb1ELb1EEEvNS_16Flash_fwd_paramsE$_ZN5flash30compute_attn_1rowblock_splitkvI23Flash_fwd_kernel_traitsILi192ELi64ELi64ELi4ELb0ELb0EN7cutlass10bfloat16_tE19Flash_kernel_traitsILi192ELi64ELi64ELi4ES3_EELb1ELb0ELb0ELb0ELb0ELb0ELb1ELb1ENS_16Flash_fwd_paramsEEEvRKT8_iiiii)
        /*0218*/ 	.word	0x00000000


	//----- nvinfo : EIATTR_FRAME_SIZE
	.align		4
.L_100:
        /*021c*/ 	.byte	0x04, 0x11
        /*021e*/ 	.short	(.L_102 - .L_101)
	.align		4
.L_101:
        /*0220*/ 	.word	index@(_ZN5flash24flash_fwd_splitkv_kernelI23Flash_fwd_kernel_traitsILi192ELi64ELi64ELi4ELb0ELb0EN7cutlass10bfloat16_tE19Flash_kernel_traitsILi192ELi64ELi64ELi4ES3_EELb1ELb0ELb0ELb0ELb0ELb0ELb1ELb1EEEvNS_16Flash_fwd_paramsE)
        /*0224*/ 	.word	0x00000000


	//----- nvinfo : EIATTR_REGCOUNT
	.align		4
.L_102:
        /*0228*/ 	.byte	0x04, 0x2f
        /*022a*/ 	.short	(.L_104 - .L_103)
	.align		4
.L_103:
        /*022c*/ 	.word	index@(_ZN5flash24flash_fwd_splitkv_kernelI23Flash_fwd_kernel_traitsILi192ELi64ELi64ELi4ELb0ELb0EN7cutlass10bfloat16_tE19Flash_kernel_traitsILi192ELi64ELi64ELi4ES3_EELb1ELb0ELb0ELb0ELb0ELb1ELb1ELb0EEEvNS_16Flash_fwd_paramsE)
        /*0230*/ 	.word	0x000000ff


	//----- nvinfo : EIATTR_FRAME_SIZE
	.align		4
.L_104:
        /*0234*/ 	.byte	0x04, 0x11
        /*0236*/ 	.short	(.L_106 - .L_105)
	.align		4
.L_105:
        /*0238*/ 	.word	index@(_ZN5flash24flash_fwd_splitkv_kernelI23Flash_fwd_kernel_traitsILi192ELi64ELi64ELi4ELb0ELb0EN7cutlass10bfloat16_tE19Flash_kernel_traitsILi192ELi64ELi64ELi4ES3_EELb1ELb0ELb0ELb0ELb0ELb1ELb1ELb0EEEvNS_16Flash_fwd_paramsE)
        /*023c*/ 	.word	0x00000000


	//----- nvinfo : EIATTR_REGCOUNT
	.align		4
.L_106:
        /*0240*/ 	.byte	0x04, 0x2f
        /*0242*/ 	.short	(.L_108 - .L_107)
	.align		4
.L_107:
        /*0244*/ 	.word	index@(_ZN5flash24flash_fwd_splitkv_kernelI23Flash_fwd_kernel_traitsILi192ELi64ELi64ELi4ELb0ELb0EN7cutlass10bfloat16_tE19Flash_kernel_traitsILi192ELi64ELi64ELi4ES3_EELb1ELb0ELb0ELb0ELb0ELb0ELb1ELb0EEEvNS_16Flash_fwd_paramsE)
        /*0248*/ 	.word	0x000000fa


	//----- nvinfo : EIATTR_FRAME_SIZE
	.align		4
.L_108:
        /*024c*/ 	.byte	0x04, 0x11
        /*024e*/ 	.short	(.L_110 - .L_109)
	.align		4
.L_109:
        /*0250*/ 	.word	index@(_ZN5flash24flash_fwd_splitkv_kernelI23Flash_fwd_kernel_traitsILi192ELi64ELi64ELi4ELb0ELb0EN7cutlass10bfloat16_tE19Flash_kernel_traitsILi192ELi64ELi64ELi4ES3_EELb1ELb0ELb0ELb0ELb0ELb0ELb1ELb0EEEvNS_16Flash_fwd_paramsE)
        /*0254*/ 	.word	0x00000000


	//----- nvinfo : EIATTR_REGCOUNT
	.align		4
.L_110:
        /*0258*/ 	.byte	0x04, 0x2f
        /*025a*/ 	.short	(.L_112 - .L_111)
	.align		4
.L_111:
        /*025c*/ 	.word	index@(_ZN5flash24flash_fwd_splitkv_kernelI23Flash_fwd_kernel_traitsILi192ELi64ELi64ELi4ELb0ELb0EN7cutlass10bfloat16_tE19Flash_kernel_traitsILi192ELi64ELi64ELi4ES3_EELb1ELb0ELb0ELb0ELb0ELb1ELb0ELb1EEEvNS_16Flash_fwd_paramsE)
        /*0260*/ 	.word	0x000000ff


	//----- nvinfo : EIATTR_FRAME_SIZE
	.align		4
.L_112:
        /*0264*/ 	.byte	0x04, 0x11
        /*0266*/ 	.short	(.L_114 - .L_113)
	.align		4
.L_113:
        /*0268*/ 	.word	index@($_ZN5flash24flash_fwd_splitkv_kernelI23Flash_fwd_kernel_traitsILi192ELi64ELi64ELi4ELb0ELb0EN7cutlass10bfloat16_tE19Flash_kernel_traitsILi192ELi64ELi64ELi4ES3_EELb1ELb0ELb0ELb0ELb0ELb1ELb0ELb1EEEvNS_16Flash_fwd_paramsE$_ZN5flash30compute_attn_1rowblock_splitkvI23Flash_fwd_kernel_traitsILi192ELi64ELi64ELi4ELb0ELb0EN7cutlass10bfloat16_tE19Flash_kernel_traitsILi192ELi64ELi64ELi4ES3_EELb1ELb0ELb0ELb0ELb0ELb1ELb0ELb1ENS_16Flash_fwd_paramsEEEvRKT8_iiiii)
        /*026c*/ 	.word	0x00000000


	//----- nvinfo : EIATTR_FRAME_SIZE
	.align		4
.L_114:
        /*0270*/ 	.byte	0x04, 0x11
        /*0272*/ 	.short	(.L_116 - .L_115)
	.align		4
.L_115:
        /*0274*/ 	.word	index@(_ZN5flash24flash_fwd_splitkv_kernelI23Flash_fwd_kernel_traitsILi192ELi64ELi64ELi4ELb0ELb0EN7cutlass10bfloat16_tE19Flash_kernel_traitsILi192ELi64ELi64ELi4ES3_EELb1ELb0ELb0ELb0ELb0ELb1ELb0ELb1EEEvNS_16Flash_fwd_paramsE)
        /*0278*/ 	.word	0x00000000


	//----- nvinfo : EIATTR_REGCOUNT
	.align		4
.L_116:
        /*027c*/ 	.byte	0x04, 0x2f
        /*027e*/ 	.short	(.L_118 - .L_117)
	.align		4
.L_117:
        /*0280*/ 	.word	index@(_ZN5flash24flash_fwd_splitkv_kernelI23Flash_fwd_kernel_traitsILi192ELi64ELi64ELi4ELb0ELb0EN7cutlass10bfloat16_tE19Flash_kernel_traitsILi192ELi64ELi64ELi4ES3_EELb1ELb0ELb0ELb0ELb0ELb0ELb0ELb1EEEvNS_16Flash_fwd_paramsE)
        /*0284*/ 	.word	0x000000fb


	//----- nvinfo : EIATTR_FRAME_SIZE
	.align		4
.L_118:
        /*0288*/ 	.byte	0x04, 0x11
        /*028a*/ 	.short	(.L_120 - .L_119)
	.align		4
.L_119:
        /*028c*/ 	.word	index@($_ZN5flash24flash_fwd_splitkv_kernelI23Flash_fwd_kernel_traitsILi192ELi64ELi64ELi4ELb0ELb0EN7cutlass10bfloat16_tE19Flash_kernel_traitsILi192ELi64ELi64ELi4ES3_EELb1ELb0ELb0ELb0ELb0ELb0ELb0ELb1EEEvNS_16Flash_fwd_paramsE$_ZN5flash30compute_attn_1rowblock_splitkvI23Flash_fwd_kernel_traitsILi192ELi64ELi64ELi4ELb0ELb0EN7cutlass10bfloat16_tE19Flash_kernel_traitsILi192ELi64ELi64ELi4ES3_EELb1ELb0ELb0ELb0ELb0ELb0ELb0ELb1ENS_16Flash_fwd_paramsEEEvRKT8_iiiii)
        /*0290*/ 	.word	0x00000000


	//----- nvinfo : EIATTR_FRAME_SIZE
	.align		4
.L_120:
        /*0294*/ 	.byte	0x04, 0x11
        /*0296*/ 	.short	(.L_122 - .L_121)
	.align		4
.L_121:
        /*0298*/ 	.word	index@(_ZN5flash24flash_fwd_splitkv_kernelI23Flash_fwd_kernel_traitsILi192ELi64ELi64ELi4ELb0ELb0EN7cutlass10bfloat16_tE19Flash_kernel_traitsILi192ELi64ELi64ELi4ES3_EELb1ELb0ELb0ELb0ELb0ELb0ELb0ELb1EEEvNS_16Flash_fwd_paramsE)
        /*029c*/ 	.word	0x00000000


	//----- nvinfo : EIATTR_REGCOUNT
	.align		4
.L_122:
        /*02a0*/ 	.byte	0x04, 0x2f
        /*02a2*/ 	.short	(.L_124 - .L_123)
	.align		4
.L_123:
        /*02a4*/ 	.word	index@(_ZN5flash24flash_fwd_splitkv_kernelI23Flash_fwd_kernel_traitsILi192ELi64ELi64ELi4ELb0ELb0EN7cutlass10bfloat16_tE19Flash_kernel_traitsILi192ELi64ELi64ELi4ES3_EELb1ELb0ELb0ELb0ELb0ELb1ELb0ELb0EEEvNS_16Flash_fwd_paramsE)
        /*02a8*/ 	.word	0x000000fe


	//----- nvinfo : EIATTR_FRAME_SIZE
	.align		4
.L_124:
        /*02ac*/ 	.byte	0x04, 0x11
        /*02ae*/ 	.short	(.L_126 - .L_125)
	.align		4
.L_125:
        /*02b0*/ 	.word	index@(_ZN5flash24flash_fwd_splitkv_kernelI23Flash_fwd_kernel_traitsILi192ELi64ELi64ELi4ELb0ELb0EN7cutlass10bfloat16_tE19Flash_kernel_traitsILi192ELi64ELi64ELi4ES3_EELb1ELb0ELb0ELb0ELb0ELb1ELb0ELb0EEEvNS_16Flash_fwd_paramsE)
        /*02b4*/ 	.word	0x00000000


	//----- nvinfo : EIATTR_REGCOUNT
	.align		4
.L_126:
        /*02b8*/ 	.byte	0x04, 0x2f
        /*02ba*/ 	.short	(.L_128 - .L_127)
	.align		4
.L_127:
        /*02bc*/ 	.word	index@(_ZN5flash24flash_fwd_splitkv_kernelI23Flash_fwd_kernel_traitsILi192ELi64ELi64ELi4ELb0ELb0EN7cutlass10bfloat16_tE19Flash_kernel_traitsILi192ELi64ELi64ELi4ES3_EELb1ELb0ELb0ELb0ELb0ELb0ELb0ELb0EEEvNS_16Flash_fwd_paramsE)
        /*02c0*/ 	.word	0x000000fc


	//----- nvinfo : EIATTR_FRAME_SIZE
	.align		4
.L_128:
        /*02c4*/ 	.byte	0x04, 0x11
        /*02c6*/ 	.short	(.L_130 - .L_129)
	.align		4
.L_129:
        /*02c8*/ 	.word	index@(_ZN5flash24flash_fwd_splitkv_kernelI23Flash_fwd_kernel_traitsILi192ELi64ELi64ELi4ELb0ELb0EN7cutlass10bfloat16_tE19Flash_kernel_traitsILi192ELi64ELi64ELi4ES3_EELb1ELb0ELb0ELb0ELb0ELb0ELb0ELb0EEEvNS_16Flash_fwd_paramsE)
        /*02cc*/ 	.word	0x00000000


	//----- nvinfo : EIATTR_REGCOUNT
	.align		4
.L_130:
        /*02d0*/ 	.byte	0x04, 0x2f
        /*02d2*/ 	.short	(.L_132 - .L_131)
	.align		4
.L_131:
        /*02d4*/ 	.word	index@(_ZN5flash32flash_fwd_splitkv_combine_kernelI23Flash_fwd_kernel_traitsILi192ELi64ELi64ELi4ELb0ELb0EN7cutlass10bfloat16_tE19Flash_kernel_traitsILi192ELi64ELi64ELi4ES3_EELi8ELi1ELb1EEEvNS_16Flash_fwd_paramsE)
        /*02d8*/ 	.word	0x00000036


	//----- nvinfo : EIATTR_FRAME_SIZE
	.align		4
.L_132:
        /*02dc*/ 	.byte	0x04, 0x11
        /*02de*/ 	.short	(.L_134 - .L_133)
	.align		4
.L_133:
        /*02e0*/ 	.word	index@($__internal_13_$__cuda_sm20_div_s64)
        /*02e4*/ 	.word	0x00000000


	//----- nvinfo : EIATTR_FRAME_SIZE
	.align		4
.L_134:
        /*02e8*/ 	.byte	0x04, 0x11
        /*02ea*/ 	.short	(.L_136 - .L_135)
	.align		4
.L_135:
        /*02ec*/ 	.word	index@(_ZN5flash32flash_fwd_splitkv_combine_kernelI23Flash_fwd_kernel_traitsILi192ELi64ELi64ELi4ELb0ELb0EN7cutlass10bfloat16_tE19Flash_kernel_traitsILi192ELi64ELi64ELi4ES3_EELi8ELi1ELb1EEEvNS_16Flash_fwd_paramsE)
        /*02f0*/ 	.word	0x00000000


	//----- nvinfo : EIATTR_REGCOUNT
	.align		4
.L_136:
        /*02f4*/ 	.byte	0x04, 0x2f
        /*02f6*/ 	.short	(.L_138 - .L_137)
	.align		4
.L_137:
        /*02f8*/ 	.word	index@(_ZN5flash32flash_fwd_splitkv_combine_kernelI23Flash_fwd_kernel_traitsILi192ELi64ELi64ELi4ELb0ELb0EN7cutlass10bfloat16_tE19Flash_kernel_traitsILi192ELi64ELi64ELi4ES3_EELi8ELi2ELb1EEEvNS_16Flash_fwd_paramsE)
        /*02fc*/ 	.word	0x00000036


	//----- nvinfo : EIATTR_FRAME_SIZE
	.align		4
.L_138:
        /*0300*/ 	.byte	0x04, 0x11
        /*0302*/ 	.short	(.L_140 - .L_139)
	.align		4
.L_139:
        /*0304*/ 	.word	index@($__internal_12_$__cuda_sm20_div_s64)
        /*0308*/ 	.word	0x00000000


	//----- nvinfo : EIATTR_FRAME_SIZE
	.align		4
.L_140:
        /*030c*/ 	.byte	0x04, 0x11
        /*030e*/ 	.short	(.L_142 - .L_141)
	.align		4
.L_141:
        /*0310*/ 	.word	index@(_ZN5flash32flash_fwd_splitkv_combine_kernelI23Flash_fwd_kernel_traitsILi192ELi64ELi64ELi4ELb0ELb0EN7cutlass10bfloat16_tE19Flash_kernel_traitsILi192ELi64ELi64ELi4ES3_EELi8ELi2ELb1EEEvNS_16Flash_fwd_paramsE)
        /*0314*/ 	.word	0x00000000


	//----- nvinfo : EIATTR_REGCOUNT
	.align		4
.L_142:
        /*0318*/ 	.byte	0x04, 0x2f
        /*031a*/ 	.short	(.L_144 - .L_143)
	.align		4
.L_143:
        /*031c*/ 	.word	index@(_ZN5flash32flash_fwd_splitkv_combine_kernelI23Flash_fwd_kernel_traitsILi192ELi64ELi64ELi4ELb0ELb0EN7cutlass10bfloat16_tE19Flash_kernel_traitsILi192ELi64ELi64ELi4ES3_EELi8ELi3ELb1EEEvNS_16Flash_fwd_paramsE)
        /*0320*/ 	.word	0x00000036


	//----- nvinfo : EIATTR_FRAME_SIZE
	.align		4
.L_144:
        /*0324*/ 	.byte	0x04, 0x11
        /*0326*/ 	.short	(.L_146 - .L_145)
	.align		4
.L_145:
        /*0328*/ 	.word	index@($__internal_11_$__cuda_sm20_div_s64)
        /*032c*/ 	.word	0x00000000


	//----- nvinfo : EIATTR_FRAME_SIZE
	.align		4
.L_146:
        /*0330*/ 	.byte	0x04, 0x11
        /*0332*/ 	.short	(.L_148 - .L_147)
	.align		4
.L_147:
        /*0334*/ 	.word	index@(_ZN5flash32flash_fwd_splitkv_combine_kernelI23Flash_fwd_kernel_traitsILi192ELi64ELi64ELi4ELb0ELb0EN7cutlass10bfloat16_tE19Flash_kernel_traitsILi192ELi64ELi64ELi4ES3_EELi8ELi3ELb1EEEvNS_16Flash_fwd_paramsE)
        /*0338*/ 	.word	0x00000000


	//----- nvinfo : EIATTR_REGCOUNT
	.align		4
.L_148:
        /*033c*/ 	.byte	0x04, 0x2f
        /*033e*/ 	.short	(.L_150 - .L_149)
	.align		4
.L_149:
        /*0340*/ 	.word	index@(_ZN5flash32flash_fwd_splitkv_combine_kernelI23Flash_fwd_kernel_traitsILi192ELi64ELi64ELi4ELb0ELb0EN7cutlass10bfloat16_tE19Flash_kernel_traitsILi192ELi64ELi64ELi4ES3_EELi8ELi4ELb1EEEvNS_16Flash_fwd_paramsE)
        /*0344*/ 	.word	0x00000036


	//----- nvinfo : EIATTR_FRAME_SIZE
	.align		4
.L_150:
        /*0348*/ 	.byte	0x04, 0x11
        /*034a*/ 	.short	(.L_152 - .L_151)
	.align		4
.L_151:
        /*034c*/ 	.word	index@($__internal_10_$__cuda_sm20_div_s64)
        /*0350*/ 	.word	0x00000000


	//----- nvinfo : EIATTR_FRAME_SIZE
	.align		4
.L_152:
        /*0354*/ 	.byte	0x04, 0x11
        /*0356*/ 	.short	(.L_154 - .L_153)
	.align		4
.L_153:
        /*0358*/ 	.word	index@(_ZN5flash32flash_fwd_splitkv_combine_kernelI23Flash_fwd_kernel_traitsILi192ELi64ELi64ELi4ELb0ELb0EN7cutlass10bfloat16_tE19Flash_kernel_traitsILi192ELi64ELi64ELi4ES3_EELi8ELi4ELb1EEEvNS_16Flash_fwd_paramsE)
        /*035c*/ 	.word	0x00000000


	//----- nvinfo : EIATTR_REGCOUNT
	.align		4
.L_154:
        /*0360*/ 	.byte	0x04, 0x2f
        /*0362*/ 	.short	(.L_156 - .L_155)
	.align		4
.L_155:
        /*0364*/ 	.word	index@(_ZN5flash32flash_fwd_splitkv_combine_kernelI23Flash_fwd_kernel_traitsILi192ELi64ELi64ELi4ELb0ELb0EN7cutlass10bfloat16_tE19Flash_kernel_traitsILi192ELi64ELi64ELi4ES3_EELi8ELi5ELb1EEEvNS_16Flash_fwd_paramsE)
        /*0368*/ 	.word	0x0000003c


	//----- nvinfo : EIATTR_FRAME_SIZE
	.align		4
.L_156:
        /*036c*/ 	.byte	0x04, 0x11
        /*036e*/ 	.short	(.L_158 - .L_157)
	.align		4
.L_157:
        /*0370*/ 	.word	index@($__internal_9_$__cuda_sm20_div_s64)
        /*0374*/ 	.word	0x00000000


	//----- nvinfo : EIATTR_FRAME_SIZE
	.align		4
.L_158:
        /*0378*/ 	.byte	0x04, 0x11
        /*037a*/ 	.short	(.L_160 - .L_159)
	.align		4
.L_159:
        /*037c*/ 	.word	index@(_ZN5flash32flash_fwd_splitkv_combine_kernelI23Flash_fwd_kernel_traitsILi192ELi64ELi64ELi4ELb0ELb0EN7cutlass10bfloat16_tE19Flash_kernel_traitsILi192ELi64ELi64ELi4ES3_EELi8ELi5ELb1EEEvNS_16Flash_fwd_paramsE)
        /*0380*/ 	.word	0x00000000


	//----- nvinfo : EIATTR_REGCOUNT
	.align		4
.L_160:
        /*0384*/ 	.byte	0x04, 0x2f
        /*0386*/ 	.short	(.L_162 - .L_161)
	.align		4
.L_161:
        /*0388*/ 	.word	index@(_ZN5flash32flash_fwd_splitkv_combine_kernelI23Flash_fwd_kernel_traitsILi192ELi64ELi64ELi4ELb0ELb0EN7cutlass10bfloat16_tE19Flash_kernel_traitsILi192ELi64ELi64ELi4ES3_EELi8ELi6ELb1EEEvNS_16Flash_fwd_paramsE)
        /*038c*/ 	.word	0x00000040


	//----- nvinfo : EIATTR_FRAME_SIZE
	.align		4
.L_162:
        /*0390*/ 	.byte	0x04, 0x11
        /*0392*/ 	.short	(.L_164 - .L_163)
	.align		4
.L_163:
        /*0394*/ 	.word	index@($__internal_8_$__cuda_sm20_div_s64)
        /*0398*/ 	.word	0x00000000


	//----- nvinfo : EIATTR_FRAME_SIZE
	.align		4
.L_164:
        /*039c*/ 	.byte	0x04, 0x11
        /*039e*/ 	.short	(.L_166 - .L_165)
	.align		4
.L_165:
        /*03a0*/ 	.word	index@(_ZN5flash32flash_fwd_splitkv_combine_kernelI23Flash_fwd_kernel_traitsILi192ELi64ELi64ELi4ELb0ELb0EN7cutlass10bfloat16_tE19Flash_kernel_traitsILi192ELi64ELi64ELi4ES3_EELi8ELi6ELb1EEEvNS_16Flash_fwd_paramsE)
        /*03a4*/ 	.word	0x00000000


	//----- nvinfo : EIATTR_REGCOUNT
	.align		4
.L_166:
        /*03a8*/ 	.byte	0x04, 0x2f
        /*03aa*/ 	.short	(.L_168 - .L_167)
	.align		4
.L_167:
        /*03ac*/ 	.word	index@(_ZN5flash32flash_fwd_splitkv_combine_kernelI23Flash_fwd_kernel_traitsILi192ELi64ELi64ELi4ELb0ELb0EN7cutlass10bfloat16_tE19Flash_kernel_traitsILi192ELi64ELi64ELi4ES3_EELi8ELi7ELb1EEEvNS_16Flash_fwd_paramsE)
        /*03b0*/ 	.word	0x00000040


	//----- nvinfo : EIATTR_FRAME_SIZE
	.align		4
.L_168:
        /*03b4*/ 	.byte	0x04, 0x11
        /*03b6*/ 	.short	(.L_170 - .L_169)
	.align		4
.L_169:
        /*03b8*/ 	.word	index@($__internal_7_$__cuda_sm20_div_s64)
        /*03bc*/ 	.word	0x00000000


	//----- nvinfo : EIATTR_FRAME_SIZE
	.align		4
.L_170:
        /*03c0*/ 	.byte	0x04, 0x11
        /*03c2*/ 	.short	(.L_172 - .L_171)
	.align		4
.L_171:
        /*03c4*/ 	.word	index@(_ZN5flash32flash_fwd_splitkv_combine_kernelI23Flash_fwd_kernel_traitsILi192ELi64ELi64ELi4ELb0ELb0EN7cutlass10bfloat16_tE19Flash_kernel_traitsILi192ELi64ELi64ELi4ES3_EELi8ELi7ELb1EEEvNS_16Flash_fwd_paramsE)
        /*03c8*/ 	.word	0x00000000


	//----- nvinfo : EIATTR_REGCOUNT
	.align		4
.L_172:
        /*03cc*/ 	.byte	0x04, 0x2f
        /*03ce*/ 	.short	(.L_174 - .L_173)
	.align		4
.L_173:
        /*03d0*/ 	.word	index@(_ZN5flash32flash_fwd_splitkv_combine_kernelI23Flash_fwd_kernel_traitsILi192ELi64ELi64ELi4ELb0ELb0EN7cutlass10bfloat16_tE19Flash_kernel_traitsILi192ELi64ELi64ELi4ES3_EELi8ELi1ELb0EEEvNS_16Flash_fwd_paramsE)
        /*03d4*/ 	.word	0x00000036


	//----- nvinfo : EIATTR_FRAME_SIZE
	.align		4
.L_174:
        /*03d8*/ 	.byte	0x04, 0x11
        /*03da*/ 	.short	(.L_176 - .L_175)
	.align		4
.L_175:
        /*03dc*/ 	.word	index@($__internal_6_$__cuda_sm20_div_s64)
        /*03e0*/ 	.word	0x00000000


	//----- nvinfo : EIATTR_FRAME_SIZE
	.align		4
.L_176:
        /*03e4*/ 	.byte	0x04, 0x11
        /*03e6*/ 	.short	(.L_178 - .L_177)
	.align		4
.L_177:
        /*03e8*/ 	.word	index@(_ZN5flash32flash_fwd_splitkv_combine_kernelI23Flash_fwd_kernel_traitsILi192ELi64ELi64ELi4ELb0ELb0EN7cutlass10bfloat16_tE19Flash_kernel_traitsILi192ELi64ELi64ELi4ES3_EELi8ELi1ELb0EEEvNS_16Flash_fwd_paramsE)
        /*03ec*/ 	.word	0x00000000


	//----- nvinfo : EIATTR_REGCOUNT
	.align		4
.L_178:
        /*03f0*/ 	.byte	0x04, 0x2f
        /*03f2*/ 	.short	(.L_180 - .L_179)
	.align		4
.L_179:
        /*03f4*/ 	.word	index@(_ZN5flash32flash_fwd_splitkv_combine_kernelI23Flash_fwd_kernel_traitsILi192ELi64ELi64ELi4ELb0ELb0EN7cutlass10bfloat16_tE19Flash_kernel_traitsILi192ELi64ELi64ELi4ES3_EELi8ELi2ELb0EEEvNS_16Flash_fwd_paramsE)
        /*03f8*/ 	.word	0x00000036


	//----- nvinfo : EIATTR_FRAME_SIZE
	.align		4
.L_180:
        /*03fc*/ 	.byte	0x04, 0x11
        /*03fe*/ 	.short	(.L_182 - .L_181)
	.align		4
.L_181:
        /*0400*/ 	.word	index@($__internal_5_$__cuda_sm20_div_s64)
        /*0404*/ 	.word	0x00000000


	//----- nvinfo : EIATTR_FRAME_SIZE
	.align		4
.L_182:
        /*0408*/ 	.byte	0x04, 0x11
        /*040a*/ 	.short	(.L_184 - .L_183)
	.align		4
.L_183:
        /*040c*/ 	.word	index@(_ZN5flash32flash_fwd_splitkv_combine_kernelI23Flash_fwd_kernel_traitsILi192ELi64ELi64ELi4ELb0ELb0EN7cutlass10bfloat16_tE19Flash_kernel_traitsILi192ELi64ELi64ELi4ES3_EELi8ELi2ELb0EEEvNS_16Flash_fwd_paramsE)
        /*0410*/ 	.word	0x00000000


	//----- nvinfo : EIATTR_REGCOUNT
	.align		4
.L_184:
        /*0414*/ 	.byte	0x04, 0x2f
        /*0416*/ 	.short	(.L_186 - .L_185)
	.align		4
.L_185:
        /*0418*/ 	.word	index@(_ZN5flash32flash_fwd_splitkv_combine_kernelI23Flash_fwd_kernel_traitsILi192ELi64ELi64ELi4ELb0ELb0EN7cutlass10bfloat16_tE19Flash_kernel_traitsILi192ELi64ELi64ELi4ES3_EELi8ELi3ELb0EEEvNS_16Flash_fwd_paramsE)
        /*041c*/ 	.word	0x00000036


	//----- nvinfo : EIATTR_FRAME_SIZE
	.align		4
.L_186:
        /*0420*/ 	.byte	0x04, 0x11
        /*0422*/ 	.short	(.L_188 - .L_187)
	.align		4
.L_187:
        /*0424*/ 	.word	index@($__internal_4_$__cuda_sm20_div_s64)
        /*0428*/ 	.word	0x00000000


	//----- nvinfo : EIATTR_FRAME_SIZE
	.align		4
.L_188:
        /*042c*/ 	.byte	0x04, 0x11
        /*042e*/ 	.short	(.L_190 - .L_189)
	.align		4
.L_189:
        /*0430*/ 	.word	index@(_ZN5flash32flash_fwd_splitkv_combine_kernelI23Flash_fwd_kernel_traitsILi192ELi64ELi64ELi4ELb0ELb0EN7cutlass10bfloat16_tE19Flash_kernel_traitsILi192ELi64ELi64ELi4ES3_EELi8ELi3ELb0EEEvNS_16Flash_fwd_paramsE)
        /*0434*/ 	.word	0x00000000


	//----- nvinfo : EIATTR_REGCOUNT
	.align		4
.L_190:
        /*0438*/ 	.byte	0x04, 0x2f
        /*043a*/ 	.short	(.L_192 - .L_191)
	.align		4
.L_191:
        /*043c*/ 	.word	index@(_ZN5flash32flash_fwd_splitkv_combine_kernelI23Flash_fwd_kernel_traitsILi192ELi64ELi64ELi4ELb0ELb0EN7cutlass10bfloat16_tE19Flash_kernel_traitsILi192ELi64ELi64ELi4ES3_EELi8ELi4ELb0EEEvNS_16Flash_fwd_paramsE)
        /*0440*/ 	.word	0x00000036


	//----- nvinfo : EIATTR_FRAME_SIZE
	.align		4
.L_192:
        /*0444*/ 	.byte	0x04, 0x11
        /*0446*/ 	.short	(.L_194 - .L_193)
	.align		4
.L_193:
        /*0448*/ 	.word	index@($__internal_3_$__cuda_sm20_div_s64)
        /*044c*/ 	.word	0x00000000


	//----- nvinfo : EIATTR_FRAME_SIZE
	.align		4
.L_194:
        /*0450*/ 	.byte	0x04, 0x11
        /*0452*/ 	.short	(.L_196 - .L_195)
	.align		4
.L_195:
        /*0454*/ 	.word	index@(_ZN5flash32flash_fwd_splitkv_combine_kernelI23Flash_fwd_kernel_traitsILi192ELi64ELi64ELi4ELb0ELb0EN7cutlass10bfloat16_tE19Flash_kernel_traitsILi192ELi64ELi64ELi4ES3_EELi8ELi4ELb0EEEvNS_16Flash_fwd_paramsE)
        /*0458*/ 	.word	0x00000000


	//----- nvinfo : EIATTR_REGCOUNT
	.align		4
.L_196:
        /*045c*/ 	.byte	0x04, 0x2f
        /*045e*/ 	.short	(.L_198 - .L_197)
	.align		4
.L_197:
        /*0460*/ 	.word	index@(_ZN5flash32flash_fwd_splitkv_combine_kernelI23Flash_fwd_kernel_traitsILi192ELi64ELi64ELi4ELb0ELb0EN7cutlass10bfloat16_tE19Flash_kernel_traitsILi192ELi64ELi64ELi4ES3_EELi8ELi5ELb0EEEvNS_16Flash_fwd_paramsE)
        /*0464*/ 	.word	0x0000003c


	//----- nvinfo : EIATTR_FRAME_SIZE
	.align		4
.L_198:
        /*0468*/ 	.byte	0x04, 0x11
        /*046a*/ 	.short	(.L_200 - .L_199)
	.align		4
.L_199:
        /*046c*/ 	.word	index@($__internal_2_$__cuda_sm20_div_s64)
        /*0470*/ 	.word	0x00000000


	//----- nvinfo : EIATTR_FRAME_SIZE
	.align		4
.L_200:
        /*0474*/ 	.byte	0x04, 0x11
        /*0476*/ 	.short	(.L_202 - .L_201)
	.align		4
.L_201:
        /*0478*/ 	.word	index@(_ZN5flash32flash_fwd_splitkv_combine_kernelI23Flash_fwd_kernel_traitsILi192ELi64ELi64ELi4ELb0ELb0EN7cutlass10bfloat16_tE19Flash_kernel_traitsILi192ELi64ELi64ELi4ES3_EELi8ELi5ELb0EEEvNS_16Flash_fwd_paramsE)
        /*047c*/ 	.word	0x00000000


	//----- nvinfo : EIATTR_REGCOUNT
	.align		4
.L_202:
        /*0480*/ 	.byte	0x04, 0x2f
        /*0482*/ 	.short	(.L_204 - .L_203)
	.align		4
.L_203:
        /*0484*/ 	.word	index@(_ZN5flash32flash_fwd_splitkv_combine_kernelI23Flash_fwd_kernel_traitsILi192ELi64ELi64ELi4ELb0ELb0EN7cutlass10bfloat16_tE19Flash_kernel_traitsILi192ELi64ELi64ELi4ES3_EELi8ELi6ELb0EEEvNS_16Flash_fwd_paramsE)
        /*0488*/ 	.word	0x00000040


	//----- nvinfo : EIATTR_FRAME_SIZE
	.align		4
.L_204:
        /*048c*/ 	.byte	0x04, 0x11
        /*048e*/ 	.short	(.L_206 - .L_205)
	.align		4
.L_205:
        /*0490*/ 	.word	index@($__internal_1_$__cuda_sm20_div_s64)
        /*0494*/ 	.word	0x00000000


	//----- nvinfo : EIATTR_FRAME_SIZE
	.align		4
.L_206:
        /*0498*/ 	.byte	0x04, 0x11
        /*049a*/ 	.short	(.L_208 - .L_207)
	.align		4
.L_207:
        /*049c*/ 	.word	index@(_ZN5flash32flash_fwd_splitkv_combine_kernelI23Flash_fwd_kernel_traitsILi192ELi64ELi64ELi4ELb0ELb0EN7cutlass10bfloat16_tE19Flash_kernel_traitsILi192ELi64ELi64ELi4ES3_EELi8ELi6ELb0EEEvNS_16Flash_fwd_paramsE)
        /*04a0*/ 	.word	0x00000000


	//----- nvinfo : EIATTR_REGCOUNT
	.align		4
.L_208:
        /*04a4*/ 	.byte	0x04, 0x2f
        /*04a6*/ 	.short	(.L_210 - .L_209)
	.align		4
.L_209:
        /*04a8*/ 	.word	index@(_ZN5flash32flash_fwd_splitkv_combine_kernelI23Flash_fwd_kernel_traitsILi192ELi64ELi64ELi4ELb0ELb0EN7cutlass10bfloat16_tE19Flash_kernel_traitsILi192ELi64ELi64ELi4ES3_EELi8ELi7ELb0EEEvNS_16Flash_fwd_paramsE)
        /*04ac*/ 	.word	0x00000040


	//----- nvinfo : EIATTR_FRAME_SIZE
	.align		4
.L_210:
        /*04b0*/ 	.byte	0x04, 0x11
        /*04b2*/ 	.short	(.L_212 - .L_211)
	.align		4
.L_211:
        /*04b4*/ 	.word	index@($__internal_0_$__cuda_sm20_div_s64)
        /*04b8*/ 	.word	0x00000000


	//----- nvinfo : EIATTR_FRAME_SIZE
	.align		4
.L_212:
        /*04bc*/ 	.byte	0x04, 0x11
        /*04be*/ 	.short	(.L_214 - .L_213)
	.align		4
.L_213:
        /*04c0*/ 	.word	index@(_ZN5flash32flash_fwd_splitkv_combine_kernelI23Flash_fwd_kernel_traitsILi192ELi64ELi64ELi4ELb0ELb0EN7cutlass10bfloat16_tE19Flash_kernel_traitsILi192ELi64ELi64ELi4ES3_EELi8ELi7ELb0EEEvNS_16Flash_fwd_paramsE)
        /*04c4*/ 	.word	0x00000000


	//----- nvinfo : EIATTR_MIN_STACK_SIZE
	.align		4
.L_214:
        /*04c8*/ 	.byte	0x04, 0x12
        /*04ca*/ 	.short	(.L_216 - .L_215)
	.align		4
.L_215:
        /*04cc*/ 	.word	index@(_ZN5flash32flash_fwd_splitkv_combine_kernelI23Flash_fwd_kernel_traitsILi192ELi64ELi64ELi4ELb0ELb0EN7cutlass10bfloat16_tE19Flash_kernel_traitsILi192ELi64ELi64ELi4ES3_EELi8ELi7ELb0EEEvNS_16Flash_fwd_paramsE)
        /*04d0*/ 	.word	0x00000000


	//----- nvinfo : EIATTR_MIN_STACK_SIZE
	.align		4
.L_216:
        /*04d4*/ 	.byte	0x04, 0x12
        /*04d6*/ 	.short	(.L_218 - .L_217)
	.align		4
.L_217:
        /*04d8*/ 	.word	index@(_ZN5flash32flash_fwd_splitkv_combine_kernelI23Flash_fwd_kernel_traitsILi192ELi64ELi64ELi4ELb0ELb0EN7cutlass10bfloat16_tE19Flash_kernel_traitsILi192ELi64ELi64ELi4ES3_EELi8ELi6ELb0EEEvNS_16Flash_fwd_paramsE)
        /*04dc*/ 	.word	0x00000000


	//----- nvinfo : EIATTR_MIN_STACK_SIZE
	.align		4
.L_218:
        /*04e0*/ 	.byte	0x04, 0x12
        /*04e2*/ 	.short	(.L_220 - .L_219)
	.align		4
.L_219:
        /*04e4*/ 	.word	index@(_ZN5flash32flash_fwd_splitkv_combine_kernelI23Flash_fwd_kernel_traitsILi192ELi64ELi64ELi4ELb0ELb0EN7cutlass10bfloat16_tE19Flash_kernel_traitsILi192ELi64ELi64ELi4ES3_EELi8ELi5ELb0EEEvNS_16Flash_fwd_paramsE)
        /*04e8*/ 	.word	0x00000000


	//----- nvinfo : EIATTR_MIN_STACK_SIZE
	.align		4
.L_220:
        /*04ec*/ 	.byte	0x04, 0x12
        /*04ee*/ 	.short	(.L_222 - .L_221)
	.align		4
.L_221:
        /*04f0*/ 	.word	index@(_ZN5flash32flash_fwd_splitkv_combine_kernelI23Flash_fwd_kernel_traitsILi192ELi64ELi64ELi4ELb0ELb0EN7cutlass10bfloat16_tE19Flash_kernel_traitsILi192ELi64ELi64ELi4ES3_EELi8ELi4ELb0EEEvNS_16Flash_fwd_paramsE)
        /*04f4*/ 	.word	0x00000000


	//----- nvinfo : EIATTR_MIN_STACK_SIZE
	.align		4
.L_222:
        /*04f8*/ 	.byte	0x04, 0x12
        /*04fa*/ 	.short	(.L_224 - .L_223)
	.align		4
.L_223:
        /*04fc*/ 	.word	index@(_ZN5flash32flash_fwd_splitkv_combine_kernelI23Flash_fwd_kernel_traitsILi192ELi64ELi64ELi4ELb0ELb0EN7cutlass10bfloat16_tE19Flash_kernel_traitsILi192ELi64ELi64ELi4ES3_EELi8ELi3ELb0EEEvNS_16Flash_fwd_paramsE)
        /*0500*/ 	.word	0x00000000


	//----- nvinfo : EIATTR_MIN_STACK_SIZE
	.align		4
.L_224:
        /*0504*/ 	.byte	0x04, 0x12
        /*0506*/ 	.short	(.L_226 - .L_225)
	.align		4
.L_225:
        /*0508*/ 	.word	index@(_ZN5flash32flash_fwd_splitkv_combine_kernelI23Flash_fwd_kernel_traitsILi192ELi64ELi64ELi4ELb0ELb0EN7cutlass10bfloat16_tE19Flash_kernel_traitsILi192ELi64ELi64ELi4ES3_EELi8ELi2ELb0EEEvNS_16Flash_fwd_paramsE)
        /*050c*/ 	.word	0x00000000


	//----- nvinfo : EIATTR_MIN_STACK_SIZE
	.align		4
.L_226:
        /*0510*/ 	.byte	0x04, 0x12
        /*0512*/ 	.short	(.L_228 - .L_227)
	.align		4
.L_227:
        /*0514*/ 	.word	index@(_ZN5flash32flash_fwd_splitkv_combine_kernelI23Flash_fwd_kernel_traitsILi192ELi64ELi64ELi4ELb0ELb0EN7cutlass10bfloat16_tE19Flash_kernel_traitsILi192ELi64ELi64ELi4ES3_EELi8ELi1ELb0EEEvNS_16Flash_fwd_paramsE)
        /*0518*/ 	.word	0x00000000


	//----- nvinfo : EIATTR_MIN_STACK_SIZE
	.align		4
.L_228:
        /*051c*/ 	.byte	0x04, 0x12
        /*051e*/ 	.short	(.L_230 - .L_229)
	.align		4
.L_229:
        /*0520*/ 	.word	index@(_ZN5flash32flash_fwd_splitkv_combine_kernelI23Flash_fwd_kernel_traitsILi192ELi64ELi64ELi4ELb0ELb0EN7cutlass10bfloat16_tE19Flash_kernel_traitsILi192ELi64ELi64ELi4ES3_EELi8ELi7ELb1EEEvNS_16Flash_fwd_paramsE)
        /*0524*/ 	.word	0x00000000


	//----- nvinfo : EIATTR_MIN_STACK_SIZE
	.align		4
.L_230:
        /*0528*/ 	.byte	0x04, 0x12
        /*052a*/ 	.short	(.L_232 - .L_231)
	.align		4
.L_231:
        /*052c*/ 	.word	index@(_ZN5flash32flash_fwd_splitkv_combine_kernelI23Flash_fwd_kernel_traitsILi192ELi64ELi64ELi4ELb0ELb0EN7cutlass10bfloat16_tE19Flash_kernel_traitsILi192ELi64ELi64ELi4ES3_EELi8ELi6ELb1EEEvNS_16Flash_fwd_paramsE)
        /*0530*/ 	.word	0x00000000


	//----- nvinfo : EIATTR_MIN_STACK_SIZE
	.align		4
.L_232:
        /*0534*/ 	.byte	0x04, 0x12
        /*0536*/ 	.short	(.L_234 - .L_233)
	.align		4
.L_233:
        /*0538*/ 	.word	index@(_ZN5flash32flash_fwd_splitkv_combine_kernelI23Flash_fwd_kernel_traitsILi192ELi64ELi64ELi4ELb0ELb0EN7cutlass10bfloat16_tE19Flash_kernel_traitsILi192ELi64ELi64ELi4ES3_EELi8ELi5ELb1EEEvNS_16Flash_fwd_paramsE)
        /*053c*/ 	.word	0x00000000


	//----- nvinfo : EIATTR_MIN_STACK_SIZE
	.align		4
.L_234:
        /*0540*/ 	.byte	0x04, 0x12
        /*0542*/ 	.short	(.L_236 - .L_235)
	.align		4
.L_235:
        /*0544*/ 	.word	index@(_ZN5flash32flash_fwd_splitkv_combine_kernelI23Flash_fwd_kernel_traitsILi192ELi64ELi64ELi4ELb0ELb0EN7cutlass10bfloat16_tE19Flash_kernel_traitsILi192ELi64ELi64ELi4ES3_EELi8ELi4ELb1EEEvNS_16Flash_fwd_paramsE)
        /*0548*/ 	.word	0x00000000


	//----- nvinfo : EIATTR_MIN_STACK_SIZE
	.align		4
.L_236:
        /*054c*/ 	.byte	0x04, 0x12
        /*054e*/ 	.short	(.L_238 - .L_237)
	.align		4
.L_237:
        /*0550*/ 	.word	index@(_ZN5flash32flash_fwd_splitkv_combine_kernelI23Flash_fwd_kernel_traitsILi192ELi64ELi64ELi4ELb0ELb0EN7cutlass10bfloat16_tE19Flash_kernel_traitsILi192ELi64ELi64ELi4ES3_EELi8ELi3ELb1EEEvNS_16Flash_fwd_paramsE)
        /*0554*/ 	.word	0x00000000


	//----- nvinfo : EIATTR_MIN_STACK_SIZE
	.align		4
.L_238:
        /*0558*/ 	.byte	0x04, 0x12
        /*055a*/ 	.short	(.L_240 - .L_239)
	.align		4
.L_239:
        /*055c*/ 	.word	index@(_ZN5flash32flash_fwd_splitkv_combine_kernelI23Flash_fwd_kernel_traitsILi192ELi64ELi64ELi4ELb0ELb0EN7cutlass10bfloat16_tE19Flash_kernel_traitsILi192ELi64ELi64ELi4ES3_EELi8ELi2ELb1EEEvNS_16Flash_fwd_paramsE)
        /*0560*/ 	.word	0x00000000


	//----- nvinfo : EIATTR_MIN_STACK_SIZE
	.align		4
.L_240:
        /*0564*/ 	.byte	0x04, 0x12
        /*0566*/ 	.short	(.L_242 - .L_241)
	.align		4
.L_241:
        /*0568*/ 	.word	index@(_ZN5flash32flash_fwd_splitkv_combine_kernelI23Flash_fwd_kernel_traitsILi192ELi64ELi64ELi4ELb0ELb0EN7cutlass10bfloat16_tE19Flash_kernel_traitsILi192ELi64ELi64ELi4ES3_EELi8ELi1ELb1EEEvNS_16Flash_fwd_paramsE)
        /*056c*/ 	.word	0x00000000


	//----- nvinfo : EIATTR_MIN_STACK_SIZE
	.align		4
.L_242:
        /*0570*/ 	.byte	0x04, 0x12
        /*0572*/ 	.short	(.L_244 - .L_243)
	.align		4
.L_243:
        /*0574*/ 	.word	index@(_ZN5flash24flash_fwd_splitkv_kernelI23Flash_fwd_kernel_traitsILi192ELi64ELi64ELi4ELb0ELb0EN7cutlass10bfloat16_tE19Flash_kernel_traitsILi192ELi64ELi64ELi4ES3_EELb1ELb0ELb0ELb0ELb0ELb0ELb0ELb0EEEvNS_16Flash_fwd_paramsE)
        /*0578*/ 	.word	0x00000000


	//----- nvinfo : EIATTR_MIN_STACK_SIZE
	.align		4
.L_244:
        /*057c*/ 	.byte	0x04, 0x12
        /*057e*/ 	.short	(.L_246 - .L_245)
	.align		4
.L_245:
        /*0580*/ 	.word	index@(_ZN5flash24flash_fwd_splitkv_kernelI23Flash_fwd_kernel_traitsILi192ELi64ELi64ELi4ELb0ELb0EN7cutlass10bfloat16_tE19Flash_kernel_traitsILi192ELi64ELi64ELi4ES3_EELb1ELb0ELb0ELb0ELb0ELb1ELb0ELb0EEEvNS_16Flash_fwd_paramsE)
        /*0584*/ 	.word	0x00000000


	//----- nvinfo : EIATTR_MIN_STACK_SIZE
	.align		4
.L_246:
        /*0588*/ 	.byte	0x04, 0x12
        /*058a*/ 	.short	(.L_248 - .L_247)
	.align		4
.L_247:
        /*058c*/ 	.word	index@(_ZN5flash24flash_fwd_splitkv_kernelI23Flash_fwd_kernel_traitsILi192ELi64ELi64ELi4ELb0ELb0EN7cutlass10bfloat16_tE19Flash_kernel_traitsILi192ELi64ELi64ELi4ES3_EELb1ELb0ELb0ELb0ELb0ELb0ELb0ELb1EEEvNS_16Flash_fwd_paramsE)
        /*0590*/ 	.word	0x00000000


	//----- nvinfo : EIATTR_MIN_STACK_SIZE
	.align		4
.L_248:
        /*0594*/ 	.byte	0x04, 0x12
        /*0596*/ 	.short	(.L_250 - .L_249)
	.align		4
.L_249:
        /*0598*/ 	.word	index@(_ZN5flash24flash_fwd_splitkv_kernelI23Flash_fwd_kernel_traitsILi192ELi64ELi64ELi4ELb0ELb0EN7cutlass10bfloat16_tE19Flash_kernel_traitsILi192ELi64ELi64ELi4ES3_EELb1ELb0ELb0ELb0ELb0ELb1ELb0ELb1EEEvNS_16Flash_fwd_paramsE)
        /*059c*/ 	.word	0x00000000


	//----- nvinfo : EIATTR_MIN_STACK_SIZE
	.align		4
.L_250:
        /*05a0*/ 	.byte	0x04, 0x12
        /*05a2*/ 	.short	(.L_252 - .L_251)
	.align		4
.L_251:
        /*05a4*/ 	.word	index@(_ZN5flash24flash_fwd_splitkv_kernelI23Flash_fwd_kernel_traitsILi192ELi64ELi64ELi4ELb0ELb0EN7cutlass10bfloat16_tE19Flash_kernel_traitsILi192ELi64ELi64ELi4ES3_EELb1ELb0ELb0ELb0ELb0ELb0ELb1ELb0EEEvNS_16Flash_fwd_paramsE)
        /*05a8*/ 	.word	0x00000000


	//----- nvinfo : EIATTR_MIN_STACK_SIZE
	.align		4
.L_252:
        /*05ac*/ 	.byte	0x04, 0x12
        /*05ae*/ 	.short	(.L_254 - .L_253)
	.align		4
.L_253:
        /*05b0*/ 	.word	index@(_ZN5flash24flash_fwd_splitkv_kernelI23Flash_fwd_kernel_traitsILi192ELi64ELi64ELi4ELb0ELb0EN7cutlass10bfloat16_tE19Flash_kernel_traitsILi192ELi64ELi64ELi4ES3_EELb1ELb0ELb0ELb0ELb0ELb1ELb1ELb0EEEvNS_16Flash_fwd_paramsE)
        /*05b4*/ 	.word	0x00000000


	//----- nvinfo : EIATTR_MIN_STACK_SIZE
	.align		4
.L_254:
        /*05b8*/ 	.byte	0x04, 0x12
        /*05ba*/ 	.short	(.L_256 - .L_255)
	.align		4
.L_255:
        /*05bc*/ 	.word	index@(_ZN5flash24flash_fwd_splitkv_kernelI23Flash_fwd_kernel_traitsILi192ELi64ELi64ELi4ELb0ELb0EN7cutlass10bfloat16_tE19Flash_kernel_traitsILi192ELi64ELi64ELi4ES3_EELb1ELb0ELb0ELb0ELb0ELb0ELb1ELb1EEEvNS_16Flash_fwd_paramsE)
        /*05c0*/ 	.word	0x00000000


	//----- nvinfo : EIATTR_MIN_STACK_SIZE
	.align		4
.L_256:
        /*05c4*/ 	.byte	0x04, 0x12
        /*05c6*/ 	.short	(.L_258 - .L_257)
	.align		4
.L_257:
        /*05c8*/ 	.word	index@(_ZN5flash24flash_fwd_splitkv_kernelI23Flash_fwd_kernel_traitsILi192ELi64ELi64ELi4ELb0ELb0EN7cutlass10bfloat16_tE19Flash_kernel_traitsILi192ELi64ELi64ELi4ES3_EELb1ELb0ELb0ELb0ELb0ELb1ELb1ELb1EEEvNS_16Flash_fwd_paramsE)
        /*05cc*/ 	.word	0x00000000


	//----- nvinfo : EIATTR_MIN_STACK_SIZE
	.align		4
.L_258:
        /*05d0*/ 	.byte	0x04, 0x12
        /*05d2*/ 	.short	(.L_260 - .L_259)
	.align		4
.L_259:
        /*05d4*/ 	.word	index@(_ZN5flash24flash_fwd_splitkv_kernelI23Flash_fwd_kernel_traitsILi192ELi64ELi64ELi4ELb0ELb0EN7cutlass10bfloat16_tE19Flash_kernel_traitsILi192ELi64ELi64ELi4ES3_EELb1ELb0ELb0ELb0ELb1ELb0ELb0ELb0EEEvNS_16Flash_fwd_paramsE)
        /*05d8*/ 	.word	0x00000000


	//----- nvinfo : EIATTR_MIN_STACK_SIZE
	.align		4
.L_260:
        /*05dc*/ 	.byte	0x04, 0x12
        /*05de*/ 	.short	(.L_262 - .L_261)
	.align		4
.L_261:
        /*05e0*/ 	.word	index@(_ZN5flash24flash_fwd_splitkv_kernelI23Flash_fwd_kernel_traitsILi192ELi64ELi64ELi4ELb0ELb0EN7cutlass10bfloat16_tE19Flash_kernel_traitsILi192ELi64ELi64ELi4ES3_EELb1ELb0ELb0ELb0ELb1ELb1ELb0ELb0EEEvNS_16Flash_fwd_paramsE)
        /*05e4*/ 	.word	0x00000000


	//----- nvinfo : EIATTR_MIN_STACK_SIZE
	.align		4
.L_262:
        /*05e8*/ 	.byte	0x04, 0x12
        /*05ea*/ 	.short	(.L_264 - .L_263)
	.align		4
.L_263:
        /*05ec*/ 	.word	index@(_ZN5flash24flash_fwd_splitkv_kernelI23Flash_fwd_kernel_traitsILi192ELi64ELi64ELi4ELb0ELb0EN7cutlass10bfloat16_tE19Flash_kernel_traitsILi192ELi64ELi64ELi4ES3_EELb1ELb0ELb1ELb0ELb0ELb0ELb0ELb0EEEvNS_16Flash_fwd_paramsE)
        /*05f0*/ 	.word	0x00000000


	//----- nvinfo : EIATTR_MIN_STACK_SIZE
	.align		4
.L_264:
        /*05f4*/ 	.byte	0x04, 0x12
        /*05f6*/ 	.short	(.L_266 - .L_265)
	.align		4
.L_265:
        /*05f8*/ 	.word	index@(_ZN5flash24flash_fwd_splitkv_kernelI23Flash_fwd_kernel_traitsILi192ELi64ELi64ELi4ELb0ELb0EN7cutlass10bfloat16_tE19Flash_kernel_traitsILi192ELi64ELi64ELi4ES3_EELb1ELb0ELb1ELb0ELb0ELb1ELb0ELb0EEEvNS_16Flash_fwd_paramsE)
        /*05fc*/ 	.word	0x00000000


	//----- nvinfo : EIATTR_MIN_STACK_SIZE
	.align		4
.L_266:
        /*0600*/ 	.byte	0x04, 0x12
        /*0602*/ 	.short	(.L_268 - .L_267)
	.align		4
.L_267:
        /*0604*/ 	.word	index@(_ZN5flash24flash_fwd_splitkv_kernelI23Flash_fwd_kernel_traitsILi192ELi64ELi64ELi4ELb0ELb0EN7cutlass10bfloat16_tE19Flash_kernel_traitsILi192ELi64ELi64ELi4ES3_EELb1ELb0ELb0ELb0ELb1ELb0ELb0ELb1EEEvNS_16Flash_fwd_paramsE)
        /*0608*/ 	.word	0x00000000


	//----- nvinfo : EIATTR_MIN_STACK_SIZE
	.align		4
.L_268:
        /*060c*/ 	.byte	0x04, 0x12
        /*060e*/ 	.short	(.L_270 - .L_269)
	.align		4
.L_269:
        /*0610*/ 	.word	index@(_ZN5flash24flash_fwd_splitkv_kernelI23Flash_fwd_kernel_traitsILi192ELi64ELi64ELi4ELb0ELb0EN7cutlass10bfloat16_tE19Flash_kernel_traitsILi192ELi64ELi64ELi4ES3_EELb1ELb0ELb0ELb0ELb1ELb1ELb0ELb1EEEvNS_16Flash_fwd_paramsE)
        /*0614*/ 	.word	0x00000000


	//----- nvinfo : EIATTR_MIN_STACK_SIZE
	.align		4
.L_270:
        /*0618*/ 	.byte	0x04, 0x12
        /*061a*/ 	.short	(.L_272 - .L_271)
	.align		4
.L_271:
        /*061c*/ 	.word	index@(_ZN5flash24flash_fwd_splitkv_kernelI23Flash_fwd_kernel_traitsILi192ELi64ELi64ELi4ELb0ELb0EN7cutlass10bfloat16_tE19Flash_kernel_traitsILi192ELi64ELi64ELi4ES3_EELb1ELb0ELb1ELb0ELb0ELb0ELb0ELb1EEEvNS_16Flash_fwd_paramsE)
        /*0620*/ 	.word	0x00000000


	//----- nvinfo : EIATTR_MIN_STACK_SIZE
	.align		4
.L_272:
        /*0624*/ 	.byte	0x04, 0x12
        /*0626*/ 	.short	(.L_274 - .L_273)
	.align		4
.L_273:
        /*0628*/ 	.word	index@(_ZN5flash24flash_fwd_splitkv_kernelI23Flash_fwd_kernel_traitsILi192ELi64ELi64ELi4ELb0ELb0EN7cutlass10bfloat16_tE19Flash_kernel_traitsILi192ELi64ELi64ELi4ES3_EELb1ELb0ELb1ELb0ELb0ELb1ELb0ELb1EEEvNS_16Flash_fwd_paramsE)
        /*062c*/ 	.word	0x00000000


	//----- nvinfo : EIATTR_MIN_STACK_SIZE
	.align		4
.L_274:
        /*0630*/ 	.byte	0x04, 0x12
        /*0632*/ 	.short	(.L_276 - .L_275)
	.align		4
.L_275:
        /*0634*/ 	.word	index@(_ZN5flash24flash_fwd_splitkv_kernelI23Flash_fwd_kernel_traitsILi192ELi64ELi64ELi4ELb0ELb0EN7cutlass10bfloat16_tE19Flash_kernel_traitsILi192ELi64ELi64ELi4ES3_EELb1ELb0ELb0ELb0ELb1ELb0ELb1ELb0EEEvNS_16Flash_fwd_paramsE)
        /*0638*/ 	.word	0x00000000


	//----- nvinfo : EIATTR_MIN_STACK_SIZE
	.align		4
.L_276:
        /*063c*/ 	.byte	0x04, 0x12
        /*063e*/ 	.short	(.L_278 - .L_277)
	.align		4
.L_277:
        /*0640*/ 	.word	index@(_ZN5flash24flash_fwd_splitkv_kernelI23Flash_fwd_kernel_traitsILi192ELi64ELi64ELi4ELb0ELb0EN7cutlass10bfloat16_tE19Flash_kernel_traitsILi192ELi64ELi64ELi4ES3_EELb1ELb0ELb0ELb0ELb1ELb1ELb1ELb0EEEvNS_16Flash_fwd_paramsE)
        /*0644*/ 	.word	0x00000000


	//----- nvinfo : EIATTR_MIN_STACK_SIZE
	.align		4
.L_278:
        /*0648*/ 	.byte	0x04, 0x12
        /*064a*/ 	.short	(.L_280 - .L_279)
	.align		4
.L_279:
        /*064c*/ 	.word	index@(_ZN5flash24flash_fwd_splitkv_kernelI23Flash_fwd_kernel_traitsILi192ELi64ELi64ELi4ELb0ELb0EN7cutlass10bfloat16_tE19Flash_kernel_traitsILi192ELi64ELi64ELi4ES3_EELb1ELb0ELb1ELb0ELb0ELb0ELb1ELb0EEEvNS_16Flash_fwd_paramsE)
        /*0650*/ 	.word	0x00000000


	//----- nvinfo : EIATTR_MIN_STACK_SIZE
	.align		4
.L_280:
        /*0654*/ 	.byte	0x04, 0x12
        /*0656*/ 	.short	(.L_282 - .L_281)
	.align		4
.L_281:
        /*0658*/ 	.word	index@(_ZN5flash24flash_fwd_splitkv_kernelI23Flash_fwd_kernel_traitsILi192ELi64ELi64ELi4ELb0ELb0EN7cutlass10bfloat16_tE19Flash_kernel_traitsILi192ELi64ELi64ELi4ES3_EELb1ELb0ELb1ELb0ELb0ELb1ELb1ELb0EEEvNS_16Flash_fwd_paramsE)
        /*065c*/ 	.word	0x00000000


	//----- nvinfo : EIATTR_MIN_STACK_SIZE
	.align		4
.L_282:
        /*0660*/ 	.byte	0x04, 0x12
        /*0662*/ 	.short	(.L_284 - .L_283)
	.align		4
.L_283:
        /*0664*/ 	.word	index@(_ZN5flash24flash_fwd_splitkv_kernelI23Flash_fwd_kernel_traitsILi192ELi64ELi64ELi4ELb0ELb0EN7cutlass10bfloat16_tE19Flash_kernel_traitsILi192ELi64ELi64ELi4ES3_EELb1ELb0ELb0ELb0ELb1ELb0ELb1ELb1EEEvNS_16Flash_fwd_paramsE)
        /*0668*/ 	.word	0x00000000


	//----- nvinfo : EIATTR_MIN_STACK_SIZE
	.align		4
.L_284:
        /*066c*/ 	.byte	0x04, 0x12
        /*066e*/ 	.short	(.L_286 - .L_285)
	.align		4
.L_285:
        /*0670*/ 	.word	index@(_ZN5flash24flash_fwd_splitkv_kernelI23Flash_fwd_kernel_traitsILi192ELi64ELi64ELi4ELb0ELb0EN7cutlass10bfloat16_tE19Flash_kernel_traitsILi192ELi64ELi64ELi4ES3_EELb1ELb0ELb0ELb0ELb1ELb1ELb1ELb1EEEvNS_16Flash_fwd_paramsE)
        /*0674*/ 	.word	0x00000000


	//----- nvinfo : EIATTR_MIN_STACK_SIZE
	.align		4
.L_286:
        /*0678*/ 	.byte	0x04, 0x12
        /*067a*/ 	.short	(.L_288 - .L_287)
	.align		4
.L_287:
        /*067c*/ 	.word	index@(_ZN5flash24flash_fwd_splitkv_kernelI23Flash_fwd_kernel_traitsILi192ELi64ELi64ELi4ELb0ELb0EN7cutlass10bfloat16_tE19Flash_kernel_traitsILi192ELi64ELi64ELi4ES3_EELb1ELb0ELb1ELb0ELb0ELb0ELb1ELb1EEEvNS_16Flash_fwd_paramsE)
        /*0680*/ 	.word	0x00000000


	//----- nvinfo : EIATTR_MIN_STACK_SIZE
	.align		4
.L_288:
        /*0684*/ 	.byte	0x04, 0x12
        /*0686*/ 	.short	(.L_290 - .L_289)
	.align		4
.L_289:
        /*0688*/ 	.word	index@(_ZN5flash24flash_fwd_splitkv_kernelI23Flash_fwd_kernel_traitsILi192ELi64ELi64ELi4ELb0ELb0EN7cutlass10bfloat16_tE19Flash_kernel_traitsILi192ELi64ELi64ELi4ES3_EELb1ELb0ELb1ELb0ELb0ELb1ELb1ELb1EEEvNS_16Flash_fwd_paramsE)
        /*068c*/ 	.word	0x00000000
.L_290:


//--------------------- .nv.compat                --------------------------
	.section	.nv.compat,"",@"SHT_CUDA_COMPAT_INFO"
	.align	4
        /*0000*/ 	.byte	0x02, 0x09, 0x01, 0x00, 0x02, 0x02, 0x01, 0x00, 0x02, 0x05, 0x05, 0x00, 0x03, 0x07, 0x01, 0x01
        /*0010*/ 	.byte	0x02, 0x03, 0x00, 0x00, 0x02, 0x06, 0x01, 0x00, 0x04, 0x0b, 0x08, 0x00, 0x00, 0x00, 0x00, 0x00
        /*0020*/ 	.byte	0x00, 0x00, 0x00, 0x00


//--------------------- .nv.info._ZN5flash32flash_fwd_splitkv_combine_kernelI23Flash_fwd_kernel_traitsILi192ELi64ELi64ELi4ELb0ELb0EN7cutlass10bfloat16_tE19Flash_kernel_traitsILi192ELi64ELi64ELi4ES3_EELi8ELi7ELb0EEEvNS_16Flash_fwd_paramsE --------------------------
	.section	.nv.info._ZN5flash32flash_fwd_splitkv_combine_kernelI23Flash_fwd_kernel_traitsILi192ELi64ELi64ELi4ELb0ELb0EN7cutlass10bfloat16_tE19Flash_kernel_traitsILi192ELi64ELi64ELi4ES3_EELi8ELi7ELb0EEEvNS_16Flash_fwd_paramsE,"",@"SHT_CUDA_INFO"
	.sectionflags	@""
	.align	4


	//----- nvinfo : EIATTR_CUDA_API_VERSION
	.align		4
        /*0000*/ 	.byte	0x04, 0x37
        /*0002*/ 	.short	(.L_292 - .L_291)
.L_291:
        /*0004*/ 	.word	0x00000082


	//----- nvinfo : EIATTR_KPARAM_INFO
	.align		4
.L_292:
        /*0008*/ 	.byte	0x04, 0x17
        /*000a*/ 	.short	(.L_294 - .L_293)
.L_293:
        /*000c*/ 	.word	0x00000000
        /*0010*/ 	.short	0x0000
        /*0012*/ 	.short	0x0000
        /*0014*/ 	.byte	0x00, 0xf0, 0x41, 0x07


	//----- nvinfo : EIATTR_SPARSE_MMA_MASK
	.align		4
.L_294:
        /*0018*/ 	.byte	0x03, 0x50
        /*001a*/ 	.short	0x0000


	//----- nvinfo : EIATTR_MAXREG_COUNT
	.align		4
        /*001c*/ 	.byte	0x03, 0x1b
        /*001e*/ 	.short	0x00ff


	//----- nvinfo : EIATTR_NUM_BARRIERS
	.align		4
        /*0020*/ 	.byte	0x02, 0x4c
        /*0022*/ 	.byte	0x01
	.zero		1


	//----- nvinfo : EIATTR_MERCURY_ISA_VERSION
	.align		4
        /*0024*/ 	.byte	0x03, 0x5f
        /*0026*/ 	.short	0x0101


	//----- nvinfo : EIATTR_COOP_GROUP_MASK_REGIDS
	.align		4
        /*0028*/ 	.byte	0x04, 0x29
        /*002a*/ 	.short	(.L_296 - .L_295)


	//   ....[0]....
.L_295:
        /*002c*/ 	.word	0xffffffff


	//   ....[1]....
        /*0030*/ 	.word	0xffffffff


	//   ....[2]....
        /*0034*/ 	.word	0xffffffff


	//   ....[3]....
        /*0038*/ 	.word	0xffffffff


	//   ....[4]....
        /*003c*/ 	.word	0xffffffff


	//   ....[5]....
        /*0040*/ 	.word	0xffffffff


	//   ....[6]....
        /*0044*/ 	.word	0xffffffff


	//   ....[7]....
        /*0048*/ 	.word	0xffffffff


	//----- nvinfo : EIATTR_COOP_GROUP_INSTR_OFFSETS
	.align		4
.L_296:
        /*004c*/ 	.byte	0x04, 0x28
        /*004e*/ 	.short	(.L_298 - .L_297)


	//   ....[0]....
.L_297:
        /*0050*/ 	.word	0x00002020


	//   ....[1]....
        /*0054*/ 	.word	0x00002040


	//   ....[2]....
        /*0058*/ 	.word	0x00002060


	//   ....[3]....
        /*005c*/ 	.word	0x00002080


	//   ....[4]....
        /*0060*/ 	.word	0x00002310


	//   ....[5]....
        /*0064*/ 	.word	0x000023a0


	//   ....[6]....
        /*0068*/ 	.word	0x00002480


	//   ....[7]....
        /*006c*/ 	.word	0x00002560


	//----- nvinfo : EIATTR_EXIT_INSTR_OFFSETS
	.align		4
.L_298:
        /*0070*/ 	.byte	0x04, 0x1c
        /*0072*/ 	.short	(.L_300 - .L_299)


	//   ....[0]....
.L_299:
        /*0074*/ 	.word	0x00004c80


	//   ....[1]....
        /*0078*/ 	.word	0x000052a0


	//   ....[2]....
        /*007c*/ 	.word	0x00005330


	//----- nvinfo : EIATTR_CRS_STACK_SIZE
	.align		4
.L_300:
        /*0080*/ 	.byte	0x04, 0x1e
        /*0082*/ 	.short	(.L_302 - .L_301)
.L_301:
        /*0084*/ 	.word	0x00000000


	//----- nvinfo : EIATTR_CBANK_PARAM_SIZE
	.align		4
.L_302:
        /*0088*/ 	.byte	0x03, 0x19
        /*008a*/ 	.short	0x01d0


	//----- nvinfo : EIATTR_PARAM_CBANK
	.align		4
        /*008c*/ 	.byte	0x04, 0x0a
        /*008e*/ 	.short	(.L_304 - .L_303)
	.align		4
.L_303:
        /*0090*/ 	.word	index@(.nv.constant0._ZN5flash32flash_fwd_splitkv_combine_kernelI23Flash_fwd_kernel_traitsILi192ELi64ELi64ELi4ELb0ELb0EN7cutlass10bfloat16_tE19Flash_kernel_traitsILi192ELi64ELi64ELi4ES3_EELi8ELi7ELb0EEEvNS_16Flash_fwd_paramsE)
        /*0094*/ 	.short	0x0210
        /*0096*/ 	.short	0x01d0


	//----- nvinfo : EIATTR_SW_WAR
	.align		4
.L_304:
        /*0098*/ 	.byte	0x04, 0x36
        /*009a*/ 	.short	(.L_306 - .L_305)
.L_305:
        /*009c*/ 	.word	0x00000008
.L_306:


//--------------------- .nv.info._ZN5flash32flash_fwd_splitkv_combine_kernelI23Flash_fwd_kernel_traitsILi192ELi64ELi64ELi4ELb0ELb0EN7cutlass10bfloat16_tE19Flash_kernel_traitsILi192ELi64ELi64ELi4ES3_EELi8ELi6ELb0EEEvNS_16Flash_fwd_paramsE --------------------------
	.section	.nv.info._ZN5flash32flash_fwd_splitkv_combine_kernelI23Flash_fwd_kernel_traitsILi192ELi64ELi64ELi4ELb0ELb0EN7cutlass10bfloat16_tE19Flash_kernel_traitsILi192ELi64ELi64ELi4ES3_EELi8ELi6ELb0EEEvNS_16Flash_fwd_paramsE,"",@"SHT_CUDA_INFO"
	.sectionflags	@""
	.align	4


	//----- nvinfo : EIATTR_CUDA_API_VERSION
	.align		4
        /*0000*/ 	.byte	0x04, 0x37
        /*0002*/ 	.short	(.L_308 - .L_307)
.L_307:
        /*0004*/ 	.word	0x00000082


	//----- nvinfo : EIATTR_KPARAM_INFO
	.align		4
.L_308:
        /*0008*/ 	.byte	0x04, 0x17
        /*000a*/ 	.short	(.L_310 - .L_309)
.L_309:
        /*000c*/ 	.word	0x00000000
        /*0010*/ 	.short	0x0000
        /*0012*/ 	.short	0x0000
        /*0014*/ 	.byte	0x00, 0xf0, 0x41, 0x07


	//----- nvinfo : EIATTR_SPARSE_MMA_MASK
	.align		4
.L_310:
        /*0018*/ 	.byte	0x03, 0x50
        /*001a*/ 	.short	0x0000


	//----- nvinfo : EIATTR_MAXREG_COUNT
	.align		4
        /*001c*/ 	.byte	0x03, 0x1b
        /*001e*/ 	.short	0x00ff


	//----- nvinfo : EIATTR_NUM_BARRIERS
	.align		4
        /*0020*/ 	.byte	0x02, 0x4c
        /*0022*/ 	.byte	0x01
	.zero		1


	//----- nvinfo : EIATTR_MERCURY_ISA_VERSION
	.align		4
        /*0024*/ 	.byte	0x03, 0x5f
        /*0026*/ 	.short	0x0101


	//----- nvinfo : EIATTR_COOP_GROUP_MASK_REGIDS
	.align		4
        /*0028*/ 	.byte	0x04, 0x29
        /*002a*/ 	.short	(.L_312 - .L_311)


	//   ....[0]....
.L_311:
        /*002c*/ 	.word	0xffffffff


	//   ....[1]....
        /*0030*/ 	.word	0xffffffff


	//   ....[2]....
        /*0034*/ 	.word	0xffffffff


	//   ....[3]....
        /*0038*/ 	.word	0xffffffff


	//   ....[4]....
        /*003c*/ 	.word	0xffffffff


	//   ....[5]....
        /*0040*/ 	.word	0xffffffff


	//   ....[6]....
        /*0044*/ 	.word	0xffffffff


	//   ....[7]....
        /*0048*/ 	.word	0xffffffff


	//----- nvinfo : EIATTR_COOP_GROUP_INSTR_OFFSETS
	.align		4
.L_312:
        /*004c*/ 	.byte	0x04, 0x28
        /*004e*/ 	.short	(.L_314 - .L_313)


	//   ....[0]....
.L_313:
        /*0050*/ 	.word	0x00001ba0


	//   ....[1]....
        /*0054*/ 	.word	0x00001bc0


	//   ....[2]....
        /*0058*/ 	.word	0x00001be0


	//   ....[3]....
        /*005c*/ 	.word	0x00001c00


	//   ....[4]....
        /*0060*/ 	.word	0x00001da0


	//   ....[5]....
        /*0064*/ 	.word	0x00001e30


	//   ....[6]....
        /*0068*/ 	.word	0x00001f00


	//   ....[7]....
        /*006c*/ 	.word	0x00001ff0


	//----- nvinfo : EIATTR_EXIT_INSTR_OFFSETS
	.align		4
.L_314:
        /*0070*/ 	.byte	0x04, 0x1c
        /*0072*/ 	.short	(.L_316 - .L_315)


	//   ....[0]....
.L_315:
        /*0074*/ 	.word	0x00004560


	//   ....[1]....
        /*0078*/ 	.word	0x00004b80


	//   ....[2]....
        /*007c*/ 	.word	0x00004c10


	//----- nvinfo : EIATTR_CRS_STACK_SIZE
	.align		4
.L_316:
        /*0080*/ 	.byte	0x04, 0x1e
        /*0082*/ 	.short	(.L_318 - .L_317)
.L_317:
        /*0084*/ 	.word	0x00000000


	//----- nvinfo : EIATTR_CBANK_PARAM_SIZE
	.align		4
.L_318:
        /*0088*/ 	.byte	0x03, 0x19
        /*008a*/ 	.short	0x01d0


	//----- nvinfo : EIATTR_PARAM_CBANK
	.align		4
        /*008c*/ 	.byte	0x04, 0x0a
        /*008e*/ 	.short	(.L_320 - .L_319)
	.align		4
.L_319:
        /*0090*/ 	.word	index@(.nv.constant0._ZN5flash32flash_fwd_splitkv_combine_kernelI23Flash_fwd_kernel_traitsILi192ELi64ELi64ELi4ELb0ELb0EN7cutlass10bfloat16_tE19Flash_kernel_traitsILi192ELi64ELi64ELi4ES3_EELi8ELi6ELb0EEEvNS_16Flash_fwd_paramsE)
        /*0094*/ 	.short	0x0210
        /*0096*/ 	.short	0x01d0


	//----- nvinfo : EIATTR_SW_WAR
	.align		4
.L_320:
        /*0098*/ 	.byte	0x04, 0x36
        /*009a*/ 	.short	(.L_322 - .L_321)
.L_321:
        /*009c*/ 	.word	0x00000008
.L_322:


//--------------------- .nv.info._ZN5flash32flash_fwd_splitkv_combine_kernelI23Flash_fwd_kernel_traitsILi192ELi64ELi64ELi4ELb0ELb0EN7cutlass10bfloat16_tE19Flash_kernel_traitsILi192ELi64ELi64ELi4ES3_EELi8ELi5ELb0EEEvNS_16Flash_fwd_paramsE --------------------------
	.section	.nv.info._ZN5flash32flash_fwd_splitkv_combine_kernelI23Flash_fwd_kernel_traitsILi192ELi64ELi64ELi4ELb0ELb0EN7cutlass10bfloat16_tE19Flash_kernel_traitsILi192ELi64ELi64ELi4ES3_EELi8ELi5ELb0EEEvNS_16Flash_fwd_paramsE,"",@"SHT_CUDA_INFO"
	.sectionflags	@""
	.align	4


	//----- nvinfo : EIATTR_CUDA_API_VERSION
	.align		4
        /*0000*/ 	.byte	0x04, 0x37
        /*0002*/ 	.short	(.L_324 - .L_323)
.L_323:
        /*0004*/ 	.word	0x00000082


	//----- nvinfo : EIATTR_KPARAM_INFO
	.align		4
.L_324:
        /*0008*/ 	.byte	0x04, 0x17
        /*000a*/ 	.short	(.L_326 - .L_325)
.L_325:
        /*000c*/ 	.word	0x00000000
        /*0010*/ 	.short	0x0000
        /*0012*/ 	.short	0x0000
        /*0014*/ 	.byte	0x00, 0xf0, 0x41, 0x07


	//----- nvinfo : EIATTR_SPARSE_MMA_MASK
	.align		4
.L_326:
        /*0018*/ 	.byte	0x03, 0x50
        /*001a*/ 	.short	0x0000


	//----- nvinfo : EIATTR_MAXREG_COUNT
	.align		4
        /*001c*/ 	.byte	0x03, 0x1b
        /*001e*/ 	.short	0x00ff


	//----- nvinfo : EIATTR_NUM_BARRIERS
	.align		4
        /*0020*/ 	.byte	0x02, 0x4c
        /*0022*/ 	.byte	0x01
	.zero		1


	//----- nvinfo : EIATTR_MERCURY_ISA_VERSION
	.align		4
        /*0024*/ 	.byte	0x03, 0x5f
        /*0026*/ 	.short	0x0101


	//----- nvinfo : EIATTR_COOP_GROUP_MASK_REGIDS
	.align		4
        /*0028*/ 	.byte	0x04, 0x29
        /*002a*/ 	.short	(.L_328 - .L_327)


	//   ....[0]....
.L_327:
        /*002c*/ 	.word	0xffffffff


	//   ....[1]....
        /*0030*/ 	.word	0xffffffff


	//   ....[2]....
        /*0034*/ 	.word	0xffffffff


	//   ....[3]....
        /*0038*/ 	.word	0xffffffff


	//   ....[4]....
        /*003c*/ 	.word	0xffffffff


	//   ....[5]....
        /*0040*/ 	.word	0xffffffff


	//   ....[6]....
        /*0044*/ 	.word	0xffffffff


	//   ....[7]....
        /*0048*/ 	.word	0xffffffff


	//----- nvinfo : EIATTR_COOP_GROUP_INSTR_OFFSETS
	.align		4
.L_328:
        /*004c*/ 	.byte	0x04, 0x28
        /*004e*/ 	.short	(.L_330 - .L_329)


	//   ....[0]....
.L_329:
        /*0050*/ 	.word	0x000016f0


	//   ....[1]....
        /*0054*/ 	.word	0x00001710


	//   ....[2]....
        /*0058*/ 	.word	0x00001750


	//   ....[3]....
        /*005c*/ 	.word	0x000017c0


	//   ....[4]....
        /*0060*/ 	.word	0x000019a0


	//   ....[5]....
        /*0064*/ 	.word	0x00001a00


	//   ....[6]....
        /*0068*/ 	.word	0x00001aa0


	//   ....[7]....
        /*006c*/ 	.word	0x00001bf0


	//----- nvinfo : EIATTR_EXIT_INSTR_OFFSETS
	.align		4
.L_330:
        /*0070*/ 	.byte	0x04, 0x1c
        /*0072*/ 	.short	(.L_332 - .L_331)


	//   ....[0]....
.L_331:
        /*0074*/ 	.word	0x000041d0


	//   ....[1]....
        /*0078*/ 	.word	0x000047f0


	//   ....[2]....
        /*007c*/ 	.word	0x00004880


	//----- nvinfo : EIATTR_CRS_STACK_SIZE
	.align		4
.L_332:
        /*0080*/ 	.byte	0x04, 0x1e
        /*0082*/ 	.short	(.L_334 - .L_333)
.L_333:
        /*0084*/ 	.word	0x00000000


	//----- nvinfo : EIATTR_CBANK_PARAM_SIZE
	.align		4
.L_334:
        /*0088*/ 	.byte	0x03, 0x19
        /*008a*/ 	.short	0x01d0


	//----- nvinfo : EIATTR_PARAM_CBANK
	.align		4
        /*008c*/ 	.byte	0x04, 0x0a
        /*008e*/ 	.short	(.L_336 - .L_335)
	.align		4
.L_335:
        /*0090*/ 	.word	index@(.nv.constant0._ZN5flash32flash_fwd_splitkv_combine_kernelI23Flash_fwd_kernel_traitsILi192ELi64ELi64ELi4ELb0ELb0EN7cutlass10bfloat16_tE19Flash_kernel_traitsILi192ELi64ELi64ELi4ES3_EELi8ELi5ELb0EEEvNS_16Flash_fwd_paramsE)
        /*0094*/ 	.short	0x0210
        /*0096*/ 	.short	0x01d0


	//----- nvinfo : EIATTR_SW_WAR
	.align		4
.L_336:
        /*0098*/ 	.byte	0x04, 0x36
        /*009a*/ 	.short	(.L_338 - .L_337)
.L_337:
        /*009c*/ 	.word	0x00000008
.L_338:


//--------------------- .nv.info._ZN5flash32flash_fwd_splitkv_combine_kernelI23Flash_fwd_kernel_traitsILi192ELi64ELi64ELi4ELb0ELb0EN7cutlass10bfloat16_tE19Flash_kernel_traitsILi192ELi64ELi64ELi4ES3_EELi8ELi4ELb0EEEvNS_16Flash_fwd_paramsE --------------------------
	.section	.nv.info._ZN5flash32flash_fwd_splitkv_combine_kernelI23Flash_fwd_kernel_traitsILi192ELi64ELi64ELi4ELb0ELb0EN7cutlass10bfloat16_tE19Flash_kernel_traitsILi192ELi64ELi64ELi4ES3_EELi8ELi4ELb0EEEvNS_16Flash_fwd_paramsE,"",@"SHT_CUDA_INFO"
	.sectionflags	@""
	.align	4


	//----- nvinfo : EIATTR_CUDA_API_VERSION
	.align		4
        /*0000*/ 	.byte	0x04, 0x37
        /*0002*/ 	.short	(.L_340 - .L_339)
.L_339:
        /*0004*/ 	.word	0x00000082


	//----- nvinfo : EIATTR_KPARAM_INFO
	.align		4
.L_340:
        /*0008*/ 	.byte	0x04, 0x17
        /*000a*/ 	.short	(.L_342 - .L_341)
.L_341:
        /*000c*/ 	.word	0x00000000
        /*0010*/ 	.short	0x0000
        /*0012*/ 	.short	0x0000
        /*0014*/ 	.byte	0x00, 0xf0, 0x41, 0x07


	//----- nvinfo : EIATTR_SPARSE_MMA_MASK
	.align		4
.L_342:
        /*0018*/ 	.byte	0x03, 0x50
        /*001a*/ 	.short	0x0000


	//----- nvinfo : EIATTR_MAXREG_COUNT
	.align		4
        /*001c*/ 	.byte	0x03, 0x1b
        /*001e*/ 	.short	0x00ff


	//----- nvinfo : EIATTR_NUM_BARRIERS
	.align		4
        /*0020*/ 	.byte	0x02, 0x4c
        /*0022*/ 	.byte	0x01
	.zero		1


	//----- nvinfo : EIATTR_MERCURY_ISA_VERSION
	.align		4
        /*0024*/ 	.byte	0x03, 0x5f
        /*0026*/ 	.short	0x0101


	//----- nvinfo : EIATTR_COOP_GROUP_MASK_REGIDS
	.align		4
        /*0028*/ 	.byte	0x04, 0x29
        /*002a*/ 	.short	(.L_344 - .L_343)


	//   ....[0]....
.L_343:
        /*002c*/ 	.word	0xffffffff


	//   ....[1]....
        /*0030*/ 	.word	0xffffffff


	//   ....[2]....
        /*0034*/ 	.word	0xffffffff


	//   ....[3]....
        /*0038*/ 	.word	0xffffffff


	//   ....[4]....
        /*003c*/ 	.word	0xffffffff


	//   ....[5]....
        /*0040*/ 	.word	0xffffffff


	//   ....[6]....
        /*0044*/ 	.word	0xffffffff


	//   ....[7]....
        /*0048*/ 	.word	0xffffffff


	//----- nvinfo : EIATTR_COOP_GROUP_INSTR_OFFSETS
	.align		4
.L_344:
        /*004c*/ 	.byte	0x04, 0x28
        /*004e*/ 	.short	(.L_346 - .L_345)


	//   ....[0]....
.L_345:
        /*0050*/ 	.word	0x00001810


	//   ....[1]....
        /*0054*/ 	.word	0x00001870


	//   ....[2]....
        /*0058*/ 	.word	0x000018e0


	//   ....[3]....
        /*005c*/ 	.word	0x00001920


	//   ....[4]....
        /*0060*/ 	.word	0x00001a40


	//   ....[5]....
        /*0064*/ 	.word	0x00001b20


	//   ....[6]....
        /*0068*/ 	.word	0x00001be0


	//   ....[7]....
        /*006c*/ 	.word	0x00001d00


	//----- nvinfo : EIATTR_EXIT_INSTR_OFFSETS
	.align		4
.L_346:
        /*0070*/ 	.byte	0x04, 0x1c
        /*0072*/ 	.short	(.L_348 - .L_347)


	//   ....[0]....
.L_347:
        /*0074*/ 	.word	0x000041b0


	//   ....[1]....
        /*0078*/ 	.word	0x000047d0


	//   ....[2]....
        /*007c*/ 	.word	0x00004860


	//----- nvinfo : EIATTR_CRS_STACK_SIZE
	.align		4
.L_348:
        /*0080*/ 	.byte	0x04, 0x1e
        /*0082*/ 	.short	(.L_350 - .L_349)
.L_349:
        /*0084*/ 	.word	0x00000000


	//----- nvinfo : EIATTR_CBANK_PARAM_SIZE
	.align		4
.L_350:
        /*0088*/ 	.byte	0x03, 0x19
        /*008a*/ 	.short	0x01d0


	//----- nvinfo : EIATTR_PARAM_CBANK
	.align		4
        /*008c*/ 	.byte	0x04, 0x0a
        /*008e*/ 	.short	(.L_352 - .L_351)
	.align		4
.L_351:
        /*0090*/ 	.word	index@(.nv.constant0._ZN5flash32flash_fwd_splitkv_combine_kernelI23Flash_fwd_kernel_traitsILi192ELi64ELi64ELi4ELb0ELb0EN7cutlass10bfloat16_tE19Flash_kernel_traitsILi192ELi64ELi64ELi4ES3_EELi8ELi4ELb0EEEvNS_16Flash_fwd_paramsE)
        /*0094*/ 	.short	0x0210
        /*0096*/ 	.short	0x01d0


	//----- nvinfo : EIATTR_SW_WAR
	.align		4
.L_352:
        /*0098*/ 	.byte	0x04, 0x36
        /*009a*/ 	.short	(.L_354 - .L_353)
.L_353:
        /*009c*/ 	.word	0x00000008
.L_354:


//--------------------- .nv.info._ZN5flash32flash_fwd_splitkv_combine_kernelI23Flash_fwd_kernel_traitsILi192ELi64ELi64ELi4ELb0ELb0EN7cutlass10bfloat16_tE19Flash_kernel_traitsILi192ELi64ELi64ELi4ES3_EELi8ELi3ELb0EEEvNS_16Flash_fwd_paramsE --------------------------
	.section	.nv.info._ZN5flash32flash_fwd_splitkv_combine_kernelI23Flash_fwd_kernel_traitsILi192ELi64ELi64ELi4ELb0ELb0EN7cutlass10bfloat16_tE19Flash_kernel_traitsILi192ELi64ELi64ELi4ES3_EELi8ELi3ELb0EEEvNS_16Flash_fwd_paramsE,"",@"SHT_CUDA_INFO"
	.sectionflags	@""
	.align	4


	//----- nvinfo : EIATTR_CUDA_API_VERSION
	.align		4
        /*0000*/ 	.byte	0x04, 0x37
        /*0002*/ 	.short	(.L_356 - .L_355)
.L_355:
        /*0004*/ 	.word	0x00000082


	//----- nvinfo : EIATTR_KPARAM_INFO
	.align		4
.L_356:
        /*0008*/ 	.byte	0x04, 0x17
        /*000a*/ 	.short	(.L_358 - .L_357)
.L_357:
        /*000c*/ 	.word	0x00000000
        /*0010*/ 	.short	0x0000
        /*0012*/ 	.short	0x0000
        /*0014*/ 	.byte	0x00, 0xf0, 0x41, 0x07


	//----- nvinfo : EIATTR_SPARSE_MMA_MASK
	.align		4
.L_358:
        /*0018*/ 	.byte	0x03, 0x50
        /*001a*/ 	.short	0x0000


	//----- nvinfo : EIATTR_MAXREG_COUNT
	.align		4
        /*001c*/ 	.byte	0x03, 0x1b
        /*001e*/ 	.short	0x00ff


	//----- nvinfo : EIATTR_NUM_BARRIERS
	.align		4
        /*0020*/ 	.byte	0x02, 0x4c
        /*0022*/ 	.byte	0x01
	.zero		1


	//----- nvinfo : EIATTR_MERCURY_ISA_VERSION
	.align		4
        /*0024*/ 	.byte	0x03, 0x5f
        /*0026*/ 	.short	0x0101


	//----- nvinfo : EIATTR_COOP_GROUP_MASK_REGIDS
	.align		4
        /*0028*/ 	.byte	0x04, 0x29
        /*002a*/ 	.short	(.L_360 - .L_359)


	//   ....[0]....
.L_359:
        /*002c*/ 	.word	0xffffffff


	//   ....[1]....
        /*0030*/ 	.word	0xffffffff


	//   ....[2]....
        /*0034*/ 	.word	0xffffffff


	//   ....[3]....
        /*0038*/ 	.word	0xffffffff


	//   ....[4]....
        /*003c*/ 	.word	0xffffffff


	//   ....[5]....
        /*0040*/ 	.word	0xffffffff


	//----- nvinfo : EIATTR_COOP_GROUP_INSTR_OFFSETS
	.align		4
.L_360:
        /*0044*/ 	.byte	0x04, 0x28
        /*0046*/ 	.short	(.L_362 - .L_361)


	//   ....[0]....
.L_361:
        /*0048*/ 	.word	0x00001880


	//   ....[1]....
        /*004c*/ 	.word	0x000018b0


	//   ....[2]....
        /*0050*/ 	.word	0x00001910


	//   ....[3]....
        /*0054*/ 	.word	0x00001a60


	//   ....[4]....
        /*0058*/ 	.word	0x00001ab0


	//   ....[5]....
        /*005c*/ 	.word	0x00001ba0


	//----- nvinfo : EIATTR_EXIT_INSTR_OFFSETS
	.align		4
.L_362:
        /*0060*/ 	.byte	0x04, 0x1c
        /*0062*/ 	.short	(.L_364 - .L_363)


	//   ....[0]....
.L_363:
        /*0064*/ 	.word	0x000040c0


	//   ....[1]....
        /*0068*/ 	.word	0x000046e0


	//   ....[2]....
        /*006c*/ 	.word	0x00004770


	//----- nvinfo : EIATTR_CRS_STACK_SIZE
	.align		4
.L_364:
        /*0070*/ 	.byte	0x04, 0x1e
        /*0072*/ 	.short	(.L_366 - .L_365)
.L_365:
        /*0074*/ 	.word	0x00000000


	//----- nvinfo : EIATTR_CBANK_PARAM_SIZE
	.align		4
.L_366:
        /*0078*/ 	.byte	0x03, 0x19
        /*007a*/ 	.short	0x01d0


	//----- nvinfo : EIATTR_PARAM_CBANK
	.align		4
        /*007c*/ 	.byte	0x04, 0x0a
        /*007e*/ 	.short	(.L_368 - .L_367)
	.align		4
.L_367:
        /*0080*/ 	.word	index@(.nv.constant0._ZN5flash32flash_fwd_splitkv_combine_kernelI23Flash_fwd_kernel_traitsILi192ELi64ELi64ELi4ELb0ELb0EN7cutlass10bfloat16_tE19Flash_kernel_traitsILi192ELi64ELi64ELi4ES3_EELi8ELi3ELb0EEEvNS_16Flash_fwd_paramsE)
        /*0084*/ 	.short	0x0210
        /*0086*/ 	.short	0x01d0


	//----- nvinfo : EIATTR_SW_WAR
	.align		4
.L_368:
        /*0088*/ 	.byte	0x04, 0x36
        /*008a*/ 	.short	(.L_370 - .L_369)
.L_369:
        /*008c*/ 	.word	0x00000008
.L_370:


//--------------------- .nv.info._ZN5flash32flash_fwd_splitkv_combine_kernelI23Flash_fwd_kernel_traitsILi192ELi64ELi64ELi4ELb0ELb0EN7cutlass10bfloat16_tE19Flash_kernel_traitsILi192ELi64ELi64ELi4ES3_EELi8ELi2ELb0EEEvNS_16Flash_fwd_paramsE --------------------------
	.section	.nv.info._ZN5flash32flash_fwd_splitkv_combine_kernelI23Flash_fwd_kernel_traitsILi192ELi64ELi64ELi4ELb0ELb0EN7cutlass10bfloat16_tE19Flash_kernel_traitsILi192ELi64ELi64ELi4ES3_EELi8ELi2ELb0EEEvNS_16Flash_fwd_paramsE,"",@"SHT_CUDA_INFO"
	.sectionflags	@""
	.align	4


	//----- nvinfo : EIATTR_CUDA_API_VERSION
	.align		4
        /*0000*/ 	.byte	0x04, 0x37
        /*0002*/ 	.short	(.L_372 - .L_371)
.L_371:
        /*0004*/ 	.word	0x00000082


	//----- nvinfo : EIATTR_KPARAM_INFO
	.align		4
.L_372:
        /*0008*/ 	.byte	0x04, 0x17
        /*000a*/ 	.short	(.L_374 - .L_373)
.L_373:
        /*000c*/ 	.word	0x00000000
        /*0010*/ 	.short	0x0000
        /*0012*/ 	.short	0x0000
        /*0014*/ 	.byte	0x00, 0xf0, 0x41, 0x07


	//----- nvinfo : EIATTR_SPARSE_MMA_MASK
	.align		4
.L_374:
        /*0018*/ 	.byte	0x03, 0x50
        /*001a*/ 	.short	0x0000


	//----- nvinfo : EIATTR_MAXREG_COUNT
	.align		4
        /*001c*/ 	.byte	0x03, 0x1b
        /*001e*/ 	.short	0x00ff


	//----- nvinfo : EIATTR_NUM_BARRIERS
	.align		4
        /*0020*/ 	.byte	0x02, 0x4c
        /*0022*/ 	.byte	0x01
	.zero		1


	//----- nvinfo : EIATTR_MERCURY_ISA_VERSION
	.align		4
        /*0024*/ 	.byte	0x03, 0x5f
        /*0026*/ 	.short	0x0101


	//----- nvinfo : EIATTR_COOP_GROUP_MASK_REGIDS
	.align		4
        /*0028*/ 	.byte	0x04, 0x29
        /*002a*/ 	.short	(.L_376 - .L_375)


	//   ....[0]....
.L_375:
        /*002c*/ 	.word	0xffffffff


	//   ....[1]....
        /*0030*/ 	.word	0xffffffff


	//   ....[2]....
        /*0034*/ 	.word	0xffffffff


	//   ....[3]....
        /*0038*/ 	.word	0xffffffff


	//----- nvinfo : EIATTR_COOP_GROUP_INSTR_OFFSETS
	.align		4
.L_376:
        /*003c*/ 	.byte	0x04, 0x28
        /*003e*/ 	.short	(.L_378 - .L_377)


	//   ....[0]....
.L_377:
        /*0040*/ 	.word	0x00001800


	//   ....[1]....
        /*0044*/ 	.word	0x00001880


	//   ....[2]....
        /*0048*/ 	.word	0x00001a80


	//   ....[3]....
        /*004c*/ 	.word	0x00001bd0


	//----- nvinfo : EIATTR_EXIT_INSTR_OFFSETS
	.align		4
.L_378:
        /*0050*/ 	.byte	0x04, 0x1c
        /*0052*/ 	.short	(.L_380 - .L_379)


	//   ....[0]....
.L_379:
        /*0054*/ 	.word	0x00004130


	//   ....[1]....
        /*0058*/ 	.word	0x00004750


	//   ....[2]....
        /*005c*/ 	.word	0x000047e0


	//----- nvinfo : EIATTR_CRS_STACK_SIZE
	.align		4
.L_380:
        /*0060*/ 	.byte	0x04, 0x1e
        /*0062*/ 	.short	(.L_382 - .L_381)
.L_381:
        /*0064*/ 	.word	0x00000000


	//----- nvinfo : EIATTR_CBANK_PARAM_SIZE
	.align		4
.L_382:
        /*0068*/ 	.byte	0x03, 0x19
        /*006a*/ 	.short	0x01d0


	//----- nvinfo : EIATTR_PARAM_CBANK
	.align		4
        /*006c*/ 	.byte	0x04, 0x0a
        /*006e*/ 	.short	(.L_384 - .L_383)
	.align		4
.L_383:
        /*0070*/ 	.word	index@(.nv.constant0._ZN5flash32flash_fwd_splitkv_combine_kernelI23Flash_fwd_kernel_traitsILi192ELi64ELi64ELi4ELb0ELb0EN7cutlass10bfloat16_tE19Flash_kernel_traitsILi192ELi64ELi64ELi4ES3_EELi8ELi2ELb0EEEvNS_16Flash_fwd_paramsE)
        /*0074*/ 	.short	0x0210
        /*0076*/ 	.short	0x01d0


	//----- nvinfo : EIATTR_SW_WAR
	.align		4
.L_384:
        /*0078*/ 	.byte	0x04, 0x36
        /*007a*/ 	.short	(.L_386 - .L_385)
.L_385:
        /*007c*/ 	.word	0x00000008
.L_386:


//--------------------- .nv.info._ZN5flash32flash_fwd_splitkv_combine_kernelI23Flash_fwd_kernel_traitsILi192ELi64ELi64ELi4ELb0ELb0EN7cutlass10bfloat16_tE19Flash_kernel_traitsILi192ELi64ELi64ELi4ES3_EELi8ELi1ELb0EEEvNS_16Flash_fwd_paramsE --------------------------
	.section	.nv.info._ZN5flash32flash_fwd_splitkv_combine_kernelI23Flash_fwd_kernel_traitsILi192ELi64ELi64ELi4ELb0ELb0EN7cutlass10bfloat16_tE19Flash_kernel_traitsILi192ELi64ELi64ELi4ES3_EELi8ELi1ELb0EEEvNS_16Flash_fwd_paramsE,"",@"SHT_CUDA_INFO"
	.sectionflags	@""
	.align	4


	//----- nvinfo : EIATTR_CUDA_API_VERSION
	.align		4
        /*0000*/ 	.byte	0x04, 0x37
        /*0002*/ 	.short	(.L_388 - .L_387)
.L_387:
        /*0004*/ 	.word	0x00000082


	//----- nvinfo : EIATTR_KPARAM_INFO
	.align		4
.L_388:
        /*0008*/ 	.byte	0x04, 0x17
        /*000a*/ 	.short	(.L_390 - .L_389)
.L_389:
        /*000c*/ 	.word	0x00000000
        /*0010*/ 	.short	0x0000
        /*0012*/ 	.short	0x0000
        /*0014*/ 	.byte	0x00, 0xf0, 0x41, 0x07


	//----- nvinfo : EIATTR_SPARSE_MMA_MASK
	.align		4
.L_390:
        /*0018*/ 	.byte	0x03, 0x50
        /*001a*/ 	.short	0x0000


	//----- nvinfo : EIATTR_MAXREG_COUNT
	.align		4
        /*001c*/ 	.byte	0x03, 0x1b
        /*001e*/ 	.short	0x00ff


	//----- nvinfo : EIATTR_NUM_BARRIERS
	.align		4
        /*0020*/ 	.byte	0x02, 0x4c
        /*0022*/ 	.byte	0x01
	.zero		1


	//----- nvinfo : EIATTR_MERCURY_ISA_VERSION
	.align		4
        /*0024*/ 	.byte	0x03, 0x5f
        /*0026*/ 	.short	0x0101


	//----- nvinfo : EIATTR_COOP_GROUP_MASK_REGIDS
	.align		4
        /*0028*/ 	.byte	0x04, 0x29
        /*002a*/ 	.short	(.L_392 - .L_391)


	//   ....[0]....
.L_391:
        /*002c*/ 	.word	0xffffffff


	//   ....[1]....
        /*0030*/ 	.word	0xffffffff


	//----- nvinfo : EIATTR_COOP_GROUP_INSTR_OFFSETS
	.align		4
.L_392:
        /*0034*/ 	.byte	0x04, 0x28
        /*0036*/ 	.short	(.L_394 - .L_393)


	//   ....[0]....
.L_393:
        /*0038*/ 	.word	0x00001860


	//   ....[1]....
        /*003c*/ 	.word	0x00001af0


	//----- nvinfo : EIATTR_EXIT_INSTR_OFFSETS
	.align		4
.L_394:
        /*0040*/ 	.byte	0x04, 0x1c
        /*0042*/ 	.short	(.L_396 - .L_395)


	//   ....[0]....
.L_395:
        /*0044*/ 	.word	0x00004110


	//   ....[1]....
        /*0048*/ 	.word	0x00004730


	//   ....[2]....
        /*004c*/ 	.word	0x000047c0


	//----- nvinfo : EIATTR_CRS_STACK_SIZE
	.align		4
.L_396:
        /*0050*/ 	.byte	0x04, 0x1e
        /*0052*/ 	.short	(.L_398 - .L_397)
.L_397:
        /*0054*/ 	.word	0x00000000


	//----- nvinfo : EIATTR_CBANK_PARAM_SIZE
	.align		4
.L_398:
        /*0058*/ 	.byte	0x03, 0x19
        /*005a*/ 	.short	0x01d0


	//----- nvinfo : EIATTR_PARAM_CBANK
	.align		4
        /*005c*/ 	.byte	0x04, 0x0a
        /*005e*/ 	.short	(.L_400 - .L_399)
	.align		4
.L_399:
        /*0060*/ 	.word	index@(.nv.constant0._ZN5flash32flash_fwd_splitkv_combine_kernelI23Flash_fwd_kernel_traitsILi192ELi64ELi64ELi4ELb0ELb0EN7cutlass10bfloat16_tE19Flash_kernel_traitsILi192ELi64ELi64ELi4ES3_EELi8ELi1ELb0EEEvNS_16Flash_fwd_paramsE)
        /*0064*/ 	.short	0x0210
        /*0066*/ 	.short	0x01d0


	//----- nvinfo : EIATTR_SW_WAR
	.align		4
.L_400:
        /*0068*/ 	.byte	0x04, 0x36
        /*006a*/ 	.short	(.L_402 - .L_401)
.L_401:
        /*006c*/ 	.word	0x00000008
.L_402:


//--------------------- .nv.info._ZN5flash32flash_fwd_splitkv_combine_kernelI23Flash_fwd_kernel_traitsILi192ELi64ELi64ELi4ELb0ELb0EN7cutlass10bfloat16_tE19Flash_kernel_traitsILi192ELi64ELi64ELi4ES3_EELi8ELi7ELb1EEEvNS_16Flash_fwd_paramsE --------------------------
	.section	.nv.info._ZN5flash32flash_fwd_splitkv_combine_kernelI23Flash_fwd_kernel_traitsILi192ELi64ELi64ELi4ELb0ELb0EN7cutlass10bfloat16_tE19Flash_kernel_traitsILi192ELi64ELi64ELi4ES3_EELi8ELi7ELb1EEEvNS_16Flash_fwd_paramsE,"",@"SHT_CUDA_INFO"
	.sectionflags	@""
	.align	4


	//----- nvinfo : EIATTR_CUDA_API_VERSION
	.align		4
        /*0000*/ 	.byte	0x04, 0x37
        /*0002*/ 	.short	(.L_404 - .L_403)
.L_403:
        /*0004*/ 	.word	0x00000082


	//----- nvinfo : EIATTR_KPARAM_INFO
	.align		4
.L_404:
        /*0008*/ 	.byte	0x04, 0x17
        /*000a*/ 	.short	(.L_406 - .L_405)
.L_405:
        /*000c*/ 	.word	0x00000000
        /*0010*/ 	.short	0x0000
        /*0012*/ 	.short	0x0000
        /*0014*/ 	.byte	0x00, 0xf0, 0x41, 0x07


	//----- nvinfo : EIATTR_SPARSE_MMA_MASK
	.align		4
.L_406:
        /*0018*/ 	.byte	0x03, 0x50
        /*001a*/ 	.short	0x0000


	//----- nvinfo : EIATTR_MAXREG_COUNT
	.align		4
        /*001c*/ 	.byte	0x03, 0x1b
        /*001e*/ 	.short	0x00ff


	//----- nvinfo : EIATTR_NUM_BARRIERS
	.align		4
        /*0020*/ 	.byte	0x02, 0x4c
        /*0022*/ 	.byte	0x01
	.zero		1


	//----- nvinfo : EIATTR_MERCURY_ISA_VERSION
	.align		4
        /*0024*/ 	.byte	0x03, 0x5f
        /*0026*/ 	.short	0x0101


	//----- nvinfo : EIATTR_COOP_GROUP_MASK_REGIDS
	.align		4
        /*0028*/ 	.byte	0x04, 0x29
        /*002a*/ 	.short	(.L_408 - .L_407)


	//   ....[0]....
.L_407:
        /*002c*/ 	.word	0xffffffff


	//   ....[1]....
        /*0030*/ 	.word	0xffffffff


	//   ....[2]....
        /*0034*/ 	.word	0xffffffff


	//   ....[3]....
        /*0038*/ 	.word	0xffffffff


	//   ....[4]....
        /*003c*/ 	.word	0xffffffff


	//   ....[5]....
        /*0040*/ 	.word	0xffffffff


	//   ....[6]....
        /*0044*/ 	.word	0xffffffff


	//   ....[7]....
        /*0048*/ 	.word	0xffffffff


	//----- nvinfo : EIATTR_COOP_GROUP_INSTR_OFFSETS
	.align		4
.L_408:
        /*004c*/ 	.byte	0x04, 0x28
        /*004e*/ 	.short	(.L_410 - .L_409)


	//   ....[0]....
.L_409:
        /*0050*/ 	.word	0x00002020


	//   ....[1]....
        /*0054*/ 	.word	0x00002040


	//   ....[2]....
        /*0058*/ 	.word	0x00002060


	//   ....[3]....
        /*005c*/ 	.word	0x00002080


	//   ....[4]....
        /*0060*/ 	.word	0x00002310


	//   ....[5]....
        /*0064*/ 	.word	0x000023a0


	//   ....[6]....
        /*0068*/ 	.word	0x00002480


	//   ....[7]....
        /*006c*/ 	.word	0x00002560


	//----- nvinfo : EIATTR_EXIT_INSTR_OFFSETS
	.align		4
.L_410:
        /*0070*/ 	.byte	0x04, 0x1c
        /*0072*/ 	.short	(.L_412 - .L_411)


	//   ....[0]....
.L_411:
        /*0074*/ 	.word	0x00005360


	//   ....[1]....
        /*0078*/ 	.word	0x00005970


	//----- nvinfo : EIATTR_CRS_STACK_SIZE
	.align		4
.L_412:
        /*007c*/ 	.byte	0x04, 0x1e
        /*007e*/ 	.short	(.L_414 - .L_413)
.L_413:
        /*0080*/ 	.word	0x00000000


	//----- nvinfo : EIATTR_CBANK_PARAM_SIZE
	.align		4
.L_414:
        /*0084*/ 	.byte	0x03, 0x19
        /*0086*/ 	.short	0x01d0


	//----- nvinfo : EIATTR_PARAM_CBANK
	.align		4
        /*0088*/ 	.byte	0x04, 0x0a
        /*008a*/ 	.short	(.L_416 - .L_415)
	.align		4
.L_415:
        /*008c*/ 	.word	index@(.nv.constant0._ZN5flash32flash_fwd_splitkv_combine_kernelI23Flash_fwd_kernel_traitsILi192ELi64ELi64ELi4ELb0ELb0EN7cutlass10bfloat16_tE19Flash_kernel_traitsILi192ELi64ELi64ELi4ES3_EELi8ELi7ELb1EEEvNS_16Flash_fwd_paramsE)
        /*0090*/ 	.short	0x0210
        /*0092*/ 	.short	0x01d0


	//----- nvinfo : EIATTR_SW_WAR
	.align		4
.L_416:
        /*0094*/ 	.byte	0x04, 0x36
        /*0096*/ 	.short	(.L_418 - .L_417)
.L_417:
        /*0098*/ 	.word	0x00000008
.L_418:


//--------------------- .nv.info._ZN5flash32flash_fwd_splitkv_combine_kernelI23Flash_fwd_kernel_traitsILi192ELi64ELi64ELi4ELb0ELb0EN7cutlass10bfloat16_tE19Flash_kernel_traitsILi192ELi64ELi64ELi4ES3_EELi8ELi6ELb1EEEvNS_16Flash_fwd_paramsE --------------------------
	.section	.nv.info._ZN5flash32flash_fwd_splitkv_combine_kernelI23Flash_fwd_kernel_traitsILi192ELi64ELi64ELi4ELb0ELb0EN7cutlass10bfloat16_tE19Flash_kernel_traitsILi192ELi64ELi64ELi4ES3_EELi8ELi6ELb1EEEvNS_16Flash_fwd_paramsE,"",@"SHT_CUDA_INFO"
	.sectionflags	@""
	.align	4


	//----- nvinfo : EIATTR_CUDA_API_VERSION
	.align		4
        /*0000*/ 	.byte	0x04, 0x37
        /*0002*/ 	.short	(.L_420 - .L_419)
.L_419:
        /*0004*/ 	.word	0x00000082


	//----- nvinfo : EIATTR_KPARAM_INFO
	.align		4
.L_420:
        /*0008*/ 	.byte	0x04, 0x17
        /*000a*/ 	.short	(.L_422 - .L_421)
.L_421:
        /*000c*/ 	.word	0x00000000
        /*0010*/ 	.short	0x0000
        /*0012*/ 	.short	0x0000
        /*0014*/ 	.byte	0x00, 0xf0, 0x41, 0x07


	//----- nvinfo : EIATTR_SPARSE_MMA_MASK
	.align		4
.L_422:
        /*0018*/ 	.byte	0x03, 0x50
        /*001a*/ 	.short	0x0000


	//----- nvinfo : EIATTR_MAXREG_COUNT
	.align		4
        /*001c*/ 	.byte	0x03, 0x1b
        /*001e*/ 	.short	0x00ff


	//----- nvinfo : EIATTR_NUM_BARRIERS
	.align		4
        /*0020*/ 	.byte	0x02, 0x4c
        /*0022*/ 	.byte	0x01
	.zero		1


	//----- nvinfo : EIATTR_MERCURY_ISA_VERSION
	.align		4
        /*0024*/ 	.byte	0x03, 0x5f
        /*0026*/ 	.short	0x0101


	//----- nvinfo : EIATTR_COOP_GROUP_MASK_REGIDS
	.align		4
        /*0028*/ 	.byte	0x04, 0x29
        /*002a*/ 	.short	(.L_424 - .L_423)


	//   ....[0]....
.L_423:
        /*002c*/ 	.word	0xffffffff


	//   ....[1]....
        /*0030*/ 	.word	0xffffffff


	//   ....[2]....
        /*0034*/ 	.word	0xffffffff


	//   ....[3]....
        /*0038*/ 	.word	0xffffffff


	//   ....[4]....
        /*003c*/ 	.word	0xffffffff


	//   ....[5]....
        /*0040*/ 	.word	0xffffffff


	//   ....[6]....
        /*0044*/ 	.word	0xffffffff


	//   ....[7]....
        /*0048*/ 	.word	0xffffffff


	//----- nvinfo : EIATTR_COOP_GROUP_INSTR_OFFSETS
	.align		4
.L_424:
        /*004c*/ 	.byte	0x04, 0x28
        /*004e*/ 	.short	(.L_426 - .L_425)


	//   ....[0]....
.L_425:
        /*0050*/ 	.word	0x00001ba0


	//   ....[1]....
        /*0054*/ 	.word	0x00001bc0


	//   ....[2]....
        /*0058*/ 	.word	0x00001be0


	//   ....[3]....
        /*005c*/ 	.word	0x00001c00


	//   ....[4]....
        /*0060*/ 	.word	0x00001da0


	//   ....[5]....
        /*0064*/ 	.word	0x00001e30


	//   ....[6]....
        /*0068*/ 	.word	0x00001f00


	//   ....[7]....
        /*006c*/ 	.word	0x00001ff0


	//----- nvinfo : EIATTR_EXIT_INSTR_OFFSETS
	.align		4
.L_426:
        /*0070*/ 	.byte	0x04, 0x1c
        /*0072*/ 	.short	(.L_428 - .L_427)


	//   ....[0]....
.L_427:
        /*0074*/ 	.word	0x00004c60


	//   ....[1]....
        /*0078*/ 	.word	0x00005270


	//----- nvinfo : EIATTR_CRS_STACK_SIZE
	.align		4
.L_428:
        /*007c*/ 	.byte	0x04, 0x1e
        /*007e*/ 	.short	(.L_430 - .L_429)
.L_429:
        /*0080*/ 	.word	0x00000000


	//----- nvinfo : EIATTR_CBANK_PARAM_SIZE
	.align		4
.L_430:
        /*0084*/ 	.byte	0x03, 0x19
        /*0086*/ 	.short	0x01d0


	//----- nvinfo : EIATTR_PARAM_CBANK
	.align		4
        /*0088*/ 	.byte	0x04, 0x0a
        /*008a*/ 	.short	(.L_432 - .L_431)
	.align		4
.L_431:
        /*008c*/ 	.word	index@(.nv.constant0._ZN5flash32flash_fwd_splitkv_combine_kernelI23Flash_fwd_kernel_traitsILi192ELi64ELi64ELi4ELb0ELb0EN7cutlass10bfloat16_tE19Flash_kernel_traitsILi192ELi64ELi64ELi4ES3_EELi8ELi6ELb1EEEvNS_16Flash_fwd_paramsE)
        /*0090*/ 	.short	0x0210
        /*0092*/ 	.short	0x01d0


	//----- nvinfo : EIATTR_SW_WAR
	.align		4
.L_432:
        /*0094*/ 	.byte	0x04, 0x36
        /*0096*/ 	.short	(.L_434 - .L_433)
.L_433:
        /*0098*/ 	.word	0x00000008
.L_434:


//--------------------- .nv.info._ZN5flash32flash_fwd_splitkv_combine_kernelI23Flash_fwd_kernel_traitsILi192ELi64ELi64ELi4ELb0ELb0EN7cutlass10bfloat16_tE19Flash_kernel_traitsILi192ELi64ELi64ELi4ES3_EELi8ELi5ELb1EEEvNS_16Flash_fwd_paramsE --------------------------
	.section	.nv.info._ZN5flash32flash_fwd_splitkv_combine_kernelI23Flash_fwd_kernel_traitsILi192ELi64ELi64ELi4ELb0ELb0EN7cutlass10bfloat16_tE19Flash_kernel_traitsILi192ELi64ELi64ELi4ES3_EELi8ELi5ELb1EEEvNS_16Flash_fwd_paramsE,"",@"SHT_CUDA_INFO"
	.sectionflags	@""
	.align	4


	//----- nvinfo : EIATTR_CUDA_API_VERSION
	.align		4
        /*0000*/ 	.byte	0x04, 0x37
        /*0002*/ 	.short	(.L_436 - .L_435)
.L_435:
        /*0004*/ 	.word	0x00000082


	//----- nvinfo : EIATTR_KPARAM_INFO
	.align		4
.L_436:
        /*0008*/ 	.byte	0x04, 0x17
        /*000a*/ 	.short	(.L_438 - .L_437)
.L_437:
        /*000c*/ 	.word	0x00000000
        /*0010*/ 	.short	0x0000
        /*0012*/ 	.short	0x0000
        /*0014*/ 	.byte	0x00, 0xf0, 0x41, 0x07


	//----- nvinfo : EIATTR_SPARSE_MMA_MASK
	.align		4
.L_438:
        /*0018*/ 	.byte	0x03, 0x50
        /*001a*/ 	.short	0x0000


	//----- nvinfo : EIATTR_MAXREG_COUNT
	.align		4
        /*001c*/ 	.byte	0x03, 0x1b
        /*001e*/ 	.short	0x00ff


	//----- nvinfo : EIATTR_NUM_BARRIERS
	.align		4
        /*0020*/ 	.byte	0x02, 0x4c
        /*0022*/ 	.byte	0x01
	.zero		1


	//----- nvinfo : EIATTR_MERCURY_ISA_VERSION
	.align		4
        /*0024*/ 	.byte	0x03, 0x5f
        /*0026*/ 	.short	0x0101


	//----- nvinfo : EIATTR_COOP_GROUP_MASK_REGIDS
	.align		4
        /*0028*/ 	.byte	0x04, 0x29
        /*002a*/ 	.short	(.L_440 - .L_439)


	//   ....[0]....
.L_439:
        /*002c*/ 	.word	0xffffffff


	//   ....[1]....
        /*0030*/ 	.word	0xffffffff


	//   ....[2]....
        /*0034*/ 	.word	0xffffffff


	//   ....[3]....
        /*0038*/ 	.word	0xffffffff


	//   ....[4]....
        /*003c*/ 	.word	0xffffffff


	//   ....[5]....
        /*0040*/ 	.word	0xffffffff


	//   ....[6]....
        /*0044*/ 	.word	0xffffffff


	//   ....[7]....
        /*0048*/ 	.word	0xffffffff


	//----- nvinfo : EIATTR_COOP_GROUP_INSTR_OFFSETS
	.align		4
.L_440:
        /*004c*/ 	.byte	0x04, 0x28
        /*004e*/ 	.short	(.L_442 - .L_441)


	//   ....[0]....
.L_441:
        /*0050*/ 	.word	0x000016f0


	//   ....[1]....
        /*0054*/ 	.word	0x00001710


	//   ....[2]....
        /*0058*/ 	.word	0x00001750


	//   ....[3]....
        /*005c*/ 	.word	0x000017c0


	//   ....[4]....
        /*0060*/ 	.word	0x000019a0


	//   ....[5]....
        /*0064*/ 	.word	0x00001a00


	//   ....[6]....
        /*0068*/ 	.word	0x00001aa0


	//   ....[7]....
        /*006c*/ 	.word	0x00001bf0


	//----- nvinfo : EIATTR_EXIT_INSTR_OFFSETS
	.align		4
.L_442:
        /*0070*/ 	.byte	0x04, 0x1c
        /*0072*/ 	.short	(.L_444 - .L_443)


	//   ....[0]....
.L_443:
        /*0074*/ 	.word	0x000048b0


	//   ....[1]....
        /*0078*/ 	.word	0x00004ec0


	//----- nvinfo : EIATTR_CRS_STACK_SIZE
	.align		4
.L_444:
        /*007c*/ 	.byte	0x04, 0x1e
        /*007e*/ 	.short	(.L_446 - .L_445)
.L_445:
        /*0080*/ 	.word	0x00000000


	//----- nvinfo : EIATTR_CBANK_PARAM_SIZE
	.align		4
.L_446:
        /*0084*/ 	.byte	0x03, 0x19
        /*0086*/ 	.short	0x01d0


	//----- nvinfo : EIATTR_PARAM_CBANK
	.align		4
        /*0088*/ 	.byte	0x04, 0x0a
        /*008a*/ 	.short	(.L_448 - .L_447)
	.align		4
.L_447:
        /*008c*/ 	.word	index@(.nv.constant0._ZN5flash32flash_fwd_splitkv_combine_kernelI23Flash_fwd_kernel_traitsILi192ELi64ELi64ELi4ELb0ELb0EN7cutlass10bfloat16_tE19Flash_kernel_traitsILi192ELi64ELi64ELi4ES3_EELi8ELi5ELb1EEEvNS_16Flash_fwd_paramsE)
        /*0090*/ 	.short	0x0210
        /*0092*/ 	.short	0x01d0


	//----- nvinfo : EIATTR_SW_WAR
	.align		4
.L_448:
        /*0094*/ 	.byte	0x04, 0x36
        /*0096*/ 	.short	(.L_450 - .L_449)
.L_449:
        /*0098*/ 	.word	0x00000008
.L_450:


//--------------------- .nv.info._ZN5flash32flash_fwd_splitkv_combine_kernelI23Flash_fwd_kernel_traitsILi192ELi64ELi64ELi4ELb0ELb0EN7cutlass10bfloat16_tE19Flash_kernel_traitsILi192ELi64ELi64ELi4ES3_EELi8ELi4ELb1EEEvNS_16Flash_fwd_paramsE --------------------------
	.section	.nv.info._ZN5flash32flash_fwd_splitkv_combine_kernelI23Flash_fwd_kernel_traitsILi192ELi64ELi64ELi4ELb0ELb0EN7cutlass10bfloat16_tE19Flash_kernel_traitsILi192ELi64ELi64ELi4ES3_EELi8ELi4ELb1EEEvNS_16Flash_fwd_paramsE,"",@"SHT_CUDA_INFO"
	.sectionflags	@""
	.align	4


	//----- nvinfo : EIATTR_CUDA_API_VERSION
	.align		4
        /*0000*/ 	.byte	0x04, 0x37
        /*0002*/ 	.short	(.L_452 - .L_451)
.L_451:
        /*0004*/ 	.word	0x00000082


	//----- nvinfo : EIATTR_KPARAM_INFO
	.align		4
.L_452:
        /*0008*/ 	.byte	0x04, 0x17
        /*000a*/ 	.short	(.L_454 - .L_453)
.L_453:
        /*000c*/ 	.word	0x00000000
        /*0010*/ 	.short	0x0000
        /*0012*/ 	.short	0x0000
        /*0014*/ 	.byte	0x00, 0xf0, 0x41, 0x07


	//----- nvinfo : EIATTR_SPARSE_MMA_MASK
	.align		4
.L_454:
        /*0018*/ 	.byte	0x03, 0x50
        /*001a*/ 	.short	0x0000


	//----- nvinfo : EIATTR_MAXREG_COUNT
	.align		4
        /*001c*/ 	.byte	0x03, 0x1b
        /*001e*/ 	.short	0x00ff


	//----- nvinfo : EIATTR_NUM_BARRIERS
	.align		4
        /*0020*/ 	.byte	0x02, 0x4c
        /*0022*/ 	.byte	0x01
	.zero		1


	//----- nvinfo : EIATTR_MERCURY_ISA_VERSION
	.align		4
        /*0024*/ 	.byte	0x03, 0x5f
        /*0026*/ 	.short	0x0101


	//----- nvinfo : EIATTR_COOP_GROUP_MASK_REGIDS
	.align		4
        /*0028*/ 	.byte	0x04, 0x29
        /*002a*/ 	.short	(.L_456 - .L_455)


	//   ....[0]....
.L_455:
        /*002c*/ 	.word	0xffffffff


	//   ....[1]....
        /*0030*/ 	.word	0xffffffff


	//   ....[2]....
        /*0034*/ 	.word	0xffffffff


	//   ....[3]....
        /*0038*/ 	.word	0xffffffff


	//   ....[4]....
        /*003c*/ 	.word	0xffffffff


	//   ....[5]....
        /*0040*/ 	.word	0xffffffff


	//   ....[6]....
        /*0044*/ 	.word	0xffffffff


	//   ....[7]....
        /*0048*/ 	.word	0xffffffff


	//----- nvinfo : EIATTR_COOP_GROUP_INSTR_OFFSETS
	.align		4
.L_456:
        /*004c*/ 	.byte	0x04, 0x28
        /*004e*/ 	.short	(.L_458 - .L_457)


	//   ....[0]....
.L_457:
        /*0050*/ 	.word	0x00001810


	//   ....[1]....
        /*0054*/ 	.word	0x00001870


	//   ....[2]....
        /*0058*/ 	.word	0x000018e0


	//   ....[3]....
        /*005c*/ 	.word	0x00001920


	//   ....[4]....
        /*0060*/ 	.word	0x00001a40


	//   ....[5]....
        /*0064*/ 	.word	0x00001b20


	//   ....[6]....
        /*0068*/ 	.word	0x00001be0


	//   ....[7]....
        /*006c*/ 	.word	0x00001d00


	//----- nvinfo : EIATTR_EXIT_INSTR_OFFSETS
	.align		4
.L_458:
        /*0070*/ 	.byte	0x04, 0x1c
        /*0072*/ 	.short	(.L_460 - .L_459)


	//   ....[0]....
.L_459:
        /*0074*/ 	.word	0x000048b0


	//   ....[1]....
        /*0078*/ 	.word	0x00004ec0


	//----- nvinfo : EIATTR_CRS_STACK_SIZE
	.align		4
.L_460:
        /*007c*/ 	.byte	0x04, 0x1e
        /*007e*/ 	.short	(.L_462 - .L_461)
.L_461:
        /*0080*/ 	.word	0x00000000


	//----- nvinfo : EIATTR_CBANK_PARAM_SIZE
	.align		4
.L_462:
        /*0084*/ 	.byte	0x03, 0x19
        /*0086*/ 	.short	0x01d0


	//----- nvinfo : EIATTR_PARAM_CBANK
	.align		4
        /*0088*/ 	.byte	0x04, 0x0a
        /*008a*/ 	.short	(.L_464 - .L_463)
	.align		4
.L_463:
        /*008c*/ 	.word	index@(.nv.constant0._ZN5flash32flash_fwd_splitkv_combine_kernelI23Flash_fwd_kernel_traitsILi192ELi64ELi64ELi4ELb0ELb0EN7cutlass10bfloat16_tE19Flash_kernel_traitsILi192ELi64ELi64ELi4ES3_EELi8ELi4ELb1EEEvNS_16Flash_fwd_paramsE)
        /*0090*/ 	.short	0x0210
        /*0092*/ 	.short	0x01d0


	//----- nvinfo : EIATTR_SW_WAR
	.align		4
.L_464:
        /*0094*/ 	.byte	0x04, 0x36
        /*0096*/ 	.short	(.L_466 - .L_465)
.L_465:
        /*0098*/ 	.word	0x00000008
.L_466:


//--------------------- .nv.info._ZN5flash32flash_fwd_splitkv_combine_kernelI23Flash_fwd_kernel_traitsILi192ELi64ELi64ELi4ELb0ELb0EN7cutlass10bfloat16_tE19Flash_kernel_traitsILi192ELi64ELi64ELi4ES3_EELi8ELi3ELb1EEEvNS_16Flash_fwd_paramsE --------------------------
	.section	.nv.info._ZN5flash32flash_fwd_splitkv_combine_kernelI23Flash_fwd_kernel_traitsILi192ELi64ELi64ELi4ELb0ELb0EN7cutlass10bfloat16_tE19Flash_kernel_traitsILi192ELi64ELi64ELi4ES3_EELi8ELi3ELb1EEEvNS_16Flash_fwd_paramsE,"",@"SHT_CUDA_INFO"
	.sectionflags	@""
	.align	4


	//----- nvinfo : EIATTR_CUDA_API_VERSION
	.align		4
        /*0000*/ 	.byte	0x04, 0x37
        /*0002*/ 	.short	(.L_468 - .L_467)
.L_467:
        /*0004*/ 	.word	0x00000082


	//----- nvinfo : EIATTR_KPARAM_INFO
	.align		4
.L_468:
        /*0008*/ 	.byte	0x04, 0x17
        /*000a*/ 	.short	(.L_470 - .L_469)
.L_469:
        /*000c*/ 	.word	0x00000000
        /*0010*/ 	.short	0x0000
        /*0012*/ 	.short	0x0000
        /*0014*/ 	.byte	0x00, 0xf0, 0x41, 0x07


	//----- nvinfo : EIATTR_SPARSE_MMA_MASK
	.align		4
.L_470:
        /*0018*/ 	.byte	0x03, 0x50
        /*001a*/ 	.short	0x0000


	//----- nvinfo : EIATTR_MAXREG_COUNT
	.align		4
        /*001c*/ 	.byte	0x03, 0x1b
        /*001e*/ 	.short	0x00ff


	//----- nvinfo : EIATTR_NUM_BARRIERS
	.align		4
        /*0020*/ 	.byte	0x02, 0x4c
        /*0022*/ 	.byte	0x01
	.zero		1


	//----- nvinfo : EIATTR_MERCURY_ISA_VERSION
	.align		4
        /*0024*/ 	.byte	0x03, 0x5f
        /*0026*/ 	.short	0x0101


	//----- nvinfo : EIATTR_COOP_GROUP_MASK_REGIDS
	.align		4
        /*0028*/ 	.byte	0x04, 0x29
        /*002a*/ 	.short	(.L_472 - .L_471)


	//   ....[0]....
.L_471:
        /*002c*/ 	.word	0xffffffff


	//   ....[1]....
        /*0030*/ 	.word	0xffffffff


	//   ....[2]....
        /*0034*/ 	.word	0xffffffff


	//   ....[3]....
        /*0038*/ 	.word	0xffffffff


	//   ....[4]....
        /*003c*/ 	.word	0xffffffff


	//   ....[5]....
        /*0040*/ 	.word	0xffffffff


	//----- nvinfo : EIATTR_COOP_GROUP_INSTR_OFFSETS
	.align		4
.L_472:
        /*0044*/ 	.byte	0x04, 0x28
        /*0046*/ 	.short	(.L_474 - .L_473)


	//   ....[0]....
.L_473:
        /*0048*/ 	.word	0x00001880


	//   ....[1]....
        /*004c*/ 	.word	0x000018b0


	//   ....[2]....
        /*0050*/ 	.word	0x00001910


	//   ....[3]....
        /*0054*/ 	.word	0x00001a60


	//   ....[4]....
        /*0058*/ 	.word	0x00001ab0


	//   ....[5]....
        /*005c*/ 	.word	0x00001ba0


	//----- nvinfo : EIATTR_EXIT_INSTR_OFFSETS
	.align		4
.L_474:
        /*0060*/ 	.byte	0x04, 0x1c
        /*0062*/ 	.short	(.L_476 - .L_475)


	//   ....[0]....
.L_475:
        /*0064*/ 	.word	0x000047d0


	//   ....[1]....
        /*0068*/ 	.word	0x00004de0


	//----- nvinfo : EIATTR_CRS_STACK_SIZE
	.align		4
.L_476:
        /*006c*/ 	.byte	0x04, 0x1e
        /*006e*/ 	.short	(.L_478 - .L_477)
.L_477:
        /*0070*/ 	.word	0x00000000


	//----- nvinfo : EIATTR_CBANK_PARAM_SIZE
	.align		4
.L_478:
        /*0074*/ 	.byte	0x03, 0x19
        /*0076*/ 	.short	0x01d0


	//----- nvinfo : EIATTR_PARAM_CBANK
	.align		4
        /*0078*/ 	.byte	0x04, 0x0a
        /*007a*/ 	.short	(.L_480 - .L_479)
	.align		4
.L_479:
        /*007c*/ 	.word	index@(.nv.constant0._ZN5flash32flash_fwd_splitkv_combine_kernelI23Flash_fwd_kernel_traitsILi192ELi64ELi64ELi4ELb0ELb0EN7cutlass10bfloat16_tE19Flash_kernel_traitsILi192ELi64ELi64ELi4ES3_EELi8ELi3ELb1EEEvNS_16Flash_fwd_paramsE)
        /*0080*/ 	.short	0x0210
        /*0082*/ 	.short	0x01d0


	//----- nvinfo : EIATTR_SW_WAR
	.align		4
.L_480:
        /*0084*/ 	.byte	0x04, 0x36
        /*0086*/ 	.short	(.L_482 - .L_481)
.L_481:
        /*0088*/ 	.word	0x00000008
.L_482:


//--------------------- .nv.info._ZN5flash32flash_fwd_splitkv_combine_kernelI23Flash_fwd_kernel_traitsILi192ELi64ELi64ELi4ELb0ELb0EN7cutlass10bfloat16_tE19Flash_kernel_traitsILi192ELi64ELi64ELi4ES3_EELi8ELi2ELb1EEEvNS_16Flash_fwd_paramsE --------------------------
	.section	.nv.info._ZN5flash32flash_fwd_splitkv_combine_kernelI23Flash_fwd_kernel_traitsILi192ELi64ELi64ELi4ELb0ELb0EN7cutlass10bfloat16_tE19Flash_kernel_traitsILi192ELi64ELi64ELi4ES3_EELi8ELi2ELb1EEEvNS_16Flash_fwd_paramsE,"",@"SHT_CUDA_INFO"
	.sectionflags	@""
	.align	4


	//----- nvinfo : EIATTR_CUDA_API_VERSION
	.align		4
        /*0000*/ 	.byte	0x04, 0x37
        /*0002*/ 	.short	(.L_484 - .L_483)
.L_483:
        /*0004*/ 	.word	0x00000082


	//----- nvinfo : EIATTR_KPARAM_INFO
	.align		4
.L_484:
        /*0008*/ 	.byte	0x04, 0x17
        /*000a*/ 	.short	(.L_486 - .L_485)
.L_485:
        /*000c*/ 	.word	0x00000000
        /*0010*/ 	.short	0x0000
        /*0012*/ 	.short	0x0000
        /*0014*/ 	.byte	0x00, 0xf0, 0x41, 0x07


	//----- nvinfo : EIATTR_SPARSE_MMA_MASK
	.align		4
.L_486:
        /*0018*/ 	.byte	0x03, 0x50
        /*001a*/ 	.short	0x0000


	//----- nvinfo : EIATTR_MAXREG_COUNT
	.align		4
        /*001c*/ 	.byte	0x03, 0x1b
        /*001e*/ 	.short	0x00ff


	//----- nvinfo : EIATTR_NUM_BARRIERS
	.align		4
        /*0020*/ 	.byte	0x02, 0x4c
        /*0022*/ 	.byte	0x01
	.zero		1


	//----- nvinfo : EIATTR_MERCURY_ISA_VERSION
	.align		4
        /*0024*/ 	.byte	0x03, 0x5f
        /*0026*/ 	.short	0x0101


	//----- nvinfo : EIATTR_COOP_GROUP_MASK_REGIDS
	.align		4
        /*0028*/ 	.byte	0x04, 0x29
        /*002a*/ 	.short	(.L_488 - .L_487)


	//   ....[0]....
.L_487:
        /*002c*/ 	.word	0xffffffff


	//   ....[1]....
        /*0030*/ 	.word	0xffffffff


	//   ....[2]....
        /*0034*/ 	.word	0xffffffff


	//   ....[3]....
        /*0038*/ 	.word	0xffffffff


	//----- nvinfo : EIATTR_COOP_GROUP_INSTR_OFFSETS
	.align		4
.L_488:
        /*003c*/ 	.byte	0x04, 0x28
        /*003e*/ 	.short	(.L_490 - .L_489)


	//   ....[0]....
.L_489:
        /*0040*/ 	.word	0x00001800


	//   ....[1]....
        /*0044*/ 	.word	0x00001880


	//   ....[2]....
        /*0048*/ 	.word	0x00001a80


	//   ....[3]....
        /*004c*/ 	.word	0x00001bd0


	//----- nvinfo : EIATTR_EXIT_INSTR_OFFSETS
	.align		4
.L_490:
        /*0050*/ 	.byte	0x04, 0x1c
        /*0052*/ 	.short	(.L_492 - .L_491)


	//   ....[0]....
.L_491:
        /*0054*/ 	.word	0x00004840


	//   ....[1]....
        /*0058*/ 	.word	0x00004e50


	//----- nvinfo : EIATTR_CRS_STACK_SIZE
	.align		4
.L_492:
        /*005c*/ 	.byte	0x04, 0x1e
        /*005e*/ 	.short	(.L_494 - .L_493)
.L_493:
        /*0060*/ 	.word	0x00000000


	//----- nvinfo : EIATTR_CBANK_PARAM_SIZE
	.align		4
.L_494:
        /*0064*/ 	.byte	0x03, 0x19
        /*0066*/ 	.short	0x01d0


	//----- nvinfo : EIATTR_PARAM_CBANK
	.align		4
        /*0068*/ 	.byte	0x04, 0x0a
        /*006a*/ 	.short	(.L_496 - .L_495)
	.align		4
.L_495:
        /*006c*/ 	.word	index@(.nv.constant0._ZN5flash32flash_fwd_splitkv_combine_kernelI23Flash_fwd_kernel_traitsILi192ELi64ELi64ELi4ELb0ELb0EN7cutlass10bfloat16_tE19Flash_kernel_traitsILi192ELi64ELi64ELi4ES3_EELi8ELi2ELb1EEEvNS_16Flash_fwd_paramsE)
        /*0070*/ 	.short	0x0210
        /*0072*/ 	.short	0x01d0


	//----- nvinfo : EIATTR_SW_WAR
	.align		4
.L_496:
        /*0074*/ 	.byte	0x04, 0x36
        /*0076*/ 	.short	(.L_498 - .L_497)
.L_497:
        /*0078*/ 	.word	0x00000008
.L_498:


//--------------------- .nv.info._ZN5flash32flash_fwd_splitkv_combine_kernelI23Flash_fwd_kernel_traitsILi192ELi64ELi64ELi4ELb0ELb0EN7cutlass10bfloat16_tE19Flash_kernel_traitsILi192ELi64ELi64ELi4ES3_EELi8ELi1ELb1EEEvNS_16Flash_fwd_paramsE --------------------------
	.section	.nv.info._ZN5flash32flash_fwd_splitkv_combine_kernelI23Flash_fwd_kernel_traitsILi192ELi64ELi64ELi4ELb0ELb0EN7cutlass10bfloat16_tE19Flash_kernel_traitsILi192ELi64ELi64ELi4ES3_EELi8ELi1ELb1EEEvNS_16Flash_fwd_paramsE,"",@"SHT_CUDA_INFO"
	.sectionflags	@""
	.align	4


	//----- nvinfo : EIATTR_CUDA_API_VERSION
	.align		4
        /*0000*/ 	.byte	0x04, 0x37
        /*0002*/ 	.short	(.L_500 - .L_499)
.L_499:
        /*0004*/ 	.word	0x00000082


	//----- nvinfo : EIATTR_KPARAM_INFO
	.align		4
.L_500:
        /*0008*/ 	.byte	0x04, 0x17
        /*000a*/ 	.short	(.L_502 - .L_501)
.L_501:
        /*000c*/ 	.word	0x00000000
        /*0010*/ 	.short	0x0000
        /*0012*/ 	.short	0x0000
        /*0014*/ 	.byte	0x00, 0xf0, 0x41, 0x07


	//----- nvinfo : EIATTR_SPARSE_MMA_MASK
	.align		4
.L_502:
        /*0018*/ 	.byte	0x03, 0x50
        /*001a*/ 	.short	0x0000


	//----- nvinfo : EIATTR_MAXREG_COUNT
	.align		4
        /*001c*/ 	.byte	0x03, 0x1b
        /*001e*/ 	.short	0x00ff


	//----- nvinfo : EIATTR_NUM_BARRIERS
	.align		4
        /*0020*/ 	.byte	0x02, 0x4c
        /*0022*/ 	.byte	0x01
	.zero		1


	//----- nvinfo : EIATTR_MERCURY_ISA_VERSION
	.align		4
        /*0024*/ 	.byte	0x03, 0x5f
        /*0026*/ 	.short	0x0101


	//----- nvinfo : EIATTR_COOP_GROUP_MASK_REGIDS
	.align		4
        /*0028*/ 	.byte	0x04, 0x29
        /*002a*/ 	.short	(.L_504 - .L_503)


	//   ....[0]....
.L_503:
        /*002c*/ 	.word	0xffffffff


	//   ....[1]....
        /*0030*/ 	.word	0xffffffff


	//----- nvinfo : EIATTR_COOP_GROUP_INSTR_OFFSETS
	.align		4
.L_504:
        /*0034*/ 	.byte	0x04, 0x28
        /*0036*/ 	.short	(.L_506 - .L_505)


	//   ....[0]....
.L_505:
        /*0038*/ 	.word	0x000018a0


	//   ....[1]....
        /*003c*/ 	.word	0x00001b30


	//----- nvinfo : EIATTR_EXIT_INSTR_OFFSETS
	.align		4
.L_506:
        /*0040*/ 	.byte	0x04, 0x1c
        /*0042*/ 	.short	(.L_508 - .L_507)


	//   ....[0]....
.L_507:
        /*0044*/ 	.word	0x00004880


	//   ....[1]....
        /*0048*/ 	.word	0x00004e90


	//----- nvinfo : EIATTR_CRS_STACK_SIZE
	.align		4
.L_508:
        /*004c*/ 	.byte	0x04, 0x1e
        /*004e*/ 	.short	(.L_510 - .L_509)
.L_509:
        /*0050*/ 	.word	0x00000000


	//----- nvinfo : EIATTR_CBANK_PARAM_SIZE
	.align		4
.L_510:
        /*0054*/ 	.byte	0x03, 0x19
        /*0056*/ 	.short	0x01d0


	//----- nvinfo : EIATTR_PARAM_CBANK
	.align		4
        /*0058*/ 	.byte	0x04, 0x0a
        /*005a*/ 	.short	(.L_512 - .L_511)
	.align		4
.L_511:
        /*005c*/ 	.word	index@(.nv.constant0._ZN5flash32flash_fwd_splitkv_combine_kernelI23Flash_fwd_kernel_traitsILi192ELi64ELi64ELi4ELb0ELb0EN7cutlass10bfloat16_tE19Flash_kernel_traitsILi192ELi64ELi64ELi4ES3_EELi8ELi1ELb1EEEvNS_16Flash_fwd_paramsE)
        /*0060*/ 	.short	0x0210
        /*0062*/ 	.short	0x01d0


	//----- nvinfo : EIATTR_SW_WAR
	.align		4
.L_512:
        /*0064*/ 	.byte	0x04, 0x36
        /*0066*/ 	.short	(.L_514 - .L_513)
.L_513:
        /*0068*/ 	.word	0x00000008
.L_514:


//--------------------- .nv.info._ZN5flash24flash_fwd_splitkv_kernelI23Flash_fwd_kernel_traitsILi192ELi64ELi64ELi4ELb0ELb0EN7cutlass10bfloat16_tE19Flash_kernel_traitsILi192ELi64ELi64ELi4ES3_EELb1ELb0ELb0ELb0ELb0ELb0ELb0ELb0EEEvNS_16Flash_fwd_paramsE --------------------------
	.section	.nv.info._ZN5flash24flash_fwd_splitkv_kernelI23Flash_fwd_kernel_traitsILi192ELi64ELi64ELi4ELb0ELb0EN7cutlass10bfloat16_tE19Flash_kernel_traitsILi192ELi64ELi64ELi4ES3_EELb1ELb0ELb0ELb0ELb0ELb0ELb0ELb0EEEvNS_16Flash_fwd_paramsE,"",@"SHT_CUDA_INFO"
	.sectionflags	@""
	.align	4


	//----- nvinfo : EIATTR_CUDA_API_VERSION
	.align		4
        /*0000*/ 	.byte	0x04, 0x37
        /*0002*/ 	.short	(.L_516 - .L_515)
.L_515:
        /*0004*/ 	.word	0x00000082


	//----- nvinfo : EIATTR_KPARAM_INFO
	.align		4
.L_516:
        /*0008*/ 	.byte	0x04, 0x17
        /*000a*/ 	.short	(.L_518 - .L_517)
.L_517:
        /*000c*/ 	.word	0x00000000
        /*0010*/ 	.short	0x0000
        /*0012*/ 	.short	0x0000
        /*0014*/ 	.byte	0x00, 0xf0, 0x41, 0x07


	//----- nvinfo : EIATTR_SPARSE_MMA_MASK
	.align		4
.L_518:
        /*0018*/ 	.byte	0x03, 0x50
        /*001a*/ 	.short	0x0000


	//----- nvinfo : EIATTR_MAXREG_COUNT
	.align		4
        /*001c*/ 	.byte	0x03, 0x1b
        /*001e*/ 	.short	0x00ff


	//----- nvinfo : EIATTR_NUM_BARRIERS
	.align		4
        /*0020*/ 	.byte	0x02, 0x4c
        /*0022*/ 	.byte	0x01
	.zero		1


	//----- nvinfo : EIATTR_MERCURY_ISA_VERSION
	.align		4
        /*0024*/ 	.byte	0x03, 0x5f
        /*0026*/ 	.short	0x0101


	//----- nvinfo : EIATTR_INT_WARP_WIDE_INSTR_OFFSETS
	.align		4
        /*0028*/ 	.byte	0x04, 0x31
        /*002a*/ 	.short	(.L_520 - .L_519)


	//   ....[0]....
.L_519:
        /*002c*/ 	.word	0x000092d0


	//----- nvinfo : EIATTR_COOP_GROUP_MASK_REGIDS
	.align		4
.L_520:
        /*0030*/ 	.byte	0x04, 0x29
        /*0032*/ 	.short	(.L_522 - .L_521)


	//   ....[0]....
.L_521:
        /*0034*/ 	.word	0xffffffff


	//   ....[1]....
        /*0038*/ 	.word	0xffffffff


	//   ....[2]....
        /*003c*/ 	.word	0xffffffff


	//   ....[3]....
        /*0040*/ 	.word	0xffffffff


	//   ....[4]....
        /*0044*/ 	.word	0xffffffff


	//   ....[5]....
        /*0048*/ 	.word	0xffffffff


	//   ....[6]....
        /*004c*/ 	.word	0xffffffff


	//   ....[7]....
        /*0050*/ 	.word	0xffffffff


	//   ....[8]....
        /*0054*/ 	.word	0xffffffff


	//   ....[9]....
        /*0058*/ 	.word	0xffffffff


	//   ....[10]....
        /*005c*/ 	.word	0xffffffff


	//   ....[11]....
        /*0060*/ 	.word	0xffffffff


	//   ....[12]....
        /*0064*/ 	.word	0xffffffff


	//   ....[13]....
        /*0068*/ 	.word	0xffffffff


	//   ....[14]....
        /*006c*/ 	.word	0xffffffff


	//   ....[15]....
        /*0070*/ 	.word	0xffffffff


	//----- nvinfo : EIATTR_COOP_GROUP_INSTR_OFFSETS
	.align		4
.L_522:
        /*0074*/ 	.byte	0x04, 0x28
        /*0076*/ 	.short	(.L_524 - .L_523)


	//   ....[0]....
.L_523:
        /*0078*/ 	.word	0x00006100


	//   ....[1]....
        /*007c*/ 	.word	0x00006150


	//   ....[2]....
        /*0080*/ 	.word	0x00006170


	//   ....[3]....
        /*0084*/ 	.word	0x00006190


	//   ....[4]....
        /*0088*/ 	.word	0x00009be0


	//   ....[5]....
        /*008c*/ 	.word	0x00009bf0


	//   ....[6]....
        /*0090*/ 	.word	0x00009c30


	//   ....[7]....
        /*0094*/ 	.word	0x00009c40


	//   ....[8]....
        /*0098*/ 	.word	0x0000d6a0


	//   ....[9]....
        /*009c*/ 	.word	0x0000d6c0


	//   ....[10]....
        /*00a0*/ 	.word	0x0000d6f0


	//   ....[11]....
        /*00a4*/ 	.word	0x0000d700


	//   ....[12]....
        /*00a8*/ 	.word	0x0000edf0


	//   ....[13]....
        /*00ac*/ 	.word	0x0000ee30


	//   ....[14]....
        /*00b0*/ 	.word	0x0000eeb0


	//   ....[15]....
        /*00b4*/ 	.word	0x0000eec0


	//----- nvinfo : EIATTR_EXIT_INSTR_OFFSETS
	.align		4
.L_524:
        /*00b8*/ 	.byte	0x04, 0x1c
        /*00ba*/ 	.short	(.L_526 - .L_525)


	//   ....[0]....
.L_525:
        /*00bc*/ 	.word	0x000004a0


	//   ....[1]....
        /*00c0*/ 	.word	0x00000f40


	//   ....[2]....
        /*00c4*/ 	.word	0x00000f70


	//   ....[3]....
        /*00c8*/ 	.word	0x000107e0


	//   ....[4]....
        /*00cc*/ 	.word	0x00010900


	//   ....[5]....
        /*00d0*/ 	.word	0x00010920


	//----- nvinfo : EIATTR_CRS_STACK_SIZE
	.align		4
.L_526:
        /*00d4*/ 	.byte	0x04, 0x1e
        /*00d6*/ 	.short	(.L_528 - .L_527)
.L_527:
        /*00d8*/ 	.word	0x00000000


	//----- nvinfo : EIATTR_CBANK_PARAM_SIZE
	.align		4
.L_528:
        /*00dc*/ 	.byte	0x03, 0x19
        /*00de*/ 	.short	0x01d0


	//----- nvinfo : EIATTR_PARAM_CBANK
	.align		4
        /*00e0*/ 	.byte	0x04, 0x0a
        /*00e2*/ 	.short	(.L_530 - .L_529)
	.align		4
.L_529:
        /*00e4*/ 	.word	index@(.nv.constant0._ZN5flash24flash_fwd_splitkv_kernelI23Flash_fwd_kernel_traitsILi192ELi64ELi64ELi4ELb0ELb0EN7cutlass10bfloat16_tE19Flash_kernel_traitsILi192ELi64ELi64ELi4ES3_EELb1ELb0ELb0ELb0ELb0ELb0ELb0ELb0EEEvNS_16Flash_fwd_paramsE)
        /*00e8*/ 	.short	0x0210
        /*00ea*/ 	.short	0x01d0


	//----- nvinfo : EIATTR_SW_WAR
	.align		4
.L_530:
        /*00ec*/ 	.byte	0x04, 0x36
        /*00ee*/ 	.short	(.L_532 - .L_531)
.L_531:
        /*00f0*/ 	.word	0x00000008
.L_532:


//--------------------- .nv.info._ZN5flash24flash_fwd_splitkv_kernelI23Flash_fwd_kernel_traitsILi192ELi64ELi64ELi4ELb0ELb0EN7cutlass10bfloat16_tE19Flash_kernel_traitsILi192ELi64ELi64ELi4ES3_EELb1ELb0ELb0ELb0ELb0ELb1ELb0ELb0EEEvNS_16Flash_fwd_paramsE --------------------------
	.section	.nv.info._ZN5flash24flash_fwd_splitkv_kernelI23Flash_fwd_kernel_traitsILi192ELi64ELi64ELi4ELb0ELb0EN7cutlass10bfloat16_tE19Flash_kernel_traitsILi192ELi64ELi64ELi4ES3_EELb1ELb0ELb0ELb0ELb0ELb1ELb0ELb0EEEvNS_16Flash_fwd_paramsE,"",@"SHT_CUDA_INFO"
	.sectionflags	@""
	.align	4


	//----- nvinfo : EIATTR_CUDA_API_VERSION
	.align		4
        /*0000*/ 	.byte	0x04, 0x37
        /*0002*/ 	.short	(.L_534 - .L_533)
.L_533:
        /*0004*/ 	.word	0x00000082


	//----- nvinfo : EIATTR_KPARAM_INFO
	.align		4
.L_534:
        /*0008*/ 	.byte	0x04, 0x17
        /*000a*/ 	.short	(.L_536 - .L_535)
.L_535:
        /*000c*/ 	.word	0x00000000
        /*0010*/ 	.short	0x0000
        /*0012*/ 	.short	0x0000
        /*0014*/ 	.byte	0x00, 0xf0, 0x41, 0x07


	//----- nvinfo : EIATTR_SPARSE_MMA_MASK
	.align		4
.L_536:
        /*0018*/ 	.byte	0x03, 0x50
        /*001a*/ 	.short	0x0000


	//----- nvinfo : EIATTR_MAXREG_COUNT
	.align		4
        /*001c*/ 	.byte	0x03, 0x1b
        /*001e*/ 	.short	0x00ff


	//----- nvinfo : EIATTR_NUM_BARRIERS
	.align		4
        /*0020*/ 	.byte	0x02, 0x4c
        /*0022*/ 	.byte	0x01
	.zero		1


	//----- nvinfo : EIATTR_MERCURY_ISA_VERSION
	.align		4
        /*0024*/ 	.byte	0x03, 0x5f
        /*0026*/ 	.short	0x0101


	//----- nvinfo : EIATTR_INT_WARP_WIDE_INSTR_OFFSETS
	.align		4
        /*0028*/ 	.byte	0x04, 0x31
        /*002a*/ 	.short	(.L_538 - .L_537)


	//   ....[0]....
.L_537:
        /*002c*/ 	.word	0x00009ab0


	//----- nvinfo : EIATTR_COOP_GROUP_MASK_REGIDS
	.align		4
.L_538:
        /*0030*/ 	.byte	0x04, 0x29
        /*0032*/ 	.short	(.L_540 - .L_539)


	//   ....[0]....
.L_539:
        /*0034*/ 	.word	0xffffffff


	//   ....[1]....
        /*0038*/ 	.word	0xffffffff


	//   ....[2]....
        /*003c*/ 	.word	0xffffffff


	//   ....[3]....
        /*0040*/ 	.word	0xffffffff


	//   ....[4]....
        /*0044*/ 	.word	0xffffffff


	//   ....[5]....
        /*0048*/ 	.word	0xffffffff


	//   ....[6]....
        /*004c*/ 	.word	0xffffffff


	//   ....[7]....
        /*0050*/ 	.word	0xffffffff


	//   ....[8]....
        /*0054*/ 	.word	0xffffffff


	//   ....[9]....
        /*0058*/ 	.word	0xffffffff


	//   ....[10]....
        /*005c*/ 	.word	0xffffffff


	//   ....[11]....
        /*0060*/ 	.word	0xffffffff


	//   ....[12]....
        /*0064*/ 	.word	0xffffffff


	//   ....[13]....
        /*0068*/ 	.word	0xffffffff


	//   ....[14]....
        /*006c*/ 	.word	0xffffffff


	//   ....[15]....
        /*0070*/ 	.word	0xffffffff


	//----- nvinfo : EIATTR_COOP_GROUP_INSTR_OFFSETS
	.align		4
.L_540:
        /*0074*/ 	.byte	0x04, 0x28
        /*0076*/ 	.short	(.L_542 - .L_541)


	//   ....[0]....
.L_541:
        /*0078*/ 	.word	0x00006530


	//   ....[1]....
        /*007c*/ 	.word	0x00006550


	//   ....[2]....
        /*0080*/ 	.word	0x00006570


	//   ....[3]....
        /*0084*/ 	.word	0x00006590


	//   ....[4]....
        /*0088*/ 	.word	0x0000a3b0


	//   ....[5]....
        /*008c*/ 	.word	0x0000a3c0


	//   ....[6]....
        /*0090*/ 	.word	0x0000a3f0


	//   ....[7]....
        /*0094*/ 	.word	0x0000a400


	//   ....[8]....
        /*0098*/ 	.word	0x0000e2b0


	//   ....[9]....
        /*009c*/ 	.word	0x0000e2c0


	//   ....[10]....
        /*00a0*/ 	.word	0x0000e300


	//   ....[11]....
        /*00a4*/ 	.word	0x0000e310


	//   ....[12]....
        /*00a8*/ 	.word	0x0000f9d0


	//   ....[13]....
        /*00ac*/ 	.word	0x0000fa10


	//   ....[14]....
        /*00b0*/ 	.word	0x0000fa90


	//   ....[15]....
        /*00b4*/ 	.word	0x0000faa0


	//----- nvinfo : EIATTR_EXIT_INSTR_OFFSETS
	.align		4
.L_542:
        /*00b8*/ 	.byte	0x04, 0x1c
        /*00ba*/ 	.short	(.L_544 - .L_543)


	//   ....[0]....
.L_543:
        /*00bc*/ 	.word	0x000004a0


	//   ....[1]....
        /*00c0*/ 	.word	0x00000f40


	//   ....[2]....
        /*00c4*/ 	.word	0x00000f70


	//   ....[3]....
        /*00c8*/ 	.word	0x000113c0


	//   ....[4]....
        /*00cc*/ 	.word	0x000114e0


	//   ....[5]....
        /*00d0*/ 	.word	0x00011500


	//----- nvinfo : EIATTR_CRS_STACK_SIZE
	.align		4
.L_544:
        /*00d4*/ 	.byte	0x04, 0x1e
        /*00d6*/ 	.short	(.L_546 - .L_545)
.L_545:
        /*00d8*/ 	.word	0x00000000


	//----- nvinfo : EIATTR_CBANK_PARAM_SIZE
	.align		4
.L_546:
        /*00dc*/ 	.byte	0x03, 0x19
        /*00de*/ 	.short	0x01d0


	//----- nvinfo : EIATTR_PARAM_CBANK
	.align		4
        /*00e0*/ 	.byte	0x04, 0x0a
        /*00e2*/ 	.short	(.L_548 - .L_547)
	.align		4
.L_547:
        /*00e4*/ 	.word	index@(.nv.constant0._ZN5flash24flash_fwd_splitkv_kernelI23Flash_fwd_kernel_traitsILi192ELi64ELi64ELi4ELb0ELb0EN7cutlass10bfloat16_tE19Flash_kernel_traitsILi192ELi64ELi64ELi4ES3_EELb1ELb0ELb0ELb0ELb0ELb1ELb0ELb0EEEvNS_16Flash_fwd_paramsE)
        /*00e8*/ 	.short	0x0210
        /*00ea*/ 	.short	0x01d0


	//----- nvinfo : EIATTR_SW_WAR
	.align		4
.L_548:
        /*00ec*/ 	.byte	0x04, 0x36
        /*00ee*/ 	.short	(.L_550 - .L_549)
.L_549:
        /*00f0*/ 	.word	0x00000008
.L_550:


//--------------------- .nv.info._ZN5flash24flash_fwd_splitkv_kernelI23Flash_fwd_kernel_traitsILi192ELi64ELi64ELi4ELb0ELb0EN7cutlass10bfloat16_tE19Flash_kernel_traitsILi192ELi64ELi64ELi4ES3_EELb1ELb0ELb0ELb0ELb0ELb0ELb0ELb1EEEvNS_16Flash_fwd_paramsE --------------------------
	.section	.nv.info._ZN5flash24flash_fwd_splitkv_kernelI23Flash_fwd_kernel_traitsILi192ELi64ELi64ELi4ELb0ELb0EN7cutlass10bfloat16_tE19Flash_kernel_traitsILi192ELi64ELi64ELi4ES3_EELb1ELb0ELb0ELb0ELb0ELb0ELb0ELb1EEEvNS_16Flash_fwd_paramsE,"",@"SHT_CUDA_INFO"
	.sectionflags	@""
	.align	4


	//----- nvinfo : EIATTR_CUDA_API_VERSION
	.align		4
        /*0000*/ 	.byte	0x04, 0x37
        /*0002*/ 	.short	(.L_552 - .L_551)
.L_551:
        /*0004*/ 	.word	0x00000082


	//----- nvinfo : EIATTR_KPARAM_INFO
	.align		4
.L_552:
        /*0008*/ 	.byte	0x04, 0x17
        /*000a*/ 	.short	(.L_554 - .L_553)
.L_553:
        /*000c*/ 	.word	0x00000000
        /*0010*/ 	.short	0x0000
        /*0012*/ 	.short	0x0000
        /*0014*/ 	.byte	0x00, 0xf0, 0x41, 0x07


	//----- nvinfo : EIATTR_SPARSE_MMA_MASK
	.align		4
.L_554:
        /*0018*/ 	.byte	0x03, 0x50
        /*001a*/ 	.short	0x0000


	//----- nvinfo : EIATTR_MAXREG_COUNT
	.align		4
        /*001c*/ 	.byte	0x03, 0x1b
        /*001e*/ 	.short	0x00ff


	//----- nvinfo : EIATTR_NUM_BARRIERS
	.align		4
        /*0020*/ 	.byte	0x02, 0x4c
        /*0022*/ 	.byte	0x01
	.zero		1


	//----- nvinfo : EIATTR_MERCURY_ISA_VERSION
	.align		4
        /*0024*/ 	.byte	0x03, 0x5f
        /*0026*/ 	.short	0x0101


	//----- nvinfo : EIATTR_COOP_GROUP_MASK_REGIDS
	.align		4
        /*0028*/ 	.byte	0x04, 0x29
        /*002a*/ 	.short	(.L_556 - .L_555)


	//   ....[0]....
.L_555:
        /*002c*/ 	.word	0xffffffff


	//   ....[1]....
        /*0030*/ 	.word	0xffffffff


	//   ....[2]....
        /*0034*/ 	.word	0xffffffff


	//   ....[3]....
        /*0038*/ 	.word	0xffffffff


	//   ....[4]....
        /*003c*/ 	.word	0xffffffff


	//   ....[5]....
        /*0040*/ 	.word	0xffffffff


	//   ....[6]....
        /*0044*/ 	.word	0xffffffff


	//   ....[7]....
        /*0048*/ 	.word	0xffffffff


	//   ....[8]....
        /*004c*/ 	.word	0xffffffff


	//   ....[9]....
        /*0050*/ 	.word	0xffffffff


	//   ....[10]....
        /*0054*/ 	.word	0xffffffff


	//   ....[11]....
        /*0058*/ 	.word	0xffffffff


	//   ....[12]....
        /*005c*/ 	.word	0xffffffff


	//   ....[13]....
        /*0060*/ 	.word	0xffffffff


	//   ....[14]....
        /*0064*/ 	.word	0xffffffff


	//   ....[15]....
        /*0068*/ 	.word	0xffffffff


	//   ....[16]....
        /*006c*/ 	.word	0x05000002


	//   ....[17]....
        /*0070*/ 	.word	0x05000002


	//   ....[18]....
        /*0074*/ 	.word	0x05000002


	//   ....[19]....
        /*0078*/ 	.word	0x05000002


	//----- nvinfo : EIATTR_COOP_GROUP_INSTR_OFFSETS
	.align		4
.L_556:
        /*007c*/ 	.byte	0x04, 0x28
        /*007e*/ 	.short	(.L_558 - .L_557)


	//   ....[0]....
.L_557:
        /*0080*/ 	.word	0x000158e0


	//   ....[1]....
        /*0084*/ 	.word	0x00015940


	//   ....[2]....
        /*0088*/ 	.word	0x00015960


	//   ....[3]....
        /*008c*/ 	.word	0x00015980


	//   ....[4]....
        /*0090*/ 	.word	0x000193d0


	//   ....[5]....
        /*0094*/ 	.word	0x000193e0


	//   ....[6]....
        /*0098*/ 	.word	0x00019410


	//   ....[7]....
        /*009c*/ 	.word	0x00019420


	//   ....[8]....
        /*00a0*/ 	.word	0x0001d110


	//   ....[9]....
        /*00a4*/ 	.word	0x0001d130


	//   ....[10]....
        /*00a8*/ 	.word	0x0001d150


	//   ....[11]....
        /*00ac*/ 	.word	0x0001d170


	//   ....[12]....
        /*00b0*/ 	.word	0x0001e900


	//   ....[13]....
        /*00b4*/ 	.word	0x0001e910


	//   ....[14]....
        /*00b8*/ 	.word	0x0001e940


	//   ....[15]....
        /*00bc*/ 	.word	0x0001e950


	//   ....[16]....
        /*00c0*/ 	.word	0x00020780


	//   ....[17]....
        /*00c4*/ 	.word	0x000207f0


	//   ....[18]....
        /*00c8*/ 	.word	0x00020850


	//   ....[19]....
        /*00cc*/ 	.word	0x000208c0


	//----- nvinfo : EIATTR_EXIT_INSTR_OFFSETS
	.align		4
.L_558:
        /*00d0*/ 	.byte	0x04, 0x1c
        /*00d2*/ 	.short	(.L_560 - .L_559)


	//   ....[0]....
.L_559:
        /*00d4*/ 	.word	0x00000090


	//----- nvinfo : EIATTR_CRS_STACK_SIZE
	.align		4
.L_560:
        /*00d8*/ 	.byte	0x04, 0x1e
        /*00da*/ 	.short	(.L_562 - .L_561)
.L_561:
        /*00dc*/ 	.word	0x00000000


	//----- nvinfo : EIATTR_CBANK_PARAM_SIZE
	.align		4
.L_562:
        /*00e0*/ 	.byte	0x03, 0x19
        /*00e2*/ 	.short	0x01d0


	//----- nvinfo : EIATTR_PARAM_CBANK
	.align		4
        /*00e4*/ 	.byte	0x04, 0x0a
        /*00e6*/ 	.short	(.L_564 - .L_563)
	.align		4
.L_563:
        /*00e8*/ 	.word	index@(.nv.constant0._ZN5flash24flash_fwd_splitkv_kernelI23Flash_fwd_kernel_traitsILi192ELi64ELi64ELi4ELb0ELb0EN7cutlass10bfloat16_tE19Flash_kernel_traitsILi192ELi64ELi64ELi4ES3_EELb1ELb0ELb0ELb0ELb0ELb0ELb0ELb1EEEvNS_16Flash_fwd_paramsE)
        /*00ec*/ 	.short	0x0210
        /*00ee*/ 	.short	0x01d0


	//----- nvinfo : EIATTR_SW_WAR
	.align		4
.L_564:
        /*00f0*/ 	.byte	0x04, 0x36
        /*00f2*/ 	.short	(.L_566 - .L_565)
.L_565:
        /*00f4*/ 	.word	0x00000008
.L_566:


//--------------------- .nv.info._ZN5flash24flash_fwd_splitkv_kernelI23Flash_fwd_kernel_traitsILi192ELi64ELi64ELi4ELb0ELb0EN7cutlass10bfloat16_tE19Flash_kernel_traitsILi192ELi64ELi64ELi4ES3_EELb1ELb0ELb0ELb0ELb0ELb1ELb0ELb1EEEvNS_16Flash_fwd_paramsE --------------------------
	.section	.nv.info._ZN5flash24flash_fwd_splitkv_kernelI23Flash_fwd_kernel_traitsILi192ELi64ELi64ELi4ELb0ELb0EN7cutlass10bfloat16_tE19Flash_kernel_traitsILi192ELi64ELi64ELi4ES3_EELb1ELb0ELb0ELb0ELb0ELb1ELb0ELb1EEEvNS_16Flash_fwd_paramsE,"",@"SHT_CUDA_INFO"
	.sectionflags	@""
	.align	4


	//----- nvinfo : EIATTR_CUDA_API_VERSION
	.align		4
        /*0000*/ 	.byte	0x04, 0x37
        /*0002*/ 	.short	(.L_568 - .L_567)
.L_567:
        /*0004*/ 	.word	0x00000082


	//----- nvinfo : EIATTR_KPARAM_INFO
	.align		4
.L_568:
        /*0008*/ 	.byte	0x04, 0x17
        /*000a*/ 	.short	(.L_570 - .L_569)
.L_569:
        /*000c*/ 	.word	0x00000000
        /*0010*/ 	.short	0x0000
        /*0012*/ 	.short	0x0000
        /*0014*/ 	.byte	0x00, 0xf0, 0x41, 0x07


	//----- nvinfo : EIATTR_SPARSE_MMA_MASK
	.align		4
.L_570:
        /*0018*/ 	.byte	0x03, 0x50
        /*001a*/ 	.short	0x0000


	//----- nvinfo : EIATTR_MAXREG_COUNT
	.align		4
        /*001c*/ 	.byte	0x03, 0x1b
        /*001e*/ 	.short	0x00ff


	//----- nvinfo : EIATTR_NUM_BARRIERS
	.align		4
        /*0020*/ 	.byte	0x02, 0x4c
        /*0022*/ 	.byte	0x01
	.zero		1


	//----- nvinfo : EIATTR_MERCURY_ISA_VERSION
	.align		4
        /*0024*/ 	.byte	0x03, 0x5f
        /*0026*/ 	.short	0x0101


	//----- nvinfo : EIATTR_COOP_GROUP_MASK_REGIDS
	.align		4
        /*0028*/ 	.byte	0x04, 0x29
        /*002a*/ 	.short	(.L_572 - .L_571)


	//   ....[0]....
.L_571:
        /*002c*/ 	.word	0xffffffff


	//   ....[1]....
        /*0030*/ 	.word	0xffffffff


	//   ....[2]....
        /*0034*/ 	.word	0xffffffff


	//   ....[3]....
        /*0038*/ 	.word	0xffffffff


	//   ....[4]....
        /*003c*/ 	.word	0xffffffff


	//   ....[5]....
        /*0040*/ 	.word	0xffffffff


	//   ....[6]....
        /*0044*/ 	.word	0xffffffff


	//   ....[7]....
        /*0048*/ 	.word	0xffffffff


	//   ....[8]....
        /*004c*/ 	.word	0xffffffff


	//   ....[9]....
        /*0050*/ 	.word	0xffffffff


	//   ....[10]....
        /*0054*/ 	.word	0xffffffff


	//   ....[11]....
        /*0058*/ 	.word	0xffffffff


	//   ....[12]....
        /*005c*/ 	.word	0xffffffff


	//   ....[13]....
        /*0060*/ 	.word	0xffffffff


	//   ....[14]....
        /*0064*/ 	.word	0xffffffff


	//   ....[15]....
        /*0068*/ 	.word	0xffffffff


	//   ....[16]....
        /*006c*/ 	.word	0x05000002


	//   ....[17]....
        /*0070*/ 	.word	0x05000002


	//   ....[18]....
        /*0074*/ 	.word	0x05000002


	//   ....[19]....
        /*0078*/ 	.word	0x05000002


	//----- nvinfo : EIATTR_COOP_GROUP_INSTR_OFFSETS
	.align		4
.L_572:
        /*007c*/ 	.byte	0x04, 0x28
        /*007e*/ 	.short	(.L_574 - .L_573)


	//   ....[0]....
.L_573:
        /*0080*/ 	.word	0x00015c20


	//   ....[1]....
        /*0084*/ 	.word	0x00015ce0


	//   ....[2]....
        /*0088*/ 	.word	0x00015cf0


	//   ....[3]....
        /*008c*/ 	.word	0x00015d20


	//   ....[4]....
        /*0090*/ 	.word	0x00019ba0


	//   ....[5]....
        /*0094*/ 	.word	0x00019bb0


	//   ....[6]....
        /*0098*/ 	.word	0x00019be0


	//   ....[7]....
        /*009c*/ 	.word	0x00019bf0


	//   ....[8]....
        /*00a0*/ 	.word	0x0001dcd0


	//   ....[9]....
        /*00a4*/ 	.word	0x0001dd00


	//   ....[10]....
        /*00a8*/ 	.word	0x0001dd20


	//   ....[11]....
        /*00ac*/ 	.word	0x0001dd40


	//   ....[12]....
        /*00b0*/ 	.word	0x0001f4f0


	//   ....[13]....
        /*00b4*/ 	.word	0x0001f500


	//   ....[14]....
        /*00b8*/ 	.word	0x0001f530


	//   ....[15]....
        /*00bc*/ 	.word	0x0001f540


	//   ....[16]....
        /*00c0*/ 	.word	0x00021370


	//   ....[17]....
        /*00c4*/ 	.word	0x000213e0


	//   ....[18]....
        /*00c8*/ 	.word	0x00021440


	//   ....[19]....
        /*00cc*/ 	.word	0x000214b0


	//----- nvinfo : EIATTR_EXIT_INSTR_OFFSETS
	.align		4
.L_574:
        /*00d0*/ 	.byte	0x04, 0x1c
        /*00d2*/ 	.short	(.L_576 - .L_575)


	//   ....[0]....
.L_575:
        /*00d4*/ 	.word	0x00000090


	//----- nvinfo : EIATTR_CRS_STACK_SIZE
	.align		4
.L_576:
        /*00d8*/ 	.byte	0x04, 0x1e
        /*00da*/ 	.short	(.L_578 - .L_577)
.L_577:
        /*00dc*/ 	.word	0x00000000


	//----- nvinfo : EIATTR_CBANK_PARAM_SIZE
	.align		4
.L_578:
        /*00e0*/ 	.byte	0x03, 0x19
        /*00e2*/ 	.short	0x01d0


	//----- nvinfo : EIATTR_PARAM_CBANK
	.align		4
        /*00e4*/ 	.byte	0x04, 0x0a
        /*00e6*/ 	.short	(.L_580 - .L_579)
	.align		4
.L_579:
        /*00e8*/ 	.word	index@(.nv.constant0._ZN5flash24flash_fwd_splitkv_kernelI23Flash_fwd_kernel_traitsILi192ELi64ELi64ELi4ELb0ELb0EN7cutlass10bfloat16_tE19Flash_kernel_traitsILi192ELi64ELi64ELi4ES3_EELb1ELb0ELb0ELb0ELb0ELb1ELb0ELb1EEEvNS_16Flash_fwd_paramsE)
        /*00ec*/ 	.short	0x0210
        /*00ee*/ 	.short	0x01d0


	//----- nvinfo : EIATTR_SW_WAR
	.align		4
.L_580:
        /*00f0*/ 	.byte	0x04, 0x36
        /*00f2*/ 	.short	(.L_582 - .L_581)
.L_581:
        /*00f4*/ 	.word	0x00000008
.L_582:


//--------------------- .nv.info._ZN5flash24flash_fwd_splitkv_kernelI23Flash_fwd_kernel_traitsILi192ELi64ELi64ELi4ELb0ELb0EN7cutlass10bfloat16_tE19Flash_kernel_traitsILi192ELi64ELi64ELi4ES3_EELb1ELb0ELb0ELb0ELb0ELb0ELb1ELb0EEEvNS_16Flash_fwd_paramsE --------------------------
	.section	.nv.info._ZN5flash24flash_fwd_splitkv_kernelI23Flash_fwd_kernel_traitsILi192ELi64ELi64ELi4ELb0ELb0EN7cutlass10bfloat16_tE19Flash_kernel_traitsILi192ELi64ELi64ELi4ES3_EELb1ELb0ELb0ELb0ELb0ELb0ELb1ELb0EEEvNS_16Flash_fwd_paramsE,"",@"SHT_CUDA_INFO"
	.sectionflags	@""
	.align	4


	//----- nvinfo : EIATTR_CUDA_API_VERSION
	.align		4
        /*0000*/ 	.byte	0x04, 0x37
        /*0002*/ 	.short	(.L_584 - .L_583)
.L_583:
        /*0004*/ 	.word	0x00000082


	//----- nvinfo : EIATTR_KPARAM_INFO
	.align		4
.L_584:
        /*0008*/ 	.byte	0x04, 0x17
        /*000a*/ 	.short	(.L_586 - .L_585)
.L_585:
        /*000c*/ 	.word	0x00000000
        /*0010*/ 	.short	0x0000
        /*0012*/ 	.short	0x0000
        /*0014*/ 	.byte	0x00, 0xf0, 0x41, 0x07


	//----- nvinfo : EIATTR_SPARSE_MMA_MASK
	.align		4
.L_586:
        /*0018*/ 	.byte	0x03, 0x50
        /*001a*/ 	.short	0x0000


	//----- nvinfo : EIATTR_MAXREG_COUNT
	.align		4
        /*001c*/ 	.byte	0x03, 0x1b
        /*001e*/ 	.short	0x00ff


	//----- nvinfo : EIATTR_NUM_BARRIERS
	.align		4
        /*0020*/ 	.byte	0x02, 0x4c
        /*0022*/ 	.byte	0x01
	.zero		1


	//----- nvinfo : EIATTR_MERCURY_ISA_VERSION
	.align		4
        /*0024*/ 	.byte	0x03, 0x5f
        /*0026*/ 	.short	0x0101


	//----- nvinfo : EIATTR_COOP_GROUP_MASK_REGIDS
	.align		4
        /*0028*/ 	.byte	0x04, 0x29
        /*002a*/ 	.short	(.L_588 - .L_587)


	//   ....[0]....
.L_587:
        /*002c*/ 	.word	0xffffffff


	//   ....[1]....
        /*0030*/ 	.word	0xffffffff


	//   ....[2]....
        /*0034*/ 	.word	0xffffffff


	//   ....[3]....
        /*0038*/ 	.word	0xffffffff


	//   ....[4]....
        /*003c*/ 	.word	0xffffffff


	//   ....[5]....
        /*0040*/ 	.word	0xffffffff


	//   ....[6]....
        /*0044*/ 	.word	0xffffffff


	//   ....[7]....
        /*0048*/ 	.word	0xffffffff


	//   ....[8]....
        /*004c*/ 	.word	0xffffffff


	//   ....[9]....
        /*0050*/ 	.word	0xffffffff


	//   ....[10]....
        /*0054*/ 	.word	0xffffffff


	//   ....[11]....
        /*0058*/ 	.word	0xffffffff


	//   ....[12]....
        /*005c*/ 	.word	0xffffffff


	//   ....[13]....
        /*0060*/ 	.word	0xffffffff


	//   ....[14]....
        /*0064*/ 	.word	0xffffffff


	//   ....[15]....
        /*0068*/ 	.word	0xffffffff


	//----- nvinfo : EIATTR_COOP_GROUP_INSTR_OFFSETS
	.align		4
.L_588:
        /*006c*/ 	.byte	0x04, 0x28
        /*006e*/ 	.short	(.L_590 - .L_589)


	//   ....[0]....
.L_589:
        /*0070*/ 	.word	0x000060d0


	//   ....[1]....
        /*0074*/ 	.word	0x00006100


	//   ....[2]....
        /*0078*/ 	.word	0x00006120


	//   ....[3]....
        /*007c*/ 	.word	0x00006150


	//   ....[4]....
        /*0080*/ 	.word	0x000098d0


	//   ....[5]....
        /*0084*/ 	.word	0x000098e0


	//   ....[6]....
        /*0088*/ 	.word	0x00009910


	//   ....[7]....
        /*008c*/ 	.word	0x00009920


	//   ....[8]....
        /*0090*/ 	.word	0x0000d0f0


	//   ....[9]....
        /*0094*/ 	.word	0x0000d100


	//   ....[10]....
        /*0098*/ 	.word	0x0000d130


	//   ....[11]....
        /*009c*/ 	.word	0x0000d140


	//   ....[12]....
        /*00a0*/ 	.word	0x0000e840


	//   ....[13]....
        /*00a4*/ 	.word	0x0000e880


	//   ....[14]....
        /*00a8*/ 	.word	0x0000e900


	//   ....[15]....
        /*00ac*/ 	.word	0x0000e910


	//----- nvinfo : EIATTR_EXIT_INSTR_OFFSETS
	.align		4
.L_590:
        /*00b0*/ 	.byte	0x04, 0x1c
        /*00b2*/ 	.short	(.L_592 - .L_591)


	//   ....[0]....
.L_591:
        /*00b4*/ 	.word	0x00000440


	//   ....[1]....
        /*00b8*/ 	.word	0x000010d0


	//   ....[2]....
        /*00bc*/ 	.word	0x00001100


	//   ....[3]....
        /*00c0*/ 	.word	0x000100b0


	//   ....[4]....
        /*00c4*/ 	.word	0x00010130


	//   ....[5]....
        /*00c8*/ 	.word	0x00010150


	//----- nvinfo : EIATTR_CRS_STACK_SIZE
	.align		4
.L_592:
        /*00cc*/ 	.byte	0x04, 0x1e
        /*00ce*/ 	.short	(.L_594 - .L_593)
.L_593:
        /*00d0*/ 	.word	0x00000000


	//----- nvinfo : EIATTR_CBANK_PARAM_SIZE
	.align		4
.L_594:
        /*00d4*/ 	.byte	0x03, 0x19
        /*00d6*/ 	.short	0x01d0


	//----- nvinfo : EIATTR_PARAM_CBANK
	.align		4
        /*00d8*/ 	.byte	0x04, 0x0a
        /*00da*/ 	.short	(.L_596 - .L_595)
	.align		4
.L_595:
        /*00dc*/ 	.word	index@(.nv.constant0._ZN5flash24flash_fwd_splitkv_kernelI23Flash_fwd_kernel_traitsILi192ELi64ELi64ELi4ELb0ELb0EN7cutlass10bfloat16_tE19Flash_kernel_traitsILi192ELi64ELi64ELi4ES3_EELb1ELb0ELb0ELb0ELb0ELb0ELb1ELb0EEEvNS_16Flash_fwd_paramsE)
        /*00e0*/ 	.short	0x0210
        /*00e2*/ 	.short	0x01d0


	//----- nvinfo : EIATTR_SW_WAR
	.align		4
.L_596:
        /*00e4*/ 	.byte	0x04, 0x36
        /*00e6*/ 	.short	(.L_598 - .L_597)
.L_597:
        /*00e8*/ 	.word	0x00000008
.L_598:


//--------------------- .nv.info._ZN5flash24flash_fwd_splitkv_kernelI23Flash_fwd_kernel_traitsILi192ELi64ELi64ELi4ELb0ELb0EN7cutlass10bfloat16_tE19Flash_kernel_traitsILi192ELi64ELi64ELi4ES3_EELb1ELb0ELb0ELb0ELb0ELb1ELb1ELb0EEEvNS_16Flash_fwd_paramsE --------------------------
	.section	.nv.info._ZN5flash24flash_fwd_splitkv_kernelI23Flash_fwd_kernel_traitsILi192ELi64ELi64ELi4ELb0ELb0EN7cutlass10bfloat16_tE19Flash_kernel_traitsILi192ELi64ELi64ELi4ES3_EELb1ELb0ELb0ELb0ELb0ELb1ELb1ELb0EEEvNS_16Flash_fwd_paramsE,"",@"SHT_CUDA_INFO"
	.sectionflags	@""
	.align	4


	//----- nvinfo : EIATTR_CUDA_API_VERSION
	.align		4
        /*0000*/ 	.byte	0x04, 0x37
        /*0002*/ 	.short	(.L_600 - .L_599)
.L_599:
        /*0004*/ 	.word	0x00000082


	//----- nvinfo : EIATTR_KPARAM_INFO
	.align		4
.L_600:
        /*0008*/ 	.byte	0x04, 0x17
        /*000a*/ 	.short	(.L_602 - .L_601)
.L_601:
        /*000c*/ 	.word	0x00000000
        /*0010*/ 	.short	0x0000
        /*0012*/ 	.short	0x0000
        /*0014*/ 	.byte	0x00, 0xf0, 0x41, 0x07


	//----- nvinfo : EIATTR_SPARSE_MMA_MASK
	.align		4
.L_602:
        /*0018*/ 	.byte	0x03, 0x50
        /*001a*/ 	.short	0x0000


	//----- nvinfo : EIATTR_MAXREG_COUNT
	.align		4
        /*001c*/ 	.byte	0x03, 0x1b
        /*001e*/ 	.short	0x00ff


	//----- nvinfo : EIATTR_NUM_BARRIERS
	.align		4
        /*0020*/ 	.byte	0x02, 0x4c
        /*0022*/ 	.byte	0x01
	.zero		1


	//----- nvinfo : EIATTR_MERCURY_ISA_VERSION
	.align		4
        /*0024*/ 	.byte	0x03, 0x5f
        /*0026*/ 	.short	0x0101


	//----- nvinfo : EIATTR_COOP_GROUP_MASK_REGIDS
	.align		4
        /*0028*/ 	.byte	0x04, 0x29
        /*002a*/ 	.short	(.L_604 - .L_603)


	//   ....[0]....
.L_603:
        /*002c*/ 	.word	0xffffffff


	//   ....[1]....
        /*0030*/ 	.word	0xffffffff


	//   ....[2]....
        /*0034*/ 	.word	0xffffffff


	//   ....[3]....
        /*0038*/ 	.word	0xffffffff


	//   ....[4]....
        /*003c*/ 	.word	0xffffffff


	//   ....[5]....
        /*0040*/ 	.word	0xffffffff


	//   ....[6]....
        /*0044*/ 	.word	0xffffffff


	//   ....[7]....
        /*0048*/ 	.word	0xffffffff


	//   ....[8]....
        /*004c*/ 	.word	0xffffffff


	//   ....[9]....
        /*0050*/ 	.word	0xffffffff


	//   ....[10]....
        /*0054*/ 	.word	0xffffffff


	//   ....[11]....
        /*0058*/ 	.word	0xffffffff


	//   ....[12]....
        /*005c*/ 	.word	0xffffffff


	//   ....[13]....
        /*0060*/ 	.word	0xffffffff


	//   ....[14]....
        /*0064*/ 	.word	0xffffffff


	//   ....[15]....
        /*0068*/ 	.word	0xffffffff


	//----- nvinfo : EIATTR_COOP_GROUP_INSTR_OFFSETS
	.align		4
.L_604:
        /*006c*/ 	.byte	0x04, 0x28
        /*006e*/ 	.short	(.L_606 - .L_605)


	//   ....[0]....
.L_605:
        /*0070*/ 	.word	0x00006340


	//   ....[1]....
        /*0074*/ 	.word	0x00006400


	//   ....[2]....
        /*0078*/ 	.word	0x00006410


	//   ....[3]....
        /*007c*/ 	.word	0x00006440


	//   ....[4]....
        /*0080*/ 	.word	0x00009f90


	//   ....[5]....
        /*0084*/ 	.word	0x00009fa0


	//   ....[6]....
        /*0088*/ 	.word	0x00009fd0


	//   ....[7]....
        /*008c*/ 	.word	0x00009fe0


	//   ....[8]....
        /*0090*/ 	.word	0x0000dc00


	//   ....[9]....
        /*0094*/ 	.word	0x0000dc10


	//   ....[10]....
        /*0098*/ 	.word	0x0000dc40


	//   ....[11]....
        /*009c*/ 	.word	0x0000dc50


	//   ....[12]....
        /*00a0*/ 	.word	0x0000f330


	//   ....[13]....
        /*00a4*/ 	.word	0x0000f370


	//   ....[14]....
        /*00a8*/ 	.word	0x0000f400


	//   ....[15]....
        /*00ac*/ 	.word	0x0000f410


	//----- nvinfo : EIATTR_EXIT_INSTR_OFFSETS
	.align		4
.L_606:
        /*00b0*/ 	.byte	0x04, 0x1c
        /*00b2*/ 	.short	(.L_608 - .L_607)


	//   ....[0]....
.L_607:
        /*00b4*/ 	.word	0x00000440


	//   ....[1]....
        /*00b8*/ 	.word	0x000010d0


	//   ....[2]....
        /*00bc*/ 	.word	0x00001100


	//   ....[3]....
        /*00c0*/ 	.word	0x00010ba0


	//   ....[4]....
        /*00c4*/ 	.word	0x00010c20


	//   ....[5]....
        /*00c8*/ 	.word	0x00010c40


	//----- nvinfo : EIATTR_CRS_STACK_SIZE
	.align		4
.L_608:
        /*00cc*/ 	.byte	0x04, 0x1e
        /*00ce*/ 	.short	(.L_610 - .L_609)
.L_609:
        /*00d0*/ 	.word	0x00000000


	//----- nvinfo : EIATTR_CBANK_PARAM_SIZE
	.align		4
.L_610:
        /*00d4*/ 	.byte	0x03, 0x19
        /*00d6*/ 	.short	0x01d0


	//----- nvinfo : EIATTR_PARAM_CBANK
	.align		4
        /*00d8*/ 	.byte	0x04, 0x0a
        /*00da*/ 	.short	(.L_612 - .L_611)
	.align		4
.L_611:
        /*00dc*/ 	.word	index@(.nv.constant0._ZN5flash24flash_fwd_splitkv_kernelI23Flash_fwd_kernel_traitsILi192ELi64ELi64ELi4ELb0ELb0EN7cutlass10bfloat16_tE19Flash_kernel_traitsILi192ELi64ELi64ELi4ES3_EELb1ELb0ELb0ELb0ELb0ELb1ELb1ELb0EEEvNS_16Flash_fwd_paramsE)
        /*00e0*/ 	.short	0x0210
        /*00e2*/ 	.short	0x01d0


	//----- nvinfo : EIATTR_SW_WAR
	.align		4
.L_612:
        /*00e4*/ 	.byte	0x04, 0x36
        /*00e6*/ 	.short	(.L_614 - .L_613)
.L_613:
        /*00e8*/ 	.word	0x00000008
.L_614:


//--------------------- .nv.info._ZN5flash24flash_fwd_splitkv_kernelI23Flash_fwd_kernel_traitsILi192ELi64ELi64ELi4ELb0ELb0EN7cutlass10bfloat16_tE19Flash_kernel_traitsILi192ELi64ELi64ELi4ES3_EELb1ELb0ELb0ELb0ELb0ELb0ELb1ELb1EEEvNS_16Flash_fwd_paramsE --------------------------
	.section	.nv.info._ZN5flash24flash_fwd_splitkv_kernelI23Flash_fwd_kernel_traitsILi192ELi64ELi64ELi4ELb0ELb0EN7cutlass10bfloat16_tE19Flash_kernel_traitsILi192ELi64ELi64ELi4ES3_EELb1ELb0ELb0ELb0ELb0ELb0ELb1ELb1EEEvNS_16Flash_fwd_paramsE,"",@"SHT_CUDA_INFO"
	.sectionflags	@""
	.align	4


	//----- nvinfo : EIATTR_CUDA_API_VERSION
	.align		4
        /*0000*/ 	.byte	0x04, 0x37
        /*0002*/ 	.short	(.L_616 - .L_615)
.L_615:
        /*0004*/ 	.word	0x00000082


	//----- nvinfo : EIATTR_KPARAM_INFO
	.align		4
.L_616:
        /*0008*/ 	.byte	0x04, 0x17
        /*000a*/ 	.short	(.L_618 - .L_617)
.L_617:
        /*000c*/ 	.word	0x00000000
        /*0010*/ 	.short	0x0000
        /*0012*/ 	.short	0x0000
        /*0014*/ 	.byte	0x00, 0xf0, 0x41, 0x07


	//----- nvinfo : EIATTR_SPARSE_MMA_MASK
	.align		4
.L_618:
        /*0018*/ 	.byte	0x03, 0x50
        /*001a*/ 	.short	0x0000


	//----- nvinfo : EIATTR_MAXREG_COUNT
	.align		4
        /*001c*/ 	.byte	0x03, 0x1b
        /*001e*/ 	.short	0x00ff


	//----- nvinfo : EIATTR_NUM_BARRIERS
	.align		4
        /*0020*/ 	.byte	0x02, 0x4c
        /*0022*/ 	.byte	0x01
	.zero		1


	//----- nvinfo : EIATTR_MERCURY_ISA_VERSION
	.align		4
        /*0024*/ 	.byte	0x03, 0x5f
        /*0026*/ 	.short	0x0101


	//----- nvinfo : EIATTR_COOP_GROUP_MASK_REGIDS
	.align		4
        /*0028*/ 	.byte	0x04, 0x29
        /*002a*/ 	.short	(.L_620 - .L_619)


	//   ....[0]....
.L_619:
        /*002c*/ 	.word	0xffffffff


	//   ....[1]....
        /*0030*/ 	.word	0xffffffff


	//   ....[2]....
        /*0034*/ 	.word	0xffffffff


	//   ....[3]....
        /*0038*/ 	.word	0xffffffff


	//   ....[4]....
        /*003c*/ 	.word	0xffffffff


	//   ....[5]....
        /*0040*/ 	.word	0xffffffff


	//   ....[6]....
        /*0044*/ 	.word	0xffffffff


	//   ....[7]....
        /*0048*/ 	.word	0xffffffff


	//   ....[8]....
        /*004c*/ 	.word	0xffffffff


	//   ....[9]....
        /*0050*/ 	.word	0xffffffff


	//   ....[10]....
        /*0054*/ 	.word	0xffffffff


	//   ....[11]....
        /*0058*/ 	.word	0xffffffff


	//   ....[12]....
        /*005c*/ 	.word	0xffffffff


	//   ....[13]....
        /*0060*/ 	.word	0xffffffff


	//   ....[14]....
        /*0064*/ 	.word	0xffffffff


	//   ....[15]....
        /*0068*/ 	.word	0xffffffff


	//   ....[16]....
        /*006c*/ 	.word	0x0500000b


	//   ....[17]....
        /*0070*/ 	.word	0x0500000b


	//   ....[18]....
        /*0074*/ 	.word	0x0500000b


	//   ....[19]....
        /*0078*/ 	.word	0x0500000b


	//----- nvinfo : EIATTR_COOP_GROUP_INSTR_OFFSETS
	.align		4
.L_620:
        /*007c*/ 	.byte	0x04, 0x28
        /*007e*/ 	.short	(.L_622 - .L_621)


	//   ....[0]....
.L_621:
        /*0080*/ 	.word	0x00015b90


	//   ....[1]....
        /*0084*/ 	.word	0x00015be0


	//   ....[2]....
        /*0088*/ 	.word	0x00015c00


	//   ....[3]....
        /*008c*/ 	.word	0x00015c20


	//   ....[4]....
        /*0090*/ 	.word	0x00019690


	//   ....[5]....
        /*0094*/ 	.word	0x000196a0


	//   ....[6]....
        /*0098*/ 	.word	0x000196d0


	//   ....[7]....
        /*009c*/ 	.word	0x000196e0


	//   ....[8]....
        /*00a0*/ 	.word	0x0001d3a0


	//   ....[9]....
        /*00a4*/ 	.word	0x0001d3c0


	//   ....[10]....
        /*00a8*/ 	.word	0x0001d3e0


	//   ....[11]....
        /*00ac*/ 	.word	0x0001d400


	//   ....[12]....
        /*00b0*/ 	.word	0x0001ec10


	//   ....[13]....
        /*00b4*/ 	.word	0x0001ec20


	//   ....[14]....
        /*00b8*/ 	.word	0x0001ec50


	//   ....[15]....
        /*00bc*/ 	.word	0x0001ec60


	//   ....[16]....
        /*00c0*/ 	.word	0x00020800


	//   ....[17]....
        /*00c4*/ 	.word	0x00020870


	//   ....[18]....
        /*00c8*/ 	.word	0x000208d0


	//   ....[19]....
        /*00cc*/ 	.word	0x00020940


	//----- nvinfo : EIATTR_EXIT_INSTR_OFFSETS
	.align		4
.L_622:
        /*00d0*/ 	.byte	0x04, 0x1c
        /*00d2*/ 	.short	(.L_624 - .L_623)


	//   ....[0]....
.L_623:
        /*00d4*/ 	.word	0x000001f0


	//----- nvinfo : EIATTR_CRS_STACK_SIZE
	.align		4
.L_624:
        /*00d8*/ 	.byte	0x04, 0x1e
        /*00da*/ 	.short	(.L_626 - .L_625)
.L_625:
        /*00dc*/ 	.word	0x00000000


	//----- nvinfo : EIATTR_CBANK_PARAM_SIZE
	.align		4
.L_626:
        /*00e0*/ 	.byte	0x03, 0x19
        /*00e2*/ 	.short	0x01d0


	//----- nvinfo : EIATTR_PARAM_CBANK
	.align		4
        /*00e4*/ 	.byte	0x04, 0x0a
        /*00e6*/ 	.short	(.L_628 - .L_627)
	.align		4
.L_627:
        /*00e8*/ 	.word	index@(.nv.constant0._ZN5flash24flash_fwd_splitkv_kernelI23Flash_fwd_kernel_traitsILi192ELi64ELi64ELi4ELb0ELb0EN7cutlass10bfloat16_tE19Flash_kernel_traitsILi192ELi64ELi64ELi4ES3_EELb1ELb0ELb0ELb0ELb0ELb0ELb1ELb1EEEvNS_16Flash_fwd_paramsE)
        /*00ec*/ 	.short	0x0210
        /*00ee*/ 	.short	0x01d0


	//----- nvinfo : EIATTR_SW_WAR
	.align		4
.L_628:
        /*00f0*/ 	.byte	0x04, 0x36
        /*00f2*/ 	.short	(.L_630 - .L_629)
.L_629:
        /*00f4*/ 	.word	0x00000008
.L_630:


//--------------------- .nv.info._ZN5flash24flash_fwd_splitkv_kernelI23Flash_fwd_kernel_traitsILi192ELi64ELi64ELi4ELb0ELb0EN7cutlass10bfloat16_tE19Flash_kernel_traitsILi192ELi64ELi64ELi4ES3_EELb1ELb0ELb0ELb0ELb0ELb1ELb1ELb1EEEvNS_16Flash_fwd_paramsE --------------------------
	.section	.nv.info._ZN5flash24flash_fwd_splitkv_kernelI23Flash_fwd_kernel_traitsILi192ELi64ELi64ELi4ELb0ELb0EN7cutlass10bfloat16_tE19Flash_kernel_traitsILi192ELi64ELi64ELi4ES3_EELb1ELb0ELb0ELb0ELb0ELb1ELb1ELb1EEEvNS_16Flash_fwd_paramsE,"",@"SHT_CUDA_INFO"
	.sectionflags	@""
	.align	4


	//----- nvinfo : EIATTR_CUDA_API_VERSION
	.align		4
        /*0000*/ 	.byte	0x04, 0x37
        /*0002*/ 	.short	(.L_632 - .L_631)
.L_631:
        /*0004*/ 	.word	0x00000082


	//----- nvinfo : EIATTR_KPARAM_INFO
	.align		4
.L_632:
        /*0008*/ 	.byte	0x04, 0x17
        /*000a*/ 	.short	(.L_634 - .L_633)
.L_633:
        /*000c*/ 	.word	0x00000000
        /*0010*/ 	.short	0x0000
        /*0012*/ 	.short	0x0000
        /*0014*/ 	.byte	0x00, 0xf0, 0x41, 0x07


	//----- nvinfo : EIATTR_SPARSE_MMA_MASK
	.align		4
.L_634:
        /*0018*/ 	.byte	0x03, 0x50
        /*001a*/ 	.short	0x0000


	//----- nvinfo : EIATTR_MAXREG_COUNT
	.align		4
        /*001c*/ 	.byte	0x03, 0x1b
        /*001e*/ 	.short	0x00ff


	//----- nvinfo : EIATTR_NUM_BARRIERS
	.align		4
        /*0020*/ 	.byte	0x02, 0x4c
        /*0022*/ 	.byte	0x01
	.zero		1


	//----- nvinfo : EIATTR_MERCURY_ISA_VERSION
	.align		4
        /*0024*/ 	.byte	0x03, 0x5f
        /*0026*/ 	.short	0x0101


	//----- nvinfo : EIATTR_COOP_GROUP_MASK_REGIDS
	.align		4
        /*0028*/ 	.byte	0x04, 0x29
        /*002a*/ 	.short	(.L_636 - .L_635)


	//   ....[0]....
.L_635:
        /*002c*/ 	.word	0xffffffff


	//   ....[1]....
        /*0030*/ 	.word	0xffffffff


	//   ....[2]....
        /*0034*/ 	.word	0xffffffff


	//   ....[3]....
        /*0038*/ 	.word	0xffffffff


	//   ....[4]....
        /*003c*/ 	.word	0xffffffff


	//   ....[5]....
        /*0040*/ 	.word	0xffffffff


	//   ....[6]....
        /*0044*/ 	.word	0xffffffff


	//   ....[7]....
        /*0048*/ 	.word	0xffffffff


	//   ....[8]....
        /*004c*/ 	.word	0xffffffff


	//   ....[9]....
        /*0050*/ 	.word	0xffffffff


	//   ....[10]....
        /*0054*/ 	.word	0xffffffff


	//   ....[11]....
        /*0058*/ 	.word	0xffffffff


	//   ....[12]....
        /*005c*/ 	.word	0xffffffff


	//   ....[13]....
        /*0060*/ 	.word	0xffffffff


	//   ....[14]....
        /*0064*/ 	.word	0xffffffff


	//   ....[15]....
        /*0068*/ 	.word	0xffffffff


	//   ....[16]....
        /*006c*/ 	.word	0x0500000b


	//   ....[17]....
        /*0070*/ 	.word	0x0500000b


	//   ....[18]....
        /*0074*/ 	.word	0x0500000b


	//   ....[19]....
        /*0078*/ 	.word	0x0500000b


	//----- nvinfo : EIATTR_COOP_GROUP_INSTR_OFFSETS
	.align		4
.L_636:
        /*007c*/ 	.byte	0x04, 0x28
        /*007e*/ 	.short	(.L_638 - .L_637)


	//   ....[0]....
.L_637:
        /*0080*/ 	.word	0x00015fa0


	//   ....[1]....
        /*0084*/ 	.word	0x00016060


	//   ....[2]....
        /*0088*/ 	.word	0x00016070


	//   ....[3]....
        /*008c*/ 	.word	0x000160a0


	//   ....[4]....
        /*0090*/ 	.word	0x00019f20


	//   ....[5]....
        /*0094*/ 	.word	0x00019f30


	//   ....[6]....
        /*0098*/ 	.word	0x00019f60


	//   ....[7]....
        /*009c*/ 	.word	0x00019f70


	//   ....[8]....
        /*00a0*/ 	.word	0x0001e060


	//   ....[9]....
        /*00a4*/ 	.word	0x0001e090


	//   ....[10]....
        /*00a8*/ 	.word	0x0001e0b0


	//   ....[11]....
        /*00ac*/ 	.word	0x0001e0d0


	//   ....[12]....
        /*00b0*/ 	.word	0x0001f900


	//   ....[13]....
        /*00b4*/ 	.word	0x0001f910


	//   ....[14]....
        /*00b8*/ 	.word	0x0001f940


	//   ....[15]....
        /*00bc*/ 	.word	0x0001f950


	//   ....[16]....
        /*00c0*/ 	.word	0x000214f0


	//   ....[17]....
        /*00c4*/ 	.word	0x00021560


	//   ....[18]....
        /*00c8*/ 	.word	0x000215c0


	//   ....[19]....
        /*00cc*/ 	.word	0x00021630


	//----- nvinfo : EIATTR_EXIT_INSTR_OFFSETS
	.align		4
.L_638:
        /*00d0*/ 	.byte	0x04, 0x1c
        /*00d2*/ 	.short	(.L_640 - .L_639)


	//   ....[0]....
.L_639:
        /*00d4*/ 	.word	0x000001f0


	//----- nvinfo : EIATTR_CRS_STACK_SIZE
	.align		4
.L_640:
        /*00d8*/ 	.byte	0x04, 0x1e
        /*00da*/ 	.short	(.L_642 - .L_641)
.L_641:
        /*00dc*/ 	.word	0x00000000


	//----- nvinfo : EIATTR_CBANK_PARAM_SIZE
	.align		4
.L_642:
        /*00e0*/ 	.byte	0x03, 0x19
        /*00e2*/ 	.short	0x01d0


	//----- nvinfo : EIATTR_PARAM_CBANK
	.align		4
        /*00e4*/ 	.byte	0x04, 0x0a
        /*00e6*/ 	.short	(.L_644 - .L_643)
	.align		4
.L_643:
        /*00e8*/ 	.word	index@(.nv.constant0._ZN5flash24flash_fwd_splitkv_kernelI23Flash_fwd_kernel_traitsILi192ELi64ELi64ELi4ELb0ELb0EN7cutlass10bfloat16_tE19Flash_kernel_traitsILi192ELi64ELi64ELi4ES3_EELb1ELb0ELb0ELb0ELb0ELb1ELb1ELb1EEEvNS_16Flash_fwd_paramsE)
        /*00ec*/ 	.short	0x0210
        /*00ee*/ 	.short	0x01d0


	//----- nvinfo : EIATTR_SW_WAR
	.align		4
.L_644:
        /*00f0*/ 	.byte	0x04, 0x36
        /*00f2*/ 	.short	(.L_646 - .L_645)
.L_645:
        /*00f4*/ 	.word	0x00000008
.L_646:


//--------------------- .nv.info._ZN5flash24flash_fwd_splitkv_kernelI23Flash_fwd_kernel_traitsILi192ELi64ELi64ELi4ELb0ELb0EN7cutlass10bfloat16_tE19Flash_kernel_traitsILi192ELi64ELi64ELi4ES3_EELb1ELb0ELb0ELb0ELb1ELb0ELb0ELb0EEEvNS_16Flash_fwd_paramsE --------------------------
	.section	.nv.info._ZN5flash24flash_fwd_splitkv_kernelI23Flash_fwd_kernel_traitsILi192ELi64ELi64ELi4ELb0ELb0EN7cutlass10bfloat16_tE19Flash_kernel_traitsILi192ELi64ELi64ELi4ES3_EELb1ELb0ELb0ELb0ELb1ELb0ELb0ELb0EEEvNS_16Flash_fwd_paramsE,"",@"SHT_CUDA_INFO"
	.sectionflags	@""
	.align	4


	//----- nvinfo : EIATTR_CUDA_API_VERSION
	.align		4
        /*0000*/ 	.byte	0x04, 0x37
        /*0002*/ 	.short	(.L_648 - .L_647)
.L_647:
        /*0004*/ 	.word	0x00000082


	//----- nvinfo : EIATTR_KPARAM_INFO
	.align		4
.L_648:
        /*0008*/ 	.byte	0x04, 0x17
        /*000a*/ 	.short	(.L_650 - .L_649)
.L_649:
        /*000c*/ 	.word	0x00000000
        /*0010*/ 	.short	0x0000
        /*0012*/ 	.short	0x0000
        /*0014*/ 	.byte	0x00, 0xf0, 0x41, 0x07


	//----- nvinfo : EIATTR_SPARSE_MMA_MASK
	.align		4
.L_650:
        /*0018*/ 	.byte	0x03, 0x50
        /*001a*/ 	.short	0x0000


	//----- nvinfo : EIATTR_MAXREG_COUNT
	.align		4
        /*001c*/ 	.byte	0x03, 0x1b
        /*001e*/ 	.short	0x00ff


	//----- nvinfo : EIATTR_NUM_BARRIERS
	.align		4
        /*0020*/ 	.byte	0x02, 0x4c
        /*0022*/ 	.byte	0x01
	.zero		1


	//----- nvinfo : EIATTR_MERCURY_ISA_VERSION
	.align		4
        /*0024*/ 	.byte	0x03, 0x5f
        /*0026*/ 	.short	0x0101


	//----- nvinfo : EIATTR_COOP_GROUP_MASK_REGIDS
	.align		4
        /*0028*/ 	.byte	0x04, 0x29
        /*002a*/ 	.short	(.L_652 - .L_651)


	//   ....[0]....
.L_651:
        /*002c*/ 	.word	0xffffffff


	//   ....[1]....
        /*0030*/ 	.word	0xffffffff


	//   ....[2]....
        /*0034*/ 	.word	0xffffffff


	//   ....[3]....
        /*0038*/ 	.word	0xffffffff


	//   ....[4]....
        /*003c*/ 	.word	0xffffffff


	//   ....[5]....
        /*0040*/ 	.word	0xffffffff


	//   ....[6]....
        /*0044*/ 	.word	0xffffffff


	//   ....[7]....
        /*0048*/ 	.word	0xffffffff


	//   ....[8]....
        /*004c*/ 	.word	0xffffffff


	//   ....[9]....
        /*0050*/ 	.word	0xffffffff


	//   ....[10]....
        /*0054*/ 	.word	0xffffffff


	//   ....[11]....
        /*0058*/ 	.word	0xffffffff


	//   ....[12]....
        /*005c*/ 	.word	0xffffffff


	//   ....[13]....
        /*0060*/ 	.word	0xffffffff


	//   ....[14]....
        /*0064*/ 	.word	0xffffffff


	//   ....[15]....
        /*0068*/ 	.word	0xffffffff


	//----- nvinfo : EIATTR_COOP_GROUP_INSTR_OFFSETS
	.align		4
.L_652:
        /*006c*/ 	.byte	0x04, 0x28
        /*006e*/ 	.short	(.L_654 - .L_653)


	//   ....[0]....
.L_653:
        /*0070*/ 	.word	0x00004340


	//   ....[1]....
        /*0074*/ 	.word	0x00004360


	//   ....[2]....
        /*0078*/ 	.word	0x00004400


	//   ....[3]....
        /*007c*/ 	.word	0x00004410


	//   ....[4]....
        /*0080*/ 	.word	0x000071f0


	//   ....[5]....
        /*0084*/ 	.word	0x00007200


	//   ....[6]....
        /*0088*/ 	.word	0x00007230


	//   ....[7]....
        /*008c*/ 	.word	0x00007240


	//   ....[8]....
        /*0090*/ 	.word	0x0000a1d0


	//   ....[9]....
        /*0094*/ 	.word	0x0000a1f0


	//   ....[10]....
        /*0098*/ 	.word	0x0000a220


	//   ....[11]....
        /*009c*/ 	.word	0x0000a230


	//   ....[12]....
        /*00a0*/ 	.word	0x0000b940


	//   ....[13]....
        /*00a4*/ 	.word	0x0000b980


	//   ....[14]....
        /*00a8*/ 	.word	0x0000b9e0


	//   ....[15]....
        /*00ac*/ 	.word	0x0000b9f0


	//----- nvinfo : EIATTR_EXIT_INSTR_OFFSETS
	.align		4
.L_654:
        /*00b0*/ 	.byte	0x04, 0x1c
        /*00b2*/ 	.short	(.L_656 - .L_655)


	//   ....[0]....
.L_655:
        /*00b4*/ 	.word	0x00000320


	//   ....[1]....
        /*00b8*/ 	.word	0x00000c50


	//   ....[2]....
        /*00bc*/ 	.word	0x00000c80


	//   ....[3]....
        /*00c0*/ 	.word	0x0000d280


	//   ....[4]....
        /*00c4*/ 	.word	0x0000d370


	//----- nvinfo : EIATTR_CRS_STACK_SIZE
	.align		4
.L_656:
        /*00c8*/ 	.byte	0x04, 0x1e
        /*00ca*/ 	.short	(.L_658 - .L_657)
.L_657:
        /*00cc*/ 	.word	0x00000000


	//----- nvinfo : EIATTR_CBANK_PARAM_SIZE
	.align		4
.L_658:
        /*00d0*/ 	.byte	0x03, 0x19
        /*00d2*/ 	.short	0x01d0


	//----- nvinfo : EIATTR_PARAM_CBANK
	.align		4
        /*00d4*/ 	.byte	0x04, 0x0a
        /*00d6*/ 	.short	(.L_660 - .L_659)
	.align		4
.L_659:
        /*00d8*/ 	.word	index@(.nv.constant0._ZN5flash24flash_fwd_splitkv_kernelI23Flash_fwd_kernel_traitsILi192ELi64ELi64ELi4ELb0ELb0EN7cutlass10bfloat16_tE19Flash_kernel_traitsILi192ELi64ELi64ELi4ES3_EELb1ELb0ELb0ELb0ELb1ELb0ELb0ELb0EEEvNS_16Flash_fwd_paramsE)
        /*00dc*/ 	.short	0x0210
        /*00de*/ 	.short	0x01d0


	//----- nvinfo : EIATTR_SW_WAR
	.align		4
.L_660:
        /*00e0*/ 	.byte	0x04, 0x36
        /*00e2*/ 	.short	(.L_662 - .L_661)
.L_661:
        /*00e4*/ 	.word	0x00000008
.L_662:


//--------------------- .nv.info._ZN5flash24flash_fwd_splitkv_kernelI23Flash_fwd_kernel_traitsILi192ELi64ELi64ELi4ELb0ELb0EN7cutlass10bfloat16_tE19Flash_kernel_traitsILi192ELi64ELi64ELi4ES3_EELb1ELb0ELb0ELb0ELb1ELb1ELb0ELb0EEEvNS_16Flash_fwd_paramsE --------------------------
	.section	.nv.info._ZN5flash24flash_fwd_splitkv_kernelI23Flash_fwd_kernel_traitsILi192ELi64ELi64ELi4ELb0ELb0EN7cutlass10bfloat16_tE19Flash_kernel_traitsILi192ELi64ELi64ELi4ES3_EELb1ELb0ELb0ELb0ELb1ELb1ELb0ELb0EEEvNS_16Flash_fwd_paramsE,"",@"SHT_CUDA_INFO"
	.sectionflags	@""
	.align	4


	//----- nvinfo : EIATTR_CUDA_API_VERSION
	.align		4
        /*0000*/ 	.byte	0x04, 0x37
        /*0002*/ 	.short	(.L_664 - .L_663)
.L_663:
        /*0004*/ 	.word	0x00000082


	//----- nvinfo : EIATTR_KPARAM_INFO
	.align		4
.L_664:
        /*0008*/ 	.byte	0x04, 0x17
        /*000a*/ 	.short	(.L_666 - .L_665)
.L_665:
        /*000c*/ 	.word	0x00000000
        /*0010*/ 	.short	0x0000
        /*0012*/ 	.short	0x0000
        /*0014*/ 	.byte	0x00, 0xf0, 0x41, 0x07


	//----- nvinfo : EIATTR_SPARSE_MMA_MASK
	.align		4
.L_666:
        /*0018*/ 	.byte	0x03, 0x50
        /*001a*/ 	.short	0x0000


	//----- nvinfo : EIATTR_MAXREG_COUNT
	.align		4
        /*001c*/ 	.byte	0x03, 0x1b
        /*001e*/ 	.short	0x00ff


	//----- nvinfo : EIATTR_NUM_BARRIERS
	.align		4
        /*0020*/ 	.byte	0x02, 0x4c
        /*0022*/ 	.byte	0x01
	.zero		1


	//----- nvinfo : EIATTR_MERCURY_ISA_VERSION
	.align		4
        /*0024*/ 	.byte	0x03, 0x5f
        /*0026*/ 	.short	0x0101


	//----- nvinfo : EIATTR_COOP_GROUP_MASK_REGIDS
	.align		4
        /*0028*/ 	.byte	0x04, 0x29
        /*002a*/ 	.short	(.L_668 - .L_667)


	//   ....[0]....
.L_667:
        /*002c*/ 	.word	0xffffffff


	//   ....[1]....
        /*0030*/ 	.word	0xffffffff


	//   ....[2]....
        /*0034*/ 	.word	0xffffffff


	//   ....[3]....
        /*0038*/ 	.word	0xffffffff


	//   ....[4]....
        /*003c*/ 	.word	0xffffffff


	//   ....[5]....
        /*0040*/ 	.word	0xffffffff


	//   ....[6]....
        /*0044*/ 	.word	0xffffffff


	//   ....[7]....
        /*0048*/ 	.word	0xffffffff


	//   ....[8]....
        /*004c*/ 	.word	0xffffffff


	//   ....[9]....
        /*0050*/ 	.word	0xffffffff


	//   ....[10]....
        /*0054*/ 	.word	0xffffffff


	//   ....[11]....
        /*0058*/ 	.word	0xffffffff


	//   ....[12]....
        /*005c*/ 	.word	0xffffffff


	//   ....[13]....
        /*0060*/ 	.word	0xffffffff


	//   ....[14]....
        /*0064*/ 	.word	0xffffffff


	//   ....[15]....
        /*0068*/ 	.word	0xffffffff


	//----- nvinfo : EIATTR_COOP_GROUP_INSTR_OFFSETS
	.align		4
.L_668:
        /*006c*/ 	.byte	0x04, 0x28
        /*006e*/ 	.short	(.L_670 - .L_669)


	//   ....[0]....
.L_669:
        /*0070*/ 	.word	0x000046f0


	//   ....[1]....
        /*0074*/ 	.word	0x00004710


	//   ....[2]....
        /*0078*/ 	.word	0x000047b0


	//   ....[3]....
        /*007c*/ 	.word	0x000047c0


	//   ....[4]....
        /*0080*/ 	.word	0x000079b0


	//   ....[5]....
        /*0084*/ 	.word	0x000079c0


	//   ....[6]....
        /*0088*/ 	.word	0x000079f0


	//   ....[7]....
        /*008c*/ 	.word	0x00007a00


	//   ....[8]....
        /*0090*/ 	.word	0x0000ada0


	//   ....[9]....
        /*0094*/ 	.word	0x0000adb0


	//   ....[10]....
        /*0098*/ 	.word	0x0000adf0


	//   ....[11]....
        /*009c*/ 	.word	0x0000ae00


	//   ....[12]....
        /*00a0*/ 	.word	0x0000c4e0


	//   ....[13]....
        /*00a4*/ 	.word	0x0000c520


	//   ....[14]....
        /*00a8*/ 	.word	0x0000c580


	//   ....[15]....
        /*00ac*/ 	.word	0x0000c590


	//----- nvinfo : EIATTR_EXIT_INSTR_OFFSETS
	.align		4
.L_670:
        /*00b0*/ 	.byte	0x04, 0x1c
        /*00b2*/ 	.short	(.L_672 - .L_671)


	//   ....[0]....
.L_671:
        /*00b4*/ 	.word	0x00000320


	//   ....[1]....
        /*00b8*/ 	.word	0x00000c50


	//   ....[2]....
        /*00bc*/ 	.word	0x00000c80


	//   ....[3]....
        /*00c0*/ 	.word	0x0000de20


	//   ....[4]....
        /*00c4*/ 	.word	0x0000df10


	//----- nvinfo : EIATTR_CRS_STACK_SIZE
	.align		4
.L_672:
        /*00c8*/ 	.byte	0x04, 0x1e
        /*00ca*/ 	.short	(.L_674 - .L_673)
.L_673:
        /*00cc*/ 	.word	0x00000000


	//----- nvinfo : EIATTR_CBANK_PARAM_SIZE
	.align		4
.L_674:
        /*00d0*/ 	.byte	0x03, 0x19
        /*00d2*/ 	.short	0x01d0


	//----- nvinfo : EIATTR_PARAM_CBANK
	.align		4
        /*00d4*/ 	.byte	0x04, 0x0a
        /*00d6*/ 	.short	(.L_676 - .L_675)
	.align		4
.L_675:
        /*00d8*/ 	.word	index@(.nv.constant0._ZN5flash24flash_fwd_splitkv_kernelI23Flash_fwd_kernel_traitsILi192ELi64ELi64ELi4ELb0ELb0EN7cutlass10bfloat16_tE19Flash_kernel_traitsILi192ELi64ELi64ELi4ES3_EELb1ELb0ELb0ELb0ELb1ELb1ELb0ELb0EEEvNS_16Flash_fwd_paramsE)
        /*00dc*/ 	.short	0x0210
        /*00de*/ 	.short	0x01d0


	//----- nvinfo : EIATTR_SW_WAR
	.align		4
.L_676:
        /*00e0*/ 	.byte	0x04, 0x36
        /*00e2*/ 	.short	(.L_678 - .L_677)
.L_677:
        /*00e4*/ 	.word	0x00000008
.L_678:


//--------------------- .nv.info._ZN5flash24flash_fwd_splitkv_kernelI23Flash_fwd_kernel_traitsILi192ELi64ELi64ELi4ELb0ELb0EN7cutlass10bfloat16_tE19Flash_kernel_traitsILi192ELi64ELi64ELi4ES3_EELb1ELb0ELb1ELb0ELb0ELb0ELb0ELb0EEEvNS_16Flash_fwd_paramsE --------------------------
	.section	.nv.info._ZN5flash24flash_fwd_splitkv_kernelI23Flash_fwd_kernel_traitsILi192ELi64ELi64ELi4ELb0ELb0EN7cutlass10bfloat16_tE19Flash_kernel_traitsILi192ELi64ELi64ELi4ES3_EELb1ELb0ELb1ELb0ELb0ELb0ELb0ELb0EEEvNS_16Flash_fwd_paramsE,"",@"SHT_CUDA_INFO"
	.sectionflags	@""
	.align	4


	//----- nvinfo : EIATTR_CUDA_API_VERSION
	.align		4
        /*0000*/ 	.byte	0x04, 0x37
        /*0002*/ 	.short	(.L_680 - .L_679)
.L_679:
        /*0004*/ 	.word	0x00000082


	//----- nvinfo : EIATTR_KPARAM_INFO
	.align		4
.L_680:
        /*0008*/ 	.byte	0x04, 0x17
        /*000a*/ 	.short	(.L_682 - .L_681)
.L_681:
        /*000c*/ 	.word	0x00000000
        /*0010*/ 	.short	0x0000
        /*0012*/ 	.short	0x0000
        /*0014*/ 	.byte	0x00, 0xf0, 0x41, 0x07


	//----- nvinfo : EIATTR_SPARSE_MMA_MASK
	.align		4
.L_682:
        /*0018*/ 	.byte	0x03, 0x50
        /*001a*/ 	.short	0x0000


	//----- nvinfo : EIATTR_MAXREG_COUNT
	.align		4
        /*001c*/ 	.byte	0x03, 0x1b
        /*001e*/ 	.short	0x00ff


	//----- nvinfo : EIATTR_NUM_BARRIERS
	.align		4
        /*0020*/ 	.byte	0x02, 0x4c
        /*0022*/ 	.byte	0x01
	.zero		1


	//----- nvinfo : EIATTR_MERCURY_ISA_VERSION
	.align		4
        /*0024*/ 	.byte	0x03, 0x5f
        /*0026*/ 	.short	0x0101


	//----- nvinfo : EIATTR_COOP_GROUP_MASK_REGIDS
	.align		4
        /*0028*/ 	.byte	0x04, 0x29
        /*002a*/ 	.short	(.L_684 - .L_683)


	//   ....[0]....
.L_683:
        /*002c*/ 	.word	0xffffffff


	//   ....[1]....
        /*0030*/ 	.word	0xffffffff


	//   ....[2]....
        /*0034*/ 	.word	0xffffffff


	//   ....[3]....
        /*0038*/ 	.word	0xffffffff


	//   ....[4]....
        /*003c*/ 	.word	0xffffffff


	//   ....[5]....
        /*0040*/ 	.word	0xffffffff


	//   ....[6]....
        /*0044*/ 	.word	0xffffffff


	//   ....[7]....
        /*0048*/ 	.word	0xffffffff


	//   ....[8]....
        /*004c*/ 	.word	0xffffffff


	//   ....[9]....
        /*0050*/ 	.word	0xffffffff


	//   ....[10]....
        /*0054*/ 	.word	0xffffffff


	//   ....[11]....
        /*0058*/ 	.word	0xffffffff


	//   ....[12]....
        /*005c*/ 	.word	0xffffffff


	//   ....[13]....
        /*0060*/ 	.word	0xffffffff


	//   ....[14]....
        /*0064*/ 	.word	0xffffffff


	//   ....[15]....
        /*0068*/ 	.word	0xffffffff


	//----- nvinfo : EIATTR_COOP_GROUP_INSTR_OFFSETS
	.align		4
.L_684:
        /*006c*/ 	.byte	0x04, 0x28
        /*006e*/ 	.short	(.L_686 - .L_685)


	//   ....[0]....
.L_685:
        /*0070*/ 	.word	0x00006490


	//   ....[1]....
        /*0074*/ 	.word	0x000064b0


	//   ....[2]....
        /*0078*/ 	.word	0x00006550


	//   ....[3]....
        /*007c*/ 	.word	0x00006560


	//   ....[4]....
        /*0080*/ 	.word	0x0000a2a0


	//   ....[5]....
        /*0084*/ 	.word	0x0000a2b0


	//   ....[6]....
        /*0088*/ 	.word	0x0000a2e0


	//   ....[7]....
        /*008c*/ 	.word	0x0000a2f0


	//   ....[8]....
        /*0090*/ 	.word	0x0000e1b0


	//   ....[9]....
        /*0094*/ 	.word	0x0000e1c0


	//   ....[10]....
        /*0098*/ 	.word	0x0000e1f0


	//   ....[11]....
        /*009c*/ 	.word	0x0000e200


	//   ....[12]....
        /*00a0*/ 	.word	0x0000f8e0


	//   ....[13]....
        /*00a4*/ 	.word	0x0000f920


	//   ....[14]....
        /*00a8*/ 	.word	0x0000f980


	//   ....[15]....
        /*00ac*/ 	.word	0x0000f990


	//----- nvinfo : EIATTR_EXIT_INSTR_OFFSETS
	.align		4
.L_686:
        /*00b0*/ 	.byte	0x04, 0x1c
        /*00b2*/ 	.short	(.L_688 - .L_687)


	//   ....[0]....
.L_687:
        /*00b4*/ 	.word	0x000004a0


	//   ....[1]....
        /*00b8*/ 	.word	0x00000f30


	//   ....[2]....
        /*00bc*/ 	.word	0x00000f60


	//   ....[3]....
        /*00c0*/ 	.word	0x000112e0


	//   ....[4]....
        /*00c4*/ 	.word	0x00011400


	//   ....[5]....
        /*00c8*/ 	.word	0x00011420


	//----- nvinfo : EIATTR_CRS_STACK_SIZE
	.align		4
.L_688:
        /*00cc*/ 	.byte	0x04, 0x1e
        /*00ce*/ 	.short	(.L_690 - .L_689)
.L_689:
        /*00d0*/ 	.word	0x00000000


	//----- nvinfo : EIATTR_CBANK_PARAM_SIZE
	.align		4
.L_690:
        /*00d4*/ 	.byte	0x03, 0x19
        /*00d6*/ 	.short	0x01d0


	//----- nvinfo : EIATTR_PARAM_CBANK
	.align		4
        /*00d8*/ 	.byte	0x04, 0x0a
        /*00da*/ 	.short	(.L_692 - .L_691)
	.align		4
.L_691:
        /*00dc*/ 	.word	index@(.nv.constant0._ZN5flash24flash_fwd_splitkv_kernelI23Flash_fwd_kernel_traitsILi192ELi64ELi64ELi4ELb0ELb0EN7cutlass10bfloat16_tE19Flash_kernel_traitsILi192ELi64ELi64ELi4ES3_EELb1ELb0ELb1ELb0ELb0ELb0ELb0ELb0EEEvNS_16Flash_fwd_paramsE)
        /*00e0*/ 	.short	0x0210
        /*00e2*/ 	.short	0x01d0


	//----- nvinfo : EIATTR_SW_WAR
	.align		4
.L_692:
        /*00e4*/ 	.byte	0x04, 0x36
        /*00e6*/ 	.short	(.L_694 - .L_693)
.L_693:
        /*00e8*/ 	.word	0x00000008
.L_694:


//--------------------- .nv.info._ZN5flash24flash_fwd_splitkv_kernelI23Flash_fwd_kernel_traitsILi192ELi64ELi64ELi4ELb0ELb0EN7cutlass10bfloat16_tE19Flash_kernel_traitsILi192ELi64ELi64ELi4ES3_EELb1ELb0ELb1ELb0ELb0ELb1ELb0ELb0EEEvNS_16Flash_fwd_paramsE --------------------------
	.section	.nv.info._ZN5flash24flash_fwd_splitkv_kernelI23Flash_fwd_kernel_traitsILi192ELi64ELi64ELi4ELb0ELb0EN7cutlass10bfloat16_tE19Flash_kernel_traitsILi192ELi64ELi64ELi4ES3_EELb1ELb0ELb1ELb0ELb0ELb1ELb0ELb0EEEvNS_16Flash_fwd_paramsE,"",@"SHT_CUDA_INFO"
	.sectionflags	@""
	.align	4


	//----- nvinfo : EIATTR_CUDA_API_VERSION
	.align		4
        /*0000*/ 	.byte	0x04, 0x37
        /*0002*/ 	.short	(.L_696 - .L_695)
.L_695:
        /*0004*/ 	.word	0x00000082


	//----- nvinfo : EIATTR_KPARAM_INFO
	.align		4
.L_696:
        /*0008*/ 	.byte	0x04, 0x17
        /*000a*/ 	.short	(.L_698 - .L_697)
.L_697:
        /*000c*/ 	.word	0x00000000
        /*0010*/ 	.short	0x0000
        /*0012*/ 	.short	0x0000
        /*0014*/ 	.byte	0x00, 0xf0, 0x41, 0x07


	//----- nvinfo : EIATTR_SPARSE_MMA_MASK
	.align		4
.L_698:
        /*0018*/ 	.byte	0x03, 0x50
        /*001a*/ 	.short	0x0000


	//----- nvinfo : EIATTR_MAXREG_COUNT
	.align		4
        /*001c*/ 	.byte	0x03, 0x1b
        /*001e*/ 	.short	0x00ff


	//----- nvinfo : EIATTR_NUM_BARRIERS
	.align		4
        /*0020*/ 	.byte	0x02, 0x4c
        /*0022*/ 	.byte	0x01
	.zero		1


	//----- nvinfo : EIATTR_MERCURY_ISA_VERSION
	.align		4
        /*0024*/ 	.byte	0x03, 0x5f
        /*0026*/ 	.short	0x0101


	//----- nvinfo : EIATTR_COOP_GROUP_MASK_REGIDS
	.align		4
        /*0028*/ 	.byte	0x04, 0x29
        /*002a*/ 	.short	(.L_700 - .L_699)


	//   ....[0]....
.L_699:
        /*002c*/ 	.word	0xffffffff


	//   ....[1]....
        /*0030*/ 	.word	0xffffffff


	//   ....[2]....
        /*0034*/ 	.word	0xffffffff


	//   ....[3]....
        /*0038*/ 	.word	0xffffffff


	//   ....[4]....
        /*003c*/ 	.word	0xffffffff


	//   ....[5]....
        /*0040*/ 	.word	0xffffffff


	//   ....[6]....
        /*0044*/ 	.word	0xffffffff


	//   ....[7]....
        /*0048*/ 	.word	0xffffffff


	//   ....[8]....
        /*004c*/ 	.word	0xffffffff


	//   ....[9]....
        /*0050*/ 	.word	0xffffffff


	//   ....[10]....
        /*0054*/ 	.word	0xffffffff


	//   ....[11]....
        /*0058*/ 	.word	0xffffffff


	//   ....[12]....
        /*005c*/ 	.word	0xffffffff


	//   ....[13]....
        /*0060*/ 	.word	0xffffffff


	//   ....[14]....
        /*0064*/ 	.word	0xffffffff


	//   ....[15]....
        /*0068*/ 	.word	0xffffffff


	//----- nvinfo : EIATTR_COOP_GROUP_INSTR_OFFSETS
	.align		4
.L_700:
        /*006c*/ 	.byte	0x04, 0x28
        /*006e*/ 	.short	(.L_702 - .L_701)


	//   ....[0]....
.L_701:
        /*0070*/ 	.word	0x000068c0


	//   ....[1]....
        /*0074*/ 	.word	0x000068e0


	//   ....[2]....
        /*0078*/ 	.word	0x00006980


	//   ....[3]....
        /*007c*/ 	.word	0x00006990


	//   ....[4]....
        /*0080*/ 	.word	0x0000aaf0


	//   ....[5]....
        /*0084*/ 	.word	0x0000ab00


	//   ....[6]....
        /*0088*/ 	.word	0x0000ab40


	//   ....[7]....
        /*008c*/ 	.word	0x0000ab50


	//   ....[8]....
        /*0090*/ 	.word	0x0000edd0


	//   ....[9]....
        /*0094*/ 	.word	0x0000ede0


	//   ....[10]....
        /*0098*/ 	.word	0x0000ee10


	//   ....[11]....
        /*009c*/ 	.word	0x0000ee20


	//   ....[12]....
        /*00a0*/ 	.word	0x00010530


	//   ....[13]....
        /*00a4*/ 	.word	0x00010570


	//   ....[14]....
        /*00a8*/ 	.word	0x000105d0


	//   ....[15]....
        /*00ac*/ 	.word	0x000105e0


	//----- nvinfo : EIATTR_EXIT_INSTR_OFFSETS
	.align		4
.L_702:
        /*00b0*/ 	.byte	0x04, 0x1c
        /*00b2*/ 	.short	(.L_704 - .L_703)


	//   ....[0]....
.L_703:
        /*00b4*/ 	.word	0x000004a0


	//   ....[1]....
        /*00b8*/ 	.word	0x00000f30


	//   ....[2]....
        /*00bc*/ 	.word	0x00000f60


	//   ....[3]....
        /*00c0*/ 	.word	0x00011f30


	//   ....[4]....
        /*00c4*/ 	.word	0x00012050


	//   ....[5]....
        /*00c8*/ 	.word	0x00012070


	//----- nvinfo : EIATTR_CRS_STACK_SIZE
	.align		4
.L_704:
        /*00cc*/ 	.byte	0x04, 0x1e
        /*00ce*/ 	.short	(.L_706 - .L_705)
.L_705:
        /*00d0*/ 	.word	0x00000000


	//----- nvinfo : EIATTR_CBANK_PARAM_SIZE
	.align		4
.L_706:
        /*00d4*/ 	.byte	0x03, 0x19
        /*00d6*/ 	.short	0x01d0


	//----- nvinfo : EIATTR_PARAM_CBANK
	.align		4
        /*00d8*/ 	.byte	0x04, 0x0a
        /*00da*/ 	.short	(.L_708 - .L_707)
	.align		4
.L_707:
        /*00dc*/ 	.word	index@(.nv.constant0._ZN5flash24flash_fwd_splitkv_kernelI23Flash_fwd_kernel_traitsILi192ELi64ELi64ELi4ELb0ELb0EN7cutlass10bfloat16_tE19Flash_kernel_traitsILi192ELi64ELi64ELi4ES3_EELb1ELb0ELb1ELb0ELb0ELb1ELb0ELb0EEEvNS_16Flash_fwd_paramsE)
        /*00e0*/ 	.short	0x0210
        /*00e2*/ 	.short	0x01d0


	//----- nvinfo : EIATTR_SW_WAR
	.align		4
.L_708:
        /*00e4*/ 	.byte	0x04, 0x36
        /*00e6*/ 	.short	(.L_710 - .L_709)
.L_709:
        /*00e8*/ 	.word	0x00000008
.L_710:


//--------------------- .nv.info._ZN5flash24flash_fwd_splitkv_kernelI23Flash_fwd_kernel_traitsILi192ELi64ELi64ELi4ELb0ELb0EN7cutlass10bfloat16_tE19Flash_kernel_traitsILi192ELi64ELi64ELi4ES3_EELb1ELb0ELb0ELb0ELb1ELb0ELb0ELb1EEEvNS_16Flash_fwd_paramsE --------------------------
	.section	.nv.info._ZN5flash24flash_fwd_splitkv_kernelI23Flash_fwd_kernel_traitsILi192ELi64ELi64ELi4ELb0ELb0EN7cutlass10bfloat16_tE19Flash_kernel_traitsILi192ELi64ELi64ELi4ES3_EELb1ELb0ELb0ELb0ELb1ELb0ELb0ELb1EEEvNS_16Flash_fwd_paramsE,"",@"SHT_CUDA_INFO"
	.sectionflags	@""
	.align	4


	//----- nvinfo : EIATTR_CUDA_API_VERSION
	.align		4
        /*0000*/ 	.byte	0x04, 0x37
        /*0002*/ 	.short	(.L_712 - .L_711)
.L_711:
        /*0004*/ 	.word	0x00000082


	//----- nvinfo : EIATTR_KPARAM_INFO
	.align		4
.L_712:
        /*0008*/ 	.byte	0x04, 0x17
        /*000a*/ 	.short	(.L_714 - .L_713)
.L_713:
        /*000c*/ 	.word	0x00000000
        /*0010*/ 	.short	0x0000
        /*0012*/ 	.short	0x0000
        /*0014*/ 	.byte	0x00, 0xf0, 0x41, 0x07


	//----- nvinfo : EIATTR_SPARSE_MMA_MASK
	.align		4
.L_714:
        /*0018*/ 	.byte	0x03, 0x50
        /*001a*/ 	.short	0x0000


	//----- nvinfo : EIATTR_MAXREG_COUNT
	.align		4
        /*001c*/ 	.byte	0x03, 0x1b
        /*001e*/ 	.short	0x00ff


	//----- nvinfo : EIATTR_NUM_BARRIERS
	.align		4
        /*0020*/ 	.byte	0x02, 0x4c
        /*0022*/ 	.byte	0x01
	.zero		1


	//----- nvinfo : EIATTR_MERCURY_ISA_VERSION
	.align		4
        /*0024*/ 	.byte	0x03, 0x5f
        /*0026*/ 	.short	0x0101


	//----- nvinfo : EIATTR_COOP_GROUP_MASK_REGIDS
	.align		4
        /*0028*/ 	.byte	0x04, 0x29
        /*002a*/ 	.short	(.L_716 - .L_715)


	//   ....[0]....
.L_715:
        /*002c*/ 	.word	0xffffffff


	//   ....[1]....
        /*0030*/ 	.word	0xffffffff


	//   ....[2]....
        /*0034*/ 	.word	0xffffffff


	//   ....[3]....
        /*0038*/ 	.word	0xffffffff


	//   ....[4]....
        /*003c*/ 	.word	0xffffffff


	//   ....[5]....
        /*0040*/ 	.word	0xffffffff


	//   ....[6]....
        /*0044*/ 	.word	0xffffffff


	//   ....[7]....
        /*0048*/ 	.word	0xffffffff


	//   ....[8]....
        /*004c*/ 	.word	0xffffffff


	//   ....[9]....
        /*0050*/ 	.word	0xffffffff


	//   ....[10]....
        /*0054*/ 	.word	0xffffffff


	//   ....[11]....
        /*0058*/ 	.word	0xffffffff


	//   ....[12]....
        /*005c*/ 	.word	0xffffffff


	//   ....[13]....
        /*0060*/ 	.word	0xffffffff


	//   ....[14]....
        /*0064*/ 	.word	0xffffffff


	//   ....[15]....
        /*0068*/ 	.word	0xffffffff


	//   ....[16]....
        /*006c*/ 	.word	0x05000002


	//   ....[17]....
        /*0070*/ 	.word	0x05000002


	//   ....[18]....
        /*0074*/ 	.word	0x05000002


	//   ....[19]....
        /*0078*/ 	.word	0x05000002


	//----- nvinfo : EIATTR_COOP_GROUP_INSTR_OFFSETS
	.align		4
.L_716:
        /*007c*/ 	.byte	0x04, 0x28
        /*007e*/ 	.short	(.L_718 - .L_717)


	//   ....[0]....
.L_717:
        /*0080*/ 	.word	0x000131d0


	//   ....[1]....
        /*0084*/ 	.word	0x000131f0


	//   ....[2]....
        /*0088*/ 	.word	0x00013290


	//   ....[3]....
        /*008c*/ 	.word	0x000132a0


	//   ....[4]....
        /*0090*/ 	.word	0x000163f0


	//   ....[5]....
        /*0094*/ 	.word	0x00016400


	//   ....[6]....
        /*0098*/ 	.word	0x00016430


	//   ....[7]....
        /*009c*/ 	.word	0x00016440


	//   ....[8]....
        /*00a0*/ 	.word	0x00019890


	//   ....[9]....
        /*00a4*/ 	.word	0x000198b0


	//   ....[10]....
        /*00a8*/ 	.word	0x000198d0


	//   ....[11]....
        /*00ac*/ 	.word	0x000198f0


	//   ....[12]....
        /*00b0*/ 	.word	0x0001b080


	//   ....[13]....
        /*00b4*/ 	.word	0x0001b090


	//   ....[14]....
        /*00b8*/ 	.word	0x0001b0c0


	//   ....[15]....
        /*00bc*/ 	.word	0x0001b0d0


	//   ....[16]....
        /*00c0*/ 	.word	0x0001cd80


	//   ....[17]....
        /*00c4*/ 	.word	0x0001cdf0


	//   ....[18]....
        /*00c8*/ 	.word	0x0001ce50


	//   ....[19]....
        /*00cc*/ 	.word	0x0001cec0


	//----- nvinfo : EIATTR_EXIT_INSTR_OFFSETS
	.align		4
.L_718:
        /*00d0*/ 	.byte	0x04, 0x1c
        /*00d2*/ 	.short	(.L_720 - .L_719)


	//   ....[0]....
.L_719:
        /*00d4*/ 	.word	0x00000090


	//----- nvinfo : EIATTR_CRS_STACK_SIZE
	.align		4
.L_720:
        /*00d8*/ 	.byte	0x04, 0x1e
        /*00da*/ 	.short	(.L_722 - .L_721)
.L_721:
        /*00dc*/ 	.word	0x00000000


	//----- nvinfo : EIATTR_CBANK_PARAM_SIZE
	.align		4
.L_722:
        /*00e0*/ 	.byte	0x03, 0x19
        /*00e2*/ 	.short	0x01d0


	//----- nvinfo : EIATTR_PARAM_CBANK
	.align		4
        /*00e4*/ 	.byte	0x04, 0x0a
        /*00e6*/ 	.short	(.L_724 - .L_723)
	.align		4
.L_723:
        /*00e8*/ 	.word	index@(.nv.constant0._ZN5flash24flash_fwd_splitkv_kernelI23Flash_fwd_kernel_traitsILi192ELi64ELi64ELi4ELb0ELb0EN7cutlass10bfloat16_tE19Flash_kernel_traitsILi192ELi64ELi64ELi4ES3_EELb1ELb0ELb0ELb0ELb1ELb0ELb0ELb1EEEvNS_16Flash_fwd_paramsE)
        /*00ec*/ 	.short	0x0210
        /*00ee*/ 	.short	0x01d0


	//----- nvinfo : EIATTR_SW_WAR
	.align		4
.L_724:
        /*00f0*/ 	.byte	0x04, 0x36
        /*00f2*/ 	.short	(.L_726 - .L_725)
.L_725:
        /*00f4*/ 	.word	0x00000008
.L_726:


//--------------------- .nv.info._ZN5flash24flash_fwd_splitkv_kernelI23Flash_fwd_kernel_traitsILi192ELi64ELi64ELi4ELb0ELb0EN7cutlass10bfloat16_tE19Flash_kernel_traitsILi192ELi64ELi64ELi4ES3_EELb1ELb0ELb0ELb0ELb1ELb1ELb0ELb1EEEvNS_16Flash_fwd_paramsE --------------------------
	.section	.nv.info._ZN5flash24flash_fwd_splitkv_kernelI23Flash_fwd_kernel_traitsILi192ELi64ELi64ELi4ELb0ELb0EN7cutlass10bfloat16_tE19Flash_kernel_traitsILi192ELi64ELi64ELi4ES3_EELb1ELb0ELb0ELb0ELb1ELb1ELb0ELb1EEEvNS_16Flash_fwd_paramsE,"",@"SHT_CUDA_INFO"
	.sectionflags	@""
	.align	4


	//----- nvinfo : EIATTR_CUDA_API_VERSION
	.align		4
        /*0000*/ 	.byte	0x04, 0x37
        /*0002*/ 	.short	(.L_728 - .L_727)
.L_727:
        /*0004*/ 	.word	0x00000082


	//----- nvinfo : EIATTR_KPARAM_INFO
	.align		4
.L_728:
        /*0008*/ 	.byte	0x04, 0x17
        /*000a*/ 	.short	(.L_730 - .L_729)
.L_729:
        /*000c*/ 	.word	0x00000000
        /*0010*/ 	.short	0x0000
        /*0012*/ 	.short	0x0000
        /*0014*/ 	.byte	0x00, 0xf0, 0x41, 0x07


	//----- nvinfo : EIATTR_SPARSE_MMA_MASK
	.align		4
.L_730:
        /*0018*/ 	.byte	0x03, 0x50
        /*001a*/ 	.short	0x0000


	//----- nvinfo : EIATTR_MAXREG_COUNT
	.align		4
        /*001c*/ 	.byte	0x03, 0x1b
        /*001e*/ 	.short	0x00ff


	//----- nvinfo : EIATTR_NUM_BARRIERS
	.align		4
        /*0020*/ 	.byte	0x02, 0x4c
        /*0022*/ 	.byte	0x01
	.zero		1


	//----- nvinfo : EIATTR_MERCURY_ISA_VERSION
	.align		4
        /*0024*/ 	.byte	0x03, 0x5f
        /*0026*/ 	.short	0x0101


	//----- nvinfo : EIATTR_COOP_GROUP_MASK_REGIDS
	.align		4
        /*0028*/ 	.byte	0x04, 0x29
        /*002a*/ 	.short	(.L_732 - .L_731)


	//   ....[0]....
.L_731:
        /*002c*/ 	.word	0xffffffff


	//   ....[1]....
        /*0030*/ 	.word	0xffffffff


	//   ....[2]....
        /*0034*/ 	.word	0xffffffff


	//   ....[3]....
        /*0038*/ 	.word	0xffffffff


	//   ....[4]....
        /*003c*/ 	.word	0xffffffff


	//   ....[5]....
        /*0040*/ 	.word	0xffffffff


	//   ....[6]....
        /*0044*/ 	.word	0xffffffff


	//   ....[7]....
        /*0048*/ 	.word	0xffffffff


	//   ....[8]....
        /*004c*/ 	.word	0xffffffff


	//   ....[9]....
        /*0050*/ 	.word	0xffffffff


	//   ....[10]....
        /*0054*/ 	.word	0xffffffff


	//   ....[11]....
        /*0058*/ 	.word	0xffffffff


	//   ....[12]....
        /*005c*/ 	.word	0xffffffff


	//   ....[13]....
        /*0060*/ 	.word	0xffffffff


	//   ....[14]....
        /*0064*/ 	.word	0xffffffff


	//   ....[15]....
        /*0068*/ 	.word	0xffffffff


	//   ....[16]....
        /*006c*/ 	.word	0x05000002


	//   ....[17]....
        /*0070*/ 	.word	0x05000002


	//   ....[18]....
        /*0074*/ 	.word	0x05000002


	//   ....[19]....
        /*0078*/ 	.word	0x05000002


	//----- nvinfo : EIATTR_COOP_GROUP_INSTR_OFFSETS
	.align		4
.L_732:
        /*007c*/ 	.byte	0x04, 0x28
        /*007e*/ 	.short	(.L_734 - .L_733)


	//   ....[0]....
.L_733:
        /*0080*/ 	.word	0x00013550


	//   ....[1]....
        /*0084*/ 	.word	0x00013570


	//   ....[2]....
        /*0088*/ 	.word	0x00013610


	//   ....[3]....
        /*008c*/ 	.word	0x00013620


	//   ....[4]....
        /*0090*/ 	.word	0x00016b70


	//   ....[5]....
        /*0094*/ 	.word	0x00016b80


	//   ....[6]....
        /*0098*/ 	.word	0x00016bb0


	//   ....[7]....
        /*009c*/ 	.word	0x00016bc0


	//   ....[8]....
        /*00a0*/ 	.word	0x0001a3b0


	//   ....[9]....
        /*00a4*/ 	.word	0x0001a3e0


	//   ....[10]....
        /*00a8*/ 	.word	0x0001a400


	//   ....[11]....
        /*00ac*/ 	.word	0x0001a420


	//   ....[12]....
        /*00b0*/ 	.word	0x0001bbd0


	//   ....[13]....
        /*00b4*/ 	.word	0x0001bbe0


	//   ....[14]....
        /*00b8*/ 	.word	0x0001bc10


	//   ....[15]....
        /*00bc*/ 	.word	0x0001bc20


	//   ....[16]....
        /*00c0*/ 	.word	0x0001d8e0


	//   ....[17]....
        /*00c4*/ 	.word	0x0001d950


	//   ....[18]....
        /*00c8*/ 	.word	0x0001d9b0


	//   ....[19]....
        /*00cc*/ 	.word	0x0001da20


	//----- nvinfo : EIATTR_EXIT_INSTR_OFFSETS
	.align		4
.L_734:
        /*00d0*/ 	.byte	0x04, 0x1c
        /*00d2*/ 	.short	(.L_736 - .L_735)


	//   ....[0]....
.L_735:
        /*00d4*/ 	.word	0x00000090


	//----- nvinfo : EIATTR_CRS_STACK_SIZE
	.align		4
.L_736:
        /*00d8*/ 	.byte	0x04, 0x1e
        /*00da*/ 	.short	(.L_738 - .L_737)
.L_737:
        /*00dc*/ 	.word	0x00000000


	//----- nvinfo : EIATTR_CBANK_PARAM_SIZE
	.align		4
.L_738:
        /*00e0*/ 	.byte	0x03, 0x19
        /*00e2*/ 	.short	0x01d0


	//----- nvinfo : EIATTR_PARAM_CBANK
	.align		4
        /*00e4*/ 	.byte	0x04, 0x0a
        /*00e6*/ 	.short	(.L_740 - .L_739)
	.align		4
.L_739:
        /*00e8*/ 	.word	index@(.nv.constant0._ZN5flash24flash_fwd_splitkv_kernelI23Flash_fwd_kernel_traitsILi192ELi64ELi64ELi4ELb0ELb0EN7cutlass10bfloat16_tE19Flash_kernel_traitsILi192ELi64ELi64ELi4ES3_EELb1ELb0ELb0ELb0ELb1ELb1ELb0ELb1EEEvNS_16Flash_fwd_paramsE)
        /*00ec*/ 	.short	0x0210
        /*00ee*/ 	.short	0x01d0


	//----- nvinfo : EIATTR_SW_WAR
	.align		4
.L_740:
        /*00f0*/ 	.byte	0x04, 0x36
        /*00f2*/ 	.short	(.L_742 - .L_741)
.L_741:
        /*00f4*/ 	.word	0x00000008
.L_742:


//--------------------- .nv.info._ZN5flash24flash_fwd_splitkv_kernelI23Flash_fwd_kernel_traitsILi192ELi64ELi64ELi4ELb0ELb0EN7cutlass10bfloat16_tE19Flash_kernel_traitsILi192ELi64ELi64ELi4ES3_EELb1ELb0ELb1ELb0ELb0ELb0ELb0ELb1EEEvNS_16Flash_fwd_paramsE --------------------------
	.section	.nv.info._ZN5flash24flash_fwd_splitkv_kernelI23Flash_fwd_kernel_traitsILi192ELi64ELi64ELi4ELb0ELb0EN7cutlass10bfloat16_tE19Flash_kernel_traitsILi192ELi64ELi64ELi4ES3_EELb1ELb0ELb1ELb0ELb0ELb0ELb0ELb1EEEvNS_16Flash_fwd_paramsE,"",@"SHT_CUDA_INFO"
	.sectionflags	@""
	.align	4


	//----- nvinfo : EIATTR_CUDA_API_VERSION
	.align		4
        /*0000*/ 	.byte	0x04, 0x37
        /*0002*/ 	.short	(.L_744 - .L_743)
.L_743:
        /*0004*/ 	.word	0x00000082


	//----- nvinfo : EIATTR_KPARAM_INFO
	.align		4
.L_744:
        /*0008*/ 	.byte	0x04, 0x17
        /*000a*/ 	.short	(.L_746 - .L_745)
.L_745:
        /*000c*/ 	.word	0x00000000
        /*0010*/ 	.short	0x0000
        /*0012*/ 	.short	0x0000
        /*0014*/ 	.byte	0x00, 0xf0, 0x41, 0x07


	//----- nvinfo : EIATTR_SPARSE_MMA_MASK
	.align		4
.L_746:
        /*0018*/ 	.byte	0x03, 0x50
        /*001a*/ 	.short	0x0000


	//----- nvinfo : EIATTR_MAXREG_COUNT
	.align		4
        /*001c*/ 	.byte	0x03, 0x1b
        /*001e*/ 	.short	0x00ff


	//----- nvinfo : EIATTR_NUM_BARRIERS
	.align		4
        /*0020*/ 	.byte	0x02, 0x4c
        /*0022*/ 	.byte	0x01
	.zero		1


	//----- nvinfo : EIATTR_MERCURY_ISA_VERSION
	.align		4
        /*0024*/ 	.byte	0x03, 0x5f
        /*0026*/ 	.short	0x0101


	//----- nvinfo : EIATTR_COOP_GROUP_MASK_REGIDS
	.align		4
        /*0028*/ 	.byte	0x04, 0x29
        /*002a*/ 	.short	(.L_748 - .L_747)


	//   ....[0]....
.L_747:
        /*002c*/ 	.word	0xffffffff


	//   ....[1]....
        /*0030*/ 	.word	0xffffffff


	//   ....[2]....
        /*0034*/ 	.word	0xffffffff


	//   ....[3]....
        /*0038*/ 	.word	0xffffffff


	//   ....[4]....
        /*003c*/ 	.word	0xffffffff


	//   ....[5]....
        /*0040*/ 	.word	0xffffffff


	//   ....[6]....
        /*0044*/ 	.word	0xffffffff


	//   ....[7]....
        /*0048*/ 	.word	0xffffffff


	//   ....[8]....
        /*004c*/ 	.word	0xffffffff


	//   ....[9]....
        /*0050*/ 	.word	0xffffffff


	//   ....[10]....
        /*0054*/ 	.word	0xffffffff


	//   ....[11]....
        /*0058*/ 	.word	0xffffffff


	//   ....[12]....
        /*005c*/ 	.word	0xffffffff


	//   ....[13]....
        /*0060*/ 	.word	0xffffffff


	//   ....[14]....
        /*0064*/ 	.word	0xffffffff


	//   ....[15]....
        /*0068*/ 	.word	0xffffffff


	//   ....[16]....
        /*006c*/ 	.word	0x05000002


	//   ....[17]....
        /*0070*/ 	.word	0x05000002


	//   ....[18]....
        /*0074*/ 	.word	0x05000002


	//   ....[19]....
        /*0078*/ 	.word	0x05000002


	//----- nvinfo : EIATTR_COOP_GROUP_INSTR_OFFSETS
	.align		4
.L_748:
        /*007c*/ 	.byte	0x04, 0x28
        /*007e*/ 	.short	(.L_750 - .L_749)


	//   ....[0]....
.L_749:
        /*0080*/ 	.word	0x00015b70


	//   ....[1]....
        /*0084*/ 	.word	0x00015b90


	//   ....[2]....
        /*0088*/ 	.word	0x00015c30


	//   ....[3]....
        /*008c*/ 	.word	0x00015c40


	//   ....[4]....
        /*0090*/ 	.word	0x000199e0


	//   ....[5]....
        /*0094*/ 	.word	0x000199f0


	//   ....[6]....
        /*0098*/ 	.word	0x00019a20


	//   ....[7]....
        /*009c*/ 	.word	0x00019a30


	//   ....[8]....
        /*00a0*/ 	.word	0x0001db90


	//   ....[9]....
        /*00a4*/ 	.word	0x0001dba0


	//   ....[10]....
        /*00a8*/ 	.word	0x0001dbd0


	//   ....[11]....
        /*00ac*/ 	.word	0x0001dbe0


	//   ....[12]....
        /*00b0*/ 	.word	0x0001f370


	//   ....[13]....
        /*00b4*/ 	.word	0x0001f380


	//   ....[14]....
        /*00b8*/ 	.word	0x0001f3b0


	//   ....[15]....
        /*00bc*/ 	.word	0x0001f3c0


	//   ....[16]....
        /*00c0*/ 	.word	0x000211f0


	//   ....[17]....
        /*00c4*/ 	.word	0x00021260


	//   ....[18]....
        /*00c8*/ 	.word	0x000212c0


	//   ....[19]....
        /*00cc*/ 	.word	0x00021330


	//----- nvinfo : EIATTR_EXIT_INSTR_OFFSETS
	.align		4
.L_750:
        /*00d0*/ 	.byte	0x04, 0x1c
        /*00d2*/ 	.short	(.L_752 - .L_751)


	//   ....[0]....
.L_751:
        /*00d4*/ 	.word	0x00000090


	//----- nvinfo : EIATTR_CRS_STACK_SIZE
	.align		4
.L_752:
        /*00d8*/ 	.byte	0x04, 0x1e
        /*00da*/ 	.short	(.L_754 - .L_753)
.L_753:
        /*00dc*/ 	.word	0x00000000


	//----- nvinfo : EIATTR_CBANK_PARAM_SIZE
	.align		4
.L_754:
        /*00e0*/ 	.byte	0x03, 0x19
        /*00e2*/ 	.short	0x01d0


	//----- nvinfo : EIATTR_PARAM_CBANK
	.align		4
        /*00e4*/ 	.byte	0x04, 0x0a
        /*00e6*/ 	.short	(.L_756 - .L_755)
	.align		4
.L_755:
        /*00e8*/ 	.word	index@(.nv.constant0._ZN5flash24flash_fwd_splitkv_kernelI23Flash_fwd_kernel_traitsILi192ELi64ELi64ELi4ELb0ELb0EN7cutlass10bfloat16_tE19Flash_kernel_traitsILi192ELi64ELi64ELi4ES3_EELb1ELb0ELb1ELb0ELb0ELb0ELb0ELb1EEEvNS_16Flash_fwd_paramsE)
        /*00ec*/ 	.short	0x0210
        /*00ee*/ 	.short	0x01d0


	//----- nvinfo : EIATTR_SW_WAR
	.align		4
.L_756:
        /*00f0*/ 	.byte	0x04, 0x36
        /*00f2*/ 	.short	(.L_758 - .L_757)
.L_757:
        /*00f4*/ 	.word	0x00000008
.L_758:


//--------------------- .nv.info._ZN5flash24flash_fwd_splitkv_kernelI23Flash_fwd_kernel_traitsILi192ELi64ELi64ELi4ELb0ELb0EN7cutlass10bfloat16_tE19Flash_kernel_traitsILi192ELi64ELi64ELi4ES3_EELb1ELb0ELb1ELb0ELb0ELb1ELb0ELb1EEEvNS_16Flash_fwd_paramsE --------------------------
	.section	.nv.info._ZN5flash24flash_fwd_splitkv_kernelI23Flash_fwd_kernel_traitsILi192ELi64ELi64ELi4ELb0ELb0EN7cutlass10bfloat16_tE19Flash_kernel_traitsILi192ELi64ELi64ELi4ES3_EELb1ELb0ELb1ELb0ELb0ELb1ELb0ELb1EEEvNS_16Flash_fwd_paramsE,"",@"SHT_CUDA_INFO"
	.sectionflags	@""
	.align	4


	//----- nvinfo : EIATTR_CUDA_API_VERSION
	.align		4
        /*0000*/ 	.byte	0x04, 0x37
        /*0002*/ 	.short	(.L_760 - .L_759)
.L_759:
        /*0004*/ 	.word	0x00000082


	//----- nvinfo : EIATTR_KPARAM_INFO
	.align		4
.L_760:
        /*0008*/ 	.byte	0x04, 0x17
        /*000a*/ 	.short	(.L_762 - .L_761)
.L_761:
        /*000c*/ 	.word	0x00000000
        /*0010*/ 	.short	0x0000
        /*0012*/ 	.short	0x0000
        /*0014*/ 	.byte	0x00, 0xf0, 0x41, 0x07


	//----- nvinfo : EIATTR_SPARSE_MMA_MASK
	.align		4
.L_762:
        /*0018*/ 	.byte	0x03, 0x50
        /*001a*/ 	.short	0x0000


	//----- nvinfo : EIATTR_MAXREG_COUNT
	.align		4
        /*001c*/ 	.byte	0x03, 0x1b
        /*001e*/ 	.short	0x00ff


	//----- nvinfo : EIATTR_NUM_BARRIERS
	.align		4
        /*0020*/ 	.byte	0x02, 0x4c
        /*0022*/ 	.byte	0x01
	.zero		1


	//----- nvinfo : EIATTR_MERCURY_ISA_VERSION
	.align		4
        /*0024*/ 	.byte	0x03, 0x5f
        /*0026*/ 	.short	0x0101


	//----- nvinfo : EIATTR_COOP_GROUP_MASK_REGIDS
	.align		4
        /*0028*/ 	.byte	0x04, 0x29
        /*002a*/ 	.short	(.L_764 - .L_763)


	//   ....[0]....
.L_763:
        /*002c*/ 	.word	0xffffffff


	//   ....[1]....
        /*0030*/ 	.word	0xffffffff


	//   ....[2]....
        /*0034*/ 	.word	0xffffffff


	//   ....[3]....
        /*0038*/ 	.word	0xffffffff


	//   ....[4]....
        /*003c*/ 	.word	0xffffffff


	//   ....[5]....
        /*0040*/ 	.word	0xffffffff


	//   ....[6]....
        /*0044*/ 	.word	0xffffffff


	//   ....[7]....
        /*0048*/ 	.word	0xffffffff


	//   ....[8]....
        /*004c*/ 	.word	0xffffffff


	//   ....[9]....
        /*0050*/ 	.word	0xffffffff


	//   ....[10]....
        /*0054*/ 	.word	0xffffffff


	//   ....[11]....
        /*0058*/ 	.word	0xffffffff


	//   ....[12]....
        /*005c*/ 	.word	0xffffffff


	//   ....[13]....
        /*0060*/ 	.word	0xffffffff


	//   ....[14]....
        /*0064*/ 	.word	0xffffffff


	//   ....[15]....
        /*0068*/ 	.word	0xffffffff


	//   ....[16]....
        /*006c*/ 	.word	0x05000002


	//   ....[17]....
        /*0070*/ 	.word	0x05000002


	//   ....[18]....
        /*0074*/ 	.word	0x05000002


	//   ....[19]....
        /*0078*/ 	.word	0x05000002


	//----- nvinfo : EIATTR_COOP_GROUP_INSTR_OFFSETS
	.align		4
.L_764:
        /*007c*/ 	.byte	0x04, 0x28
        /*007e*/ 	.short	(.L_766 - .L_765)


	//   ....[0]....
.L_765:
        /*0080*/ 	.word	0x00015fc0


	//   ....[1]....
        /*0084*/ 	.word	0x00015fe0


	//   ....[2]....
        /*0088*/ 	.word	0x00016080


	//   ....[3]....
        /*008c*/ 	.word	0x00016090


	//   ....[4]....
        /*0090*/ 	.word	0x0001a2a0


	//   ....[5]....
        /*0094*/ 	.word	0x0001a2b0


	//   ....[6]....
        /*0098*/ 	.word	0x0001a2e0


	//   ....[7]....
        /*009c*/ 	.word	0x0001a2f0


	//   ....[8]....
        /*00a0*/ 	.word	0x0001e840


	//   ....[9]....
        /*00a4*/ 	.word	0x0001e860


	//   ....[10]....
        /*00a8*/ 	.word	0x0001e880


	//   ....[11]....
        /*00ac*/ 	.word	0x0001e8a0


	//   ....[12]....
        /*00b0*/ 	.word	0x00020040


	//   ....[13]....
        /*00b4*/ 	.word	0x00020050


	//   ....[14]....
        /*00b8*/ 	.word	0x00020080


	//   ....[15]....
        /*00bc*/ 	.word	0x00020090


	//   ....[16]....
        /*00c0*/ 	.word	0x00021ec0


	//   ....[17]....
        /*00c4*/ 	.word	0x00021f30


	//   ....[18]....
        /*00c8*/ 	.word	0x00021f90


	//   ....[19]....
        /*00cc*/ 	.word	0x00022000


	//----- nvinfo : EIATTR_EXIT_INSTR_OFFSETS
	.align		4
.L_766:
        /*00d0*/ 	.byte	0x04, 0x1c
        /*00d2*/ 	.short	(.L_768 - .L_767)


	//   ....[0]....
.L_767:
        /*00d4*/ 	.word	0x00000090


	//----- nvinfo : EIATTR_CRS_STACK_SIZE
	.align		4
.L_768:
        /*00d8*/ 	.byte	0x04, 0x1e
        /*00da*/ 	.short	(.L_770 - .L_769)
.L_769:
        /*00dc*/ 	.word	0x00000000


	//----- nvinfo : EIATTR_CBANK_PARAM_SIZE
	.align		4
.L_770:
        /*00e0*/ 	.byte	0x03, 0x19
        /*00e2*/ 	.short	0x01d0


	//----- nvinfo : EIATTR_PARAM_CBANK
	.align		4
        /*00e4*/ 	.byte	0x04, 0x0a
        /*00e6*/ 	.short	(.L_772 - .L_771)
	.align		4
.L_771:
        /*00e8*/ 	.word	index@(.nv.constant0._ZN5flash24flash_fwd_splitkv_kernelI23Flash_fwd_kernel_traitsILi192ELi64ELi64ELi4ELb0ELb0EN7cutlass10bfloat16_tE19Flash_kernel_traitsILi192ELi64ELi64ELi4ES3_EELb1ELb0ELb1ELb0ELb0ELb1ELb0ELb1EEEvNS_16Flash_fwd_paramsE)
        /*00ec*/ 	.short	0x0210
        /*00ee*/ 	.short	0x01d0


	//----- nvinfo : EIATTR_SW_WAR
	.align		4
.L_772:
        /*00f0*/ 	.byte	0x04, 0x36
        /*00f2*/ 	.short	(.L_774 - .L_773)
.L_773:
        /*00f4*/ 	.word	0x00000008
.L_774:


//--------------------- .nv.info._ZN5flash24flash_fwd_splitkv_kernelI23Flash_fwd_kernel_traitsILi192ELi64ELi64ELi4ELb0ELb0EN7cutlass10bfloat16_tE19Flash_kernel_traitsILi192ELi64ELi64ELi4ES3_EELb1ELb0ELb0ELb0ELb1ELb0ELb1ELb0EEEvNS_16Flash_fwd_paramsE --------------------------
	.section	.nv.info._ZN5flash24flash_fwd_splitkv_kernelI23Flash_fwd_kernel_traitsILi192ELi64ELi64ELi4ELb0ELb0EN7cutlass10bfloat16_tE19Flash_kernel_traitsILi192ELi64ELi64ELi4ES3_EELb1ELb0ELb0ELb0ELb1ELb0ELb1ELb0EEEvNS_16Flash_fwd_paramsE,"",@"SHT_CUDA_INFO"
	.sectionflags	@""
	.align	4


	//----- nvinfo : EIATTR_CUDA_API_VERSION
	.align		4
        /*0000*/ 	.byte	0x04, 0x37
        /*0002*/ 	.short	(.L_776 - .L_775)
.L_775:
        /*0004*/ 	.word	0x00000082


	//----- nvinfo : EIATTR_KPARAM_INFO
	.align		4
.L_776:
        /*0008*/ 	.byte	0x04, 0x17
        /*000a*/ 	.short	(.L_778 - .L_777)
.L_777:
        /*000c*/ 	.word	0x00000000
        /*0010*/ 	.short	0x0000
        /*0012*/ 	.short	0x0000
        /*0014*/ 	.byte	0x00, 0xf0, 0x41, 0x07


	//----- nvinfo : EIATTR_SPARSE_MMA_MASK
	.align		4
.L_778:
        /*0018*/ 	.byte	0x03, 0x50
        /*001a*/ 	.short	0x0000


	//----- nvinfo : EIATTR_MAXREG_COUNT
	.align		4
        /*001c*/ 	.byte	0x03, 0x1b
        /*001e*/ 	.short	0x00ff


	//----- nvinfo : EIATTR_NUM_BARRIERS
	.align		4
        /*0020*/ 	.byte	0x02, 0x4c
        /*0022*/ 	.byte	0x01
	.zero		1


	//----- nvinfo : EIATTR_MERCURY_ISA_VERSION
	.align		4
        /*0024*/ 	.byte	0x03, 0x5f
        /*0026*/ 	.short	0x0101


	//----- nvinfo : EIATTR_COOP_GROUP_MASK_REGIDS
	.align		4
        /*0028*/ 	.byte	0x04, 0x29
        /*002a*/ 	.short	(.L_780 - .L_779)


	//   ....[0]....
.L_779:
        /*002c*/ 	.word	0xffffffff


	//   ....[1]....
        /*0030*/ 	.word	0xffffffff


	//   ....[2]....
        /*0034*/ 	.word	0xffffffff


	//   ....[3]....
        /*0038*/ 	.word	0xffffffff


	//   ....[4]....
        /*003c*/ 	.word	0xffffffff


	//   ....[5]....
        /*0040*/ 	.word	0xffffffff


	//   ....[6]....
        /*0044*/ 	.word	0xffffffff


	//   ....[7]....
        /*0048*/ 	.word	0xffffffff


	//   ....[8]....
        /*004c*/ 	.word	0xffffffff


	//   ....[9]....
        /*0050*/ 	.word	0xffffffff


	//   ....[10]....
        /*0054*/ 	.word	0xffffffff


	//   ....[11]....
        /*0058*/ 	.word	0xffffffff


	//   ....[12]....
        /*005c*/ 	.word	0xffffffff


	//   ....[13]....
        /*0060*/ 	.word	0xffffffff


	//   ....[14]....
        /*0064*/ 	.word	0xffffffff


	//   ....[15]....
        /*0068*/ 	.word	0xffffffff


	//----- nvinfo : EIATTR_COOP_GROUP_INSTR_OFFSETS
	.align		4
.L_780:
        /*006c*/ 	.byte	0x04, 0x28
        /*006e*/ 	.short	(.L_782 - .L_781)


	//   ....[0]....
.L_781:
        /*0070*/ 	.word	0x00004490


	//   ....[1]....
        /*0074*/ 	.word	0x00004560


	//   ....[2]....
        /*0078*/ 	.word	0x00004570


	//   ....[3]....
        /*007c*/ 	.word	0x000045b0


	//   ....[4]....
        /*0080*/ 	.word	0x00007350


	//   ....[5]....
        /*0084*/ 	.word	0x00007360


	//   ....[6]....
        /*0088*/ 	.word	0x00007390


	//   ....[7]....
        /*008c*/ 	.word	0x000073a0


	//   ....[8]....
        /*0090*/ 	.word	0x0000a300


	//   ....[9]....
        /*0094*/ 	.word	0x0000a320


	//   ....[10]....
        /*0098*/ 	.word	0x0000a350


	//   ....[11]....
        /*009c*/ 	.word	0x0000a360


	//   ....[12]....
        /*00a0*/ 	.word	0x0000ba50


	//   ....[13]....
        /*00a4*/ 	.word	0x0000ba90


	//   ....[14]....
        /*00a8*/ 	.word	0x0000bb50


	//   ....[15]....
        /*00ac*/ 	.word	0x0000bb60


	//----- nvinfo : EIATTR_EXIT_INSTR_OFFSETS
	.align		4
.L_782:
        /*00b0*/ 	.byte	0x04, 0x1c
        /*00b2*/ 	.short	(.L_784 - .L_783)


	//   ....[0]....
.L_783:
        /*00b4*/ 	.word	0x00000450


	//   ....[1]....
        /*00b8*/ 	.word	0x00000d30


	//   ....[2]....
        /*00bc*/ 	.word	0x00000d60


	//   ....[3]....
        /*00c0*/ 	.word	0x0000cf20


	//   ....[4]....
        /*00c4*/ 	.word	0x0000cf60


	//----- nvinfo : EIATTR_CRS_STACK_SIZE
	.align		4
.L_784:
        /*00c8*/ 	.byte	0x04, 0x1e
        /*00ca*/ 	.short	(.L_786 - .L_785)
.L_785:
        /*00cc*/ 	.word	0x00000000


	//----- nvinfo : EIATTR_CBANK_PARAM_SIZE
	.align		4
.L_786:
        /*00d0*/ 	.byte	0x03, 0x19
        /*00d2*/ 	.short	0x01d0


	//----- nvinfo : EIATTR_PARAM_CBANK
	.align		4
        /*00d4*/ 	.byte	0x04, 0x0a
        /*00d6*/ 	.short	(.L_788 - .L_787)
	.align		4
.L_787:
        /*00d8*/ 	.word	index@(.nv.constant0._ZN5flash24flash_fwd_splitkv_kernelI23Flash_fwd_kernel_traitsILi192ELi64ELi64ELi4ELb0ELb0EN7cutlass10bfloat16_tE19Flash_kernel_traitsILi192ELi64ELi64ELi4ES3_EELb1ELb0ELb0ELb0ELb1ELb0ELb1ELb0EEEvNS_16Flash_fwd_paramsE)
        /*00dc*/ 	.short	0x0210
        /*00de*/ 	.short	0x01d0


	//----- nvinfo : EIATTR_SW_WAR
	.align		4
.L_788:
        /*00e0*/ 	.byte	0x04, 0x36
        /*00e2*/ 	.short	(.L_790 - .L_789)
.L_789:
        /*00e4*/ 	.word	0x00000008
.L_790:


//--------------------- .nv.info._ZN5flash24flash_fwd_splitkv_kernelI23Flash_fwd_kernel_traitsILi192ELi64ELi64ELi4ELb0ELb0EN7cutlass10bfloat16_tE19Flash_kernel_traitsILi192ELi64ELi64ELi4ES3_EELb1ELb0ELb0ELb0ELb1ELb1ELb1ELb0EEEvNS_16Flash_fwd_paramsE --------------------------
	.section	.nv.info._ZN5flash24flash_fwd_splitkv_kernelI23Flash_fwd_kernel_traitsILi192ELi64ELi64ELi4ELb0ELb0EN7cutlass10bfloat16_tE19Flash_kernel_traitsILi192ELi64ELi64ELi4ES3_EELb1ELb0ELb0ELb0ELb1ELb1ELb1ELb0EEEvNS_16Flash_fwd_paramsE,"",@"SHT_CUDA_INFO"
	.sectionflags	@""
	.align	4


	//----- nvinfo : EIATTR_CUDA_API_VERSION
	.align		4
        /*0000*/ 	.byte	0x04, 0x37
        /*0002*/ 	.short	(.L_792 - .L_791)
.L_791:
        /*0004*/ 	.word	0x00000082


	//----- nvinfo : EIATTR_KPARAM_INFO
	.align		4
.L_792:
        /*0008*/ 	.byte	0x04, 0x17
        /*000a*/ 	.short	(.L_794 - .L_793)
.L_793:
        /*000c*/ 	.word	0x00000000
        /*0010*/ 	.short	0x0000
        /*0012*/ 	.short	0x0000
        /*0014*/ 	.byte	0x00, 0xf0, 0x41, 0x07


	//----- nvinfo : EIATTR_SPARSE_MMA_MASK
	.align		4
.L_794:
        /*0018*/ 	.byte	0x03, 0x50
        /*001a*/ 	.short	0x0000


	//----- nvinfo : EIATTR_MAXREG_COUNT
	.align		4
        /*001c*/ 	.byte	0x03, 0x1b
        /*001e*/ 	.short	0x00ff


	//----- nvinfo : EIATTR_NUM_BARRIERS
	.align		4
        /*0020*/ 	.byte	0x02, 0x4c
        /*0022*/ 	.byte	0x01
	.zero		1


	//----- nvinfo : EIATTR_MERCURY_ISA_VERSION
	.align		4
        /*0024*/ 	.byte	0x03, 0x5f
        /*0026*/ 	.short	0x0101


	//----- nvinfo : EIATTR_COOP_GROUP_MASK_REGIDS
	.align		4
        /*0028*/ 	.byte	0x04, 0x29
        /*002a*/ 	.short	(.L_796 - .L_795)


	//   ....[0]....
.L_795:
        /*002c*/ 	.word	0xffffffff


	//   ....[1]....
        /*0030*/ 	.word	0xffffffff


	//   ....[2]....
        /*0034*/ 	.word	0xffffffff


	//   ....[3]....
        /*0038*/ 	.word	0xffffffff


	//   ....[4]....
        /*003c*/ 	.word	0xffffffff


	//   ....[5]....
        /*0040*/ 	.word	0xffffffff


	//   ....[6]....
        /*0044*/ 	.word	0xffffffff


	//   ....[7]....
        /*0048*/ 	.word	0xffffffff


	//   ....[8]....
        /*004c*/ 	.word	0xffffffff


	//   ....[9]....
        /*0050*/ 	.word	0xffffffff


	//   ....[10]....
        /*0054*/ 	.word	0xffffffff


	//   ....[11]....
        /*0058*/ 	.word	0xffffffff


	//   ....[12]....
        /*005c*/ 	.word	0xffffffff


	//   ....[13]....
        /*0060*/ 	.word	0xffffffff


	//   ....[14]....
        /*0064*/ 	.word	0xffffffff


	//   ....[15]....
        /*0068*/ 	.word	0xffffffff


	//----- nvinfo : EIATTR_COOP_GROUP_INSTR_OFFSETS
	.align		4
.L_796:
        /*006c*/ 	.byte	0x04, 0x28
        /*006e*/ 	.short	(.L_798 - .L_797)


	//   ....[0]....
.L_797:
        /*0070*/ 	.word	0x000048f0


	//   ....[1]....
        /*0074*/ 	.word	0x00004920


	//   ....[2]....
        /*0078*/ 	.word	0x00004940


	//   ....[3]....
        /*007c*/ 	.word	0x00004960


	//   ....[4]....
        /*0080*/ 	.word	0x00007ad0


	//   ....[5]....
        /*0084*/ 	.word	0x00007ae0


	//   ....[6]....
        /*0088*/ 	.word	0x00007b10


	//   ....[7]....
        /*008c*/ 	.word	0x00007b20


	//   ....[8]....
        /*0090*/ 	.word	0x0000aeb0


	//   ....[9]....
        /*0094*/ 	.word	0x0000aed0


	//   ....[10]....
        /*0098*/ 	.word	0x0000af00


	//   ....[11]....
        /*009c*/ 	.word	0x0000af10


	//   ....[12]....
        /*00a0*/ 	.word	0x0000c5f0


	//   ....[13]....
        /*00a4*/ 	.word	0x0000c630


	//   ....[14]....
        /*00a8*/ 	.word	0x0000c6f0


	//   ....[15]....
        /*00ac*/ 	.word	0x0000c700


	//----- nvinfo : EIATTR_EXIT_INSTR_OFFSETS
	.align		4
.L_798:
        /*00b0*/ 	.byte	0x04, 0x1c
        /*00b2*/ 	.short	(.L_800 - .L_799)


	//   ....[0]....
.L_799:
        /*00b4*/ 	.word	0x00000450


	//   ....[1]....
        /*00b8*/ 	.word	0x00000d30


	//   ....[2]....
        /*00bc*/ 	.word	0x00000d60


	//   ....[3]....
        /*00c0*/ 	.word	0x0000dac0


	//   ....[4]....
        /*00c4*/ 	.word	0x0000db00


	//----- nvinfo : EIATTR_CRS_STACK_SIZE
	.align		4
.L_800:
        /*00c8*/ 	.byte	0x04, 0x1e
        /*00ca*/ 	.short	(.L_802 - .L_801)
.L_801:
        /*00cc*/ 	.word	0x00000000


	//----- nvinfo : EIATTR_CBANK_PARAM_SIZE
	.align		4
.L_802:
        /*00d0*/ 	.byte	0x03, 0x19
        /*00d2*/ 	.short	0x01d0


	//----- nvinfo : EIATTR_PARAM_CBANK
	.align		4
        /*00d4*/ 	.byte	0x04, 0x0a
        /*00d6*/ 	.short	(.L_804 - .L_803)
	.align		4
.L_803:
        /*00d8*/ 	.word	index@(.nv.constant0._ZN5flash24flash_fwd_splitkv_kernelI23Flash_fwd_kernel_traitsILi192ELi64ELi64ELi4ELb0ELb0EN7cutlass10bfloat16_tE19Flash_kernel_traitsILi192ELi64ELi64ELi4ES3_EELb1ELb0ELb0ELb0ELb1ELb1ELb1ELb0EEEvNS_16Flash_fwd_paramsE)
        /*00dc*/ 	.short	0x0210
        /*00de*/ 	.short	0x01d0


	//----- nvinfo : EIATTR_SW_WAR
	.align		4
.L_804:
        /*00e0*/ 	.byte	0x04, 0x36
        /*00e2*/ 	.short	(.L_806 - .L_805)
.L_805:
        /*00e4*/ 	.word	0x00000008
.L_806:


//--------------------- .nv.info._ZN5flash24flash_fwd_splitkv_kernelI23Flash_fwd_kernel_traitsILi192ELi64ELi64ELi4ELb0ELb0EN7cutlass10bfloat16_tE19Flash_kernel_traitsILi192ELi64ELi64ELi4ES3_EELb1ELb0ELb1ELb0ELb0ELb0ELb1ELb0EEEvNS_16Flash_fwd_paramsE --------------------------
	.section	.nv.info._ZN5flash24flash_fwd_splitkv_kernelI23Flash_fwd_kernel_traitsILi192ELi64ELi64ELi4ELb0ELb0EN7cutlass10bfloat16_tE19Flash_kernel_traitsILi192ELi64ELi64ELi4ES3_EELb1ELb0ELb1ELb0ELb0ELb0ELb1ELb0EEEvNS_16Flash_fwd_paramsE,"",@"SHT_CUDA_INFO"
	.sectionflags	@""
	.align	4


	//----- nvinfo : EIATTR_CUDA_API_VERSION
	.align		4
        /*0000*/ 	.byte	0x04, 0x37
        /*0002*/ 	.short	(.L_808 - .L_807)
.L_807:
        /*0004*/ 	.word	0x00000082


	//----- nvinfo : EIATTR_KPARAM_INFO
	.align		4
.L_808:
        /*0008*/ 	.byte	0x04, 0x17
        /*000a*/ 	.short	(.L_810 - .L_809)
.L_809:
        /*000c*/ 	.word	0x00000000
        /*0010*/ 	.short	0x0000
        /*0012*/ 	.short	0x0000
        /*0014*/ 	.byte	0x00, 0xf0, 0x41, 0x07


	//----- nvinfo : EIATTR_SPARSE_MMA_MASK
	.align		4
.L_810:
        /*0018*/ 	.byte	0x03, 0x50
        /*001a*/ 	.short	0x0000


	//----- nvinfo : EIATTR_MAXREG_COUNT
	.align		4
        /*001c*/ 	.byte	0x03, 0x1b
        /*001e*/ 	.short	0x00ff


	//----- nvinfo : EIATTR_NUM_BARRIERS
	.align		4
        /*0020*/ 	.byte	0x02, 0x4c
        /*0022*/ 	.byte	0x01
	.zero		1


	//----- nvinfo : EIATTR_MERCURY_ISA_VERSION
	.align		4
        /*0024*/ 	.byte	0x03, 0x5f
        /*0026*/ 	.short	0x0101


	//----- nvinfo : EIATTR_INT_WARP_WIDE_INSTR_OFFSETS
	.align		4
        /*0028*/ 	.byte	0x04, 0x31
        /*002a*/ 	.short	(.L_812 - .L_811)


	//   ....[0]....
.L_811:
        /*002c*/ 	.word	0x00009c60


	//----- nvinfo : EIATTR_COOP_GROUP_MASK_REGIDS
	.align		4
.L_812:
        /*0030*/ 	.byte	0x04, 0x29
        /*0032*/ 	.short	(.L_814 - .L_813)


	//   ....[0]....
.L_813:
        /*0034*/ 	.word	0xffffffff


	//   ....[1]....
        /*0038*/ 	.word	0xffffffff


	//   ....[2]....
        /*003c*/ 	.word	0xffffffff


	//   ....[3]....
        /*0040*/ 	.word	0xffffffff


	//   ....[4]....
        /*0044*/ 	.word	0xffffffff


	//   ....[5]....
        /*0048*/ 	.word	0xffffffff


	//   ....[6]....
        /*004c*/ 	.word	0xffffffff


	//   ....[7]....
        /*0050*/ 	.word	0xffffffff


	//   ....[8]....
        /*0054*/ 	.word	0xffffffff


	//   ....[9]....
        /*0058*/ 	.word	0xffffffff


	//   ....[10]....
        /*005c*/ 	.word	0xffffffff


	//   ....[11]....
        /*0060*/ 	.word	0xffffffff


	//   ....[12]....
        /*0064*/ 	.word	0xffffffff


	//   ....[13]....
        /*0068*/ 	.word	0xffffffff


	//   ....[14]....
        /*006c*/ 	.word	0xffffffff


	//   ....[15]....
        /*0070*/ 	.word	0xffffffff


	//----- nvinfo : EIATTR_COOP_GROUP_INSTR_OFFSETS
	.align		4
.L_814:
        /*0074*/ 	.byte	0x04, 0x28
        /*0076*/ 	.short	(.L_816 - .L_815)


	//   ....[0]....
.L_815:
        /*0078*/ 	.word	0x000067b0


	//   ....[1]....
        /*007c*/ 	.word	0x000067d0


	//   ....[2]....
        /*0080*/ 	.word	0x00006870


	//   ....[3]....
        /*0084*/ 	.word	0x00006880


	//   ....[4]....
        /*0088*/ 	.word	0x0000a5f0


	//   ....[5]....
        /*008c*/ 	.word	0x0000a600


	//   ....[6]....
        /*0090*/ 	.word	0x0000a630


	//   ....[7]....
        /*0094*/ 	.word	0x0000a640


	//   ....[8]....
        /*0098*/ 	.word	0x0000e4a0


	//   ....[9]....
        /*009c*/ 	.word	0x0000e4b0


	//   ....[10]....
        /*00a0*/ 	.word	0x0000e4e0


	//   ....[11]....
        /*00a4*/ 	.word	0x0000e4f0


	//   ....[12]....
        /*00a8*/ 	.word	0x0000fbf0


	//   ....[13]....
        /*00ac*/ 	.word	0x0000fc30


	//   ....[14]....
        /*00b0*/ 	.word	0x0000fcc0


	//   ....[15]....
        /*00b4*/ 	.word	0x0000fcd0


	//----- nvinfo : EIATTR_EXIT_INSTR_OFFSETS
	.align		4
.L_816:
        /*00b8*/ 	.byte	0x04, 0x1c
        /*00ba*/ 	.short	(.L_818 - .L_817)


	//   ....[0]....
.L_817:
        /*00bc*/ 	.word	0x00000590


	//   ....[1]....
        /*00c0*/ 	.word	0x00001260


	//   ....[2]....
        /*00c4*/ 	.word	0x00001290


	//   ....[3]....
        /*00c8*/ 	.word	0x00011460


	//   ....[4]....
        /*00cc*/ 	.word	0x000114e0


	//   ....[5]....
        /*00d0*/ 	.word	0x00011500


	//----- nvinfo : EIATTR_CRS_STACK_SIZE
	.align		4
.L_818:
        /*00d4*/ 	.byte	0x04, 0x1e
        /*00d6*/ 	.short	(.L_820 - .L_819)
.L_819:
        /*00d8*/ 	.word	0x00000000


	//----- nvinfo : EIATTR_CBANK_PARAM_SIZE
	.align		4
.L_820:
        /*00dc*/ 	.byte	0x03, 0x19
        /*00de*/ 	.short	0x01d0


	//----- nvinfo : EIATTR_PARAM_CBANK
	.align		4
        /*00e0*/ 	.byte	0x04, 0x0a
        /*00e2*/ 	.short	(.L_822 - .L_821)
	.align		4
.L_821:
        /*00e4*/ 	.word	index@(.nv.constant0._ZN5flash24flash_fwd_splitkv_kernelI23Flash_fwd_kernel_traitsILi192ELi64ELi64ELi4ELb0ELb0EN7cutlass10bfloat16_tE19Flash_kernel_traitsILi192ELi64ELi64ELi4ES3_EELb1ELb0ELb1ELb0ELb0ELb0ELb1ELb0EEEvNS_16Flash_fwd_paramsE)
        /*00e8*/ 	.short	0x0210
        /*00ea*/ 	.short	0x01d0


	//----- nvinfo : EIATTR_SW_WAR
	.align		4
.L_822:
        /*00ec*/ 	.byte	0x04, 0x36
        /*00ee*/ 	.short	(.L_824 - .L_823)
.L_823:
        /*00f0*/ 	.word	0x00000008
.L_824:


//--------------------- .nv.info._ZN5flash24flash_fwd_splitkv_kernelI23Flash_fwd_kernel_traitsILi192ELi64ELi64ELi4ELb0ELb0EN7cutlass10bfloat16_tE19Flash_kernel_traitsILi192ELi64ELi64ELi4ES3_EELb1ELb0ELb1ELb0ELb0ELb1ELb1ELb0EEEvNS_16Flash_fwd_paramsE --------------------------
	.section	.nv.info._ZN5flash24flash_fwd_splitkv_kernelI23Flash_fwd_kernel_traitsILi192ELi64ELi64ELi4ELb0ELb0EN7cutlass10bfloat16_tE19Flash_kernel_traitsILi192ELi64ELi64ELi4ES3_EELb1ELb0ELb1ELb0ELb0ELb1ELb1ELb0EEEvNS_16Flash_fwd_paramsE,"",@"SHT_CUDA_INFO"
	.sectionflags	@""
	.align	4


	//----- nvinfo : EIATTR_CUDA_API_VERSION
	.align		4
        /*0000*/ 	.byte	0x04, 0x37
        /*0002*/ 	.short	(.L_826 - .L_825)
.L_825:
        /*0004*/ 	.word	0x00000082


	//----- nvinfo : EIATTR_KPARAM_INFO
	.align		4
.L_826:
        /*0008*/ 	.byte	0x04, 0x17
        /*000a*/ 	.short	(.L_828 - .L_827)
.L_827:
        /*000c*/ 	.word	0x00000000
        /*0010*/ 	.short	0x0000
        /*0012*/ 	.short	0x0000
        /*0014*/ 	.byte	0x00, 0xf0, 0x41, 0x07


	//----- nvinfo : EIATTR_SPARSE_MMA_MASK
	.align		4
.L_828:
        /*0018*/ 	.byte	0x03, 0x50
        /*001a*/ 	.short	0x0000


	//----- nvinfo : EIATTR_MAXREG_COUNT
	.align		4
        /*001c*/ 	.byte	0x03, 0x1b
        /*001e*/ 	.short	0x00ff


	//----- nvinfo : EIATTR_NUM_BARRIERS
	.align		4
        /*0020*/ 	.byte	0x02, 0x4c
        /*0022*/ 	.byte	0x01
	.zero		1


	//----- nvinfo : EIATTR_MERCURY_ISA_VERSION
	.align		4
        /*0024*/ 	.byte	0x03, 0x5f
        /*0026*/ 	.short	0x0101


	//----- nvinfo : EIATTR_INT_WARP_WIDE_INSTR_OFFSETS
	.align		4
        /*0028*/ 	.byte	0x04, 0x31
        /*002a*/ 	.short	(.L_830 - .L_829)


	//   ....[0]....
.L_829:
        /*002c*/ 	.word	0x0000a480


	//----- nvinfo : EIATTR_COOP_GROUP_MASK_REGIDS
	.align		4
.L_830:
        /*0030*/ 	.byte	0x04, 0x29
        /*0032*/ 	.short	(.L_832 - .L_831)


	//   ....[0]....
.L_831:
        /*0034*/ 	.word	0xffffffff


	//   ....[1]....
        /*0038*/ 	.word	0xffffffff


	//   ....[2]....
        /*003c*/ 	.word	0xffffffff


	//   ....[3]....
        /*0040*/ 	.word	0xffffffff


	//   ....[4]....
        /*0044*/ 	.word	0xffffffff


	//   ....[5]....
        /*0048*/ 	.word	0xffffffff


	//   ....[6]....
        /*004c*/ 	.word	0xffffffff


	//   ....[7]....
        /*0050*/ 	.word	0xffffffff


	//   ....[8]....
        /*0054*/ 	.word	0xffffffff


	//   ....[9]....
        /*0058*/ 	.word	0xffffffff


	//   ....[10]....
        /*005c*/ 	.word	0xffffffff


	//   ....[11]....
        /*0060*/ 	.word	0xffffffff


	//   ....[12]....
        /*0064*/ 	.word	0xffffffff


	//   ....[13]....
        /*0068*/ 	.word	0xffffffff


	//   ....[14]....
        /*006c*/ 	.word	0xffffffff


	//   ....[15]....
        /*0070*/ 	.word	0xffffffff


	//----- nvinfo : EIATTR_COOP_GROUP_INSTR_OFFSETS
	.align		4
.L_832:
        /*0074*/ 	.byte	0x04, 0x28
        /*0076*/ 	.short	(.L_834 - .L_833)


	//   ....[0]....
.L_833:
        /*0078*/ 	.word	0x00006bc0


	//   ....[1]....
        /*007c*/ 	.word	0x00006be0


	//   ....[2]....
        /*0080*/ 	.word	0x00006c80


	//   ....[3]....
        /*0084*/ 	.word	0x00006c90


	//   ....[4]....
        /*0088*/ 	.word	0x0000ae10


	//   ....[5]....
        /*008c*/ 	.word	0x0000ae20


	//   ....[6]....
        /*0090*/ 	.word	0x0000ae50


	//   ....[7]....
        /*0094*/ 	.word	0x0000ae60


	//   ....[8]....
        /*0098*/ 	.word	0x0000f0a0


	//   ....[9]....
        /*009c*/ 	.word	0x0000f0b0


	//   ....[10]....
        /*00a0*/ 	.word	0x0000f0e0


	//   ....[11]....
        /*00a4*/ 	.word	0x0000f0f0


	//   ....[12]....
        /*00a8*/ 	.word	0x00010810


	//   ....[13]....
        /*00ac*/ 	.word	0x00010850


	//   ....[14]....
        /*00b0*/ 	.word	0x000108e0


	//   ....[15]....
        /*00b4*/ 	.word	0x000108f0


	//----- nvinfo : EIATTR_EXIT_INSTR_OFFSETS
	.align		4
.L_834:
        /*00b8*/ 	.byte	0x04, 0x1c
        /*00ba*/ 	.short	(.L_836 - .L_835)


	//   ....[0]....
.L_835:
        /*00bc*/ 	.word	0x00000590


	//   ....[1]....
        /*00c0*/ 	.word	0x00001260


	//   ....[2]....
        /*00c4*/ 	.word	0x00001290


	//   ....[3]....
        /*00c8*/ 	.word	0x00012080


	//   ....[4]....
        /*00cc*/ 	.word	0x00012100


	//   ....[5]....
        /*00d0*/ 	.word	0x00012120


	//----- nvinfo : EIATTR_CRS_STACK_SIZE
	.align		4
.L_836:
        /*00d4*/ 	.byte	0x04, 0x1e
        /*00d6*/ 	.short	(.L_838 - .L_837)
.L_837:
        /*00d8*/ 	.word	0x00000000


	//----- nvinfo : EIATTR_CBANK_PARAM_SIZE
	.align		4
.L_838:
        /*00dc*/ 	.byte	0x03, 0x19
        /*00de*/ 	.short	0x01d0


	//----- nvinfo : EIATTR_PARAM_CBANK
	.align		4
        /*00e0*/ 	.byte	0x04, 0x0a
        /*00e2*/ 	.short	(.L_840 - .L_839)
	.align		4
.L_839:
        /*00e4*/ 	.word	index@(.nv.constant0._ZN5flash24flash_fwd_splitkv_kernelI23Flash_fwd_kernel_traitsILi192ELi64ELi64ELi4ELb0ELb0EN7cutlass10bfloat16_tE19Flash_kernel_traitsILi192ELi64ELi64ELi4ES3_EELb1ELb0ELb1ELb0ELb0ELb1ELb1ELb0EEEvNS_16Flash_fwd_paramsE)
        /*00e8*/ 	.short	0x0210
        /*00ea*/ 	.short	0x01d0


	//----- nvinfo : EIATTR_SW_WAR
	.align		4
.L_840:
        /*00ec*/ 	.byte	0x04, 0x36
        /*00ee*/ 	.short	(.L_842 - .L_841)
.L_841:
        /*00f0*/ 	.word	0x00000008
.L_842:


//--------------------- .nv.info._ZN5flash24flash_fwd_splitkv_kernelI23Flash_fwd_kernel_traitsILi192ELi64ELi64ELi4ELb0ELb0EN7cutlass10bfloat16_tE19Flash_kernel_traitsILi192ELi64ELi64ELi4ES3_EELb1ELb0ELb0ELb0ELb1ELb0ELb1ELb1EEEvNS_16Flash_fwd_paramsE --------------------------
	.section	.nv.info._ZN5flash24flash_fwd_splitkv_kernelI23Flash_fwd_kernel_traitsILi192ELi64ELi64ELi4ELb0ELb0EN7cutlass10bfloat16_tE19Flash_kernel_traitsILi192ELi64ELi64ELi4ES3_EELb1ELb0ELb0ELb0ELb1ELb0ELb1ELb1EEEvNS_16Flash_fwd_paramsE,"",@"SHT_CUDA_INFO"
	.sectionflags	@""
	.align	4


	//----- nvinfo : EIATTR_CUDA_API_VERSION
	.align		4
        /*0000*/ 	.byte	0x04, 0x37
        /*0002*/ 	.short	(.L_844 - .L_843)
.L_843:
        /*0004*/ 	.word	0x00000082


	//----- nvinfo : EIATTR_KPARAM_INFO
	.align		4
.L_844:
        /*0008*/ 	.byte	0x04, 0x17
        /*000a*/ 	.short	(.L_846 - .L_845)
.L_845:
        /*000c*/ 	.word	0x00000000
        /*0010*/ 	.short	0x0000
        /*0012*/ 	.short	0x0000
        /*0014*/ 	.byte	0x00, 0xf0, 0x41, 0x07


	//----- nvinfo : EIATTR_SPARSE_MMA_MASK
	.align		4
.L_846:
        /*0018*/ 	.byte	0x03, 0x50
        /*001a*/ 	.short	0x0000


	//----- nvinfo : EIATTR_MAXREG_COUNT
	.align		4
        /*001c*/ 	.byte	0x03, 0x1b
        /*001e*/ 	.short	0x00ff


	//----- nvinfo : EIATTR_NUM_BARRIERS
	.align		4
        /*0020*/ 	.byte	0x02, 0x4c
        /*0022*/ 	.byte	0x01
	.zero		1


	//----- nvinfo : EIATTR_MERCURY_ISA_VERSION
	.align		4
        /*0024*/ 	.byte	0x03, 0x5f
        /*0026*/ 	.short	0x0101


	//----- nvinfo : EIATTR_COOP_GROUP_MASK_REGIDS
	.align		4
        /*0028*/ 	.byte	0x04, 0x29
        /*002a*/ 	.short	(.L_848 - .L_847)


	//   ....[0]....
.L_847:
        /*002c*/ 	.word	0xffffffff


	//   ....[1]....
        /*0030*/ 	.word	0xffffffff


	//   ....[2]....
        /*0034*/ 	.word	0xffffffff


	//   ....[3]....
        /*0038*/ 	.word	0xffffffff


	//   ....[4]....
        /*003c*/ 	.word	0xffffffff


	//   ....[5]....
        /*0040*/ 	.word	0xffffffff


	//   ....[6]....
        /*0044*/ 	.word	0xffffffff


	//   ....[7]....
        /*0048*/ 	.word	0xffffffff


	//   ....[8]....
        /*004c*/ 	.word	0xffffffff


	//   ....[9]....
        /*0050*/ 	.word	0xffffffff


	//   ....[10]....
        /*0054*/ 	.word	0xffffffff


	//   ....[11]....
        /*0058*/ 	.word	0xffffffff


	//   ....[12]....
        /*005c*/ 	.word	0xffffffff


	//   ....[13]....
        /*0060*/ 	.word	0xffffffff


	//   ....[14]....
        /*0064*/ 	.word	0xffffffff


	//   ....[15]....
        /*0068*/ 	.word	0xffffffff


	//   ....[16]....
        /*006c*/ 	.word	0x0500000c


	//   ....[17]....
        /*0070*/ 	.word	0x0500000c


	//   ....[18]....
        /*0074*/ 	.word	0x0500000c


	//   ....[19]....
        /*0078*/ 	.word	0x0500000c


	//----- nvinfo : EIATTR_COOP_GROUP_INSTR_OFFSETS
	.align		4
.L_848:
        /*007c*/ 	.byte	0x04, 0x28
        /*007e*/ 	.short	(.L_850 - .L_849)


	//   ....[0]....
.L_849:
        /*0080*/ 	.word	0x00013270


	//   ....[1]....
        /*0084*/ 	.word	0x00013290


	//   ....[2]....
        /*0088*/ 	.word	0x00013330


	//   ....[3]....
        /*008c*/ 	.word	0x00013340


	//   ....[4]....
        /*0090*/ 	.word	0x000164c0


	//   ....[5]....
        /*0094*/ 	.word	0x000164d0


	//   ....[6]....
        /*0098*/ 	.word	0x00016500


	//   ....[7]....
        /*009c*/ 	.word	0x00016510


	//   ....[8]....
        /*00a0*/ 	.word	0x00019900


	//   ....[9]....
        /*00a4*/ 	.word	0x00019920


	//   ....[10]....
        /*00a8*/ 	.word	0x00019940


	//   ....[11]....
        /*00ac*/ 	.word	0x00019960


	//   ....[12]....
        /*00b0*/ 	.word	0x0001b1a0


	//   ....[13]....
        /*00b4*/ 	.word	0x0001b1b0


	//   ....[14]....
        /*00b8*/ 	.word	0x0001b1e0


	//   ....[15]....
        /*00bc*/ 	.word	0x0001b1f0


	//   ....[16]....
        /*00c0*/ 	.word	0x0001c9b0


	//   ....[17]....
        /*00c4*/ 	.word	0x0001ca20


	//   ....[18]....
        /*00c8*/ 	.word	0x0001ca80


	//   ....[19]....
        /*00cc*/ 	.word	0x0001caf0


	//----- nvinfo : EIATTR_EXIT_INSTR_OFFSETS
	.align		4
.L_850:
        /*00d0*/ 	.byte	0x04, 0x1c
        /*00d2*/ 	.short	(.L_852 - .L_851)


	//   ....[0]....
.L_851:
        /*00d4*/ 	.word	0x000001f0


	//----- nvinfo : EIATTR_CRS_STACK_SIZE
	.align		4
.L_852:
        /*00d8*/ 	.byte	0x04, 0x1e
        /*00da*/ 	.short	(.L_854 - .L_853)
.L_853:
        /*00dc*/ 	.word	0x00000000


	//----- nvinfo : EIATTR_CBANK_PARAM_SIZE
	.align		4
.L_854:
        /*00e0*/ 	.byte	0x03, 0x19
        /*00e2*/ 	.short	0x01d0


	//----- nvinfo : EIATTR_PARAM_CBANK
	.align		4
        /*00e4*/ 	.byte	0x04, 0x0a
        /*00e6*/ 	.short	(.L_856 - .L_855)
	.align		4
.L_855:
        /*00e8*/ 	.word	index@(.nv.constant0._ZN5flash24flash_fwd_splitkv_kernelI23Flash_fwd_kernel_traitsILi192ELi64ELi64ELi4ELb0ELb0EN7cutlass10bfloat16_tE19Flash_kernel_traitsILi192ELi64ELi64ELi4ES3_EELb1ELb0ELb0ELb0ELb1ELb0ELb1ELb1EEEvNS_16Flash_fwd_paramsE)
        /*00ec*/ 	.short	0x0210
        /*00ee*/ 	.short	0x01d0


	//----- nvinfo : EIATTR_SW_WAR
	.align		4
.L_856:
        /*00f0*/ 	.byte	0x04, 0x36
        /*00f2*/ 	.short	(.L_858 - .L_857)
.L_857:
        /*00f4*/ 	.word	0x00000008
.L_858:


//--------------------- .nv.info._ZN5flash24flash_fwd_splitkv_kernelI23Flash_fwd_kernel_traitsILi192ELi64ELi64ELi4ELb0ELb0EN7cutlass10bfloat16_tE19Flash_kernel_traitsILi192ELi64ELi64ELi4ES3_EELb1ELb0ELb0ELb0ELb1ELb1ELb1ELb1EEEvNS_16Flash_fwd_paramsE --------------------------
	.section	.nv.info._ZN5flash24flash_fwd_splitkv_kernelI23Flash_fwd_kernel_traitsILi192ELi64ELi64ELi4ELb0ELb0EN7cutlass10bfloat16_tE19Flash_kernel_traitsILi192ELi64ELi64ELi4ES3_EELb1ELb0ELb0ELb0ELb1ELb1ELb1ELb1EEEvNS_16Flash_fwd_paramsE,"",@"SHT_CUDA_INFO"
	.sectionflags	@""
	.align	4


	//----- nvinfo : EIATTR_CUDA_API_VERSION
	.align		4
        /*0000*/ 	.byte	0x04, 0x37
        /*0002*/ 	.short	(.L_860 - .L_859)
.L_859:
        /*0004*/ 	.word	0x00000082


	//----- nvinfo : EIATTR_KPARAM_INFO
	.align		4
.L_860:
        /*0008*/ 	.byte	0x04, 0x17
        /*000a*/ 	.short	(.L_862 - .L_861)
.L_861:
        /*000c*/ 	.word	0x00000000
        /*0010*/ 	.short	0x0000
        /*0012*/ 	.short	0x0000
        /*0014*/ 	.byte	0x00, 0xf0, 0x41, 0x07


	//----- nvinfo : EIATTR_SPARSE_MMA_MASK
	.align		4
.L_862:
        /*0018*/ 	.byte	0x03, 0x50
        /*001a*/ 	.short	0x0000


	//----- nvinfo : EIATTR_MAXREG_COUNT
	.align		4
        /*001c*/ 	.byte	0x03, 0x1b
        /*001e*/ 	.short	0x00ff


	//----- nvinfo : EIATTR_NUM_BARRIERS
	.align		4
        /*0020*/ 	.byte	0x02, 0x4c
        /*0022*/ 	.byte	0x01
	.zero		1


	//----- nvinfo : EIATTR_MERCURY_ISA_VERSION
	.align		4
        /*0024*/ 	.byte	0x03, 0x5f
        /*0026*/ 	.short	0x0101


	//----- nvinfo : EIATTR_COOP_GROUP_MASK_REGIDS
	.align		4
        /*0028*/ 	.byte	0x04, 0x29
        /*002a*/ 	.short	(.L_864 - .L_863)


	//   ....[0]....
.L_863:
        /*002c*/ 	.word	0xffffffff


	//   ....[1]....
        /*0030*/ 	.word	0xffffffff


	//   ....[2]....
        /*0034*/ 	.word	0xffffffff


	//   ....[3]....
        /*0038*/ 	.word	0xffffffff


	//   ....[4]....
        /*003c*/ 	.word	0xffffffff


	//   ....[5]....
        /*0040*/ 	.word	0xffffffff


	//   ....[6]....
        /*0044*/ 	.word	0xffffffff


	//   ....[7]....
        /*0048*/ 	.word	0xffffffff


	//   ....[8]....
        /*004c*/ 	.word	0xffffffff


	//   ....[9]....
        /*0050*/ 	.word	0xffffffff


	//   ....[10]....
        /*0054*/ 	.word	0xffffffff


	//   ....[11]....
        /*0058*/ 	.word	0xffffffff


	//   ....[12]....
        /*005c*/ 	.word	0xffffffff


	//   ....[13]....
        /*0060*/ 	.word	0xffffffff


	//   ....[14]....
        /*0064*/ 	.word	0xffffffff


	//   ....[15]....
        /*0068*/ 	.word	0xffffffff


	//   ....[16]....
        /*006c*/ 	.word	0x0500000c


	//   ....[17]....
        /*0070*/ 	.word	0x0500000c


	//   ....[18]....
        /*0074*/ 	.word	0x0500000c


	//   ....[19]....
        /*0078*/ 	.word	0x0500000c


	//----- nvinfo : EIATTR_COOP_GROUP_INSTR_OFFSETS
	.align		4
.L_864:
        /*007c*/ 	.byte	0x04, 0x28
        /*007e*/ 	.short	(.L_866 - .L_865)


	//   ....[0]....
.L_865:
        /*0080*/ 	.word	0x000136b0


	//   ....[1]....
        /*0084*/ 	.word	0x000136d0


	//   ....[2]....
        /*0088*/ 	.word	0x00013770


	//   ....[3]....
        /*008c*/ 	.word	0x00013780


	//   ....[4]....
        /*0090*/ 	.word	0x00016d00


	//   ....[5]....
        /*0094*/ 	.word	0x00016d10


	//   ....[6]....
        /*0098*/ 	.word	0x00016d40


	//   ....[7]....
        /*009c*/ 	.word	0x00016d50


	//   ....[8]....
        /*00a0*/ 	.word	0x0001a550


	//   ....[9]....
        /*00a4*/ 	.word	0x0001a580


	//   ....[10]....
        /*00a8*/ 	.word	0x0001a5a0


	//   ....[11]....
        /*00ac*/ 	.word	0x0001a5c0


	//   ....[12]....
        /*00b0*/ 	.word	0x0001be10


	//   ....[13]....
        /*00b4*/ 	.word	0x0001be20


	//   ....[14]....
        /*00b8*/ 	.word	0x0001be50


	//   ....[15]....
        /*00bc*/ 	.word	0x0001be60


	//   ....[16]....
        /*00c0*/ 	.word	0x0001d620


	//   ....[17]....
        /*00c4*/ 	.word	0x0001d690


	//   ....[18]....
        /*00c8*/ 	.word	0x0001d6f0


	//   ....[19]....
        /*00cc*/ 	.word	0x0001d760


	//----- nvinfo : EIATTR_EXIT_INSTR_OFFSETS
	.align		4
.L_866:
        /*00d0*/ 	.byte	0x04, 0x1c
        /*00d2*/ 	.short	(.L_868 - .L_867)


	//   ....[0]....
.L_867:
        /*00d4*/ 	.word	0x000001f0


	//----- nvinfo : EIATTR_CRS_STACK_SIZE
	.align		4
.L_868:
        /*00d8*/ 	.byte	0x04, 0x1e
        /*00da*/ 	.short	(.L_870 - .L_869)
.L_869:
        /*00dc*/ 	.word	0x00000000


	//----- nvinfo : EIATTR_CBANK_PARAM_SIZE
	.align		4
.L_870:
        /*00e0*/ 	.byte	0x03, 0x19
        /*00e2*/ 	.short	0x01d0


	//----- nvinfo : EIATTR_PARAM_CBANK
	.align		4
        /*00e4*/ 	.byte	0x04, 0x0a
        /*00e6*/ 	.short	(.L_872 - .L_871)
	.align		4
.L_871:
        /*00e8*/ 	.word	index@(.nv.constant0._ZN5flash24flash_fwd_splitkv_kernelI23Flash_fwd_kernel_traitsILi192ELi64ELi64ELi4ELb0ELb0EN7cutlass10bfloat16_tE19Flash_kernel_traitsILi192ELi64ELi64ELi4ES3_EELb1ELb0ELb0ELb0ELb1ELb1ELb1ELb1EEEvNS_16Flash_fwd_paramsE)
        /*00ec*/ 	.short	0x0210
        /*00ee*/ 	.short	0x01d0


	//----- nvinfo : EIATTR_SW_WAR
	.align		4
.L_872:
        /*00f0*/ 	.byte	0x04, 0x36
        /*00f2*/ 	.short	(.L_874 - .L_873)
.L_873:
        /*00f4*/ 	.word	0x00000008
.L_874:


//--------------------- .nv.info._ZN5flash24flash_fwd_splitkv_kernelI23Flash_fwd_kernel_traitsILi192ELi64ELi64ELi4ELb0ELb0EN7cutlass10bfloat16_tE19Flash_kernel_traitsILi192ELi64ELi64ELi4ES3_EELb1ELb0ELb1ELb0ELb0ELb0ELb1ELb1EEEvNS_16Flash_fwd_paramsE --------------------------
	.section	.nv.info._ZN5flash24flash_fwd_splitkv_kernelI23Flash_fwd_kernel_traitsILi192ELi64ELi64ELi4ELb0ELb0EN7cutlass10bfloat16_tE19Flash_kernel_traitsILi192ELi64ELi64ELi4ES3_EELb1ELb0ELb1ELb0ELb0ELb0ELb1ELb1EEEvNS_16Flash_fwd_paramsE,"",@"SHT_CUDA_INFO"
	.sectionflags	@""
	.align	4


	//----- nvinfo : EIATTR_CUDA_API_VERSION
	.align		4
        /*0000*/ 	.byte	0x04, 0x37
        /*0002*/ 	.short	(.L_876 - .L_875)
.L_875:
        /*0004*/ 	.word	0x00000082


	//----- nvinfo : EIATTR_KPARAM_INFO
	.align		4
.L_876:
        /*0008*/ 	.byte	0x04, 0x17
        /*000a*/ 	.short	(.L_878 - .L_877)
.L_877:
        /*000c*/ 	.word	0x00000000
        /*0010*/ 	.short	0x0000
        /*0012*/ 	.short	0x0000
        /*0014*/ 	.byte	0x00, 0xf0, 0x41, 0x07


	//----- nvinfo : EIATTR_SPARSE_MMA_MASK
	.align		4
.L_878:
        /*0018*/ 	.byte	0x03, 0x50
        /*001a*/ 	.short	0x0000


	//----- nvinfo : EIATTR_MAXREG_COUNT
	.align		4
        /*001c*/ 	.byte	0x03, 0x1b
        /*001e*/ 	.short	0x00ff


	//----- nvinfo : EIATTR_NUM_BARRIERS
	.align		4
        /*0020*/ 	.byte	0x02, 0x4c
        /*0022*/ 	.byte	0x01
	.zero		1


	//----- nvinfo : EIATTR_MERCURY_ISA_VERSION
	.align		4
        /*0024*/ 	.byte	0x03, 0x5f
        /*0026*/ 	.short	0x0101


	//----- nvinfo : EIATTR_COOP_GROUP_MASK_REGIDS
	.align		4
        /*0028*/ 	.byte	0x04, 0x29
        /*002a*/ 	.short	(.L_880 - .L_879)


	//   ....[0]....
.L_879:
        /*002c*/ 	.word	0xffffffff


	//   ....[1]....
        /*0030*/ 	.word	0xffffffff


	//   ....[2]....
        /*0034*/ 	.word	0xffffffff


	//   ....[3]....
        /*0038*/ 	.word	0xffffffff


	//   ....[4]....
        /*003c*/ 	.word	0xffffffff


	//   ....[5]....
        /*0040*/ 	.word	0xffffffff


	//   ....[6]....
        /*0044*/ 	.word	0xffffffff


	//   ....[7]....
        /*0048*/ 	.word	0xffffffff


	//   ....[8]....
        /*004c*/ 	.word	0xffffffff


	//   ....[9]....
        /*0050*/ 	.word	0xffffffff


	//   ....[10]....
        /*0054*/ 	.word	0xffffffff


	//   ....[11]....
        /*0058*/ 	.word	0xffffffff


	//   ....[12]....
        /*005c*/ 	.word	0xffffffff


	//   ....[13]....
        /*0060*/ 	.word	0xffffffff


	//   ....[14]....
        /*0064*/ 	.word	0xffffffff


	//   ....[15]....
        /*0068*/ 	.word	0xffffffff


	//   ....[16]....
        /*006c*/ 	.word	0x0500000a


	//   ....[17]....
        /*0070*/ 	.word	0x0500000a


	//   ....[18]....
        /*0074*/ 	.word	0x0500000a


	//   ....[19]....
        /*0078*/ 	.word	0x0500000a


	//----- nvinfo : EIATTR_COOP_GROUP_INSTR_OFFSETS
	.align		4
.L_880:
        /*007c*/ 	.byte	0x04, 0x28
        /*007e*/ 	.short	(.L_882 - .L_881)


	//   ....[0]....
.L_881:
        /*0080*/ 	.word	0x00015ed0


	//   ....[1]....
        /*0084*/ 	.word	0x00015ef0


	//   ....[2]....
        /*0088*/ 	.word	0x00015f90


	//   ....[3]....
        /*008c*/ 	.word	0x00015fa0


	//   ....[4]....
        /*0090*/ 	.word	0x00019d90


	//   ....[5]....
        /*0094*/ 	.word	0x00019da0


	//   ....[6]....
        /*0098*/ 	.word	0x00019dd0


	//   ....[7]....
        /*009c*/ 	.word	0x00019de0


	//   ....[8]....
        /*00a0*/ 	.word	0x0001df00


	//   ....[9]....
        /*00a4*/ 	.word	0x0001df10


	//   ....[10]....
        /*00a8*/ 	.word	0x0001df40


	//   ....[11]....
        /*00ac*/ 	.word	0x0001df50


	//   ....[12]....
        /*00b0*/ 	.word	0x0001f760


	//   ....[13]....
        /*00b4*/ 	.word	0x0001f770


	//   ....[14]....
        /*00b8*/ 	.word	0x0001f7a0


	//   ....[15]....
        /*00bc*/ 	.word	0x0001f7b0


	//   ....[16]....
        /*00c0*/ 	.word	0x00021350


	//   ....[17]....
        /*00c4*/ 	.word	0x000213c0


	//   ....[18]....
        /*00c8*/ 	.word	0x00021420


	//   ....[19]....
        /*00cc*/ 	.word	0x00021490


	//----- nvinfo : EIATTR_EXIT_INSTR_OFFSETS
	.align		4
.L_882:
        /*00d0*/ 	.byte	0x04, 0x1c
        /*00d2*/ 	.short	(.L_884 - .L_883)


	//   ....[0]....
.L_883:
        /*00d4*/ 	.word	0x000001f0


	//----- nvinfo : EIATTR_CRS_STACK_SIZE
	.align		4
.L_884:
        /*00d8*/ 	.byte	0x04, 0x1e
        /*00da*/ 	.short	(.L_886 - .L_885)
.L_885:
        /*00dc*/ 	.word	0x00000000


	//----- nvinfo : EIATTR_CBANK_PARAM_SIZE
	.align		4
.L_886:
        /*00e0*/ 	.byte	0x03, 0x19
        /*00e2*/ 	.short	0x01d0


	//----- nvinfo : EIATTR_PARAM_CBANK
	.align		4
        /*00e4*/ 	.byte	0x04, 0x0a
        /*00e6*/ 	.short	(.L_888 - .L_887)
	.align		4
.L_887:
        /*00e8*/ 	.word	index@(.nv.constant0._ZN5flash24flash_fwd_splitkv_kernelI23Flash_fwd_kernel_traitsILi192ELi64ELi64ELi4ELb0ELb0EN7cutlass10bfloat16_tE19Flash_kernel_traitsILi192ELi64ELi64ELi4ES3_EELb1ELb0ELb1ELb0ELb0ELb0ELb1ELb1EEEvNS_16Flash_fwd_paramsE)
        /*00ec*/ 	.short	0x0210
        /*00ee*/ 	.short	0x01d0


	//----- nvinfo : EIATTR_SW_WAR
	.align		4
.L_888:
        /*00f0*/ 	.byte	0x04, 0x36
        /*00f2*/ 	.short	(.L_890 - .L_889)
.L_889:
        /*00f4*/ 	.word	0x00000008
.L_890:


//--------------------- .nv.info._ZN5flash24flash_fwd_splitkv_kernelI23Flash_fwd_kernel_traitsILi192ELi64ELi64ELi4ELb0ELb0EN7cutlass10bfloat16_tE19Flash_kernel_traitsILi192ELi64ELi64ELi4ES3_EELb1ELb0ELb1ELb0ELb0ELb1ELb1ELb1EEEvNS_16Flash_fwd_paramsE --------------------------
	.section	.nv.info._ZN5flash24flash_fwd_splitkv_kernelI23Flash_fwd_kernel_traitsILi192ELi64ELi64ELi4ELb0ELb0EN7cutlass10bfloat16_tE19Flash_kernel_traitsILi192ELi64ELi64ELi4ES3_EELb1ELb0ELb1ELb0ELb0ELb1ELb1ELb1EEEvNS_16Flash_fwd_paramsE,"",@"SHT_CUDA_INFO"
	.sectionflags	@""
	.align	4


	//----- nvinfo : EIATTR_CUDA_API_VERSION
	.align		4
        /*0000*/ 	.byte	0x04, 0x37
        /*0002*/ 	.short	(.L_892 - .L_891)
.L_891:
        /*0004*/ 	.word	0x00000082


	//----- nvinfo : EIATTR_KPARAM_INFO
	.align		4
.L_892:
        /*0008*/ 	.byte	0x04, 0x17
        /*000a*/ 	.short	(.L_894 - .L_893)
.L_893:
        /*000c*/ 	.word	0x00000000
        /*0010*/ 	.short	0x0000
        /*0012*/ 	.short	0x0000
        /*0014*/ 	.byte	0x00, 0xf0, 0x41, 0x07


	//----- nvinfo : EIATTR_SPARSE_MMA_MASK
	.align		4
.L_894:
        /*0018*/ 	.byte	0x03, 0x50
        /*001a*/ 	.short	0x0000


	//----- nvinfo : EIATTR_MAXREG_COUNT
	.align		4
        /*001c*/ 	.byte	0x03, 0x1b
        /*001e*/ 	.short	0x00ff


	//----- nvinfo : EIATTR_NUM_BARRIERS
	.align		4
        /*0020*/ 	.byte	0x02, 0x4c
        /*0022*/ 	.byte	0x01
	.zero		1


	//----- nvinfo : EIATTR_MERCURY_ISA_VERSION
	.align		4
        /*0024*/ 	.byte	0x03, 0x5f
        /*0026*/ 	.short	0x0101


	//----- nvinfo : EIATTR_COOP_GROUP_MASK_REGIDS
	.align		4
        /*0028*/ 	.byte	0x04, 0x29
        /*002a*/ 	.short	(.L_896 - .L_895)


	//   ....[0]....
.L_895:
        /*002c*/ 	.word	0xffffffff


	//   ....[1]....
        /*0030*/ 	.word	0xffffffff


	//   ....[2]....
        /*0034*/ 	.word	0xffffffff


	//   ....[3]....
        /*0038*/ 	.word	0xffffffff


	//   ....[4]....
        /*003c*/ 	.word	0xffffffff


	//   ....[5]....
        /*0040*/ 	.word	0xffffffff


	//   ....[6]....
        /*0044*/ 	.word	0xffffffff


	//   ....[7]....
        /*0048*/ 	.word	0xffffffff


	//   ....[8]....
        /*004c*/ 	.word	0xffffffff


	//   ....[9]....
        /*0050*/ 	.word	0xffffffff


	//   ....[10]....
        /*0054*/ 	.word	0xffffffff


	//   ....[11]....
        /*0058*/ 	.word	0xffffffff


	//   ....[12]....
        /*005c*/ 	.word	0xffffffff


	//   ....[13]....
        /*0060*/ 	.word	0xffffffff


	//   ....[14]....
        /*0064*/ 	.word	0xffffffff


	//   ....[15]....
        /*0068*/ 	.word	0xffffffff


	//   ....[16]....
        /*006c*/ 	.word	0x0500000a


	//   ....[17]....
        /*0070*/ 	.word	0x0500000a


	//   ....[18]....
        /*0074*/ 	.word	0x0500000a


	//   ....[19]....
        /*0078*/ 	.word	0x0500000a


	//----- nvinfo : EIATTR_COOP_GROUP_INSTR_OFFSETS
	.align		4
.L_896:
        /*007c*/ 	.byte	0x04, 0x28
        /*007e*/ 	.short	(.L_898 - .L_897)


	//   ....[0]....
.L_897:
        /*0080*/ 	.word	0x000162e0


	//   ....[1]....
        /*0084*/ 	.word	0x00016300


	//   ....[2]....
        /*0088*/ 	.word	0x000163a0


	//   ....[3]....
        /*008c*/ 	.word	0x000163b0


	//   ....[4]....
        /*0090*/ 	.word	0x0001a5f0


	//   ....[5]....
        /*0094*/ 	.word	0x0001a600


	//   ....[6]....
        /*0098*/ 	.word	0x0001a630


	//   ....[7]....
        /*009c*/ 	.word	0x0001a640


	//   ....[8]....
        /*00a0*/ 	.word	0x0001eb60


	//   ....[9]....
        /*00a4*/ 	.word	0x0001eb70


	//   ....[10]....
        /*00a8*/ 	.word	0x0001eba0


	//   ....[11]....
        /*00ac*/ 	.word	0x0001ebb0


	//   ....[12]....
        /*00b0*/ 	.word	0x000203f0


	//   ....[13]....
        /*00b4*/ 	.word	0x00020400


	//   ....[14]....
        /*00b8*/ 	.word	0x00020430


	//   ....[15]....
        /*00bc*/ 	.word	0x00020440


	//   ....[16]....
        /*00c0*/ 	.word	0x00021fe0


	//   ....[17]....
        /*00c4*/ 	.word	0x00022050


	//   ....[18]....
        /*00c8*/ 	.word	0x000220b0


	//   ....[19]....
        /*00cc*/ 	.word	0x00022120


	//----- nvinfo : EIATTR_EXIT_INSTR_OFFSETS
	.align		4
.L_898:
        /*00d0*/ 	.byte	0x04, 0x1c
        /*00d2*/ 	.short	(.L_900 - .L_899)


	//   ....[0]....
.L_899:
        /*00d4*/ 	.word	0x000001f0


	//----- nvinfo : EIATTR_CRS_STACK_SIZE
	.align		4
.L_900:
        /*00d8*/ 	.byte	0x04, 0x1e
        /*00da*/ 	.short	(.L_902 - .L_901)
.L_901:
        /*00dc*/ 	.word	0x00000000


	//----- nvinfo : EIATTR_CBANK_PARAM_SIZE
	.align		4
.L_902:
        /*00e0*/ 	.byte	0x03, 0x19
        /*00e2*/ 	.short	0x01d0


	//----- nvinfo : EIATTR_PARAM_CBANK
	.align		4
        /*00e4*/ 	.byte	0x04, 0x0a
        /*00e6*/ 	.short	(.L_904 - .L_903)
	.align		4
.L_903:
        /*00e8*/ 	.word	index@(.nv.constant0._ZN5flash24flash_fwd_splitkv_kernelI23Flash_fwd_kernel_traitsILi192ELi64ELi64ELi4ELb0ELb0EN7cutlass10bfloat16_tE19Flash_kernel_traitsILi192ELi64ELi64ELi4ES3_EELb1ELb0ELb1ELb0ELb0ELb1ELb1ELb1EEEvNS_16Flash_fwd_paramsE)
        /*00ec*/ 	.short	0x0210
        /*00ee*/ 	.short	0x01d0


	//----- nvinfo : EIATTR_SW_WAR
	.align		4
.L_904:
        /*00f0*/ 	.byte	0x04, 0x36
        /*00f2*/ 	.short	(.L_906 - .L_905)
.L_905:
        /*00f4*/ 	.word	0x00000008
.L_906:


//--------------------- .nv.callgraph             --------------------------
	.section	.nv.callgraph,"",@"SHT_CUDA_CALLGRAPH"
	.align	4
	.sectionentsize	8
	.align		4
        /*0000*/ 	.word	0x00000000
	.align		4
        /*0004*/ 	.word	0xffffffff
	.align		4
        /*0008*/ 	.word	0x00000000
	.align		4
        /*000c*/ 	.word	0xfffffffe
	.align		4
        /*0010*/ 	.word	0x00000000
	.align		4
        /*0014*/ 	.word	0xfffffffd
	.align		4
        /*0018*/ 	.word	0x00000000
	.align		4
        /*001c*/ 	.word	0xfffffffc


//--------------------- .nv.constant4             --------------------------
	.section	.nv.constant4,"a",@progbits
	.align	8
	.align		8
.nv.constant4:
        /*0000*/ 	.dword	_ZN79_INTERNAL_32ccadbc_43_flash_fwd_split_hdim192_bf16_causal_sm80_cu_c784774a_28324cuda3std3__45__cpo5beginE
	.align		8
        /*0008*/ 	.dword	_ZN79_INTERNAL_32ccadbc_43_flash_fwd_split_hdim192_bf16_causal_sm80_cu_c784774a_28324cuda3std3__45__cpo3endE
	.align		8
        /*0010*/ 	.dword	_ZN79_INTERNAL_32ccadbc_43_flash_fwd_split_hdim192_bf16_causal_sm80_cu_c784774a_28324cuda3std3__45__cpo6cbeginE
	.align		8
        /*0018*/ 	.dword	_ZN79_INTERNAL_32ccadbc_43_flash_fwd_split_hdim192_bf16_causal_sm80_cu_c784774a_28324cuda3std3__45__cpo4cendE
	.align		8
        /*0020*/ 	.dword	_ZN79_INTERNAL_32ccadbc_43_flash_fwd_split_hdim192_bf16_causal_sm80_cu_c784774a_28324cuda3std3__481_GLOBAL__N__32ccadbc_43_flash_fwd_split_hdim192_bf16_causal_sm80_cu_c784774a_28326ignoreE
	.align		8
        /*0028*/ 	.dword	_ZN79_INTERNAL_32ccadbc_43_flash_fwd_split_hdim192_bf16_causal_sm80_cu_c784774a_28324cuda3std3__419piecewise_constructE
	.align		8
        /*0030*/ 	.dword	_ZN79_INTERNAL_32ccadbc_43_flash_fwd_split_hdim192_bf16_causal_sm80_cu_c784774a_28324cuda3std3__48in_placeE
	.align		8
        /*0038*/ 	.dword	_ZN79_INTERNAL_32ccadbc_43_flash_fwd_split_hdim192_bf16_causal_sm80_cu_c784774a_28324cuda3std6ranges3__45__cpo4swapE
	.align		8
        /*0040*/ 	.dword	_ZN79_INTERNAL_32ccadbc_43_flash_fwd_split_hdim192_bf16_causal_sm80_cu_c784774a_28324cuda3std6ranges3__45__cpo9iter_moveE
	.align		8
        /*0048*/ 	.dword	_ZN79_INTERNAL_32ccadbc_43_flash_fwd_split_hdim192_bf16_causal_sm80_cu_c784774a_28324cute7productE
	.align		8
        /*0050*/ 	.dword	_ZN79_INTERNAL_32ccadbc_43_flash_fwd_split_hdim192_bf16_causal_sm80_cu_c784774a_28324cute1_E


//--------------------- .text._ZN5flash32flash_fwd_splitkv_combine_kernelI23Flash_fwd_kernel_traitsILi192ELi64ELi64ELi4ELb0ELb0EN7cutlass10bfloat16_tE19Flash_kernel_traitsILi192ELi64ELi64ELi4ES3_EELi8ELi7ELb0EEEvNS_16Flash_fwd_paramsE --------------------------
	.section	.text._ZN5flash32flash_fwd_splitkv_combine_kernelI23Flash_fwd_kernel_traitsILi192ELi64ELi64ELi4ELb0ELb0EN7cutlass10bfloat16_tE19Flash_kernel_traitsILi192ELi64ELi64ELi4ES3_EELi8ELi7ELb0EEEvNS_16Flash_fwd_paramsE,"ax",@progbits
	.align	128
        .global         _ZN5flash32flash_fwd_splitkv_combine_kernelI23Flash_fwd_kernel_traitsILi192ELi64ELi64ELi4ELb0ELb0EN7cutlass10bfloat16_tE19Flash_kernel_traitsILi192ELi64ELi64ELi4ES3_EELi8ELi7ELb0EEEvNS_16Flash_fwd_paramsE
        .type           _ZN5flash32flash_fwd_splitkv_combine_kernelI23Flash_fwd_kernel_traitsILi192ELi64ELi64ELi4ELb0ELb0EN7cutlass10bfloat16_tE19Flash_kernel_traitsILi192ELi64ELi64ELi4ES3_EELi8ELi7ELb0EEEvNS_16Flash_fwd_paramsE,@function
        .size           _ZN5flash32flash_fwd_splitkv_combine_kernelI23Flash_fwd_kernel_traitsILi192ELi64ELi64ELi4ELb0ELb0EN7cutlass10bfloat16_tE19Flash_kernel_traitsILi192ELi64ELi64ELi4ES3_EELi8ELi7ELb0EEEvNS_16Flash_fwd_paramsE,(.L_x_4440 - _ZN5flash32flash_fwd_splitkv_combine_kernelI23Flash_fwd_kernel_traitsILi192ELi64ELi64ELi4ELb0ELb0EN7cutlass10bfloat16_tE19Flash_kernel_traitsILi192ELi64ELi64ELi4ES3_EELi8ELi7ELb0EEEvNS_16Flash_fwd_paramsE)
        .other          _ZN5flash32flash_fwd_splitkv_combine_kernelI23Flash_fwd_kernel_traitsILi192ELi64ELi64ELi4ELb0ELb0EN7cutlass10bfloat16_tE19Flash_kernel_traitsILi192ELi64ELi64ELi4ES3_EELi8ELi7ELb0EEEvNS_16Flash_fwd_paramsE,@"STO_CUDA_ENTRY STV_DEFAULT"
_ZN5flash32flash_fwd_splitkv_combine_kernelI23Flash_fwd_kernel_traitsILi192ELi64ELi64ELi4ELb0ELb0EN7cutlass10bfloat16_tE19Flash_kernel_traitsILi192ELi64ELi64ELi4ES3_EELi8ELi7ELb0EEEvNS_16Flash_fwd_paramsE:
.text._ZN5flash32flash_fwd_splitkv_combine_kernelI23Flash_fwd_kernel_traitsILi192ELi64ELi64ELi4ELb0ELb0EN7cutlass10bfloat16_tE19Flash_kernel_traitsILi192ELi64ELi64ELi4ES3_EELi8ELi7ELb0EEEvNS_16Flash_fwd_paramsE:
[----:B------:R-:W-:Y:S08]  /*0000*/  LDC R1, c[0x0][0x28] ;  /* 0x00000a00ff017b82 */ /* 0x000ff00000000800 */
[----:B------:R-:W0:Y:S01]  /*0010*/  LDC.64 R24, c[0x0][0x2c0] ;  /* 0x0000b000ff187b82 */ /* 0x000e220000000a00 */
[----:B------:R-:W-:-:S07]  /*0020*/  ULDC UR5, c[0x0][0x270] ;  /* 0x00009c0000057ab9 */ /* 0x000fce0000000800 */
[----:B------:R-:W1:Y:S01]  /*0030*/  S2UR UR7, SR_CTAID.X ;  /* 0x00000000000779c3 */ /* 0x000e620000002500 */
[----:B0-----:R-:W-:Y:S01]  /*0040*/  IMAD R24, R24, UR5, RZ ;  /* 0x0000000518187c24 */ /* 0x001fe2000f8e02ff */
[----:B------:R-:W-:Y:S01]  /*0050*/  SHF.R.S32.HI R2, RZ, 0x1f, R25 ;  /* 0x0000001fff027819 */ /* 0x000fe20000011419 */
[----:B------:R-:W-:Y:S02]  /*0060*/  USHF.R.S32.HI UR5, URZ, 0x1f, UR5 ;  /* 0x0000001f3f057899 */ /* 0x000fe40008011405 */
[----:B------:R-:W-:Y:S01]  /*0070*/  IMAD R28, R24, R25, RZ ;  /* 0x00000019181c7224 */ /* 0x000fe200078e02ff */
[----:B-1----:R-:W-:-:S04]  /*0080*/  USHF.L.U32 UR7, UR7, 0x3, URZ ;  /* 0x0000000307077899 */ /* 0x002fc8000800063f */
[----:B------:R-:W-:Y:S02]  /*0090*/  ISETP.LT.U32.AND P0, PT, R28, R25, PT ;  /* 0x000000191c00720c */ /* 0x000fe40003f01070 */
[----:B------:R-:W-:Y:S01]  /*00a0*/  SHF.R.S32.HI R5, RZ, 0x1f, R28 ;  /* 0x0000001fff057819 */ /* 0x000fe2000001141c */
[----:B------:R-:W-:-:S03]  /*00b0*/  USHF.R.S32.HI UR6, URZ, 0x1f, UR7 ;  /* 0x0000001f3f067899 */ /* 0x000fc60008011407 */
[----:B------:R-:W-:-:S04]  /*00c0*/  ISETP.LT.AND.EX P0, PT, R5, R2, PT, P0 ;  /* 0x000000020500720c */ /* 0x000fc80003f01300 */
[C---:B------:R-:W-:Y:S02]  /*00d0*/  SEL R2, R5.reuse, R2, P0 ;  /* 0x0000000205027207 */ /* 0x040fe40000000000 */
[----:B------:R-:W-:Y:S02]  /*00e0*/  SEL R25, R28, R25, P0 ;  /* 0x000000191c197207 */ /* 0x000fe40000000000 */
[----:B------:R-:W-:-:S04]  /*00f0*/  LOP3.LUT R0, R5, R2, RZ, 0xfc, !PT ;  /* 0x0000000205007212 */ /* 0x000fc800078efcff */
[----:B------:R-:W-:-:S13]  /*0100*/  ISETP.NE.U32.AND P1, PT, R0, RZ, PT ;  /* 0x000000ff0000720c */ /* 0x000fda0003f25070 */
[----:B------:R-:W-:Y:S05]  /*0110*/  @!P1 BRA `(.L_x_0) ;  /* 0x0000000000249947 */ /* 0x000fea0003800000 */
[----:B------:R-:W-:Y:S01]  /*0120*/  IMAD.MOV.U32 R18, RZ, RZ, R28 ;  /* 0x000000ffff127224 */ /* 0x000fe200078e001c */
[----:B------:R-:W-:Y:S01]  /*0130*/  MOV R24, R25 ;  /* 0x0000001900187202 */ /* 0x000fe20000000f00 */
[----:B------:R-:W-:Y:S01]  /*0140*/  IMAD.MOV.U32 R19, RZ, RZ, R5 ;  /* 0x000000ffff137224 */ /* 0x000fe200078e0005 */
[----:B------:R-:W-:Y:S02]  /*0150*/  MOV R23, R2 ;  /* 0x0000000200177202 */ /* 0x000fe40000000f00 */
[----:B------:R-:W-:Y:S02]  /*0160*/  MOV R22, 0x180 ;  /* 0x0000018000167802 */ /* 0x000fe40000000f00 */
[----:B------:R-:W-:Y:S05]  /*0170*/  CALL.REL.NOINC `($__internal_0_$__cuda_sm20_div_s64) ;  /* 0x0000005000707944 */ /* 0x000fea0003c00000 */
[----:B------:R-:W-:Y:S02]  /*0180*/  MOV R18, R0 ;  /* 0x0000000000127202 */ /* 0x000fe40000000f00 */
[----:B------:R-:W-:Y:S01]  /*0190*/  MOV R19, R27 ;  /* 0x0000001b00137202 */ /* 0x000fe20000000f00 */
[----:B------:R-:W-:Y:S06]  /*01a0*/  BRA `(.L_x_1) ;  /* 0x00000000004c7947 */ /* 0x000fec0003800000 */
.L_x_0:
[----:B------:R-:W0:Y:S01]  /*01b0*/  I2F.U32.RP R4, R25 ;  /* 0x0000001900047306 */ /* 0x000e220000209000 */
[----:B------:R-:W-:Y:S02]  /*01c0*/  ISETP.NE.U32.AND P0, PT, R25, RZ, PT ;  /* 0x000000ff1900720c */ /* 0x000fe40003f05070 */
[----:B------:R-:W-:-:S05]  /*01d0*/  MOV R19, RZ ;  /* 0x000000ff00137202 */ /* 0x000fca0000000f00 */
[----:B0-----:R-:W0:Y:S02]  /*01e0*/  MUFU.RCP R6, R4 ;  /* 0x0000000400067308 */ /* 0x001e240000001000 */
[----:B0-----:R-:W-:-:S06]  /*01f0*/  VIADD R6, R6, 0xffffffe ;  /* 0x0ffffffe06067836 */ /* 0x001fcc0000000000 */
[----:B------:R0:W1:Y:S02]  /*0200*/  F2I.FTZ.U32.TRUNC.NTZ R7, R6 ;  /* 0x0000000600077305 */ /* 0x000064000021f000 */
[----:B0-----:R-:W-:Y:S01]  /*0210*/  HFMA2.MMA R6, -RZ, RZ, 0, 0 ;  /* 0x00000000ff067435 */ /* 0x001fe200000001ff */
[----:B-1----:R-:W-:-:S04]  /*0220*/  IMAD.MOV R0, RZ, RZ, -R7 ;  /* 0x000000ffff007224 */ /* 0x002fc800078e0a07 */
[----:B------:R-:W-:-:S05]  /*0230*/  IMAD R3, R0, R25, RZ ;  /* 0x0000001900037224 */ /* 0x000fca00078e02ff */
[----:B------:R-:W-:-:S06]  /*0240*/  IMAD.HI.U32 R3, R7, R3, R6 ;  /* 0x0000000307037227 */ /* 0x000fcc00078e0006 */
[----:B------:R-:W-:-:S04]  /*0250*/  IMAD.HI.U32 R18, R3, R28, RZ ;  /* 0x0000001c03127227 */ /* 0x000fc800078e00ff */
[----:B------:R-:W-:-:S04]  /*0260*/  IMAD.MOV R0, RZ, RZ, -R18 ;  /* 0x000000ffff007224 */ /* 0x000fc800078e0a12 */
[----:B------:R-:W-:-:S05]  /*0270*/  IMAD R0, R25, R0, R28 ;  /* 0x0000000019007224 */ /* 0x000fca00078e021c */
[----:B------:R-:W-:-:S13]  /*0280*/  ISETP.GE.U32.AND P2, PT, R0, R25, PT ;  /* 0x000000190000720c */ /* 0x000fda0003f46070 */
[----:B------:R-:W-:Y:S01]  /*0290*/  @P2 IADD3 R0, R0, -R25, RZ ;  /* 0x8000001900002210 */ /* 0x000fe20007ffe0ff */
[----:B------:R-:W-:-:S03]  /*02a0*/  @P2 VIADD R18, R18, 0x1 ;  /* 0x0000000112122836 */ /* 0x000fc60000000000 */
[----:B------:R-:W-:-:S13]  /*02b0*/  ISETP.GE.U32.AND P1, PT, R0, R25, PT ;  /* 0x000000190000720c */ /* 0x000fda0003f26070 */
[----:B------:R-:W-:Y:S02]  /*02c0*/  @P1 IADD3 R18, R18, 0x1, RZ ;  /* 0x0000000112121810 */ /* 0x000fe40007ffe0ff */
[----:B------:R-:W-:-:S07]  /*02d0*/  @!P0 LOP3.LUT R18, RZ, R25, RZ, 0x33, !PT ;  /* 0x00000019ff128212 */ /* 0x000fce00078e33ff */
.L_x_1:
[----:B------:R-:W-:Y:S01]  /*02e0*/  ULDC UR4, c[0x0][0x270] ;  /* 0x00009c0000047ab9 */ /* 0x000fe20000000800 */
[----:B------:R-:W-:Y:S01]  /*02f0*/  BSSY B0, `(.L_x_2) ;  /* 0x0000020000007945 */ /* 0x000fe20003800000 */
[----:B------:R-:W-:-:S04]  /*0300*/  ISETP.LT.U32.AND P0, PT, R18, UR4, PT ;  /* 0x0000000412007c0c */ /* 0x000fc8000bf01070 */
[----:B------:R-:W-:-:S04]  /*0310*/  ISETP.LT.AND.EX P0, PT, R19, UR5, PT, P0 ;  /* 0x0000000513007c0c */ /* 0x000fc8000bf01300 */
[C---:B------:R-:W-:Y:S02]  /*0320*/  SEL R23, R19.reuse, UR5, P0 ;  /* 0x0000000513177c07 */ /* 0x040fe40008000000 */
[----:B------:R-:W-:Y:S02]  /*0330*/  SEL R24, R18, UR4, P0 ;  /* 0x0000000412187c07 */ /* 0x000fe40008000000 */
[----:B------:R-:W-:-:S04]  /*0340*/  LOP3.LUT R0, R19, R23, RZ, 0xfc, !PT ;  /* 0x0000001713007212 */ /* 0x000fc800078efcff */
[----:B------:R-:W-:-:S13]  /*0350*/  ISETP.NE.U32.AND P1, PT, R0, RZ, PT ;  /* 0x000000ff0000720c */ /* 0x000fda0003f25070 */
[----:B------:R-:W-:Y:S05]  /*0360*/  @!P1 BRA `(.L_x_3) ;  /* 0x0000000000149947 */ /* 0x000fea0003800000 */
[----:B------:R-:W-:Y:S02]  /*0370*/  MOV R22, 0x390 ;  /* 0x0000039000167802 */ /* 0x000fe40000000f00 */
[----:B------:R-:W-:Y:S05]  /*0380*/  CALL.REL.NOINC `($__internal_0_$__cuda_sm20_div_s64) ;  /* 0x0000004c00ec7944 */ /* 0x000fea0003c00000 */
[----:B------:R-:W-:Y:S02]  /*0390*/  MOV R8, R0 ;  /* 0x0000000000087202 */ /* 0x000fe40000000f00 */
[----:B------:R-:W-:Y:S01]  /*03a0*/  MOV R9, R27 ;  /* 0x0000001b00097202 */ /* 0x000fe20000000f00 */
[----:B------:R-:W-:Y:S05]  /*03b0*/  BRA `(.L_x_4) ;  /* 0x00000000004c7947 */ /* 0x000fea0003800000 */
.L_x_3:
        /* <DEDUP_REMOVED lines=18> */
[----:B------:R-:W-:Y:S02]  /*04e0*/  @!P0 LOP3.LUT R8, RZ, R24, RZ, 0x33, !PT ;  /* 0x00000018ff088212 */ /* 0x000fe400078e33ff */
.L_x_4:
[----:B------:R-:W-:Y:S05]  /*04f0*/  BSYNC B0 ;  /* 0x0000000000007941 */ /* 0x000fea0003800000 */
.L_x_2:
[----:B------:R-:W0:Y:S01]  /*0500*/  LDC R0, c[0x0][0x2c4] ;  /* 0x0000b100ff007b82 */ /* 0x000e220000000800 */
[----:B------:R-:W-:Y:S01]  /*0510*/  BSSY B0, `(.L_x_5) ;  /* 0x0000049000007945 */ /* 0x000fe20003800000 */
[----:B0-----:R-:W-:Y:S01]  /*0520*/  IABS R4, R0 ;  /* 0x0000000000047213 */ /* 0x001fe20000000000 */
[C---:B------:R-:W-:Y:S01]  /*0530*/  VIADD R3, R0.reuse, 0xffffffff ;  /* 0xffffffff00037836 */ /* 0x040fe20000000000 */
[----:B------:R-:W-:Y:S02]  /*0540*/  ISETP.NE.AND P3, PT, R0, RZ, PT ;  /* 0x000000ff0000720c */ /* 0x000fe40003f65270 */
[----:B------:R-:W0:Y:S01]  /*0550*/  I2F.RP R14, R4 ;  /* 0x00000004000e7306 */ /* 0x000e220000209400 */
[----:B------:R-:W-:-:S05]  /*0560*/  IMAD.IADD R7, R3, 0x1, R4 ;  /* 0x0000000103077824 */ /* 0x000fca00078e0204 */
[----:B------:R-:W-:Y:S02]  /*0570*/  IABS R6, R7 ;  /* 0x0000000700067213 */ /* 0x000fe40000000000 */
[----:B0-----:R-:W0:Y:S02]  /*0580*/  MUFU.RCP R12, R14 ;  /* 0x0000000e000c7308 */ /* 0x001e240000001000 */
[----:B0-----:R-:W-:-:S06]  /*0590*/  VIADD R12, R12, 0xffffffe ;  /* 0x0ffffffe0c0c7836 */ /* 0x001fcc0000000000 */
[----:B------:R-:W0:Y:S02]  /*05a0*/  F2I.FTZ.U32.TRUNC.NTZ R13, R12 ;  /* 0x0000000c000d7305 */ /* 0x000e24000021f000 */
[----:B0-----:R-:W-:Y:S02]  /*05b0*/  IMAD.MOV R11, RZ, RZ, -R13 ;  /* 0x000000ffff0b7224 */ /* 0x001fe400078e0a0d */
[----:B------:R-:W-:Y:S02]  /*05c0*/  IMAD.MOV.U32 R12, RZ, RZ, RZ ;  /* 0x000000ffff0c7224 */ /* 0x000fe400078e00ff */
[----:B------:R-:W-:-:S04]  /*05d0*/  IMAD R10, R11, R4, RZ ;  /* 0x000000040b0a7224 */ /* 0x000fc800078e02ff */
[----:B------:R-:W-:-:S06]  /*05e0*/  IMAD.HI.U32 R11, R13, R10, R12 ;  /* 0x0000000a0d0b7227 */ /* 0x000fcc00078e000c */
[----:B------:R-:W-:-:S04]  /*05f0*/  IMAD.HI.U32 R11, R11, R6, RZ ;  /* 0x000000060b0b7227 */ /* 0x000fc800078e00ff */
[----:B------:R-:W-:-:S04]  /*0600*/  IMAD.MOV R13, RZ, RZ, -R11 ;  /* 0x000000ffff0d7224 */ /* 0x000fc800078e0a0b */
[C---:B------:R-:W-:Y:S01]  /*0610*/  IMAD R13, R4.reuse, R13, R6 ;  /* 0x0000000d040d7224 */ /* 0x040fe200078e0206 */
[C---:B------:R-:W-:Y:S02]  /*0620*/  LOP3.LUT R6, R7.reuse, R4, RZ, 0x3c, !PT ;  /* 0x0000000407067212 */ /* 0x040fe400078e3cff */
[----:B------:R-:W-:Y:S02]  /*0630*/  LOP3.LUT R7, R7, R0, RZ, 0x3c, !PT ;  /* 0x0000000007077212 */ /* 0x000fe400078e3cff */
[----:B------:R-:W-:Y:S02]  /*0640*/  ISETP.GT.U32.AND P1, PT, R4, R13, PT ;  /* 0x0000000d0400720c */ /* 0x000fe40003f24070 */
[----:B------:R-:W-:Y:S02]  /*0650*/  ISETP.GE.AND P0, PT, R6, RZ, PT ;  /* 0x000000ff0600720c */ /* 0x000fe40003f06270 */
[----:B------:R-:W-:-:S09]  /*0660*/  LEA.HI.SX32 R6, R0, 0x1, 0x1 ;  /* 0x0000000100067811 */ /* 0x000fd200078f0aff */
[----:B------:R-:W-:Y:S02]  /*0670*/  @!P1 IMAD.IADD R13, R13, 0x1, -R4 ;  /* 0x000000010d0d9824 */ /* 0x000fe400078e0a04 */
[----:B------:R-:W-:Y:S01]  /*0680*/  @!P1 VIADD R11, R11, 0x1 ;  /* 0x000000010b0b9836 */ /* 0x000fe20000000000 */
[----:B------:R-:W-:Y:S02]  /*0690*/  ISETP.NE.AND P1, PT, R0, RZ, PT ;  /* 0x000000ff0000720c */ /* 0x000fe40003f25270 */
[----:B------:R-:W-:-:S13]  /*06a0*/  ISETP.GE.U32.AND P2, PT, R13, R4, PT ;  /* 0x000000040d00720c */ /* 0x000fda0003f46070 */
[----:B------:R-:W-:Y:S01]  /*06b0*/  @P2 VIADD R11, R11, 0x1 ;  /* 0x000000010b0b2836 */ /* 0x000fe20000000000 */
[----:B------:R-:W-:-:S03]  /*06c0*/  ISETP.GT.AND P2, PT, R0, RZ, PT ;  /* 0x000000ff0000720c */ /* 0x000fc60003f44270 */
[----:B------:R-:W-:-:S04]  /*06d0*/  IMAD.MOV.U32 R17, RZ, RZ, R11 ;  /* 0x000000ffff117224 */ /* 0x000fc800078e000b */
[----:B------:R-:W-:Y:S01]  /*06e0*/  @!P0 IMAD.MOV R17, RZ, RZ, -R17 ;  /* 0x000000ffff118224 */ /* 0x000fe200078e0a11 */
[----:B------:R-:W-:Y:S02]  /*06f0*/  @!P1 LOP3.LUT R17, RZ, R4, RZ, 0x33, !PT ;  /* 0x00000004ff119212 */ /* 0x000fe400078e33ff */
[----:B------:R-:W-:Y:S02]  /*0700*/  ISETP.GE.AND P1, PT, R7, RZ, PT ;  /* 0x000000ff0700720c */ /* 0x000fe40003f26270 */
[----:B------:R-:W-:Y:S02]  /*0710*/  ISETP.LT.U32.AND P0, PT, R24, R17, PT ;  /* 0x000000111800720c */ /* 0x000fe40003f01070 */
[----:B------:R-:W-:Y:S02]  /*0720*/  SHF.R.S32.HI R16, RZ, 0x1f, R17 ;  /* 0x0000001fff107819 */ /* 0x000fe40000011411 */
[----:B------:R-:W-:Y:S02]  /*0730*/  SHF.R.S32.HI R7, RZ, 0x1f, R0 ;  /* 0x0000001fff077819 */ /* 0x000fe40000011400 */
[----:B------:R-:W-:-:S03]  /*0740*/  ISETP.LT.AND.EX P0, PT, R23, R16, PT, P0 ;  /* 0x000000101700720c */ /* 0x000fc60003f01300 */
[----:B------:R-:W-:Y:S01]  /*0750*/  @!P2 IMAD.MOV R6, RZ, RZ, R7 ;  /* 0x000000ffff06a224 */ /* 0x000fe200078e0207 */
[C---:B------:R-:W-:Y:S01]  /*0760*/  SEL R16, R23.reuse, R16, P0 ;  /* 0x0000001017107207 */ /* 0x040fe20000000000 */
[----:B------:R-:W-:Y:S01]  /*0770*/  @!P1 IMAD.MOV R11, RZ, RZ, -R11 ;  /* 0x000000ffff0b9224 */ /* 0x000fe200078e0a0b */
[----:B------:R-:W-:Y:S02]  /*0780*/  @!P3 LOP3.LUT R11, RZ, R0, RZ, 0x33, !PT ;  /* 0x00000000ff0bb212 */ /* 0x000fe400078e33ff */
[----:B------:R-:W-:Y:S02]  /*0790*/  LOP3.LUT R4, R23, R16, RZ, 0xfc, !PT ;  /* 0x0000001017047212 */ /* 0x000fe400078efcff */
[----:B------:R-:W-:Y:S02]  /*07a0*/  SEL R17, R24, R17, P0 ;  /* 0x0000001118117207 */ /* 0x000fe40000000000 */
[----:B------:R-:W-:Y:S01]  /*07b0*/  ISETP.NE.U32.AND P1, PT, R4, RZ, PT ;  /* 0x000000ff0400720c */ /* 0x000fe20003f25070 */
[----:B------:R-:W-:-:S12]  /*07c0*/  IMAD R4, R11, R6, RZ ;  /* 0x000000060b047224 */ /* 0x000fd800078e02ff */
        /* <DEDUP_REMOVED lines=9> */
[----:B------:R-:W-:Y:S05]  /*0860*/  BRA `(.L_x_7) ;  /* 0x00000000004c7947 */ /* 0x000fea0003800000 */
.L_x_6:
        /* <DEDUP_REMOVED lines=19> */
.L_x_7:
[----:B------:R-:W-:Y:S05]  /*09a0*/  BSYNC B0 ;  /* 0x0000000000007941 */ /* 0x000fea0003800000 */
.L_x_5:
[----:B------:R-:W0:Y:S01]  /*09b0*/  LDC R0, c[0x0][0x2c4] ;  /* 0x0000b100ff007b82 */ /* 0x000e220000000800 */
[----:B------:R-:W-:Y:S01]  /*09c0*/  ULDC UR5, c[0x0][0x270] ;  /* 0x00009c0000057ab9 */ /* 0x000fe20000000800 */
[----:B------:R-:W-:Y:S01]  /*09d0*/  IABS R11, R4 ;  /* 0x00000004000b7213 */ /* 0x000fe20000000000 */
[----:B------:R-:W1:Y:S01]  /*09e0*/  S2R R35, SR_TID.X ;  /* 0x0000000000237919 */ /* 0x000e620000002100 */
[----:B------:R-:W-:Y:S02]  /*09f0*/  BSSY B0, `(.L_x_8) ;  /* 0x0000079000007945 */ /* 0x000fe40003800000 */
[----:B------:R-:W2:Y:S08]  /*0a00*/  I2F.RP R15, R11 ;  /* 0x0000000b000f7306 */ /* 0x000eb00000209400 */
[----:B--2---:R-:W2:Y:S01]  /*0a10*/  MUFU.RCP R6, R15 ;  /* 0x0000000f00067308 */ /* 0x004ea20000001000 */
[----:B0-----:R-:W-:Y:S01]  /*0a20*/  IMAD R7, R0, UR5, RZ ;  /* 0x0000000500077c24 */ /* 0x001fe2000f8e02ff */
[----:B------:R-:W-:Y:S01]  /*0a30*/  IABS R10, R0 ;  /* 0x00000000000a7213 */ /* 0x000fe20000000000 */
[----:B------:R-:W-:-:S03]  /*0a40*/  UIADD3 UR5, UR5, -0x1, URZ ;  /* 0xffffffff05057890 */ /* 0x000fc6000fffe03f */
[----:B------:R-:W-:Y:S02]  /*0a50*/  IABS R12, R7 ;  /* 0x00000007000c7213 */ /* 0x000fe40000000000 */
[----:B------:R-:W0:Y:S01]  /*0a60*/  I2F.RP R14, R10 ;  /* 0x0000000a000e7306 */ /* 0x000e220000209400 */
[----:B------:R-:W-:Y:S02]  /*0a70*/  ISETP.NE.AND P5, PT, R7, RZ, PT ;  /* 0x000000ff0700720c */ /* 0x000fe40003fa5270 */
[----:B------:R-:W-:-:S05]  /*0a80*/  IMAD.IADD R21, R3, 0x1, R12 ;  /* 0x0000000103157824 */ /* 0x000fca00078e020c */
[----:B------:R-:W3:Y:S01]  /*0a90*/  I2F.RP R13, R12 ;  /* 0x0000000c000d7306 */ /* 0x000ee20000209400 */
[----:B--2---:R-:W-:-:S07]  /*0aa0*/  VIADD R18, R6, 0xffffffe ;  /* 0x0ffffffe06127836 */ /* 0x004fce0000000000 */
[----:B0-----:R-:W0:Y:S08]  /*0ab0*/  MUFU.RCP R22, R14 ;  /* 0x0000000e00167308 */ /* 0x001e300000001000 */
[----:B---3--:R-:W2:Y:S08]  /*0ac0*/  MUFU.RCP R26, R13 ;  /* 0x0000000d001a7308 */ /* 0x008eb00000001000 */
[----:B------:R-:W3:Y:S01]  /*0ad0*/  F2I.FTZ.U32.TRUNC.NTZ R19, R18 ;  /* 0x0000001200137305 */ /* 0x000ee2000021f000 */
[----:B0-----:R-:W-:Y:S01]  /*0ae0*/  VIADD R22, R22, 0xffffffe ;  /* 0x0ffffffe16167836 */ /* 0x001fe20000000000 */
[----:B------:R-:W-:-:S05]  /*0af0*/  IABS R14, R4 ;  /* 0x00000004000e7213 */ /* 0x000fca0000000000 */
[----:B------:R-:W-:Y:S01]  /*0b00*/  IMAD.MOV R14, RZ, RZ, -R14 ;  /* 0x000000ffff0e7224 */ /* 0x000fe200078e0a0e */
[----:B------:R-:W0:Y:S01]  /*0b10*/  F2I.FTZ.U32.TRUNC.NTZ R23, R22 ;  /* 0x0000001600177305 */ /* 0x000e22000021f000 */
[----:B--2---:R-:W-:Y:S02]  /*0b20*/  VIADD R26, R26, 0xffffffe ;  /* 0x0ffffffe1a1a7836 */ /* 0x004fe40000000000 */
[----:B---3--:R-:W-:-:S05]  /*0b30*/  IMAD.MOV R6, RZ, RZ, -R19 ;  /* 0x000000ffff067224 */ /* 0x008fca00078e0a13 */
[----:B------:R-:W2:Y:S01]  /*0b40*/  F2I.FTZ.U32.TRUNC.NTZ R27, R26 ;  /* 0x0000001a001b7305 */ /* 0x000ea2000021f000 */
[----:B------:R-:W-:Y:S02]  /*0b50*/  IMAD.MOV.U32 R18, RZ, RZ, RZ ;  /* 0x000000ffff127224 */ /* 0x000fe400078e00ff */
[----:B------:R-:W-:Y:S02]  /*0b60*/  IMAD R13, R6, R11, RZ ;  /* 0x0000000b060d7224 */ /* 0x000fe400078e02ff */
[----:B------:R-:W-:Y:S02]  /*0b70*/  VIADD R6, R11, UR5 ;  /* 0x000000050b067c36 */ /* 0x000fe40008000000 */
[----:B------:R-:W-:Y:S01]  /*0b80*/  IMAD.HI.U32 R13, R19, R13, R18 ;  /* 0x0000000d130d7227 */ /* 0x000fe200078e0012 */
[----:B------:R-:W-:Y:S02]  /*0b90*/  IABS R18, R7 ;  /* 0x0000000700127213 */ /* 0x000fe40000000000 */
[----:B------:R-:W-:Y:S01]  /*0ba0*/  IABS R19, R21 ;  /* 0x0000001500137213 */ /* 0x000fe20000000000 */
[----:B0-----:R-:W-:-:S02]  /*0bb0*/  IMAD.MOV R3, RZ, RZ, -R23 ;  /* 0x000000ffff037224 */ /* 0x001fc400078e0a17 */
[----:B------:R-:W-:Y:S02]  /*0bc0*/  IMAD.MOV R18, RZ, RZ, -R18 ;  /* 0x000000ffff127224 */ /* 0x000fe400078e0a12 */
[--C-:B--2---:R-:W-:Y:S02]  /*0bd0*/  IMAD.MOV R15, RZ, RZ, -R27.reuse ;  /* 0x000000ffff0f7224 */ /* 0x104fe400078e0a1b */
[----:B------:R-:W-:Y:S02]  /*0be0*/  IMAD.MOV.U32 R26, RZ, RZ, RZ ;  /* 0x000000ffff1a7224 */ /* 0x000fe400078e00ff */
[----:B------:R-:W-:Y:S01]  /*0bf0*/  IMAD R20, R15, R12, RZ ;  /* 0x0000000c0f147224 */ /* 0x000fe200078e02ff */
[----:B------:R-:W-:Y:S01]  /*0c00*/  IABS R15, R6 ;  /* 0x00000006000f7213 */ /* 0x000fe20000000000 */
[----:B------:R-:W-:Y:S02]  /*0c10*/  IMAD R3, R3, R10, RZ ;  /* 0x0000000a03037224 */ /* 0x000fe400078e02ff */
[----:B------:R-:W-:-:S04]  /*0c20*/  IMAD.HI.U32 R20, R27, R20, R26 ;  /* 0x000000141b147227 */ /* 0x000fc800078e001a */
[----:B------:R-:W-:Y:S02]  /*0c30*/  IMAD.MOV.U32 R22, RZ, RZ, RZ ;  /* 0x000000ffff167224 */ /* 0x000fe400078e00ff */
[----:B------:R-:W-:-:S04]  /*0c40*/  IMAD.HI.U32 R20, R20, R19, RZ ;  /* 0x0000001314147227 */ /* 0x000fc800078e00ff */
[----:B------:R-:W-:Y:S02]  /*0c50*/  IMAD R27, R20, R18, R19 ;  /* 0x00000012141b7224 */ /* 0x000fe400078e0213 */
[----:B------:R-:W-:-:S03]  /*0c60*/  IMAD.HI.U32 R22, R23, R3, R22 ;  /* 0x0000000317167227 */ /* 0x000fc600078e0016 */
[----:B------:R-:W-:Y:S01]  /*0c70*/  ISETP.GT.U32.AND P4, PT, R12, R27, PT ;  /* 0x0000001b0c00720c */ /* 0x000fe20003f84070 */
[----:B------:R-:W-:-:S04]  /*0c80*/  IMAD.HI.U32 R13, R13, R15, RZ ;  /* 0x0000000f0d0d7227 */ /* 0x000fc800078e00ff */
[----:B------:R-:W-:-:S04]  /*0c90*/  IMAD.HI.U32 R22, R22, R19, RZ ;  /* 0x0000001316167227 */ /* 0x000fc800078e00ff */
[----:B------:R-:W-:Y:S01]  /*0ca0*/  IMAD R14, R13, R14, R15 ;  /* 0x0000000e0d0e7224 */ /* 0x000fe200078e020f */
[----:B------:R-:W-:Y:S02]  /*0cb0*/  IADD3 R3, -R22, RZ, RZ ;  /* 0x000000ff16037210 */ /* 0x000fe40007ffe1ff */
[----:B------:R-:W-:Y:S01]  /*0cc0*/  LOP3.LUT R15, R21, R12, RZ, 0x3c, !PT ;  /* 0x0000000c150f7212 */ /* 0x000fe200078e3cff */
[----:B------:R-:W-:Y:S01]  /*0cd0*/  @!P4 IMAD.IADD R27, R27, 0x1, -R12 ;  /* 0x000000011b1bc824 */ /* 0x000fe200078e0a0c */
[----:B------:R-:W-:Y:S01]  /*0ce0*/  ISETP.GT.U32.AND P3, PT, R11, R14, PT ;  /* 0x0000000e0b00720c */ /* 0x000fe20003f64070 */
[----:B------:R-:W-:Y:S01]  /*0cf0*/  IMAD R3, R10, R3, R19 ;  /* 0x000000030a037224 */ /* 0x000fe200078e0213 */
[----:B------:R-:W-:Y:S01]  /*0d00*/  ISETP.GE.AND P1, PT, R15, RZ, PT ;  /* 0x000000ff0f00720c */ /* 0x000fe20003f26270 */
[----:B------:R-:W-:Y:S01]  /*0d10*/  @!P4 VIADD R20, R20, 0x1 ;  /* 0x000000011414c836 */ /* 0x000fe20000000000 */
[----:B------:R-:W-:Y:S02]  /*0d20*/  ISETP.GE.U32.AND P2, PT, R27, R12, PT ;  /* 0x0000000c1b00720c */ /* 0x000fe40003f46070 */
[----:B------:R-:W-:-:S02]  /*0d30*/  ISETP.GT.U32.AND P0, PT, R10, R3, PT ;  /* 0x000000030a00720c */ /* 0x000fc40003f04070 */
[----:B------:R-:W-:Y:S02]  /*0d40*/  LOP3.LUT R21, R21, R0, RZ, 0x3c, !PT ;  /* 0x0000000015157212 */ /* 0x000fe400078e3cff */
[----:B------:R-:W-:-:S03]  /*0d50*/  LEA.HI.SX32 R15, R7, 0x1, 0x1 ;  /* 0x00000001070f7811 */ /* 0x000fc600078f0aff */
[----:B------:R-:W-:Y:S02]  /*0d60*/  @!P3 IMAD.IADD R14, R14, 0x1, -R11 ;  /* 0x000000010e0eb824 */ /* 0x000fe400078e0a0b */
[----:B------:R-:W-:Y:S01]  /*0d70*/  @!P3 VIADD R13, R13, 0x1 ;  /* 0x000000010d0db836 */ /* 0x000fe20000000000 */
[----:B------:R-:W-:Y:S01]  /*0d80*/  ISETP.NE.AND P3, PT, R4, RZ, PT ;  /* 0x000000ff0400720c */ /* 0x000fe20003f65270 */
[----:B------:R-:W-:Y:S01]  /*0d90*/  @P2 VIADD R20, R20, 0x1 ;  /* 0x0000000114142836 */ /* 0x000fe20000000000 */
[-C--:B------:R-:W-:Y:S01]  /*0da0*/  ISETP.GE.U32.AND P6, PT, R14, R11.reuse, PT ;  /* 0x0000000b0e00720c */ /* 0x080fe20003fc6070 */
[----:B------:R-:W-:Y:S01]  /*0db0*/  @!P0 IMAD.IADD R3, R3, 0x1, -R10 ;  /* 0x0000000103038824 */ /* 0x000fe200078e0a0a */
[----:B------:R-:W-:Y:S01]  /*0dc0*/  LOP3.LUT R14, R6, R11, RZ, 0x3c, !PT ;  /* 0x0000000b060e7212 */ /* 0x000fe200078e3cff */
[----:B------:R-:W-:Y:S01]  /*0dd0*/  @!P1 IMAD.MOV R20, RZ, RZ, -R20 ;  /* 0x000000ffff149224 */ /* 0x000fe200078e0a14 */
[----:B------:R-:W-:Y:S01]  /*0de0*/  @!P5 LOP3.LUT R20, RZ, R12, RZ, 0x33, !PT ;  /* 0x0000000cff14d212 */ /* 0x000fe200078e33ff */
[----:B------:R-:W-:Y:S01]  /*0df0*/  @!P0 VIADD R22, R22, 0x1 ;  /* 0x0000000116168836 */ /* 0x000fe20000000000 */
[----:B------:R-:W-:-:S02]  /*0e00*/  ISETP.GE.AND P2, PT, R14, RZ, PT ;  /* 0x000000ff0e00720c */ /* 0x000fc40003f46270 */
[----:B------:R-:W-:Y:S02]  /*0e10*/  ISETP.GE.U32.AND P4, PT, R3, R10, PT ;  /* 0x0000000a0300720c */ /* 0x000fe40003f86070 */
[----:B------:R-:W-:Y:S02]  /*0e20*/  ISETP.LT.U32.AND P0, PT, R8, R20, PT ;  /* 0x000000140800720c */ /* 0x000fe40003f01070 */
[----:B------:R-:W-:Y:S02]  /*0e30*/  SHF.R.S32.HI R3, RZ, 0x1f, R20 ;  /* 0x0000001fff037819 */ /* 0x000fe40000011414 */
[----:B------:R-:W-:Y:S02]  /*0e40*/  @P6 IADD3 R13, R13, 0x1, RZ ;  /* 0x000000010d0d6810 */ /* 0x000fe40007ffe0ff */
[----:B------:R-:W-:Y:S02]  /*0e50*/  ISETP.GE.AND P1, PT, R21, RZ, PT ;  /* 0x000000ff1500720c */ /* 0x000fe40003f26270 */
[C---:B------:R-:W-:Y:S01]  /*0e60*/  ISETP.LT.AND.EX P0, PT, R9.reuse, R3, PT, P0 ;  /* 0x000000030900720c */ /* 0x040fe20003f01300 */
[----:B------:R-:W-:Y:S01]  /*0e70*/  @!P2 IMAD.MOV R13, RZ, RZ, -R13 ;  /* 0x000000ffff0da224 */ /* 0x000fe200078e0a0d */
[----:B------:R-:W-:Y:S01]  /*0e80*/  @!P3 LOP3.LUT R13, RZ, R11, RZ, 0x33, !PT ;  /* 0x0000000bff0db212 */ /* 0x000fe200078e33ff */
[----:B------:R-:W-:Y:S01]  /*0e90*/  @P4 VIADD R22, R22, 0x1 ;  /* 0x0000000116164836 */ /* 0x000fe20000000000 */
[----:B------:R-:W-:-:S02]  /*0ea0*/  SEL R11, R9, R3, P0 ;  /* 0x00000003090b7207 */ /* 0x000fc40000000000 */
[----:B------:R-:W-:Y:S02]  /*0eb0*/  ISETP.NE.AND P2, PT, R0, RZ, PT ;  /* 0x000000ff0000720c */ /* 0x000fe40003f45270 */
[----:B------:R-:W-:Y:S02]  /*0ec0*/  LOP3.LUT R3, R9, R11, RZ, 0xfc, !PT ;  /* 0x0000000b09037212 */ /* 0x000fe400078efcff */
[----:B------:R-:W-:Y:S01]  /*0ed0*/  ISETP.GT.AND P5, PT, R7, RZ, PT ;  /* 0x000000ff0700720c */ /* 0x000fe20003fa4270 */
[----:B------:R-:W-:Y:S01]  /*0ee0*/  @!P1 IMAD.MOV R22, RZ, RZ, -R22 ;  /* 0x000000ffff169224 */ /* 0x000fe200078e0a16 */
[----:B------:R-:W-:Y:S02]  /*0ef0*/  ISETP.NE.U32.AND P1, PT, R3, RZ, PT ;  /* 0x000000ff0300720c */ /* 0x000fe40003f25070 */
[----:B------:R-:W-:Y:S02]  /*0f00*/  SHF.R.S32.HI R10, RZ, 0x1f, R7 ;  /* 0x0000001fff0a7819 */ /* 0x000fe40000011407 */
[----:B------:R-:W-:-:S02]  /*0f10*/  ISETP.LT.U32.AND P3, PT, R32, R13, PT ;  /* 0x0000000d2000720c */ /* 0x000fc40003f61070 */
[----:B------:R-:W-:Y:S02]  /*0f20*/  SHF.R.S32.HI R7, RZ, 0x1f, R13 ;  /* 0x0000001fff077819 */ /* 0x000fe4000001140d */
[----:B------:R-:W-:Y:S02]  /*0f30*/  @!P2 LOP3.LUT R22, RZ, R0, RZ, 0x33, !PT ;  /* 0x00000000ff16a212 */ /* 0x000fe400078e33ff */
[C---:B------:R-:W-:Y:S01]  /*0f40*/  ISETP.LT.AND.EX P3, PT, R33.reuse, R7, PT, P3 ;  /* 0x000000072100720c */ /* 0x040fe20003f61330 */
[----:B------:R-:W-:Y:S01]  /*0f50*/  @!P5 IMAD.MOV R15, RZ, RZ, R10 ;  /* 0x000000ffff0fd224 */ /* 0x000fe200078e020a */
[----:B------:R-:W-:Y:S02]  /*0f60*/  SEL R12, R8, R20, P0 ;  /* 0x00000014080c7207 */ /* 0x000fe40000000000 */
[----:B------:R-:W-:Y:S01]  /*0f70*/  SEL R14, R32, R13, P3 ;  /* 0x0000000d200e7207 */ /* 0x000fe20001800000 */
[----:B------:R-:W-:Y:S01]  /*0f80*/  IMAD R3, R22, R15, RZ ;  /* 0x0000000f16037224 */ /* 0x000fe200078e02ff */
[----:B------:R-:W-:Y:S01]  /*0f90*/  SEL R13, R33, R7, P3 ;  /* 0x00000007210d7207 */ /* 0x000fe20001800000 */
[----:B-1----:R-:W-:Y:S06]  /*0fa0*/  @!P1 BRA `(.L_x_9) ;  /* 0x0000000000249947 */ /* 0x002fec0003800000 */
        /* <DEDUP_REMOVED lines=9> */
.L_x_9:
[----:B------:R-:W0:Y:S01]  /*1040*/  I2F.U32.RP R9, R12 ;  /* 0x0000000c00097306 */ /* 0x000e220000209000 */
[----:B------:R-:W-:-:S07]  /*1050*/  ISETP.NE.U32.AND P0, PT, R12, RZ, PT ;  /* 0x000000ff0c00720c */ /* 0x000fce0003f05070 */
[----:B0-----:R-:W0:Y:S02]  /*1060*/  MUFU.RCP R18, R9 ;  /* 0x0000000900127308 */ /* 0x001e240000001000 */
[----:B0-----:R-:W-:Y:S01]  /*1070*/  IADD3 R18, R18, 0xffffffe, RZ ;  /* 0x0ffffffe12127810 */ /* 0x001fe20007ffe0ff */
[----:B------:R-:W-:-:S05]  /*1080*/  IMAD.MOV.U32 R9, RZ, RZ, RZ ;  /* 0x000000ffff097224 */ /* 0x000fca00078e00ff */
[----:B------:R-:W0:Y:S02]  /*1090*/  F2I.FTZ.U32.TRUNC.NTZ R19, R18 ;  /* 0x0000001200137305 */ /* 0x000e24000021f000 */
[----:B0-----:R-:W-:Y:S01]  /*10a0*/  IADD3 R0, RZ, -R19, RZ ;  /* 0x80000013ff007210 */ /* 0x001fe20007ffe0ff */
[----:B------:R-:W-:-:S04]  /*10b0*/  IMAD.MOV.U32 R18, RZ, RZ, RZ ;  /* 0x000000ffff127224 */ /* 0x000fc800078e00ff */
[----:B------:R-:W-:-:S04]  /*10c0*/  IMAD R0, R0, R12, RZ ;  /* 0x0000000c00007224 */ /* 0x000fc800078e02ff */
[----:B------:R-:W-:-:S06]  /*10d0*/  IMAD.HI.U32 R19, R19, R0, R18 ;  /* 0x0000000013137227 */ /* 0x000fcc00078e0012 */
[----:B------:R-:W-:-:S05]  /*10e0*/  IMAD.HI.U32 R0, R19, R8, RZ ;  /* 0x0000000813007227 */ /* 0x000fca00078e00ff */
[----:B------:R-:W-:-:S05]  /*10f0*/  IADD3 R7, -R0, RZ, RZ ;  /* 0x000000ff00077210 */ /* 0x000fca0007ffe1ff */
[----:B------:R-:W-:-:S05]  /*1100*/  IMAD R7, R12, R7, R8 ;  /* 0x000000070c077224 */ /* 0x000fca00078e0208 */
[----:B------:R-:W-:-:S13]  /*1110*/  ISETP.GE.U32.AND P2, PT, R7, R12, PT ;  /* 0x0000000c0700720c */ /* 0x000fda0003f46070 */
[----:B------:R-:W-:Y:S01]  /*1120*/  @P2 IMAD.IADD R7, R7, 0x1, -R12 ;  /* 0x0000000107072824 */ /* 0x000fe200078e0a0c */
[----:B------:R-:W-:-:S04]  /*1130*/  @P2 IADD3 R0, R0, 0x1, RZ ;  /* 0x0000000100002810 */ /* 0x000fc80007ffe0ff */
[----:B------:R-:W-:-:S13]  /*1140*/  ISETP.GE.U32.AND P1, PT, R7, R12, PT ;  /* 0x0000000c0700720c */ /* 0x000fda0003f26070 */
[----:B------:R-:W-:Y:S01]  /*1150*/  @P1 VIADD R0, R0, 0x1 ;  /* 0x0000000100001836 */ /* 0x000fe20000000000 */
[----:B------:R-:W-:-:S04]  /*1160*/  @!P0 LOP3.LUT R0, RZ, R12, RZ, 0x33, !PT ;  /* 0x0000000cff008212 */ /* 0x000fc800078e33ff */
[----:B------:R-:W-:Y:S02]  /*1170*/  MOV R8, R0 ;  /* 0x0000000000087202 */ /* 0x000fe40000000f00 */
.L_x_10:
[----:B------:R-:W-:Y:S05]  /*1180*/  BSYNC B0 ;  /* 0x0000000000007941 */ /* 0x000fea0003800000 */
.L_x_8:
[----:B------:R-:W-:Y:S01]  /*1190*/  SHF.R.S32.HI R30, RZ, 0x1f, R35 ;  /* 0x0000001fff1e7819 */ /* 0x000fe20000011423 */
[----:B------:R-:W-:Y:S01]  /*11a0*/  ULDC UR4, c[0x0][0x3c4] ;  /* 0x0000f10000047ab9 */ /* 0x000fe20000000800 */
[----:B------:R-:W-:Y:S01]  /*11b0*/  IADD3 R19, P0, R28, -UR7, RZ ;  /* 0x800000071c137c10 */ /* 0x000fe2000ff1e0ff */
[----:B------:R-:W-:Y:S01]  /*11c0*/  ULDC.64 UR8, c[0x0][0x208] ;  /* 0x0000820000087ab9 */ /* 0x000fe20000000a00 */
[----:B------:R-:W-:Y:S02]  /*11d0*/  LEA.HI R7, R30, R35, RZ, 0x3 ;  /* 0x000000231e077211 */ /* 0x000fe400078f18ff */
[----:B------:R-:W-:Y:S02]  /*11e0*/  IADD3.X R15, R5, ~UR6, RZ, P0, !PT ;  /* 0x80000006050f7c10 */ /* 0x000fe400087fe4ff */
[----:B------:R-:W-:Y:S02]  /*11f0*/  LOP3.LUT R0, R7, 0xfffffff8, RZ, 0xc0, !PT ;  /* 0xfffffff807007812 */ /* 0x000fe400078ec0ff */
[----:B------:R-:W-:-:S03]  /*1200*/  SHF.R.S32.HI R7, RZ, 0x3, R7 ;  /* 0x00000003ff077819 */ /* 0x000fc60000011407 */
[----:B------:R-:W-:Y:S02]  /*1210*/  IMAD.IADD R0, R35, 0x1, -R0 ;  /* 0x0000000123007824 */ /* 0x000fe400078e0a00 */
[C---:B------:R-:W-:Y:S02]  /*1220*/  VIADD R21, R7.reuse, 0x10 ;  /* 0x0000001007157836 */ /* 0x040fe40000000000 */
[----:B------:R-:W-:Y:S01]  /*1230*/  VIADD R27, R7, 0x20 ;  /* 0x00000020071b7836 */ /* 0x000fe20000000000 */
[----:B------:R-:W-:Y:S01]  /*1240*/  ISETP.GT.U32.AND P1, PT, R19, R0, PT ;  /* 0x000000001300720c */ /* 0x000fe20003f24070 */
[----:B------:R-:W-:Y:S01]  /*1250*/  VIADD R34, R7, 0x30 ;  /* 0x0000003007227836 */ /* 0x000fe20000000000 */
[----:B------:R-:W-:Y:S02]  /*1260*/  SHF.R.S32.HI R10, RZ, 0x1f, R0 ;  /* 0x0000001fff0a7819 */ /* 0x000fe40000011400 */
[----:B------:R-:W-:Y:S02]  /*1270*/  IADD3 R36, P3, R0, UR7, RZ ;  /* 0x0000000700247c10 */ /* 0x000fe4000ff7e0ff */
[----:B------:R-:W-:-:S02]  /*1280*/  ISETP.GT.AND.EX P1, PT, R15, R10, PT, P1 ;  /* 0x0000000a0f00720c */ /* 0x000fc40003f24310 */
[----:B------:R-:W-:Y:S02]  /*1290*/  IADD3.X R37, R10, UR6, RZ, P3, !PT ;  /* 0x000000060a257c10 */ /* 0x000fe40009ffe4ff */
[----:B------:R-:W-:Y:S02]  /*12a0*/  ISETP.GE.OR P0, PT, R21, UR4, !P1 ;  /* 0x0000000415007c0c */ /* 0x000fe4000cf06670 */
[----:B------:R-:W-:Y:S02]  /*12b0*/  ISETP.GE.OR P2, PT, R7, UR4, !P1 ;  /* 0x0000000407007c0c */ /* 0x000fe4000cf46670 */
[----:B------:R-:W-:Y:S02]  /*12c0*/  ISETP.GE.OR P6, PT, R27, UR4, !P1 ;  /* 0x000000041b007c0c */ /* 0x000fe4000cfc6670 */
[----:B------:R-:W-:-:S07]  /*12d0*/  ISETP.GE.OR P5, PT, R34, UR4, !P1 ;  /* 0x0000000422007c0c */ /* 0x000fce000cfa6670 */
[----:B------:R-:W0:Y:S01]  /*12e0*/  @!P0 LDC.64 R18, c[0x0][0x2b8] ;  /* 0x0000ae00ff128b82 */ /* 0x000e220000000a00 */
[----:B------:R-:W-:Y:S01]  /*12f0*/  @!P0 SHF.R.S32.HI R15, RZ, 0x1f, R21 ;  /* 0x0000001fff0f8819 */ /* 0x000fe20000011415 */
[--C-:B------:R-:W-:Y:S02]  /*1300*/  @!P2 IMAD.MOV.U32 R48, RZ, RZ, R36.reuse ;  /* 0x000000ffff30a224 */ /* 0x100fe400078e0024 */
[----:B------:R-:W-:Y:S01]  /*1310*/  @!P2 IMAD.MOV.U32 R49, RZ, RZ, R37 ;  /* 0x000000ffff31a224 */ /* 0x000fe200078e0025 */
[----:B------:R-:W-:Y:S01]  /*1320*/  @!P6 SHF.R.S32.HI R29, RZ, 0x1f, R27 ;  /* 0x0000001fff1de819 */ /* 0x000fe2000001141b */
[----:B------:R-:W-:Y:S01]  /*1330*/  @!P0 IMAD R10, R15, R28, RZ ;  /* 0x0000001c0f0a8224 */ /* 0x000fe200078e02ff */
[----:B------:R-:W-:Y:S01]  /*1340*/  @!P2 SHF.R.S32.HI R15, RZ, 0x1f, R7 ;  /* 0x0000001fff0fa819 */ /* 0x000fe20000011407 */
[----:B------:R-:W1:Y:S01]  /*1350*/  @!P2 LDC.64 R22, c[0x0][0x2b8] ;  /* 0x0000ae00ff16ab82 */ /* 0x000e620000000a00 */
[----:B------:R-:W-:Y:S01]  /*1360*/  @!P0 IMAD.WIDE.U32 R46, R28, R21, R36 ;  /* 0x000000151c2e8225 */ /* 0x000fe200078e0024 */
[----:B------:R-:W-:-:S03]  /*1370*/  @!P6 MOV R42, R36 ;  /* 0x00000024002ae202 */ /* 0x000fc60000000f00 */
[----:B------:R-:W-:Y:S02]  /*1380*/  @!P2 IMAD R24, R15, R28, RZ ;  /* 0x0000001c0f18a224 */ /* 0x000fe400078e02ff */
[----:B------:R-:W-:-:S04]  /*1390*/  @!P2 IMAD.WIDE.U32 R48, R28, R7, R48 ;  /* 0x000000071c30a225 */ /* 0x000fc800078e0030 */
[-C--:B------:R-:W-:Y:S02]  /*13a0*/  @!P2 IMAD R15, R7, R5.reuse, R24 ;  /* 0x00000005070fa224 */ /* 0x080fe400078e0218 */
[----:B------:R-:W-:Y:S02]  /*13b0*/  @!P0 IMAD R10, R21, R5, R10 ;  /* 0x00000005150a8224 */ /* 0x000fe400078e020a */
[----:B------:R-:W2:Y:S01]  /*13c0*/  @!P6 LDC.64 R20, c[0x0][0x2b8] ;  /* 0x0000ae00ff14eb82 */ /* 0x000ea20000000a00 */
[----:B0-----:R-:W-:Y:S01]  /*13d0*/  @!P0 LEA R44, P3, R46, R18, 0x2 ;  /* 0x000000122e2c8211 */ /* 0x001fe200078610ff */
[----:B------:R-:W-:Y:S01]  /*13e0*/  @!P2 IMAD.IADD R18, R49, 0x1, R15 ;  /* 0x000000013112a824 */ /* 0x000fe200078e020f */
[----:B------:R-:W-:Y:S01]  /*13f0*/  MOV R15, 0xff800000 ;  /* 0xff800000000f7802 */ /* 0x000fe20000000f00 */
[----:B------:R-:W-:Y:S02]  /*1400*/  @!P0 IMAD.IADD R10, R47, 0x1, R10 ;  /* 0x000000012f0a8824 */ /* 0x000fe400078e020a */
[----:B------:R-:W-:-:S02]  /*1410*/  @!P6 IMAD.MOV.U32 R43, RZ, RZ, R37 ;  /* 0x000000ffff2be224 */ /* 0x000fc400078e0025 */
[----:B------:R-:W-:Y:S01]  /*1420*/  @!P6 IMAD R38, R29, R28, RZ ;  /* 0x0000001c1d26e224 */ /* 0x000fe200078e02ff */
[----:B-1----:R-:W-:Y:S01]  /*1430*/  @!P2 LEA R40, P4, R48, R22, 0x2 ;  /* 0x000000163028a211 */ /* 0x002fe200078810ff */
[----:B------:R-:W-:Y:S01]  /*1440*/  VIADD R22, R7, 0x40 ;  /* 0x0000004007167836 */ /* 0x000fe20000000000 */
[----:B------:R-:W-:Y:S01]  /*1450*/  @!P0 LEA.HI.X R45, R46, R19, R10, 0x2, P3 ;  /* 0x000000132e2d8211 */ /* 0x000fe200018f140a */
[----:B------:R-:W-:Y:S01]  /*1460*/  @!P6 IMAD.WIDE.U32 R42, R28, R27, R42 ;  /* 0x0000001b1c2ae225 */ /* 0x000fe200078e002a */
[----:B------:R-:W-:Y:S02]  /*1470*/  @!P2 LEA.HI.X R41, R48, R23, R18, 0x2, P4 ;  /* 0x000000173029a211 */ /* 0x000fe400020f1412 */
[----:B------:R-:W-:Y:S01]  /*1480*/  ISETP.GE.OR P4, PT, R22, UR4, !P1 ;  /* 0x0000000416007c0c */ /* 0x000fe2000cf86670 */
[----:B------:R-:W0:Y:S01]  /*1490*/  @!P5 LDC.64 R18, c[0x0][0x2b8] ;  /* 0x0000ae00ff12db82 */ /* 0x000e220000000a00 */
[----:B------:R-:W-:Y:S01]  /*14a0*/  @!P6 IMAD R38, R27, R5, R38 ;  /* 0x000000051b26e224 */ /* 0x000fe200078e0226 */
[----:B------:R-:W-:Y:S01]  /*14b0*/  @!P5 SHF.R.S32.HI R23, RZ, 0x1f, R34 ;  /* 0x0000001fff17d819 */ /* 0x000fe20000011422 */
[----:B------:R-:W-:Y:S01]  /*14c0*/  VIADD R31, R7, 0x50 ;  /* 0x00000050071f7836 */ /* 0x000fe20000000000 */
[----:B------:R1:W3:Y:S01]  /*14d0*/  @!P0 LDG.E R15, desc[UR8][R44.64] ;  /* 0x000000082c0f8981 */ /* 0x0002e2000c1e1900 */
[----:B------:R-:W-:-:S07]  /*14e0*/  IMAD.MOV.U32 R24, RZ, RZ, -0x800000 ;  /* 0xff800000ff187424 */ /* 0x000fce00078e00ff */
[----:B------:R-:W4:Y:S01]  /*14f0*/  @!P4 LDC.64 R26, c[0x0][0x2b8] ;  /* 0x0000ae00ff1acb82 */ /* 0x000f220000000a00 */
[----:B------:R-:W-:Y:S01]  /*1500*/  @!P5 IMAD R23, R23, R28, RZ ;  /* 0x0000001c1717d224 */ /* 0x000fe200078e02ff */
[----:B------:R-:W-:Y:S01]  /*1510*/  ISETP.GE.OR P3, PT, R31, UR4, !P1 ;  /* 0x000000041f007c0c */ /* 0x000fe2000cf66670 */
[C---:B------:R-:W-:Y:S01]  /*1520*/  VIADD R29, R7.reuse, 0x60 ;  /* 0x00000060071d7836 */ /* 0x040fe20000000000 */
[----:B------:R2:W5:Y:S01]  /*1530*/  @!P2 LDG.E R24, desc[UR8][R40.64] ;  /* 0x000000082818a981 */ /* 0x000562000c1e1900 */
[----:B------:R-:W-:Y:S02]  /*1540*/  VIADD R10, R7, 0x70 ;  /* 0x00000070070a7836 */ /* 0x000fe40000000000 */
[----:B------:R-:W-:Y:S01]  /*1550*/  @!P6 IMAD.IADD R38, R43, 0x1, R38 ;  /* 0x000000012b26e824 */ /* 0x000fe200078e0226 */
[----:B------:R-:W-:Y:S01]  /*1560*/  @!P4 SHF.R.S32.HI R39, RZ, 0x1f, R22 ;  /* 0x0000001fff27c819 */ /* 0x000fe20000011416 */
[----:B------:R-:W-:Y:S01]  /*1570*/  @!P5 IMAD R23, R34, R5, R23 ;  /* 0x000000052217d224 */ /* 0x000fe200078e0217 */
[----:B------:R-:W-:-:S02]  /*1580*/  ISETP.GE.OR P2, PT, R29, UR4, !P1 ;  /* 0x000000041d007c0c */ /* 0x000fc4000cf46670 */
[----:B-1----:R-:W-:Y:S01]  /*1590*/  @!P5 MOV R45, R37 ;  /* 0x00000025002dd202 */ /* 0x002fe20000000f00 */
[----:B------:R-:W-:Y:S01]  /*15a0*/  @!P5 IMAD.MOV.U32 R44, RZ, RZ, R36 ;  /* 0x000000ffff2cd224 */ /* 0x000fe200078e0024 */
[----:B------:R-:W-:-:S03]  /*15b0*/  ISETP.GE.OR P1, PT, R10, UR4, !P1 ;  /* 0x000000040a007c0c */ /* 0x000fc6000cf26670 */
[----:B------:R-:W-:Y:S01]  /*15c0*/  @!P5 IMAD.WIDE.U32 R44, R28, R34, R44 ;  /* 0x000000221c2cd225 */ /* 0x000fe200078e002c */
[----:B--2---:R-:W-:-:S03]  /*15d0*/  @!P6 LEA R40, P0, R42, R20, 0x2 ;  /* 0x000000142a28e211 */ /* 0x004fc600078010ff */
[----:B------:R-:W-:Y:S02]  /*15e0*/  @!P5 IMAD.IADD R23, R45, 0x1, R23 ;  /* 0x000000012d17d824 */ /* 0x000fe400078e0217 */
[----:B------:R-:W-:Y:S01]  /*15f0*/  @!P4 IMAD.MOV.U32 R48, RZ, RZ, R36 ;  /* 0x000000ffff30c224 */ /* 0x000fe200078e0024 */
[----:B------:R-:W-:Y:S01]  /*1600*/  @!P6 LEA.HI.X R41, R42, R21, R38, 0x2, P0 ;  /* 0x000000152a29e211 */ /* 0x000fe200000f1426 */
[----:B------:R-:W-:Y:S01]  /*1610*/  @!P4 IMAD.MOV.U32 R49, RZ, RZ, R37 ;  /* 0x000000ffff31c224 */ /* 0x000fe200078e0025 */
[----:B0-----:R-:W-:Y:S01]  /*1620*/  @!P5 LEA R42, P0, R44, R18, 0x2 ;  /* 0x000000122c2ad211 */ /* 0x001fe200078010ff */
[----:B------:R-:W-:Y:S01]  /*1630*/  @!P4 IMAD R39, R39, R28, RZ ;  /* 0x0000001c2727c224 */ /* 0x000fe200078e02ff */
[----:B------:R-:W0:Y:S01]  /*1640*/  @!P2 LDC.64 R20, c[0x0][0x2b8] ;  /* 0x0000ae00ff14ab82 */ /* 0x000e220000000a00 */
[----:B------:R-:W-:Y:S01]  /*1650*/  @!P4 IMAD.WIDE.U32 R48, R28, R22, R48 ;  /* 0x000000161c30c225 */ /* 0x000fe200078e0030 */
[----:B------:R-:W-:Y:S02]  /*1660*/  @!P5 LEA.HI.X R43, R44, R19, R23, 0x2, P0 ;  /* 0x000000132c2bd211 */ /* 0x000fe400000f1417 */
[----:B------:R-:W-:Y:S01]  /*1670*/  @!P3 SHF.R.S32.HI R19, RZ, 0x1f, R31 ;  /* 0x0000001fff13b819 */ /* 0x000fe2000001141f */
[----:B------:R-:W-:Y:S01]  /*1680*/  @!P4 IMAD R18, R22, R5, R39 ;  /* 0x000000051612c224 */ /* 0x000fe200078e0227 */
[----:B----4-:R-:W-:-:S02]  /*1690*/  @!P4 LEA R46, P0, R48, R26, 0x2 ;  /* 0x0000001a302ec211 */ /* 0x010fc400078010ff */
[----:B------:R-:W1:Y:S01]  /*16a0*/  @!P3 LDC.64 R22, c[0x0][0x2b8] ;  /* 0x0000ae00ff16bb82 */ /* 0x000e620000000a00 */
[----:B------:R-:W-:Y:S01]  /*16b0*/  @!P3 IMAD R34, R19, R28, RZ ;  /* 0x0000001c1322b224 */ /* 0x000fe200078e02ff */
[----:B------:R-:W-:-:S06]  /*16c0*/  @!P4 IADD3 R26, R49, R18, RZ ;  /* 0x00000012311ac210 */ /* 0x000fcc0007ffe0ff */
[----:B------:R-:W2:Y:S01]  /*16d0*/  @!P1 LDC.64 R18, c[0x0][0x2b8] ;  /* 0x0000ae00ff129b82 */ /* 0x000ea20000000a00 */
[----:B------:R-:W-:Y:S01]  /*16e0*/  @!P4 LEA.HI.X R47, R48, R27, R26, 0x2, P0 ;  /* 0x0000001b302fc211 */ /* 0x000fe200000f141a */
[----:B------:R-:W-:Y:S01]  /*16f0*/  @!P3 IMAD.MOV.U32 R44, RZ, RZ, R36 ;  /* 0x000000ffff2cb224 */ /* 0x000fe200078e0024 */
[----:B------:R-:W-:Y:S01]  /*1700*/  @!P1 SHF.R.S32.HI R27, RZ, 0x1f, R10 ;  /* 0x0000001fff1b9819 */ /* 0x000fe2000001140a */
[----:B------:R-:W-:Y:S01]  /*1710*/  @!P3 IMAD.MOV.U32 R45, RZ, RZ, R37 ;  /* 0x000000ffff2db224 */ /* 0x000fe200078e0025 */
[----:B------:R-:W-:Y:S01]  /*1720*/  @!P2 SHF.R.S32.HI R39, RZ, 0x1f, R29 ;  /* 0x0000001fff27a819 */ /* 0x000fe2000001141d */
[----:B------:R-:W-:Y:S02]  /*1730*/  @!P3 IMAD R34, R31, R5, R34 ;  /* 0x000000051f22b224 */ /* 0x000fe400078e0222 */
[----:B------:R-:W-:-:S04]  /*1740*/  @!P3 IMAD.WIDE.U32 R44, R28, R31, R44 ;  /* 0x0000001f1c2cb225 */ /* 0x000fc800078e002c */
[-C--:B------:R-:W-:Y:S02]  /*1750*/  @!P1 IMAD R31, R27, R28.reuse, RZ ;  /* 0x0000001c1b1f9224 */ /* 0x080fe400078e02ff */
[----:B------:R-:W-:Y:S02]  /*1760*/  @!P2 IMAD R38, R39, R28, RZ ;  /* 0x0000001c2726a224 */ /* 0x000fe400078e02ff */
[--C-:B------:R-:W-:Y:S02]  /*1770*/  @!P2 IMAD.MOV.U32 R48, RZ, RZ, R36.reuse ;  /* 0x000000ffff30a224 */ /* 0x100fe400078e0024 */
[--C-:B------:R-:W-:Y:S02]  /*1780*/  @!P2 IMAD.MOV.U32 R49, RZ, RZ, R37.reuse ;  /* 0x000000ffff31a224 */ /* 0x100fe400078e0025 */
[----:B------:R-:W-:-:S04]  /*1790*/  @!P1 IMAD.WIDE.U32 R36, R28, R10, R36 ;  /* 0x0000000a1c249225 */ /* 0x000fc800078e0024 */
[-C--:B------:R-:W-:Y:S02]  /*17a0*/  @!P1 IMAD R31, R10, R5.reuse, R31 ;  /* 0x000000050a1f9224 */ /* 0x080fe400078e021f */
[----:B------:R-:W-:Y:S02]  /*17b0*/  @!P2 IMAD R38, R29, R5, R38 ;  /* 0x000000051d26a224 */ /* 0x000fe400078e0226 */
[----:B------:R-:W-:Y:S01]  /*17c0*/  @!P2 IMAD.WIDE.U32 R48, R28, R29, R48 ;  /* 0x0000001d1c30a225 */ /* 0x000fe200078e0030 */
[----:B--2---:R-:W-:-:S03]  /*17d0*/  @!P1 LEA R18, P0, R36, R18, 0x2 ;  /* 0x0000001224129211 */ /* 0x004fc600078010ff */
[----:B------:R-:W-:Y:S02]  /*17e0*/  IMAD.MOV.U32 R26, RZ, RZ, -0x800000 ;  /* 0xff800000ff1a7424 */ /* 0x000fe400078e00ff */
[----:B------:R-:W-:Y:S02]  /*17f0*/  IMAD.MOV.U32 R29, RZ, RZ, -0x800000 ;  /* 0xff800000ff1d7424 */ /* 0x000fe400078e00ff */
[----:B------:R-:W-:Y:S02]  /*1800*/  @!P1 IMAD.IADD R31, R37, 0x1, R31 ;  /* 0x00000001251f9824 */ /* 0x000fe400078e021f */
[----:B------:R-:W-:Y:S01]  /*1810*/  IMAD.MOV.U32 R27, RZ, RZ, -0x800000 ;  /* 0xff800000ff1b7424 */ /* 0x000fe200078e00ff */
[----:B------:R2:W4:Y:S01]  /*1820*/  @!P6 LDG.E R26, desc[UR8][R40.64] ;  /* 0x00000008281ae981 */ /* 0x000522000c1e1900 */
[----:B------:R-:W-:Y:S01]  /*1830*/  @!P3 IADD3 R34, R45, R34, RZ ;  /* 0x000000222d22b210 */ /* 0x000fe20007ffe0ff */
[----:B------:R-:W-:Y:S01]  /*1840*/  @!P2 IMAD.IADD R38, R49, 0x1, R38 ;  /* 0x000000013126a824 */ /* 0x000fe200078e0226 */
[----:B------:R-:W-:Y:S01]  /*1850*/  @!P1 LEA.HI.X R19, R36, R19, R31, 0x2, P0 ;  /* 0x0000001324139211 */ /* 0x000fe200000f141f */
[----:B------:R-:W4:Y:S01]  /*1860*/  @!P5 LDG.E R29, desc[UR8][R42.64] ;  /* 0x000000082a1dd981 */ /* 0x000f22000c1e1900 */
[----:B-1----:R-:W-:Y:S01]  /*1870*/  @!P3 LEA R22, P5, R44, R22, 0x2 ;  /* 0x000000162c16b211 */ /* 0x002fe200078a10ff */
[----:B------:R-:W-:Y:S01]  /*1880*/  IMAD.MOV.U32 R31, RZ, RZ, -0x800000 ;  /* 0xff800000ff1f7424 */ /* 0x000fe200078e00ff */
[----:B------:R-:W1:Y:S01]  /*1890*/  LDC R37, c[0x0][0x270] ;  /* 0x00009c00ff257b82 */ /* 0x000e620000000800 */
[----:B------:R-:W4:Y:S01]  /*18a0*/  @!P4 LDG.E R27, desc[UR8][R46.64] ;  /* 0x000000082e1bc981 */ /* 0x000f22000c1e1900 */
[----:B0-----:R-:W-:-:S02]  /*18b0*/  @!P2 LEA R20, P4, R48, R20, 0x2 ;  /* 0x000000143014a211 */ /* 0x001fc400078810ff */
[----:B------:R-:W-:Y:S01]  /*18c0*/  @!P3 LEA.HI.X R23, R44, R23, R34, 0x2, P5 ;  /* 0x000000172c17b211 */ /* 0x000fe200028f1422 */
[----:B------:R-:W-:Y:S01]  /*18d0*/  IMAD.MOV.U32 R34, RZ, RZ, -0x800000 ;  /* 0xff800000ff227424 */ /* 0x000fe200078e00ff */
[----:B------:R0:W4:Y:S01]  /*18e0*/  @!P1 LDG.E R31, desc[UR8][R18.64] ;  /* 0x00000008121f9981 */ /* 0x000122000c1e1900 */
[----:B------:R-:W-:Y:S01]  /*18f0*/  IMAD.MOV.U32 R36, RZ, RZ, -0x800000 ;  /* 0xff800000ff247424 */ /* 0x000fe200078e00ff */
[----:B------:R-:W-:-:S03]  /*1900*/  @!P2 LEA.HI.X R21, R48, R21, R38, 0x2, P4 ;  /* 0x000000153015a211 */ /* 0x000fc600020f1426 */
[----:B------:R0:W4:Y:S04]  /*1910*/  @!P3 LDG.E R34, desc[UR8][R22.64] ;  /* 0x000000081622b981 */ /* 0x000128000c1e1900 */
[----:B------:R0:W4:Y:S01]  /*1920*/  @!P2 LDG.E R36, desc[UR8][R20.64] ;  /* 0x000000081424a981 */ /* 0x000122000c1e1900 */
[----:B-1----:R-:W-:-:S04]  /*1930*/  IABS R38, R37 ;  /* 0x0000002500267213 */ /* 0x002fc80000000000 */
[----:B------:R-:W2:Y:S08]  /*1940*/  I2F.U32.RP R39, R38 ;  /* 0x0000002600277306 */ /* 0x000eb00000209000 */
[----:B--2---:R-:W1:Y:S01]  /*1950*/  MUFU.RCP R40, R39 ;  /* 0x0000002700287308 */ /* 0x004e620000001000 */
[----:B------:R-:W2:Y:S01]  /*1960*/  S2R R10, SR_CgaCtaId ;  /* 0x00000000000a7919 */ /* 0x000ea20000008800 */
[----:B-1----:R-:W-:-:S06]  /*1970*/  IADD3 R40, R40, 0xffffffe, RZ ;  /* 0x0ffffffe28287810 */ /* 0x002fcc0007ffe0ff */
[----:B------:R-:W1:Y:S01]  /*1980*/  F2I.FTZ.U32.TRUNC.NTZ R41, R40 ;  /* 0x0000002800297305 */ /* 0x000e62000021f000 */
[----:B0-----:R-:W-:Y:S02]  /*1990*/  IABS R18, R6 ;  /* 0x0000000600127213 */ /* 0x001fe40000000000 */
[----:B------:R-:W-:Y:S01]  /*19a0*/  IABS R19, R37 ;  /* 0x0000002500137213 */ /* 0x000fe20000000000 */
[----:B-1----:R-:W-:Y:S02]  /*19b0*/  IMAD.MOV R22, RZ, RZ, -R41 ;  /* 0x000000ffff167224 */ /* 0x002fe400078e0a29 */
[----:B------:R-:W-:Y:S02]  /*19c0*/  IMAD.MOV.U32 R40, RZ, RZ, RZ ;  /* 0x000000ffff287224 */ /* 0x000fe400078e00ff */
[----:B------:R-:W-:-:S04]  /*19d0*/  IMAD R23, R22, R38, RZ ;  /* 0x0000002616177224 */ /* 0x000fc800078e02ff */
[----:B------:R-:W-:Y:S01]  /*19e0*/  IMAD.HI.U32 R23, R41, R23, R40 ;  /* 0x0000001729177227 */ /* 0x000fe200078e0028 */
[----:B------:R-:W-:-:S03]  /*19f0*/  MOV R21, 0x400 ;  /* 0x0000040000157802 */ /* 0x000fc60000000f00 */
[----:B------:R-:W-:Y:S02]  /*1a00*/  IMAD.MOV R19, RZ, RZ, -R19 ;  /* 0x000000ffff137224 */ /* 0x000fe400078e0a13 */
[----:B------:R-:W-:Y:S01]  /*1a10*/  IMAD.HI.U32 R20, R23, R18, RZ ;  /* 0x0000001217147227 */ /* 0x000fe200078e00ff */
[----:B--2---:R-:W-:-:S03]  /*1a20*/  LEA R10, R10, R21, 0x18 ;  /* 0x000000150a0a7211 */ /* 0x004fc600078ec0ff */
[----:B------:R-:W-:Y:S01]  /*1a30*/  IMAD R19, R20, R19, R18 ;  /* 0x0000001314137224 */ /* 0x000fe200078e0212 */
[C---:B------:R-:W-:Y:S02]  /*1a40*/  ISETP.GT.AND P1, PT, R35.reuse, 0x37f, PT ;  /* 0x0000037f2300780c */ /* 0x040fe40003f24270 */
[C---:B------:R-:W-:Y:S02]  /*1a50*/  ISETP.GT.AND P2, PT, R35.reuse, 0x3ff, PT ;  /* 0x000003ff2300780c */ /* 0x040fe40003f44270 */
[----:B------:R-:W-:Y:S01]  /*1a60*/  ISETP.GT.AND P0, PT, R35, 0x2ff, PT ;  /* 0x000002ff2300780c */ /* 0x000fe20003f04270 */
[----:B------:R-:W-:Y:S01]  /*1a70*/  IMAD R7, R7, 0x24, R10 ;  /* 0x0000002407077824 */ /* 0x000fe200078e020a */
[----:B------:R-:W-:Y:S02]  /*1a80*/  ISETP.GT.U32.AND P4, PT, R38, R19, PT ;  /* 0x000000132600720c */ /* 0x000fe40003f84070 */
[C---:B------:R-:W-:Y:S01]  /*1a90*/  ISETP.GT.AND P3, PT, R35.reuse, 0x27f, PT ;  /* 0x0000027f2300780c */ /* 0x040fe20003f64270 */
[----:B------:R-:W-:Y:S01]  /*1aa0*/  IMAD R7, R0, 0x4, R7 ;  /* 0x0000000400077824 */ /* 0x000fe200078e0207 */
[----:B------:R-:W-:-:S09]  /*1ab0*/  ISETP.GT.AND P6, PT, R35, 0x7f, PT ;  /* 0x0000007f2300780c */ /* 0x000fd20003fc4270 */
[----:B------:R-:W-:Y:S01]  /*1ac0*/  @!P4 IMAD.IADD R19, R19, 0x1, -R38 ;  /* 0x000000011313c824 */ /* 0x000fe200078e0a26 */
[----:B------:R-:W-:Y:S02]  /*1ad0*/  LOP3.LUT R0, R33, R13, RZ, 0xfc, !PT ;  /* 0x0000000d21007212 */ /* 0x000fe400078efcff */
[----:B------:R-:W-:Y:S02]  /*1ae0*/  LOP3.LUT R6, R6, R37, RZ, 0x3c, !PT ;  /* 0x0000002506067212 */ /* 0x000fe400078e3cff */
[----:B------:R-:W-:Y:S01]  /*1af0*/  @!P4 IADD3 R20, R20, 0x1, RZ ;  /* 0x000000011414c810 */ /* 0x000fe20007ffe0ff */
[----:B------:R-:W-:Y:S01]  /*1b00*/  BSSY B0, `(.L_x_11) ;  /* 0x0000031000007945 */ /* 0x000fe20003800000 */
[----:B---3--:R0:W-:Y:S01]  /*1b10*/  @!P1 STS [R7+0x240], R15 ;  /* 0x0002400f07009388 */ /* 0x0081e20000000800 */
[----:B------:R-:W-:-:S03]  /*1b20*/  ISETP.GT.AND P1, PT, R35, 0x17f, PT ;  /* 0x0000017f2300780c */ /* 0x000fc60003f24270 */
[----:B-----5:R0:W-:Y:S01]  /*1b30*/  @!P2 STS [R7], R24 ;  /* 0x000000180700a388 */ /* 0x0201e20000000800 */
[----:B------:R-:W-:-:S03]  /*1b40*/  ISETP.GT.AND P2, PT, R35, 0x1ff, PT ;  /* 0x000001ff2300780c */ /* 0x000fc60003f44270 */
[----:B----4-:R0:W-:Y:S01]  /*1b50*/  @!P0 STS [R7+0x480], R26 ;  /* 0x0004801a07008388 */ /* 0x0101e20000000800 */
[----:B------:R-:W-:-:S03]  /*1b60*/  ISETP.GT.AND P0, PT, R35, 0xff, PT ;  /* 0x000000ff2300780c */ /* 0x000fc60003f04270 */
[----:B------:R0:W-:Y:S01]  /*1b70*/  @!P3 STS [R7+0x6c0], R29 ;  /* 0x0006c01d0700b388 */ /* 0x0001e20000000800 */
[----:B------:R-:W-:-:S05]  /*1b80*/  ISETP.GE.U32.AND P3, PT, R19, R38, PT ;  /* 0x000000261300720c */ /* 0x000fca0003f66070 */
[----:B------:R0:W-:Y:S04]  /*1b90*/  @!P2 STS [R7+0x900], R27 ;  /* 0x0009001b0700a388 */ /* 0x0001e80000000800 */
[----:B------:R0:W-:Y:S01]  /*1ba0*/  @!P6 STS [R7+0xfc0], R31 ;  /* 0x000fc01f0700e388 */ /* 0x0001e20000000800 */
[----:B------:R-:W-:-:S03]  /*1bb0*/  ISETP.GE.AND P2, PT, R6, RZ, PT ;  /* 0x000000ff0600720c */ /* 0x000fc60003f46270 */
[----:B------:R0:W-:Y:S01]  /*1bc0*/  @!P1 STS [R7+0xb40], R34 ;  /* 0x000b402207009388 */ /* 0x0001e20000000800 */
[----:B------:R-:W-:-:S03]  /*1bd0*/  ISETP.NE.U32.AND P1, PT, R0, RZ, PT ;  /* 0x000000ff0000720c */ /* 0x000fc60003f25070 */
[----:B------:R0:W-:Y:S01]  /*1be0*/  @!P0 STS [R7+0xd80], R36 ;  /* 0x000d802407008388 */ /* 0x0001e20000000800 */
[----:B------:R-:W-:Y:S01]  /*1bf0*/  ISETP.NE.AND P0, PT, R37, RZ, PT ;  /* 0x000000ff2500720c */ /* 0x000fe20003f05270 */
[----:B------:R-:W-:-:S04]  /*1c00*/  @P3 VIADD R20, R20, 0x1 ;  /* 0x0000000114143836 */ /* 0x000fc80000000000 */
[----:B------:R-:W-:-:S04]  /*1c10*/  IMAD.MOV.U32 R6, RZ, RZ, R20 ;  /* 0x000000ffff067224 */ /* 0x000fc800078e0014 */
[----:B------:R-:W-:-:S04]  /*1c20*/  @!P2 IMAD.MOV R6, RZ, RZ, -R6 ;  /* 0x000000ffff06a224 */ /* 0x000fc800078e0a06 */
[----:B------:R-:W-:Y:S01]  /*1c30*/  @!P0 LOP3.LUT R6, RZ, R37, RZ, 0x33, !PT ;  /* 0x00000025ff068212 */ /* 0x000fe200078e33ff */
[----:B------:R-:W-:Y:S06]  /*1c40*/  @!P1 BRA `(.L_x_12) ;  /* 0x0000000000249947 */ /* 0x000fec0003800000 */
[----:B------:R-:W-:Y:S01]  /*1c50*/  IMAD.MOV.U32 R18, RZ, RZ, R32 ;  /* 0x000000ffff127224 */ /* 0x000fe200078e0020 */
[----:B0-----:R-:W-:Y:S01]  /*1c60*/  MOV R24, R14 ;  /* 0x0000000e00187202 */ /* 0x001fe20000000f00 */
[----:B------:R-:W-:Y:S01]  /*1c70*/  IMAD.MOV.U32 R19, RZ, RZ, R33 ;  /* 0x000000ffff137224 */ /* 0x000fe200078e0021 */
[----:B------:R-:W-:Y:S02]  /*1c80*/  MOV R23, R13 ;  /* 0x0000000d00177202 */ /* 0x000fe40000000f00 */
[----:B------:R-:W-:Y:S02]  /*1c90*/  MOV R22, 0x1cb0 ;  /* 0x00001cb000167802 */ /* 0x000fe40000000f00 */
[----:B------:R-:W-:Y:S05]  /*1ca0*/  CALL.REL.NOINC `($__internal_0_$__cuda_sm20_div_s64) ;  /* 0x0000003400a47944 */ /* 0x000fea0003c00000 */
[----:B------:R-:W-:Y:S02]  /*1cb0*/  MOV R46, R0 ;  /* 0x00000000002e7202 */ /* 0x000fe40000000f00 */
[----:B------:R-:W-:Y:S01]  /*1cc0*/  MOV R47, R27 ;  /* 0x0000001b002f7202 */ /* 0x000fe20000000f00 */
[----:B------:R-:W-:Y:S05]  /*1cd0*/  BRA `(.L_x_13) ;  /* 0x00000000004c7947 */ /* 0x000fea0003800000 */
.L_x_12:
[----:B0-----:R-:W0:Y:S01]  /*1ce0*/  I2F.U32.RP R15, R14 ;  /* 0x0000000e000f7306 */ /* 0x001e220000209000 */
        /* <DEDUP_REMOVED lines=18> */
.L_x_13:
[----:B------:R-:W-:Y:S05]  /*1e10*/  BSYNC B0 ;  /* 0x0000000000007941 */ /* 0x000fea0003800000 */
.L_x_11:
[----:B------:R-:W-:Y:S01]  /*1e20*/  BAR.SYNC.DEFER_BLOCKING 0x0 ;  /* 0x0000000000007b1d */ /* 0x000fe20000010000 */
[----:B------:R-:W-:Y:S01]  /*1e30*/  LEA.HI R15, R30, R35, RZ, 0x4 ;  /* 0x000000231e0f7211 */ /* 0x000fe200078f20ff */
[----:B------:R-:W-:Y:S01]  /*1e40*/  IMAD.MOV.U32 R42, RZ, RZ, -0x800000 ;  /* 0xff800000ff2a7424 */ /* 0x000fe200078e00ff */
[----:B------:R-:W-:Y:S01]  /*1e50*/  MOV R40, 0xff800000 ;  /* 0xff80000000287802 */ /* 0x000fe20000000f00 */
[----:B------:R-:W-:Y:S01]  /*1e60*/  IMAD.MOV.U32 R31, RZ, RZ, -0x800000 ;  /* 0xff800000ff1f7424 */ /* 0x000fe200078e00ff */
[----:B------:R-:W-:Y:S01]  /*1e70*/  LOP3.LUT R0, R15, 0xfffffff0, RZ, 0xc0, !PT ;  /* 0xfffffff00f007812 */ /* 0x000fe200078ec0ff */
[----:B------:R-:W-:Y:S01]  /*1e80*/  IMAD.MOV.U32 R38, RZ, RZ, -0x800000 ;  /* 0xff800000ff267424 */ /* 0x000fe200078e00ff */
[----:B------:R-:W-:Y:S01]  /*1e90*/  SHF.R.S32.HI R15, RZ, 0x4, R15 ;  /* 0x00000004ff0f7819 */ /* 0x000fe2000001140f */
[----:B------:R-:W-:Y:S01]  /*1ea0*/  IMAD.MOV.U32 R34, RZ, RZ, -0x800000 ;  /* 0xff800000ff227424 */ /* 0x000fe200078e00ff */
[----:B------:R-:W-:Y:S01]  /*1eb0*/  MOV R30, 0xff800000 ;  /* 0xff800000001e7802 */ /* 0x000fe20000000f00 */
[----:B------:R-:W-:Y:S01]  /*1ec0*/  IMAD.IADD R35, R35, 0x1, -R0 ;  /* 0x0000000123237824 */ /* 0x000fe200078e0a00 */
[----:B------:R-:W-:Y:S01]  /*1ed0*/  ULDC.U8 UR4, c[0x0][0x3d9] ;  /* 0x0000f64000047ab9 */ /* 0x000fe20000000000 */
[----:B------:R-:W-:Y:S01]  /*1ee0*/  IMAD.MOV.U32 R36, RZ, RZ, -0x800000 ;  /* 0xff800000ff247424 */ /* 0x000fe200078e00ff */
[----:B------:R-:W-:Y:S01]  /*1ef0*/  BSSY B1, `(.L_x_14) ;  /* 0x0000257000017945 */ /* 0x000fe20003800000 */
[----:B------:R-:W-:-:S02]  /*1f00*/  IMAD R10, R35, 0x24, R10 ;  /* 0x00000024230a7824 */ /* 0x000fc400078e020a */
[----:B------:R-:W-:-:S03]  /*1f10*/  IMAD.MOV.U32 R32, RZ, RZ, -0x800000 ;  /* 0xff800000ff207424 */ /* 0x000fc600078e00ff */
[----:B------:R-:W-:-:S05]  /*1f20*/  LEA R33, R15, R10, 0x2 ;  /* 0x0000000a0f217211 */ /* 0x000fca00078e10ff */
[----:B------:R-:W-:Y:S04]  /*1f30*/  @!P6 LDS R42, [R33] ;  /* 0x00000000212ae984 */ /* 0x000fe80000000800 */
[----:B------:R-:W0:Y:S04]  /*1f40*/  @!P6 LDS R31, [R33+0x240] ;  /* 0x00024000211fe984 */ /* 0x000e280000000800 */
[----:B------:R-:W1:Y:S04]  /*1f50*/  @!P6 LDS R38, [R33+0x480] ;  /* 0x000480002126e984 */ /* 0x000e680000000800 */
[----:B------:R-:W2:Y:S04]  /*1f60*/  @!P6 LDS R40, [R33+0x6c0] ;  /* 0x0006c0002128e984 */ /* 0x000ea80000000800 */
[----:B------:R-:W3:Y:S04]  /*1f70*/  @!P6 LDS R34, [R33+0x900] ;  /* 0x000900002122e984 */ /* 0x000ee80000000800 */
[----:B------:R-:W4:Y:S04]  /*1f80*/  @!P6 LDS R36, [R33+0xb40] ;  /* 0x000b40002124e984 */ /* 0x000f280000000800 */
[----:B------:R-:W5:Y:S04]  /*1f90*/  @!P6 LDS R30, [R33+0xd80] ;  /* 0x000d8000211ee984 */ /* 0x000f680000000800 */
[----:B------:R-:W5:Y:S01]  /*1fa0*/  @!P6 LDS R32, [R33+0xfc0] ;  /* 0x000fc0002120e984 */ /* 0x000f620000000800 */
[----:B0-----:R-:W-:-:S04]  /*1fb0*/  FMNMX.FTZ R7, R42, R31, !PT ;  /* 0x0000001f2a077209 */ /* 0x001fc80007810000 */
[----:B-1----:R-:W-:-:S04]  /*1fc0*/  FMNMX.FTZ R7, R7, R38, !PT ;  /* 0x0000002607077209 */ /* 0x002fc80007810000 */
[----:B--2---:R-:W-:-:S04]  /*1fd0*/  FMNMX.FTZ R7, R7, R40, !PT ;  /* 0x0000002807077209 */ /* 0x004fc80007810000 */
[----:B---3--:R-:W-:-:S04]  /*1fe0*/  FMNMX.FTZ R7, R7, R34, !PT ;  /* 0x0000002207077209 */ /* 0x008fc80007810000 */
[----:B----4-:R-:W-:-:S04]  /*1ff0*/  FMNMX.FTZ R7, R7, R36, !PT ;  /* 0x0000002407077209 */ /* 0x010fc80007810000 */
[----:B-----5:R-:W-:-:S04]  /*2000*/  FMNMX.FTZ R7, R7, R30, !PT ;  /* 0x0000001e07077209 */ /* 0x020fc80007810000 */
[----:B------:R-:W-:-:S05]  /*2010*/  FMNMX.FTZ R18, R7, R32, !PT ;  /* 0x0000002007127209 */ /* 0x000fca0007810000 */
[----:B------:R-:W0:Y:S02]  /*2020*/  SHFL.BFLY PT, R21, R18, 0x8, 0x1f ;  /* 0x0d001f0012157f89 */ /* 0x000e2400000e0000 */
[----:B0-----:R-:W-:-:S05]  /*2030*/  FMNMX.FTZ R21, R18, R21, !PT ;  /* 0x0000001512157209 */ /* 0x001fca0007810000 */
[----:B------:R-:W0:Y:S02]  /*2040*/  SHFL.BFLY PT, R10, R21, 0x4, 0x1f ;  /* 0x0c801f00150a7f89 */ /* 0x000e2400000e0000 */
[----:B0-----:R-:W-:-:S05]  /*2050*/  FMNMX.FTZ R10, R21, R10, !PT ;  /* 0x0000000a150a7209 */ /* 0x001fca0007810000 */
[----:B------:R-:W0:Y:S02]  /*2060*/  SHFL.BFLY PT, R19, R10, 0x2, 0x1f ;  /* 0x0c401f000a137f89 */ /* 0x000e2400000e0000 */
[----:B0-----:R-:W-:-:S05]  /*2070*/  FMNMX.FTZ R19, R10, R19, !PT ;  /* 0x000000130a137209 */ /* 0x001fca0007810000 */
[----:B------:R-:W0:Y:S02]  /*2080*/  SHFL.BFLY PT, R0, R19, 0x1, 0x1f ;  /* 0x0c201f0013007f89 */ /* 0x000e2400000e0000 */
[----:B0-----:R-:W-:-:S04]  /*2090*/  FMNMX.FTZ R0, R19, R0, !PT ;  /* 0x0000000013007209 */ /* 0x001fc80007810000 */
[----:B------:R-:W-:-:S04]  /*20a0*/  FSETP.NEU.FTZ.AND P0, PT, R0, -INF , PT ;  /* 0xff8000000000780b */ /* 0x000fc80003f1d000 */
[----:B------:R-:W-:Y:S02]  /*20b0*/  FSEL R7, R0, RZ, P0 ;  /* 0x000000ff00077208 */ /* 0x000fe40000000000 */
[----:B------:R-:W-:-:S03]  /*20c0*/  ISETP.GT.AND P0, PT, R3, RZ, PT ;  /* 0x000000ff0300720c */ /* 0x000fc60003f04270 */
[C---:B------:R-:W-:Y:S01]  /*20d0*/  FADD.FTZ R0, -R7.reuse, R42 ;  /* 0x0000002a07007221 */ /* 0x040fe20000010100 */
[C---:B------:R-:W-:Y:S01]  /*20e0*/  FADD.FTZ R23, -R7.reuse, R31 ;  /* 0x0000001f07177221 */ /* 0x040fe20000010100 */
[C---:B------:R-:W-:Y:S01]  /*20f0*/  FADD.FTZ R22, -R7.reuse, R38 ;  /* 0x0000002607167221 */ /* 0x040fe20000010100 */
[----:B------:R-:W-:Y:S01]  /*2100*/  FADD.FTZ R21, -R7, R40 ;  /* 0x0000002807157221 */ /* 0x000fe20000010100 */
[----:B------:R-:W-:Y:S01]  /*2110*/  FMUL.FTZ R0, R0, 1.4426950216293334961 ;  /* 0x3fb8aa3b00007820 */ /* 0x000fe20000410000 */
[----:B------:R-:W-:Y:S01]  /*2120*/  FMUL.FTZ R23, R23, 1.4426950216293334961 ;  /* 0x3fb8aa3b17177820 */ /* 0x000fe20000410000 */
[----:B------:R-:W-:Y:S01]  /*2130*/  FMUL.FTZ R22, R22, 1.4426950216293334961 ;  /* 0x3fb8aa3b16167820 */ /* 0x000fe20000410000 */
[----:B------:R-:W-:Y:S01]  /*2140*/  FMUL.FTZ R21, R21, 1.4426950216293334961 ;  /* 0x3fb8aa3b15157820 */ /* 0x000fe20000410000 */
[C---:B------:R-:W-:Y:S01]  /*2150*/  FADD.FTZ R20, -R7.reuse, R34 ;  /* 0x0000002207147221 */ /* 0x040fe20000010100 */
[C---:B------:R-:W-:Y:S01]  /*2160*/  FADD.FTZ R19, -R7.reuse, R36 ;  /* 0x0000002407137221 */ /* 0x040fe20000010100 */
[----:B------:R-:W-:Y:S01]  /*2170*/  MUFU.EX2 R0, R0 ;  /* 0x0000000000007308 */ /* 0x000fe20000000800 */
[----:B------:R-:W-:Y:S01]  /*2180*/  FADD.FTZ R18, -R7, R30 ;  /* 0x0000001e07127221 */ /* 0x000fe20000010100 */
[----:B------:R-:W-:Y:S01]  /*2190*/  FMUL.FTZ R20, R20, 1.4426950216293334961 ;  /* 0x3fb8aa3b14147820 */ /* 0x000fe20000410000 */
[----:B------:R-:W-:Y:S01]  /*21a0*/  FMUL.FTZ R19, R19, 1.4426950216293334961 ;  /* 0x3fb8aa3b13137820 */ /* 0x000fe20000410000 */
[----:B------:R-:W-:Y:S01]  /*21b0*/  FADD.FTZ R10, -R7, R32 ;  /* 0x00000020070a7221 */ /* 0x000fe20000010100 */
[----:B------:R-:W-:-:S03]  /*21c0*/  FMUL.FTZ R18, R18, 1.4426950216293334961 ;  /* 0x3fb8aa3b12127820 */ /* 0x000fc60000410000 */
[----:B------:R-:W0:Y:S01]  /*21d0*/  MUFU.EX2 R23, R23 ;  /* 0x0000001700177308 */ /* 0x000e220000000800 */
[----:B------:R-:W-:-:S07]  /*21e0*/  FMUL.FTZ R10, R10, 1.4426950216293334961 ;  /* 0x3fb8aa3b0a0a7820 */ /* 0x000fce0000410000 */
[----:B------:R-:W1:Y:S08]  /*21f0*/  MUFU.EX2 R22, R22 ;  /* 0x0000001600167308 */ /* 0x000e700000000800 */
[----:B------:R-:W2:Y:S01]  /*2200*/  MUFU.EX2 R21, R21 ;  /* 0x0000001500157308 */ /* 0x000ea20000000800 */
[----:B0-----:R-:W-:Y:S02]  /*2210*/  FADD.FTZ R23, R0, R23 ;  /* 0x0000001700177221 */ /* 0x001fe40000010000 */
[----:B------:R-:W0:Y:S05]  /*2220*/  LDC R0, c[0x0][0x270] ;  /* 0x00009c00ff007b82 */ /* 0x000e2a0000000800 */
[----:B------:R-:W3:Y:S01]  /*2230*/  MUFU.EX2 R20, R20 ;  /* 0x0000001400147308 */ /* 0x000ee20000000800 */
[----:B-1----:R-:W-:-:S07]  /*2240*/  FADD.FTZ R22, R23, R22 ;  /* 0x0000001617167221 */ /* 0x002fce0000010000 */
[----:B------:R-:W1:Y:S01]  /*2250*/  MUFU.EX2 R19, R19 ;  /* 0x0000001300137308 */ /* 0x000e620000000800 */
[----:B--2---:R-:W-:Y:S01]  /*2260*/  FADD.FTZ R21, R22, R21 ;  /* 0x0000001516157221 */ /* 0x004fe20000010000 */
[----:B------:R-:W-:-:S06]  /*2270*/  IABS R22, R3 ;  /* 0x0000000300167213 */ /* 0x000fcc0000000000 */
[----:B------:R-:W2:Y:S01]  /*2280*/  MUFU.EX2 R18, R18 ;  /* 0x0000001200127308 */ /* 0x000ea20000000800 */
[----:B---3--:R-:W-:Y:S01]  /*2290*/  FADD.FTZ R20, R21, R20 ;  /* 0x0000001415147221 */ /* 0x008fe20000010000 */
[----:B0-----:R-:W-:-:S06]  /*22a0*/  IABS R21, R0 ;  /* 0x0000000000157213 */ /* 0x001fcc0000000000 */
[----:B------:R-:W0:Y:S01]  /*22b0*/  MUFU.EX2 R10, R10 ;  /* 0x0000000a000a7308 */ /* 0x000e220000000800 */
[----:B-1----:R-:W-:-:S07]  /*22c0*/  FADD.FTZ R19, R20, R19 ;  /* 0x0000001314137221 */ /* 0x002fce0000010000 */
[----:B------:R-:W1:Y:S01]  /*22d0*/  I2F.U32.RP R23, R21 ;  /* 0x0000001500177306 */ /* 0x000e620000209000 */
[----:B--2---:R-:W-:-:S07]  /*22e0*/  FADD.FTZ R19, R19, R18 ;  /* 0x0000001213137221 */ /* 0x004fce0000010000 */
[----:B------:R-:W2:Y:S01]  /*22f0*/  I2F.RP R18, R22 ;  /* 0x0000001600127306 */ /* 0x000ea20000209400 */
[----:B0-----:R-:W-:-:S05]  /*2300*/  FADD.FTZ R20, R19, R10 ;  /* 0x0000000a13147221 */ /* 0x001fca0000010000 */
[----:B------:R-:W0:Y:S02]  /*2310*/  SHFL.BFLY PT, R19, R20, 0x8, 0x1f ;  /* 0x0d001f0014137f89 */ /* 0x000e2400000e0000 */
[----:B-1----:R-:W1:Y:S08]  /*2320*/  MUFU.RCP R44, R23 ;  /* 0x00000017002c7308 */ /* 0x002e700000001000 */
[----:B--2---:R-:W2:Y:S01]  /*2330*/  MUFU.RCP R18, R18 ;  /* 0x0000001200127308 */ /* 0x004ea20000001000 */
[----:B-1----:R-:W-:-:S02]  /*2340*/  IADD3 R44, R44, 0xffffffe, RZ ;  /* 0x0ffffffe2c2c7810 */ /* 0x002fc40007ffe0ff */
[----:B------:R-:W-:-:S05]  /*2350*/  IADD3 R23, R22, UR5, RZ ;  /* 0x0000000516177c10 */ /* 0x000fca000fffe0ff */
[----:B------:R1:W3:Y:S01]  /*2360*/  F2I.FTZ.U32.TRUNC.NTZ R45, R44 ;  /* 0x0000002c002d7305 */ /* 0x0002e2000021f000 */
[----:B0-----:R-:W-:Y:S01]  /*2370*/  FADD.FTZ R10, R20, R19 ;  /* 0x00000013140a7221 */ /* 0x001fe20000010000 */
[----:B--2---:R-:W-:Y:S01]  /*2380*/  VIADD R48, R18, 0xffffffe ;  /* 0x0ffffffe12307836 */ /* 0x004fe20000000000 */
[----:B------:R-:W-:-:S03]  /*2390*/  IABS R18, R3 ;  /* 0x0000000300127213 */ /* 0x000fc60000000000 */
[----:B------:R-:W0:Y:S02]  /*23a0*/  SHFL.BFLY PT, R27, R10, 0x4, 0x1f ;  /* 0x0c801f000a1b7f89 */ /* 0x000e2400000e0000 */
[----:B------:R-:W2:Y:S01]  /*23b0*/  F2I.FTZ.U32.TRUNC.NTZ R49, R48 ;  /* 0x0000003000317305 */ /* 0x000ea2000021f000 */
[----:B------:R-:W-:Y:S01]  /*23c0*/  IMAD.MOV R18, RZ, RZ, -R18 ;  /* 0x000000ffff127224 */ /* 0x000fe200078e0a12 */
[----:B-1----:R-:W-:Y:S01]  /*23d0*/  HFMA2.MMA R44, -RZ, RZ, 0, 0 ;  /* 0x00000000ff2c7435 */ /* 0x002fe200000001ff */
[----:B---3--:R-:W-:-:S04]  /*23e0*/  IMAD.MOV R20, RZ, RZ, -R45 ;  /* 0x000000ffff147224 */ /* 0x008fc800078e0a2d */
[----:B------:R-:W-:Y:S02]  /*23f0*/  IMAD R20, R20, R21, RZ ;  /* 0x0000001514147224 */ /* 0x000fe400078e02ff */
[----:B--2---:R-:W-:Y:S02]  /*2400*/  IMAD.MOV R19, RZ, RZ, -R49 ;  /* 0x000000ffff137224 */ /* 0x004fe400078e0a31 */
[----:B------:R-:W-:Y:S02]  /*2410*/  IMAD.MOV.U32 R48, RZ, RZ, RZ ;  /* 0x000000ffff307224 */ /* 0x000fe400078e00ff */
[----:B------:R-:W-:Y:S01]  /*2420*/  IMAD R26, R19, R22, RZ ;  /* 0x00000016131a7224 */ /* 0x000fe200078e02ff */
[----:B------:R-:W-:Y:S01]  /*2430*/  IABS R19, R23 ;  /* 0x0000001700137213 */ /* 0x000fe20000000000 */
[----:B------:R-:W-:-:S04]  /*2440*/  IMAD.HI.U32 R20, R45, R20, R44 ;  /* 0x000000142d147227 */ /* 0x000fc800078e002c */
[----:B0-----:R-:W-:Y:S01]  /*2450*/  FADD.FTZ R27, R10, R27 ;  /* 0x0000001b0a1b7221 */ /* 0x001fe20000010000 */
[----:B------:R-:W-:Y:S01]  /*2460*/  IABS R10, R0 ;  /* 0x00000000000a7213 */ /* 0x000fe20000000000 */
[----:B------:R-:W-:-:S03]  /*2470*/  IMAD.HI.U32 R26, R49, R26, R48 ;  /* 0x0000001a311a7227 */ /* 0x000fc600078e0030 */
[----:B------:R-:W0:Y:S01]  /*2480*/  SHFL.BFLY PT, R24, R27, 0x2, 0x1f ;  /* 0x0c401f001b187f89 */ /* 0x000e2200000e0000 */
[----:B------:R-:W-:Y:S02]  /*2490*/  IMAD.MOV R10, RZ, RZ, -R10 ;  /* 0x000000ffff0a7224 */ /* 0x000fe400078e0a0a */
[----:B------:R-:W-:-:S04]  /*24a0*/  IMAD.HI.U32 R26, R26, R19, RZ ;  /* 0x000000131a1a7227 */ /* 0x000fc800078e00ff */
[----:B------:R-:W-:-:S04]  /*24b0*/  IMAD.HI.U32 R20, R20, R19, RZ ;  /* 0x0000001314147227 */ /* 0x000fc800078e00ff */
[--C-:B------:R-:W-:Y:S02]  /*24c0*/  IMAD R29, R26, R18, R19.reuse ;  /* 0x000000121a1d7224 */ /* 0x100fe400078e0213 */
[----:B------:R-:W-:Y:S01]  /*24d0*/  IMAD R18, R20, R10, R19 ;  /* 0x0000000a14127224 */ /* 0x000fe200078e0213 */
[----:B------:R-:W-:Y:S01]  /*24e0*/  LOP3.LUT R19, R23, R22, RZ, 0x3c, !PT ;  /* 0x0000001617137212 */ /* 0x000fe200078e3cff */
[----:B------:R-:W1:Y:S01]  /*24f0*/  S2R R10, SR_TID.X ;  /* 0x00000000000a7919 */ /* 0x000e620000002100 */
[----:B------:R-:W-:Y:S02]  /*2500*/  ISETP.GT.U32.AND P4, PT, R22, R29, PT ;  /* 0x0000001d1600720c */ /* 0x000fe40003f84070 */
[----:B------:R-:W-:Y:S02]  /*2510*/  ISETP.GT.U32.AND P1, PT, R21, R18, PT ;  /* 0x000000121500720c */ /* 0x000fe40003f24070 */
[----:B------:R-:W-:Y:S02]  /*2520*/  LOP3.LUT R23, R23, R0, RZ, 0x3c, !PT ;  /* 0x0000000017177212 */ /* 0x000fe400078e3cff */
[----:B------:R-:W-:Y:S01]  /*2530*/  ISETP.GE.AND P3, PT, R19, RZ, PT ;  /* 0x000000ff1300720c */ /* 0x000fe20003f66270 */
[----:B0-----:R-:W-:Y:S01]  /*2540*/  FADD.FTZ R27, R27, R24 ;  /* 0x000000181b1b7221 */ /* 0x001fe20000010000 */
[----:B------:R-:W-:-:S04]  /*2550*/  LEA.HI.SX32 R19, R4, 0x1, 0x1 ;  /* 0x0000000104137811 */ /* 0x000fc800078f0aff */
[----:B------:R-:W0:Y:S01]  /*2560*/  SHFL.BFLY PT, R24, R27, 0x1, 0x1f ;  /* 0x0c201f001b187f89 */ /* 0x000e2200000e0000 */
[-C--:B------:R-:W-:Y:S02]  /*2570*/  @!P4 IADD3 R29, R29, -R22.reuse, RZ ;  /* 0x800000161d1dc210 */ /* 0x080fe40007ffe0ff */
[----:B------:R-:W-:Y:S01]  /*2580*/  @!P1 IMAD.IADD R18, R18, 0x1, -R21 ;  /* 0x0000000112129824 */ /* 0x000fe200078e0a15 */
[----:B------:R-:W-:Y:S01]  /*2590*/  @!P4 IADD3 R26, R26, 0x1, RZ ;  /* 0x000000011a1ac810 */ /* 0x000fe20007ffe0ff */
[----:B------:R-:W-:Y:S01]  /*25a0*/  @!P1 VIADD R20, R20, 0x1 ;  /* 0x0000000114149836 */ /* 0x000fe20000000000 */
[----:B------:R-:W-:Y:S02]  /*25b0*/  ISETP.GE.U32.AND P2, PT, R29, R22, PT ;  /* 0x000000161d00720c */ /* 0x000fe40003f46070 */
[----:B------:R-:W-:Y:S02]  /*25c0*/  ISETP.GE.U32.AND P5, PT, R18, R21, PT ;  /* 0x000000151200720c */ /* 0x000fe40003fa6070 */
[----:B------:R-:W2:Y:S01]  /*25d0*/  LDC R21, c[0x0][0x2c4] ;  /* 0x0000b100ff157b82 */ /* 0x000ea20000000800 */
[----:B------:R-:W-:-:S02]  /*25e0*/  ISETP.GT.AND P4, PT, R4, RZ, PT ;  /* 0x000000ff0400720c */ /* 0x000fc40003f84270 */
[----:B------:R-:W-:Y:S02]  /*25f0*/  LEA.HI.SX32 R18, R3, 0x1, 0x1 ;  /* 0x0000000103127811 */ /* 0x000fe400078f0aff */
[----:B------:R-:W-:-:S04]  /*2600*/  MOV R29, 0x7f800000 ;  /* 0x7f800000001d7802 */ /* 0x000fc80000000f00 */
[----:B------:R-:W-:Y:S02]  /*2610*/  @P2 IADD3 R26, R26, 0x1, RZ ;  /* 0x000000011a1a2810 */ /* 0x000fe40007ffe0ff */
[----:B------:R-:W-:Y:S01]  /*2620*/  @P5 VIADD R20, R20, 0x1 ;  /* 0x0000000114145836 */ /* 0x000fe20000000000 */
[----:B------:R-:W-:Y:S01]  /*2630*/  ISETP.GE.AND P2, PT, R23, RZ, PT ;  /* 0x000000ff1700720c */ /* 0x000fe20003f46270 */
[----:B0-----:R-:W-:Y:S01]  /*2640*/  FADD.FTZ R24, R27, R24 ;  /* 0x000000181b187221 */ /* 0x001fe20000010000 */
[----:B------:R-:W-:Y:S02]  /*2650*/  SHF.R.S32.HI R27, RZ, 0x1f, R3 ;  /* 0x0000001fff1b7819 */ /* 0x000fe40000011403 */
[----:B------:R-:W-:Y:S02]  /*2660*/  ISETP.NE.AND P5, PT, R3, RZ, PT ;  /* 0x000000ff0300720c */ /* 0x000fe40003fa5270 */
[----:B------:R-:W-:Y:S02]  /*2670*/  FSETP.NE.FTZ.AND P1, PT, R24, RZ, PT ;  /* 0x000000ff1800720b */ /* 0x000fe40003f35000 */
[----:B------:R-:W-:-:S02]  /*2680*/  SHF.R.S32.HI R23, RZ, 0x1f, R4 ;  /* 0x0000001fff177819 */ /* 0x000fc40000011404 */
[----:B------:R-:W-:Y:S02]  /*2690*/  @!P0 IADD3 R18, R27, RZ, RZ ;  /* 0x000000ff1b128210 */ /* 0x000fe40007ffe0ff */
[----:B------:R-:W-:Y:S01]  /*26a0*/  ISETP.NE.AND P0, PT, R0, RZ, PT ;  /* 0x000000ff0000720c */ /* 0x000fe20003f05270 */
[----:B------:R-:W-:Y:S01]  /*26b0*/  @!P4 IMAD.MOV R19, RZ, RZ, R23 ;  /* 0x000000ffff13c224 */ /* 0x000fe200078e0217 */
[----:B-1----:R-:W-:Y:S01]  /*26c0*/  LOP3.LUT P4, RZ, R10, 0xf, RZ, 0xc0, !PT ;  /* 0x0000000f0aff7812 */ /* 0x002fe2000788c0ff */
[----:B------:R-:W-:Y:S01]  /*26d0*/  @!P2 IMAD.MOV R20, RZ, RZ, -R20 ;  /* 0x000000ffff14a224 */ /* 0x000fe200078e0a14 */
[----:B------:R-:W-:Y:S02]  /*26e0*/  @!P3 IADD3 R26, -R26, RZ, RZ ;  /* 0x000000ff1a1ab210 */ /* 0x000fe40007ffe1ff */
[----:B------:R-:W-:Y:S01]  /*26f0*/  ISETP.GT.OR P4, PT, R10, 0x7f, P4 ;  /* 0x0000007f0a00780c */ /* 0x000fe20002784670 */
[----:B------:R-:W0:Y:S01]  /*2700*/  @P1 MUFU.LG2 R24, R24 ;  /* 0x0000001800181308 */ /* 0x000e220000000c00 */
[----:B------:R-:W-:-:S02]  /*2710*/  ISETP.NE.AND P3, PT, RZ, UR4, PT ;  /* 0x00000004ff007c0c */ /* 0x000fc4000bf65270 */
[----:B------:R-:W-:Y:S02]  /*2720*/  @!P5 LOP3.LUT R26, RZ, R22, RZ, 0x33, !PT ;  /* 0x00000016ff1ad212 */ /* 0x000fe400078e33ff */
[----:B--2---:R-:W-:Y:S02]  /*2730*/  SEL R21, R21, 0x1, !P3 ;  /* 0x0000000115157807 */ /* 0x004fe40005800000 */
[----:B------:R-:W-:Y:S02]  /*2740*/  ISETP.LT.U32.AND P2, PT, R8, R26, PT ;  /* 0x0000001a0800720c */ /* 0x000fe40003f41070 */
[----:B------:R-:W-:Y:S01]  /*2750*/  SHF.R.S32.HI R23, RZ, 0x1f, R26 ;  /* 0x0000001fff177819 */ /* 0x000fe2000001141a */
[----:B------:R-:W-:Y:S01]  /*2760*/  IMAD R6, R6, R21, RZ ;  /* 0x0000001506067224 */ /* 0x000fe200078e02ff */
[----:B------:R-:W-:Y:S02]  /*2770*/  @!P0 LOP3.LUT R20, RZ, R0, RZ, 0x33, !PT ;  /* 0x00000000ff148212 */ /* 0x000fe400078e33ff */
[----:B------:R-:W-:-:S03]  /*2780*/  ISETP.LT.AND.EX P2, PT, R9, R23, PT, P2 ;  /* 0x000000170900720c */ /* 0x000fc60003f41320 */
[----:B------:R-:W-:Y:S01]  /*2790*/  IMAD R21, R20, R21, RZ ;  /* 0x0000001514157224 */ /* 0x000fe200078e02ff */
[----:B------:R-:W-:Y:S01]  /*27a0*/  SEL R10, R8, R26, P2 ;  /* 0x0000001a080a7207 */ /* 0x000fe20001000000 */
[----:B0-----:R-:W-:Y:S01]  /*27b0*/  @P1 FFMA.FTZ R29, R24, 0.69314718246459960938, R7 ;  /* 0x3f317218181d1823 */ /* 0x001fe20000010007 */
[----:B------:R-:W-:Y:S01]  /*27c0*/  SEL R9, R9, R23, P2 ;  /* 0x0000001709097207 */ /* 0x000fe20001000000 */
[----:B------:R-:W-:Y:S02]  /*27d0*/  IMAD R7, R6, R19, RZ ;  /* 0x0000001306077224 */ /* 0x000fe400078e02ff */
[----:B------:R-:W-:Y:S01]  /*27e0*/  IMAD R8, R18, R21, RZ ;  /* 0x0000001512087224 */ /* 0x000fe200078e02ff */
[----:B------:R-:W-:Y:S06]  /*27f0*/  @P4 BRA `(.L_x_15) ;  /* 0x0000001c00184947 */ /* 0x000fec0003800000 */
[----:B------:R-:W-:Y:S01]  /*2800*/  ULDC.U8 UR4, c[0x0][0x3d8] ;  /* 0x0000f60000047ab9 */ /* 0x000fe20000000000 */
[C---:B------:R-:W-:Y:S02]  /*2810*/  IADD3 R44, P0, R15.reuse, UR7, RZ ;  /* 0x000000070f2c7c10 */ /* 0x040fe4000ff1e0ff */
[----:B------:R-:W-:Y:S02]  /*2820*/  ISETP.NE.AND P1, PT, RZ, UR4, PT ;  /* 0x00000004ff007c0c */ /* 0x000fe4000bf25270 */
[----:B------:R-:W-:-:S11]  /*2830*/  LEA.HI.X.SX32 R45, R15, UR6, 0x1, P0 ;  /* 0x000000060f2d7c11 */ /* 0x000fd600080f0eff */
[----:B------:R-:W-:Y:S05]  /*2840*/  @!P1 BRA `(.L_x_16) ;  /* 0x0000001800f49947 */ /* 0x000fea0003800000 */
[----:B------:R-:W-:Y:S02]  /*2850*/  ISETP.GE.U32.AND P1, PT, R44, R28, PT ;  /* 0x0000001c2c00720c */ /* 0x000fe40003f26070 */
[----:B------:R-:W-:Y:S02]  /*2860*/  ISETP.LT.U32.AND P0, PT, R0, 0x1, PT ;  /* 0x000000010000780c */ /* 0x000fe40003f01070 */
[----:B------:R-:W-:Y:S02]  /*2870*/  ISETP.GE.AND.EX P1, PT, R45, R5, PT, P1 ;  /* 0x000000052d00720c */ /* 0x000fe40003f26310 */
[----:B------:R-:W-:-:S04]  /*2880*/  SHF.R.S32.HI R18, RZ, 0x1f, R0 ;  /* 0x0000001fff127819 */ /* 0x000fc80000011400 */
[----:B------:R-:W-:-:S04]  /*2890*/  ISETP.LT.AND.EX P0, PT, R18, RZ, PT, P0 ;  /* 0x000000ff1200720c */ /* 0x000fc80003f01300 */
[----:B------:R-:W-:Y:S02]  /*28a0*/  SEL R6, R0, 0x1, P0 ;  /* 0x0000000100067807 */ /* 0x000fe40000000000 */
[----:B------:R-:W-:Y:S01]  /*28b0*/  SEL R5, R18, RZ, P0 ;  /* 0x000000ff12057207 */ /* 0x000fe20000000000 */
[----:B------:R-:W-:Y:S06]  /*28c0*/  @P1 BRA `(.L_x_15) ;  /* 0x0000001800e41947 */ /* 0x000fec0003800000 */
[----:B------:R-:W-:Y:S01]  /*28d0*/  IADD3 R0, P1, R6, 0x1, RZ ;  /* 0x0000000106007810 */ /* 0x000fe20007f3e0ff */
[----:B------:R-:W-:Y:S03]  /*28e0*/  BSSY B0, `(.L_x_17) ;  /* 0x0000036000007945 */ /* 0x000fe60003800000 */
[----:B------:R-:W-:Y:S01]  /*28f0*/  ISETP.GE.U32.AND P0, PT, R0, 0x3, PT ;  /* 0x000000030000780c */ /* 0x000fe20003f06070 */
[----:B------:R-:W-:-:S05]  /*2900*/  IMAD.X R0, RZ, RZ, R5, P1 ;  /* 0x000000ffff007224 */ /* 0x000fca00008e0605 */
[----:B------:R-:W-:-:S04]  /*2910*/  ISETP.GE.U32.AND.EX P0, PT, R0, RZ, PT, P0 ;  /* 0x000000ff0000720c */ /* 0x000fc80003f06100 */
[----:B------:R-:W-:Y:S02]  /*2920*/  SEL R18, R5, RZ, !P0 ;  /* 0x000000ff05127207 */ /* 0x000fe40004000000 */
[----:B------:R-:W-:-:S03]  /*2930*/  SEL R0, R6, RZ, !P0 ;  /* 0x000000ff06007207 */ /* 0x000fc60004000000 */
[-C--:B------:R-:W-:Y:S02]  /*2940*/  IMAD R19, R18, R25.reuse, RZ ;  /* 0x0000001912137224 */ /* 0x080fe400078e02ff */
[----:B------:R-:W-:-:S04]  /*2950*/  IMAD.WIDE.U32 R20, R0, R25, RZ ;  /* 0x0000001900147225 */ /* 0x000fc800078e00ff */
[----:B------:R-:W-:Y:S02]  /*2960*/  IMAD R19, R0, R2, R19 ;  /* 0x0000000200137224 */ /* 0x000fe400078e0213 */
[----:B------:R-:W-:-:S03]  /*2970*/  IMAD.WIDE.U32 R48, R20, R6, RZ ;  /* 0x0000000614307225 */ /* 0x000fc600078e00ff */
[----:B------:R-:W-:-:S05]  /*2980*/  IADD3 R19, R21, R19, RZ ;  /* 0x0000001315137210 */ /* 0x000fca0007ffe0ff */
[----:B------:R-:W-:-:S04]  /*2990*/  IMAD R0, R19, R6, RZ ;  /* 0x0000000613007224 */ /* 0x000fc800078e02ff */
[----:B------:R-:W-:-:S04]  /*29a0*/  IMAD R23, R5, R20, R0 ;  /* 0x0000001405177224 */ /* 0x000fc800078e0200 */
[----:B------:R-:W-:-:S05]  /*29b0*/  IMAD.IADD R23, R49, 0x1, R23 ;  /* 0x0000000131177824 */ /* 0x000fca00078e0217 */
[----:B------:R-:W-:-:S04]  /*29c0*/  LOP3.LUT R0, R45, R23, RZ, 0xfc, !PT ;  /* 0x000000172d007212 */ /* 0x000fc800078efcff */
[----:B------:R-:W-:-:S13]  /*29d0*/  ISETP.NE.U32.AND P0, PT, R0, RZ, PT ;  /* 0x000000ff0000720c */ /* 0x000fda0003f05070 */
[----:B------:R-:W-:Y:S05]  /*29e0*/  @!P0 BRA `(.L_x_18) ;  /* 0x00000000003c8947 */ /* 0x000fea0003800000 */
[----:B------:R-:W-:Y:S01]  /*29f0*/  IMAD.MOV.U32 R18, RZ, RZ, R44 ;  /* 0x000000ffff127224 */ /* 0x000fe200078e002c */
[----:B------:R-:W-:Y:S01]  /*2a00*/  MOV R19, R45 ;  /* 0x0000002d00137202 */ /* 0x000fe20000000f00 */
[----:B------:R-:W-:Y:S01]  /*2a10*/  IMAD.MOV.U32 R24, RZ, RZ, R48 ;  /* 0x000000ffff187224 */ /* 0x000fe200078e0030 */
[----:B------:R-:W-:Y:S02]  /*2a20*/  MOV R22, 0x2a40 ;  /* 0x00002a4000167802 */ /* 0x000fe40000000f00 */
[----:B------:R-:W-:Y:S05]  /*2a30*/  CALL.REL.NOINC `($__internal_0_$__cuda_sm20_div_s64) ;  /* 0x0000002800407944 */ /* 0x000fea0003c00000 */
[-C--:B------:R-:W-:Y:S02]  /*2a40*/  IADD3 R21, P0, RZ, -R0.reuse, RZ ;  /* 0x80000000ff157210 */ /* 0x080fe40007f1e0ff */
[----:B------:R-:W-:Y:S02]  /*2a50*/  MOV R54, R0 ;  /* 0x0000000000367202 */ /* 0x000fe40000000f00 */
[----:B------:R-:W-:Y:S01]  /*2a60*/  IADD3.X R19, RZ, ~R27, RZ, P0, !PT ;  /* 0x8000001bff137210 */ /* 0x000fe200007fe4ff */
[----:B------:R-:W-:Y:S01]  /*2a70*/  IMAD.WIDE.U32 R44, R48, R21, R44 ;  /* 0x00000015302c7225 */ /* 0x000fe200078e002c */
[----:B------:R-:W-:-:S03]  /*2a80*/  MOV R55, R27 ;  /* 0x0000001b00377202 */ /* 0x000fc60000000f00 */
[----:B------:R-:W-:-:S04]  /*2a90*/  IMAD R18, R19, R48, RZ ;  /* 0x0000003013127224 */ /* 0x000fc800078e02ff */
[----:B------:R-:W-:Y:S01]  /*2aa0*/  IMAD R19, R23, R21, R18 ;  /* 0x0000001517137224 */ /* 0x000fe200078e0212 */
[----:B------:R-:W-:-:S04]  /*2ab0*/  MOV R18, R44 ;  /* 0x0000002c00127202 */ /* 0x000fc80000000f00 */
[----:B------:R-:W-:Y:S01]  /*2ac0*/  IADD3 R19, R45, R19, RZ ;  /* 0x000000132d137210 */ /* 0x000fe20007ffe0ff */
[----:B------:R-:W-:Y:S05]  /*2ad0*/  BRA `(.L_x_19) ;  /* 0x0000000000587947 */ /* 0x000fea0003800000 */
.L_x_18:
[----:B------:R-:W0:Y:S01]  /*2ae0*/  I2F.U32.RP R20, R48 ;  /* 0x0000003000147306 */ /* 0x000e220000209000 */
[----:B------:R-:W-:Y:S01]  /*2af0*/  ISETP.NE.U32.AND P0, PT, R48, RZ, PT ;  /* 0x000000ff3000720c */ /* 0x000fe20003f05070 */
[----:B------:R-:W-:-:S06]  /*2b00*/  HFMA2.MMA R55, -RZ, RZ, 0, 0 ;  /* 0x00000000ff377435 */ /* 0x000fcc00000001ff */
[----:B0-----:R-:W0:Y:S02]  /*2b10*/  MUFU.RCP R18, R20 ;  /* 0x0000001400127308 */ /* 0x001e240000001000 */
[----:B0-----:R-:W-:-:S06]  /*2b20*/  IADD3 R18, R18, 0xffffffe, RZ ;  /* 0x0ffffffe12127810 */ /* 0x001fcc0007ffe0ff */
        /* <DEDUP_REMOVED lines=11> */
[----:B------:R-:W-:Y:S02]  /*2be0*/  ISETP.GE.U32.AND P1, PT, R19, R48, PT ;  /* 0x000000301300720c */ /* 0x000fe40003f26070 */
[----:B------:R-:W-:-:S11]  /*2bf0*/  MOV R19, RZ ;  /* 0x000000ff00137202 */ /* 0x000fd60000000f00 */
[----:B------:R-:W-:Y:S02]  /*2c00*/  @P1 IADD3 R54, R54, 0x1, RZ ;  /* 0x0000000136361810 */ /* 0x000fe40007ffe0ff */
[----:B------:R-:W-:-:S05]  /*2c10*/  @!P0 LOP3.LUT R54, RZ, R48, RZ, 0x33, !PT ;  /* 0x00000030ff368212 */ /* 0x000fca00078e33ff */
[----:B------:R-:W-:-:S04]  /*2c20*/  IMAD.MOV R21, RZ, RZ, -R54 ;  /* 0x000000ffff157224 */ /* 0x000fc800078e0a36 */
[----:B------:R-:W-:Y:S02]  /*2c30*/  IMAD R18, R48, R21, R44 ;  /* 0x0000001530127224 */ /* 0x000fe400078e022c */
.L_x_19:
[----:B------:R-:W-:Y:S05]  /*2c40*/  BSYNC B0 ;  /* 0x0000000000007941 */ /* 0x000fea0003800000 */
.L_x_17:
[----:B------:R-:W-:Y:S01]  /*2c50*/  LOP3.LUT R0, R19, R2, RZ, 0xfc, !PT ;  /* 0x0000000213007212 */ /* 0x000fe200078efcff */
[----:B------:R-:W-:Y:S03]  /*2c60*/  BSSY B0, `(.L_x_20) ;  /* 0x0000026000007945 */ /* 0x000fe60003800000 */
[----:B------:R-:W-:-:S13]  /*2c70*/  ISETP.NE.U32.AND P0, PT, R0, RZ, PT ;  /* 0x000000ff0000720c */ /* 0x000fda0003f05070 */
[----:B------:R-:W-:Y:S05]  /*2c80*/  @!P0 BRA `(.L_x_21) ;  /* 0x0000000000348947 */ /* 0x000fea0003800000 */
[----:B------:R-:W-:Y:S01]  /*2c90*/  IMAD.MOV.U32 R24, RZ, RZ, R25 ;  /* 0x000000ffff187224 */ /* 0x000fe200078e0019 */
[----:B------:R-:W-:Y:S02]  /*2ca0*/  MOV R23, R2 ;  /* 0x0000000200177202 */ /* 0x000fe40000000f00 */
        /* <DEDUP_REMOVED lines=8> */
[----:B------:R-:W-:-:S05]  /*2d30*/  IMAD R2, R2, R21, R20 ;  /* 0x0000001502027224 */ /* 0x000fca00078e0214 */
[----:B------:R-:W-:Y:S01]  /*2d40*/  IADD3 R2, R45, R2, RZ ;  /* 0x000000022d027210 */ /* 0x000fe20007ffe0ff */
[----:B------:R-:W-:Y:S05]  /*2d50*/  BRA `(.L_x_22) ;  /* 0x0000000000587947 */ /* 0x000fea0003800000 */
.L_x_21:
[----:B------:R-:W0:Y:S01]  /*2d60*/  I2F.U32.RP R2, R25 ;  /* 0x0000001900027306 */ /* 0x000e220000209000 */
[----:B------:R-:W-:Y:S01]  /*2d70*/  ISETP.NE.U32.AND P0, PT, R25, RZ, PT ;  /* 0x000000ff1900720c */ /* 0x000fe20003f05070 */
[----:B------:R-:W-:-:S06]  /*2d80*/  HFMA2.MMA R49, -RZ, RZ, 0, 0 ;  /* 0x00000000ff317435 */ /* 0x000fcc00000001ff */
[----:B0-----:R-:W0:Y:S02]  /*2d90*/  MUFU.RCP R20, R2 ;  /* 0x0000000200147308 */ /* 0x001e240000001000 */
[----:B0-----:R-:W-:Y:S02]  /*2da0*/  IADD3 R20, R20, 0xffffffe, RZ ;  /* 0x0ffffffe14147810 */ /* 0x001fe40007ffe0ff */
[----:B------:R-:W-:-:S04]  /*2db0*/  MOV R2, RZ ;  /* 0x000000ff00027202 */ /* 0x000fc80000000f00 */
        /* <DEDUP_REMOVED lines=13> */
[----:B------:R-:W-:-:S05]  /*2e90*/  @!P0 LOP3.LUT R48, RZ, R25, RZ, 0x33, !PT ;  /* 0x00000019ff308212 */ /* 0x000fca00078e33ff */
[----:B------:R-:W-:-:S04]  /*2ea0*/  IMAD.MOV R44, RZ, RZ, -R48 ;  /* 0x000000ffff2c7224 */ /* 0x000fc800078e0a30 */
[----:B------:R-:W-:Y:S02]  /*2eb0*/  IMAD R44, R25, R44, R18 ;  /* 0x0000002c192c7224 */ /* 0x000fe400078e0212 */
.L_x_22:
[----:B------:R-:W-:Y:S05]  /*2ec0*/  BSYNC B0 ;  /* 0x0000000000007941 */ /* 0x000fea0003800000 */
.L_x_20:
[----:B------:R-:W0:Y:S01]  /*2ed0*/  LDC R25, c[0x0][0x2c0] ;  /* 0x0000b000ff197b82 */ /* 0x000e220000000800 */
[----:B------:R-:W-:Y:S01]  /*2ee0*/  LOP3.LUT R0, R49, R5, RZ, 0xfc, !PT ;  /* 0x0000000531007212 */ /* 0x000fe200078efcff */
[----:B------:R-:W-:Y:S03]  /*2ef0*/  BSSY B0, `(.L_x_23) ;  /* 0x0000028000007945 */ /* 0x000fe60003800000 */
[----:B------:R-:W-:Y:S02]  /*2f00*/  ISETP.NE.U32.AND P0, PT, R0, RZ, PT ;  /* 0x000000ff0000720c */ /* 0x000fe40003f05070 */
[----:B0-----:R-:W-:-:S11]  /*2f10*/  SEL R25, R25, 0x1, P3 ;  /* 0x0000000119197807 */ /* 0x001fd60001800000 */
[----:B------:R-:W-:Y:S05]  /*2f20*/  @!P0 BRA `(.L_x_24) ;  /* 0x0000000000388947 */ /* 0x000fea0003800000 */
[----:B------:R-:W-:Y:S01]  /*2f30*/  IMAD.MOV.U32 R18, RZ, RZ, R48 ;  /* 0x000000ffff127224 */ /* 0x000fe200078e0030 */
[----:B------:R-:W-:Y:S01]  /*2f40*/  MOV R24, R6 ;  /* 0x0000000600187202 */ /* 0x000fe20000000f00 */
[----:B------:R-:W-:Y:S01]  /*2f50*/  IMAD.MOV.U32 R19, RZ, RZ, R49 ;  /* 0x000000ffff137224 */ /* 0x000fe200078e0031 */
[----:B------:R-:W-:Y:S02]  /*2f60*/  MOV R23, R5 ;  /* 0x0000000500177202 */ /* 0x000fe40000000f00 */
[----:B------:R-:W-:Y:S02]  /*2f70*/  MOV R22, 0x2f90 ;  /* 0x00002f9000167802 */ /* 0x000fe40000000f00 */
[----:B------:R-:W-:Y:S05]  /*2f80*/  CALL.REL.NOINC `($__internal_0_$__cuda_sm20_div_s64) ;  /* 0x0000002000ec7944 */ /* 0x000fea0003c00000 */
[-C--:B------:R-:W-:Y:S02]  /*2f90*/  IADD3 R18, P0, RZ, -R0.reuse, RZ ;  /* 0x80000000ff127210 */ /* 0x080fe40007f1e0ff */
[----:B------:R-:W-:Y:S02]  /*2fa0*/  MOV R26, R0 ;  /* 0x00000000001a7202 */ /* 0x000fe40000000f00 */
[----:B------:R-:W-:Y:S01]  /*2fb0*/  IADD3.X R19, RZ, ~R27, RZ, P0, !PT ;  /* 0x8000001bff137210 */ /* 0x000fe200007fe4ff */
[----:B------:R-:W-:-:S04]  /*2fc0*/  IMAD.WIDE.U32 R48, R6, R18, R48 ;  /* 0x0000001206307225 */ /* 0x000fc800078e0030 */
[----:B------:R-:W-:-:S04]  /*2fd0*/  IMAD R19, R19, R6, RZ ;  /* 0x0000000613137224 */ /* 0x000fc800078e02ff */
[----:B------:R-:W-:-:S05]  /*2fe0*/  IMAD R5, R5, R18, R19 ;  /* 0x0000001205057224 */ /* 0x000fca00078e0213 */
[----:B------:R-:W-:Y:S01]  /*2ff0*/  IADD3 R5, R49, R5, RZ ;  /* 0x0000000531057210 */ /* 0x000fe20007ffe0ff */
[----:B------:R-:W-:Y:S05]  /*3000*/  BRA `(.L_x_25) ;  /* 0x0000000000587947 */ /* 0x000fea0003800000 */
.L_x_24:
        /* <DEDUP_REMOVED lines=22> */
.L_x_25:
[----:B------:R-:W-:Y:S05]  /*3170*/  BSYNC B0 ;  /* 0x0000000000007941 */ /* 0x000fea0003800000 */
.L_x_23:
[-C--:B------:R-:W-:Y:S01]  /*3180*/  IMAD R19, R47, R17.reuse, RZ ;  /* 0x000000112f137224 */ /* 0x080fe200078e02ff */
[----:B------:R-:W-:Y:S01]  /*3190*/  ULDC.U8 UR10, c[0x0][0x3d9] ;  /* 0x0000f640000a7ab9 */ /* 0x000fe20000000000 */
[C---:B------:R-:W-:Y:S01]  /*31a0*/  IMAD.WIDE.U32 R52, R46.reuse, R17, RZ ;  /* 0x000000112e347225 */ /* 0x040fe200078e00ff */
[----:B------:R-:W-:Y:S01]  /*31b0*/  UISETP.NE.AND UP0, UPT, UR10, URZ, UPT ;  /* 0x0000003f0a00728c */ /* 0x000fe2000bf05270 */
[----:B------:R-:W-:Y:S01]  /*31c0*/  BSSY B0, `(.L_x_26) ;  /* 0x0000046000007945 */ /* 0x000fe20003800000 */
[----:B------:R-:W-:Y:S01]  /*31d0*/  ULDC.64 UR4, c[0x0][0x2c0] ;  /* 0x0000b00000047ab9 */ /* 0x000fe20000000a00 */
[----:B------:R-:W-:Y:S01]  /*31e0*/  IMAD R19, R46, R16, R19 ;  /* 0x000000102e137224 */ /* 0x000fe200078e0213 */
[----:B------:R-:W-:Y:S01]  /*31f0*/  UIMAD UR4, UR4, UR5, URZ ;  /* 0x00000005040472a4 */ /* 0x000fe2000f8e023f */
[----:B------:R-:W-:Y:S01]  /*3200*/  IMAD R2, R2, R25, RZ ;  /* 0x0000001902027224 */ /* 0x000fe200078e02ff */
[----:B------:R-:W-:Y:S02]  /*3210*/  USEL UR5, UR5, 0x1, !UP0 ;  /* 0x0000000105057887 */ /* 0x000fe4000c000000 */
[----:B------:R-:W-:Y:S01]  /*3220*/  IADD3 R19, R53, R19, RZ ;  /* 0x0000001335137210 */ /* 0x000fe20007ffe0ff */
[----:B------:R-:W-:Y:S01]  /*3230*/  USHF.R.S32.HI UR11, URZ, 0x1f, UR4 ;  /* 0x0000001f3f0b7899 */ /* 0x000fe20008011404 */
[----:B------:R-:W-:Y:S01]  /*3240*/  IMAD R21, R5, UR4, RZ ;  /* 0x0000000405157c24 */ /* 0x000fe2000f8e02ff */
[----:B------:R-:W-:Y:S01]  /*3250*/  USHF.R.S32.HI UR10, URZ, 0x1f, UR5 ;  /* 0x0000001f3f0a7899 */ /* 0x000fe20008011405 */
[----:B------:R-:W-:-:S02]  /*3260*/  IMAD R5, R27, UR5, RZ ;  /* 0x000000051b057c24 */ /* 0x000fc4000f8e02ff */
[----:B------:R-:W-:Y:S01]  /*3270*/  IMAD R0, R19, R14, RZ ;  /* 0x0000000e13007224 */ /* 0x000fe200078e02ff */
[----:B------:R-:W-:Y:S01]  /*3280*/  SHF.R.S32.HI R19, RZ, 0x1f, R25 ;  /* 0x0000001fff137819 */ /* 0x000fe20000011419 */
[----:B------:R-:W-:Y:S02]  /*3290*/  IMAD R21, R48, UR11, R21 ;  /* 0x0000000b30157c24 */ /* 0x000fe4000f8e0215 */
[----:B------:R-:W-:Y:S02]  /*32a0*/  IMAD R23, R13, R52, R0 ;  /* 0x000000340d177224 */ /* 0x000fe400078e0200 */
[----:B------:R-:W-:-:S04]  /*32b0*/  IMAD.WIDE.U32 R52, R52, R14, RZ ;  /* 0x0000000e34347225 */ /* 0x000fc800078e00ff */
[----:B------:R-:W-:Y:S01]  /*32c0*/  IMAD R19, R19, R44, R2 ;  /* 0x0000002c13137224 */ /* 0x000fe200078e0202 */
[----:B------:R-:W-:Y:S01]  /*32d0*/  IADD3 R23, R53, R23, RZ ;  /* 0x0000001735177210 */ /* 0x000fe20007ffe0ff */
[----:B------:R-:W-:-:S03]  /*32e0*/  IMAD.WIDE.U32 R44, R44, R25, RZ ;  /* 0x000000192c2c7225 */ /* 0x000fc600078e00ff */
[----:B------:R-:W-:Y:S01]  /*32f0*/  LOP3.LUT R0, R55, R23, RZ, 0xfc, !PT ;  /* 0x0000001737007212 */ /* 0x000fe200078efcff */
[----:B------:R-:W-:Y:S01]  /*3300*/  IMAD.WIDE.U32 R48, R48, UR4, RZ ;  /* 0x0000000430307c25 */ /* 0x000fe2000f8e00ff */
[----:B------:R-:W-:Y:S02]  /*3310*/  IADD3 R2, R45, R19, RZ ;  /* 0x000000132d027210 */ /* 0x000fe40007ffe0ff */
[----:B------:R-:W-:Y:S01]  /*3320*/  ISETP.NE.U32.AND P0, PT, R0, RZ, PT ;  /* 0x000000ff0000720c */ /* 0x000fe20003f05070 */
[C---:B------:R-:W-:Y:S01]  /*3330*/  IMAD R5, R26.reuse, UR10, R5 ;  /* 0x0000000a1a057c24 */ /* 0x040fe2000f8e0205 */
[----:B------:R-:W-:Y:S01]  /*3340*/  IADD3 R6, R49, R21, RZ ;  /* 0x0000001531067210 */ /* 0x000fe20007ffe0ff */
[----:B------:R-:W-:-:S04]  /*3350*/  IMAD.WIDE.U32 R46, R26, UR5, RZ ;  /* 0x000000051a2e7c25 */ /* 0x000fc8000f8e00ff */
[----:B------:R-:W-:Y:S01]  /*3360*/  IMAD R4, R4, UR4, RZ ;  /* 0x0000000404047c24 */ /* 0x000fe2000f8e02ff */
[----:B------:R-:W-:Y:S01]  /*3370*/  IADD3 R5, R47, R5, RZ ;  /* 0x000000052f057210 */ /* 0x000fe20007ffe0ff */
[----:B------:R-:W-:-:S04]  /*3380*/  IMAD R3, R3, UR4, RZ ;  /* 0x0000000403037c24 */ /* 0x000fc8000f8e02ff */
[----:B------:R-:W-:Y:S05]  /*3390*/  @!P0 BRA `(.L_x_27) ;  /* 0x0000000000448947 */ /* 0x000fea0003800000 */
[----:B------:R-:W-:Y:S01]  /*33a0*/  IMAD.MOV.U32 R18, RZ, RZ, R54 ;  /* 0x000000ffff127224 */ /* 0x000fe200078e0036 */
[----:B------:R-:W-:Y:S01]  /*33b0*/  MOV R19, R55 ;  /* 0x0000003700137202 */ /* 0x000fe20000000f00 */
[----:B------:R-:W-:Y:S01]  /*33c0*/  IMAD.MOV.U32 R24, RZ, RZ, R52 ;  /* 0x000000ffff187224 */ /* 0x000fe200078e0034 */
[----:B------:R-:W-:Y:S02]  /*33d0*/  MOV R22, 0x33f0 ;  /* 0x000033f000167802 */ /* 0x000fe40000000f00 */
[----:B------:R-:W-:Y:S05]  /*33e0*/  CALL.REL.NOINC `($__internal_0_$__cuda_sm20_div_s64) ;  /* 0x0000001c00d47944 */ /* 0x000fea0003c00000 */
[----:B------:R-:W-:Y:S01]  /*33f0*/  IADD3 R18, P0, RZ, -R0, RZ ;  /* 0x80000000ff127210 */ /* 0x000fe20007f1e0ff */
[----:B------:R-:W-:Y:S01]  /*3400*/  IMAD.MOV.U32 R21, RZ, RZ, R55 ;  /* 0x000000ffff157224 */ /* 0x000fe200078e0037 */
[----:B------:R-:W-:Y:S02]  /*3410*/  MOV R20, R54 ;  /* 0x0000003600147202 */ /* 0x000fe40000000f00 */
[-C--:B------:R-:W-:Y:S02]  /*3420*/  IADD3.X R19, RZ, ~R27.reuse, RZ, P0, !PT ;  /* 0x8000001bff137210 */ /* 0x080fe400007fe4ff */
[----:B------:R-:W-:Y:S02]  /*3430*/  MOV R54, R0 ;  /* 0x0000000000367202 */ /* 0x000fe40000000f00 */
[----:B------:R-:W-:Y:S01]  /*3440*/  MOV R55, R27 ;  /* 0x0000001b00377202 */ /* 0x000fe20000000f00 */
[-C--:B------:R-:W-:Y:S02]  /*3450*/  IMAD R19, R19, R52.reuse, RZ ;  /* 0x0000003413137224 */ /* 0x080fe400078e02ff */
[----:B------:R-:W-:-:S04]  /*3460*/  IMAD.WIDE.U32 R52, R18, R52, R20 ;  /* 0x0000003412347225 */ /* 0x000fc800078e0014 */
[----:B------:R-:W-:Y:S01]  /*3470*/  IMAD R19, R23, R18, R19 ;  /* 0x0000001217137224 */ /* 0x000fe200078e0213 */
[----:B------:R-:W-:-:S03]  /*3480*/  MOV R18, R52 ;  /* 0x0000003400127202 */ /* 0x000fc60000000f00 */
[----:B------:R-:W-:Y:S01]  /*3490*/  IMAD.IADD R19, R53, 0x1, R19 ;  /* 0x0000000135137824 */ /* 0x000fe200078e0213 */
[----:B------:R-:W-:Y:S05]  /*34a0*/  BRA `(.L_x_28) ;  /* 0x00000000005c7947 */ /* 0x000fea0003800000 */
.L_x_27:
[----:B------:R-:W0:Y:S01]  /*34b0*/  I2F.U32.RP R20, R52 ;  /* 0x0000003400147306 */ /* 0x000e220000209000 */
[----:B------:R-:W-:Y:S01]  /*34c0*/  ISETP.NE.U32.AND P0, PT, R52, RZ, PT ;  /* 0x000000ff3400720c */ /* 0x000fe20003f05070 */
[----:B------:R-:W-:-:S06]  /*34d0*/  IMAD.MOV.U32 R55, RZ, RZ, RZ ;  /* 0x000000ffff377224 */ /* 0x000fcc00078e00ff */
[----:B0-----:R-:W0:Y:S02]  /*34e0*/  MUFU.RCP R18, R20 ;  /* 0x0000001400127308 */ /* 0x001e240000001000 */
[----:B0-----:R-:W-:-:S06]  /*34f0*/  IADD3 R18, R18, 0xffffffe, RZ ;  /* 0x0ffffffe12127810 */ /* 0x001fcc0007ffe0ff */
        /* <DEDUP_REMOVED lines=11> */
[----:B------:R-:W-:Y:S01]  /*35b0*/  ISETP.GE.U32.AND P1, PT, R19, R52, PT ;  /* 0x000000341300720c */ /* 0x000fe20003f26070 */
[----:B------:R-:W-:-:S12]  /*35c0*/  IMAD.MOV.U32 R19, RZ, RZ, RZ ;  /* 0x000000ffff137224 */ /* 0x000fd800078e00ff */
[----:B------:R-:W-:Y:S01]  /*35d0*/  @P1 VIADD R0, R0, 0x1 ;  /* 0x0000000100001836 */ /* 0x000fe20000000000 */
[----:B------:R-:W-:-:S04]  /*35e0*/  @!P0 LOP3.LUT R0, RZ, R52, RZ, 0x33, !PT ;  /* 0x00000034ff008212 */ /* 0x000fc800078e33ff */
[----:B------:R-:W-:-:S05]  /*35f0*/  IADD3 R21, -R0, RZ, RZ ;  /* 0x000000ff00157210 */ /* 0x000fca0007ffe1ff */
[----:B------:R-:W-:Y:S01]  /*3600*/  IMAD R18, R52, R21, R54 ;  /* 0x0000001534127224 */ /* 0x000fe200078e0236 */
[----:B------:R-:W-:Y:S02]  /*3610*/  MOV R54, R0 ;  /* 0x0000000000367202 */ /* 0x000fe40000000f00 */
.L_x_28:
[----:B------:R-:W-:Y:S05]  /*3620*/  BSYNC B0 ;  /* 0x0000000000007941 */ /* 0x000fea0003800000 */
.L_x_26:
        /* <DEDUP_REMOVED lines=17> */
.L_x_30:
[----:B------:R-:W0:Y:S01]  /*3740*/  I2F.U32.RP R20, R17 ;  /* 0x0000001100147306 */ /* 0x000e220000209000 */
[----:B------:R-:W-:Y:S01]  /*3750*/  HFMA2.MMA R22, -RZ, RZ, 0, 0 ;  /* 0x00000000ff167435 */ /* 0x000fe200000001ff */
[----:B------:R-:W-:Y:S01]  /*3760*/  ISETP.NE.U32.AND P0, PT, R17, RZ, PT ;  /* 0x000000ff1100720c */ /* 0x000fe20003f05070 */
[----:B------:R-:W-:-:S05]  /*3770*/  HFMA2.MMA R57, -RZ, RZ, 0, 0 ;  /* 0x00000000ff397435 */ /* 0x000fca00000001ff */
[----:B0-----:R-:W0:Y:S02]  /*3780*/  MUFU.RCP R16, R20 ;  /* 0x0000001400107308 */ /* 0x001e240000001000 */
[----:B0-----:R-:W-:-:S06]  /*3790*/  IADD3 R16, R16, 0xffffffe, RZ ;  /* 0x0ffffffe10107810 */ /* 0x001fcc0007ffe0ff */
[----:B------:R-:W0:Y:S02]  /*37a0*/  F2I.FTZ.U32.TRUNC.NTZ R23, R16 ;  /* 0x0000001000177305 */ /* 0x000e24000021f000 */
[----:B0-----:R-:W-:Y:S01]  /*37b0*/  IMAD.MOV R0, RZ, RZ, -R23 ;  /* 0x000000ffff007224 */ /* 0x001fe200078e0a17 */
[----:B------:R-:W-:-:S03]  /*37c0*/  MOV R16, RZ ;  /* 0x000000ff00107202 */ /* 0x000fc60000000f00 */
[----:B------:R-:W-:-:S04]  /*37d0*/  IMAD R0, R0, R17, RZ ;  /* 0x0000001100007224 */ /* 0x000fc800078e02ff */
        /* <DEDUP_REMOVED lines=12> */
.L_x_31:
[----:B------:R-:W-:Y:S05]  /*38a0*/  BSYNC B0 ;  /* 0x0000000000007941 */ /* 0x000fea0003800000 */
.L_x_29:
[----:B------:R-:W-:Y:S01]  /*38b0*/  LOP3.LUT R0, R57, R13, RZ, 0xfc, !PT ;  /* 0x0000000d39007212 */ /* 0x000fe200078efcff */
[----:B------:R-:W-:Y:S03]  /*38c0*/  BSSY B0, `(.L_x_32) ;  /* 0x000002b000007945 */ /* 0x000fe60003800000 */
        /* <DEDUP_REMOVED lines=8> */
[----:B------:R-:W-:Y:S01]  /*3950*/  IADD3 R18, P0, RZ, -R0, RZ ;  /* 0x80000000ff127210 */ /* 0x000fe20007f1e0ff */
[----:B------:R-:W-:Y:S01]  /*3960*/  IMAD.MOV.U32 R26, RZ, RZ, R0 ;  /* 0x000000ffff1a7224 */ /* 0x000fe200078e0000 */
[----:B------:R-:W-:Y:S02]  /*3970*/  MOV R20, R56 ;  /* 0x0000003800147202 */ /* 0x000fe40000000f00 */
[----:B------:R-:W-:Y:S02]  /*3980*/  IADD3.X R17, RZ, ~R27, RZ, P0, !PT ;  /* 0x8000001bff117210 */ /* 0x000fe400007fe4ff */
[----:B------:R-:W-:-:S03]  /*3990*/  MOV R21, R57 ;  /* 0x0000003900157202 */ /* 0x000fc60000000f00 */
[----:B------:R-:W-:Y:S02]  /*39a0*/  IMAD R17, R17, R14, RZ ;  /* 0x0000000e11117224 */ /* 0x000fe400078e02ff */
[----:B------:R-:W-:-:S04]  /*39b0*/  IMAD.WIDE.U32 R20, R14, R18, R20 ;  /* 0x000000120e147225 */ /* 0x000fc800078e0014 */
[----:B------:R-:W-:Y:S02]  /*39c0*/  IMAD R13, R13, R18, R17 ;  /* 0x000000120d0d7224 */ /* 0x000fe400078e0211 */
[----:B------:R-:W-:-:S03]  /*39d0*/  IMAD.MOV.U32 R14, RZ, RZ, R20 ;  /* 0x000000ffff0e7224 */ /* 0x000fc600078e0014 */
[----:B------:R-:W-:Y:S01]  /*39e0*/  IADD3 R13, R21, R13, RZ ;  /* 0x0000000d150d7210 */ /* 0x000fe20007ffe0ff */
[----:B------:R-:W-:Y:S05]  /*39f0*/  BRA `(.L_x_34) ;  /* 0x00000000005c7947 */ /* 0x000fea0003800000 */
.L_x_33:
[----:B------:R-:W0:Y:S01]  /*3a00*/  I2F.U32.RP R18, R14 ;  /* 0x0000000e00127306 */ /* 0x000e220000209000 */
[----:B------:R-:W-:Y:S01]  /*3a10*/  IMAD.MOV.U32 R20, RZ, RZ, RZ ;  /* 0x000000ffff147224 */ /* 0x000fe200078e00ff */
[----:B------:R-:W-:Y:S01]  /*3a20*/  ISETP.NE.U32.AND P0, PT, R14, RZ, PT ;  /* 0x000000ff0e00720c */ /* 0x000fe20003f05070 */
[----:B------:R-:W-:-:S05]  /*3a30*/  IMAD.MOV.U32 R27, RZ, RZ, RZ ;  /* 0x000000ffff1b7224 */ /* 0x000fca00078e00ff */
[----:B0-----:R-:W0:Y:S02]  /*3a40*/  MUFU.RCP R17, R18 ;  /* 0x0000001200117308 */ /* 0x001e240000001000 */
[----:B0-----:R-:W-:-:S06]  /*3a50*/  IADD3 R17, R17, 0xffffffe, RZ ;  /* 0x0ffffffe11117810 */ /* 0x001fcc0007ffe0ff */
[----:B------:R-:W0:Y:S02]  /*3a60*/  F2I.FTZ.U32.TRUNC.NTZ R21, R17 ;  /* 0x0000001100157305 */ /* 0x000e24000021f000 */
[----:B0-----:R-:W-:-:S05]  /*3a70*/  IADD3 R0, RZ, -R21, RZ ;  /* 0x80000015ff007210 */ /* 0x001fca0007ffe0ff */
        /* <DEDUP_REMOVED lines=12> */
[----:B------:R-:W-:Y:S02]  /*3b40*/  IADD3 R17, -R0, RZ, RZ ;  /* 0x000000ff00117210 */ /* 0x000fe40007ffe1ff */
[----:B------:R-:W-:-:S03]  /*3b50*/  MOV R26, R0 ;  /* 0x00000000001a7202 */ /* 0x000fc60000000f00 */
[----:B------:R-:W-:Y:S02]  /*3b60*/  IMAD R14, R14, R17, R56 ;  /* 0x000000110e0e7224 */ /* 0x000fe400078e0238 */
.L_x_34:
[----:B------:R-:W-:Y:S05]  /*3b70*/  BSYNC B0 ;  /* 0x0000000000007941 */ /* 0x000fea0003800000 */
.L_x_32:
[----:B------:R-:W-:Y:S01]  /*3b80*/  SHF.R.S32.HI R17, RZ, 0x1f, R7 ;  /* 0x0000001fff117819 */ /* 0x000fe20000011407 */
[-C--:B------:R-:W-:Y:S01]  /*3b90*/  IMAD R0, R27, R7.reuse, RZ ;  /* 0x000000071b007224 */ /* 0x080fe200078e02ff */
[----:B------:R-:W-:Y:S01]  /*3ba0*/  ULDC UR4, c[0x0][0x2c4] ;  /* 0x0000b10000047ab9 */ /* 0x000fe20000000800 */
[----:B------:R-:W-:Y:S01]  /*3bb0*/  IMAD.WIDE.U32 R56, R26, R7, RZ ;  /* 0x000000071a387225 */ /* 0x000fe200078e00ff */
[----:B------:R-:W-:Y:S01]  /*3bc0*/  SHF.R.S32.HI R21, RZ, 0x1f, R4 ;  /* 0x0000001fff157819 */ /* 0x000fe20000011404 */
[----:B------:R-:W-:Y:S02]  /*3bd0*/  BSSY B0, `(.L_x_35) ;  /* 0x0000039000007945 */ /* 0x000fe40003800000 */
[----:B------:R-:W-:Y:S01]  /*3be0*/  IMAD R7, R17, R26, R0 ;  /* 0x0000001a11077224 */ /* 0x000fe200078e0200 */
[----:B------:R-:W-:Y:S01]  /*3bf0*/  LOP3.LUT R17, R55, R11, RZ, 0xfc, !PT ;  /* 0x0000000b37117212 */ /* 0x000fe200078efcff */
[----:B------:R-:W-:Y:S02]  /*3c00*/  IMAD R53, R25, UR4, RZ ;  /* 0x0000000419357c24 */ /* 0x000fe4000f8e02ff */
[----:B------:R-:W-:Y:S01]  /*3c10*/  IMAD R13, R13, R4, RZ ;  /* 0x000000040d0d7224 */ /* 0x000fe200078e02ff */
[----:B------:R-:W-:Y:S01]  /*3c20*/  ISETP.NE.U32.AND P0, PT, R17, RZ, PT ;  /* 0x000000ff1100720c */ /* 0x000fe20003f05070 */
[----:B------:R-:W-:Y:S01]  /*3c30*/  IMAD R0, R16, R53, RZ ;  /* 0x0000003510007224 */ /* 0x000fe200078e02ff */
[----:B------:R-:W-:Y:S01]  /*3c40*/  SHF.R.S32.HI R19, RZ, 0x1f, R53 ;  /* 0x0000001fff137819 */ /* 0x000fe20000011435 */
[----:B------:R-:W-:Y:S01]  /*3c50*/  IMAD R13, R21, R14, R13 ;  /* 0x0000000e150d7224 */ /* 0x000fe200078e020d */
[----:B------:R-:W-:Y:S01]  /*3c60*/  IADD3 R7, R57, R7, RZ ;  /* 0x0000000739077210 */ /* 0x000fe20007ffe0ff */
[----:B------:R-:W-:-:S04]  /*3c70*/  IMAD.WIDE.U32 R16, R14, R4, RZ ;  /* 0x000000040e107225 */ /* 0x000fc800078e00ff */
[----:B------:R-:W-:Y:S01]  /*3c80*/  IMAD R19, R19, R52, R0 ;  /* 0x0000003413137224 */ /* 0x000fe200078e0200 */
[----:B------:R-:W-:Y:S01]  /*3c90*/  IADD3 R13, R17, R13, RZ ;  /* 0x0000000d110d7210 */ /* 0x000fe20007ffe0ff */
[----:B------:R-:W-:-:S05]  /*3ca0*/  IMAD.WIDE.U32 R52, R52, R53, RZ ;  /* 0x0000003534347225 */ /* 0x000fca00078e00ff */
[----:B------:R-:W-:Y:S01]  /*3cb0*/  IADD3 R4, R53, R19, RZ ;  /* 0x0000001335047210 */ /* 0x000fe20007ffe0ff */
[----:B------:R-:W-:Y:S06]  /*3cc0*/  @!P0 BRA `(.L_x_36) ;  /* 0x0000000000488947 */ /* 0x000fec0003800000 */
        /* <DEDUP_REMOVED lines=9> */
[-C--:B------:R-:W-:Y:S02]  /*3d60*/  IADD3.X R19, RZ, ~R27.reuse, RZ, P0, !PT ;  /* 0x8000001bff137210 */ /* 0x080fe400007fe4ff */
[----:B------:R-:W-:Y:S01]  /*3d70*/  MOV R54, R0 ;  /* 0x0000000000367202 */ /* 0x000fe20000000f00 */
[----:B------:R-:W-:Y:S01]  /*3d80*/  IMAD.WIDE.U32 R20, R12, R14, R20 ;  /* 0x0000000e0c147225 */ /* 0x000fe200078e0014 */
[----:B------:R-:W-:-:S03]  /*3d90*/  MOV R55, R27 ;  /* 0x0000001b00377202 */ /* 0x000fc60000000f00 */
[----:B------:R-:W-:Y:S01]  /*3da0*/  IMAD R19, R19, R12, RZ ;  /* 0x0000000c13137224 */ /* 0x000fe200078e02ff */
[----:B------:R-:W-:-:S03]  /*3db0*/  MOV R12, R20 ;  /* 0x00000014000c7202 */ /* 0x000fc60000000f00 */
[----:B------:R-:W-:-:S04]  /*3dc0*/  IMAD R11, R11, R14, R19 ;  /* 0x0000000e0b0b7224 */ /* 0x000fc800078e0213 */
[----:B------:R-:W-:Y:S01]  /*3dd0*/  IMAD.IADD R11, R21, 0x1, R11 ;  /* 0x00000001150b7824 */ /* 0x000fe200078e020b */
[----:B------:R-:W-:Y:S05]  /*3de0*/  BRA `(.L_x_37) ;  /* 0x00000000005c7947 */ /* 0x000fea0003800000 */
.L_x_36:
        /* <DEDUP_REMOVED lines=23> */
.L_x_37:
[----:B------:R-:W-:Y:S05]  /*3f60*/  BSYNC B0 ;  /* 0x0000000000007941 */ /* 0x000fea0003800000 */
.L_x_35:
[----:B------:R-:W-:Y:S01]  /*3f70*/  ULDC UR5, c[0x0][0x270] ;  /* 0x00009c0000057ab9 */ /* 0x000fe20000000800 */
[----:B------:R-:W-:Y:S01]  /*3f80*/  ULDC UR4, c[0x0][0x2c4] ;  /* 0x0000b10000047ab9 */ /* 0x000fe20000000800 */
[----:B------:R-:W-:Y:S01]  /*3f90*/  LOP3.LUT R0, R55, R9, RZ, 0xfc, !PT ;  /* 0x0000000937007212 */ /* 0x000fe200078efcff */
[----:B------:R-:W-:Y:S01]  /*3fa0*/  UIMAD UR4, UR5, UR4, URZ ;  /* 0x00000004050472a4 */ /* 0x000fe2000f8e023f */
[----:B------:R-:W-:Y:S02]  /*3fb0*/  BSSY B0, `(.L_x_38) ;  /* 0x0000031000007945 */ /* 0x000fe40003800000 */
[----:B------:R-:W-:-:S03]  /*3fc0*/  ISETP.NE.U32.AND P0, PT, R0, RZ, PT ;  /* 0x000000ff0000720c */ /* 0x000fc60003f05070 */
[----:B------:R-:W-:-:S04]  /*3fd0*/  IMAD R25, R25, UR4, RZ ;  /* 0x0000000419197c24 */ /* 0x000fc8000f8e02ff */
[-C--:B------:R-:W-:Y:S01]  /*3fe0*/  IMAD R11, R11, R25.reuse, RZ ;  /* 0x000000190b0b7224 */ /* 0x080fe200078e02ff */
[----:B------:R-:W-:Y:S01]  /*3ff0*/  SHF.R.S32.HI R19, RZ, 0x1f, R25 ;  /* 0x0000001fff137819 */ /* 0x000fe20000011419 */
[----:B------:R-:W-:-:S04]  /*4000*/  IMAD.WIDE.U32 R58, R12, R25, RZ ;  /* 0x000000190c3a7225 */ /* 0x000fc800078e00ff */
[----:B------:R-:W-:-:S05]  /*4010*/  IMAD R11, R19, R12, R11 ;  /* 0x0000000c130b7224 */ /* 0x000fca00078e020b */
        /* <DEDUP_REMOVED lines=19> */
.L_x_39:
[----:B------:R-:W0:Y:S01]  /*4150*/  I2F.U32.RP R14, R10 ;  /* 0x0000000a000e7306 */ /* 0x000e220000209000 */
[----:B------:R-:W-:Y:S01]  /*4160*/  IMAD.MOV.U32 R18, RZ, RZ, RZ ;  /* 0x000000ffff127224 */ /* 0x000fe200078e00ff */
[----:B------:R-:W-:Y:S01]  /*4170*/  ISETP.NE.U32.AND P0, PT, R10, RZ, PT ;  /* 0x000000ff0a00720c */ /* 0x000fe20003f05070 */
[----:B------:R-:W-:-:S05]  /*4180*/  IMAD.MOV.U32 R27, RZ, RZ, RZ ;  /* 0x000000ffff1b7224 */ /* 0x000fca00078e00ff */
[----:B0-----:R-:W0:Y:S02]  /*4190*/  MUFU.RCP R11, R14 ;  /* 0x0000000e000b7308 */ /* 0x001e240000001000 */
[----:B0-----:R-:W-:Y:S01]  /*41a0*/  IADD3 R11, R11, 0xffffffe, RZ ;  /* 0x0ffffffe0b0b7810 */ /* 0x001fe20007ffe0ff */
[----:B------:R-:W-:-:S05]  /*41b0*/  IMAD.MOV.U32 R14, RZ, RZ, RZ ;  /* 0x000000ffff0e7224 */ /* 0x000fca00078e00ff */
        /* <DEDUP_REMOVED lines=13> */
[----:B------:R-:W-:Y:S02]  /*4290*/  IADD3 R9, -R0, RZ, RZ ;  /* 0x000000ff00097210 */ /* 0x000fe40007ffe1ff */
[----:B------:R-:W-:-:S03]  /*42a0*/  MOV R26, R0 ;  /* 0x00000000001a7202 */ /* 0x000fc60000000f00 */
[----:B------:R-:W-:Y:S02]  /*42b0*/  IMAD R10, R10, R9, R54 ;  /* 0x000000090a0a7224 */ /* 0x000fe400078e0236 */
.L_x_40:
[----:B------:R-:W-:Y:S05]  /*42c0*/  BSYNC B0 ;  /* 0x0000000000007941 */ /* 0x000fea0003800000 */
.L_x_38:
[----:B------:R-:W-:Y:S01]  /*42d0*/  IADD3 R45, P1, P0, R48, R46, R44 ;  /* 0x0000002e302d7210 */ /* 0x000fe2000783e02c */
[----:B------:R-:W-:Y:S01]  /*42e0*/  ULDC.64 UR4, c[0x0][0x2b0] ;  /* 0x0000ac0000047ab9 */ /* 0x000fe20000000a00 */
[----:B------:R-:W-:Y:S02]  /*42f0*/  SHF.R.S32.HI R0, RZ, 0x1f, R8 ;  /* 0x0000001fff007819 */ /* 0x000fe40000011408 */
[----:B------:R-:W-:Y:S02]  /*4300*/  IADD3 R45, P3, P2, R56, R45, R52 ;  /* 0x0000002d382d7210 */ /* 0x000fe40007a7e034 */
[----:B------:R-:W-:Y:S01]  /*4310*/  IADD3.X R2, R6, R5, R2, P1, P0 ;  /* 0x0000000506027210 */ /* 0x000fe20000fe0402 */
[----:B------:R-:W-:Y:S01]  /*4320*/  IMAD R5, R27, R8, RZ ;  /* 0x000000081b057224 */ /* 0x000fe200078e02ff */
[----:B------:R-:W-:Y:S02]  /*4330*/  IADD3 R16, P1, P0, R58, R45, R16 ;  /* 0x0000002d3a107210 */ /* 0x000fe4000783e010 */
[----:B------:R-:W-:Y:S01]  /*4340*/  IADD3.X R2, R7, R2, R4, P3, P2 ;  /* 0x0000000207027210 */ /* 0x000fe20001fe4404 */
[----:B------:R-:W-:-:S02]  /*4350*/  IMAD R0, R0, R26, R5 ;  /* 0x0000001a00007224 */ /* 0x000fc400078e0205 */
[----:B------:R-:W-:Y:S01]  /*4360*/  IMAD R5, R14, R3, RZ ;  /* 0x000000030e057224 */ /* 0x000fe200078e02ff */
[----:B------:R-:W-:Y:S02]  /*4370*/  IADD3.X R17, R12, R2, R13, P1, P0 ;  /* 0x000000020c117210 */ /* 0x000fe40000fe040d */
[----:B------:R-:W-:Y:S01]  /*4380*/  SHF.R.S32.HI R2, RZ, 0x1f, R3 ;  /* 0x0000001fff027819 */ /* 0x000fe20000011403 */
[----:B------:R-:W-:-:S04]  /*4390*/  IMAD.WIDE.U32 R16, R8, R26, R16 ;  /* 0x0000001a08107225 */ /* 0x000fc800078e0010 */
[----:B------:R-:W-:Y:S02]  /*43a0*/  IMAD.IADD R17, R17, 0x1, R0 ;  /* 0x0000000111117824 */ /* 0x000fe400078e0200 */
[-C--:B------:R-:W-:Y:S02]  /*43b0*/  IMAD R2, R2, R10.reuse, R5 ;  /* 0x0000000a02027224 */ /* 0x080fe400078e0205 */
[----:B------:R-:W-:-:S04]  /*43c0*/  IMAD.WIDE.U32 R10, R3, R10, R16 ;  /* 0x0000000a030a7225 */ /* 0x000fc800078e0010 */
[----:B------:R-:W-:Y:S01]  /*43d0*/  IMAD.IADD R3, R11, 0x1, R2 ;  /* 0x000000010b037824 */ /* 0x000fe200078e0202 */
[----:B------:R-:W-:-:S04]  /*43e0*/  LEA R2, P0, R10, UR4, 0x2 ;  /* 0x000000040a027c11 */ /* 0x000fc8000f8010ff */
[----:B------:R-:W-:-:S05]  /*43f0*/  LEA.HI.X R3, R10, UR5, R3, 0x2, P0 ;  /* 0x000000050a037c11 */ /* 0x000fca00080f1403 */
[----:B------:R1:W-:Y:S01]  /*4400*/  STG.E desc[UR8][R2.64], R29 ;  /* 0x0000001d02007986 */ /* 0x0003e2000c101908 */
[----:B------:R-:W-:Y:S05]  /*4410*/  BRA `(.L_x_15) ;  /* 0x0000000000107947 */ /* 0x000fea0003800000 */
.L_x_16:
[----:B------:R-:W-:Y:S02]  /*4420*/  ULDC.64 UR4, c[0x0][0x2b0] ;  /* 0x0000ac0000047ab9 */ /* 0x000fe40000000a00 */
[----:B------:R-:W-:-:S04]  /*4430*/  LEA R2, P0, R44, UR4, 0x2 ;  /* 0x000000042c027c11 */ /* 0x000fc8000f8010ff */
[----:B------:R-:W-:-:S05]  /*4440*/  LEA.HI.X R3, R44, UR5, R45, 0x2, P0 ;  /* 0x000000052c037c11 */ /* 0x000fca00080f142d */
[----:B------:R0:W-:Y:S04]  /*4450*/  STG.E desc[UR8][R2.64], R29 ;  /* 0x0000001d02007986 */ /* 0x0001e8000c101908 */
.L_x_15:
[----:B------:R-:W-:Y:S05]  /*4460*/  BSYNC B1 ;  /* 0x0000000000017941 */ /* 0x000fea0003800000 */
.L_x_14:
[----:B------:R-:W2:Y:S01]  /*4470*/  LDC R0, c[0x0][0x3c4] ;  /* 0x0000f100ff007b82 */ /* 0x000ea20000000800 */
[C---:B01----:R-:W-:Y:S01]  /*4480*/  IADD3 R3, R35.reuse, 0x10, RZ ;  /* 0x0000001023037810 */ /* 0x043fe20007ffe0ff */
[----:B------:R-:W-:Y:S01]  /*4490*/  HFMA2.MMA R13, -RZ, RZ, 0, 0 ;  /* 0x00000000ff0d7435 */ /* 0x000fe200000001ff */
[----:B------:R-:W-:Y:S02]  /*44a0*/  CS2R R10, SRZ ;  /* 0x00000000000a7805 */ /* 0x000fe4000001ff00 */
[----:B------:R-:W-:Y:S02]  /*44b0*/  CS2R R8, SRZ ;  /* 0x0000000000087805 */ /* 0x000fe4000001ff00 */
[----:B------:R-:W-:Y:S02]  /*44c0*/  CS2R R6, SRZ ;  /* 0x0000000000067805 */ /* 0x000fe4000001ff00 */
[-C--:B--2---:R-:W-:Y:S02]  /*44d0*/  ISETP.GE.OR P0, PT, R35, R0.reuse, P6 ;  /* 0x000000002300720c */ /* 0x084fe40003706670 */
[----:B------:R-:W-:Y:S01]  /*44e0*/  ISETP.GE.OR P5, PT, R3, R0, P6 ;  /* 0x000000000300720c */ /* 0x000fe200037a6670 */
[----:B------:R-:W-:-:S05]  /*44f0*/  VIADD R3, R35, 0x20 ;  /* 0x0000002023037836 */ /* 0x000fca0000000000 */
[----:B------:R-:W-:Y:S02]  /*4500*/  ISETP.GE.OR P4, PT, R3, R0, P6 ;  /* 0x000000000300720c */ /* 0x000fe40003786670 */
[----:B------:R-:W-:-:S03]  /*4510*/  IADD3 R3, R35, 0x30, RZ ;  /* 0x0000003023037810 */ /* 0x000fc60007ffe0ff */
[----:B------:R-:W-:Y:S01]  /*4520*/  @!P0 FADD.FTZ R2, -R29, R42 ;  /* 0x0000002a1d028221 */ /* 0x000fe20000010100 */
[-C--:B------:R-:W-:Y:S01]  /*4530*/  ISETP.GE.OR P3, PT, R3, R0.reuse, P6 ;  /* 0x000000000300720c */ /* 0x080fe20003766670 */
[----:B------:R-:W-:Y:S02]  /*4540*/  VIADD R3, R35, 0x40 ;  /* 0x0000004023037836 */ /* 0x000fe40000000000 */
[----:B------:R-:W-:Y:S01]  /*4550*/  @!P5 FADD.FTZ R31, -R29, R31 ;  /* 0x0000001f1d1fd221 */ /* 0x000fe20000010100 */
[----:B------:R-:W-:Y:S02]  /*4560*/  @!P0 FMUL.FTZ R2, R2, 1.4426950216293334961 ;  /* 0x3fb8aa3b02028820 */ /* 0x000fe40000410000 */
[-C--:B------:R-:W-:Y:S01]  /*4570*/  ISETP.GE.OR P2, PT, R3, R0.reuse, P6 ;  /* 0x000000000300720c */ /* 0x080fe20003746670 */
[----:B------:R-:W-:Y:S01]  /*4580*/  @!P4 FADD.FTZ R38, -R29, R38 ;  /* 0x000000261d26c221 */ /* 0x000fe20000010100 */
[----:B------:R-:W-:Y:S02]  /*4590*/  IADD3 R3, R35, 0x50, RZ ;  /* 0x0000005023037810 */ /* 0x000fe40007ffe0ff */
[----:B------:R-:W0:Y:S01]  /*45a0*/  @!P0 MUFU.EX2 R2, R2 ;  /* 0x0000000200028308 */ /* 0x000e220000000800 */
[----:B------:R-:W-:Y:S01]  /*45b0*/  @!P5 FMUL.FTZ R31, R31, 1.4426950216293334961 ;  /* 0x3fb8aa3b1f1fd820 */ /* 0x000fe20000410000 */
[----:B------:R-:W-:Y:S01]  /*45c0*/  @!P4 FMUL.FTZ R38, R38, 1.4426950216293334961 ;  /* 0x3fb8aa3b2626c820 */ /* 0x000fe20000410000 */
[----:B------:R-:W-:Y:S01]  /*45d0*/  ISETP.GE.OR P1, PT, R3, R0, P6 ;  /* 0x000000000300720c */ /* 0x000fe20003726670 */
[----:B------:R-:W-:-:S02]  /*45e0*/  VIADD R3, R35, 0x60 ;  /* 0x0000006023037836 */ /* 0x000fc40000000000 */
[C---:B------:R-:W-:Y:S02]  /*45f0*/  @!P3 FADD.FTZ R40, -R29.reuse, R40 ;  /* 0x000000281d28b221 */ /* 0x040fe40000010100 */
[----:B------:R-:W1:Y:S02]  /*4600*/  @!P5 MUFU.EX2 R4, R31 ;  /* 0x0000001f0004d308 */ /* 0x000e640000000800 */
[----:B------:R-:W-:Y:S01]  /*4610*/  @!P3 FMUL.FTZ R40, R40, 1.4426950216293334961 ;  /* 0x3fb8aa3b2828b820 */ /* 0x000fe20000410000 */
[----:B------:R-:W-:-:S04]  /*4620*/  @!P2 FADD.FTZ R34, -R29, R34 ;  /* 0x000000221d22a221 */ /* 0x000fc80000010100 */
[----:B------:R-:W-:Y:S01]  /*4630*/  @!P2 FMUL.FTZ R34, R34, 1.4426950216293334961 ;  /* 0x3fb8aa3b2222a820 */ /* 0x000fe20000410000 */
[----:B------:R-:W-:Y:S01]  /*4640*/  @!P1 FADD.FTZ R36, -R29, R36 ;  /* 0x000000241d249221 */ /* 0x000fe20000010100 */
[----:B0-----:R0:W-:Y:S01]  /*4650*/  @!P0 STS [R33], R2 ;  /* 0x0000000221008388 */ /* 0x0011e20000000800 */
[----:B------:R-:W-:Y:S01]  /*4660*/  ISETP.GE.OR P0, PT, R3, R0, P6 ;  /* 0x000000000300720c */ /* 0x000fe20003706670 */
[----:B------:R-:W2:Y:S01]  /*4670*/  @!P4 MUFU.EX2 R38, R38 ;  /* 0x000000260026c308 */ /* 0x000ea20000000800 */
[----:B------:R-:W-:Y:S01]  /*4680*/  IADD3 R3, R35, 0x70, RZ ;  /* 0x0000007023037810 */ /* 0x000fe20007ffe0ff */
[----:B------:R-:W-:-:S03]  /*4690*/  @!P1 FMUL.FTZ R36, R36, 1.4426950216293334961 ;  /* 0x3fb8aa3b24249820 */ /* 0x000fc60000410000 */
[----:B------:R-:W-:Y:S01]  /*46a0*/  ISETP.GE.OR P6, PT, R3, R0, P6 ;  /* 0x000000000300720c */ /* 0x000fe200037c6670 */
[----:B-1----:R1:W-:Y:S02]  /*46b0*/  @!P5 STS [R33+0x240], R4 ;  /* 0x000240042100d388 */ /* 0x0023e40000000800 */
[----:B------:R-:W3:Y:S04]  /*46c0*/  @!P3 MUFU.EX2 R40, R40 ;  /* 0x000000280028b308 */ /* 0x000ee80000000800 */
[----:B------:R-:W-:-:S04]  /*46d0*/  @!P0 FADD.FTZ R30, -R29, R30 ;  /* 0x0000001e1d1e8221 */ /* 0x000fc80000010100 */
[----:B------:R-:W-:Y:S01]  /*46e0*/  @!P0 FMUL.FTZ R30, R30, 1.4426950216293334961 ;  /* 0x3fb8aa3b1e1e8820 */ /* 0x000fe20000410000 */
[----:B------:R-:W4:Y:S01]  /*46f0*/  @!P2 MUFU.EX2 R34, R34 ;  /* 0x000000220022a308 */ /* 0x000f220000000800 */
[----:B------:R-:W-:Y:S01]  /*4700*/  @!P6 FADD.FTZ R29, -R29, R32 ;  /* 0x000000201d1de221 */ /* 0x000fe20000010100 */
[----:B------:R-:W-:Y:S01]  /*4710*/  IMAD.SHL.U32 R32, R35, 0x4, RZ ;  /* 0x0000000423207824 */ /* 0x000fe200078e00ff */
[----:B--2---:R-:W-:Y:S02]  /*4720*/  @!P4 STS [R33+0x480], R38 ;  /* 0x000480262100c388 */ /* 0x004fe40000000800 */
[----:B0-----:R-:W-:Y:S02]  /*4730*/  @!P6 FMUL.FTZ R2, R29, 1.4426950216293334961 ;  /* 0x3fb8aa3b1d02e820 */ /* 0x001fe40000410000 */
[----:B------:R-:W-:Y:S01]  /*4740*/  IADD3 R29, R32, 0x80, RZ ;  /* 0x00000080201d7810 */ /* 0x000fe20007ffe0ff */
[----:B------:R-:W0:Y:S01]  /*4750*/  @!P0 MUFU.EX2 R30, R30 ;  /* 0x0000001e001e8308 */ /* 0x000e220000000800 */
[----:B---3--:R-:W-:Y:S01]  /*4760*/  @!P3 STS [R33+0x6c0], R40 ;  /* 0x0006c0282100b388 */ /* 0x008fe20000000800 */
[----:B-1----:R-:W-:-:S06]  /*4770*/  CS2R R4, SRZ ;  /* 0x0000000000047805 */ /* 0x002fcc000001ff00 */
[----:B------:R-:W1:Y:S01]  /*4780*/  @!P1 MUFU.EX2 R36, R36 ;  /* 0x0000002400249308 */ /* 0x000e620000000800 */
[----:B----4-:R-:W-:Y:S07]  /*4790*/  @!P2 STS [R33+0x900], R34 ;  /* 0x000900222100a388 */ /* 0x010fee0000000800 */
[----:B------:R-:W2:Y:S01]  /*47a0*/  @!P6 MUFU.EX2 R2, R2 ;  /* 0x000000020002e308 */ /* 0x000ea20000000800 */
[----:B0-----:R0:W-:Y:S01]  /*47b0*/  @!P0 STS [R33+0xd80], R30 ;  /* 0x000d801e21008388 */ /* 0x0011e20000000800 */
[----:B------:R-:W-:Y:S01]  /*47c0*/  ISETP.GE.AND P0, PT, R0, 0x1, PT ;  /* 0x000000010000780c */ /* 0x000fe20003f06270 */
[----:B------:R-:W-:-:S02]  /*47d0*/  IMAD.MOV.U32 R0, RZ, RZ, RZ ;  /* 0x000000ffff007224 */ /* 0x000fc400078e00ff */
[----:B-1----:R-:W-:Y:S04]  /*47e0*/  @!P1 STS [R33+0xb40], R36 ;  /* 0x000b402421009388 */ /* 0x002fe80000000800 */
[----:B--2---:R1:W-:Y:S01]  /*47f0*/  @!P6 STS [R33+0xfc0], R2 ;  /* 0x000fc0022100e388 */ /* 0x0043e20000000800 */
[----:B0-----:R-:W-:Y:S02]  /*4800*/  IADD3 R30, R32, 0x40, RZ ;  /* 0x00000040201e7810 */ /* 0x001fe40007ffe0ff */
[----:B-1----:R-:W-:Y:S01]  /*4810*/  CS2R R2, SRZ ;  /* 0x0000000000027805 */ /* 0x002fe2000001ff00 */
[----:B------:R-:W-:Y:S06]  /*4820*/  BAR.SYNC.DEFER_BLOCKING 0x0 ;  /* 0x0000000000007b1d */ /* 0x000fec0000010000 */
[----:B------:R-:W-:Y:S05]  /*4830*/  @!P0 BRA `(.L_x_41) ;  /* 0x0000000400088947 */ /* 0x000fea0003800000 */
[----:B------:R-:W0:Y:S01]  /*4840*/  S2UR UR6, SR_CgaCtaId ;  /* 0x00000000000679c3 */ /* 0x000e220000008800 */
[----:B------:R-:W-:Y:S01]  /*4850*/  ULDC UR10, c[0x0][0x2dc] ;  /* 0x0000b700000a7ab9 */ /* 0x000fe20000000800 */
[----:B------:R-:W-:Y:S01]  /*4860*/  IMAD R33, R15, 0xc0, R32 ;  /* 0x000000c00f217824 */ /* 0x000fe200078e0220 */
[----:B------:R-:W-:Y:S01]  /*4870*/  UIMAD UR4, UR7, UR10, URZ ;  /* 0x0000000a070472a4 */ /* 0x000fe2000f8e023f */
[C---:B------:R-:W-:Y:S01]  /*4880*/  VIADD R12, R28.reuse, -UR7 ;  /* 0x800000071c0c7c36 */ /* 0x040fe20008000000 */
[----:B------:R-:W-:Y:S01]  /*4890*/  CS2R R16, SRZ ;  /* 0x0000000000107805 */ /* 0x000fe2000001ff00 */
[----:B------:R-:W-:Y:S01]  /*48a0*/  IMAD R36, R28, UR10, RZ ;  /* 0x0000000a1c247c24 */ /* 0x000fe2000f8e02ff */
[----:B------:R-:W-:Y:S01]  /*48b0*/  USHF.R.S32.HI UR11, URZ, 0x1f, UR4 ;  /* 0x0000001f3f0b7899 */ /* 0x000fe20008011404 */
[----:B------:R-:W-:Y:S02]  /*48c0*/  CS2R R18, SRZ ;  /* 0x0000000000127805 */ /* 0x000fe4000001ff00 */
[----:B------:R-:W-:Y:S01]  /*48d0*/  IADD3 R10, P0, R33, UR4, RZ ;  /* 0x00000004210a7c10 */ /* 0x000fe2000ff1e0ff */
[----:B------:R-:W-:Y:S01]  /*48e0*/  ULDC.64 UR4, c[0x0][0x288] ;  /* 0x0000a20000047ab9 */ /* 0x000fe20000000a00 */
[----:B------:R-:W-:-:S02]  /*48f0*/  ISETP.GE.AND P4, PT, R15, R12, PT ;  /* 0x0000000c0f00720c */ /* 0x000fc40003f86270 */
[----:B------:R-:W-:Y:S02]  /*4900*/  CS2R R20, SRZ ;  /* 0x0000000000147805 */ /* 0x000fe4000001ff00 */
[----:B------:R-:W-:Y:S02]  /*4910*/  LEA.HI.X.SX32 R33, R33, UR11, 0x1, P0 ;  /* 0x0000000b21217c11 */ /* 0x000fe400080f0eff */
[----:B------:R-:W-:Y:S02]  /*4920*/  CS2R R22, SRZ ;  /* 0x0000000000167805 */ /* 0x000fe4000001ff00 */
[----:B------:R-:W-:Y:S01]  /*4930*/  LEA R34, P0, R10, UR4, 0x2 ;  /* 0x000000040a227c11 */ /* 0x000fe2000f8010ff */
[----:B------:R-:W-:Y:S01]  /*4940*/  UMOV UR4, 0x400 ;  /* 0x0000040000047882 */ /* 0x000fe20000000000 */
[----:B------:R-:W-:Y:S02]  /*4950*/  CS2R R24, SRZ ;  /* 0x0000000000187805 */ /* 0x000fe4000001ff00 */
[----:B------:R-:W-:-:S02]  /*4960*/  CS2R R26, SRZ ;  /* 0x00000000001a7805 */ /* 0x000fc4000001ff00 */
[----:B------:R-:W-:Y:S01]  /*4970*/  LEA.HI.X R33, R10, UR5, R33, 0x2, P0 ;  /* 0x000000050a217c11 */ /* 0x000fe200080f1421 */
[----:B------:R-:W-:Y:S01]  /*4980*/  IMAD.MOV.U32 R10, RZ, RZ, RZ ;  /* 0x000000ffff0a7224 */ /* 0x000fe200078e00ff */
[----:B------:R-:W-:Y:S01]  /*4990*/  IADD3 R34, P0, R34, 0x200, RZ ;  /* 0x0000020022227810 */ /* 0x000fe20007f1e0ff */
[----:B------:R-:W-:Y:S01]  /*49a0*/  IMAD.WIDE R36, R36, 0x4, RZ ;  /* 0x0000000424247825 */ /* 0x000fe200078e02ff */
[----:B------:R-:W-:Y:S01]  /*49b0*/  UMOV UR5, URZ ;  /* 0x0000003f00057c82 */ /* 0x000fe20008000000 */
[----:B0-----:R-:W-:Y:S02]  /*49c0*/  ULEA UR4, UR6, UR4, 0x18 ;  /* 0x0000000406047291 */ /* 0x001fe4000f8ec03f */
[----:B------:R-:W-:-:S04]  /*49d0*/  IMAD.X R33, RZ, RZ, R33, P0 ;  /* 0x000000ffff217224 */ /* 0x000fc800000e0621 */
[----:B------:R-:W-:Y:S01]  /*49e0*/  LEA R14, R15, UR4, 0x2 ;  /* 0x000000040f0e7c11 */ /* 0x000fe2000f8e10ff */
[----:B------:R-:W-:-:S06]  /*49f0*/  ULDC UR4, c[0x0][0x2d0] ;  /* 0x0000b40000047ab9 */ /* 0x000fcc0000000800 */
.L_x_44:
[----:B---3--:R-:W-:Y:S01]  /*4a00*/  MOV R39, R33 ;  /* 0x0000002100277202 */ /* 0x008fe20000000f00 */
[----:B------:R-:W0:Y:S01]  /*4a10*/  LDC R31, c[0x0][0x3c4] ;  /* 0x0000f100ff1f7b82 */ /* 0x000e220000000800 */
[----:B------:R1:W2:Y:S01]  /*4a20*/  LDS R12, [R14] ;  /* 0x000000000e0c7984 */ /* 0x0002a20000000800 */
[----:B------:R-:W-:Y:S01]  /*4a30*/  UIADD3 UR5, UR5, 0x1, URZ ;  /* 0x0000000105057890 */ /* 0x000fe2000fffe03f */
[----:B------:R-:W-:Y:S01]  /*4a40*/  IMAD.MOV.U32 R38, RZ, RZ, R34 ;  /* 0x000000ffff267224 */ /* 0x000fe200078e0022 */
[----:B------:R-:W-:Y:S04]  /*4a50*/  BSSY B0, `(.L_x_42) ;  /* 0x0000010000007945 */ /* 0x000fe80003800000 */
[----:B------:R-:W-:Y:S01]  /*4a60*/  IADD3 R34, P0, R36, R38, RZ ;  /* 0x0000002624227210 */ /* 0x000fe20007f1e0ff */
[----:B------:R-:W-:Y:S01]  /*4a70*/  @!UPT UIADD3 URZ, URZ, URZ, URZ ;  /* 0x0000003f3f3ff290 */ /* 0x000fe2000fffe03f */
[----:B------:R-:W-:Y:S11]  /*4a80*/  @P4 BRA `(.L_x_43) ;  /* 0x0000000000304947 */ /* 0x000ff60003800000 */
[----:B------:R-:W-:Y:S02]  /*4a90*/  ISETP.GE.AND P3, PT, R32, UR4, PT ;  /* 0x0000000420007c0c */ /* 0x000fe4000bf66270 */
[----:B------:R-:W-:Y:S02]  /*4aa0*/  CS2R R16, SRZ ;  /* 0x0000000000107805 */ /* 0x000fe4000001ff00 */
[----:B------:R-:W-:Y:S02]  /*4ab0*/  ISETP.GE.AND P2, PT, R30, UR4, PT ;  /* 0x000000041e007c0c */ /* 0x000fe4000bf46270 */
[----:B------:R-:W-:Y:S02]  /*4ac0*/  CS2R R18, SRZ ;  /* 0x0000000000127805 */ /* 0x000fe4000001ff00 */
[----:B------:R-:W-:Y:S02]  /*4ad0*/  ISETP.GE.AND P1, PT, R29, UR4, PT ;  /* 0x000000041d007c0c */ /* 0x000fe4000bf26270 */
[----:B------:R-:W-:Y:S02]  /*4ae0*/  CS2R R20, SRZ ;  /* 0x0000000000147805 */ /* 0x000fe4000001ff00 */
[----:B------:R-:W-:Y:S02]  /*4af0*/  CS2R R22, SRZ ;  /* 0x0000000000167805 */ /* 0x000fe4000001ff00 */
[----:B------:R-:W-:Y:S02]  /*4b00*/  CS2R R24, SRZ ;  /* 0x0000000000187805 */ /* 0x000fe4000001ff00 */
[----:B------:R-:W-:Y:S01]  /*4b10*/  CS2R R26, SRZ ;  /* 0x00000000001a7805 */ /* 0x000fe2000001ff00 */
[----:B------:R3:W5:Y:S04]  /*4b20*/  @!P3 LDG.E.128 R16, desc[UR8][R38.64+-0x200] ;  /* 0xfffe00082610b981 */ /* 0x000768000c1e1d00 */
[----:B------:R3:W5:Y:S04]  /*4b30*/  @!P2 LDG.E.128 R20, desc[UR8][R38.64+-0x100] ;  /* 0xffff00082614a981 */ /* 0x000768000c1e1d00 */
[----:B------:R3:W5:Y:S02]  /*4b40*/  @!P1 LDG.E.128 R24, desc[UR8][R38.64] ;  /* 0x0000000826189981 */ /* 0x000764000c1e1d00 */
.L_x_43:
[----:B------:R-:W-:Y:S05]  /*4b50*/  BSYNC B0 ;  /* 0x0000000000007941 */ /* 0x000fea0003800000 */
.L_x_42:
[----:B------:R-:W-:Y:S01]  /*4b60*/  IADD3.X R33, R37, R39, RZ, P0, !PT ;  /* 0x0000002725217210 */ /* 0x000fe200007fe4ff */
[C---:B--2--5:R-:W-:Y:S01]  /*4b70*/  FFMA.FTZ R3, R12.reuse, R16, R3 ;  /* 0x000000100c037223 */ /* 0x064fe20000010003 */
[----:B0-----:R-:W-:Y:S01]  /*4b80*/  ISETP.LE.AND P0, PT, R31, UR5, PT ;  /* 0x000000051f007c0c */ /* 0x001fe2000bf03270 */
[C---:B------:R-:W-:Y:S01]  /*4b90*/  FFMA.FTZ R0, R12.reuse, R17, R0 ;  /* 0x000000110c007223 */ /* 0x040fe20000010000 */
        /* <DEDUP_REMOVED lines=8> */
[----:B------:R-:W-:Y:S01]  /*4c20*/  FFMA.FTZ R13, R12, R26, R13 ;  /* 0x0000001a0c0d7223 */ /* 0x000fe2000001000d */
[----:B-1----:R-:W-:Y:S01]  /*4c30*/  IADD3 R14, R14, 0x24, RZ ;  /* 0x000000240e0e7810 */ /* 0x002fe20007ffe0ff */
[----:B------:R-:W-:Y:S01]  /*4c40*/  FFMA.FTZ R10, R12, R27, R10 ;  /* 0x0000001b0c0a7223 */ /* 0x000fe2000001000a */
[----:B------:R-:W-:Y:S06]  /*4c50*/  @!P0 BRA `(.L_x_44) ;  /* 0xfffffffc00688947 */ /* 0x000fec000383ffff */
.L_x_41:
[----:B------:R-:W-:-:S04]  /*4c60*/  IADD3 R15, R15, UR7, RZ ;  /* 0x000000070f0f7c10 */ /* 0x000fc8000fffe0ff */
[----:B------:R-:W-:-:S13]  /*4c70*/  ISETP.GE.AND P0, PT, R15, R28, PT ;  /* 0x0000001c0f00720c */ /* 0x000fda0003f06270 */
[----:B------:R-:W-:Y:S05]  /*4c80*/  @P0 EXIT ;  /* 0x000000000000094d */ /* 0x000fea0003800000 */
[----:B------:R-:W0:Y:S01]  /*4c90*/  LDC R17, c[0x0][0x2c4] ;  /* 0x0000b100ff117b82 */ /* 0x000e220000000800 */
[----:B------:R-:W-:Y:S01]  /*4ca0*/  ULDC UR4, c[0x0][0x270] ;  /* 0x00009c0000047ab9 */ /* 0x000fe20000000800 */
[----:B------:R-:W-:Y:S01]  /*4cb0*/  IABS R21, R15 ;  /* 0x0000000f00157213 */ /* 0x000fe20000000000 */
[----:B------:R-:W-:Y:S01]  /*4cc0*/  ULDC UR6, c[0x0][0x2d0] ;  /* 0x0000b40000067ab9 */ /* 0x000fe20000000800 */
[----:B------:R-:W-:Y:S02]  /*4cd0*/  F2FP.BF16.F32.PACK_AB R5, R2, R5 ;  /* 0x000000050205723e */ /* 0x000fe400000010ff */
[----:B------:R-:W-:Y:S02]  /*4ce0*/  F2FP.BF16.F32.PACK_AB R2, R0, R3 ;  /* 0x000000030002723e */ /* 0x000fe400000010ff */
[----:B------:R-:W-:Y:S02]  /*4cf0*/  F2FP.BF16.F32.PACK_AB R9, R6, R9 ;  /* 0x000000090609723e */ /* 0x000fe400000010ff */
[----:B------:R-:W-:-:S02]  /*4d00*/  MOV R3, R5 ;  /* 0x0000000500037202 */ /* 0x000fc40000000f00 */
[----:B------:R-:W-:Y:S01]  /*4d10*/  F2FP.BF16.F32.PACK_AB R4, R4, R7 ;  /* 0x000000070404723e */ /* 0x000fe200000010ff */
[----:B------:R-:W-:Y:S02]  /*4d20*/  IMAD.MOV.U32 R5, RZ, RZ, R9 ;  /* 0x000000ffff057224 */ /* 0x000fe400078e0009 */
[----:B0-----:R-:W-:Y:S01]  /*4d30*/  IMAD R18, R17, UR4, RZ ;  /* 0x0000000411127c24 */ /* 0x001fe2000f8e02ff */
[----:B------:R-:W-:-:S04]  /*4d40*/  ULDC.64 UR4, c[0x0][0x290] ;  /* 0x0000a40000047ab9 */ /* 0x000fc80000000a00 */
[-C--:B------:R-:W-:Y:S02]  /*4d50*/  IABS R20, R18.reuse ;  /* 0x0000001200147213 */ /* 0x080fe40000000000 */
[----:B------:R-:W-:Y:S02]  /*4d60*/  IABS R14, R18 ;  /* 0x00000012000e7213 */ /* 0x000fe40000000000 */
[----:B------:R-:W0:Y:S02]  /*4d70*/  I2F.RP R16, R20 ;  /* 0x0000001400107306 */ /* 0x000e240000209400 */
[----:B------:R-:W-:-:S06]  /*4d80*/  IADD3 R14, RZ, -R14, RZ ;  /* 0x8000000eff0e7210 */ /* 0x000fcc0007ffe0ff */
[----:B0-----:R-:W0:Y:S02]  /*4d90*/  MUFU.RCP R22, R16 ;  /* 0x0000001000167308 */ /* 0x001e240000001000 */
[----:B0-----:R-:W-:Y:S01]  /*4da0*/  VIADD R22, R22, 0xffffffe ;  /* 0x0ffffffe16167836 */ /* 0x001fe20000000000 */
[----:B------:R-:W-:-:S05]  /*4db0*/  IABS R16, R17 ;  /* 0x0000001100107213 */ /* 0x000fca0000000000 */
[----:B------:R-:W0:Y:S02]  /*4dc0*/  F2I.FTZ.U32.TRUNC.NTZ R23, R22 ;  /* 0x0000001600177305 */ /* 0x000e24000021f000 */
[----:B0-----:R-:W-:Y:S02]  /*4dd0*/  IMAD.MOV R19, RZ, RZ, -R23 ;  /* 0x000000ffff137224 */ /* 0x001fe400078e0a17 */
[----:B------:R-:W-:Y:S02]  /*4de0*/  IMAD.MOV.U32 R22, RZ, RZ, RZ ;  /* 0x000000ffff167224 */ /* 0x000fe400078e00ff */
[----:B------:R-:W-:-:S04]  /*4df0*/  IMAD R12, R19, R20, RZ ;  /* 0x00000014130c7224 */ /* 0x000fc800078e02ff */
[----:B------:R-:W-:-:S06]  /*4e00*/  IMAD.HI.U32 R12, R23, R12, R22 ;  /* 0x0000000c170c7227 */ /* 0x000fcc00078e0016 */
[----:B------:R-:W-:Y:S02]  /*4e10*/  IMAD.HI.U32 R19, R12, R21, RZ ;  /* 0x000000150c137227 */ /* 0x000fe400078e00ff */
[----:B------:R-:W0:Y:S02]  /*4e20*/  I2F.RP R12, R16 ;  /* 0x00000010000c7306 */ /* 0x000e240000209400 */
[----:B------:R-:W-:Y:S01]  /*4e30*/  IMAD R21, R19, R14, R21 ;  /* 0x0000000e13157224 */ /* 0x000fe200078e0215 */
[----:B------:R-:W-:-:S04]  /*4e40*/  LOP3.LUT R14, R15, R18, RZ, 0x3c, !PT ;  /* 0x000000120f0e7212 */ /* 0x000fc800078e3cff */
[----:B------:R-:W-:Y:S02]  /*4e50*/  ISETP.GT.U32.AND P1, PT, R20, R21, PT ;  /* 0x000000151400720c */ /* 0x000fe40003f24070 */
[----:B------:R-:W-:Y:S01]  /*4e60*/  ISETP.GE.AND P0, PT, R14, RZ, PT ;  /* 0x000000ff0e00720c */ /* 0x000fe20003f06270 */
[----:B0-----:R-:W0:Y:S10]  /*4e70*/  MUFU.RCP R12, R12 ;  /* 0x0000000c000c7308 */ /* 0x001e340000001000 */
[----:B------:R-:W-:-:S02]  /*4e80*/  @!P1 IMAD.IADD R21, R21, 0x1, -R20 ;  /* 0x0000000115159824 */ /* 0x000fc400078e0a14 */
[----:B------:R-:W-:Y:S01]  /*4e90*/  @!P1 VIADD R19, R19, 0x1 ;  /* 0x0000000113139836 */ /* 0x000fe20000000000 */
[----:B------:R-:W-:Y:S02]  /*4ea0*/  ISETP.NE.AND P1, PT, R18, RZ, PT ;  /* 0x000000ff1200720c */ /* 0x000fe40003f25270 */
[----:B------:R-:W-:Y:S01]  /*4eb0*/  ISETP.GE.U32.AND P2, PT, R21, R20, PT ;  /* 0x000000141500720c */ /* 0x000fe20003f46070 */
[----:B0-----:R-:W-:-:S04]  /*4ec0*/  VIADD R22, R12, 0xffffffe ;  /* 0x0ffffffe0c167836 */ /* 0x001fc80000000000 */
[----:B------:R0:W1:Y:S08]  /*4ed0*/  F2I.FTZ.U32.TRUNC.NTZ R23, R22 ;  /* 0x0000001600177305 */ /* 0x000070000021f000 */
[----:B------:R-:W-:-:S05]  /*4ee0*/  @P2 IADD3 R19, R19, 0x1, RZ ;  /* 0x0000000113132810 */ /* 0x000fca0007ffe0ff */
[----:B------:R-:W-:Y:S01]  /*4ef0*/  @!P0 IMAD.MOV R19, RZ, RZ, -R19 ;  /* 0x000000ffff138224 */ /* 0x000fe200078e0a13 */
[----:B------:R-:W-:-:S05]  /*4f00*/  @!P1 LOP3.LUT R19, RZ, R18, RZ, 0x33, !PT ;  /* 0x00000012ff139212 */ /* 0x000fca00078e33ff */
[----:B------:R-:W-:Y:S01]  /*4f10*/  IMAD R18, R19, R18, RZ ;  /* 0x0000001213127224 */ /* 0x000fe200078e02ff */
[----:B0-----:R-:W-:Y:S01]  /*4f20*/  HFMA2.MMA R22, -RZ, RZ, 0, 0 ;  /* 0x00000000ff167435 */ /* 0x001fe200000001ff */
[----:B-1----:R-:W-:Y:S02]  /*4f30*/  IMAD.MOV R21, RZ, RZ, -R23 ;  /* 0x000000ffff157224 */ /* 0x002fe400078e0a17 */
[----:B------:R-:W-:Y:S02]  /*4f40*/  IMAD.IADD R20, R15, 0x1, -R18 ;  /* 0x000000010f147824 */ /* 0x000fe400078e0a12 */
[----:B------:R-:W-:-:S03]  /*4f50*/  IMAD R14, R21, R16, RZ ;  /* 0x00000010150e7224 */ /* 0x000fc600078e02ff */
[----:B------:R-:W-:Y:S02]  /*4f60*/  IABS R12, R20 ;  /* 0x00000014000c7213 */ /* 0x000fe40000000000 */
[----:B------:R-:W-:Y:S01]  /*4f70*/  IMAD.HI.U32 R14, R23, R14, R22 ;  /* 0x0000000e170e7227 */ /* 0x000fe200078e0016 */
[----:B------:R-:W-:-:S03]  /*4f80*/  LOP3.LUT R20, R20, R17, RZ, 0x3c, !PT ;  /* 0x0000001114147212 */ /* 0x000fc600078e3cff */
[----:B------:R-:W-:Y:S01]  /*4f90*/  IMAD.WIDE.U32 R22, R19, UR4, RZ ;  /* 0x0000000413167c25 */ /* 0x000fe2000f8e00ff */
[----:B------:R-:W-:-:S03]  /*4fa0*/  ISETP.GE.AND P1, PT, R20, RZ, PT ;  /* 0x000000ff1400720c */ /* 0x000fc60003f26270 */
[----:B------:R-:W-:-:S04]  /*4fb0*/  IMAD.HI.U32 R14, R14, R12, RZ ;  /* 0x0000000c0e0e7227 */ /* 0x000fc800078e00ff */
[----:B------:R-:W-:-:S04]  /*4fc0*/  IMAD.MOV R21, RZ, RZ, -R14 ;  /* 0x000000ffff157224 */ /* 0x000fc800078e0a0e */
[----:B------:R-:W-:-:S05]  /*4fd0*/  IMAD R21, R16, R21, R12 ;  /* 0x0000001510157224 */ /* 0x000fca00078e020c */
[----:B------:R-:W-:-:S13]  /*4fe0*/  ISETP.GT.U32.AND P0, PT, R16, R21, PT ;  /* 0x000000151000720c */ /* 0x000fda0003f04070 */
[----:B------:R-:W-:Y:S02]  /*4ff0*/  @!P0 IMAD.IADD R21, R21, 0x1, -R16 ;  /* 0x0000000115158824 */ /* 0x000fe400078e0a10 */
[----:B------:R-:W-:Y:S01]  /*5000*/  @!P0 VIADD R14, R14, 0x1 ;  /* 0x000000010e0e8836 */ /* 0x000fe20000000000 */
[----:B------:R-:W-:Y:S02]  /*5010*/  ISETP.NE.AND P0, PT, R17, RZ, PT ;  /* 0x000000ff1100720c */ /* 0x000fe40003f05270 */
[----:B------:R-:W-:Y:S02]  /*5020*/  ISETP.GE.U32.AND P2, PT, R21, R16, PT ;  /* 0x000000101500720c */ /* 0x000fe40003f46070 */
[----:B------:R-:W-:-:S05]  /*5030*/  SHF.R.S32.HI R16, RZ, 0x1f, R19 ;  /* 0x0000001fff107819 */ /* 0x000fca0000011413 */
[----:B------:R-:W-:-:S06]  /*5040*/  IMAD R16, R16, UR4, RZ ;  /* 0x0000000410107c24 */ /* 0x000fcc000f8e02ff */
[----:B------:R-:W-:Y:S02]  /*5050*/  @P2 IADD3 R14, R14, 0x1, RZ ;  /* 0x000000010e0e2810 */ /* 0x000fe40007ffe0ff */
[----:B------:R-:W-:-:S03]  /*5060*/  ISETP.GE.AND P2, PT, R32, UR6, PT ;  /* 0x0000000620007c0c */ /* 0x000fc6000bf46270 */
[----:B------:R-:W-:Y:S02]  /*5070*/  IMAD.MOV.U32 R12, RZ, RZ, R14 ;  /* 0x000000ffff0c7224 */ /* 0x000fe400078e000e */
[----:B------:R-:W-:Y:S01]  /*5080*/  IMAD R14, R19, UR5, R16 ;  /* 0x00000005130e7c24 */ /* 0x000fe2000f8e0210 */
[----:B------:R-:W-:Y:S01]  /*5090*/  ULDC.64 UR4, c[0x0][0x2a0] ;  /* 0x0000a80000047ab9 */ /* 0x000fe20000000a00 */
[----:B------:R-:W-:Y:S01]  /*50a0*/  @!P1 IMAD.MOV R12, RZ, RZ, -R12 ;  /* 0x000000ffff0c9224 */ /* 0x000fe200078e0a0c */
[-C--:B------:R-:W-:Y:S02]  /*50b0*/  @!P0 LOP3.LUT R12, RZ, R17.reuse, RZ, 0x33, !PT ;  /* 0x00000011ff0c8212 */ /* 0x080fe400078e33ff */
[----:B------:R-:W-:Y:S02]  /*50c0*/  ISETP.GE.AND P1, PT, R30, UR6, PT ;  /* 0x000000061e007c0c */ /* 0x000fe4000bf26270 */
[----:B------:R-:W-:Y:S01]  /*50d0*/  SHF.R.S32.HI R21, RZ, 0x1f, R12 ;  /* 0x0000001fff157819 */ /* 0x000fe2000001140c */
[----:B------:R-:W-:Y:S01]  /*50e0*/  IMAD R20, R12, R17, R18 ;  /* 0x000000110c147224 */ /* 0x000fe200078e0212 */
[----:B------:R-:W-:Y:S01]  /*50f0*/  IADD3 R19, R23, R14, RZ ;  /* 0x0000000e17137210 */ /* 0x000fe20007ffe0ff */
[----:B------:R-:W-:Y:S01]  /*5100*/  IMAD.MOV.U32 R18, RZ, RZ, R22 ;  /* 0x000000ffff127224 */ /* 0x000fe200078e0016 */
[----:B------:R-:W0:Y:S01]  /*5110*/  @!P2 LDC.64 R16, c[0x0][0x280] ;  /* 0x0000a000ff10ab82 */ /* 0x000e220000000a00 */
[----:B------:R-:W-:-:S02]  /*5120*/  IMAD R21, R21, UR4, RZ ;  /* 0x0000000415157c24 */ /* 0x000fc4000f8e02ff */
[----:B------:R-:W-:Y:S02]  /*5130*/  IMAD.IADD R20, R15, 0x1, -R20 ;  /* 0x000000010f147824 */ /* 0x000fe400078e0a14 */
[----:B------:R-:W-:-:S03]  /*5140*/  IMAD.WIDE.U32 R18, R12, UR4, R18 ;  /* 0x000000040c127c25 */ /* 0x000fc6000f8e0012 */
[----:B------:R-:W1:Y:S01]  /*5150*/  @!P1 LDC.64 R14, c[0x0][0x280] ;  /* 0x0000a000ff0e9b82 */ /* 0x000e620000000a00 */
[----:B------:R-:W-:Y:S01]  /*5160*/  IMAD R21, R12, UR5, R21 ;  /* 0x000000050c157c24 */ /* 0x000fe2000f8e0215 */
[----:B------:R-:W-:Y:S01]  /*5170*/  SHF.R.S32.HI R12, RZ, 0x1f, R20 ;  /* 0x0000001fff0c7819 */ /* 0x000fe20000011414 */
[----:B------:R-:W-:Y:S01]  /*5180*/  ULDC.64 UR4, c[0x0][0x298] ;  /* 0x0000a60000047ab9 */ /* 0x000fe20000000a00 */
[----:B------:R-:W-:Y:S02]  /*5190*/  IMAD.MOV.U32 R22, RZ, RZ, R18 ;  /* 0x000000ffff167224 */ /* 0x000fe400078e0012 */
[----:B------:R-:W-:Y:S01]  /*51a0*/  IADD3 R23, R19, R21, RZ ;  /* 0x0000001513177210 */ /* 0x000fe20007ffe0ff */
[----:B------:R-:W-:-:S04]  /*51b0*/  IMAD R19, R12, UR4, RZ ;  /* 0x000000040c137c24 */ /* 0x000fc8000f8e02ff */
[C---:B------:R-:W-:Y:S02]  /*51c0*/  IMAD R19, R20.reuse, UR5, R19 ;  /* 0x0000000514137c24 */ /* 0x040fe4000f8e0213 */
[----:B------:R-:W-:-:S04]  /*51d0*/  IMAD.WIDE.U32 R20, R20, UR4, R22 ;  /* 0x0000000414147c25 */ /* 0x000fc8000f8e0016 */
[----:B------:R-:W-:Y:S01]  /*51e0*/  IMAD.IADD R19, R21, 0x1, R19 ;  /* 0x0000000115137824 */ /* 0x000fe200078e0213 */
[-C--:B------:R-:W-:Y:S02]  /*51f0*/  @!P2 IADD3 R12, P0, R32, R20.reuse, RZ ;  /* 0x00000014200ca210 */ /* 0x080fe40007f1e0ff */
[----:B------:R-:W-:Y:S02]  /*5200*/  @!P1 IADD3 R0, P3, R30, R20, RZ ;  /* 0x000000141e009210 */ /* 0x000fe40007f7e0ff */
[-C--:B------:R-:W-:Y:S02]  /*5210*/  @!P2 LEA.HI.X.SX32 R32, R32, R19.reuse, 0x1, P0 ;  /* 0x000000132020a211 */ /* 0x080fe400000f0eff */
[----:B0-----:R-:W-:Y:S02]  /*5220*/  @!P2 LEA R16, P0, R12, R16, 0x1 ;  /* 0x000000100c10a211 */ /* 0x001fe400078008ff */
[----:B------:R-:W-:Y:S02]  /*5230*/  @!P1 LEA.HI.X.SX32 R30, R30, R19, 0x1, P3 ;  /* 0x000000131e1e9211 */ /* 0x000fe400018f0eff */
[----:B------:R-:W-:-:S02]  /*5240*/  @!P2 LEA.HI.X R17, R12, R17, R32, 0x1, P0 ;  /* 0x000000110c11a211 */ /* 0x000fc400000f0c20 */
[----:B------:R-:W-:Y:S02]  /*5250*/  ISETP.GE.AND P0, PT, R29, UR6, PT ;  /* 0x000000061d007c0c */ /* 0x000fe4000bf06270 */
[C---:B-1----:R-:W-:Y:S01]  /*5260*/  @!P1 LEA R14, P3, R0.reuse, R14, 0x1 ;  /* 0x0000000e000e9211 */ /* 0x042fe200078608ff */
[----:B------:R0:W-:Y:S03]  /*5270*/  @!P2 STG.E.64 desc[UR8][R16.64], R2 ;  /* 0x000000021000a986 */ /* 0x0001e6000c101b08 */
[----:B------:R-:W-:-:S05]  /*5280*/  @!P1 LEA.HI.X R15, R0, R15, R30, 0x1, P3 ;  /* 0x0000000f000f9211 */ /* 0x000fca00018f0c1e */
[----:B------:R0:W-:Y:S02]  /*5290*/  @!P1 STG.E.64 desc[UR8][R14.64], R4 ;  /* 0x000000040e009986 */ /* 0x0001e4000c101b08 */
[----:B------:R-:W-:Y:S05]  /*52a0*/  @P0 EXIT ;  /* 0x000000000000094d */ /* 0x000fea0003800000 */
[C---:B------:R-:W-:Y:S01]  /*52b0*/  IADD3 R20, P0, R29.reuse, R20, RZ ;  /* 0x000000141d147210 */ /* 0x040fe20007f1e0ff */
[----:B------:R-:W-:Y:S01]  /*52c0*/  ULDC.64 UR4, c[0x0][0x280] ;  /* 0x0000a00000047ab9 */ /* 0x000fe20000000a00 */
[----:B------:R-:W-:Y:S02]  /*52d0*/  F2FP.BF16.F32.PACK_AB R8, R8, R11 ;  /* 0x0000000b0808723e */ /* 0x000fe400000010ff */
[----:B------:R-:W-:Y:S02]  /*52e0*/  LEA.HI.X.SX32 R19, R29, R19, 0x1, P0 ;  /* 0x000000131d137211 */ /* 0x000fe400000f0eff */
[----:B0-----:R-:W-:Y:S02]  /*52f0*/  LEA R2, P0, R20, UR4, 0x1 ;  /* 0x0000000414027c11 */ /* 0x001fe4000f8008ff */
[----:B------:R-:W-:Y:S02]  /*5300*/  F2FP.BF16.F32.PACK_AB R9, R10, R13 ;  /* 0x0000000d0a09723e */ /* 0x000fe400000010ff */
[----:B------:R-:W-:-:S05]  /*5310*/  LEA.HI.X R3, R20, UR5, R19, 0x1, P0 ;  /* 0x0000000514037c11 */ /* 0x000fca00080f0c13 */
[----:B------:R-:W-:Y:S01]  /*5320*/  STG.E.64 desc[UR8][R2.64], R8 ;  /* 0x0000000802007986 */ /* 0x000fe2000c101b08 */
[----:B------:R-:W-:Y:S05]  /*5330*/  EXIT ;  /* 0x000000000000794d */ /* 0x000fea0003800000 */
        .weak           $__internal_0_$__cuda_sm20_div_s64
        .type           $__internal_0_$__cuda_sm20_div_s64,@function
        .size           $__internal_0_$__cuda_sm20_div_s64,(.L_x_4440 - $__internal_0_$__cuda_sm20_div_s64)
$__internal_0_$__cuda_sm20_div_s64:
[----:B------:R-:W-:Y:S02]  /*5340*/  IADD3 R51, P0, RZ, -R24, RZ ;  /* 0x80000018ff337210 */ /* 0x000fe40007f1e0ff */
[----:B------:R-:W-:-:S03]  /*5350*/  ISETP.GE.AND P1, PT, R23, RZ, PT ;  /* 0x000000ff1700720c */ /* 0x000fc60003f26270 */
[----:B------:R-:W-:Y:S01]  /*5360*/  IMAD.X R0, RZ, RZ, ~R23, P0 ;  /* 0x000000ffff007224 */ /* 0x000fe200000e0e17 */
[----:B------:R-:W-:-:S04]  /*5370*/  SEL R50, R51, R24, !P1 ;  /* 0x0000001833327207 */ /* 0x000fc80004800000 */
[----:B------:R-:W-:-:S04]  /*5380*/  SEL R51, R0, R23, !P1 ;  /* 0x0000001700337207 */ /* 0x000fc80004800000 */
[----:B------:R-:W0:Y:S08]  /*5390*/  I2F.U64.RP R20, R50 ;  /* 0x0000003200147312 */ /* 0x000e300000309000 */
[----:B0-----:R-:W0:Y:S02]  /*53a0*/  MUFU.RCP R26, R20 ;  /* 0x00000014001a7308 */ /* 0x001e240000001000 */
[----:B0-----:R-:W-:-:S06]  /*53b0*/  VIADD R26, R26, 0x1ffffffe ;  /* 0x1ffffffe1a1a7836 */ /* 0x001fcc0000000000 */
[----:B------:R-:W0:Y:S02]  /*53c0*/  F2I.U64.TRUNC R60, R26 ;  /* 0x0000001a003c7311 */ /* 0x000e24000020d800 */
[----:B0-----:R-:W-:-:S04]  /*53d0*/  IMAD.WIDE.U32 R20, R60, R50, RZ ;  /* 0x000000323c147225 */ /* 0x001fc800078e00ff */
[----:B------:R-:W-:Y:S01]  /*53e0*/  IMAD R27, R60, R51, R21 ;  /* 0x000000333c1b7224 */ /* 0x000fe200078e0215 */
[----:B------:R-:W-:-:S03]  /*53f0*/  IADD3 R21, P0, RZ, -R20, RZ ;  /* 0x80000014ff157210 */ /* 0x000fc60007f1e0ff */
[----:B------:R-:W-:Y:S02]  /*5400*/  IMAD R0, R61, R50, R27 ;  /* 0x000000323d007224 */ /* 0x000fe400078e021b */
[----:B------:R-:W-:-:S04]  /*5410*/  IMAD.HI.U32 R26, R60, R21, RZ ;  /* 0x000000153c1a7227 */ /* 0x000fc800078e00ff */
[----:B------:R-:W-:Y:S02]  /*5420*/  IMAD.X R0, RZ, RZ, ~R0, P0 ;  /* 0x000000ffff007224 */ /* 0x000fe400000e0e00 */
[----:B------:R-:W-:Y:S02]  /*5430*/  IMAD.MOV.U32 R27, RZ, RZ, R60 ;  /* 0x000000ffff1b7224 */ /* 0x000fe400078e003c */
[----:B------:R-:W-:-:S04]  /*5440*/  IMAD.HI.U32 R20, R61, R0, RZ ;  /* 0x000000003d147227 */ /* 0x000fc800078e00ff */
[----:B------:R-:W-:-:S04]  /*5450*/  IMAD.WIDE.U32 R26, P0, R60, R0, R26 ;  /* 0x000000003c1a7225 */ /* 0x000fc8000780001a */
[C---:B------:R-:W-:Y:S02]  /*5460*/  IMAD R0, R61.reuse, R0, RZ ;  /* 0x000000003d007224 */ /* 0x040fe400078e02ff */
[----:B------:R-:W-:-:S04]  /*5470*/  IMAD.HI.U32 R21, P1, R61, R21, R26 ;  /* 0x000000153d157227 */ /* 0x000fc8000782001a */
[----:B------:R-:W-:Y:S01]  /*5480*/  IMAD.X R20, R20, 0x1, R61, P0 ;  /* 0x0000000114147824 */ /* 0x000fe200000e063d */
[----:B------:R-:W-:-:S04]  /*5490*/  IADD3 R61, P0, R0, R21, RZ ;  /* 0x00000015003d7210 */ /* 0x000fc80007f1e0ff */
[----:B------:R-:W-:Y:S01]  /*54a0*/  IADD3.X R20, RZ, RZ, R20, P0, P1 ;  /* 0x000000ffff147210 */ /* 0x000fe200007e2414 */
[----:B------:R-:W-:Y:S01]  /*54b0*/  IMAD.WIDE.U32 R26, R61, R50, RZ ;  /* 0x000000323d1a7225 */ /* 0x000fe200078e00ff */
[----:B------:R-:W-:-:S03]  /*54c0*/  ISETP.GE.AND P1, PT, R19, RZ, PT ;  /* 0x000000ff1300720c */ /* 0x000fc60003f26270 */
[----:B------:R-:W-:Y:S01]  /*54d0*/  IMAD R27, R61, R51, R27 ;  /* 0x000000333d1b7224 */ /* 0x000fe200078e021b */
[----:B------:R-:W-:-:S03]  /*54e0*/  IADD3 R21, P0, RZ, -R26, RZ ;  /* 0x8000001aff157210 */ /* 0x000fc60007f1e0ff */
[----:B------:R-:W-:Y:S02]  /*54f0*/  IMAD R27, R20, R50, R27 ;  /* 0x00000032141b7224 */ /* 0x000fe400078e021b */
[----:B------:R-:W-:-:S04]  /*5500*/  IMAD.HI.U32 R60, R61, R21, RZ ;  /* 0x000000153d3c7227 */ /* 0x000fc800078e00ff */
[----:B------:R-:W-:-:S04]  /*5510*/  IMAD.X R27, RZ, RZ, ~R27, P0 ;  /* 0x000000ffff1b7224 */ /* 0x000fc800000e0e1b */
[----:B------:R-:W-:-:S04]  /*5520*/  IMAD.WIDE.U32 R60, P0, R61, R27, R60 ;  /* 0x0000001b3d3c7225 */ /* 0x000fc8000780003c */
[----:B------:R-:W-:-:S04]  /*5530*/  IMAD.HI.U32 R37, R20, R27, RZ ;  /* 0x0000001b14257227 */ /* 0x000fc800078e00ff */
[----:B------:R-:W-:Y:S01]  /*5540*/  IMAD.HI.U32 R21, P4, R20, R21, R60 ;  /* 0x0000001514157227 */ /* 0x000fe2000788003c */
[----:B------:R-:W-:-:S03]  /*5550*/  IADD3.X R37, R37, R20, RZ, P0, !PT ;  /* 0x0000001425257210 */ /* 0x000fc600007fe4ff */
[----:B------:R-:W-:Y:S01]  /*5560*/  IMAD R0, R20, R27, RZ ;  /* 0x0000001b14007224 */ /* 0x000fe200078e02ff */
[----:B------:R-:W-:-:S04]  /*5570*/  IADD3 R27, P0, RZ, -R18, RZ ;  /* 0x80000012ff1b7210 */ /* 0x000fc80007f1e0ff */
[----:B------:R-:W-:Y:S01]  /*5580*/  IADD3 R21, P2, R0, R21, RZ ;  /* 0x0000001500157210 */ /* 0x000fe20007f5e0ff */
[----:B------:R-:W-:Y:S01]  /*5590*/  IMAD.X R20, RZ, RZ, ~R19, P0 ;  /* 0x000000ffff147224 */ /* 0x000fe200000e0e13 */
[----:B------:R-:W-:Y:S01]  /*55a0*/  SEL R0, R27, R18, !P1 ;  /* 0x000000121b007207 */ /* 0x000fe20004800000 */
[----:B------:R-:W-:Y:S01]  /*55b0*/  IMAD.MOV.U32 R27, RZ, RZ, RZ ;  /* 0x000000ffff1b7224 */ /* 0x000fe200078e00ff */
[----:B------:R-:W-:Y:S02]  /*55c0*/  IADD3.X R37, RZ, RZ, R37, P2, P4 ;  /* 0x000000ffff257210 */ /* 0x000fe400017e8425 */
[----:B------:R-:W-:Y:S01]  /*55d0*/  SEL R20, R20, R19, !P1 ;  /* 0x0000001314147207 */ /* 0x000fe20004800000 */
[----:B------:R-:W-:-:S04]  /*55e0*/  IMAD.HI.U32 R26, R21, R0, RZ ;  /* 0x00000000151a7227 */ /* 0x000fc800078e00ff */
[----:B------:R-:W-:-:S04]  /*55f0*/  IMAD.WIDE.U32 R26, R21, R20, R26 ;  /* 0x00000014151a7225 */ /* 0x000fc800078e001a */
[----:B------:R-:W-:-:S04]  /*5600*/  IMAD.HI.U32 R26, P2, R37, R0, R26 ;  /* 0x00000000251a7227 */ /* 0x000fc8000784001a */
[----:B------:R-:W-:-:S05]  /*5610*/  IMAD R27, R37, R20, RZ ;  /* 0x00000014251b7224 */ /* 0x000fca00078e02ff */
[----:B------:R-:W-:-:S05]  /*5620*/  IADD3 R27, P1, R27, R26, RZ ;  /* 0x0000001a1b1b7210 */ /* 0x000fca0007f3e0ff */
[----:B------:R-:W-:-:S04]  /*5630*/  IMAD.WIDE.U32 R60, R27, R50, RZ ;  /* 0x000000321b3c7225 */ /* 0x000fc800078e00ff */
[----:B------:R-:W-:Y:S01]  /*5640*/  IMAD R26, R27, R51, R61 ;  /* 0x000000331b1a7224 */ /* 0x000fe200078e023d */
[----:B------:R-:W-:Y:S01]  /*5650*/  IADD3 R21, P0, -R60, R0, RZ ;  /* 0x000000003c157210 */ /* 0x000fe20007f1e1ff */
[----:B------:R-:W-:-:S04]  /*5660*/  IMAD.HI.U32 R0, R37, R20, RZ ;  /* 0x0000001425007227 */ /* 0x000fc800078e00ff */
[----:B------:R-:W-:Y:S01]  /*5670*/  IMAD.X R0, RZ, RZ, R0, P2 ;  /* 0x000000ffff007224 */ /* 0x000fe200010e0600 */
[----:B------:R-:W-:-:S03]  /*5680*/  ISETP.GE.U32.AND P2, PT, R21, R50, PT ;  /* 0x000000321500720c */ /* 0x000fc60003f46070 */
[----:B------:R-:W-:-:S04]  /*5690*/  IMAD.X R37, RZ, RZ, R0, P1 ;  /* 0x000000ffff257224 */ /* 0x000fc800008e0600 */
[----:B------:R-:W-:Y:S01]  /*56a0*/  IMAD R39, R37, R50, R26 ;  /* 0x0000003225277224 */ /* 0x000fe200078e021a */
[----:B------:R-:W-:-:S04]  /*56b0*/  LOP3.LUT R26, R23, R19, RZ, 0x3c, !PT ;  /* 0x00000013171a7212 */ /* 0x000fc800078e3cff */
[----:B------:R-:W-:Y:S02]  /*56c0*/  IADD3.X R39, ~R39, R20, RZ, P0, !PT ;  /* 0x0000001427277210 */ /* 0x000fe400007fe5ff */
[----:B------:R-:W-:Y:S02]  /*56d0*/  IADD3 R0, P0, R21, -R50, RZ ;  /* 0x8000003215007210 */ /* 0x000fe40007f1e0ff */
[----:B------:R-:W-:-:S04]  /*56e0*/  ISETP.GE.U32.AND.EX P2, PT, R39, R51, PT, P2 ;  /* 0x000000332700720c */ /* 0x000fc80003f46120 */
[----:B------:R-:W-:Y:S01]  /*56f0*/  SEL R21, R0, R21, P2 ;  /* 0x0000001500157207 */ /* 0x000fe20001000000 */
[----:B------:R-:W-:-:S03]  /*5700*/  IMAD.X R0, R39, 0x1, ~R51, P0 ;  /* 0x0000000127007824 */ /* 0x000fc600000e0e33 */
[----:B------:R-:W-:Y:S02]  /*5710*/  ISETP.GE.U32.AND P1, PT, R21, R50, PT ;  /* 0x000000321500720c */ /* 0x000fe40003f26070 */
[----:B------:R-:W-:Y:S02]  /*5720*/  SEL R39, R0, R39, P2 ;  /* 0x0000002700277207 */ /* 0x000fe40001000000 */
[----:B------:R-:W-:Y:S02]  /*5730*/  IADD3 R0, P0, R27, 0x1, RZ ;  /* 0x000000011b007810 */ /* 0x000fe40007f1e0ff */
[----:B------:R-:W-:Y:S02]  /*5740*/  ISETP.GE.U32.AND.EX P1, PT, R39, R51, PT, P1 ;  /* 0x000000332700720c */ /* 0x000fe40003f26110 */
[----:B------:R-:W-:Y:S01]  /*5750*/  SEL R27, R0, R27, P2 ;  /* 0x0000001b001b7207 */ /* 0x000fe20001000000 */
[----:B------:R-:W-:-:S03]  /*5760*/  IMAD.X R0, RZ, RZ, R37, P0 ;  /* 0x000000ffff007224 */ /* 0x000fc600000e0625 */
[----:B------:R-:W-:Y:S02]  /*5770*/  IADD3 R20, P0, R27, 0x1, RZ ;  /* 0x000000011b147810 */ /* 0x000fe40007f1e0ff */
[----:B------:R-:W-:Y:S02]  /*5780*/  SEL R0, R0, R37, P2 ;  /* 0x0000002500007207 */ /* 0x000fe40001000000 */
[----:B------:R-:W-:Y:S02]  /*5790*/  SEL R20, R20, R27, P1 ;  /* 0x0000001b14147207 */ /* 0x000fe40000800000 */
[----:B------:R-:W-:Y:S01]  /*57a0*/  ISETP.GE.AND P2, PT, R26, RZ, PT ;  /* 0x000000ff1a00720c */ /* 0x000fe20003f46270 */
[----:B------:R-:W-:Y:S01]  /*57b0*/  IMAD.X R21, RZ, RZ, R0, P0 ;  /* 0x000000ffff157224 */ /* 0x000fe200000e0600 */
[----:B------:R-:W-:-:S04]  /*57c0*/  ISETP.NE.U32.AND P0, PT, R24, RZ, PT ;  /* 0x000000ff1800720c */ /* 0x000fc80003f05070 */
[----:B------:R-:W-:Y:S02]  /*57d0*/  SEL R0, R21, R0, P1 ;  /* 0x0000000015007207 */ /* 0x000fe40000800000 */
[----:B------:R-:W-:Y:S02]  /*57e0*/  IADD3 R21, P1, RZ, -R20, RZ ;  /* 0x80000014ff157210 */ /* 0x000fe40007f3e0ff */
[----:B------:R-:W-:Y:S02]  /*57f0*/  ISETP.NE.AND.EX P0, PT, R23, RZ, PT, P0 ;  /* 0x000000ff1700720c */ /* 0x000fe40003f05300 */
[----:B------:R-:W-:Y:S02]  /*5800*/  IADD3.X R27, RZ, ~R0, RZ, P1, !PT ;  /* 0x80000000ff1b7210 */ /* 0x000fe40000ffe4ff */
[----:B------:R-:W-:Y:S01]  /*5810*/  SEL R21, R21, R20, !P2 ;  /* 0x0000001415157207 */ /* 0x000fe20005000000 */
[----:B------:R-:W-:Y:S01]  /*5820*/  IMAD.MOV.U32 R20, RZ, RZ, R22 ;  /* 0x000000ffff147224 */ /* 0x000fe200078e0016 */
[----:B------:R-:W-:-:S02]  /*5830*/  SEL R27, R27, R0, !P2 ;  /* 0x000000001b1b7207 */ /* 0x000fc40005000000 */
[----:B------:R-:W-:Y:S01]  /*5840*/  SEL R0, R21, 0xffffffff, P0 ;  /* 0xffffffff15007807 */ /* 0x000fe20000000000 */
[----:B------:R-:W-:Y:S01]  /*5850*/  IMAD.MOV.U32 R21, RZ, RZ, 0x0 ;  /* 0x00000000ff157424 */ /* 0x000fe200078e00ff */
[----:B------:R-:W-:-:S03]  /*5860*/  SEL R27, R27, 0xffffffff, P0 ;  /* 0xffffffff1b1b7807 */ /* 0x000fc60000000000 */
[----:B------:R-:W-:Y:S05]  /*5870*/  RET.REL.NODEC R20 `(_ZN5flash32flash_fwd_splitkv_combine_kernelI23Flash_fwd_kernel_traitsILi192ELi64ELi64ELi4ELb0ELb0EN7cutlass10bfloat16_tE19Flash_kernel_traitsILi192ELi64ELi64ELi4ES3_EELi8ELi7ELb0EEEvNS_16Flash_fwd_paramsE) ;  /* 0xffffffa414e07950 */ /* 0x000fea0003c3ffff */
.L_x_45:
[----:B------:R-:W-:-:S00]  /*5880*/  BRA `(.L_x_45) ;  /* 0xfffffffc00fc7947 */ /* 0x000fc0000383ffff */
[----:B------:R-:W-:-:S00]  /*5890*/  NOP ;  /* 0x0000000000007918 */ /* 0x000fc00000000000 */
        /* <DEDUP_REMOVED lines=14> */
.L_x_4440:


//--------------------- .text._ZN5flash32flash_fwd_splitkv_combine_kernelI23Flash_fwd_kernel_traitsILi192ELi64ELi64ELi4ELb0ELb0EN7cutlass10bfloat16_tE19Flash_kernel_traitsILi192ELi64ELi64ELi4ES3_EELi8ELi6ELb0EEEvNS_16Flash_fwd_paramsE --------------------------
	.section	.text._ZN5flash32flash_fwd_splitkv_combine_kernelI23Flash_fwd_kernel_traitsILi192ELi64ELi64ELi4ELb0ELb0EN7cutlass10bfloat16_tE19Flash_kernel_traitsILi192ELi64ELi64ELi4ES3_EELi8ELi6ELb0EEEvNS_16Flash_fwd_paramsE,"ax",@progbits
	.align	128
        .global         _ZN5flash32flash_fwd_splitkv_combine_kernelI23Flash_fwd_kernel_traitsILi192ELi64ELi64ELi4ELb0ELb0EN7cutlass10bfloat16_tE19Flash_kernel_traitsILi192ELi64ELi64ELi4ES3_EELi8ELi6ELb0EEEvNS_16Flash_fwd_paramsE
        .type           _ZN5flash32flash_fwd_splitkv_combine_kernelI23Flash_fwd_kernel_traitsILi192ELi64ELi64ELi4ELb0ELb0EN7cutlass10bfloat16_tE19Flash_kernel_traitsILi192ELi64ELi64ELi4ES3_EELi8ELi6ELb0EEEvNS_16Flash_fwd_paramsE,@function
        .size           _ZN5flash32flash_fwd_splitkv_combine_kernelI23Flash_fwd_kernel_traitsILi192ELi64ELi64ELi4ELb0ELb0EN7cutlass10bfloat16_tE19Flash_kernel_traitsILi192ELi64ELi64ELi4ES3_EELi8ELi6ELb0EEEvNS_16Flash_fwd_paramsE,(.L_x_4441 - _ZN5flash32flash_fwd_splitkv_combine_kernelI23Flash_fwd_kernel_traitsILi192ELi64ELi64ELi4ELb0ELb0EN7cutlass10bfloat16_tE19Flash_kernel_traitsILi192ELi64ELi64ELi4ES3_EELi8ELi6ELb0EEEvNS_16Flash_fwd_paramsE)
        .other          _ZN5flash32flash_fwd_splitkv_combine_kernelI23Flash_fwd_kernel_traitsILi192ELi64ELi64ELi4ELb0ELb0EN7cutlass10bfloat16_tE19Flash_kernel_traitsILi192ELi64ELi64ELi4ES3_EELi8ELi6ELb0EEEvNS_16Flash_fwd_paramsE,@"STO_CUDA_ENTRY STV_DEFAULT"
_ZN5flash32flash_fwd_splitkv_combine_kernelI23Flash_fwd_kernel_traitsILi192ELi64ELi64ELi4ELb0ELb0EN7cutlass10bfloat16_tE19Flash_kernel_traitsILi192ELi64ELi64ELi4ES3_EELi8ELi6ELb0EEEvNS_16Flash_fwd_paramsE:
.text._ZN5flash32flash_fwd_splitkv_combine_kernelI23Flash_fwd_kernel_traitsILi192ELi64ELi64ELi4ELb0ELb0EN7cutlass10bfloat16_tE19Flash_kernel_traitsILi192ELi64ELi64ELi4ES3_EELi8ELi6ELb0EEEvNS_16Flash_fwd_paramsE:
        /* <DEDUP_REMOVED lines=23> */
[----:B------:R-:W-:Y:S05]  /*0170*/  CALL.REL.NOINC `($__internal_1_$__cuda_sm20_div_s64) ;  /* 0x0000004800a87944 */ /* 0x000fea0003c00000 */
[----:B------:R-:W-:Y:S05]  /*0180*/  BRA `(.L_x_47) ;  /* 0x00000000004c7947 */ /* 0x000fea0003800000 */
.L_x_46:
[----:B------:R-:W0:Y:S01]  /*0190*/  I2F.U32.RP R4, R25 ;  /* 0x0000001900047306 */ /* 0x000e220000209000 */
[----:B------:R-:W-:Y:S02]  /*01a0*/  ISETP.NE.U32.AND P0, PT, R25, RZ, PT ;  /* 0x000000ff1900720c */ /* 0x000fe40003f05070 */
[----:B------:R-:W-:-:S05]  /*01b0*/  MOV R21, RZ ;  /* 0x000000ff00157202 */ /* 0x000fca0000000f00 */
[----:B0-----:R-:W0:Y:S02]  /*01c0*/  MUFU.RCP R3, R4 ;  /* 0x0000000400037308 */ /* 0x001e240000001000 */
[----:B0-----:R-:W-:-:S06]  /*01d0*/  VIADD R3, R3, 0xffffffe ;  /* 0x0ffffffe03037836 */ /* 0x001fcc0000000000 */
[----:B------:R-:W0:Y:S02]  /*01e0*/  F2I.FTZ.U32.TRUNC.NTZ R3, R3 ;  /* 0x0000000300037305 */ /* 0x000e24000021f000 */
[----:B0-----:R-:W-:-:S04]  /*01f0*/  IMAD.MOV R2, RZ, RZ, -R3 ;  /* 0x000000ffff027224 */ /* 0x001fc800078e0a03 */
[----:B------:R-:W-:Y:S01]  /*0200*/  IMAD R7, R2, R25, RZ ;  /* 0x0000001902077224 */ /* 0x000fe200078e02ff */
[----:B------:R-:W-:-:S10]  /*0210*/  HFMA2.MMA R2, -RZ, RZ, 0, 0 ;  /* 0x00000000ff027435 */ /* 0x000fd400000001ff */
        /* <DEDUP_REMOVED lines=10> */
.L_x_47:
        /* <DEDUP_REMOVED lines=9> */
[----:B------:R-:W-:Y:S01]  /*0350*/  IMAD.MOV.U32 R18, RZ, RZ, R20 ;  /* 0x000000ffff127224 */ /* 0x000fe200078e0014 */
[----:B------:R-:W-:Y:S02]  /*0360*/  MOV R17, R21 ;  /* 0x0000001500117202 */ /* 0x000fe40000000f00 */
[----:B------:R-:W-:Y:S02]  /*0370*/  MOV R24, 0x390 ;  /* 0x0000039000187802 */ /* 0x000fe40000000f00 */
[----:B------:R-:W-:Y:S05]  /*0380*/  CALL.REL.NOINC `($__internal_1_$__cuda_sm20_div_s64) ;  /* 0x0000004800247944 */ /* 0x000fea0003c00000 */
[----:B------:R-:W-:Y:S02]  /*0390*/  MOV R6, R20 ;  /* 0x0000001400067202 */ /* 0x000fe40000000f00 */
[----:B------:R-:W-:Y:S01]  /*03a0*/  MOV R7, R21 ;  /* 0x0000001500077202 */ /* 0x000fe20000000f00 */
[----:B------:R-:W-:Y:S05]  /*03b0*/  BRA `(.L_x_50) ;  /* 0x00000000004c7947 */ /* 0x000fea0003800000 */
.L_x_49:
[----:B------:R-:W0:Y:S01]  /*03c0*/  I2F.U32.RP R8, R26 ;  /* 0x0000001a00087306 */ /* 0x000e220000209000 */
[----:B------:R-:W-:-:S07]  /*03d0*/  ISETP.NE.U32.AND P0, PT, R26, RZ, PT ;  /* 0x000000ff1a00720c */ /* 0x000fce0003f05070 */
[----:B0-----:R-:W0:Y:S02]  /*03e0*/  MUFU.RCP R4, R8 ;  /* 0x0000000800047308 */ /* 0x001e240000001000 */
[----:B0-----:R-:W-:-:S06]  /*03f0*/  VIADD R4, R4, 0xffffffe ;  /* 0x0ffffffe04047836 */ /* 0x001fcc0000000000 */
[----:B------:R-:W0:Y:S02]  /*0400*/  F2I.FTZ.U32.TRUNC.NTZ R3, R4 ;  /* 0x0000000400037305 */ /* 0x000e24000021f000 */
[----:B0-----:R-:W-:-:S04]  /*0410*/  IMAD.MOV R2, RZ, RZ, -R3 ;  /* 0x000000ffff027224 */ /* 0x001fc800078e0a03 */
[----:B------:R-:W-:Y:S01]  /*0420*/  IMAD R7, R2, R26, RZ ;  /* 0x0000001a02077224 */ /* 0x000fe200078e02ff */
[----:B------:R-:W-:-:S10]  /*0430*/  HFMA2.MMA R2, -RZ, RZ, 0, 0 ;  /* 0x00000000ff027435 */ /* 0x000fd400000001ff */
[----:B------:R-:W-:-:S06]  /*0440*/  IMAD.HI.U32 R7, R3, R7, R2 ;  /* 0x0000000703077227 */ /* 0x000fcc00078e0002 */
[----:B------:R-:W-:Y:S01]  /*0450*/  IMAD.HI.U32 R6, R7, R20, RZ ;  /* 0x0000001407067227 */ /* 0x000fe200078e00ff */
[----:B------:R-:W-:-:S03]  /*0460*/  MOV R7, RZ ;  /* 0x000000ff00077202 */ /* 0x000fc60000000f00 */
        /* <DEDUP_REMOVED lines=8> */
.L_x_50:
[----:B------:R-:W-:Y:S05]  /*04f0*/  BSYNC B0 ;  /* 0x0000000000007941 */ /* 0x000fea0003800000 */
.L_x_48:
[----:B------:R-:W0:Y:S01]  /*0500*/  LDC R3, c[0x0][0x2c4] ;  /* 0x0000b100ff037b82 */ /* 0x000e220000000800 */
[----:B------:R-:W-:Y:S01]  /*0510*/  IMAD.MOV.U32 R12, RZ, RZ, RZ ;  /* 0x000000ffff0c7224 */ /* 0x000fe200078e00ff */
[----:B------:R-:W-:Y:S01]  /*0520*/  BSSY B0, `(.L_x_51) ;  /* 0x000004a000007945 */ /* 0x000fe20003800000 */
[----:B0-----:R-:W-:Y:S01]  /*0530*/  IABS R11, R3 ;  /* 0x00000003000b7213 */ /* 0x001fe20000000000 */
[C---:B------:R-:W-:Y:S01]  /*0540*/  VIADD R2, R3.reuse, 0xffffffff ;  /* 0xffffffff03027836 */ /* 0x040fe20000000000 */
[----:B------:R-:W-:Y:S02]  /*0550*/  ISETP.NE.AND P3, PT, R3, RZ, PT ;  /* 0x000000ff0300720c */ /* 0x000fe40003f65270 */
[----:B------:R-:W0:Y:S01]  /*0560*/  I2F.RP R10, R11 ;  /* 0x0000000b000a7306 */ /* 0x000e220000209400 */
[----:B------:R-:W-:-:S07]  /*0570*/  IMAD.IADD R4, R2, 0x1, R11 ;  /* 0x0000000102047824 */ /* 0x000fce00078e020b */
[----:B0-----:R-:W0:Y:S02]  /*0580*/  MUFU.RCP R13, R10 ;  /* 0x0000000a000d7308 */ /* 0x001e240000001000 */
[----:B0-----:R-:W-:-:S06]  /*0590*/  VIADD R13, R13, 0xffffffe ;  /* 0x0ffffffe0d0d7836 */ /* 0x001fcc0000000000 */
[----:B------:R-:W0:Y:S02]  /*05a0*/  F2I.FTZ.U32.TRUNC.NTZ R13, R13 ;  /* 0x0000000d000d7305 */ /* 0x000e24000021f000 */
[----:B0-----:R-:W-:-:S04]  /*05b0*/  IMAD.MOV R8, RZ, RZ, -R13 ;  /* 0x000000ffff087224 */ /* 0x001fc800078e0a0d */
[----:B------:R-:W-:Y:S01]  /*05c0*/  IMAD R9, R8, R11, RZ ;  /* 0x0000000b08097224 */ /* 0x000fe200078e02ff */
[----:B------:R-:W-:-:S03]  /*05d0*/  IABS R8, R4 ;  /* 0x0000000400087213 */ /* 0x000fc60000000000 */
[----:B------:R-:W-:-:S04]  /*05e0*/  IMAD.HI.U32 R12, R13, R9, R12 ;  /* 0x000000090d0c7227 */ /* 0x000fc800078e000c */
[----:B------:R-:W-:-:S04]  /*05f0*/  IMAD.MOV.U32 R9, RZ, RZ, R8 ;  /* 0x000000ffff097224 */ /* 0x000fc800078e0008 */
[----:B------:R-:W-:-:S04]  /*0600*/  IMAD.HI.U32 R8, R12, R9, RZ ;  /* 0x000000090c087227 */ /* 0x000fc800078e00ff */
[----:B------:R-:W-:-:S04]  /*0610*/  IMAD.MOV R10, RZ, RZ, -R8 ;  /* 0x000000ffff0a7224 */ /* 0x000fc800078e0a08 */
[C---:B------:R-:W-:Y:S01]  /*0620*/  IMAD R10, R11.reuse, R10, R9 ;  /* 0x0000000a0b0a7224 */ /* 0x040fe200078e0209 */
[C---:B------:R-:W-:Y:S02]  /*0630*/  LOP3.LUT R9, R4.reuse, R11, RZ, 0x3c, !PT ;  /* 0x0000000b04097212 */ /* 0x040fe400078e3cff */
[----:B------:R-:W-:Y:S02]  /*0640*/  LOP3.LUT R4, R4, R3, RZ, 0x3c, !PT ;  /* 0x0000000304047212 */ /* 0x000fe400078e3cff */
[----:B------:R-:W-:Y:S02]  /*0650*/  ISETP.GT.U32.AND P1, PT, R11, R10, PT ;  /* 0x0000000a0b00720c */ /* 0x000fe40003f24070 */
[----:B------:R-:W-:-:S11]  /*0660*/  ISETP.GE.AND P0, PT, R9, RZ, PT ;  /* 0x000000ff0900720c */ /* 0x000fd60003f06270 */
[----:B------:R-:W-:Y:S02]  /*0670*/  @!P1 IMAD.IADD R10, R10, 0x1, -R11 ;  /* 0x000000010a0a9824 */ /* 0x000fe400078e0a0b */
[----:B------:R-:W-:Y:S01]  /*0680*/  @!P1 VIADD R8, R8, 0x1 ;  /* 0x0000000108089836 */ /* 0x000fe20000000000 */
[----:B------:R-:W-:Y:S02]  /*0690*/  ISETP.NE.AND P1, PT, R3, RZ, PT ;  /* 0x000000ff0300720c */ /* 0x000fe40003f25270 */
[----:B------:R-:W-:Y:S02]  /*06a0*/  ISETP.GE.U32.AND P2, PT, R10, R11, PT ;  /* 0x0000000b0a00720c */ /* 0x000fe40003f46070 */
[----:B------:R-:W-:-:S11]  /*06b0*/  SHF.R.S32.HI R10, RZ, 0x1f, R3 ;  /* 0x0000001fff0a7819 */ /* 0x000fd60000011403 */
[----:B------:R-:W-:Y:S01]  /*06c0*/  @P2 VIADD R8, R8, 0x1 ;  /* 0x0000000108082836 */ /* 0x000fe20000000000 */
[----:B------:R-:W-:-:S03]  /*06d0*/  ISETP.GT.AND P2, PT, R3, RZ, PT ;  /* 0x000000ff0300720c */ /* 0x000fc60003f44270 */
[----:B------:R-:W-:-:S04]  /*06e0*/  IMAD.MOV.U32 R9, RZ, RZ, R8 ;  /* 0x000000ffff097224 */ /* 0x000fc800078e0008 */
[----:B------:R-:W-:Y:S01]  /*06f0*/  @!P0 IMAD.MOV R9, RZ, RZ, -R9 ;  /* 0x000000ffff098224 */ /* 0x000fe200078e0a09 */
[----:B------:R-:W-:Y:S01]  /*0700*/  @!P1 LOP3.LUT R9, RZ, R11, RZ, 0x33, !PT ;  /* 0x0000000bff099212 */ /* 0x000fe200078e33ff */
[----:B------:R-:W-:Y:S01]  /*0710*/  IMAD.MOV.U32 R11, RZ, RZ, R8 ;  /* 0x000000ffff0b7224 */ /* 0x000fe200078e0008 */
[----:B------:R-:W-:Y:S02]  /*0720*/  ISETP.GE.AND P1, PT, R4, RZ, PT ;  /* 0x000000ff0400720c */ /* 0x000fe40003f26270 */
[----:B------:R-:W-:Y:S02]  /*0730*/  ISETP.LT.U32.AND P0, PT, R26, R9, PT ;  /* 0x000000091a00720c */ /* 0x000fe40003f01070 */
[----:B------:R-:W-:Y:S02]  /*0740*/  SHF.R.S32.HI R14, RZ, 0x1f, R9 ;  /* 0x0000001fff0e7819 */ /* 0x000fe40000011409 */
[----:B------:R-:W-:Y:S01]  /*0750*/  LEA.HI.SX32 R8, R3, 0x1, 0x1 ;  /* 0x0000000103087811 */ /* 0x000fe200078f0aff */
[----:B------:R-:W-:Y:S01]  /*0760*/  @!P2 IMAD.MOV R8, RZ, RZ, R10 ;  /* 0x000000ffff08a224 */ /* 0x000fe200078e020a */
[----:B------:R-:W-:-:S04]  /*0770*/  ISETP.LT.AND.EX P0, PT, R23, R14, PT, P0 ;  /* 0x0000000e1700720c */ /* 0x000fc80003f01300 */
[C---:B------:R-:W-:Y:S01]  /*0780*/  SEL R14, R23.reuse, R14, P0 ;  /* 0x0000000e170e7207 */ /* 0x040fe20000000000 */
[----:B------:R-:W-:Y:S01]  /*0790*/  @!P1 IMAD.MOV R11, RZ, RZ, -R11 ;  /* 0x000000ffff0b9224 */ /* 0x000fe200078e0a0b */
[----:B------:R-:W-:Y:S02]  /*07a0*/  @!P3 LOP3.LUT R11, RZ, R3, RZ, 0x33, !PT ;  /* 0x00000003ff0bb212 */ /* 0x000fe400078e33ff */
[----:B------:R-:W-:Y:S02]  /*07b0*/  LOP3.LUT R4, R23, R14, RZ, 0xfc, !PT ;  /* 0x0000000e17047212 */ /* 0x000fe400078efcff */
[----:B------:R-:W-:Y:S01]  /*07c0*/  SEL R16, R26, R9, P0 ;  /* 0x000000091a107207 */ /* 0x000fe20000000000 */
[----:B------:R-:W-:Y:S01]  /*07d0*/  IMAD R3, R11, R8, RZ ;  /* 0x000000080b037224 */ /* 0x000fe200078e02ff */
        /* <DEDUP_REMOVED lines=8> */
[----:B------:R-:W-:Y:S02]  /*0860*/  MOV R30, R20 ;  /* 0x00000014001e7202 */ /* 0x000fe40000000f00 */
[----:B------:R-:W-:Y:S01]  /*0870*/  MOV R31, R21 ;  /* 0x00000015001f7202 */ /* 0x000fe20000000f00 */
[----:B------:R-:W-:Y:S05]  /*0880*/  BRA `(.L_x_53) ;  /* 0x00000000004c7947 */ /* 0x000fea0003800000 */
.L_x_52:
        /* <DEDUP_REMOVED lines=19> */
.L_x_53:
[----:B------:R-:W-:Y:S05]  /*09c0*/  BSYNC B0 ;  /* 0x0000000000007941 */ /* 0x000fea0003800000 */
.L_x_51:
[----:B------:R-:W0:Y:S01]  /*09d0*/  LDC R8, c[0x0][0x2c4] ;  /* 0x0000b100ff087b82 */ /* 0x000e220000000800 */
[----:B------:R-:W-:Y:S01]  /*09e0*/  ULDC UR4, c[0x0][0x270] ;  /* 0x00009c0000047ab9 */ /* 0x000fe20000000800 */
[----:B------:R-:W-:Y:S01]  /*09f0*/  IABS R11, R3 ;  /* 0x00000003000b7213 */ /* 0x000fe20000000000 */
[----:B------:R-:W-:Y:S01]  /*0a00*/  IMAD.MOV.U32 R18, RZ, RZ, RZ ;  /* 0x000000ffff127224 */ /* 0x000fe200078e00ff */
[----:B------:R-:W1:Y:S01]  /*0a10*/  S2R R36, SR_TID.X ;  /* 0x0000000000247919 */ /* 0x000e620000002100 */
[----:B------:R-:W-:Y:S01]  /*0a20*/  BSSY B0, `(.L_x_54) ;  /* 0x0000078000007945 */ /* 0x000fe20003800000 */
        /* <DEDUP_REMOVED lines=8> */
[----:B------:R-:W-:Y:S01]  /*0ab0*/  IMAD.IADD R21, R2, 0x1, R13 ;  /* 0x0000000102157824 */ /* 0x000fe200078e020d */
[----:B------:R-:W-:-:S04]  /*0ac0*/  IABS R2, R3 ;  /* 0x0000000300027213 */ /* 0x000fc80000000000 */
[----:B------:R-:W3:Y:S01]  /*0ad0*/  I2F.RP R17, R13 ;  /* 0x0000000d00117306 */ /* 0x000ee20000209400 */
[----:B--2---:R-:W-:Y:S02]  /*0ae0*/  VIADD R4, R4, 0xffffffe ;  /* 0x0ffffffe04047836 */ /* 0x004fe40000000000 */
[----:B------:R-:W-:-:S05]  /*0af0*/  IMAD.MOV R2, RZ, RZ, -R2 ;  /* 0x000000ffff027224 */ /* 0x000fca00078e0a02 */
[----:B0-----:R-:W0:Y:S08]  /*0b00*/  MUFU.RCP R22, R15 ;  /* 0x0000000f00167308 */ /* 0x001e300000001000 */
[----:B---3--:R-:W2:Y:S08]  /*0b10*/  MUFU.RCP R26, R17 ;  /* 0x00000011001a7308 */ /* 0x008eb00000001000 */
[----:B------:R-:W3:Y:S01]  /*0b20*/  F2I.FTZ.U32.TRUNC.NTZ R19, R4 ;  /* 0x0000000400137305 */ /* 0x000ee2000021f000 */
[----:B0-----:R-:W-:-:S07]  /*0b30*/  VIADD R22, R22, 0xffffffe ;  /* 0x0ffffffe16167836 */ /* 0x001fce0000000000 */
[----:B------:R-:W0:Y:S01]  /*0b40*/  F2I.FTZ.U32.TRUNC.NTZ R23, R22 ;  /* 0x0000001600177305 */ /* 0x000e22000021f000 */
[----:B--2---:R-:W-:Y:S02]  /*0b50*/  VIADD R26, R26, 0xffffffe ;  /* 0x0ffffffe1a1a7836 */ /* 0x004fe40000000000 */
[----:B---3--:R-:W-:-:S05]  /*0b60*/  IMAD.MOV R12, RZ, RZ, -R19 ;  /* 0x000000ffff0c7224 */ /* 0x008fca00078e0a13 */
[----:B------:R-:W2:Y:S01]  /*0b70*/  F2I.FTZ.U32.TRUNC.NTZ R27, R26 ;  /* 0x0000001a001b7305 */ /* 0x000ea2000021f000 */
[----:B------:R-:W-:Y:S02]  /*0b80*/  VIADD R4, R11, UR4 ;  /* 0x000000040b047c36 */ /* 0x000fe40008000000 */
[----:B------:R-:W-:-:S03]  /*0b90*/  IMAD R12, R12, R11, RZ ;  /* 0x0000000b0c0c7224 */ /* 0x000fc600078e02ff */
[----:B------:R-:W-:Y:S01]  /*0ba0*/  IABS R17, R4 ;  /* 0x0000000400117213 */ /* 0x000fe20000000000 */
[----:B------:R-:W-:Y:S01]  /*0bb0*/  IMAD.HI.U32 R12, R19, R12, R18 ;  /* 0x0000000c130c7227 */ /* 0x000fe200078e0012 */
[----:B------:R-:W-:Y:S02]  /*0bc0*/  IABS R18, R9 ;  /* 0x0000000900127213 */ /* 0x000fe40000000000 */
[----:B------:R-:W-:Y:S01]  /*0bd0*/  IABS R19, R21 ;  /* 0x0000001500137213 */ /* 0x000fe20000000000 */
[----:B0-----:R-:W-:Y:S02]  /*0be0*/  IMAD.MOV R15, RZ, RZ, -R23 ;  /* 0x000000ffff0f7224 */ /* 0x001fe400078e0a17 */
[----:B------:R-:W-:Y:S02]  /*0bf0*/  IMAD.MOV R18, RZ, RZ, -R18 ;  /* 0x000000ffff127224 */ /* 0x000fe400078e0a12 */
[----:B--2---:R-:W-:Y:S02]  /*0c00*/  IMAD.MOV R20, RZ, RZ, -R27 ;  /* 0x000000ffff147224 */ /* 0x004fe400078e0a1b */
[----:B------:R-:W-:-:S02]  /*0c10*/  IMAD.MOV.U32 R26, RZ, RZ, RZ ;  /* 0x000000ffff1a7224 */ /* 0x000fc400078e00ff */
[----:B------:R-:W-:Y:S02]  /*0c20*/  IMAD R20, R20, R13, RZ ;  /* 0x0000000d14147224 */ /* 0x000fe400078e02ff */
        /* <DEDUP_REMOVED lines=10> */
[----:B------:R-:W-:-:S03]  /*0cd0*/  IADD3 R2, -R22, RZ, RZ ;  /* 0x000000ff16027210 */ /* 0x000fc60007ffe1ff */
[----:B------:R-:W-:Y:S01]  /*0ce0*/  @!P4 IMAD.IADD R18, R18, 0x1, -R13 ;  /* 0x000000011212c824 */ /* 0x000fe200078e0a0d */
[----:B------:R-:W-:Y:S01]  /*0cf0*/  ISETP.GT.U32.AND P3, PT, R11, R24, PT ;  /* 0x000000180b00720c */ /* 0x000fe20003f64070 */
[----:B------:R-:W-:Y:S01]  /*0d00*/  IMAD R19, R10, R2, R19 ;  /* 0x000000020a137224 */ /* 0x000fe200078e0213 */
[-C--:B------:R-:W-:Y:S01]  /*0d10*/  LOP3.LUT R2, R21, R13.reuse, RZ, 0x3c, !PT ;  /* 0x0000000d15027212 */ /* 0x080fe200078e3cff */
[----:B------:R-:W-:Y:S01]  /*0d20*/  @!P4 VIADD R20, R20, 0x1 ;  /* 0x000000011414c836 */ /* 0x000fe20000000000 */
[----:B------:R-:W-:Y:S02]  /*0d30*/  ISETP.GE.U32.AND P2, PT, R18, R13, PT ;  /* 0x0000000d1200720c */ /* 0x000fe40003f46070 */
[----:B------:R-:W-:Y:S02]  /*0d40*/  ISETP.GT.U32.AND P0, PT, R10, R19, PT ;  /* 0x000000130a00720c */ /* 0x000fe40003f04070 */
[----:B------:R-:W-:Y:S02]  /*0d50*/  ISETP.GE.AND P1, PT, R2, RZ, PT ;  /* 0x000000ff0200720c */ /* 0x000fe40003f26270 */
[----:B------:R-:W-:-:S02]  /*0d60*/  LOP3.LUT R2, R4, R11, RZ, 0x3c, !PT ;  /* 0x0000000b04027212 */ /* 0x000fc400078e3cff */
[----:B------:R-:W-:Y:S01]  /*0d70*/  LOP3.LUT R21, R21, R8, RZ, 0x3c, !PT ;  /* 0x0000000815157212 */ /* 0x000fe200078e3cff */
[----:B------:R-:W-:Y:S02]  /*0d80*/  @!P3 IMAD.IADD R24, R24, 0x1, -R11 ;  /* 0x000000011818b824 */ /* 0x000fe400078e0a0b */
[----:B------:R-:W-:Y:S01]  /*0d90*/  @!P3 VIADD R12, R12, 0x1 ;  /* 0x000000010c0cb836 */ /* 0x000fe20000000000 */
[----:B------:R-:W-:Y:S01]  /*0da0*/  ISETP.NE.AND P3, PT, R3, RZ, PT ;  /* 0x000000ff0300720c */ /* 0x000fe20003f65270 */
[----:B------:R-:W-:Y:S01]  /*0db0*/  @P2 VIADD R20, R20, 0x1 ;  /* 0x0000000114142836 */ /* 0x000fe20000000000 */
[----:B------:R-:W-:Y:S01]  /*0dc0*/  ISETP.GE.U32.AND P6, PT, R24, R11, PT ;  /* 0x0000000b1800720c */ /* 0x000fe20003fc6070 */
[----:B------:R-:W-:Y:S01]  /*0dd0*/  @!P0 IMAD.IADD R19, R19, 0x1, -R10 ;  /* 0x0000000113138824 */ /* 0x000fe200078e0a0a */
[----:B------:R-:W-:Y:S01]  /*0de0*/  ISETP.GE.AND P2, PT, R2, RZ, PT ;  /* 0x000000ff0200720c */ /* 0x000fe20003f46270 */
[----:B------:R-:W-:Y:S01]  /*0df0*/  @!P1 IMAD.MOV R20, RZ, RZ, -R20 ;  /* 0x000000ffff149224 */ /* 0x000fe200078e0a14 */
[----:B------:R-:W-:Y:S01]  /*0e00*/  @!P5 LOP3.LUT R20, RZ, R13, RZ, 0x33, !PT ;  /* 0x0000000dff14d212 */ /* 0x000fe200078e33ff */
[----:B------:R-:W-:Y:S01]  /*0e10*/  @!P0 VIADD R22, R22, 0x1 ;  /* 0x0000000116168836 */ /* 0x000fe20000000000 */
[----:B------:R-:W-:-:S02]  /*0e20*/  ISETP.GE.U32.AND P4, PT, R19, R10, PT ;  /* 0x0000000a1300720c */ /* 0x000fc40003f86070 */
[----:B------:R-:W-:Y:S02]  /*0e30*/  ISETP.LT.U32.AND P0, PT, R6, R20, PT ;  /* 0x000000140600720c */ /* 0x000fe40003f01070 */
[----:B------:R-:W-:Y:S02]  /*0e40*/  SHF.R.S32.HI R13, RZ, 0x1f, R20 ;  /* 0x0000001fff0d7819 */ /* 0x000fe40000011414 */
[----:B------:R-:W-:Y:S02]  /*0e50*/  ISETP.GE.AND P1, PT, R21, RZ, PT ;  /* 0x000000ff1500720c */ /* 0x000fe40003f26270 */
[CC--:B------:R-:W-:Y:S02]  /*0e60*/  ISETP.LT.AND.EX P0, PT, R7.reuse, R13.reuse, PT, P0 ;  /* 0x0000000d0700720c */ /* 0x0c0fe40003f01300 */
[----:B------:R-:W-:Y:S02]  /*0e70*/  @P6 IADD3 R12, R12, 0x1, RZ ;  /* 0x000000010c0c6810 */ /* 0x000fe40007ffe0ff */
[----:B------:R-:W-:Y:S01]  /*0e80*/  SEL R10, R7, R13, P0 ;  /* 0x0000000d070a7207 */ /* 0x000fe20000000000 */
[----:B------:R-:W-:Y:S01]  /*0e90*/  @P4 VIADD R22, R22, 0x1 ;  /* 0x0000000116164836 */ /* 0x000fe20000000000 */
[----:B------:R-:W-:Y:S01]  /*0ea0*/  ISETP.GT.AND P5, PT, R9, RZ, PT ;  /* 0x000000ff0900720c */ /* 0x000fe20003fa4270 */
[----:B------:R-:W-:Y:S01]  /*0eb0*/  @!P2 IMAD.MOV R12, RZ, RZ, -R12 ;  /* 0x000000ffff0ca224 */ /* 0x000fe200078e0a0c */
[----:B------:R-:W-:-:S02]  /*0ec0*/  ISETP.NE.AND P2, PT, R8, RZ, PT ;  /* 0x000000ff0800720c */ /* 0x000fc40003f45270 */
[----:B------:R-:W-:Y:S01]  /*0ed0*/  @!P3 LOP3.LUT R12, RZ, R11, RZ, 0x33, !PT ;  /* 0x0000000bff0cb212 */ /* 0x000fe200078e33ff */
[----:B------:R-:W-:Y:S01]  /*0ee0*/  @!P1 IMAD.MOV R22, RZ, RZ, -R22 ;  /* 0x000000ffff169224 */ /* 0x000fe200078e0a16 */
[----:B------:R-:W-:Y:S02]  /*0ef0*/  LOP3.LUT R11, R7, R10, RZ, 0xfc, !PT ;  /* 0x0000000a070b7212 */ /* 0x000fe400078efcff */
[----:B------:R-:W-:Y:S02]  /*0f00*/  SHF.R.S32.HI R2, RZ, 0x1f, R9 ;  /* 0x0000001fff027819 */ /* 0x000fe40000011409 */
[----:B------:R-:W-:Y:S02]  /*0f10*/  ISETP.NE.U32.AND P1, PT, R11, RZ, PT ;  /* 0x000000ff0b00720c */ /* 0x000fe40003f25070 */
[----:B------:R-:W-:Y:S01]  /*0f20*/  LEA.HI.SX32 R13, R9, 0x1, 0x1 ;  /* 0x00000001090d7811 */ /* 0x000fe200078f0aff */
[----:B------:R-:W-:Y:S01]  /*0f30*/  @!P5 IMAD.MOV R13, RZ, RZ, R2 ;  /* 0x000000ffff0dd224 */ /* 0x000fe200078e0202 */
[----:B------:R-:W-:-:S02]  /*0f40*/  ISETP.LT.U32.AND P3, PT, R30, R12, PT ;  /* 0x0000000c1e00720c */ /* 0x000fc40003f61070 */
[----:B------:R-:W-:Y:S02]  /*0f50*/  SHF.R.S32.HI R9, RZ, 0x1f, R12 ;  /* 0x0000001fff097819 */ /* 0x000fe4000001140c */
[----:B------:R-:W-:Y:S02]  /*0f60*/  @!P2 LOP3.LUT R22, RZ, R8, RZ, 0x33, !PT ;  /* 0x00000008ff16a212 */ /* 0x000fe400078e33ff */
[C---:B------:R-:W-:Y:S02]  /*0f70*/  ISETP.LT.AND.EX P3, PT, R31.reuse, R9, PT, P3 ;  /* 0x000000091f00720c */ /* 0x040fe40003f61330 */
[----:B------:R-:W-:Y:S01]  /*0f80*/  SEL R11, R6, R20, P0 ;  /* 0x00000014060b7207 */ /* 0x000fe20000000000 */
[----:B------:R-:W-:Y:S01]  /*0f90*/  IMAD R2, R22, R13, RZ ;  /* 0x0000000d16027224 */ /* 0x000fe200078e02ff */
[----:B------:R-:W-:Y:S02]  /*0fa0*/  SEL R13, R30, R12, P3 ;  /* 0x0000000c1e0d7207 */ /* 0x000fe40001800000 */
[----:B------:R-:W-:Y:S01]  /*0fb0*/  SEL R12, R31, R9, P3 ;  /* 0x000000091f0c7207 */ /* 0x000fe20001800000 */
[----:B-1----:R-:W-:Y:S06]  /*0fc0*/  @!P1 BRA `(.L_x_55) ;  /* 0x0000000000249947 */ /* 0x002fec0003800000 */
        /* <DEDUP_REMOVED lines=9> */
.L_x_55:
[----:B------:R-:W0:Y:S01]  /*1060*/  I2F.U32.RP R15, R11 ;  /* 0x0000000b000f7306 */ /* 0x000e220000209000 */
[----:B------:R-:W-:Y:S01]  /*1070*/  IMAD.MOV.U32 R8, RZ, RZ, RZ ;  /* 0x000000ffff087224 */ /* 0x000fe200078e00ff */
[----:B------:R-:W-:-:S06]  /*1080*/  ISETP.NE.U32.AND P0, PT, R11, RZ, PT ;  /* 0x000000ff0b00720c */ /* 0x000fcc0003f05070 */
        /* <DEDUP_REMOVED lines=8> */
[----:B------:R-:W-:Y:S02]  /*1110*/  IMAD R6, R11, R7, R6 ;  /* 0x000000070b067224 */ /* 0x000fe400078e0206 */
[----:B------:R-:W-:-:S03]  /*1120*/  IMAD.MOV.U32 R7, RZ, RZ, RZ ;  /* 0x000000ffff077224 */ /* 0x000fc600078e00ff */
[----:B------:R-:W-:-:S13]  /*1130*/  ISETP.GE.U32.AND P2, PT, R6, R11, PT ;  /* 0x0000000b0600720c */ /* 0x000fda0003f46070 */
[----:B------:R-:W-:Y:S01]  /*1140*/  @P2 IMAD.IADD R6, R6, 0x1, -R11 ;  /* 0x0000000106062824 */ /* 0x000fe200078e0a0b */
[----:B------:R-:W-:-:S04]  /*1150*/  @P2 IADD3 R8, R8, 0x1, RZ ;  /* 0x0000000108082810 */ /* 0x000fc80007ffe0ff */
[----:B------:R-:W-:-:S13]  /*1160*/  ISETP.GE.U32.AND P1, PT, R6, R11, PT ;  /* 0x0000000b0600720c */ /* 0x000fda0003f26070 */
[----:B------:R-:W-:Y:S01]  /*1170*/  @P1 VIADD R8, R8, 0x1 ;  /* 0x0000000108081836 */ /* 0x000fe20000000000 */
[----:B------:R-:W-:-:S04]  /*1180*/  @!P0 LOP3.LUT R8, RZ, R11, RZ, 0x33, !PT ;  /* 0x0000000bff088212 */ /* 0x000fc800078e33ff */
[----:B------:R-:W-:Y:S02]  /*1190*/  MOV R6, R8 ;  /* 0x0000000800067202 */ /* 0x000fe40000000f00 */
.L_x_56:
[----:B------:R-:W-:Y:S05]  /*11a0*/  BSYNC B0 ;  /* 0x0000000000007941 */ /* 0x000fea0003800000 */
.L_x_54:
        /* <DEDUP_REMOVED lines=23> */
[----:B------:R-:W-:Y:S01]  /*1320*/  @!P5 IMAD.MOV.U32 R38, RZ, RZ, R40 ;  /* 0x000000ffff26d224 */ /* 0x000fe200078e0028 */
[----:B------:R-:W-:Y:S01]  /*1330*/  @!P5 SHF.R.S32.HI R33, RZ, 0x1f, R27 ;  /* 0x0000001fff21d819 */ /* 0x000fe2000001141b */
[----:B------:R-:W-:Y:S01]  /*1340*/  @!P5 IMAD.MOV.U32 R39, RZ, RZ, R41 ;  /* 0x000000ffff27d224 */ /* 0x000fe200078e0029 */
[----:B------:R-:W-:Y:S01]  /*1350*/  @!P4 SHF.R.S32.HI R37, RZ, 0x1f, R35 ;  /* 0x0000001fff25c819 */ /* 0x000fe20000011423 */
[-C--:B------:R-:W-:Y:S02]  /*1360*/  @!P1 IMAD R29, R29, R28.reuse, RZ ;  /* 0x0000001c1d1d9224 */ /* 0x080fe400078e02ff */
[----:B------:R-:W1:Y:S01]  /*1370*/  @!P3 LDC.64 R8, c[0x0][0x2b8] ;  /* 0x0000ae00ff08bb82 */ /* 0x000e620000000a00 */
[----:B------:R-:W-:Y:S01]  /*1380*/  @!P5 IMAD R26, R33, R28, RZ ;  /* 0x0000001c211ad224 */ /* 0x000fe200078e02ff */
[----:B------:R-:W-:Y:S01]  /*1390*/  @!P3 SHF.R.S32.HI R33, RZ, 0x1f, R32 ;  /* 0x0000001fff21b819 */ /* 0x000fe20000011420 */
[----:B------:R-:W-:-:S04]  /*13a0*/  @!P5 IMAD.WIDE.U32 R38, R28, R27, R38 ;  /* 0x0000001b1c26d225 */ /* 0x000fc800078e0026 */
[----:B------:R-:W-:Y:S01]  /*13b0*/  @!P1 IMAD.WIDE.U32 R42, R28, R24, R40 ;  /* 0x000000181c2a9225 */ /* 0x000fe200078e0028 */
[----:B------:R-:W2:Y:S03]  /*13c0*/  @!P4 LDC.64 R18, c[0x0][0x2b8] ;  /* 0x0000ae00ff12cb82 */ /* 0x000ea60000000a00 */
[-C--:B------:R-:W-:Y:S02]  /*13d0*/  @!P1 IMAD R29, R24, R5.reuse, R29 ;  /* 0x00000005181d9224 */ /* 0x080fe400078e021d */
[----:B------:R-:W-:Y:S02]  /*13e0*/  @!P5 IMAD R27, R27, R5, R26 ;  /* 0x000000051b1bd224 */ /* 0x000fe400078e021a */
[----:B------:R-:W-:Y:S01]  /*13f0*/  @!P4 IMAD R26, R37, R28, RZ ;  /* 0x0000001c251ac224 */ /* 0x000fe200078e02ff */
[----:B------:R-:W3:Y:S01]  /*1400*/  @!P5 LDC.64 R20, c[0x0][0x2b8] ;  /* 0x0000ae00ff14db82 */ /* 0x000ee20000000a00 */
[----:B------:R-:W-:Y:S01]  /*1410*/  @!P4 IMAD.MOV.U32 R44, RZ, RZ, R40 ;  /* 0x000000ffff2cc224 */ /* 0x000fe200078e0028 */
[----:B0-----:R-:W-:Y:S01]  /*1420*/  @!P1 LEA R22, P0, R42, R22, 0x2 ;  /* 0x000000162a169211 */ /* 0x001fe200078010ff */
[----:B------:R-:W-:-:S02]  /*1430*/  @!P4 IMAD.MOV.U32 R45, RZ, RZ, R41 ;  /* 0x000000ffff2dc224 */ /* 0x000fc400078e0029 */
[----:B------:R-:W-:Y:S02]  /*1440*/  @!P1 IMAD.IADD R29, R43, 0x1, R29 ;  /* 0x000000012b1d9824 */ /* 0x000fe400078e021d */
[----:B------:R-:W-:-:S03]  /*1450*/  @!P4 IMAD.WIDE.U32 R44, R28, R35, R44 ;  /* 0x000000231c2cc225 */ /* 0x000fc600078e002c */
[----:B------:R-:W-:Y:S01]  /*1460*/  @!P1 LEA.HI.X R23, R42, R23, R29, 0x2, P0 ;  /* 0x000000172a179211 */ /* 0x000fe200000f141d */
[----:B------:R-:W-:Y:S02]  /*1470*/  @!P4 IMAD R26, R35, R5, R26 ;  /* 0x00000005231ac224 */ /* 0x000fe400078e021a */
[----:B------:R-:W-:Y:S02]  /*1480*/  @!P3 IMAD R33, R33, R28, RZ ;  /* 0x0000001c2121b224 */ /* 0x000fe400078e02ff */
[----:B------:R-:W-:Y:S02]  /*1490*/  @!P3 IMAD.MOV.U32 R34, RZ, RZ, R40 ;  /* 0x000000ffff22b224 */ /* 0x000fe400078e0028 */
[----:B------:R-:W-:Y:S02]  /*14a0*/  @!P3 IMAD.MOV.U32 R35, RZ, RZ, R41 ;  /* 0x000000ffff23b224 */ /* 0x000fe400078e0029 */
[----:B------:R-:W-:Y:S02]  /*14b0*/  IMAD.MOV.U32 R29, RZ, RZ, -0x800000 ;  /* 0xff800000ff1d7424 */ /* 0x000fe400078e00ff */
[----:B------:R-:W-:-:S04]  /*14c0*/  @!P3 IMAD.WIDE.U32 R34, R28, R32, R34 ;  /* 0x000000201c22b225 */ /* 0x000fc800078e0022 */
[----:B------:R-:W-:Y:S01]  /*14d0*/  @!P3 IMAD R33, R32, R5, R33 ;  /* 0x000000052021b224 */ /* 0x000fe200078e0221 */
[----:B-1----:R-:W-:Y:S01]  /*14e0*/  @!P3 LEA R8, P0, R34, R8, 0x2 ;  /* 0x000000082208b211 */ /* 0x002fe200078010ff */
[----:B------:R0:W4:Y:S01]  /*14f0*/  @!P1 LDG.E R29, desc[UR8][R22.64] ;  /* 0x00000008161d9981 */ /* 0x000122000c1e1900 */
[----:B------:R-:W-:Y:S01]  /*1500*/  @!P4 IMAD.IADD R26, R45, 0x1, R26 ;  /* 0x000000012d1ac824 */ /* 0x000fe200078e021a */
[----:B--2---:R-:W-:Y:S01]  /*1510*/  @!P4 LEA R18, P1, R44, R18, 0x2 ;  /* 0x000000122c12c211 */ /* 0x004fe200078210ff */
[----:B------:R-:W-:Y:S01]  /*1520*/  @!P5 IMAD.IADD R27, R39, 0x1, R27 ;  /* 0x00000001271bd824 */ /* 0x000fe200078e021b */
[----:B------:R-:W-:Y:S02]  /*1530*/  @!P3 IADD3 R33, R35, R33, RZ ;  /* 0x000000212321b210 */ /* 0x000fe40007ffe0ff */
[----:B---3--:R-:W-:Y:S02]  /*1540*/  @!P5 LEA R20, P2, R38, R20, 0x2 ;  /* 0x000000142614d211 */ /* 0x008fe400078410ff */
[----:B------:R-:W-:-:S02]  /*1550*/  @!P3 LEA.HI.X R9, R34, R9, R33, 0x2, P0 ;  /* 0x000000092209b211 */ /* 0x000fc400000f1421 */
[----:B------:R-:W-:Y:S01]  /*1560*/  @!P4 LEA.HI.X R19, R44, R19, R26, 0x2, P1 ;  /* 0x000000132c13c211 */ /* 0x000fe200008f141a */
[----:B------:R-:W-:Y:S01]  /*1570*/  IMAD.MOV.U32 R26, RZ, RZ, -0x800000 ;  /* 0xff800000ff1a7424 */ /* 0x000fe200078e00ff */
[----:B------:R-:W-:Y:S02]  /*1580*/  @!P5 LEA.HI.X R21, R38, R21, R27, 0x2, P2 ;  /* 0x000000152615d211 */ /* 0x000fe400010f141b */
[----:B------:R-:W1:Y:S03]  /*1590*/  LDC R27, c[0x0][0x270] ;  /* 0x00009c00ff1b7b82 */ /* 0x000e660000000800 */
[----:B------:R2:W3:Y:S01]  /*15a0*/  @!P5 LDG.E R26, desc[UR8][R20.64] ;  /* 0x00000008141ad981 */ /* 0x0004e2000c1e1900 */
[----:B0-----:R-:W-:Y:S02]  /*15b0*/  IMAD.MOV.U32 R22, RZ, RZ, -0x800000 ;  /* 0xff800000ff167424 */ /* 0x001fe400078e00ff */
[----:B------:R-:W-:-:S04]  /*15c0*/  IMAD.MOV.U32 R23, RZ, RZ, -0x800000 ;  /* 0xff800000ff177424 */ /* 0x000fc800078e00ff */
[----:B------:R0:W5:Y:S04]  /*15d0*/  @!P3 LDG.E R22, desc[UR8][R8.64] ;  /* 0x000000080816b981 */ /* 0x000168000c1e1900 */
[----:B------:R0:W5:Y:S01]  /*15e0*/  @!P4 LDG.E R23, desc[UR8][R18.64] ;  /* 0x000000081217c981 */ /* 0x000162000c1e1900 */
[----:B-1----:R-:W-:-:S04]  /*15f0*/  IABS R32, R27 ;  /* 0x0000001b00207213 */ /* 0x002fc80000000000 */
[----:B------:R-:W1:Y:S08]  /*1600*/  I2F.U32.RP R37, R32 ;  /* 0x0000002000257306 */ /* 0x000e700000209000 */
[----:B-1----:R-:W1:Y:S01]  /*1610*/  MUFU.RCP R34, R37 ;  /* 0x0000002500227308 */ /* 0x002e620000001000 */
[----:B--2---:R-:W2:Y:S01]  /*1620*/  S2R R20, SR_CgaCtaId ;  /* 0x0000000000147919 */ /* 0x004ea20000008800 */
[----:B-1----:R-:W-:-:S06]  /*1630*/  VIADD R34, R34, 0xffffffe ;  /* 0x0ffffffe22227836 */ /* 0x002fcc0000000000 */
[----:B------:R-:W1:Y:S01]  /*1640*/  F2I.FTZ.U32.TRUNC.NTZ R35, R34 ;  /* 0x0000002200237305 */ /* 0x000e62000021f000 */
[----:B0-----:R-:W-:Y:S02]  /*1650*/  IABS R9, R4 ;  /* 0x0000000400097213 */ /* 0x001fe40000000000 */
[----:B------:R-:W-:Y:S01]  /*1660*/  IABS R18, R27 ;  /* 0x0000001b00127213 */ /* 0x000fe20000000000 */
[----:B-1----:R-:W-:Y:S02]  /*1670*/  IMAD.MOV R33, RZ, RZ, -R35 ;  /* 0x000000ffff217224 */ /* 0x002fe400078e0a23 */
[----:B------:R-:W-:Y:S02]  /*1680*/  IMAD.MOV.U32 R34, RZ, RZ, RZ ;  /* 0x000000ffff227224 */ /* 0x000fe400078e00ff */
[----:B------:R-:W-:-:S04]  /*1690*/  IMAD R8, R33, R32, RZ ;  /* 0x0000002021087224 */ /* 0x000fc800078e02ff */
[----:B------:R-:W-:-:S04]  /*16a0*/  IMAD.HI.U32 R8, R35, R8, R34 ;  /* 0x0000000823087227 */ /* 0x000fc800078e0022 */
[----:B------:R-:W-:Y:S02]  /*16b0*/  IMAD.MOV R18, RZ, RZ, -R18 ;  /* 0x000000ffff127224 */ /* 0x000fe400078e0a12 */
[----:B------:R-:W-:-:S04]  /*16c0*/  IMAD.HI.U32 R8, R8, R9, RZ ;  /* 0x0000000908087227 */ /* 0x000fc800078e00ff */
[----:B------:R-:W-:Y:S01]  /*16d0*/  IMAD R19, R8, R18, R9 ;  /* 0x0000001208137224 */ /* 0x000fe200078e0209 */
[----:B------:R-:W-:-:S04]  /*16e0*/  MOV R9, 0x400 ;  /* 0x0000040000097802 */ /* 0x000fc80000000f00 */
[----:B------:R-:W-:Y:S02]  /*16f0*/  ISETP.GT.U32.AND P3, PT, R32, R19, PT ;  /* 0x000000132000720c */ /* 0x000fe40003f64070 */
[----:B--2---:R-:W-:Y:S02]  /*1700*/  LEA R9, R20, R9, 0x18 ;  /* 0x0000000914097211 */ /* 0x004fe400078ec0ff */
[C---:B------:R-:W-:Y:S02]  /*1710*/  ISETP.GT.AND P6, PT, R36.reuse, 0x7f, PT ;  /* 0x0000007f2400780c */ /* 0x040fe40003fc4270 */
[----:B------:R-:W-:Y:S01]  /*1720*/  ISETP.GT.AND P1, PT, R36, 0x17f, PT ;  /* 0x0000017f2400780c */ /* 0x000fe20003f24270 */
[----:B------:R-:W-:Y:S01]  /*1730*/  IMAD R24, R24, 0x24, R9 ;  /* 0x0000002418187824 */ /* 0x000fe200078e0209 */
[C---:B------:R-:W-:Y:S02]  /*1740*/  ISETP.GT.AND P2, PT, R36.reuse, 0x1ff, PT ;  /* 0x000001ff2400780c */ /* 0x040fe40003f44270 */
[----:B------:R-:W-:Y:S01]  /*1750*/  ISETP.GT.AND P0, PT, R36, 0xff, PT ;  /* 0x000000ff2400780c */ /* 0x000fe20003f04270 */
[----:B------:R-:W-:-:S02]  /*1760*/  IMAD R24, R17, 0x4, R24 ;  /* 0x0000000411187824 */ /* 0x000fc400078e0218 */
[----:B------:R-:W-:-:S04]  /*1770*/  @!P3 IADD3 R19, R19, -R32, RZ ;  /* 0x800000201313b210 */ /* 0x000fc80007ffe0ff */
[----:B------:R-:W-:Y:S02]  /*1780*/  ISETP.GE.U32.AND P4, PT, R19, R32, PT ;  /* 0x000000201300720c */ /* 0x000fe40003f86070 */
[----:B------:R-:W-:Y:S02]  /*1790*/  LOP3.LUT R17, R31, R12, RZ, 0xfc, !PT ;  /* 0x0000000c1f117212 */ /* 0x000fe400078efcff */
[----:B------:R-:W-:Y:S01]  /*17a0*/  LOP3.LUT R4, R4, R27, RZ, 0x3c, !PT ;  /* 0x0000001b04047212 */ /* 0x000fe200078e3cff */
[----:B------:R-:W-:Y:S01]  /*17b0*/  @!P3 VIADD R8, R8, 0x1 ;  /* 0x000000010808b836 */ /* 0x000fe20000000000 */
[----:B------:R-:W-:Y:S07]  /*17c0*/  BSSY B0, `(.L_x_57) ;  /* 0x0000029000007945 */ /* 0x000fee0003800000 */
[----:B------:R-:W-:Y:S01]  /*17d0*/  @P4 VIADD R8, R8, 0x1 ;  /* 0x0000000108084836 */ /* 0x000fe20000000000 */
[----:B----4-:R0:W-:Y:S01]  /*17e0*/  @!P2 STS [R24], R29 ;  /* 0x0000001d1800a388 */ /* 0x0101e20000000800 */
[----:B------:R-:W-:-:S02]  /*17f0*/  ISETP.GE.AND P2, PT, R4, RZ, PT ;  /* 0x000000ff0400720c */ /* 0x000fc40003f46270 */
[----:B------:R-:W-:Y:S01]  /*1800*/  IMAD.MOV.U32 R4, RZ, RZ, R8 ;  /* 0x000000ffff047224 */ /* 0x000fe200078e0008 */
[----:B---3--:R0:W-:Y:S01]  /*1810*/  @!P1 STS [R24+0x240], R26 ;  /* 0x0002401a18009388 */ /* 0x0081e20000000800 */
[----:B------:R-:W-:-:S03]  /*1820*/  ISETP.NE.U32.AND P1, PT, R17, RZ, PT ;  /* 0x000000ff1100720c */ /* 0x000fc60003f25070 */
[----:B-----5:R0:W-:Y:S04]  /*1830*/  @!P6 STS [R24+0x6c0], R22 ;  /* 0x0006c0161800e388 */ /* 0x0201e80000000800 */
[----:B------:R0:W-:Y:S01]  /*1840*/  @!P0 STS [R24+0x480], R23 ;  /* 0x0004801718008388 */ /* 0x0001e20000000800 */
[----:B------:R-:W-:Y:S01]  /*1850*/  ISETP.NE.AND P0, PT, R27, RZ, PT ;  /* 0x000000ff1b00720c */ /* 0x000fe20003f05270 */
[----:B------:R-:W-:-:S12]  /*1860*/  @!P2 IMAD.MOV R4, RZ, RZ, -R4 ;  /* 0x000000ffff04a224 */ /* 0x000fd800078e0a04 */
[----:B------:R-:W-:Y:S01]  /*1870*/  @!P0 LOP3.LUT R4, RZ, R27, RZ, 0x33, !PT ;  /* 0x0000001bff048212 */ /* 0x000fe200078e33ff */
[----:B------:R-:W-:Y:S06]  /*1880*/  @!P1 BRA `(.L_x_58) ;  /* 0x0000000000249947 */ /* 0x000fec0003800000 */
[----:B------:R-:W-:Y:S01]  /*1890*/  IMAD.MOV.U32 R18, RZ, RZ, R30 ;  /* 0x000000ffff127224 */ /* 0x000fe200078e001e */
[----:B0-----:R-:W-:Y:S01]  /*18a0*/  MOV R26, R13 ;  /* 0x0000000d001a7202 */ /* 0x001fe20000000f00 */
[----:B------:R-:W-:Y:S01]  /*18b0*/  IMAD.MOV.U32 R17, RZ, RZ, R31 ;  /* 0x000000ffff117224 */ /* 0x000fe200078e001f */
[----:B------:R-:W-:Y:S02]  /*18c0*/  MOV R23, R12 ;  /* 0x0000000c00177202 */ /* 0x000fe40000000f00 */
[----:B------:R-:W-:Y:S02]  /*18d0*/  MOV R24, 0x18f0 ;  /* 0x000018f000187802 */ /* 0x000fe40000000f00 */
[----:B------:R-:W-:Y:S05]  /*18e0*/  CALL.REL.NOINC `($__internal_1_$__cuda_sm20_div_s64) ;  /* 0x0000003000cc7944 */ /* 0x000fea0003c00000 */
[----:B------:R-:W-:Y:S02]  /*18f0*/  MOV R40, R20 ;  /* 0x0000001400287202 */ /* 0x000fe40000000f00 */
[----:B------:R-:W-:Y:S01]  /*1900*/  MOV R41, R21 ;  /* 0x0000001500297202 */ /* 0x000fe20000000f00 */
[----:B------:R-:W-:Y:S05]  /*1910*/  BRA `(.L_x_59) ;  /* 0x00000000004c7947 */ /* 0x000fea0003800000 */
.L_x_58:
[----:B------:R-:W1:Y:S01]  /*1920*/  I2F.U32.RP R17, R13 ;  /* 0x0000000d00117306 */ /* 0x000e620000209000 */
[----:B------:R-:W-:Y:S02]  /*1930*/  ISETP.NE.U32.AND P0, PT, R13, RZ, PT ;  /* 0x000000ff0d00720c */ /* 0x000fe40003f05070 */
[----:B------:R-:W-:-:S05]  /*1940*/  MOV R41, RZ ;  /* 0x000000ff00297202 */ /* 0x000fca0000000f00 */
[----:B-1----:R-:W1:Y:S02]  /*1950*/  MUFU.RCP R18, R17 ;  /* 0x0000001100127308 */ /* 0x002e640000001000 */
[----:B-1----:R-:W-:-:S06]  /*1960*/  VIADD R18, R18, 0xffffffe ;  /* 0x0ffffffe12127836 */ /* 0x002fcc0000000000 */
[----:B------:R1:W2:Y:S02]  /*1970*/  F2I.FTZ.U32.TRUNC.NTZ R19, R18 ;  /* 0x0000001200137305 */ /* 0x0002a4000021f000 */
[----:B-1----:R-:W-:Y:S01]  /*1980*/  HFMA2.MMA R18, -RZ, RZ, 0, 0 ;  /* 0x00000000ff127435 */ /* 0x002fe200000001ff */
[----:B--2---:R-:W-:-:S04]  /*1990*/  IMAD.MOV R8, RZ, RZ, -R19 ;  /* 0x000000ffff087224 */ /* 0x004fc800078e0a13 */
        /* <DEDUP_REMOVED lines=11> */
.L_x_59:
[----:B------:R-:W-:Y:S05]  /*1a50*/  BSYNC B0 ;  /* 0x0000000000007941 */ /* 0x000fea0003800000 */
.L_x_57:
        /* <DEDUP_REMOVED lines=8> */
[----:B------:R-:W-:Y:S01]  /*1ae0*/  BSSY B1, `(.L_x_60) ;  /* 0x0000240000017945 */ /* 0x000fe20003800000 */
[----:B0-----:R-:W-:Y:S01]  /*1af0*/  IABS R23, R2 ;  /* 0x0000000200177213 */ /* 0x001fe20000000000 */
[----:B------:R-:W-:-:S04]  /*1b00*/  IMAD.IADD R36, R36, 0x1, -R17 ;  /* 0x0000000124247824 */ /* 0x000fc800078e0a11 */
[----:B------:R-:W-:-:S04]  /*1b10*/  IMAD R34, R36, 0x24, R9 ;  /* 0x0000002424227824 */ /* 0x000fc800078e0209 */
[----:B------:R-:W-:-:S05]  /*1b20*/  IMAD R34, R15, 0x4, R34 ;  /* 0x000000040f227824 */ /* 0x000fca00078e0222 */
[----:B------:R-:W-:Y:S04]  /*1b30*/  @!P6 LDS R35, [R34] ;  /* 0x000000002223e984 */ /* 0x000fe80000000800 */
[----:B------:R-:W0:Y:S04]  /*1b40*/  @!P6 LDS R32, [R34+0x240] ;  /* 0x000240002220e984 */ /* 0x000e280000000800 */
[----:B------:R-:W1:Y:S04]  /*1b50*/  @!P6 LDS R31, [R34+0x480] ;  /* 0x00048000221fe984 */ /* 0x000e680000000800 */
[----:B------:R-:W2:Y:S01]  /*1b60*/  @!P6 LDS R33, [R34+0x6c0] ;  /* 0x0006c0002221e984 */ /* 0x000ea20000000800 */
[----:B0-----:R-:W-:-:S04]  /*1b70*/  FMNMX.FTZ R24, R35, R32, !PT ;  /* 0x0000002023187209 */ /* 0x001fc80007810000 */
[----:B-1----:R-:W-:-:S04]  /*1b80*/  FMNMX.FTZ R24, R24, R31, !PT ;  /* 0x0000001f18187209 */ /* 0x002fc80007810000 */
[----:B--2---:R-:W-:-:S05]  /*1b90*/  FMNMX.FTZ R24, R24, R33, !PT ;  /* 0x0000002118187209 */ /* 0x004fca0007810000 */
[----:B------:R-:W0:Y:S02]  /*1ba0*/  SHFL.BFLY PT, R9, R24, 0x8, 0x1f ;  /* 0x0d001f0018097f89 */ /* 0x000e2400000e0000 */
[----:B0-----:R-:W-:-:S05]  /*1bb0*/  FMNMX.FTZ R9, R24, R9, !PT ;  /* 0x0000000918097209 */ /* 0x001fca0007810000 */
[----:B------:R-:W0:Y:S02]  /*1bc0*/  SHFL.BFLY PT, R22, R9, 0x4, 0x1f ;  /* 0x0c801f0009167f89 */ /* 0x000e2400000e0000 */
[----:B0-----:R-:W-:-:S05]  /*1bd0*/  FMNMX.FTZ R22, R9, R22, !PT ;  /* 0x0000001609167209 */ /* 0x001fca0007810000 */
[----:B------:R-:W0:Y:S02]  /*1be0*/  SHFL.BFLY PT, R17, R22, 0x2, 0x1f ;  /* 0x0c401f0016117f89 */ /* 0x000e2400000e0000 */
[----:B0-----:R-:W-:-:S05]  /*1bf0*/  FMNMX.FTZ R17, R22, R17, !PT ;  /* 0x0000001116117209 */ /* 0x001fca0007810000 */
[----:B------:R-:W0:Y:S02]  /*1c00*/  SHFL.BFLY PT, R8, R17, 0x1, 0x1f ;  /* 0x0c201f0011087f89 */ /* 0x000e2400000e0000 */
[----:B0-----:R-:W-:Y:S02]  /*1c10*/  FMNMX.FTZ R8, R17, R8, !PT ;  /* 0x0000000811087209 */ /* 0x001fe40007810000 */
[----:B------:R-:W0:Y:S02]  /*1c20*/  LDC R17, c[0x0][0x270] ;  /* 0x00009c00ff117b82 */ /* 0x000e240000000800 */
        /* <DEDUP_REMOVED lines=10> */
[----:B------:R-:W-:Y:S02]  /*1cd0*/  FMUL.FTZ R22, R22, 1.4426950216293334961 ;  /* 0x3fb8aa3b16167820 */ /* 0x000fe40000410000 */
[----:B------:R0:W-:Y:S08]  /*1ce0*/  MUFU.EX2 R9, R21 ;  /* 0x0000001500097308 */ /* 0x0001f00000000800 */
[----:B------:R-:W1:Y:S08]  /*1cf0*/  MUFU.EX2 R20, R20 ;  /* 0x0000001400147308 */ /* 0x000e700000000800 */
[----:B------:R-:W2:Y:S01]  /*1d00*/  MUFU.EX2 R8, R24 ;  /* 0x0000001800087308 */ /* 0x000ea20000000800 */
[----:B0-----:R-:W-:-:S07]  /*1d10*/  IABS R21, R17 ;  /* 0x0000001100157213 */ /* 0x001fce0000000000 */
[----:B------:R-:W0:Y:S01]  /*1d20*/  MUFU.EX2 R19, R22 ;  /* 0x0000001600137308 */ /* 0x000e220000000800 */
[----:B-1----:R-:W-:-:S07]  /*1d30*/  FADD.FTZ R9, R20, R9 ;  /* 0x0000000914097221 */ /* 0x002fce0000010000 */
[----:B------:R-:W1:Y:S01]  /*1d40*/  I2F.U32.RP R20, R21 ;  /* 0x0000001500147306 */ /* 0x000e620000209000 */
[----:B--2---:R-:W-:-:S07]  /*1d50*/  FADD.FTZ R8, R9, R8 ;  /* 0x0000000809087221 */ /* 0x004fce0000010000 */
[----:B------:R-:W2:Y:S01]  /*1d60*/  I2F.RP R9, R23 ;  /* 0x0000001700097306 */ /* 0x000ea20000209400 */
[----:B0-----:R-:W-:Y:S01]  /*1d70*/  FADD.FTZ R19, R8, R19 ;  /* 0x0000001308137221 */ /* 0x001fe20000010000 */
[----:B------:R-:W-:Y:S01]  /*1d80*/  VIADD R22, R23, UR4 ;  /* 0x0000000417167c36 */ /* 0x000fe20008000000 */
[----:B------:R-:W-:-:S03]  /*1d90*/  ULDC.U8 UR4, c[0x0][0x3d9] ;  /* 0x0000f64000047ab9 */ /* 0x000fc60000000000 */
[----:B------:R-:W0:Y:S02]  /*1da0*/  SHFL.BFLY PT, R8, R19, 0x8, 0x1f ;  /* 0x0d001f0013087f89 */ /* 0x000e2400000e0000 */
[----:B-1----:R-:W1:Y:S08]  /*1db0*/  MUFU.RCP R38, R20 ;  /* 0x0000001400267308 */ /* 0x002e700000001000 */
[----:B--2---:R-:W2:Y:S01]  /*1dc0*/  MUFU.RCP R9, R9 ;  /* 0x0000000900097308 */ /* 0x004ea20000001000 */
[----:B-1----:R-:W-:-:S07]  /*1dd0*/  VIADD R38, R38, 0xffffffe ;  /* 0x0ffffffe26267836 */ /* 0x002fce0000000000 */
[----:B------:R-:W1:Y:S01]  /*1de0*/  F2I.FTZ.U32.TRUNC.NTZ R39, R38 ;  /* 0x0000002600277305 */ /* 0x000e62000021f000 */
[----:B0-----:R-:W-:Y:S01]  /*1df0*/  FADD.FTZ R8, R19, R8 ;  /* 0x0000000813087221 */ /* 0x001fe20000010000 */
[----:B------:R-:W-:Y:S01]  /*1e00*/  IABS R19, R22 ;  /* 0x0000001600137213 */ /* 0x000fe20000000000 */
[----:B--2---:R-:W-:Y:S01]  /*1e10*/  VIADD R42, R9, 0xffffffe ;  /* 0x0ffffffe092a7836 */ /* 0x004fe20000000000 */
[----:B------:R-:W-:Y:S02]  /*1e20*/  IABS R9, R2 ;  /* 0x0000000200097213 */ /* 0x000fe40000000000 */
[----:B------:R-:W0:Y:S02]  /*1e30*/  SHFL.BFLY PT, R27, R8, 0x4, 0x1f ;  /* 0x0c801f00081b7f89 */ /* 0x000e2400000e0000 */
[----:B------:R-:W2:Y:S01]  /*1e40*/  F2I.FTZ.U32.TRUNC.NTZ R43, R42 ;  /* 0x0000002a002b7305 */ /* 0x000ea2000021f000 */
[----:B------:R-:W-:Y:S01]  /*1e50*/  IADD3 R9, RZ, -R9, RZ ;  /* 0x80000009ff097210 */ /* 0x000fe20007ffe0ff */
[----:B-1----:R-:W-:-:S02]  /*1e60*/  IMAD.MOV R20, RZ, RZ, -R39 ;  /* 0x000000ffff147224 */ /* 0x002fc400078e0a27 */
[----:B------:R-:W-:Y:S02]  /*1e70*/  IMAD.MOV.U32 R38, RZ, RZ, RZ ;  /* 0x000000ffff267224 */ /* 0x000fe400078e00ff */
[----:B------:R-:W-:Y:S01]  /*1e80*/  IMAD R20, R20, R21, RZ ;  /* 0x0000001514147224 */ /* 0x000fe200078e02ff */
[----:B--2---:R-:W-:Y:S01]  /*1e90*/  IADD3 R26, RZ, -R43, RZ ;  /* 0x8000002bff1a7210 */ /* 0x004fe20007ffe0ff */
[----:B------:R-:W-:Y:S02]  /*1ea0*/  IMAD.MOV.U32 R42, RZ, RZ, RZ ;  /* 0x000000ffff2a7224 */ /* 0x000fe400078e00ff */
[----:B------:R-:W-:-:S04]  /*1eb0*/  IMAD.HI.U32 R20, R39, R20, R38 ;  /* 0x0000001427147227 */ /* 0x000fc800078e0026 */
[----:B0-----:R-:W-:Y:S01]  /*1ec0*/  FADD.FTZ R27, R8, R27 ;  /* 0x0000001b081b7221 */ /* 0x001fe20000010000 */
[----:B------:R-:W-:Y:S01]  /*1ed0*/  IMAD R26, R26, R23, RZ ;  /* 0x000000171a1a7224 */ /* 0x000fe200078e02ff */
[----:B------:R-:W-:Y:S01]  /*1ee0*/  IABS R8, R17 ;  /* 0x0000001100087213 */ /* 0x000fe20000000000 */
[----:B------:R-:W-:Y:S02]  /*1ef0*/  IMAD.HI.U32 R20, R20, R19, RZ ;  /* 0x0000001314147227 */ /* 0x000fe400078e00ff */
[----:B------:R-:W0:Y:S02]  /*1f00*/  SHFL.BFLY PT, R24, R27, 0x2, 0x1f ;  /* 0x0c401f001b187f89 */ /* 0x000e2400000e0000 */
[----:B------:R-:W-:-:S04]  /*1f10*/  IMAD.HI.U32 R26, R43, R26, R42 ;  /* 0x0000001a2b1a7227 */ /* 0x000fc800078e002a */
[----:B------:R-:W-:Y:S02]  /*1f20*/  IMAD.MOV R8, RZ, RZ, -R8 ;  /* 0x000000ffff087224 */ /* 0x000fe400078e0a08 */
[----:B------:R-:W-:-:S04]  /*1f30*/  IMAD.HI.U32 R26, R26, R19, RZ ;  /* 0x000000131a1a7227 */ /* 0x000fc800078e00ff */
[--C-:B------:R-:W-:Y:S01]  /*1f40*/  IMAD R30, R26, R9, R19.reuse ;  /* 0x000000091a1e7224 */ /* 0x100fe200078e0213 */
[----:B------:R-:W-:Y:S01]  /*1f50*/  LOP3.LUT R9, R22, R23, RZ, 0x3c, !PT ;  /* 0x0000001716097212 */ /* 0x000fe200078e3cff */
[----:B------:R-:W-:Y:S01]  /*1f60*/  IMAD R38, R20, R8, R19 ;  /* 0x0000000814267224 */ /* 0x000fe200078e0213 */
[----:B------:R-:W-:Y:S01]  /*1f70*/  LOP3.LUT R22, R22, R17, RZ, 0x3c, !PT ;  /* 0x0000001116167212 */ /* 0x000fe200078e3cff */
[----:B------:R-:W1:Y:S01]  /*1f80*/  S2R R8, SR_TID.X ;  /* 0x0000000000087919 */ /* 0x000e620000002100 */
[----:B------:R-:W-:Y:S02]  /*1f90*/  ISETP.GT.U32.AND P4, PT, R23, R30, PT ;  /* 0x0000001e1700720c */ /* 0x000fe40003f84070 */
[----:B------:R-:W-:Y:S02]  /*1fa0*/  ISETP.GT.U32.AND P1, PT, R21, R38, PT ;  /* 0x000000261500720c */ /* 0x000fe40003f24070 */
[----:B------:R-:W-:Y:S02]  /*1fb0*/  ISETP.GE.AND P3, PT, R9, RZ, PT ;  /* 0x000000ff0900720c */ /* 0x000fe40003f66270 */
[----:B------:R-:W2:Y:S01]  /*1fc0*/  LDC R9, c[0x0][0x2c4] ;  /* 0x0000b100ff097b82 */ /* 0x000ea20000000800 */
[----:B0-----:R-:W-:Y:S01]  /*1fd0*/  FADD.FTZ R24, R27, R24 ;  /* 0x000000181b187221 */ /* 0x001fe20000010000 */
[----:B------:R-:W-:-:S04]  /*1fe0*/  LEA.HI.SX32 R19, R2, 0x1, 0x1 ;  /* 0x0000000102137811 */ /* 0x000fc800078f0aff */
[----:B------:R-:W0:Y:S01]  /*1ff0*/  SHFL.BFLY PT, R27, R24, 0x1, 0x1f ;  /* 0x0c201f00181b7f89 */ /* 0x000e2200000e0000 */
[----:B------:R-:W-:Y:S02]  /*2000*/  @!P4 IMAD.IADD R30, R30, 0x1, -R23 ;  /* 0x000000011e1ec824 */ /* 0x000fe400078e0a17 */
[----:B------:R-:W-:Y:S01]  /*2010*/  @!P1 IADD3 R38, R38, -R21, RZ ;  /* 0x8000001526269210 */ /* 0x000fe20007ffe0ff */
[----:B------:R-:W-:Y:S01]  /*2020*/  @!P4 VIADD R26, R26, 0x1 ;  /* 0x000000011a1ac836 */ /* 0x000fe20000000000 */
[C---:B------:R-:W-:Y:S01]  /*2030*/  ISETP.GT.AND P4, PT, R3.reuse, RZ, PT ;  /* 0x000000ff0300720c */ /* 0x040fe20003f84270 */
[----:B------:R-:W-:Y:S01]  /*2040*/  @!P1 VIADD R20, R20, 0x1 ;  /* 0x0000000114149836 */ /* 0x000fe20000000000 */
[----:B------:R-:W-:Y:S01]  /*2050*/  ISETP.GE.U32.AND P2, PT, R30, R23, PT ;  /* 0x000000171e00720c */ /* 0x000fe20003f46070 */
[----:B------:R-:W-:Y:S01]  /*2060*/  IMAD.MOV.U32 R30, RZ, RZ, 0x7f800000 ;  /* 0x7f800000ff1e7424 */ /* 0x000fe200078e00ff */
[----:B------:R-:W-:Y:S02]  /*2070*/  ISETP.GE.U32.AND P5, PT, R38, R21, PT ;  /* 0x000000152600720c */ /* 0x000fe40003fa6070 */
[----:B------:R-:W-:-:S09]  /*2080*/  LEA.HI.SX32 R21, R3, 0x1, 0x1 ;  /* 0x0000000103157811 */ /* 0x000fd200078f0aff */
[----:B------:R-:W-:Y:S01]  /*2090*/  @P2 VIADD R26, R26, 0x1 ;  /* 0x000000011a1a2836 */ /* 0x000fe20000000000 */
[----:B------:R-:W-:Y:S02]  /*20a0*/  ISETP.GE.AND P2, PT, R22, RZ, PT ;  /* 0x000000ff1600720c */ /* 0x000fe40003f46270 */
[----:B------:R-:W-:Y:S01]  /*20b0*/  @P5 IADD3 R20, R20, 0x1, RZ ;  /* 0x0000000114145810 */ /* 0x000fe20007ffe0ff */
[----:B0-----:R-:W-:Y:S01]  /*20c0*/  FADD.FTZ R27, R24, R27 ;  /* 0x0000001b181b7221 */ /* 0x001fe20000010000 */
[----:B------:R-:W-:Y:S01]  /*20d0*/  SHF.R.S32.HI R24, RZ, 0x1f, R2 ;  /* 0x0000001fff187819 */ /* 0x000fe20000011402 */
[----:B------:R-:W-:Y:S01]  /*20e0*/  @!P3 IMAD.MOV R26, RZ, RZ, -R26 ;  /* 0x000000ffff1ab224 */ /* 0x000fe200078e0a1a */
[----:B------:R-:W-:Y:S02]  /*20f0*/  ISETP.NE.AND P5, PT, R2, RZ, PT ;  /* 0x000000ff0200720c */ /* 0x000fe40003fa5270 */
[----:B------:R-:W-:Y:S01]  /*2100*/  FSETP.NE.FTZ.AND P1, PT, R27, RZ, PT ;  /* 0x000000ff1b00720b */ /* 0x000fe20003f35000 */
[----:B------:R-:W-:Y:S01]  /*2110*/  @!P0 IMAD.MOV R19, RZ, RZ, R24 ;  /* 0x000000ffff138224 */ /* 0x000fe200078e0218 */
[----:B------:R-:W-:-:S02]  /*2120*/  SHF.R.S32.HI R22, RZ, 0x1f, R3 ;  /* 0x0000001fff167819 */ /* 0x000fc40000011403 */
[----:B------:R-:W-:Y:S02]  /*2130*/  ISETP.NE.AND P0, PT, R17, RZ, PT ;  /* 0x000000ff1100720c */ /* 0x000fe40003f05270 */
[----:B------:R-:W-:Y:S01]  /*2140*/  ISETP.NE.AND P3, PT, RZ, UR4, PT ;  /* 0x00000004ff007c0c */ /* 0x000fe2000bf65270 */
[----:B------:R-:W-:Y:S01]  /*2150*/  @!P4 IMAD.MOV R21, RZ, RZ, R22 ;  /* 0x000000ffff15c224 */ /* 0x000fe200078e0216 */
[----:B-1----:R-:W-:Y:S02]  /*2160*/  LOP3.LUT P4, RZ, R8, 0xf, RZ, 0xc0, !PT ;  /* 0x0000000f08ff7812 */ /* 0x002fe4000788c0ff */
[----:B------:R-:W-:Y:S02]  /*2170*/  @!P2 IADD3 R20, -R20, RZ, RZ ;  /* 0x000000ff1414a210 */ /* 0x000fe40007ffe1ff */
[----:B------:R-:W-:Y:S01]  /*2180*/  ISETP.GT.OR P4, PT, R8, 0x7f, P4 ;  /* 0x0000007f0800780c */ /* 0x000fe20002784670 */
[----:B------:R-:W0:Y:S01]  /*2190*/  @P1 MUFU.LG2 R27, R27 ;  /* 0x0000001b001b1308 */ /* 0x000e220000000c00 */
[----:B------:R-:W-:-:S02]  /*21a0*/  @!P5 LOP3.LUT R26, RZ, R23, RZ, 0x33, !PT ;  /* 0x00000017ff1ad212 */ /* 0x000fc400078e33ff */
        /* <DEDUP_REMOVED lines=8> */
[----:B------:R-:W-:Y:S01]  /*2230*/  IMAD R6, R4, R21, RZ ;  /* 0x0000001504067224 */ /* 0x000fe200078e02ff */
[----:B------:R-:W-:Y:S01]  /*2240*/  SEL R8, R7, R23, P2 ;  /* 0x0000001707087207 */ /* 0x000fe20001000000 */
[----:B0-----:R-:W-:Y:S01]  /*2250*/  @P1 FFMA.FTZ R30, R27, 0.69314718246459960938, R18 ;  /* 0x3f3172181b1e1823 */ /* 0x001fe20000010012 */
        /* <DEDUP_REMOVED lines=37> */
[----:B------:R-:W-:Y:S05]  /*24b0*/  CALL.REL.NOINC `($__internal_1_$__cuda_sm20_div_s64) ;  /* 0x0000002400d87944 */ /* 0x000fea0003c00000 */
        /* <DEDUP_REMOVED lines=10> */
.L_x_64:
        /* <DEDUP_REMOVED lines=22> */
.L_x_65:
[----:B------:R-:W-:Y:S05]  /*26c0*/  BSYNC B0 ;  /* 0x0000000000007941 */ /* 0x000fea0003800000 */
.L_x_63:
[----:B------:R-:W-:Y:S01]  /*26d0*/  LOP3.LUT R19, R17, R0, RZ, 0xfc, !PT ;  /* 0x0000000011137212 */ /* 0x000fe200078efcff */
[----:B------:R-:W-:Y:S03]  /*26e0*/  BSSY B0, `(.L_x_66) ;  /* 0x0000028000007945 */ /* 0x000fe60003800000 */
[----:B------:R-:W-:-:S13]  /*26f0*/  ISETP.NE.U32.AND P0, PT, R19, RZ, PT ;  /* 0x000000ff1300720c */ /* 0x000fda0003f05070 */
[----:B------:R-:W-:Y:S05]  /*2700*/  @!P0 BRA `(.L_x_67) ;  /* 0x00000000003c8947 */ /* 0x000fea0003800000 */
[----:B------:R-:W-:Y:S01]  /*2710*/  IMAD.MOV.U32 R26, RZ, RZ, R25 ;  /* 0x000000ffff1a7224 */ /* 0x000fe200078e0019 */
[----:B------:R-:W-:Y:S02]  /*2720*/  MOV R23, R0 ;  /* 0x0000000000177202 */ /* 0x000fe40000000f00 */
[----:B------:R-:W-:Y:S02]  /*2730*/  MOV R24, 0x2750 ;  /* 0x0000275000187802 */ /* 0x000fe40000000f00 */
[----:B------:R-:W-:Y:S05]  /*2740*/  CALL.REL.NOINC `($__internal_1_$__cuda_sm20_div_s64) ;  /* 0x0000002400347944 */ /* 0x000fea0003c00000 */
[----:B------:R-:W-:Y:S01]  /*2750*/  IADD3 R19, P0, RZ, -R20, RZ ;  /* 0x80000014ff137210 */ /* 0x000fe20007f1e0ff */
[----:B------:R-:W-:Y:S01]  /*2760*/  IMAD.MOV.U32 R43, RZ, RZ, R21 ;  /* 0x000000ffff2b7224 */ /* 0x000fe200078e0015 */
[----:B------:R-:W-:Y:S02]  /*2770*/  MOV R38, R18 ;  /* 0x0000001200267202 */ /* 0x000fe40000000f00 */
[----:B------:R-:W-:Y:S02]  /*2780*/  IADD3.X R22, RZ, ~R21, RZ, P0, !PT ;  /* 0x80000015ff167210 */ /* 0x000fe400007fe4ff */
[----:B------:R-:W-:Y:S02]  /*2790*/  MOV R39, R17 ;  /* 0x0000001100277202 */ /* 0x000fe40000000f00 */
[----:B------:R-:W-:Y:S01]  /*27a0*/  MOV R42, R20 ;  /* 0x00000014002a7202 */ /* 0x000fe20000000f00 */
[----:B------:R-:W-:Y:S02]  /*27b0*/  IMAD R22, R22, R25, RZ ;  /* 0x0000001916167224 */ /* 0x000fe400078e02ff */
[----:B------:R-:W-:-:S04]  /*27c0*/  IMAD.WIDE.U32 R38, R25, R19, R38 ;  /* 0x0000001319267225 */ /* 0x000fc800078e0026 */
[----:B------:R-:W-:-:S04]  /*27d0*/  IMAD R0, R0, R19, R22 ;  /* 0x0000001300007224 */ /* 0x000fc800078e0216 */
[----:B------:R-:W-:Y:S01]  /*27e0*/  IMAD.IADD R0, R39, 0x1, R0 ;  /* 0x0000000127007824 */ /* 0x000fe200078e0200 */
[----:B------:R-:W-:Y:S05]  /*27f0*/  BRA `(.L_x_68) ;  /* 0x0000000000587947 */ /* 0x000fea0003800000 */
.L_x_67:
        /* <DEDUP_REMOVED lines=22> */
.L_x_68:
[----:B------:R-:W-:Y:S05]  /*2960*/  BSYNC B0 ;  /* 0x0000000000007941 */ /* 0x000fea0003800000 */
.L_x_66:
        /* <DEDUP_REMOVED lines=11> */
[----:B------:R-:W-:Y:S05]  /*2a20*/  CALL.REL.NOINC `($__internal_1_$__cuda_sm20_div_s64) ;  /* 0x00000020007c7944 */ /* 0x000fea0003c00000 */
[----:B------:R-:W-:-:S04]  /*2a30*/  IADD3 R17, P0, RZ, -R20, RZ ;  /* 0x80000014ff117210 */ /* 0x000fc80007f1e0ff */
[----:B------:R-:W-:Y:S01]  /*2a40*/  IADD3.X R18, RZ, ~R21, RZ, P0, !PT ;  /* 0x80000015ff127210 */ /* 0x000fe200007fe4ff */
[----:B------:R-:W-:-:S04]  /*2a50*/  IMAD.WIDE.U32 R42, R5, R17, R42 ;  /* 0x00000011052a7225 */ /* 0x000fc800078e002a */
[----:B------:R-:W-:-:S04]  /*2a60*/  IMAD R18, R18, R5, RZ ;  /* 0x0000000512127224 */ /* 0x000fc800078e02ff */
[----:B------:R-:W-:-:S05]  /*2a70*/  IMAD R4, R4, R17, R18 ;  /* 0x0000001104047224 */ /* 0x000fca00078e0212 */
[----:B------:R-:W-:Y:S01]  /*2a80*/  IADD3 R4, R43, R4, RZ ;  /* 0x000000042b047210 */ /* 0x000fe20007ffe0ff */
[----:B------:R-:W-:Y:S05]  /*2a90*/  BRA `(.L_x_71) ;  /* 0x0000000000587947 */ /* 0x000fea0003800000 */
.L_x_70:
        /* <DEDUP_REMOVED lines=22> */
.L_x_71:
[----:B------:R-:W-:Y:S05]  /*2c00*/  BSYNC B0 ;  /* 0x0000000000007941 */ /* 0x000fea0003800000 */
.L_x_69:
[-C--:B------:R-:W-:Y:S01]  /*2c10*/  IMAD R5, R41, R16.reuse, RZ ;  /* 0x0000001029057224 */ /* 0x080fe200078e02ff */
[----:B------:R-:W-:Y:S01]  /*2c20*/  SHF.R.S32.HI R17, RZ, 0x1f, R25 ;  /* 0x0000001fff117819 */ /* 0x000fe20000011419 */
[C---:B------:R-:W-:Y:S01]  /*2c30*/  IMAD.WIDE.U32 R46, R40.reuse, R16, RZ ;  /* 0x00000010282e7225 */ /* 0x040fe200078e00ff */
[----:B------:R-:W-:Y:S01]  /*2c40*/  ULDC.U8 UR10, c[0x0][0x3d9] ;  /* 0x0000f640000a7ab9 */ /* 0x000fe20000000000 */
[----:B------:R-:W-:Y:S01]  /*2c50*/  ULDC.64 UR4, c[0x0][0x2c0] ;  /* 0x0000b00000047ab9 */ /* 0x000fe20000000a00 */
[----:B------:R-:W-:Y:S01]  /*2c60*/  UISETP.NE.AND UP0, UPT, UR10, URZ, UPT ;  /* 0x0000003f0a00728c */ /* 0x000fe2000bf05270 */
[----:B------:R-:W-:Y:S01]  /*2c70*/  IMAD R5, R40, R14, R5 ;  /* 0x0000000e28057224 */ /* 0x000fe200078e0205 */
[----:B------:R-:W-:Y:S01]  /*2c80*/  UIMAD UR4, UR4, UR5, URZ ;  /* 0x00000005040472a4 */ /* 0x000fe2000f8e023f */
[----:B------:R-:W-:Y:S01]  /*2c90*/  IMAD R0, R0, R25, RZ ;  /* 0x0000001900007224 */ /* 0x000fe200078e02ff */
[----:B------:R-:W-:Y:S01]  /*2ca0*/  USEL UR5, UR5, 0x1, !UP0 ;  /* 0x0000000105057887 */ /* 0x000fe2000c000000 */
[----:B------:R-:W-:Y:S01]  /*2cb0*/  BSSY B0, `(.L_x_72) ;  /* 0x0000040000007945 */ /* 0x000fe20003800000 */
[----:B------:R-:W-:Y:S01]  /*2cc0*/  IADD3 R18, R47, R5, RZ ;  /* 0x000000052f127210 */ /* 0x000fe20007ffe0ff */
[----:B------:R-:W-:Y:S01]  /*2cd0*/  IMAD R17, R17, R38, R0 ;  /* 0x0000002611117224 */ /* 0x000fe200078e0200 */
[----:B------:R-:W-:Y:S01]  /*2ce0*/  USHF.R.S32.HI UR11, URZ, 0x1f, UR4 ;  /* 0x0000001f3f0b7899 */ /* 0x000fe20008011404 */
[----:B------:R-:W-:Y:S01]  /*2cf0*/  IMAD R19, R4, UR4, RZ ;  /* 0x0000000404137c24 */ /* 0x000fe2000f8e02ff */
[----:B------:R-:W-:Y:S01]  /*2d00*/  USHF.R.S32.HI UR10, URZ, 0x1f, UR5 ;  /* 0x0000001f3f0a7899 */ /* 0x000fe20008011405 */
[----:B------:R-:W-:-:S02]  /*2d10*/  IMAD R23, R18, R13, RZ ;  /* 0x0000000d12177224 */ /* 0x000fc400078e02ff */
[----:B------:R-:W-:Y:S02]  /*2d20*/  IMAD R5, R21, UR5, RZ ;  /* 0x0000000515057c24 */ /* 0x000fe4000f8e02ff */
[----:B------:R-:W-:Y:S02]  /*2d30*/  IMAD R23, R12, R46, R23 ;  /* 0x0000002e0c177224 */ /* 0x000fe400078e0217 */
[----:B------:R-:W-:-:S04]  /*2d40*/  IMAD.WIDE.U32 R46, R46, R13, RZ ;  /* 0x0000000d2e2e7225 */ /* 0x000fc800078e00ff */
[----:B------:R-:W-:Y:S01]  /*2d50*/  IMAD R19, R42, UR11, R19 ;  /* 0x0000000b2a137c24 */ /* 0x000fe2000f8e0213 */
[----:B------:R-:W-:Y:S01]  /*2d60*/  IADD3 R23, R47, R23, RZ ;  /* 0x000000172f177210 */ /* 0x000fe20007ffe0ff */
[----:B------:R-:W-:-:S03]  /*2d70*/  IMAD.WIDE.U32 R38, R38, R25, RZ ;  /* 0x0000001926267225 */ /* 0x000fc600078e00ff */
[----:B------:R-:W-:Y:S01]  /*2d80*/  LOP3.LUT R0, R49, R23, RZ, 0xfc, !PT ;  /* 0x0000001731007212 */ /* 0x000fe200078efcff */
[----:B------:R-:W-:-:S03]  /*2d90*/  IMAD.WIDE.U32 R42, R42, UR4, RZ ;  /* 0x000000042a2a7c25 */ /* 0x000fc6000f8e00ff */
[----:B------:R-:W-:Y:S01]  /*2da0*/  ISETP.NE.U32.AND P0, PT, R0, RZ, PT ;  /* 0x000000ff0000720c */ /* 0x000fe20003f05070 */
[C---:B------:R-:W-:Y:S01]  /*2db0*/  IMAD R5, R20.reuse, UR10, R5 ;  /* 0x0000000a14057c24 */ /* 0x040fe2000f8e0205 */
[----:B------:R-:W-:Y:S01]  /*2dc0*/  IADD3 R0, R39, R17, RZ ;  /* 0x0000001127007210 */ /* 0x000fe20007ffe0ff */
[----:B------:R-:W-:Y:S01]  /*2dd0*/  IMAD.WIDE.U32 R40, R20, UR5, RZ ;  /* 0x0000000514287c25 */ /* 0x000fe2000f8e00ff */
[----:B------:R-:W-:-:S03]  /*2de0*/  IADD3 R4, R43, R19, RZ ;  /* 0x000000132b047210 */ /* 0x000fc60007ffe0ff */
        /* <DEDUP_REMOVED lines=8> */
[----:B------:R-:W-:Y:S05]  /*2e70*/  CALL.REL.NOINC `($__internal_1_$__cuda_sm20_div_s64) ;  /* 0x0000001c00687944 */ /* 0x000fea0003c00000 */
[----:B------:R-:W-:Y:S01]  /*2e80*/  IADD3 R18, P0, RZ, -R20, RZ ;  /* 0x80000014ff127210 */ /* 0x000fe20007f1e0ff */
[----:B------:R-:W-:Y:S01]  /*2e90*/  IMAD.MOV.U32 R27, RZ, RZ, R49 ;  /* 0x000000ffff1b7224 */ /* 0x000fe200078e0031 */
[----:B------:R-:W-:Y:S02]  /*2ea0*/  MOV R26, R48 ;  /* 0x00000030001a7202 */ /* 0x000fe40000000f00 */
[----:B------:R-:W-:-:S05]  /*2eb0*/  IADD3.X R17, RZ, ~R21, RZ, P0, !PT ;  /* 0x80000015ff117210 */ /* 0x000fca00007fe4ff */
[-C--:B------:R-:W-:Y:S02]  /*2ec0*/  IMAD R17, R17, R46.reuse, RZ ;  /* 0x0000002e11117224 */ /* 0x080fe400078e02ff */
[----:B------:R-:W-:-:S04]  /*2ed0*/  IMAD.WIDE.U32 R46, R18, R46, R26 ;  /* 0x0000002e122e7225 */ /* 0x000fc800078e001a */
[----:B------:R-:W-:Y:S01]  /*2ee0*/  IMAD R17, R23, R18, R17 ;  /* 0x0000001217117224 */ /* 0x000fe200078e0211 */
[----:B------:R-:W-:Y:S02]  /*2ef0*/  MOV R18, R46 ;  /* 0x0000002e00127202 */ /* 0x000fe40000000f00 */
[----:B------:R-:W-:Y:S01]  /*2f00*/  MOV R46, R20 ;  /* 0x00000014002e7202 */ /* 0x000fe20000000f00 */
[----:B------:R-:W-:Y:S01]  /*2f10*/  IMAD.IADD R17, R47, 0x1, R17 ;  /* 0x000000012f117824 */ /* 0x000fe200078e0211 */
[----:B------:R-:W-:Y:S01]  /*2f20*/  MOV R47, R21 ;  /* 0x00000015002f7202 */ /* 0x000fe20000000f00 */
[----:B------:R-:W-:Y:S05]  /*2f30*/  BRA `(.L_x_74) ;  /* 0x00000000005c7947 */ /* 0x000fea0003800000 */
.L_x_73:
        /* <DEDUP_REMOVED lines=23> */
.L_x_74:
[----:B------:R-:W-:Y:S05]  /*30b0*/  BSYNC B0 ;  /* 0x0000000000007941 */ /* 0x000fea0003800000 */
.L_x_72:
        /* <DEDUP_REMOVED lines=19> */
.L_x_76:
[----:B------:R-:W0:Y:S01]  /*31f0*/  I2F.U32.RP R20, R16 ;  /* 0x0000001000147306 */ /* 0x000e220000209000 */
[----:B------:R-:W-:Y:S01]  /*3200*/  HFMA2.MMA R22, -RZ, RZ, 0, 0 ;  /* 0x00000000ff167435 */ /* 0x000fe200000001ff */
[----:B------:R-:W-:Y:S01]  /*3210*/  ISETP.NE.U32.AND P0, PT, R16, RZ, PT ;  /* 0x000000ff1000720c */ /* 0x000fe20003f05070 */
[----:B------:R-:W-:-:S05]  /*3220*/  HFMA2.MMA R49, -RZ, RZ, 0, 0 ;  /* 0x00000000ff317435 */ /* 0x000fca00000001ff */
[----:B0-----:R-:W0:Y:S02]  /*3230*/  MUFU.RCP R19, R20 ;  /* 0x0000001400137308 */ /* 0x001e240000001000 */
[----:B0-----:R-:W-:-:S06]  /*3240*/  IADD3 R19, R19, 0xffffffe, RZ ;  /* 0x0ffffffe13137810 */ /* 0x001fcc0007ffe0ff */
[----:B------:R-:W0:Y:S02]  /*3250*/  F2I.FTZ.U32.TRUNC.NTZ R23, R19 ;  /* 0x0000001300177305 */ /* 0x000e24000021f000 */
[----:B0-----:R-:W-:-:S04]  /*3260*/  IMAD.MOV R14, RZ, RZ, -R23 ;  /* 0x000000ffff0e7224 */ /* 0x001fc800078e0a17 */
[----:B------:R-:W-:-:S04]  /*3270*/  IMAD R14, R14, R16, RZ ;  /* 0x000000100e0e7224 */ /* 0x000fc800078e02ff */
[----:B------:R-:W-:Y:S01]  /*3280*/  IMAD.HI.U32 R17, R23, R14, R22 ;  /* 0x0000000e17117227 */ /* 0x000fe200078e0016 */
[----:B------:R-:W-:-:S05]  /*3290*/  MOV R14, RZ ;  /* 0x000000ff000e7202 */ /* 0x000fca0000000f00 */
        /* <DEDUP_REMOVED lines=11> */
.L_x_77:
[----:B------:R-:W-:Y:S05]  /*3350*/  BSYNC B0 ;  /* 0x0000000000007941 */ /* 0x000fea0003800000 */
.L_x_75:
        /* <DEDUP_REMOVED lines=10> */
[----:B------:R-:W-:Y:S02]  /*3400*/  IADD3 R17, P0, RZ, -R20, RZ ;  /* 0x80000014ff117210 */ /* 0x000fe40007f1e0ff */
[----:B------:R-:W-:Y:S02]  /*3410*/  MOV R54, R48 ;  /* 0x0000003000367202 */ /* 0x000fe40000000f00 */
[----:B------:R-:W-:Y:S02]  /*3420*/  IADD3.X R18, RZ, ~R21, RZ, P0, !PT ;  /* 0x80000015ff127210 */ /* 0x000fe400007fe4ff */
[----:B------:R-:W-:-:S03]  /*3430*/  MOV R55, R49 ;  /* 0x0000003100377202 */ /* 0x000fc60000000f00 */
[----:B------:R-:W-:Y:S02]  /*3440*/  IMAD R18, R18, R13, RZ ;  /* 0x0000000d12127224 */ /* 0x000fe400078e02ff */
[----:B------:R-:W-:-:S04]  /*3450*/  IMAD.WIDE.U32 R54, R13, R17, R54 ;  /* 0x000000110d367225 */ /* 0x000fc800078e0036 */
[----:B------:R-:W-:-:S05]  /*3460*/  IMAD R12, R12, R17, R18 ;  /* 0x000000110c0c7224 */ /* 0x000fca00078e0212 */
[----:B------:R-:W-:Y:S01]  /*3470*/  IADD3 R12, R55, R12, RZ ;  /* 0x0000000c370c7210 */ /* 0x000fe20007ffe0ff */
[----:B------:R-:W-:Y:S05]  /*3480*/  BRA `(.L_x_80) ;  /* 0x00000000005c7947 */ /* 0x000fea0003800000 */
.L_x_79:
        /* <DEDUP_REMOVED lines=23> */
.L_x_80:
[----:B------:R-:W-:Y:S05]  /*3600*/  BSYNC B0 ;  /* 0x0000000000007941 */ /* 0x000fea0003800000 */
.L_x_78:
[----:B------:R-:W-:Y:S01]  /*3610*/  SHF.R.S32.HI R18, RZ, 0x1f, R6 ;  /* 0x0000001fff127819 */ /* 0x000fe20000011406 */
[-C--:B------:R-:W-:Y:S01]  /*3620*/  IMAD R13, R21, R6.reuse, RZ ;  /* 0x00000006150d7224 */ /* 0x080fe200078e02ff */
[----:B------:R-:W-:Y:S01]  /*3630*/  ULDC UR4, c[0x0][0x2c4] ;  /* 0x0000b10000047ab9 */ /* 0x000fe20000000800 */
[----:B------:R-:W-:Y:S01]  /*3640*/  IMAD.WIDE.U32 R48, R20, R6, RZ ;  /* 0x0000000614307225 */ /* 0x000fe200078e00ff */
[----:B------:R-:W-:Y:S01]  /*3650*/  LOP3.LUT R6, R47, R10, RZ, 0xfc, !PT ;  /* 0x0000000a2f067212 */ /* 0x000fe200078efcff */
[----:B------:R-:W-:Y:S01]  /*3660*/  BSSY B0, `(.L_x_81) ;  /* 0x0000039000007945 */ /* 0x000fe20003800000 */
[----:B------:R-:W-:Y:S01]  /*3670*/  SHF.R.S32.HI R17, RZ, 0x1f, R3 ;  /* 0x0000001fff117819 */ /* 0x000fe20000011403 */
[----:B------:R-:W-:Y:S01]  /*3680*/  IMAD R57, R25, UR4, RZ ;  /* 0x0000000419397c24 */ /* 0x000fe2000f8e02ff */
[----:B------:R-:W-:Y:S01]  /*3690*/  ISETP.NE.U32.AND P0, PT, R6, RZ, PT ;  /* 0x000000ff0600720c */ /* 0x000fe20003f05070 */
[----:B------:R-:W-:Y:S02]  /*36a0*/  IMAD R12, R12, R3, RZ ;  /* 0x000000030c0c7224 */ /* 0x000fe400078e02ff */
[----:B------:R-:W-:Y:S01]  /*36b0*/  IMAD R14, R14, R57, RZ ;  /* 0x000000390e0e7224 */ /* 0x000fe200078e02ff */
[----:B------:R-:W-:Y:S01]  /*36c0*/  SHF.R.S32.HI R19, RZ, 0x1f, R57 ;  /* 0x0000001fff137819 */ /* 0x000fe20000011439 */
[----:B------:R-:W-:-:S02]  /*36d0*/  IMAD R17, R17, R54, R12 ;  /* 0x0000003611117224 */ /* 0x000fc400078e020c */
[----:B------:R-:W-:-:S04]  /*36e0*/  IMAD.WIDE.U32 R54, R54, R3, RZ ;  /* 0x0000000336367225 */ /* 0x000fc800078e00ff */
[----:B------:R-:W-:Y:S01]  /*36f0*/  IMAD R13, R18, R20, R13 ;  /* 0x00000014120d7224 */ /* 0x000fe200078e020d */
[----:B------:R-:W-:Y:S01]  /*3700*/  IADD3 R12, R55, R17, RZ ;  /* 0x00000011370c7210 */ /* 0x000fe20007ffe0ff */
[----:B------:R-:W-:Y:S02]  /*3710*/  IMAD R3, R19, R16, R14 ;  /* 0x0000001013037224 */ /* 0x000fe400078e020e */
[----:B------:R-:W-:Y:S01]  /*3720*/  IMAD.WIDE.U32 R56, R16, R57, RZ ;  /* 0x0000003910387225 */ /* 0x000fe200078e00ff */
[----:B------:R-:W-:-:S04]  /*3730*/  IADD3 R6, R49, R13, RZ ;  /* 0x0000000d31067210 */ /* 0x000fc80007ffe0ff */
[----:B------:R-:W-:Y:S01]  /*3740*/  IADD3 R3, R57, R3, RZ ;  /* 0x0000000339037210 */ /* 0x000fe20007ffe0ff */
[----:B------:R-:W-:Y:S06]  /*3750*/  @!P0 BRA `(.L_x_82) ;  /* 0x0000000000488947 */ /* 0x000fec0003800000 */
[----:B------:R-:W-:Y:S01]  /*3760*/  IMAD.MOV.U32 R18, RZ, RZ, R46 ;  /* 0x000000ffff127224 */ /* 0x000fe200078e002e */
[----:B------:R-:W-:Y:S01]  /*3770*/  MOV R26, R11 ;  /* 0x0000000b001a7202 */ /* 0x000fe20000000f00 */
        /* <DEDUP_REMOVED lines=8> */
[----:B------:R-:W-:Y:S01]  /*3800*/  MOV R46, R20 ;  /* 0x00000014002e7202 */ /* 0x000fe20000000f00 */
[----:B------:R-:W-:Y:S01]  /*3810*/  IMAD.WIDE.U32 R16, R11, R13, R16 ;  /* 0x0000000d0b107225 */ /* 0x000fe200078e0010 */
[----:B------:R-:W-:-:S03]  /*3820*/  MOV R47, R21 ;  /* 0x00000015002f7202 */ /* 0x000fc60000000f00 */
[----:B------:R-:W-:-:S04]  /*3830*/  IMAD R14, R14, R11, RZ ;  /* 0x0000000b0e0e7224 */ /* 0x000fc800078e02ff */
[----:B------:R-:W-:Y:S01]  /*3840*/  IMAD R10, R10, R13, R14 ;  /* 0x0000000d0a0a7224 */ /* 0x000fe200078e020e */
[----:B------:R-:W-:-:S03]  /*3850*/  MOV R14, R16 ;  /* 0x00000010000e7202 */ /* 0x000fc60000000f00 */
[----:B------:R-:W-:Y:S01]  /*3860*/  IMAD.IADD R10, R17, 0x1, R10 ;  /* 0x00000001110a7824 */ /* 0x000fe200078e020a */
[----:B------:R-:W-:Y:S05]  /*3870*/  BRA `(.L_x_83) ;  /* 0x00000000005c7947 */ /* 0x000fea0003800000 */
.L_x_82:
        /* <DEDUP_REMOVED lines=23> */
.L_x_83:
[----:B------:R-:W-:Y:S05]  /*39f0*/  BSYNC B0 ;  /* 0x0000000000007941 */ /* 0x000fea0003800000 */
.L_x_81:
        /* <DEDUP_REMOVED lines=25> */
[----:B------:R-:W-:Y:S01]  /*3b90*/  IMAD R10, R8, R13, R10 ;  /* 0x0000000d080a7224 */ /* 0x000fe200078e020a */
[----:B------:R-:W-:-:S04]  /*3ba0*/  MOV R8, R16 ;  /* 0x0000001000087202 */ /* 0x000fc80000000f00 */
[----:B------:R-:W-:Y:S01]  /*3bb0*/  IADD3 R13, R17, R10, RZ ;  /* 0x0000000a110d7210 */ /* 0x000fe20007ffe0ff */
[----:B------:R-:W-:Y:S05]  /*3bc0*/  BRA `(.L_x_86) ;  /* 0x00000000005c7947 */ /* 0x000fea0003800000 */
.L_x_85:
        /* <DEDUP_REMOVED lines=10> */
[----:B------:R-:W-:-:S04]  /*3c70*/  IMAD.HI.U32 R10, R13, R46, RZ ;  /* 0x0000002e0d0a7227 */ /* 0x000fc800078e00ff */
[----:B------:R-:W-:Y:S01]  /*3c80*/  IMAD.MOV.U32 R13, RZ, RZ, RZ ;  /* 0x000000ffff0d7224 */ /* 0x000fe200078e00ff */
        /* <DEDUP_REMOVED lines=11> */
.L_x_86:
[----:B------:R-:W-:Y:S05]  /*3d40*/  BSYNC B0 ;  /* 0x0000000000007941 */ /* 0x000fea0003800000 */
.L_x_84:
[----:B------:R-:W-:Y:S01]  /*3d50*/  IADD3 R39, P1, P0, R42, R40, R38 ;  /* 0x000000282a277210 */ /* 0x000fe2000783e026 */
[----:B------:R-:W-:Y:S01]  /*3d60*/  IMAD R13, R13, R2, RZ ;  /* 0x000000020d0d7224 */ /* 0x000fe200078e02ff */
[----:B------:R-:W-:Y:S02]  /*3d70*/  ULDC.64 UR4, c[0x0][0x2b0] ;  /* 0x0000ac0000047ab9 */ /* 0x000fe40000000a00 */
[----:B------:R-:W-:Y:S02]  /*3d80*/  IADD3 R39, P3, P2, R48, R39, R56 ;  /* 0x0000002730277210 */ /* 0x000fe40007a7e038 */
[----:B------:R-:W-:Y:S02]  /*3d90*/  IADD3.X R0, R4, R5, R0, P1, P0 ;  /* 0x0000000504007210 */ /* 0x000fe40000fe0400 */
[----:B------:R-:W-:Y:S02]  /*3da0*/  IADD3 R54, P1, P0, R58, R39, R54 ;  /* 0x000000273a367210 */ /* 0x000fe4000783e036 */
[----:B------:R-:W-:Y:S01]  /*3db0*/  IADD3.X R0, R6, R0, R3, P3, P2 ;  /* 0x0000000006007210 */ /* 0x000fe20001fe4403 */
[----:B------:R-:W-:Y:S01]  /*3dc0*/  IMAD R3, R21, R7, RZ ;  /* 0x0000000715037224 */ /* 0x000fe200078e02ff */
[----:B------:R-:W-:-:S02]  /*3dd0*/  SHF.R.S32.HI R4, RZ, 0x1f, R7 ;  /* 0x0000001fff047819 */ /* 0x000fc40000011407 */
[----:B------:R-:W-:Y:S02]  /*3de0*/  IADD3.X R55, R11, R0, R12, P1, P0 ;  /* 0x000000000b377210 */ /* 0x000fe40000fe040c */
[----:B------:R-:W-:Y:S01]  /*3df0*/  SHF.R.S32.HI R0, RZ, 0x1f, R2 ;  /* 0x0000001fff007819 */ /* 0x000fe20000011402 */
[-C--:B------:R-:W-:Y:S02]  /*3e00*/  IMAD R3, R4, R20.reuse, R3 ;  /* 0x0000001404037224 */ /* 0x080fe400078e0203 */
        /* <DEDUP_REMOVED lines=9> */
.L_x_62:
[----:B------:R-:W-:Y:S02]  /*3ea0*/  ULDC.64 UR4, c[0x0][0x2b0] ;  /* 0x0000ac0000047ab9 */ /* 0x000fe40000000a00 */
[----:B------:R-:W-:-:S04]  /*3eb0*/  LEA R2, P0, R38, UR4, 0x2 ;  /* 0x0000000426027c11 */ /* 0x000fc8000f8010ff */
[----:B------:R-:W-:-:S05]  /*3ec0*/  LEA.HI.X R3, R38, UR5, R39, 0x2, P0 ;  /* 0x0000000526037c11 */ /* 0x000fca00080f1427 */
[----:B------:R0:W-:Y:S04]  /*3ed0*/  STG.E desc[UR8][R2.64], R30 ;  /* 0x0000001e02007986 */ /* 0x0001e8000c101908 */
.L_x_61:
[----:B------:R-:W-:Y:S05]  /*3ee0*/  BSYNC B1 ;  /* 0x0000000000017941 */ /* 0x000fea0003800000 */
.L_x_60:
[----:B0-----:R-:W0:Y:S01]  /*3ef0*/  LDC R3, c[0x0][0x3c4] ;  /* 0x0000f100ff037b82 */ /* 0x001e220000000800 */
[----:B------:R-:W-:Y:S01]  /*3f00*/  VIADD R0, R36, 0x10 ;  /* 0x0000001024007836 */ /* 0x000fe20000000000 */
[----:B------:R-:W-:Y:S01]  /*3f10*/  HFMA2.MMA R13, -RZ, RZ, 0, 0 ;  /* 0x00000000ff0d7435 */ /* 0x000fe200000001ff */
[----:B------:R-:W-:Y:S02]  /*3f20*/  CS2R R10, SRZ ;  /* 0x00000000000a7805 */ /* 0x000fe4000001ff00 */
[----:B------:R-:W-:Y:S02]  /*3f30*/  CS2R R8, SRZ ;  /* 0x0000000000087805 */ /* 0x000fe4000001ff00 */
[-C--:B0-----:R-:W-:Y:S01]  /*3f40*/  ISETP.GE.OR P1, PT, R0, R3.reuse, P6 ;  /* 0x000000030000720c */ /* 0x081fe20003726670 */
[C---:B------:R-:W-:Y:S01]  /*3f50*/  VIADD R0, R36.reuse, 0x20 ;  /* 0x0000002024007836 */ /* 0x040fe20000000000 */
[----:B------:R-:W-:-:S04]  /*3f60*/  ISETP.GE.OR P2, PT, R36, R3, P6 ;  /* 0x000000032400720c */ /* 0x000fc80003746670 */
[----:B------:R-:W-:Y:S02]  /*3f70*/  ISETP.GE.OR P0, PT, R0, R3, P6 ;  /* 0x000000030000720c */ /* 0x000fe40003706670 */
[C---:B------:R-:W-:Y:S01]  /*3f80*/  IADD3 R0, R36.reuse, 0x30, RZ ;  /* 0x0000003024007810 */ /* 0x040fe20007ffe0ff */
[----:B------:R-:W-:-:S03]  /*3f90*/  IMAD.SHL.U32 R36, R36, 0x4, RZ ;  /* 0x0000000424247824 */ /* 0x000fc600078e00ff */
[----:B------:R-:W-:Y:S01]  /*3fa0*/  ISETP.GE.OR P6, PT, R0, R3, P6 ;  /* 0x000000030000720c */ /* 0x000fe200037c6670 */
[C---:B------:R-:W-:Y:S01]  /*3fb0*/  @!P1 FADD.FTZ R32, -R30.reuse, R32 ;  /* 0x000000201e209221 */ /* 0x040fe20000010100 */
[----:B------:R-:W-:Y:S02]  /*3fc0*/  IMAD.MOV.U32 R0, RZ, RZ, RZ ;  /* 0x000000ffff007224 */ /* 0x000fe400078e00ff */
[----:B------:R-:W-:Y:S01]  /*3fd0*/  @!P2 FADD.FTZ R35, -R30, R35 ;  /* 0x000000231e23a221 */ /* 0x000fe20000010100 */
[----:B------:R-:W-:Y:S02]  /*3fe0*/  VIADD R29, R36, 0x80 ;  /* 0x00000080241d7836 */ /* 0x000fe40000000000 */
[----:B------:R-:W-:Y:S01]  /*3ff0*/  @!P1 FMUL.FTZ R32, R32, 1.4426950216293334961 ;  /* 0x3fb8aa3b20209820 */ /* 0x000fe20000410000 */
[C---:B------:R-:W-:Y:S01]  /*4000*/  @!P0 FADD.FTZ R31, -R30.reuse, R31 ;  /* 0x0000001f1e1f8221 */ /* 0x040fe20000010100 */
[----:B------:R-:W-:Y:S02]  /*4010*/  @!P2 FMUL.FTZ R35, R35, 1.4426950216293334961 ;  /* 0x3fb8aa3b2323a820 */ /* 0x000fe40000410000 */
[----:B-1----:R-:W0:Y:S01]  /*4020*/  @!P1 MUFU.EX2 R5, R32 ;  /* 0x0000002000059308 */ /* 0x002e220000000800 */
[----:B------:R-:W-:Y:S01]  /*4030*/  @!P0 FMUL.FTZ R31, R31, 1.4426950216293334961 ;  /* 0x3fb8aa3b1f1f8820 */ /* 0x000fe20000410000 */
[----:B------:R-:W-:-:S06]  /*4040*/  @!P6 FADD.FTZ R30, -R30, R33 ;  /* 0x000000211e1ee221 */ /* 0x000fcc0000010100 */
[----:B------:R-:W1:Y:S01]  /*4050*/  @!P0 MUFU.EX2 R31, R31 ;  /* 0x0000001f001f8308 */ /* 0x000e620000000800 */
[----:B------:R-:W-:Y:S01]  /*4060*/  @!P6 FMUL.FTZ R7, R30, 1.4426950216293334961 ;  /* 0x3fb8aa3b1e07e820 */ /* 0x000fe20000410000 */
[----:B------:R-:W-:-:S06]  /*4070*/  IADD3 R30, R36, 0x40, RZ ;  /* 0x00000040241e7810 */ /* 0x000fcc0007ffe0ff */
[----:B------:R-:W2:Y:S01]  /*4080*/  @!P2 MUFU.EX2 R35, R35 ;  /* 0x000000230023a308 */ /* 0x000ea20000000800 */
[----:B0-----:R0:W-:Y:S07]  /*4090*/  @!P1 STS [R34+0x240], R5 ;  /* 0x0002400522009388 */ /* 0x0011ee0000000800 */
[----:B------:R-:W3:Y:S01]  /*40a0*/  @!P6 MUFU.EX2 R7, R7 ;  /* 0x000000070007e308 */ /* 0x000ee20000000800 */
[----:B-1----:R-:W-:Y:S01]  /*40b0*/  @!P0 STS [R34+0x480], R31 ;  /* 0x0004801f22008388 */ /* 0x002fe20000000800 */
[----:B------:R-:W-:-:S02]  /*40c0*/  ISETP.GE.AND P0, PT, R3, 0x1, PT ;  /* 0x000000010300780c */ /* 0x000fc40003f06270 */
[----:B------:R-:W-:Y:S01]  /*40d0*/  CS2R R2, SRZ ;  /* 0x0000000000027805 */ /* 0x000fe2000001ff00 */
[----:B--2---:R-:W-:Y:S04]  /*40e0*/  @!P2 STS [R34], R35 ;  /* 0x000000232200a388 */ /* 0x004fe80000000800 */
[----:B---3--:R1:W-:Y:S01]  /*40f0*/  @!P6 STS [R34+0x6c0], R7 ;  /* 0x0006c0072200e388 */ /* 0x0083e20000000800 */
[----:B0-----:R-:W-:Y:S02]  /*4100*/  CS2R R4, SRZ ;  /* 0x0000000000047805 */ /* 0x001fe4000001ff00 */
        /* <DEDUP_REMOVED lines=31> */
.L_x_90:
[----:B------:R-:W-:Y:S01]  /*4300*/  MOV R32, R34 ;  /* 0x0000002200207202 */ /* 0x000fe20000000f00 */
[----:B------:R-:W0:Y:S01]  /*4310*/  LDC R31, c[0x0][0x3c4] ;  /* 0x0000f100ff1f7b82 */ /* 0x000e220000000800 */
[----:B------:R1:W2:Y:S01]  /*4320*/  LDS R12, [R14] ;  /* 0x000000000e0c7984 */ /* 0x0002a20000000800 */
[----:B------:R-:W-:Y:S01]  /*4330*/  UIADD3 UR5, UR5, 0x1, URZ ;  /* 0x0000000105057890 */ /* 0x000fe2000fffe03f */
[----:B------:R-:W-:Y:S01]  /*4340*/  IADD3 R34, P0, R38, R32, RZ ;  /* 0x0000002026227210 */ /* 0x000fe20007f1e0ff */
[----:B------:R-:W-:Y:S04]  /*4350*/  BSSY B0, `(.L_x_88) ;  /* 0x000000e000007945 */ /* 0x000fe80003800000 */
[----:B------:R-:W-:Y:S08]  /*4360*/  @P4 BRA `(.L_x_89) ;  /* 0x0000000000304947 */ /* 0x000ff00003800000 */
        /* <DEDUP_REMOVED lines=12> */
.L_x_89:
[----:B------:R-:W-:Y:S05]  /*4430*/  BSYNC B0 ;  /* 0x0000000000007941 */ /* 0x000fea0003800000 */
.L_x_88:
[----:B---3--:R-:W-:Y:S01]  /*4440*/  IADD3.X R33, R39, R33, RZ, P0, !PT ;  /* 0x0000002127217210 */ /* 0x008fe200007fe4ff */
        /* <DEDUP_REMOVED lines=15> */
.L_x_87:
        /* <DEDUP_REMOVED lines=110> */
        .weak           $__internal_1_$__cuda_sm20_div_s64
        .type           $__internal_1_$__cuda_sm20_div_s64,@function
        .size           $__internal_1_$__cuda_sm20_div_s64,(.L_x_4441 - $__internal_1_$__cuda_sm20_div_s64)
$__internal_1_$__cuda_sm20_div_s64:
        /* <DEDUP_REMOVED lines=10> */
[C---:B------:R-:W-:Y:S01]  /*4cc0*/  IMAD R19, R52.reuse, R45, R51 ;  /* 0x0000002d34137224 */ /* 0x040fe200078e0233 */
[----:B------:R-:W-:Y:S01]  /*4cd0*/  IADD3 R22, P0, RZ, -R50, RZ ;  /* 0x80000032ff167210 */ /* 0x000fe20007f1e0ff */
[----:B------:R-:W-:Y:S02]  /*4ce0*/  IMAD.MOV.U32 R51, RZ, RZ, R52 ;  /* 0x000000ffff337224 */ /* 0x000fe400078e0034 */
[----:B------:R-:W-:Y:S02]  /*4cf0*/  IMAD R20, R53, R44, R19 ;  /* 0x0000002c35147224 */ /* 0x000fe400078e0213 */
[----:B------:R-:W-:-:S04]  /*4d00*/  IMAD.HI.U32 R50, R52, R22, RZ ;  /* 0x0000001634327227 */ /* 0x000fc800078e00ff */
[----:B------:R-:W-:-:S04]  /*4d10*/  IMAD.X R20, RZ, RZ, ~R20, P0 ;  /* 0x000000ffff147224 */ /* 0x000fc800000e0e14 */
[----:B------:R-:W-:-:S04]  /*4d20*/  IMAD.WIDE.U32 R50, P2, R52, R20, R50 ;  /* 0x0000001434327225 */ /* 0x000fc80007840032 */
[C---:B------:R-:W-:Y:S02]  /*4d30*/  IMAD R19, R53.reuse, R20, RZ ;  /* 0x0000001435137224 */ /* 0x040fe400078e02ff */
[----:B------:R-:W-:-:S04]  /*4d40*/  IMAD.HI.U32 R22, P1, R53, R22, R50 ;  /* 0x0000001635167227 */ /* 0x000fc80007820032 */
[----:B------:R-:W-:Y:S01]  /*4d50*/  IMAD.HI.U32 R20, R53, R20, RZ ;  /* 0x0000001435147227 */ /* 0x000fe200078e00ff */
[----:B------:R-:W-:-:S03]  /*4d60*/  IADD3 R51, P0, R19, R22, RZ ;  /* 0x0000001613337210 */ /* 0x000fc60007f1e0ff */
[----:B------:R-:W-:Y:S02]  /*4d70*/  IMAD.X R20, R20, 0x1, R53, P2 ;  /* 0x0000000114147824 */ /* 0x000fe400010e0635 */
[----:B------:R-:W-:-:S03]  /*4d80*/  IMAD.WIDE.U32 R60, R51, R44, RZ ;  /* 0x0000002c333c7225 */ /* 0x000fc600078e00ff */
[----:B------:R-:W-:Y:S01]  /*4d90*/  IADD3.X R27, RZ, RZ, R20, P0, P1 ;  /* 0x000000ffff1b7210 */ /* 0x000fe200007e2414 */
[----:B------:R-:W-:Y:S01]  /*4da0*/  IMAD R52, R51, R45, R61 ;  /* 0x0000002d33347224 */ /* 0x000fe200078e023d */
[----:B------:R-:W-:Y:S01]  /*4db0*/  IADD3 R20, P0, RZ, -R60, RZ ;  /* 0x8000003cff147210 */ /* 0x000fe20007f1e0ff */
[----:B------:R-:W-:Y:S01]  /*4dc0*/  IMAD.MOV.U32 R53, RZ, RZ, RZ ;  /* 0x000000ffff357224 */ /* 0x000fe200078e00ff */
[----:B------:R-:W-:Y:S01]  /*4dd0*/  ISETP.GE.AND P1, PT, R17, RZ, PT ;  /* 0x000000ff1100720c */ /* 0x000fe20003f26270 */
[----:B------:R-:W-:Y:S02]  /*4de0*/  IMAD R52, R27, R44, R52 ;  /* 0x0000002c1b347224 */ /* 0x000fe400078e0234 */
[----:B------:R-:W-:-:S04]  /*4df0*/  IMAD.HI.U32 R50, R51, R20, RZ ;  /* 0x0000001433327227 */ /* 0x000fc800078e00ff */
[----:B------:R-:W-:-:S04]  /*4e00*/  IMAD.X R52, RZ, RZ, ~R52, P0 ;  /* 0x000000ffff347224 */ /* 0x000fc800000e0e34 */
[----:B------:R-:W-:-:S04]  /*4e10*/  IMAD.WIDE.U32 R50, P5, R51, R52, R50 ;  /* 0x0000003433327225 */ /* 0x000fc800078a0032 */
[C---:B------:R-:W-:Y:S02]  /*4e20*/  IMAD R22, R27.reuse, R52, RZ ;  /* 0x000000341b167224 */ /* 0x040fe400078e02ff */
[----:B------:R-:W-:Y:S01]  /*4e30*/  IMAD.HI.U32 R19, P4, R27, R20, R50 ;  /* 0x000000141b137227 */ /* 0x000fe20007880032 */
[----:B------:R-:W-:-:S03]  /*4e40*/  IADD3 R20, P0, RZ, -R18, RZ ;  /* 0x80000012ff147210 */ /* 0x000fc60007f1e0ff */
[----:B------:R-:W-:Y:S01]  /*4e50*/  IMAD.HI.U32 R21, R27, R52, RZ ;  /* 0x000000341b157227 */ /* 0x000fe200078e00ff */
[----:B------:R-:W-:Y:S02]  /*4e60*/  SEL R20, R20, R18, !P1 ;  /* 0x0000001214147207 */ /* 0x000fe40004800000 */
[----:B------:R-:W-:Y:S01]  /*4e70*/  IADD3 R22, P2, R22, R19, RZ ;  /* 0x0000001316167210 */ /* 0x000fe20007f5e0ff */
[----:B------:R-:W-:Y:S01]  /*4e80*/  IMAD.X R21, R21, 0x1, R27, P5 ;  /* 0x0000000115157824 */ /* 0x000fe200028e061b */
[----:B------:R-:W-:-:S03]  /*4e90*/  IADD3.X R50, RZ, ~R17, RZ, P0, !PT ;  /* 0x80000011ff327210 */ /* 0x000fc600007fe4ff */
[----:B------:R-:W-:Y:S01]  /*4ea0*/  IMAD.HI.U32 R52, R22, R20, RZ ;  /* 0x0000001416347227 */ /* 0x000fe200078e00ff */
[----:B------:R-:W-:Y:S02]  /*4eb0*/  SEL R19, R50, R17, !P1 ;  /* 0x0000001132137207 */ /* 0x000fe40004800000 */
[----:B------:R-:W-:-:S03]  /*4ec0*/  IADD3.X R50, RZ, RZ, R21, P2, P4 ;  /* 0x000000ffff327210 */ /* 0x000fc600017e8415 */
[----:B------:R-:W-:-:S04]  /*4ed0*/  IMAD.WIDE.U32 R52, R22, R19, R52 ;  /* 0x0000001316347225 */ /* 0x000fc800078e0034 */
[C---:B------:R-:W-:Y:S02]  /*4ee0*/  IMAD R29, R50.reuse, R19, RZ ;  /* 0x00000013321d7224 */ /* 0x040fe400078e02ff */
[----:B------:R-:W-:-:S04]  /*4ef0*/  IMAD.HI.U32 R22, P1, R50, R20, R52 ;  /* 0x0000001432167227 */ /* 0x000fc80007820034 */
[----:B------:R-:W-:Y:S01]  /*4f00*/  IMAD.HI.U32 R21, R50, R19, RZ ;  /* 0x0000001332157227 */ /* 0x000fe200078e00ff */
[----:B------:R-:W-:-:S03]  /*4f10*/  IADD3 R29, P0, R29, R22, RZ ;  /* 0x000000161d1d7210 */ /* 0x000fc60007f1e0ff */
[----:B------:R-:W-:Y:S02]  /*4f20*/  IMAD.X R21, RZ, RZ, R21, P1 ;  /* 0x000000ffff157224 */ /* 0x000fe400008e0615 */
[----:B------:R-:W-:-:S04]  /*4f30*/  IMAD.WIDE.U32 R50, R29, R44, RZ ;  /* 0x0000002c1d327225 */ /* 0x000fc800078e00ff */
[----:B------:R-:W-:Y:S01]  /*4f40*/  IMAD.X R27, RZ, RZ, R21, P0 ;  /* 0x000000ffff1b7224 */ /* 0x000fe200000e0615 */
[----:B------:R-:W-:Y:S01]  /*4f50*/  IADD3 R20, P0, -R50, R20, RZ ;  /* 0x0000001432147210 */ /* 0x000fe20007f1e1ff */
[----:B------:R-:W-:-:S03]  /*4f60*/  IMAD R21, R29, R45, R51 ;  /* 0x0000002d1d157224 */ /* 0x000fc600078e0233 */
[CC--:B------:R-:W-:Y:S01]  /*4f70*/  ISETP.GE.U32.AND P2, PT, R20.reuse, R44.reuse, PT ;  /* 0x0000002c1400720c */ /* 0x0c0fe20003f46070 */
[-C--:B------:R-:W-:Y:S01]  /*4f80*/  IMAD R22, R27, R44.reuse, R21 ;  /* 0x0000002c1b167224 */ /* 0x080fe200078e0215 */
[----:B------:R-:W-:-:S04]  /*4f90*/  IADD3 R21, P1, R20, -R44, RZ ;  /* 0x8000002c14157210 */ /* 0x000fc80007f3e0ff */
[----:B------:R-:W-:Y:S02]  /*4fa0*/  IADD3.X R19, ~R22, R19, RZ, P0, !PT ;  /* 0x0000001316137210 */ /* 0x000fe400007fe5ff */
[----:B------:R-:W-:Y:S02]  /*4fb0*/  IADD3 R22, P0, R29, 0x1, RZ ;  /* 0x000000011d167810 */ /* 0x000fe40007f1e0ff */
[----:B------:R-:W-:-:S04]  /*4fc0*/  ISETP.GE.U32.AND.EX P2, PT, R19, R45, PT, P2 ;  /* 0x0000002d1300720c */ /* 0x000fc80003f46120 */
[----:B------:R-:W-:Y:S01]  /*4fd0*/  SEL R21, R21, R20, P2 ;  /* 0x0000001415157207 */ /* 0x000fe20001000000 */
[----:B------:R-:W-:Y:S01]  /*4fe0*/  IMAD.X R20, R19, 0x1, ~R45, P1 ;  /* 0x0000000113147824 */ /* 0x000fe200008e0e2d */
[----:B------:R-:W-:Y:S01]  /*4ff0*/  SEL R29, R22, R29, P2 ;  /* 0x0000001d161d7207 */ /* 0x000fe20001000000 */
[----:B------:R-:W-:Y:S01]  /*5000*/  IMAD.X R22, RZ, RZ, R27, P0 ;  /* 0x000000ffff167224 */ /* 0x000fe200000e061b */
[----:B------:R-:W-:Y:S01]  /*5010*/  ISETP.GE.U32.AND P0, PT, R21, R44, PT ;  /* 0x0000002c1500720c */ /* 0x000fe20003f06070 */
[----:B------:R-:W-:Y:S01]  /*5020*/  IMAD.MOV.U32 R44, RZ, RZ, R24 ;  /* 0x000000ffff2c7224 */ /* 0x000fe200078e0018 */
[----:B------:R-:W-:Y:S02]  /*5030*/  SEL R19, R20, R19, P2 ;  /* 0x0000001314137207 */ /* 0x000fe40001000000 */
[----:B------:R-:W-:Y:S02]  /*5040*/  SEL R22, R22, R27, P2 ;  /* 0x0000001b16167207 */ /* 0x000fe40001000000 */
[----:B------:R-:W-:-:S02]  /*5050*/  IADD3 R20, P1, R29, 0x1, RZ ;  /* 0x000000011d147810 */ /* 0x000fc40007f3e0ff */
[----:B------:R-:W-:Y:S01]  /*5060*/  ISETP.GE.U32.AND.EX P0, PT, R19, R45, PT, P0 ;  /* 0x0000002d1300720c */ /* 0x000fe20003f06100 */
[----:B------:R-:W-:Y:S01]  /*5070*/  IMAD.MOV.U32 R45, RZ, RZ, 0x0 ;  /* 0x00000000ff2d7424 */ /* 0x000fe200078e00ff */
[----:B------:R-:W-:Y:S01]  /*5080*/  LOP3.LUT R21, R23, R17, RZ, 0x3c, !PT ;  /* 0x0000001117157212 */ /* 0x000fe200078e3cff */
[----:B------:R-:W-:Y:S01]  /*5090*/  IMAD.X R19, RZ, RZ, R22, P1 ;  /* 0x000000ffff137224 */ /* 0x000fe200008e0616 */
[----:B------:R-:W-:Y:S02]  /*50a0*/  SEL R20, R20, R29, P0 ;  /* 0x0000001d14147207 */ /* 0x000fe40000000000 */
[----:B------:R-:W-:Y:S02]  /*50b0*/  ISETP.GE.AND P2, PT, R21, RZ, PT ;  /* 0x000000ff1500720c */ /* 0x000fe40003f46270 */
[----:B------:R-:W-:Y:S02]  /*50c0*/  SEL R22, R19, R22, P0 ;  /* 0x0000001613167207 */ /* 0x000fe40000000000 */
[----:B------:R-:W-:-:S02]  /*50d0*/  IADD3 R19, P1, RZ, -R20, RZ ;  /* 0x80000014ff137210 */ /* 0x000fc40007f3e0ff */
[----:B------:R-:W-:Y:S02]  /*50e0*/  ISETP.NE.U32.AND P0, PT, R26, RZ, PT ;  /* 0x000000ff1a00720c */ /* 0x000fe40003f05070 */
[----:B------:R-:W-:Y:S02]  /*50f0*/  IADD3.X R21, RZ, ~R22, RZ, P1, !PT ;  /* 0x80000016ff157210 */ /* 0x000fe40000ffe4ff */
[----:B------:R-:W-:Y:S02]  /*5100*/  ISETP.NE.AND.EX P0, PT, R23, RZ, PT, P0 ;  /* 0x000000ff1700720c */ /* 0x000fe40003f05300 */
[----:B------:R-:W-:Y:S02]  /*5110*/  SEL R19, R19, R20, !P2 ;  /* 0x0000001413137207 */ /* 0x000fe40005000000 */
[----:B------:R-:W-:Y:S02]  /*5120*/  SEL R21, R21, R22, !P2 ;  /* 0x0000001615157207 */ /* 0x000fe40005000000 */
[----:B------:R-:W-:-:S02]  /*5130*/  SEL R20, R19, 0xffffffff, P0 ;  /* 0xffffffff13147807 */ /* 0x000fc40000000000 */
[----:B------:R-:W-:Y:S01]  /*5140*/  SEL R21, R21, 0xffffffff, P0 ;  /* 0xffffffff15157807 */ /* 0x000fe20000000000 */
[----:B------:R-:W-:Y:S06]  /*5150*/  RET.REL.NODEC R44 `(_ZN5flash32flash_fwd_splitkv_combine_kernelI23Flash_fwd_kernel_traitsILi192ELi64ELi64ELi4ELb0ELb0EN7cutlass10bfloat16_tE19Flash_kernel_traitsILi192ELi64ELi64ELi4ES3_EELi8ELi6ELb0EEEvNS_16Flash_fwd_paramsE) ;  /* 0xffffffac2ca87950 */ /* 0x000fec0003c3ffff */
.L_x_91:
        /* <DEDUP_REMOVED lines=10> */
.L_x_4441:


//--------------------- .text._ZN5flash32flash_fwd_splitkv_combine_kernelI23Flash_fwd_kernel_traitsILi192ELi64ELi64ELi4ELb0ELb0EN7cutlass10bfloat16_tE19Flash_kernel_traitsILi192ELi64ELi64ELi4ES3_EELi8ELi5ELb0EEEvNS_16Flash_fwd_paramsE --------------------------
	.section	.text._ZN5flash32flash_fwd_splitkv_combine_kernelI23Flash_fwd_kernel_traitsILi192ELi64ELi64ELi4ELb0ELb0EN7cutlass10bfloat16_tE19Flash_kernel_traitsILi192ELi64ELi64ELi4ES3_EELi8ELi5ELb0EEEvNS_16Flash_fwd_paramsE,"ax",@progbits
	.align	128
        .global         _ZN5flash32flash_fwd_splitkv_combine_kernelI23Flash_fwd_kernel_traitsILi192ELi64ELi64ELi4ELb0ELb0EN7cutlass10bfloat16_tE19Flash_kernel_traitsILi192ELi64ELi64ELi4ES3_EELi8ELi5ELb0EEEvNS_16Flash_fwd_paramsE
        .type           _ZN5flash32flash_fwd_splitkv_combine_kernelI23Flash_fwd_kernel_traitsILi192ELi64ELi64ELi4ELb0ELb0EN7cutlass10bfloat16_tE19Flash_kernel_traitsILi192ELi64ELi64ELi4ES3_EELi8ELi5ELb0EEEvNS_16Flash_fwd_paramsE,@function
        .size           _ZN5flash32flash_fwd_splitkv_combine_kernelI23Flash_fwd_kernel_traitsILi192ELi64ELi64ELi4ELb0ELb0EN7cutlass10bfloat16_tE19Flash_kernel_traitsILi192ELi64ELi64ELi4ES3_EELi8ELi5ELb0EEEvNS_16Flash_fwd_paramsE,(.L_x_4442 - _ZN5flash32flash_fwd_splitkv_combine_kernelI23Flash_fwd_kernel_traitsILi192ELi64ELi64ELi4ELb0ELb0EN7cutlass10bfloat16_tE19Flash_kernel_traitsILi192ELi64ELi64ELi4ES3_EELi8ELi5ELb0EEEvNS_16Flash_fwd_paramsE)
        .other          _ZN5flash32flash_fwd_splitkv_combine_kernelI23Flash_fwd_kernel_traitsILi192ELi64ELi64ELi4ELb0ELb0EN7cutlass10bfloat16_tE19Flash_kernel_traitsILi192ELi64ELi64ELi4ES3_EELi8ELi5ELb0EEEvNS_16Flash_fwd_paramsE,@"STO_CUDA_ENTRY STV_DEFAULT"
_ZN5flash32flash_fwd_splitkv_combine_kernelI23Flash_fwd_kernel_traitsILi192ELi64ELi64ELi4ELb0ELb0EN7cutlass10bfloat16_tE19Flash_kernel_traitsILi192ELi64ELi64ELi4ES3_EELi8ELi5ELb0EEEvNS_16Flash_fwd_paramsE:
.text._ZN5flash32flash_fwd_splitkv_combine_kernelI23Flash_fwd_kernel_traitsILi192ELi64ELi64ELi4ELb0ELb0EN7cutlass10bfloat16_tE19Flash_kernel_traitsILi192ELi64ELi64ELi4ES3_EELi8ELi5ELb0EEEvNS_16Flash_fwd_paramsE:
        /* <DEDUP_REMOVED lines=23> */
[----:B------:R-:W-:Y:S05]  /*0170*/  CALL.REL.NOINC `($__internal_2_$__cuda_sm20_div_s64) ;  /* 0x0000004400c47944 */ /* 0x000fea0003c00000 */
[----:B------:R-:W-:Y:S05]  /*0180*/  BRA `(.L_x_93) ;  /* 0x00000000004c7947 */ /* 0x000fea0003800000 */
.L_x_92:
        /* <DEDUP_REMOVED lines=19> */
.L_x_93:
        /* <DEDUP_REMOVED lines=12> */
[----:B------:R-:W-:Y:S05]  /*0380*/  CALL.REL.NOINC `($__internal_2_$__cuda_sm20_div_s64) ;  /* 0x0000004400407944 */ /* 0x000fea0003c00000 */
[----:B------:R-:W-:Y:S02]  /*0390*/  MOV R8, R20 ;  /* 0x0000001400087202 */ /* 0x000fe40000000f00 */
[----:B------:R-:W-:Y:S01]  /*03a0*/  MOV R9, R21 ;  /* 0x0000001500097202 */ /* 0x000fe20000000f00 */
[----:B------:R-:W-:Y:S05]  /*03b0*/  BRA `(.L_x_96) ;  /* 0x00000000004c7947 */ /* 0x000fea0003800000 */
.L_x_95:
        /* <DEDUP_REMOVED lines=19> */
.L_x_96:
[----:B------:R-:W-:Y:S05]  /*04f0*/  BSYNC B0 ;  /* 0x0000000000007941 */ /* 0x000fea0003800000 */
.L_x_94:
[----:B------:R-:W0:Y:S01]  /*0500*/  LDC R4, c[0x0][0x2c4] ;  /* 0x0000b100ff047b82 */ /* 0x000e220000000800 */
[----:B------:R-:W-:Y:S01]  /*0510*/  IMAD.MOV.U32 R12, RZ, RZ, RZ ;  /* 0x000000ffff0c7224 */ /* 0x000fe200078e00ff */
[----:B------:R-:W-:Y:S01]  /*0520*/  BSSY B0, `(.L_x_97) ;  /* 0x000003b000007945 */ /* 0x000fe20003800000 */
[----:B0-----:R-:W-:Y:S01]  /*0530*/  IABS R11, R4 ;  /* 0x00000004000b7213 */ /* 0x001fe20000000000 */
[----:B------:R-:W-:-:S03]  /*0540*/  VIADD R6, R4, 0xffffffff ;  /* 0xffffffff04067836 */ /* 0x000fc60000000000 */
[----:B------:R-:W0:Y:S01]  /*0550*/  I2F.RP R14, R11 ;  /* 0x0000000b000e7306 */ /* 0x000e220000209400 */
[----:B------:R-:W-:-:S05]  /*0560*/  IMAD.IADD R2, R6, 0x1, R11 ;  /* 0x0000000106027824 */ /* 0x000fca00078e020b */
[----:B------:R-:W-:Y:S02]  /*0570*/  IABS R3, R2 ;  /* 0x0000000200037213 */ /* 0x000fe40000000000 */
[----:B0-----:R-:W0:Y:S02]  /*0580*/  MUFU.RCP R13, R14 ;  /* 0x0000000e000d7308 */ /* 0x001e240000001000 */
[----:B0-----:R-:W-:-:S06]  /*0590*/  VIADD R13, R13, 0xffffffe ;  /* 0x0ffffffe0d0d7836 */ /* 0x001fcc0000000000 */
[----:B------:R-:W0:Y:S02]  /*05a0*/  F2I.FTZ.U32.TRUNC.NTZ R13, R13 ;  /* 0x0000000d000d7305 */ /* 0x000e24000021f000 */
[----:B0-----:R-:W-:-:S04]  /*05b0*/  IMAD.MOV R10, RZ, RZ, -R13 ;  /* 0x000000ffff0a7224 */ /* 0x001fc800078e0a0d */
[----:B------:R-:W-:-:S04]  /*05c0*/  IMAD R7, R10, R11, RZ ;  /* 0x0000000b0a077224 */ /* 0x000fc800078e02ff */
[----:B------:R-:W-:-:S06]  /*05d0*/  IMAD.HI.U32 R12, R13, R7, R12 ;  /* 0x000000070d0c7227 */ /* 0x000fcc00078e000c */
[----:B------:R-:W-:-:S04]  /*05e0*/  IMAD.HI.U32 R7, R12, R3, RZ ;  /* 0x000000030c077227 */ /* 0x000fc800078e00ff */
[----:B------:R-:W-:-:S04]  /*05f0*/  IMAD.MOV R10, RZ, RZ, -R7 ;  /* 0x000000ffff0a7224 */ /* 0x000fc800078e0a07 */
[----:B------:R-:W-:Y:S01]  /*0600*/  IMAD R10, R11, R10, R3 ;  /* 0x0000000a0b0a7224 */ /* 0x000fe200078e0203 */
[----:B------:R-:W-:-:S04]  /*0610*/  LOP3.LUT R3, R2, R11, RZ, 0x3c, !PT ;  /* 0x0000000b02037212 */ /* 0x000fc800078e3cff */
[----:B------:R-:W-:Y:S02]  /*0620*/  ISETP.GT.U32.AND P1, PT, R11, R10, PT ;  /* 0x0000000a0b00720c */ /* 0x000fe40003f24070 */
[----:B------:R-:W-:-:S11]  /*0630*/  ISETP.GE.AND P0, PT, R3, RZ, PT ;  /* 0x000000ff0300720c */ /* 0x000fd60003f06270 */
[----:B------:R-:W-:Y:S02]  /*0640*/  @!P1 IMAD.IADD R10, R10, 0x1, -R11 ;  /* 0x000000010a0a9824 */ /* 0x000fe400078e0a0b */
[----:B------:R-:W-:Y:S01]  /*0650*/  @!P1 VIADD R7, R7, 0x1 ;  /* 0x0000000107079836 */ /* 0x000fe20000000000 */
[----:B------:R-:W-:Y:S02]  /*0660*/  ISETP.NE.AND P1, PT, R4, RZ, PT ;  /* 0x000000ff0400720c */ /* 0x000fe40003f25270 */
[----:B------:R-:W-:-:S13]  /*0670*/  ISETP.GE.U32.AND P2, PT, R10, R11, PT ;  /* 0x0000000b0a00720c */ /* 0x000fda0003f46070 */
[----:B------:R-:W-:-:S04]  /*0680*/  @P2 VIADD R7, R7, 0x1 ;  /* 0x0000000107072836 */ /* 0x000fc80000000000 */
[----:B------:R-:W-:Y:S01]  /*0690*/  @!P0 IMAD.MOV R7, RZ, RZ, -R7 ;  /* 0x000000ffff078224 */ /* 0x000fe200078e0a07 */
[----:B------:R-:W-:-:S04]  /*06a0*/  @!P1 LOP3.LUT R7, RZ, R11, RZ, 0x33, !PT ;  /* 0x0000000bff079212 */ /* 0x000fc800078e33ff */
[----:B------:R-:W-:Y:S02]  /*06b0*/  ISETP.LT.U32.AND P0, PT, R26, R7, PT ;  /* 0x000000071a00720c */ /* 0x000fe40003f01070 */
[----:B------:R-:W-:-:S04]  /*06c0*/  SHF.R.S32.HI R14, RZ, 0x1f, R7 ;  /* 0x0000001fff0e7819 */ /* 0x000fc80000011407 */
        /* <DEDUP_REMOVED lines=13> */
.L_x_98:
        /* <DEDUP_REMOVED lines=19> */
.L_x_99:
[----:B------:R-:W-:Y:S05]  /*08d0*/  BSYNC B0 ;  /* 0x0000000000007941 */ /* 0x000fea0003800000 */
.L_x_97:
[----:B------:R-:W0:Y:S01]  /*08e0*/  LDC R7, c[0x0][0x2c4] ;  /* 0x0000b100ff077b82 */ /* 0x000e220000000800 */
[----:B------:R-:W-:Y:S01]  /*08f0*/  ULDC UR5, c[0x0][0x270] ;  /* 0x00009c0000057ab9 */ /* 0x000fe20000000800 */
[----:B------:R-:W-:Y:S01]  /*0900*/  BSSY B0, `(.L_x_100) ;  /* 0x000005d000007945 */ /* 0x000fe20003800000 */
[----:B------:R-:W-:Y:S01]  /*0910*/  UIADD3 UR4, UR5, -0x1, URZ ;  /* 0xffffffff05047890 */ /* 0x000fe2000fffe03f */
[----:B0-----:R-:W-:Y:S02]  /*0920*/  IABS R10, R7 ;  /* 0x00000007000a7213 */ /* 0x001fe40000000000 */
[----:B------:R-:W-:Y:S02]  /*0930*/  ISETP.GT.AND P3, PT, R7, RZ, PT ;  /* 0x000000ff0700720c */ /* 0x000fe40003f64270 */
[----:B------:R-:W0:Y:S08]  /*0940*/  I2F.RP R15, R10 ;  /* 0x0000000a000f7306 */ /* 0x000e300000209400 */
[----:B0-----:R-:W0:Y:S02]  /*0950*/  MUFU.RCP R12, R15 ;  /* 0x0000000f000c7308 */ /* 0x001e240000001000 */
[----:B0-----:R-:W-:-:S06]  /*0960*/  VIADD R12, R12, 0xffffffe ;  /* 0x0ffffffe0c0c7836 */ /* 0x001fcc0000000000 */
[----:B------:R-:W0:Y:S02]  /*0970*/  F2I.FTZ.U32.TRUNC.NTZ R13, R12 ;  /* 0x0000000c000d7305 */ /* 0x000e24000021f000 */
[--C-:B0-----:R-:W-:Y:S02]  /*0980*/  IMAD.MOV R3, RZ, RZ, -R13.reuse ;  /* 0x000000ffff037224 */ /* 0x101fe400078e0a0d */
[----:B------:R-:W-:Y:S02]  /*0990*/  IMAD.MOV.U32 R12, RZ, RZ, RZ ;  /* 0x000000ffff0c7224 */ /* 0x000fe400078e00ff */
[----:B------:R-:W-:Y:S01]  /*09a0*/  IMAD R4, R3, R10, RZ ;  /* 0x0000000a03047224 */ /* 0x000fe200078e02ff */
[----:B------:R-:W-:Y:S02]  /*09b0*/  IABS R3, R2 ;  /* 0x0000000200037213 */ /* 0x000fe40000000000 */
[----:B------:R-:W-:Y:S01]  /*09c0*/  LOP3.LUT R2, R2, R7, RZ, 0x3c, !PT ;  /* 0x0000000702027212 */ /* 0x000fe200078e3cff */
[----:B------:R-:W-:-:S03]  /*09d0*/  IMAD.HI.U32 R4, R13, R4, R12 ;  /* 0x000000040d047227 */ /* 0x000fc600078e000c */
[----:B------:R-:W-:Y:S01]  /*09e0*/  ISETP.GE.AND P1, PT, R2, RZ, PT ;  /* 0x000000ff0200720c */ /* 0x000fe20003f26270 */
[----:B------:R-:W-:Y:S01]  /*09f0*/  IMAD.MOV.U32 R11, RZ, RZ, R3 ;  /* 0x000000ffff0b7224 */ /* 0x000fe200078e0003 */
[----:B------:R-:W-:-:S03]  /*0a00*/  SHF.R.S32.HI R2, RZ, 0x1f, R7 ;  /* 0x0000001fff027819 */ /* 0x000fc60000011407 */
        /* <DEDUP_REMOVED lines=8> */
[----:B------:R-:W-:Y:S02]  /*0a90*/  LEA.HI.SX32 R3, R7, 0x1, 0x1 ;  /* 0x0000000107037811 */ /* 0x000fe400078f0aff */
[----:B------:R-:W-:-:S09]  /*0aa0*/  @!P3 IADD3 R3, R2, RZ, RZ ;  /* 0x000000ff0203b210 */ /* 0x000fd20007ffe0ff */
[----:B------:R-:W-:-:S04]  /*0ab0*/  @P0 VIADD R4, R4, 0x1 ;  /* 0x0000000104040836 */ /* 0x000fc80000000000 */
[----:B------:R-:W-:Y:S01]  /*0ac0*/  @!P1 IMAD.MOV R4, RZ, RZ, -R4 ;  /* 0x000000ffff049224 */ /* 0x000fe200078e0a04 */
[----:B------:R-:W-:-:S05]  /*0ad0*/  @!P2 LOP3.LUT R4, RZ, R7, RZ, 0x33, !PT ;  /* 0x00000007ff04a212 */ /* 0x000fca00078e33ff */
[----:B------:R-:W-:-:S05]  /*0ae0*/  IMAD R3, R3, R4, RZ ;  /* 0x0000000403037224 */ /* 0x000fca00078e02ff */
[-C--:B------:R-:W-:Y:S02]  /*0af0*/  IABS R13, R3.reuse ;  /* 0x00000003000d7213 */ /* 0x080fe40000000000 */
[----:B------:R-:W-:Y:S02]  /*0b00*/  IABS R2, R3 ;  /* 0x0000000300027213 */ /* 0x000fe40000000000 */
[----:B------:R-:W0:Y:S01]  /*0b10*/  I2F.RP R12, R13 ;  /* 0x0000000d000c7306 */ /* 0x000e220000209400 */
[----:B------:R-:W-:Y:S02]  /*0b20*/  VIADD R4, R13, UR4 ;  /* 0x000000040d047c36 */ /* 0x000fe40008000000 */
[----:B------:R-:W-:-:S05]  /*0b30*/  IMAD.MOV R2, RZ, RZ, -R2 ;  /* 0x000000ffff027224 */ /* 0x000fca00078e0a02 */
[----:B0-----:R-:W0:Y:S02]  /*0b40*/  MUFU.RCP R18, R12 ;  /* 0x0000000c00127308 */ /* 0x001e240000001000 */
[----:B0-----:R-:W-:-:S06]  /*0b50*/  VIADD R18, R18, 0xffffffe ;  /* 0x0ffffffe12127836 */ /* 0x001fcc0000000000 */
[----:B------:R-:W0:Y:S02]  /*0b60*/  F2I.FTZ.U32.TRUNC.NTZ R19, R18 ;  /* 0x0000001200137305 */ /* 0x000e24000021f000 */
[----:B0-----:R-:W-:Y:S02]  /*0b70*/  IMAD.MOV R10, RZ, RZ, -R19 ;  /* 0x000000ffff0a7224 */ /* 0x001fe400078e0a13 */
[----:B------:R-:W-:Y:S02]  /*0b80*/  IMAD.MOV.U32 R18, RZ, RZ, RZ ;  /* 0x000000ffff127224 */ /* 0x000fe400078e00ff */
[----:B------:R-:W-:Y:S01]  /*0b90*/  IMAD R11, R10, R13, RZ ;  /* 0x0000000d0a0b7224 */ /* 0x000fe200078e02ff */
[----:B------:R-:W-:-:S03]  /*0ba0*/  IABS R10, R4 ;  /* 0x00000004000a7213 */ /* 0x000fc60000000000 */
[----:B------:R-:W-:-:S06]  /*0bb0*/  IMAD.HI.U32 R11, R19, R11, R18 ;  /* 0x0000000b130b7227 */ /* 0x000fcc00078e0012 */
[----:B------:R-:W-:-:S04]  /*0bc0*/  IMAD.HI.U32 R11, R11, R10, RZ ;  /* 0x0000000a0b0b7227 */ /* 0x000fc800078e00ff */
[----:B------:R-:W-:-:S05]  /*0bd0*/  IMAD R2, R11, R2, R10 ;  /* 0x000000020b027224 */ /* 0x000fca00078e020a */
[----:B------:R-:W-:-:S13]  /*0be0*/  ISETP.GT.U32.AND P1, PT, R13, R2, PT ;  /* 0x000000020d00720c */ /* 0x000fda0003f24070 */
[-C--:B------:R-:W-:Y:S01]  /*0bf0*/  @!P1 IADD3 R2, R2, -R13.reuse, RZ ;  /* 0x8000000d02029210 */ /* 0x080fe20007ffe0ff */
[----:B------:R-:W-:Y:S01]  /*0c00*/  @!P1 VIADD R11, R11, 0x1 ;  /* 0x000000010b0b9836 */ /* 0x000fe20000000000 */
[----:B------:R-:W-:Y:S02]  /*0c10*/  ISETP.NE.AND P1, PT, R3, RZ, PT ;  /* 0x000000ff0300720c */ /* 0x000fe40003f25270 */
[-C--:B------:R-:W-:Y:S02]  /*0c20*/  ISETP.GE.U32.AND P2, PT, R2, R13.reuse, PT ;  /* 0x0000000d0200720c */ /* 0x080fe40003f46070 */
[----:B------:R-:W-:-:S04]  /*0c30*/  LOP3.LUT R2, R4, R13, RZ, 0x3c, !PT ;  /* 0x0000000d04027212 */ /* 0x000fc800078e3cff */
[----:B------:R-:W-:-:S07]  /*0c40*/  ISETP.GE.AND P0, PT, R2, RZ, PT ;  /* 0x000000ff0200720c */ /* 0x000fce0003f06270 */
[----:B------:R-:W-:-:S06]  /*0c50*/  @P2 VIADD R11, R11, 0x1 ;  /* 0x000000010b0b2836 */ /* 0x000fcc0000000000 */
        /* <DEDUP_REMOVED lines=8> */
[----:B------:R-:W-:Y:S01]  /*0ce0*/  ISETP.NE.U32.AND P1, PT, R2, RZ, PT ;  /* 0x000000ff0200720c */ /* 0x000fe20003f25070 */
[----:B------:R-:W-:-:S12]  /*0cf0*/  IMAD R2, R7, UR5, RZ ;  /* 0x0000000507027c24 */ /* 0x000fd8000f8e02ff */
[----:B------:R-:W-:Y:S05]  /*0d00*/  @!P1 BRA `(.L_x_101) ;  /* 0x0000000000249947 */ /* 0x000fea0003800000 */
[----:B------:R-:W-:Y:S01]  /*0d10*/  IMAD.MOV.U32 R18, RZ, RZ, R20 ;  /* 0x000000ffff127224 */ /* 0x000fe200078e0014 */
[----:B------:R-:W-:Y:S01]  /*0d20*/  MOV R26, R13 ;  /* 0x0000000d001a7202 */ /* 0x000fe20000000f00 */
[----:B------:R-:W-:Y:S01]  /*0d30*/  IMAD.MOV.U32 R17, RZ, RZ, R21 ;  /* 0x000000ffff117224 */ /* 0x000fe200078e0015 */
[----:B------:R-:W-:Y:S02]  /*0d40*/  MOV R25, R12 ;  /* 0x0000000c00197202 */ /* 0x000fe40000000f00 */
[----:B------:R-:W-:Y:S02]  /*0d50*/  MOV R24, 0xd70 ;  /* 0x00000d7000187802 */ /* 0x000fe40000000f00 */
[----:B------:R-:W-:Y:S05]  /*0d60*/  CALL.REL.NOINC `($__internal_2_$__cuda_sm20_div_s64) ;  /* 0x0000003800c87944 */ /* 0x000fea0003c00000 */
[----:B------:R-:W-:Y:S02]  /*0d70*/  MOV R38, R20 ;  /* 0x0000001400267202 */ /* 0x000fe40000000f00 */
[----:B------:R-:W-:Y:S01]  /*0d80*/  MOV R39, R21 ;  /* 0x0000001500277202 */ /* 0x000fe20000000f00 */
[----:B------:R-:W-:Y:S05]  /*0d90*/  BRA `(.L_x_102) ;  /* 0x00000000004c7947 */ /* 0x000fea0003800000 */
.L_x_101:
        /* <DEDUP_REMOVED lines=19> */
.L_x_102:
[----:B------:R-:W-:Y:S05]  /*0ed0*/  BSYNC B0 ;  /* 0x0000000000007941 */ /* 0x000fea0003800000 */
.L_x_100:
[-C--:B------:R-:W-:Y:S01]  /*0ee0*/  IABS R7, R2.reuse ;  /* 0x0000000200077213 */ /* 0x080fe20000000000 */
[----:B------:R-:W-:Y:S01]  /*0ef0*/  BSSY B0, `(.L_x_103) ;  /* 0x000003b000007945 */ /* 0x000fe20003800000 */
[----:B------:R-:W-:Y:S02]  /*0f00*/  IABS R10, R2 ;  /* 0x00000002000a7213 */ /* 0x000fe40000000000 */
[----:B------:R-:W0:Y:S01]  /*0f10*/  I2F.RP R17, R7 ;  /* 0x0000000700117306 */ /* 0x000e220000209400 */
[----:B------:R-:W-:Y:S02]  /*0f20*/  IMAD.IADD R6, R6, 0x1, R7 ;  /* 0x0000000106067824 */ /* 0x000fe400078e0207 */
[----:B------:R-:W-:-:S03]  /*0f30*/  IMAD.MOV R10, RZ, RZ, -R10 ;  /* 0x000000ffff0a7224 */ /* 0x000fc600078e0a0a */
[----:B------:R-:W-:Y:S02]  /*0f40*/  IABS R11, R6 ;  /* 0x00000006000b7213 */ /* 0x000fe40000000000 */
[----:B0-----:R-:W0:Y:S02]  /*0f50*/  MUFU.RCP R19, R17 ;  /* 0x0000001100137308 */ /* 0x001e240000001000 */
[----:B0-----:R-:W-:-:S06]  /*0f60*/  VIADD R19, R19, 0xffffffe ;  /* 0x0ffffffe13137836 */ /* 0x001fcc0000000000 */
[----:B------:R-:W0:Y:S02]  /*0f70*/  F2I.FTZ.U32.TRUNC.NTZ R19, R19 ;  /* 0x0000001300137305 */ /* 0x000e24000021f000 */
[----:B0-----:R-:W-:-:S04]  /*0f80*/  IMAD.MOV R18, RZ, RZ, -R19 ;  /* 0x000000ffff127224 */ /* 0x001fc800078e0a13 */
[----:B------:R-:W-:Y:S02]  /*0f90*/  IMAD R15, R18, R7, RZ ;  /* 0x00000007120f7224 */ /* 0x000fe400078e02ff */
[----:B------:R-:W-:-:S04]  /*0fa0*/  IMAD.MOV.U32 R18, RZ, RZ, RZ ;  /* 0x000000ffff127224 */ /* 0x000fc800078e00ff */
[----:B------:R-:W-:-:S06]  /*0fb0*/  IMAD.HI.U32 R15, R19, R15, R18 ;  /* 0x0000000f130f7227 */ /* 0x000fcc00078e0012 */
[----:B------:R-:W-:-:S04]  /*0fc0*/  IMAD.HI.U32 R15, R15, R11, RZ ;  /* 0x0000000b0f0f7227 */ /* 0x000fc800078e00ff */
[----:B------:R-:W-:-:S05]  /*0fd0*/  IMAD R10, R15, R10, R11 ;  /* 0x0000000a0f0a7224 */ /* 0x000fca00078e020b */
[----:B------:R-:W-:-:S13]  /*0fe0*/  ISETP.GT.U32.AND P1, PT, R7, R10, PT ;  /* 0x0000000a0700720c */ /* 0x000fda0003f24070 */
[----:B------:R-:W-:Y:S02]  /*0ff0*/  @!P1 IMAD.IADD R10, R10, 0x1, -R7 ;  /* 0x000000010a0a9824 */ /* 0x000fe400078e0a07 */
        /* <DEDUP_REMOVED lines=23> */
.L_x_104:
        /* <DEDUP_REMOVED lines=19> */
.L_x_105:
[----:B------:R-:W-:Y:S05]  /*12a0*/  BSYNC B0 ;  /* 0x0000000000007941 */ /* 0x000fea0003800000 */
.L_x_103:
[----:B------:R-:W0:Y:S01]  /*12b0*/  S2R R7, SR_TID.X ;  /* 0x0000000000077919 */ /* 0x000e220000002100 */
[----:B------:R-:W-:Y:S01]  /*12c0*/  IADD3 R8, P0, R28, -UR7, RZ ;  /* 0x800000071c087c10 */ /* 0x000fe2000ff1e0ff */
[----:B------:R-:W-:Y:S01]  /*12d0*/  ULDC UR5, c[0x0][0x3c4] ;  /* 0x0000f10000057ab9 */ /* 0x000fe20000000800 */
[----:B------:R-:W-:Y:S02]  /*12e0*/  ULDC.64 UR8, c[0x0][0x208] ;  /* 0x0000820000087ab9 */ /* 0x000fe40000000a00 */
[----:B------:R-:W-:Y:S02]  /*12f0*/  IADD3.X R9, R5, ~UR6, RZ, P0, !PT ;  /* 0x8000000605097c10 */ /* 0x000fe400087fe4ff */
[----:B0-----:R-:W-:-:S04]  /*1300*/  SHF.R.S32.HI R24, RZ, 0x1f, R7 ;  /* 0x0000001fff187819 */ /* 0x001fc80000011407 */
[----:B------:R-:W-:-:S04]  /*1310*/  LEA.HI R15, R24, R7, RZ, 0x3 ;  /* 0x00000007180f7211 */ /* 0x000fc800078f18ff */
[----:B------:R-:W-:Y:S02]  /*1320*/  LOP3.LUT R18, R15, 0xfffffff8, RZ, 0xc0, !PT ;  /* 0xfffffff80f127812 */ /* 0x000fe400078ec0ff */
[----:B------:R-:W-:-:S03]  /*1330*/  SHF.R.S32.HI R15, RZ, 0x3, R15 ;  /* 0x00000003ff0f7819 */ /* 0x000fc6000001140f */
[----:B------:R-:W-:Y:S02]  /*1340*/  IMAD.IADD R17, R7, 0x1, -R18 ;  /* 0x0000000107117824 */ /* 0x000fe400078e0a12 */
[----:B------:R-:W-:-:S03]  /*1350*/  VIADD R25, R15, 0x10 ;  /* 0x000000100f197836 */ /* 0x000fc60000000000 */
[----:B------:R-:W-:Y:S02]  /*1360*/  ISETP.GT.U32.AND P2, PT, R8, R17, PT ;  /* 0x000000110800720c */ /* 0x000fe40003f44070 */
[----:B------:R-:W-:Y:S02]  /*1370*/  SHF.R.S32.HI R22, RZ, 0x1f, R17 ;  /* 0x0000001fff167819 */ /* 0x000fe40000011411 */
[----:B------:R-:W-:Y:S02]  /*1380*/  IADD3 R32, P0, R17, UR7, RZ ;  /* 0x0000000711207c10 */ /* 0x000fe4000ff1e0ff */
[----:B------:R-:W-:Y:S02]  /*1390*/  ISETP.GT.AND.EX P2, PT, R9, R22, PT, P2 ;  /* 0x000000160900720c */ /* 0x000fe40003f44320 */
[----:B------:R-:W-:Y:S02]  /*13a0*/  IADD3.X R33, R22, UR6, RZ, P0, !PT ;  /* 0x0000000616217c10 */ /* 0x000fe400087fe4ff */
[----:B------:R-:W-:-:S02]  /*13b0*/  ISETP.GE.OR P3, PT, R15, UR5, !P2 ;  /* 0x000000050f007c0c */ /* 0x000fc4000d766670 */
[----:B------:R-:W-:-:S11]  /*13c0*/  ISETP.GE.OR P2, PT, R25, UR5, !P2 ;  /* 0x0000000519007c0c */ /* 0x000fd6000d746670 */
[----:B------:R-:W0:Y:S01]  /*13d0*/  @!P3 LDC.64 R18, c[0x0][0x2b8] ;  /* 0x0000ae00ff12bb82 */ /* 0x000e220000000a00 */
[----:B------:R-:W-:Y:S01]  /*13e0*/  @!P3 SHF.R.S32.HI R29, RZ, 0x1f, R15 ;  /* 0x0000001fff1db819 */ /* 0x000fe2000001140f */
[----:B------:R-:W-:Y:S01]  /*13f0*/  @!P2 IMAD.MOV.U32 R30, RZ, RZ, R32 ;  /* 0x000000ffff1ea224 */ /* 0x000fe200078e0020 */
[----:B------:R-:W-:Y:S01]  /*1400*/  @!P2 SHF.R.S32.HI R23, RZ, 0x1f, R25 ;  /* 0x0000001fff17a819 */ /* 0x000fe20000011419 */
[----:B------:R-:W-:Y:S02]  /*1410*/  @!P2 IMAD.MOV.U32 R31, RZ, RZ, R33 ;  /* 0x000000ffff1fa224 */ /* 0x000fe400078e0021 */
[-C--:B------:R-:W-:Y:S02]  /*1420*/  @!P3 IMAD R26, R29, R28.reuse, RZ ;  /* 0x0000001c1d1ab224 */ /* 0x080fe400078e02ff */
[----:B------:R-:W1:Y:S01]  /*1430*/  @!P2 LDC.64 R8, c[0x0][0x2b8] ;  /* 0x0000ae00ff08ab82 */ /* 0x000e620000000a00 */
[----:B------:R-:W-:Y:S02]  /*1440*/  @!P2 IMAD R22, R23, R28, RZ ;  /* 0x0000001c1716a224 */ /* 0x000fe400078e02ff */
[----:B------:R-:W-:-:S04]  /*1450*/  @!P2 IMAD.WIDE.U32 R30, R28, R25, R30 ;  /* 0x000000191c1ea225 */ /* 0x000fc800078e001e */
[----:B------:R-:W-:Y:S02]  /*1460*/  @!P2 IMAD R22, R25, R5, R22 ;  /* 0x000000051916a224 */ /* 0x000fe400078e0216 */
[----:B------:R-:W-:-:S04]  /*1470*/  @!P3 IMAD.WIDE.U32 R32, R28, R15, R32 ;  /* 0x0000000f1c20b225 */ /* 0x000fc800078e0020 */
[----:B------:R-:W-:Y:S02]  /*1480*/  @!P3 IMAD R23, R15, R5, R26 ;  /* 0x000000050f17b224 */ /* 0x000fe400078e021a */
[----:B------:R-:W-:Y:S01]  /*1490*/  @!P2 IMAD.IADD R22, R31, 0x1, R22 ;  /* 0x000000011f16a824 */ /* 0x000fe200078e0216 */
[----:B0-----:R-:W-:Y:S01]  /*14a0*/  @!P3 LEA R18, P1, R32, R18, 0x2 ;  /* 0x000000122012b211 */ /* 0x001fe200078210ff */
[----:B------:R-:W-:-:S05]  /*14b0*/  @!P3 IMAD.IADD R23, R33, 0x1, R23 ;  /* 0x000000012117b824 */ /* 0x000fca00078e0217 */
[----:B------:R-:W-:Y:S02]  /*14c0*/  @!P3 LEA.HI.X R19, R32, R19, R23, 0x2, P1 ;  /* 0x000000132013b211 */ /* 0x000fe400008f1417 */
[----:B-1----:R-:W-:Y:S01]  /*14d0*/  @!P2 LEA R36, P0, R30, R8, 0x2 ;  /* 0x000000081e24a211 */ /* 0x002fe200078010ff */
[----:B------:R-:W-:-:S03]  /*14e0*/  IMAD.MOV.U32 R8, RZ, RZ, -0x800000 ;  /* 0xff800000ff087424 */ /* 0x000fc600078e00ff */
[----:B------:R-:W-:Y:S01]  /*14f0*/  @!P2 LEA.HI.X R37, R30, R9, R22, 0x2, P0 ;  /* 0x000000091e25a211 */ /* 0x000fe200000f1416 */
[----:B------:R-:W-:-:S04]  /*1500*/  IMAD.MOV.U32 R22, RZ, RZ, -0x800000 ;  /* 0xff800000ff167424 */ /* 0x000fc800078e00ff */
[----:B------:R-:W2:Y:S04]  /*1510*/  @!P2 LDG.E R8, desc[UR8][R36.64] ;  /* 0x000000082408a981 */ /* 0x000ea8000c1e1900 */
[----:B------:R0:W3:Y:S01]  /*1520*/  @!P3 LDG.E R22, desc[UR8][R18.64] ;  /* 0x000000081216b981 */ /* 0x0000e2000c1e1900 */
[----:B------:R-:W1:Y:S01]  /*1530*/  S2R R34, SR_CgaCtaId ;  /* 0x0000000000227919 */ /* 0x000e620000008800 */
[----:B------:R-:W-:Y:S02]  /*1540*/  LEA.HI R24, R24, R7, RZ, 0x4 ;  /* 0x0000000718187211 */ /* 0x000fe400078f20ff */
[----:B------:R-:W-:Y:S02]  /*1550*/  MOV R9, 0x400 ;  /* 0x0000040000097802 */ /* 0x000fe40000000f00 */
[----:B------:R-:W-:-:S02]  /*1560*/  LOP3.LUT R26, R24, 0xfffffff0, RZ, 0xc0, !PT ;  /* 0xfffffff0181a7812 */ /* 0x000fc400078ec0ff */
[C---:B------:R-:W-:Y:S02]  /*1570*/  ISETP.GT.AND P0, PT, R7.reuse, 0xff, PT ;  /* 0x000000ff0700780c */ /* 0x040fe40003f04270 */
[C---:B------:R-:W-:Y:S01]  /*1580*/  ISETP.GT.AND P3, PT, R7.reuse, 0x7f, PT ;  /* 0x0000007f0700780c */ /* 0x040fe20003f64270 */
[----:B------:R-:W-:Y:S01]  /*1590*/  IMAD.IADD R35, R7, 0x1, -R26 ;  /* 0x0000000107237824 */ /* 0x000fe200078e0a1a */
[----:B-1----:R-:W-:Y:S01]  /*15a0*/  LEA R34, R34, R9, 0x18 ;  /* 0x0000000922227211 */ /* 0x002fe200078ec0ff */
[----:B------:R-:W-:Y:S01]  /*15b0*/  IMAD.MOV.U32 R32, RZ, RZ, -0x800000 ;  /* 0xff800000ff207424 */ /* 0x000fe200078e00ff */
[----:B------:R-:W0:Y:S03]  /*15c0*/  LDC R9, c[0x0][0x2c4] ;  /* 0x0000b100ff097b82 */ /* 0x000e260000000800 */
[----:B------:R-:W-:-:S04]  /*15d0*/  IMAD R26, R15, 0x24, R34 ;  /* 0x000000240f1a7824 */ /* 0x000fc800078e0222 */
[----:B------:R-:W-:Y:S01]  /*15e0*/  IMAD R17, R17, 0x4, R26 ;  /* 0x0000000411117824 */ /* 0x000fe200078e021a */
[----:B------:R-:W-:Y:S01]  /*15f0*/  SHF.R.S32.HI R15, RZ, 0x4, R24 ;  /* 0x00000004ff0f7819 */ /* 0x000fe20000011418 */
[----:B------:R-:W-:Y:S02]  /*1600*/  IMAD R34, R35, 0x24, R34 ;  /* 0x0000002423227824 */ /* 0x000fe400078e0222 */
[----:B------:R-:W-:Y:S02]  /*1610*/  IMAD.MOV.U32 R33, RZ, RZ, -0x800000 ;  /* 0xff800000ff217424 */ /* 0x000fe400078e00ff */
[----:B------:R-:W-:Y:S01]  /*1620*/  IMAD R34, R15, 0x4, R34 ;  /* 0x000000040f227824 */ /* 0x000fe200078e0222 */
[----:B0-----:R-:W-:-:S04]  /*1630*/  IABS R18, R9 ;  /* 0x0000000900127213 */ /* 0x001fc80000000000 */
[----:B------:R-:W0:Y:S08]  /*1640*/  I2F.RP R29, R18 ;  /* 0x00000012001d7306 */ /* 0x000e300000209400 */
[----:B0-----:R-:W0:Y:S02]  /*1650*/  MUFU.RCP R24, R29 ;  /* 0x0000001d00187308 */ /* 0x001e240000001000 */
[----:B0-----:R-:W-:-:S06]  /*1660*/  VIADD R24, R24, 0xffffffe ;  /* 0x0ffffffe18187836 */ /* 0x001fcc0000000000 */
[----:B------:R0:W1:Y:S02]  /*1670*/  F2I.FTZ.U32.TRUNC.NTZ R25, R24 ;  /* 0x0000001800197305 */ /* 0x000064000021f000 */
[----:B0-----:R-:W-:Y:S01]  /*1680*/  IMAD.MOV.U32 R24, RZ, RZ, RZ ;  /* 0x000000ffff187224 */ /* 0x001fe200078e00ff */
[----:B--2---:R-:W-:Y:S04]  /*1690*/  @!P3 STS [R17+0x240], R8 ;  /* 0x000240081100b388 */ /* 0x004fe80000000800 */
[----:B---3--:R-:W-:Y:S01]  /*16a0*/  @!P0 STS [R17], R22 ;  /* 0x0000001611008388 */ /* 0x008fe20000000800 */
[----:B------:R-:W-:Y:S06]  /*16b0*/  BAR.SYNC.DEFER_BLOCKING 0x0 ;  /* 0x0000000000007b1d */ /* 0x000fec0000010000 */
[----:B------:R-:W-:Y:S04]  /*16c0*/  @!P3 LDS R32, [R34] ;  /* 0x000000002220b984 */ /* 0x000fe80000000800 */
[----:B------:R-:W0:Y:S02]  /*16d0*/  @!P3 LDS R33, [R34+0x240] ;  /* 0x000240002221b984 */ /* 0x000e240000000800 */
[----:B0-----:R-:W-:-:S05]  /*16e0*/  FMNMX.FTZ R26, R32, R33, !PT ;  /* 0x00000021201a7209 */ /* 0x001fca0007810000 */
[----:B------:R-:W0:Y:S02]  /*16f0*/  SHFL.BFLY PT, R23, R26, 0x8, 0x1f ;  /* 0x0d001f001a177f89 */ /* 0x000e2400000e0000 */
[----:B0-----:R-:W-:-:S05]  /*1700*/  FMNMX.FTZ R23, R26, R23, !PT ;  /* 0x000000171a177209 */ /* 0x001fca0007810000 */
[----:B------:R-:W0:Y:S01]  /*1710*/  SHFL.BFLY PT, R22, R23, 0x4, 0x1f ;  /* 0x0c801f0017167f89 */ /* 0x000e2200000e0000 */
[----:B-1----:R-:W-:-:S04]  /*1720*/  IMAD.MOV R8, RZ, RZ, -R25 ;  /* 0x000000ffff087224 */ /* 0x002fc800078e0a19 */
[----:B------:R-:W-:Y:S01]  /*1730*/  IMAD R17, R8, R18, RZ ;  /* 0x0000001208117224 */ /* 0x000fe200078e02ff */
[----:B0-----:R-:W-:-:S05]  /*1740*/  FMNMX.FTZ R22, R23, R22, !PT ;  /* 0x0000001617167209 */ /* 0x001fca0007810000 */
[----:B------:R-:W0:Y:S01]  /*1750*/  SHFL.BFLY PT, R19, R22, 0x2, 0x1f ;  /* 0x0c401f0016137f89 */ /* 0x000e2200000e0000 */
[----:B------:R-:W-:Y:S01]  /*1760*/  IMAD.HI.U32 R17, R25, R17, R24 ;  /* 0x0000001119117227 */ /* 0x000fe200078e0018 */
[----:B------:R-:W-:-:S05]  /*1770*/  IABS R8, R6 ;  /* 0x0000000600087213 */ /* 0x000fca0000000000 */
[----:B------:R-:W-:-:S04]  /*1780*/  IMAD.HI.U32 R17, R17, R8, RZ ;  /* 0x0000000811117227 */ /* 0x000fc800078e00ff */
[----:B------:R-:W-:-:S04]  /*1790*/  IMAD.MOV R23, RZ, RZ, -R17 ;  /* 0x000000ffff177224 */ /* 0x000fc800078e0a11 */
[----:B------:R-:W-:Y:S01]  /*17a0*/  IMAD R23, R18, R23, R8 ;  /* 0x0000001712177224 */ /* 0x000fe200078e0208 */
[----:B0-----:R-:W-:-:S05]  /*17b0*/  FMNMX.FTZ R19, R22, R19, !PT ;  /* 0x0000001316137209 */ /* 0x001fca0007810000 */
[----:B------:R-:W0:Y:S01]  /*17c0*/  SHFL.BFLY PT, R8, R19, 0x1, 0x1f ;  /* 0x0c201f0013087f89 */ /* 0x000e2200000e0000 */
[----:B------:R-:W-:Y:S02]  /*17d0*/  ISETP.GT.U32.AND P2, PT, R18, R23, PT ;  /* 0x000000171200720c */ /* 0x000fe40003f44070 */
[----:B------:R-:W-:-:S11]  /*17e0*/  LOP3.LUT R6, R6, R9, RZ, 0x3c, !PT ;  /* 0x0000000906067212 */ /* 0x000fd600078e3cff */
[----:B------:R-:W-:-:S05]  /*17f0*/  @!P2 IMAD.IADD R23, R23, 0x1, -R18 ;  /* 0x000000011717a824 */ /* 0x000fca00078e0a12 */
[----:B------:R-:W-:Y:S02]  /*1800*/  ISETP.GE.U32.AND P4, PT, R23, R18, PT ;  /* 0x000000121700720c */ /* 0x000fe40003f86070 */
[----:B0-----:R-:W-:-:S04]  /*1810*/  FMNMX.FTZ R8, R19, R8, !PT ;  /* 0x0000000813087209 */ /* 0x001fc80007810000 */
[----:B------:R-:W-:Y:S02]  /*1820*/  FSETP.NEU.FTZ.AND P0, PT, R8, -INF , PT ;  /* 0xff8000000800780b */ /* 0x000fe40003f1d000 */
[----:B------:R-:W-:Y:S01]  /*1830*/  ISETP.GE.AND P1, PT, R6, RZ, PT ;  /* 0x000000ff0600720c */ /* 0x000fe20003f26270 */
[----:B------:R-:W-:Y:S01]  /*1840*/  @!P2 VIADD R17, R17, 0x1 ;  /* 0x000000011111a836 */ /* 0x000fe20000000000 */
[----:B------:R-:W-:Y:S02]  /*1850*/  FSEL R6, R8, RZ, P0 ;  /* 0x000000ff08067208 */ /* 0x000fe40000000000 */
[----:B------:R-:W-:Y:S02]  /*1860*/  ISETP.NE.AND P0, PT, R9, RZ, PT ;  /* 0x000000ff0900720c */ /* 0x000fe40003f05270 */
[----:B------:R-:W-:Y:S01]  /*1870*/  ISETP.GT.AND P2, PT, R2, RZ, PT ;  /* 0x000000ff0200720c */ /* 0x000fe20003f44270 */
[----:B------:R-:W-:Y:S02]  /*1880*/  @P4 VIADD R17, R17, 0x1 ;  /* 0x0000000111114836 */ /* 0x000fe40000000000 */
[----:B------:R-:W-:Y:S01]  /*1890*/  FADD.FTZ R8, -R6, R32 ;  /* 0x0000002006087221 */ /* 0x000fe20000010100 */
[----:B------:R-:W-:Y:S01]  /*18a0*/  SHF.R.S32.HI R18, RZ, 0x1f, R2 ;  /* 0x0000001fff127819 */ /* 0x000fe20000011402 */
[----:B------:R-:W-:Y:S01]  /*18b0*/  IMAD.MOV.U32 R19, RZ, RZ, R17 ;  /* 0x000000ffff137224 */ /* 0x000fe200078e0011 */
[----:B------:R-:W-:Y:S01]  /*18c0*/  LEA.HI.SX32 R22, R2, 0x1, 0x1 ;  /* 0x0000000102167811 */ /* 0x000fe200078f0aff */
[----:B------:R-:W-:Y:S01]  /*18d0*/  FADD.FTZ R2, -R6, R33 ;  /* 0x0000002106027221 */ /* 0x000fe20000010100 */
[----:B------:R-:W-:Y:S01]  /*18e0*/  FMUL.FTZ R8, R8, 1.4426950216293334961 ;  /* 0x3fb8aa3b08087820 */ /* 0x000fe20000410000 */
[----:B------:R-:W-:Y:S01]  /*18f0*/  @!P1 IMAD.MOV R19, RZ, RZ, -R19 ;  /* 0x000000ffff139224 */ /* 0x000fe200078e0a13 */
[----:B------:R-:W0:Y:S01]  /*1900*/  LDC R17, c[0x0][0x270] ;  /* 0x00009c00ff117b82 */ /* 0x000e220000000800 */
[----:B------:R-:W-:-:S02]  /*1910*/  @!P0 LOP3.LUT R19, RZ, R9, RZ, 0x33, !PT ;  /* 0x00000009ff138212 */ /* 0x000fc400078e33ff */
[----:B------:R-:W-:Y:S02]  /*1920*/  @!P2 IMAD.MOV R22, RZ, RZ, R18 ;  /* 0x000000ffff16a224 */ /* 0x000fe400078e0212 */
[----:B------:R-:W-:Y:S01]  /*1930*/  FMUL.FTZ R18, R2, 1.4426950216293334961 ;  /* 0x3fb8aa3b02127820 */ /* 0x000fe20000410000 */
[----:B------:R-:W-:Y:S01]  /*1940*/  MUFU.EX2 R8, R8 ;  /* 0x0000000800087308 */ /* 0x000fe20000000800 */
[----:B------:R-:W-:-:S07]  /*1950*/  IMAD R2, R22, R19, RZ ;  /* 0x0000001316027224 */ /* 0x000fce00078e02ff */
[----:B------:R-:W1:Y:S01]  /*1960*/  MUFU.EX2 R19, R18 ;  /* 0x0000001200137308 */ /* 0x000e620000000800 */
[----:B------:R-:W-:-:S07]  /*1970*/  IABS R29, R2 ;  /* 0x00000002001d7213 */ /* 0x000fce0000000000 */
[----:B------:R-:W2:Y:S01]  /*1980*/  I2F.RP R24, R29 ;  /* 0x0000001d00187306 */ /* 0x000ea20000209400 */
[----:B-1----:R-:W-:-:S05]  /*1990*/  FADD.FTZ R19, R8, R19 ;  /* 0x0000001308137221 */ /* 0x002fca0000010000 */
[----:B------:R-:W1:Y:S01]  /*19a0*/  SHFL.BFLY PT, R8, R19, 0x8, 0x1f ;  /* 0x0d001f0013087f89 */ /* 0x000e6200000e0000 */
[----:B0-----:R-:W-:-:S04]  /*19b0*/  IABS R23, R17 ;  /* 0x0000001100177213 */ /* 0x001fc80000000000 */
[----:B------:R-:W0:Y:S08]  /*19c0*/  I2F.U32.RP R22, R23 ;  /* 0x0000001700167306 */ /* 0x000e300000209000 */
[----:B--2---:R-:W2:Y:S08]  /*19d0*/  MUFU.RCP R40, R24 ;  /* 0x0000001800287308 */ /* 0x004eb00000001000 */
[----:B0-----:R-:W0:Y:S01]  /*19e0*/  MUFU.RCP R36, R22 ;  /* 0x0000001600247308 */ /* 0x001e220000001000 */
[----:B-1----:R-:W-:-:S05]  /*19f0*/  FADD.FTZ R8, R19, R8 ;  /* 0x0000000813087221 */ /* 0x002fca0000010000 */
[----:B------:R-:W1:Y:S01]  /*1a00*/  SHFL.BFLY PT, R31, R8, 0x4, 0x1f ;  /* 0x0c801f00081f7f89 */ /* 0x000e6200000e0000 */
[----:B--2---:R-:W-:-:S04]  /*1a10*/  VIADD R40, R40, 0xffffffe ;  /* 0x0ffffffe28287836 */ /* 0x004fc80000000000 */
[----:B------:R-:W2:Y:S01]  /*1a20*/  F2I.FTZ.U32.TRUNC.NTZ R41, R40 ;  /* 0x0000002800297305 */ /* 0x000ea2000021f000 */
[----:B0-----:R-:W-:-:S07]  /*1a30*/  VIADD R36, R36, 0xffffffe ;  /* 0x0ffffffe24247836 */ /* 0x001fce0000000000 */
[----:B------:R-:W0:Y:S01]  /*1a40*/  F2I.FTZ.U32.TRUNC.NTZ R37, R36 ;  /* 0x0000002400257305 */ /* 0x000e22000021f000 */
[----:B------:R-:W-:Y:S02]  /*1a50*/  VIADD R22, R29, UR4 ;  /* 0x000000041d167c36 */ /* 0x000fe40008000000 */
[----:B--2---:R-:W-:Y:S02]  /*1a60*/  IMAD.MOV R30, RZ, RZ, -R41 ;  /* 0x000000ffff1e7224 */ /* 0x004fe400078e0a29 */
[----:B-1----:R-:W-:Y:S02]  /*1a70*/  FADD.FTZ R31, R8, R31 ;  /* 0x0000001f081f7221 */ /* 0x002fe40000010000 */
[----:B------:R-:W-:Y:S02]  /*1a80*/  IMAD R30, R30, R29, RZ ;  /* 0x0000001d1e1e7224 */ /* 0x000fe400078e02ff */
[----:B------:R-:W-:Y:S01]  /*1a90*/  IMAD.MOV.U32 R40, RZ, RZ, RZ ;  /* 0x000000ffff287224 */ /* 0x000fe200078e00ff */
[----:B------:R-:W1:Y:S01]  /*1aa0*/  SHFL.BFLY PT, R26, R31, 0x2, 0x1f ;  /* 0x0c401f001f1a7f89 */ /* 0x000e6200000e0000 */
[----:B0-----:R-:W-:Y:S01]  /*1ab0*/  IMAD.MOV R18, RZ, RZ, -R37 ;  /* 0x000000ffff127224 */ /* 0x001fe200078e0a25 */
[----:B------:R-:W-:Y:S01]  /*1ac0*/  IABS R24, R2 ;  /* 0x0000000200187213 */ /* 0x000fe20000000000 */
[----:B------:R-:W-:Y:S01]  /*1ad0*/  IMAD.HI.U32 R30, R41, R30, R40 ;  /* 0x0000001e291e7227 */ /* 0x000fe200078e0028 */
[----:B------:R-:W-:-:S03]  /*1ae0*/  IABS R25, R22 ;  /* 0x0000001600197213 */ /* 0x000fc60000000000 */
[----:B------:R-:W-:Y:S02]  /*1af0*/  IMAD R19, R18, R23, RZ ;  /* 0x0000001712137224 */ /* 0x000fe400078e02ff */
[----:B------:R-:W-:Y:S02]  /*1b00*/  IMAD.MOV.U32 R36, RZ, RZ, RZ ;  /* 0x000000ffff247224 */ /* 0x000fe400078e00ff */
[----:B------:R-:W-:Y:S02]  /*1b10*/  IMAD.MOV R24, RZ, RZ, -R24 ;  /* 0x000000ffff187224 */ /* 0x000fe400078e0a18 */
[----:B------:R-:W-:Y:S01]  /*1b20*/  IMAD.HI.U32 R30, R30, R25, RZ ;  /* 0x000000191e1e7227 */ /* 0x000fe200078e00ff */
[----:B------:R-:W-:Y:S02]  /*1b30*/  IABS R8, R4 ;  /* 0x0000000400087213 */ /* 0x000fe40000000000 */
[----:B------:R-:W-:Y:S01]  /*1b40*/  IABS R18, R17 ;  /* 0x0000001100127213 */ /* 0x000fe20000000000 */
[----:B------:R-:W-:-:S04]  /*1b50*/  IMAD.HI.U32 R36, R37, R19, R36 ;  /* 0x0000001325247227 */ /* 0x000fc800078e0024 */
[----:B------:R-:W-:Y:S02]  /*1b60*/  IMAD R24, R30, R24, R25 ;  /* 0x000000181e187224 */ /* 0x000fe400078e0219 */
[----:B------:R-:W-:Y:S02]  /*1b70*/  IMAD.MOV R18, RZ, RZ, -R18 ;  /* 0x000000ffff127224 */ /* 0x000fe400078e0a12 */
[----:B------:R-:W-:Y:S01]  /*1b80*/  IMAD.HI.U32 R19, R36, R8, RZ ;  /* 0x0000000824137227 */ /* 0x000fe200078e00ff */
[----:B------:R-:W-:-:S03]  /*1b90*/  ISETP.GT.U32.AND P4, PT, R29, R24, PT ;  /* 0x000000181d00720c */ /* 0x000fc60003f84070 */
[----:B------:R-:W-:-:S04]  /*1ba0*/  IMAD.HI.U32 R36, R36, R25, RZ ;  /* 0x0000001924247227 */ /* 0x000fc800078e00ff */
[----:B-1----:R-:W-:Y:S01]  /*1bb0*/  FADD.FTZ R26, R31, R26 ;  /* 0x0000001a1f1a7221 */ /* 0x002fe20000010000 */
[-C--:B------:R-:W-:Y:S02]  /*1bc0*/  IMAD R8, R19, R18.reuse, R8 ;  /* 0x0000001213087224 */ /* 0x080fe400078e0208 */
[----:B------:R-:W-:-:S03]  /*1bd0*/  IMAD R18, R36, R18, R25 ;  /* 0x0000001224127224 */ /* 0x000fc600078e0219 */
[C---:B------:R-:W-:Y:S01]  /*1be0*/  ISETP.GT.U32.AND P1, PT, R23.reuse, R8, PT ;  /* 0x000000081700720c */ /* 0x040fe20003f24070 */
[----:B------:R-:W0:Y:S01]  /*1bf0*/  SHFL.BFLY PT, R25, R26, 0x1, 0x1f ;  /* 0x0c201f001a197f89 */ /* 0x000e2200000e0000 */
[----:B------:R-:W-:Y:S01]  /*1c00*/  ISETP.GT.U32.AND P5, PT, R23, R18, PT ;  /* 0x000000121700720c */ /* 0x000fe20003fa4070 */
[----:B------:R-:W-:-:S05]  /*1c10*/  @!P4 IMAD.IADD R24, R24, 0x1, -R29 ;  /* 0x000000011818c824 */ /* 0x000fca00078e0a1d */
[----:B------:R-:W-:Y:S01]  /*1c20*/  ISETP.GE.U32.AND P0, PT, R24, R29, PT ;  /* 0x0000001d1800720c */ /* 0x000fe20003f06070 */
[----:B------:R-:W-:-:S04]  /*1c30*/  @!P4 VIADD R30, R30, 0x1 ;  /* 0x000000011e1ec836 */ /* 0x000fc80000000000 */
[--C-:B------:R-:W-:Y:S02]  /*1c40*/  @!P1 IMAD.IADD R8, R8, 0x1, -R23.reuse ;  /* 0x0000000108089824 */ /* 0x100fe400078e0a17 */
[----:B------:R-:W-:Y:S01]  /*1c50*/  @!P5 IMAD.IADD R18, R18, 0x1, -R23 ;  /* 0x000000011212d824 */ /* 0x000fe200078e0a17 */
[----:B------:R-:W-:Y:S02]  /*1c60*/  LOP3.LUT R24, R22, R29, RZ, 0x3c, !PT ;  /* 0x0000001d16187212 */ /* 0x000fe400078e3cff */
[----:B------:R-:W-:Y:S02]  /*1c70*/  ISETP.GE.U32.AND P4, PT, R8, R23, PT ;  /* 0x000000170800720c */ /* 0x000fe40003f86070 */
[----:B------:R-:W-:Y:S02]  /*1c80*/  LOP3.LUT R4, R4, R17, RZ, 0x3c, !PT ;  /* 0x0000001104047212 */ /* 0x000fe400078e3cff */
[----:B------:R-:W-:Y:S02]  /*1c90*/  ISETP.GE.U32.AND P6, PT, R18, R23, PT ;  /* 0x000000171200720c */ /* 0x000fe40003fc6070 */
[----:B------:R-:W-:Y:S01]  /*1ca0*/  LOP3.LUT R22, R22, R17, RZ, 0x3c, !PT ;  /* 0x0000001116167212 */ /* 0x000fe200078e3cff */
[----:B------:R-:W-:Y:S01]  /*1cb0*/  @P0 VIADD R30, R30, 0x1 ;  /* 0x000000011e1e0836 */ /* 0x000fe20000000000 */
[----:B------:R-:W-:Y:S01]  /*1cc0*/  ISETP.GE.AND P0, PT, R4, RZ, PT ;  /* 0x000000ff0400720c */ /* 0x000fe20003f06270 */
[----:B------:R-:W-:Y:S01]  /*1cd0*/  @!P5 VIADD R36, R36, 0x1 ;  /* 0x000000012424d836 */ /* 0x000fe20000000000 */
[----:B------:R-:W-:Y:S01]  /*1ce0*/  ISETP.GT.AND P5, PT, R3, RZ, PT ;  /* 0x000000ff0300720c */ /* 0x000fe20003fa4270 */
[----:B------:R-:W-:Y:S01]  /*1cf0*/  @!P1 VIADD R19, R19, 0x1 ;  /* 0x0000000113139836 */ /* 0x000fe20000000000 */
[----:B------:R-:W1:Y:S01]  /*1d00*/  LDC.U8 R8, c[0x0][0x3d9] ;  /* 0x0000f640ff087b82 */ /* 0x000e620000000000 */
[----:B------:R-:W-:Y:S01]  /*1d10*/  ISETP.GE.AND P1, PT, R22, RZ, PT ;  /* 0x000000ff1600720c */ /* 0x000fe20003f26270 */
[----:B0-----:R-:W-:Y:S01]  /*1d20*/  FADD.FTZ R25, R26, R25 ;  /* 0x000000191a197221 */ /* 0x001fe20000010000 */
[----:B------:R-:W-:Y:S01]  /*1d30*/  @P4 VIADD R19, R19, 0x1 ;  /* 0x0000000113134836 */ /* 0x000fe20000000000 */
[----:B------:R-:W-:-:S02]  /*1d40*/  ISETP.GE.AND P2, PT, R24, RZ, PT ;  /* 0x000000ff1800720c */ /* 0x000fc40003f46270 */
[----:B------:R-:W-:Y:S02]  /*1d50*/  SHF.R.S32.HI R18, RZ, 0x1f, R3 ;  /* 0x0000001fff127819 */ /* 0x000fe40000011403 */
[----:B------:R-:W-:Y:S01]  /*1d60*/  FSETP.NE.FTZ.AND P4, PT, R25, RZ, PT ;  /* 0x000000ff1900720b */ /* 0x000fe20003f95000 */
[----:B------:R-:W-:Y:S01]  /*1d70*/  @P6 VIADD R36, R36, 0x1 ;  /* 0x0000000124246836 */ /* 0x000fe20000000000 */
[----:B------:R-:W-:Y:S01]  /*1d80*/  LEA.HI.SX32 R4, R3, 0x1, 0x1 ;  /* 0x0000000103047811 */ /* 0x000fe200078f0aff */
[----:B------:R-:W-:Y:S01]  /*1d90*/  @!P5 IMAD.MOV R4, RZ, RZ, R18 ;  /* 0x000000ffff04d224 */ /* 0x000fe200078e0212 */
[----:B------:R-:W-:Y:S01]  /*1da0*/  ISETP.NE.AND P6, PT, R2, RZ, PT ;  /* 0x000000ff0200720c */ /* 0x000fe20003fc5270 */
[----:B------:R-:W-:Y:S01]  /*1db0*/  @!P0 IMAD.MOV R19, RZ, RZ, -R19 ;  /* 0x000000ffff138224 */ /* 0x000fe200078e0a13 */
[----:B------:R-:W-:Y:S01]  /*1dc0*/  ISETP.NE.AND P5, PT, R17, RZ, PT ;  /* 0x000000ff1100720c */ /* 0x000fe20003fa5270 */
[----:B------:R-:W-:Y:S01]  /*1dd0*/  @!P1 IMAD.MOV R36, RZ, RZ, -R36 ;  /* 0x000000ffff249224 */ /* 0x000fe200078e0a24 */
[----:B------:R-:W-:Y:S01]  /*1de0*/  LOP3.LUT R22, RZ, R17, RZ, 0x33, !PT ;  /* 0x00000011ff167212 */ /* 0x000fe200078e33ff */
[----:B------:R-:W-:-:S03]  /*1df0*/  @!P2 IMAD.MOV R30, RZ, RZ, -R30 ;  /* 0x000000ffff1ea224 */ /* 0x000fc600078e0a1e */
[C---:B------:R-:W-:Y:S02]  /*1e00*/  SEL R19, R22.reuse, R19, !P5 ;  /* 0x0000001316137207 */ /* 0x040fe40006800000 */
[----:B------:R-:W-:Y:S01]  /*1e10*/  SEL R22, R22, R36, !P5 ;  /* 0x0000002416167207 */ /* 0x000fe20006800000 */
[----:B------:R-:W0:Y:S01]  /*1e20*/  @P4 MUFU.LG2 R25, R25 ;  /* 0x0000001900194308 */ /* 0x000e220000000c00 */
[C---:B------:R-:W-:Y:S02]  /*1e30*/  LOP3.LUT P5, RZ, R7.reuse, 0xf, RZ, 0xc0, !PT ;  /* 0x0000000f07ff7812 */ /* 0x040fe400078ac0ff */
[----:B------:R-:W-:Y:S02]  /*1e40*/  ISETP.GT.AND P2, PT, R2, RZ, PT ;  /* 0x000000ff0200720c */ /* 0x000fe40003f44270 */
[----:B------:R-:W-:Y:S02]  /*1e50*/  ISETP.GT.OR P5, PT, R7, 0x7f, P5 ;  /* 0x0000007f0700780c */ /* 0x000fe40002fa4670 */
[----:B-1----:R-:W-:-:S02]  /*1e60*/  ISETP.NE.AND P0, PT, R8, RZ, PT ;  /* 0x000000ff0800720c */ /* 0x002fc40003f05270 */
[----:B------:R-:W-:Y:S02]  /*1e70*/  @!P6 LOP3.LUT R30, RZ, R29, RZ, 0x33, !PT ;  /* 0x0000001dff1ee212 */ /* 0x000fe400078e33ff */
[----:B------:R-:W-:Y:S02]  /*1e80*/  SEL R9, R9, 0x1, !P0 ;  /* 0x0000000109097807 */ /* 0x000fe40004000000 */
[----:B------:R-:W-:Y:S02]  /*1e90*/  SHF.R.S32.HI R8, RZ, 0x1f, R2 ;  /* 0x0000001fff087819 */ /* 0x000fe40000011402 */
[----:B------:R-:W-:Y:S02]  /*1ea0*/  ISETP.LT.U32.AND P1, PT, R20, R30, PT ;  /* 0x0000001e1400720c */ /* 0x000fe40003f21070 */
[----:B------:R-:W-:Y:S01]  /*1eb0*/  SHF.R.S32.HI R23, RZ, 0x1f, R30 ;  /* 0x0000001fff177819 */ /* 0x000fe2000001141e */
[----:B------:R-:W-:Y:S01]  /*1ec0*/  IMAD R7, R19, R9, RZ ;  /* 0x0000000913077224 */ /* 0x000fe200078e02ff */
[----:B------:R-:W-:Y:S01]  /*1ed0*/  LEA.HI.SX32 R18, R2, 0x1, 0x1 ;  /* 0x0000000102127811 */ /* 0x000fe200078f0aff */
[----:B------:R-:W-:Y:S01]  /*1ee0*/  @!P2 IMAD.MOV R18, RZ, RZ, R8 ;  /* 0x000000ffff12a224 */ /* 0x000fe200078e0208 */
[----:B------:R-:W-:Y:S01]  /*1ef0*/  ISETP.LT.AND.EX P1, PT, R21, R23, PT, P1 ;  /* 0x000000171500720c */ /* 0x000fe20003f21310 */
[----:B------:R-:W-:Y:S01]  /*1f00*/  IMAD R19, R22, R9, RZ ;  /* 0x0000000916137224 */ /* 0x000fe200078e02ff */
[----:B------:R-:W-:Y:S01]  /*1f10*/  BSSY B1, `(.L_x_106) ;  /* 0x00001ce000017945 */ /* 0x000fe20003800000 */
[----:B------:R-:W-:-:S02]  /*1f20*/  IMAD.MOV.U32 R31, RZ, RZ, 0x7f800000 ;  /* 0x7f800000ff1f7424 */ /* 0x000fc400078e00ff */
[----:B0-----:R-:W-:Y:S01]  /*1f30*/  @P4 FFMA.FTZ R31, R25, 0.69314718246459960938, R6 ;  /* 0x3f317218191f4823 */ /* 0x001fe20000010006 */
[----:B------:R-:W-:Y:S01]  /*1f40*/  SEL R9, R20, R30, P1 ;  /* 0x0000001e14097207 */ /* 0x000fe20000800000 */
[----:B------:R-:W-:Y:S01]  /*1f50*/  IMAD R7, R4, R7, RZ ;  /* 0x0000000704077224 */ /* 0x000fe200078e02ff */
[----:B------:R-:W-:Y:S01]  /*1f60*/  SEL R8, R21, R23, P1 ;  /* 0x0000001715087207 */ /* 0x000fe20000800000 */
        /* <DEDUP_REMOVED lines=37> */
[----:B------:R-:W-:Y:S05]  /*21c0*/  CALL.REL.NOINC `($__internal_2_$__cuda_sm20_div_s64) ;  /* 0x0000002400b07944 */ /* 0x000fea0003c00000 */
        /* <DEDUP_REMOVED lines=10> */
.L_x_110:
        /* <DEDUP_REMOVED lines=22> */
.L_x_111:
[----:B------:R-:W-:Y:S05]  /*23d0*/  BSYNC B0 ;  /* 0x0000000000007941 */ /* 0x000fea0003800000 */
.L_x_109:
[----:B------:R-:W-:Y:S01]  /*23e0*/  LOP3.LUT R19, R17, R0, RZ, 0xfc, !PT ;  /* 0x0000000011137212 */ /* 0x000fe200078efcff */
[----:B------:R-:W-:Y:S03]  /*23f0*/  BSSY B0, `(.L_x_112) ;  /* 0x0000028000007945 */ /* 0x000fe60003800000 */
[----:B------:R-:W-:-:S13]  /*2400*/  ISETP.NE.U32.AND P1, PT, R19, RZ, PT ;  /* 0x000000ff1300720c */ /* 0x000fda0003f25070 */
[----:B------:R-:W-:Y:S05]  /*2410*/  @!P1 BRA `(.L_x_113) ;  /* 0x00000000003c9947 */ /* 0x000fea0003800000 */
[----:B------:R-:W-:Y:S01]  /*2420*/  IMAD.MOV.U32 R26, RZ, RZ, R27 ;  /* 0x000000ffff1a7224 */ /* 0x000fe200078e001b */
[----:B------:R-:W-:Y:S02]  /*2430*/  MOV R25, R0 ;  /* 0x0000000000197202 */ /* 0x000fe40000000f00 */
[----:B------:R-:W-:Y:S02]  /*2440*/  MOV R24, 0x2460 ;  /* 0x0000246000187802 */ /* 0x000fe40000000f00 */
[----:B------:R-:W-:Y:S05]  /*2450*/  CALL.REL.NOINC `($__internal_2_$__cuda_sm20_div_s64) ;  /* 0x00000024000c7944 */ /* 0x000fea0003c00000 */
        /* <DEDUP_REMOVED lines=11> */
.L_x_113:
        /* <DEDUP_REMOVED lines=22> */
.L_x_114:
[----:B------:R-:W-:Y:S05]  /*2670*/  BSYNC B0 ;  /* 0x0000000000007941 */ /* 0x000fea0003800000 */
.L_x_112:
        /* <DEDUP_REMOVED lines=11> */
[----:B------:R-:W-:Y:S05]  /*2730*/  CALL.REL.NOINC `($__internal_2_$__cuda_sm20_div_s64) ;  /* 0x0000002000547944 */ /* 0x000fea0003c00000 */
[----:B------:R-:W-:-:S04]  /*2740*/  IADD3 R17, P0, RZ, -R20, RZ ;  /* 0x80000014ff117210 */ /* 0x000fc80007f1e0ff */
[----:B------:R-:W-:Y:S01]  /*2750*/  IADD3.X R18, RZ, ~R21, RZ, P0, !PT ;  /* 0x80000015ff127210 */ /* 0x000fe200007fe4ff */
[----:B------:R-:W-:-:S04]  /*2760*/  IMAD.WIDE.U32 R40, R5, R17, R40 ;  /* 0x0000001105287225 */ /* 0x000fc800078e0028 */
[----:B------:R-:W-:-:S04]  /*2770*/  IMAD R18, R18, R5, RZ ;  /* 0x0000000512127224 */ /* 0x000fc800078e02ff */
[----:B------:R-:W-:-:S05]  /*2780*/  IMAD R4, R4, R17, R18 ;  /* 0x0000001104047224 */ /* 0x000fca00078e0212 */
[----:B------:R-:W-:Y:S01]  /*2790*/  IADD3 R4, R41, R4, RZ ;  /* 0x0000000429047210 */ /* 0x000fe20007ffe0ff */
[----:B------:R-:W-:Y:S05]  /*27a0*/  BRA `(.L_x_117) ;  /* 0x0000000000587947 */ /* 0x000fea0003800000 */
.L_x_116:
        /* <DEDUP_REMOVED lines=22> */
.L_x_117:
[----:B------:R-:W-:Y:S05]  /*2910*/  BSYNC B0 ;  /* 0x0000000000007941 */ /* 0x000fea0003800000 */
.L_x_115:
        /* <DEDUP_REMOVED lines=38> */
[----:B------:R-:W-:Y:S05]  /*2b80*/  CALL.REL.NOINC `($__internal_2_$__cuda_sm20_div_s64) ;  /* 0x0000001c00407944 */ /* 0x000fea0003c00000 */
        /* <DEDUP_REMOVED lines=12> */
.L_x_119:
        /* <DEDUP_REMOVED lines=23> */
.L_x_120:
[----:B------:R-:W-:Y:S05]  /*2dc0*/  BSYNC B0 ;  /* 0x0000000000007941 */ /* 0x000fea0003800000 */
.L_x_118:
        /* <DEDUP_REMOVED lines=19> */
.L_x_122:
        /* <DEDUP_REMOVED lines=22> */
.L_x_123:
[----:B------:R-:W-:Y:S05]  /*3060*/  BSYNC B0 ;  /* 0x0000000000007941 */ /* 0x000fea0003800000 */
.L_x_121:
        /* <DEDUP_REMOVED lines=19> */
.L_x_125:
        /* <DEDUP_REMOVED lines=23> */
.L_x_126:
[----:B------:R-:W-:Y:S05]  /*3310*/  BSYNC B0 ;  /* 0x0000000000007941 */ /* 0x000fea0003800000 */
.L_x_124:
[----:B------:R-:W-:Y:S01]  /*3320*/  SHF.R.S32.HI R18, RZ, 0x1f, R7 ;  /* 0x0000001fff127819 */ /* 0x000fe20000011407 */
[-C--:B------:R-:W-:Y:S01]  /*3330*/  IMAD R13, R21, R7.reuse, RZ ;  /* 0x00000007150d7224 */ /* 0x080fe200078e02ff */
[----:B------:R-:W-:Y:S01]  /*3340*/  ULDC UR4, c[0x0][0x2c4] ;  /* 0x0000b10000047ab9 */ /* 0x000fe20000000800 */
[----:B------:R-:W-:Y:S01]  /*3350*/  IMAD.WIDE.U32 R46, R20, R7, RZ ;  /* 0x00000007142e7225 */ /* 0x000fe200078e00ff */
[----:B------:R-:W-:Y:S01]  /*3360*/  SHF.R.S32.HI R7, RZ, 0x1f, R3 ;  /* 0x0000001fff077819 */ /* 0x000fe20000011403 */
[----:B------:R-:W-:Y:S02]  /*3370*/  BSSY B0, `(.L_x_127) ;  /* 0x0000039000007945 */ /* 0x000fe40003800000 */
[----:B------:R-:W-:Y:S02]  /*3380*/  IMAD R13, R18, R20, R13 ;  /* 0x00000014120d7224 */ /* 0x000fe400078e020d */
[----:B------:R-:W-:Y:S01]  /*3390*/  IMAD R18, R12, R3, RZ ;  /* 0x000000030c127224 */ /* 0x000fe200078e02ff */
[----:B------:R-:W-:Y:S01]  /*33a0*/  LOP3.LUT R12, R45, R10, RZ, 0xfc, !PT ;  /* 0x0000000a2d0c7212 */ /* 0x000fe200078efcff */
[----:B------:R-:W-:-:S02]  /*33b0*/  IMAD R51, R27, UR4, RZ ;  /* 0x000000041b337c24 */ /* 0x000fc4000f8e02ff */
[----:B------:R-:W-:Y:S01]  /*33c0*/  IMAD R7, R7, R48, R18 ;  /* 0x0000003007077224 */ /* 0x000fe200078e0212 */
[----:B------:R-:W-:Y:S01]  /*33d0*/  ISETP.NE.U32.AND P0, PT, R12, RZ, PT ;  /* 0x000000ff0c00720c */ /* 0x000fe20003f05070 */
[----:B------:R-:W-:Y:S01]  /*33e0*/  IMAD R14, R14, R51, RZ ;  /* 0x000000330e0e7224 */ /* 0x000fe200078e02ff */
[----:B------:R-:W-:Y:S01]  /*33f0*/  SHF.R.S32.HI R17, RZ, 0x1f, R51 ;  /* 0x0000001fff117819 */ /* 0x000fe20000011433 */
[----:B------:R-:W-:Y:S01]  /*3400*/  IMAD.WIDE.U32 R48, R48, R3, RZ ;  /* 0x0000000330307225 */ /* 0x000fe200078e00ff */
[----:B------:R-:W-:-:S03]  /*3410*/  IADD3 R12, R47, R13, RZ ;  /* 0x0000000d2f0c7210 */ /* 0x000fc60007ffe0ff */
        /* <DEDUP_REMOVED lines=23> */
.L_x_128:
        /* <DEDUP_REMOVED lines=23> */
.L_x_129:
[----:B------:R-:W-:Y:S05]  /*3700*/  BSYNC B0 ;  /* 0x0000000000007941 */ /* 0x000fea0003800000 */
.L_x_127:
        /* <DEDUP_REMOVED lines=29> */
.L_x_131:
        /* <DEDUP_REMOVED lines=23> */
.L_x_132:
[----:B------:R-:W-:Y:S05]  /*3a50*/  BSYNC B0 ;  /* 0x0000000000007941 */ /* 0x000fea0003800000 */
.L_x_130:
        /* <DEDUP_REMOVED lines=21> */
.L_x_108:
[----:B------:R-:W-:Y:S02]  /*3bb0*/  ULDC.64 UR4, c[0x0][0x2b0] ;  /* 0x0000ac0000047ab9 */ /* 0x000fe40000000a00 */
[----:B------:R-:W-:-:S04]  /*3bc0*/  LEA R2, P0, R36, UR4, 0x2 ;  /* 0x0000000424027c11 */ /* 0x000fc8000f8010ff */
[----:B------:R-:W-:-:S05]  /*3bd0*/  LEA.HI.X R3, R36, UR5, R37, 0x2, P0 ;  /* 0x0000000524037c11 */ /* 0x000fca00080f1425 */
[----:B------:R0:W-:Y:S04]  /*3be0*/  STG.E desc[UR8][R2.64], R31 ;  /* 0x0000001f02007986 */ /* 0x0001e8000c101908 */
.L_x_107:
[----:B------:R-:W-:Y:S05]  /*3bf0*/  BSYNC B1 ;  /* 0x0000000000017941 */ /* 0x000fea0003800000 */
.L_x_106:
[----:B------:R-:W2:Y:S01]  /*3c00*/  LDC R0, c[0x0][0x3c4] ;  /* 0x0000f100ff007b82 */ /* 0x000ea20000000800 */
[C---:B0-----:R-:W-:Y:S01]  /*3c10*/  VIADD R3, R35.reuse, 0x10 ;  /* 0x0000001023037836 */ /* 0x041fe20000000000 */
[----:B------:R-:W-:Y:S01]  /*3c20*/  CS2R R10, SRZ ;  /* 0x00000000000a7805 */ /* 0x000fe2000001ff00 */
[----:B------:R-:W-:Y:S01]  /*3c30*/  IMAD.MOV.U32 R13, RZ, RZ, RZ ;  /* 0x000000ffff0d7224 */ /* 0x000fe200078e00ff */
[----:B------:R-:W-:Y:S02]  /*3c40*/  CS2R R8, SRZ ;  /* 0x0000000000087805 */ /* 0x000fe4000001ff00 */
[----:B------:R-:W-:Y:S02]  /*3c50*/  CS2R R6, SRZ ;  /* 0x0000000000067805 */ /* 0x000fe4000001ff00 */
[-C--:B--2---:R-:W-:Y:S02]  /*3c60*/  ISETP.GE.OR P0, PT, R35, R0.reuse, P3 ;  /* 0x000000002300720c */ /* 0x084fe40001f06670 */
[----:B------:R-:W-:-:S11]  /*3c70*/  ISETP.GE.OR P3, PT, R3, R0, P3 ;  /* 0x000000000300720c */ /* 0x000fd60001f66670 */
[----:B------:R-:W-:Y:S01]  /*3c80*/  @!P0 FADD.FTZ R2, -R31, R32 ;  /* 0x000000201f028221 */ /* 0x000fe20000010100 */
[----:B------:R-:W-:Y:S02]  /*3c90*/  IMAD.SHL.U32 R32, R35, 0x4, RZ ;  /* 0x0000000423207824 */ /* 0x000fe400078e00ff */
[----:B-1----:R-:W-:Y:S01]  /*3ca0*/  @!P3 FADD.FTZ R31, -R31, R33 ;  /* 0x000000211f1fb221 */ /* 0x002fe20000010100 */
[----:B------:R-:W-:Y:S01]  /*3cb0*/  @!P0 FMUL.FTZ R2, R2, 1.4426950216293334961 ;  /* 0x3fb8aa3b02028820 */ /* 0x000fe20000410000 */
[C---:B------:R-:W-:Y:S02]  /*3cc0*/  VIADD R30, R32.reuse, 0x40 ;  /* 0x00000040201e7836 */ /* 0x040fe40000000000 */
[----:B------:R-:W-:Y:S01]  /*3cd0*/  @!P3 FMUL.FTZ R5, R31, 1.4426950216293334961 ;  /* 0x3fb8aa3b1f05b820 */ /* 0x000fe20000410000 */
[----:B------:R-:W-:Y:S01]  /*3ce0*/  IADD3 R29, R32, 0x80, RZ ;  /* 0x00000080201d7810 */ /* 0x000fe20007ffe0ff */
[----:B------:R-:W0:Y:S08]  /*3cf0*/  @!P0 MUFU.EX2 R3, R2 ;  /* 0x0000000200038308 */ /* 0x000e300000000800 */
[----:B------:R-:W1:Y:S01]  /*3d00*/  @!P3 MUFU.EX2 R5, R5 ;  /* 0x000000050005b308 */ /* 0x000e620000000800 */
[----:B0-----:R0:W-:Y:S01]  /*3d10*/  @!P0 STS [R34], R3 ;  /* 0x0000000322008388 */ /* 0x0011e20000000800 */
[----:B------:R-:W-:Y:S01]  /*3d20*/  ISETP.GE.AND P0, PT, R0, 0x1, PT ;  /* 0x000000010000780c */ /* 0x000fe20003f06270 */
[----:B------:R-:W-:-:S02]  /*3d30*/  HFMA2.MMA R0, -RZ, RZ, 0, 0 ;  /* 0x00000000ff007435 */ /* 0x000fc400000001ff */
[----:B-1----:R1:W-:Y:S01]  /*3d40*/  @!P3 STS [R34+0x240], R5 ;  /* 0x000240052200b388 */ /* 0x0023e20000000800 */
        /* <DEDUP_REMOVED lines=32> */
.L_x_136:
        /* <DEDUP_REMOVED lines=21> */
.L_x_135:
[----:B------:R-:W-:Y:S05]  /*40a0*/  BSYNC B0 ;  /* 0x0000000000007941 */ /* 0x000fea0003800000 */
.L_x_134:
        /* <DEDUP_REMOVED lines=16> */
.L_x_133:
        /* <DEDUP_REMOVED lines=110> */
        .weak           $__internal_2_$__cuda_sm20_div_s64
        .type           $__internal_2_$__cuda_sm20_div_s64,@function
        .size           $__internal_2_$__cuda_sm20_div_s64,(.L_x_4442 - $__internal_2_$__cuda_sm20_div_s64)
$__internal_2_$__cuda_sm20_div_s64:
        /* <DEDUP_REMOVED lines=25> */
[----:B------:R-:W-:Y:S02]  /*4a20*/  IADD3 R21, P1, RZ, -R56, RZ ;  /* 0x80000038ff157210 */ /* 0x000fe40007f3e0ff */
[----:B------:R-:W-:Y:S01]  /*4a30*/  ISETP.GE.AND P2, PT, R17, RZ, PT ;  /* 0x000000ff1100720c */ /* 0x000fe20003f46270 */
[----:B------:R-:W-:Y:S02]  /*4a40*/  IMAD R19, R22, R42, R19 ;  /* 0x0000002a16137224 */ /* 0x000fe400078e0213 */
[----:B------:R-:W-:-:S04]  /*4a50*/  IMAD.HI.U32 R54, R55, R21, RZ ;  /* 0x0000001537367227 */ /* 0x000fc800078e00ff */
[----:B------:R-:W-:Y:S01]  /*4a60*/  IMAD.X R19, RZ, RZ, ~R19, P1 ;  /* 0x000000ffff137224 */ /* 0x000fe200008e0e13 */
[----:B------:R-:W-:-:S03]  /*4a70*/  IADD3 R20, P1, RZ, -R18, RZ ;  /* 0x80000012ff147210 */ /* 0x000fc60007f3e0ff */
[----:B------:R-:W-:Y:S01]  /*4a80*/  IMAD.WIDE.U32 R54, P6, R55, R19, R54 ;  /* 0x0000001337367225 */ /* 0x000fe200078c0036 */
[----:B------:R-:W-:-:S03]  /*4a90*/  SEL R20, R20, R18, !P2 ;  /* 0x0000001214147207 */ /* 0x000fc60005000000 */
[----:B------:R-:W-:-:S04]  /*4aa0*/  IMAD.HI.U32 R30, P5, R22, R21, R54 ;  /* 0x00000015161e7227 */ /* 0x000fc800078a0036 */
[CC--:B------:R-:W-:Y:S02]  /*4ab0*/  IMAD R21, R22.reuse, R19.reuse, RZ ;  /* 0x0000001316157224 */ /* 0x0c0fe400078e02ff */
[----:B------:R-:W-:-:S03]  /*4ac0*/  IMAD.HI.U32 R19, R22, R19, RZ ;  /* 0x0000001316137227 */ /* 0x000fc600078e00ff */
[----:B------:R-:W-:Y:S01]  /*4ad0*/  IADD3 R21, P4, R21, R30, RZ ;  /* 0x0000001e15157210 */ /* 0x000fe20007f9e0ff */
[----:B------:R-:W-:Y:S01]  /*4ae0*/  IMAD.X R22, R19, 0x1, R22, P6 ;  /* 0x0000000113167824 */ /* 0x000fe200030e0616 */
[-C--:B------:R-:W-:Y:S01]  /*4af0*/  IADD3.X R30, RZ, ~R17.reuse, RZ, P1, !PT ;  /* 0x80000011ff1e7210 */ /* 0x080fe20000ffe4ff */
[----:B------:R-:W-:Y:S02]  /*4b00*/  IMAD.MOV.U32 R55, RZ, RZ, RZ ;  /* 0x000000ffff377224 */ /* 0x000fe400078e00ff */
        /* <DEDUP_REMOVED lines=18> */
[C---:B------:R-:W-:Y:S01]  /*4c30*/  ISETP.GE.U32.AND.EX P4, PT, R19.reuse, R43, PT, P4 ;  /* 0x0000002b1300720c */ /* 0x040fe20003f86140 */
[----:B------:R-:W-:-:S03]  /*4c40*/  IMAD.X R22, R19, 0x1, ~R43, P2 ;  /* 0x0000000113167824 */ /* 0x000fc600010e0e2b */
[----:B------:R-:W-:Y:S01]  /*4c50*/  SEL R21, R21, R20, P4 ;  /* 0x0000001415157207 */ /* 0x000fe20002000000 */
[----:B------:R-:W-:Y:S01]  /*4c60*/  IMAD.X R20, RZ, RZ, R29, P1 ;  /* 0x000000ffff147224 */ /* 0x000fe200008e061d */
[----:B------:R-:W-:Y:S02]  /*4c70*/  SEL R23, R23, R30, P4 ;  /* 0x0000001e17177207 */ /* 0x000fe40002000000 */
[----:B------:R-:W-:Y:S02]  /*4c80*/  SEL R19, R22, R19, P4 ;  /* 0x0000001316137207 */ /* 0x000fe40002000000 */
[----:B------:R-:W-:Y:S02]  /*4c90*/  ISETP.GE.U32.AND P1, PT, R21, R42, PT ;  /* 0x0000002a1500720c */ /* 0x000fe40003f26070 */
[----:B------:R-:W-:Y:S02]  /*4ca0*/  SEL R20, R20, R29, P4 ;  /* 0x0000001d14147207 */ /* 0x000fe40002000000 */
[----:B------:R-:W-:-:S02]  /*4cb0*/  IADD3 R22, P2, R23, 0x1, RZ ;  /* 0x0000000117167810 */ /* 0x000fc40007f5e0ff */
[----:B------:R-:W-:Y:S02]  /*4cc0*/  ISETP.GE.U32.AND.EX P1, PT, R19, R43, PT, P1 ;  /* 0x0000002b1300720c */ /* 0x000fe40003f26110 */
[----:B------:R-:W-:Y:S01]  /*4cd0*/  LOP3.LUT R21, R25, R17, RZ, 0x3c, !PT ;  /* 0x0000001119157212 */ /* 0x000fe200078e3cff */
[----:B------:R-:W-:Y:S01]  /*4ce0*/  IMAD.X R19, RZ, RZ, R20, P2 ;  /* 0x000000ffff137224 */ /* 0x000fe200010e0614 */
[----:B------:R-:W-:Y:S01]  /*4cf0*/  SEL R22, R22, R23, P1 ;  /* 0x0000001716167207 */ /* 0x000fe20000800000 */
[----:B------:R-:W-:Y:S01]  /*4d00*/  IMAD.MOV.U32 R23, RZ, RZ, 0x0 ;  /* 0x00000000ff177424 */ /* 0x000fe200078e00ff */
[----:B------:R-:W-:Y:S02]  /*4d10*/  ISETP.GE.AND P4, PT, R21, RZ, PT ;  /* 0x000000ff1500720c */ /* 0x000fe40003f86270 */
[----:B------:R-:W-:Y:S02]  /*4d20*/  SEL R20, R19, R20, P1 ;  /* 0x0000001413147207 */ /* 0x000fe40000800000 */
[----:B------:R-:W-:-:S02]  /*4d30*/  IADD3 R19, P2, RZ, -R22, RZ ;  /* 0x80000016ff137210 */ /* 0x000fc40007f5e0ff */
[----:B------:R-:W-:Y:S02]  /*4d40*/  ISETP.NE.U32.AND P1, PT, R26, RZ, PT ;  /* 0x000000ff1a00720c */ /* 0x000fe40003f25070 */
[----:B------:R-:W-:Y:S02]  /*4d50*/  IADD3.X R21, RZ, ~R20, RZ, P2, !PT ;  /* 0x80000014ff157210 */ /* 0x000fe400017fe4ff */
[----:B------:R-:W-:Y:S01]  /*4d60*/  SEL R19, R19, R22, !P4 ;  /* 0x0000001613137207 */ /* 0x000fe20006000000 */
[----:B------:R-:W-:Y:S01]  /*4d70*/  IMAD.MOV.U32 R22, RZ, RZ, R24 ;  /* 0x000000ffff167224 */ /* 0x000fe200078e0018 */
[----:B------:R-:W-:Y:S02]  /*4d80*/  ISETP.NE.AND.EX P1, PT, R25, RZ, PT, P1 ;  /* 0x000000ff1900720c */ /* 0x000fe40003f25310 */
[----:B------:R-:W-:Y:S02]  /*4d90*/  SEL R21, R21, R20, !P4 ;  /* 0x0000001415157207 */ /* 0x000fe40006000000 */
[----:B------:R-:W-:-:S02]  /*4da0*/  SEL R20, R19, 0xffffffff, P1 ;  /* 0xffffffff13147807 */ /* 0x000fc40000800000 */
[----:B------:R-:W-:Y:S01]  /*4db0*/  SEL R21, R21, 0xffffffff, P1 ;  /* 0xffffffff15157807 */ /* 0x000fe20000800000 */
[----:B------:R-:W-:Y:S06]  /*4dc0*/  RET.REL.NODEC R22 `(_ZN5flash32flash_fwd_splitkv_combine_kernelI23Flash_fwd_kernel_traitsILi192ELi64ELi64ELi4ELb0ELb0EN7cutlass10bfloat16_tE19Flash_kernel_traitsILi192ELi64ELi64ELi4ES3_EELi8ELi5ELb0EEEvNS_16Flash_fwd_paramsE) ;  /* 0xffffffb0168c7950 */ /* 0x000fec0003c3ffff */
.L_x_137:
        /* <DEDUP_REMOVED lines=11> */
.L_x_4442:


//--------------------- .text._ZN5flash32flash_fwd_splitkv_combine_kernelI23Flash_fwd_kernel_traitsILi192ELi64ELi64ELi4ELb0ELb0EN7cutlass10bfloat16_tE19Flash_kernel_traitsILi192ELi64ELi64ELi4ES3_EELi8ELi4ELb0EEEvNS_16Flash_fwd_paramsE --------------------------
	.section	.text._ZN5flash32flash_fwd_splitkv_combine_kernelI23Flash_fwd_kernel_traitsILi192ELi64ELi64ELi4ELb0ELb0EN7cutlass10bfloat16_tE19Flash_kernel_traitsILi192ELi64ELi64ELi4ES3_EELi8ELi4ELb0EEEvNS_16Flash_fwd_paramsE,"ax",@progbits
	.align	128
        .global         _ZN5flash32flash_fwd_splitkv_combine_kernelI23Flash_fwd_kernel_traitsILi192ELi64ELi64ELi4ELb0ELb0EN7cutlass10bfloat16_tE19Flash_kernel_traitsILi192ELi64ELi64ELi4ES3_EELi8ELi4ELb0EEEvNS_16Flash_fwd_paramsE
        .type           _ZN5flash32flash_fwd_splitkv_combine_kernelI23Flash_fwd_kernel_traitsILi192ELi64ELi64ELi4ELb0ELb0EN7cutlass10bfloat16_tE19Flash_kernel_traitsILi192ELi64ELi64ELi4ES3_EELi8ELi4ELb0EEEvNS_16Flash_fwd_paramsE,@function
        .size           _ZN5flash32flash_fwd_splitkv_combine_kernelI23Flash_fwd_kernel_traitsILi192ELi64ELi64ELi4ELb0ELb0EN7cutlass10bfloat16_tE19Flash_kernel_traitsILi192ELi64ELi64ELi4ES3_EELi8ELi4ELb0EEEvNS_16Flash_fwd_paramsE,(.L_x_4443 - _ZN5flash32flash_fwd_splitkv_combine_kernelI23Flash_fwd_kernel_traitsILi192ELi64ELi64ELi4ELb0ELb0EN7cutlass10bfloat16_tE19Flash_kernel_traitsILi192ELi64ELi64ELi4ES3_EELi8ELi4ELb0EEEvNS_16Flash_fwd_paramsE)
        .other          _ZN5flash32flash_fwd_splitkv_combine_kernelI23Flash_fwd_kernel_traitsILi192ELi64ELi64ELi4ELb0ELb0EN7cutlass10bfloat16_tE19Flash_kernel_traitsILi192ELi64ELi64ELi4ES3_EELi8ELi4ELb0EEEvNS_16Flash_fwd_paramsE,@"STO_CUDA_ENTRY STV_DEFAULT"
_ZN5flash32flash_fwd_splitkv_combine_kernelI23Flash_fwd_kernel_traitsILi192ELi64ELi64ELi4ELb0ELb0EN7cutlass10bfloat16_tE19Flash_kernel_traitsILi192ELi64ELi64ELi4ES3_EELi8ELi4ELb0EEEvNS_16Flash_fwd_paramsE:
.text._ZN5flash32flash_fwd_splitkv_combine_kernelI23Flash_fwd_kernel_traitsILi192ELi64ELi64ELi4ELb0ELb0EN7cutlass10bfloat16_tE19Flash_kernel_traitsILi192ELi64ELi64ELi4ES3_EELi8ELi4ELb0EEEvNS_16Flash_fwd_paramsE:
        /* <DEDUP_REMOVED lines=23> */
[----:B------:R-:W-:Y:S05]  /*0170*/  CALL.REL.NOINC `($__internal_3_$__cuda_sm20_div_s64) ;  /* 0x0000004400bc7944 */ /* 0x000fea0003c00000 */
[----:B------:R-:W-:Y:S05]  /*0180*/  BRA `(.L_x_139) ;  /* 0x00000000004c7947 */ /* 0x000fea0003800000 */
.L_x_138:
        /* <DEDUP_REMOVED lines=19> */
.L_x_139:
        /* <DEDUP_REMOVED lines=12> */
[----:B------:R-:W-:Y:S05]  /*0380*/  CALL.REL.NOINC `($__internal_3_$__cuda_sm20_div_s64) ;  /* 0x0000004400387944 */ /* 0x000fea0003c00000 */
[----:B------:R-:W-:Y:S02]  /*0390*/  MOV R8, R18 ;  /* 0x0000001200087202 */ /* 0x000fe40000000f00 */
[----:B------:R-:W-:Y:S01]  /*03a0*/  MOV R9, R19 ;  /* 0x0000001300097202 */ /* 0x000fe20000000f00 */
[----:B------:R-:W-:Y:S05]  /*03b0*/  BRA `(.L_x_142) ;  /* 0x00000000004c7947 */ /* 0x000fea0003800000 */
.L_x_141:
        /* <DEDUP_REMOVED lines=19> */
.L_x_142:
[----:B------:R-:W-:Y:S05]  /*04f0*/  BSYNC B0 ;  /* 0x0000000000007941 */ /* 0x000fea0003800000 */
.L_x_140:
        /* <DEDUP_REMOVED lines=42> */
.L_x_144:
        /* <DEDUP_REMOVED lines=19> */
.L_x_145:
[----:B------:R-:W-:Y:S05]  /*08d0*/  BSYNC B0 ;  /* 0x0000000000007941 */ /* 0x000fea0003800000 */
.L_x_143:
[----:B------:R-:W0:Y:S01]  /*08e0*/  LDC R3, c[0x0][0x2c4] ;  /* 0x0000b100ff037b82 */ /* 0x000e220000000800 */
[----:B------:R-:W-:Y:S01]  /*08f0*/  IMAD.MOV.U32 R12, RZ, RZ, RZ ;  /* 0x000000ffff0c7224 */ /* 0x000fe200078e00ff */
        /* <DEDUP_REMOVED lines=9> */
[----:B0-----:R-:W-:-:S04]  /*0990*/  IMAD.MOV R4, RZ, RZ, -R13 ;  /* 0x000000ffff047224 */ /* 0x001fc800078e0a0d */
        /* <DEDUP_REMOVED lines=11> */
[----:B------:R-:W-:Y:S01]  /*0a50*/  @!P2 IMAD.IADD R7, R7, 0x1, -R10 ;  /* 0x000000010707a824 */ /* 0x000fe200078e0a0a */
[----:B------:R-:W-:Y:S02]  /*0a60*/  @!P2 IADD3 R4, R4, 0x1, RZ ;  /* 0x000000010404a810 */ /* 0x000fe40007ffe0ff */
[----:B------:R-:W-:Y:S02]  /*0a70*/  ISETP.NE.AND P2, PT, R3, RZ, PT ;  /* 0x000000ff0300720c */ /* 0x000fe40003f45270 */
[----:B------:R-:W-:Y:S02]  /*0a80*/  ISETP.GE.U32.AND P0, PT, R7, R10, PT ;  /* 0x0000000a0700720c */ /* 0x000fe40003f06070 */
[----:B------:R-:W-:Y:S01]  /*0a90*/  LEA.HI.SX32 R7, R3, 0x1, 0x1 ;  /* 0x0000000103077811 */ /* 0x000fe200078f0aff */
[----:B------:R-:W-:-:S10]  /*0aa0*/  @!P3 IMAD.MOV R7, RZ, RZ, R2 ;  /* 0x000000ffff07b224 */ /* 0x000fd400078e0202 */
[----:B------:R-:W-:-:S04]  /*0ab0*/  @P0 VIADD R4, R4, 0x1 ;  /* 0x0000000104040836 */ /* 0x000fc80000000000 */
[----:B------:R-:W-:Y:S01]  /*0ac0*/  @!P1 IMAD.MOV R4, RZ, RZ, -R4 ;  /* 0x000000ffff049224 */ /* 0x000fe200078e0a04 */
[----:B------:R-:W-:Y:S01]  /*0ad0*/  @!P2 LOP3.LUT R4, RZ, R3, RZ, 0x33, !PT ;  /* 0x00000003ff04a212 */ /* 0x000fe200078e33ff */
[----:B------:R-:W-:-:S04]  /*0ae0*/  IMAD R3, R3, UR5, RZ ;  /* 0x0000000503037c24 */ /* 0x000fc8000f8e02ff */
        /* <DEDUP_REMOVED lines=9> */
[----:B0-----:R-:W-:Y:S01]  /*0b80*/  IADD3 R10, RZ, -R17, RZ ;  /* 0x80000011ff0a7210 */ /* 0x001fe20007ffe0ff */
[----:B------:R-:W-:-:S04]  /*0b90*/  IMAD.MOV.U32 R16, RZ, RZ, RZ ;  /* 0x000000ffff107224 */ /* 0x000fc800078e00ff */
[----:B------:R-:W-:Y:S01]  /*0ba0*/  IMAD R11, R10, R13, RZ ;  /* 0x0000000d0a0b7224 */ /* 0x000fe200078e02ff */
[----:B------:R-:W-:-:S03]  /*0bb0*/  IABS R10, R4 ;  /* 0x00000004000a7213 */ /* 0x000fc60000000000 */
[----:B------:R-:W-:-:S06]  /*0bc0*/  IMAD.HI.U32 R11, R17, R11, R16 ;  /* 0x0000000b110b7227 */ /* 0x000fcc00078e0010 */
[----:B------:R-:W-:-:S04]  /*0bd0*/  IMAD.HI.U32 R11, R11, R10, RZ ;  /* 0x0000000a0b0b7227 */ /* 0x000fc800078e00ff */
[----:B------:R-:W-:Y:S01]  /*0be0*/  IMAD R10, R11, R7, R10 ;  /* 0x000000070b0a7224 */ /* 0x000fe200078e020a */
[----:B------:R-:W-:-:S04]  /*0bf0*/  LOP3.LUT R7, R4, R13, RZ, 0x3c, !PT ;  /* 0x0000000d04077212 */ /* 0x000fc800078e3cff */
[----:B------:R-:W-:Y:S02]  /*0c00*/  ISETP.GT.U32.AND P1, PT, R13, R10, PT ;  /* 0x0000000a0d00720c */ /* 0x000fe40003f24070 */
[----:B------:R-:W-:-:S11]  /*0c10*/  ISETP.GE.AND P0, PT, R7, RZ, PT ;  /* 0x000000ff0700720c */ /* 0x000fd60003f06270 */
[----:B------:R-:W-:Y:S01]  /*0c20*/  @!P1 IMAD.IADD R10, R10, 0x1, -R13 ;  /* 0x000000010a0a9824 */ /* 0x000fe200078e0a0d */
[----:B------:R-:W-:Y:S02]  /*0c30*/  @!P1 IADD3 R11, R11, 0x1, RZ ;  /* 0x000000010b0b9810 */ /* 0x000fe40007ffe0ff */
[----:B------:R-:W-:Y:S02]  /*0c40*/  ISETP.NE.AND P1, PT, R2, RZ, PT ;  /* 0x000000ff0200720c */ /* 0x000fe40003f25270 */
[----:B------:R-:W-:-:S13]  /*0c50*/  ISETP.GE.U32.AND P2, PT, R10, R13, PT ;  /* 0x0000000d0a00720c */ /* 0x000fda0003f46070 */
[----:B------:R-:W-:-:S04]  /*0c60*/  @P2 VIADD R11, R11, 0x1 ;  /* 0x000000010b0b2836 */ /* 0x000fc80000000000 */
[----:B------:R-:W-:-:S04]  /*0c70*/  IMAD.MOV.U32 R7, RZ, RZ, R11 ;  /* 0x000000ffff077224 */ /* 0x000fc800078e000b */
        /* <DEDUP_REMOVED lines=16> */
[----:B------:R-:W-:Y:S02]  /*0d80*/  MOV R34, R18 ;  /* 0x0000001200227202 */ /* 0x000fe40000000f00 */
[----:B------:R-:W-:Y:S01]  /*0d90*/  MOV R35, R19 ;  /* 0x0000001300237202 */ /* 0x000fe20000000f00 */
[----:B------:R-:W-:Y:S05]  /*0da0*/  BRA `(.L_x_148) ;  /* 0x00000000004c7947 */ /* 0x000fea0003800000 */
.L_x_147:
        /* <DEDUP_REMOVED lines=19> */
.L_x_148:
[----:B------:R-:W-:Y:S05]  /*0ee0*/  BSYNC B0 ;  /* 0x0000000000007941 */ /* 0x000fea0003800000 */
.L_x_146:
        /* <DEDUP_REMOVED lines=43> */
.L_x_150:
        /* <DEDUP_REMOVED lines=19> */
.L_x_151:
[----:B------:R-:W-:Y:S05]  /*12d0*/  BSYNC B0 ;  /* 0x0000000000007941 */ /* 0x000fea0003800000 */
.L_x_149:
[----:B------:R-:W0:Y:S01]  /*12e0*/  LDC R9, c[0x0][0x2c4] ;  /* 0x0000b100ff097b82 */ /* 0x000e220000000800 */
[----:B------:R-:W1:Y:S01]  /*12f0*/  S2R R16, SR_TID.X ;  /* 0x0000000000107919 */ /* 0x000e620000002100 */
[----:B------:R-:W-:Y:S01]  /*1300*/  ISETP.GT.AND P4, PT, R3, RZ, PT ;  /* 0x000000ff0300720c */ /* 0x000fe20003f84270 */
[----:B------:R-:W-:Y:S01]  /*1310*/  ULDC UR5, c[0x0][0x3c4] ;  /* 0x0000f10000057ab9 */ /* 0x000fe20000000800 */
[----:B------:R-:W-:Y:S01]  /*1320*/  ULDC.64 UR8, c[0x0][0x208] ;  /* 0x0000820000087ab9 */ /* 0x000fe20000000a00 */
[----:B------:R-:W-:Y:S01]  /*1330*/  BSSY B0, `(.L_x_152) ;  /* 0x000003e000007945 */ /* 0x000fe20003800000 */
[----:B------:R-:W-:Y:S01]  /*1340*/  IMAD.MOV.U32 R30, RZ, RZ, -0x800000 ;  /* 0xff800000ff1e7424 */ /* 0x000fe200078e00ff */
[----:B0-----:R-:W-:-:S04]  /*1350*/  IABS R8, R9 ;  /* 0x0000000900087213 */ /* 0x001fc80000000000 */
[----:B------:R-:W0:Y:S01]  /*1360*/  I2F.RP R17, R8 ;  /* 0x0000000800117306 */ /* 0x000e220000209400 */
[----:B-1----:R-:W-:-:S07]  /*1370*/  ISETP.GT.AND P1, PT, R16, 0x7f, PT ;  /* 0x0000007f1000780c */ /* 0x002fce0003f24270 */
        /* <DEDUP_REMOVED lines=9> */
[----:B------:R-:W-:Y:S02]  /*1410*/  ISETP.GE.AND P2, PT, R6, RZ, PT ;  /* 0x000000ff0600720c */ /* 0x000fe40003f46270 */
[----:B------:R-:W-:Y:S01]  /*1420*/  SHF.R.S32.HI R6, RZ, 0x1f, R3 ;  /* 0x0000001fff067819 */ /* 0x000fe20000011403 */
[----:B------:R-:W-:-:S04]  /*1430*/  IMAD.HI.U32 R17, R18, R7, RZ ;  /* 0x0000000712117227 */ /* 0x000fc800078e00ff */
[----:B------:R-:W-:-:S04]  /*1440*/  IMAD.MOV R18, RZ, RZ, -R17 ;  /* 0x000000ffff127224 */ /* 0x000fc800078e0a11 */
[C---:B------:R-:W-:Y:S01]  /*1450*/  IMAD R19, R8.reuse, R18, R7 ;  /* 0x0000001208137224 */ /* 0x040fe200078e0207 */
[----:B------:R-:W-:Y:S01]  /*1460*/  LEA.HI.SX32 R18, R3, 0x1, 0x1 ;  /* 0x0000000103127811 */ /* 0x000fe200078f0aff */
[----:B------:R-:W0:Y:S01]  /*1470*/  @!P1 S2R R7, SR_CgaCtaId ;  /* 0x0000000000079919 */ /* 0x000e220000008800 */
[----:B------:R-:W-:Y:S02]  /*1480*/  @!P4 IMAD.MOV R18, RZ, RZ, R6 ;  /* 0x000000ffff12c224 */ /* 0x000fe400078e0206 */
[----:B------:R-:W-:-:S13]  /*1490*/  ISETP.GT.U32.AND P0, PT, R8, R19, PT ;  /* 0x000000130800720c */ /* 0x000fda0003f04070 */
[----:B------:R-:W-:Y:S02]  /*14a0*/  @!P0 IMAD.IADD R19, R19, 0x1, -R8 ;  /* 0x0000000113138824 */ /* 0x000fe400078e0a08 */
[----:B------:R-:W-:Y:S01]  /*14b0*/  @!P0 VIADD R17, R17, 0x1 ;  /* 0x0000000111118836 */ /* 0x000fe20000000000 */
[----:B------:R-:W-:Y:S02]  /*14c0*/  ISETP.NE.AND P0, PT, R9, RZ, PT ;  /* 0x000000ff0900720c */ /* 0x000fe40003f05270 */
[----:B------:R-:W-:Y:S02]  /*14d0*/  ISETP.GE.U32.AND P3, PT, R19, R8, PT ;  /* 0x000000081300720c */ /* 0x000fe40003f66070 */
[----:B------:R-:W-:Y:S02]  /*14e0*/  SHF.R.S32.HI R19, RZ, 0x1f, R16 ;  /* 0x0000001fff137819 */ /* 0x000fe40000011410 */
[----:B------:R-:W-:Y:S02]  /*14f0*/  @!P1 MOV R8, 0x400 ;  /* 0x0000040000089802 */ /* 0x000fe40000000f00 */
[----:B------:R-:W-:-:S04]  /*1500*/  LEA.HI R6, R19, R16, RZ, 0x3 ;  /* 0x0000001013067211 */ /* 0x000fc800078f18ff */
[----:B------:R-:W-:-:S03]  /*1510*/  SHF.R.S32.HI R24, RZ, 0x3, R6 ;  /* 0x00000003ff187819 */ /* 0x000fc60000011406 */
[----:B------:R-:W-:-:S04]  /*1520*/  @P3 VIADD R17, R17, 0x1 ;  /* 0x0000000111113836 */ /* 0x000fc80000000000 */
[----:B------:R-:W-:Y:S01]  /*1530*/  @!P2 IMAD.MOV R17, RZ, RZ, -R17 ;  /* 0x000000ffff11a224 */ /* 0x000fe200078e0a11 */
[----:B------:R-:W-:Y:S02]  /*1540*/  @!P0 LOP3.LUT R17, RZ, R9, RZ, 0x33, !PT ;  /* 0x00000009ff118212 */ /* 0x000fe400078e33ff */
[----:B------:R-:W-:-:S03]  /*1550*/  ISETP.GE.AND P0, PT, R24, UR5, PT ;  /* 0x0000000518007c0c */ /* 0x000fc6000bf06270 */
[----:B------:R-:W-:Y:S01]  /*1560*/  IMAD R3, R18, R17, RZ ;  /* 0x0000001112037224 */ /* 0x000fe200078e02ff */
[----:B0-----:R-:W-:Y:S01]  /*1570*/  @!P1 LEA R17, R7, R8, 0x18 ;  /* 0x0000000807119211 */ /* 0x001fe200078ec0ff */
[----:B------:R-:W-:Y:S01]  /*1580*/  IMAD.MOV.U32 R18, RZ, RZ, -0x800000 ;  /* 0xff800000ff127424 */ /* 0x000fe200078e00ff */
[----:B------:R-:W-:Y:S02]  /*1590*/  LOP3.LUT R7, R6, 0xfffffff8, RZ, 0xc0, !PT ;  /* 0xfffffff806077812 */ /* 0x000fe400078ec0ff */
[----:B------:R-:W-:Y:S01]  /*15a0*/  IABS R27, R3 ;  /* 0x00000003001b7213 */ /* 0x000fe20000000000 */
[----:B------:R-:W-:Y:S02]  /*15b0*/  @!P1 IMAD R17, R24, 0x24, R17 ;  /* 0x0000002418119824 */ /* 0x000fe400078e0211 */
[----:B------:R-:W-:Y:S02]  /*15c0*/  IMAD.IADD R8, R16, 0x1, -R7 ;  /* 0x0000000110087824 */ /* 0x000fe400078e0a07 */
[----:B------:R-:W-:-:S02]  /*15d0*/  VIADD R22, R27, UR4 ;  /* 0x000000041b167c36 */ /* 0x000fc40008000000 */
[----:B------:R-:W-:Y:S01]  /*15e0*/  @!P1 IMAD R17, R8, 0x4, R17 ;  /* 0x0000000408119824 */ /* 0x000fe200078e0211 */
[----:B------:R-:W-:Y:S06]  /*15f0*/  @P0 BRA `(.L_x_153) ;  /* 0x0000000000440947 */ /* 0x000fec0003800000 */
[----:B------:R-:W-:Y:S02]  /*1600*/  IADD3 R25, P2, R28, -UR7, RZ ;  /* 0x800000071c197c10 */ /* 0x000fe4000ff5e0ff */
[----:B------:R-:W-:Y:S02]  /*1610*/  SHF.R.S32.HI R7, RZ, 0x1f, R8 ;  /* 0x0000001fff077819 */ /* 0x000fe40000011408 */
[----:B------:R-:W-:Y:S02]  /*1620*/  ISETP.GT.U32.AND P0, PT, R25, R8, PT ;  /* 0x000000081900720c */ /* 0x000fe40003f04070 */
[----:B------:R-:W-:-:S04]  /*1630*/  IADD3.X R6, R5, ~UR6, RZ, P2, !PT ;  /* 0x8000000605067c10 */ /* 0x000fc800097fe4ff */
[----:B------:R-:W-:-:S13]  /*1640*/  ISETP.GT.AND.EX P0, PT, R6, R7, PT, P0 ;  /* 0x000000070600720c */ /* 0x000fda0003f04300 */
[----:B------:R-:W-:Y:S05]  /*1650*/  @!P0 BRA `(.L_x_153) ;  /* 0x00000000002c8947 */ /* 0x000fea0003800000 */
[----:B------:R-:W-:Y:S01]  /*1660*/  IADD3 R32, P0, R8, UR7, RZ ;  /* 0x0000000708207c10 */ /* 0x000fe2000ff1e0ff */
[----:B------:R-:W-:Y:S01]  /*1670*/  IMAD R25, R5, R24, RZ ;  /* 0x0000001805197224 */ /* 0x000fe200078e02ff */
[----:B------:R-:W-:Y:S01]  /*1680*/  SHF.R.S32.HI R6, RZ, 0x1f, R24 ;  /* 0x0000001fff067819 */ /* 0x000fe20000011418 */
[----:B------:R-:W-:Y:S01]  /*1690*/  ULDC.64 UR4, c[0x0][0x2b8] ;  /* 0x0000ae0000047ab9 */ /* 0x000fe20000000a00 */
[----:B------:R-:W-:-:S03]  /*16a0*/  IADD3.X R33, R7, UR6, RZ, P0, !PT ;  /* 0x0000000607217c10 */ /* 0x000fc600087fe4ff */
[C---:B------:R-:W-:Y:S02]  /*16b0*/  IMAD R6, R28.reuse, R6, R25 ;  /* 0x000000061c067224 */ /* 0x040fe400078e0219 */
[----:B------:R-:W-:-:S04]  /*16c0*/  IMAD.WIDE.U32 R32, R28, R24, R32 ;  /* 0x000000181c207225 */ /* 0x000fc800078e0020 */
[----:B------:R-:W-:Y:S01]  /*16d0*/  IMAD.IADD R6, R33, 0x1, R6 ;  /* 0x0000000121067824 */ /* 0x000fe200078e0206 */
[----:B------:R-:W-:-:S04]  /*16e0*/  LEA R24, P0, R32, UR4, 0x2 ;  /* 0x0000000420187c11 */ /* 0x000fc8000f8010ff */
[----:B------:R-:W-:-:S05]  /*16f0*/  LEA.HI.X R25, R32, UR5, R6, 0x2, P0 ;  /* 0x0000000520197c11 */ /* 0x000fca00080f1406 */
[----:B------:R0:W5:Y:S04]  /*1700*/  LDG.E R18, desc[UR8][R24.64] ;  /* 0x0000000818127981 */ /* 0x000168000c1e1900 */
.L_x_153:
[----:B------:R-:W-:Y:S05]  /*1710*/  BSYNC B0 ;  /* 0x0000000000007941 */ /* 0x000fea0003800000 */
.L_x_152:
[----:B-----5:R1:W-:Y:S01]  /*1720*/  @!P1 STS [R17], R18 ;  /* 0x0000001211009388 */ /* 0x0203e20000000800 */
[----:B------:R-:W-:Y:S01]  /*1730*/  BSSY B0, `(.L_x_154) ;  /* 0x000000d000007945 */ /* 0x000fe20003800000 */
[----:B------:R-:W-:Y:S06]  /*1740*/  BAR.SYNC.DEFER_BLOCKING 0x0 ;  /* 0x0000000000007b1d */ /* 0x000fec0000010000 */
[----:B------:R-:W-:Y:S05]  /*1750*/  @P1 BRA `(.L_x_155) ;  /* 0x0000000000281947 */ /* 0x000fea0003800000 */
[----:B------:R-:W2:Y:S01]  /*1760*/  S2R R6, SR_CgaCtaId ;  /* 0x0000000000067919 */ /* 0x000ea20000008800 */
[----:B------:R-:W-:Y:S02]  /*1770*/  LEA.HI R8, R19, R16, RZ, 0x4 ;  /* 0x0000001013087211 */ /* 0x000fe400078f20ff */
[----:B------:R-:W-:Y:S02]  /*1780*/  MOV R7, 0x400 ;  /* 0x0000040000077802 */ /* 0x000fe40000000f00 */
[----:B-1----:R-:W-:-:S05]  /*1790*/  LOP3.LUT R17, R8, 0xfffffff0, RZ, 0xc0, !PT ;  /* 0xfffffff008117812 */ /* 0x002fca00078ec0ff */
[----:B------:R-:W-:Y:S01]  /*17a0*/  IMAD.IADD R17, R16, 0x1, -R17 ;  /* 0x0000000110117824 */ /* 0x000fe200078e0a11 */
[----:B--2---:R-:W-:Y:S02]  /*17b0*/  LEA R6, R6, R7, 0x18 ;  /* 0x0000000706067211 */ /* 0x004fe400078ec0ff */
[----:B------:R-:W-:-:S03]  /*17c0*/  SHF.R.S32.HI R7, RZ, 0x4, R8 ;  /* 0x00000004ff077819 */ /* 0x000fc60000011408 */
[----:B------:R-:W-:-:S04]  /*17d0*/  IMAD R6, R17, 0x24, R6 ;  /* 0x0000002411067824 */ /* 0x000fc800078e0206 */
[----:B------:R-:W-:-:S05]  /*17e0*/  IMAD R6, R7, 0x4, R6 ;  /* 0x0000000407067824 */ /* 0x000fca00078e0206 */
[----:B------:R2:W3:Y:S02]  /*17f0*/  LDS R30, [R6] ;  /* 0x00000000061e7984 */ /* 0x0004e40000000800 */
.L_x_155:
[----:B------:R-:W-:Y:S05]  /*1800*/  BSYNC B0 ;  /* 0x0000000000007941 */ /* 0x000fea0003800000 */
.L_x_154:
[----:B-1-3--:R-:W1:Y:S01]  /*1810*/  SHFL.BFLY PT, R17, R30, 0x8, 0x1f ;  /* 0x0d001f001e117f89 */ /* 0x00ae6200000e0000 */
[----:B------:R-:W3:Y:S01]  /*1820*/  I2F.RP R18, R27 ;  /* 0x0000001b00127306 */ /* 0x000ee20000209400 */
[----:B------:R-:W-:Y:S01]  /*1830*/  ISETP.GT.AND P5, PT, R3, RZ, PT ;  /* 0x000000ff0300720c */ /* 0x000fe20003fa4270 */
[----:B------:R-:W-:Y:S06]  /*1840*/  BSSY B1, `(.L_x_156) ;  /* 0x0000231000017945 */ /* 0x000fec0003800000 */
[----:B---3--:R-:W3:Y:S01]  /*1850*/  MUFU.RCP R18, R18 ;  /* 0x0000001200127308 */ /* 0x008ee20000001000 */
[----:B-1----:R-:W-:-:S05]  /*1860*/  FMNMX.FTZ R17, R17, R30, !PT ;  /* 0x0000001e11117209 */ /* 0x002fca0007810000 */
[----:B------:R-:W1:Y:S01]  /*1870*/  SHFL.BFLY PT, R8, R17, 0x4, 0x1f ;  /* 0x0c801f0011087f89 */ /* 0x000e6200000e0000 */
[----:B---3--:R-:W-:Y:S01]  /*1880*/  VIADD R32, R18, 0xffffffe ;  /* 0x0ffffffe12207836 */ /* 0x008fe20000000000 */
[----:B------:R-:W-:-:S03]  /*1890*/  IABS R18, R22 ;  /* 0x0000001600127213 */ /* 0x000fc60000000000 */
[----:B------:R3:W-:Y:S02]  /*18a0*/  F2I.FTZ.U32.TRUNC.NTZ R33, R32 ;  /* 0x0000002000217305 */ /* 0x0007e4000021f000 */
[----:B---3--:R-:W-:Y:S01]  /*18b0*/  IMAD.MOV.U32 R32, RZ, RZ, RZ ;  /* 0x000000ffff207224 */ /* 0x008fe200078e00ff */
[----:B-1----:R-:W-:Y:S02]  /*18c0*/  FMNMX.FTZ R8, R17, R8, !PT ;  /* 0x0000000811087209 */ /* 0x002fe40007810000 */
[----:B------:R-:W1:Y:S03]  /*18d0*/  LDC R17, c[0x0][0x270] ;  /* 0x00009c00ff117b82 */ /* 0x000e660000000800 */
[----:B0-----:R-:W0:Y:S01]  /*18e0*/  SHFL.BFLY PT, R25, R8, 0x2, 0x1f ;  /* 0x0c401f0008197f89 */ /* 0x001e2200000e0000 */
[----:B-1----:R-:W-:Y:S02]  /*18f0*/  IABS R26, R17 ;  /* 0x00000011001a7213 */ /* 0x002fe40000000000 */
[----:B0-----:R-:W-:-:S02]  /*1900*/  FMNMX.FTZ R25, R8, R25, !PT ;  /* 0x0000001908197209 */ /* 0x001fc40007810000 */
[----:B------:R-:W0:Y:S03]  /*1910*/  I2F.U32.RP R24, R26 ;  /* 0x0000001a00187306 */ /* 0x000e260000209000 */
[----:B--2---:R-:W1:Y:S02]  /*1920*/  SHFL.BFLY PT, R6, R25, 0x1, 0x1f ;  /* 0x0c201f0019067f89 */ /* 0x004e6400000e0000 */
[----:B-1----:R-:W-:-:S04]  /*1930*/  FMNMX.FTZ R6, R25, R6, !PT ;  /* 0x0000000619067209 */ /* 0x002fc80007810000 */
[----:B------:R-:W-:-:S04]  /*1940*/  FSETP.NEU.FTZ.AND P0, PT, R6, -INF , PT ;  /* 0xff8000000600780b */ /* 0x000fc80003f1d000 */
[----:B------:R-:W-:Y:S02]  /*1950*/  FSEL R7, R6, RZ, P0 ;  /* 0x000000ff06077208 */ /* 0x000fe40000000000 */
[----:B0-----:R-:W0:Y:S01]  /*1960*/  MUFU.RCP R6, R24 ;  /* 0x0000001800067308 */ /* 0x001e220000001000 */
[----:B------:R-:W-:Y:S02]  /*1970*/  ISETP.GT.AND P0, PT, R2, RZ, PT ;  /* 0x000000ff0200720c */ /* 0x000fe40003f04270 */
[----:B------:R-:W-:-:S04]  /*1980*/  FADD.FTZ R36, -R7, R30 ;  /* 0x0000001e07247221 */ /* 0x000fc80000010100 */
[----:B------:R-:W-:-:S06]  /*1990*/  FMUL.FTZ R36, R36, 1.4426950216293334961 ;  /* 0x3fb8aa3b24247820 */ /* 0x000fcc0000410000 */
[----:B------:R-:W1:Y:S01]  /*19a0*/  MUFU.EX2 R36, R36 ;  /* 0x0000002400247308 */ /* 0x000e620000000800 */
[----:B0-----:R-:W-:Y:S01]  /*19b0*/  VIADD R38, R6, 0xffffffe ;  /* 0x0ffffffe06267836 */ /* 0x001fe20000000000 */
[----:B------:R-:W-:Y:S01]  /*19c0*/  IABS R24, R4 ;  /* 0x0000000400187213 */ /* 0x000fe20000000000 */
[----:B------:R-:W-:Y:S01]  /*19d0*/  IMAD.MOV R6, RZ, RZ, -R33 ;  /* 0x000000ffff067224 */ /* 0x000fe200078e0a21 */
[----:B------:R-:W-:-:S04]  /*19e0*/  LOP3.LUT R4, R4, R17, RZ, 0x3c, !PT ;  /* 0x0000001104047212 */ /* 0x000fc800078e3cff */
[----:B------:R-:W0:Y:S01]  /*19f0*/  F2I.FTZ.U32.TRUNC.NTZ R39, R38 ;  /* 0x0000002600277305 */ /* 0x000e22000021f000 */
[----:B------:R-:W-:Y:S01]  /*1a00*/  IMAD R25, R6, R27, RZ ;  /* 0x0000001b06197224 */ /* 0x000fe200078e02ff */
[----:B------:R-:W-:-:S03]  /*1a10*/  IABS R6, R3 ;  /* 0x0000000300067213 */ /* 0x000fc60000000000 */
[----:B------:R-:W-:Y:S01]  /*1a20*/  IMAD.HI.U32 R25, R33, R25, R32 ;  /* 0x0000001921197227 */ /* 0x000fe200078e0020 */
[----:B------:R-:W-:Y:S01]  /*1a30*/  IABS R33, R17 ;  /* 0x0000001100217213 */ /* 0x000fe20000000000 */
[----:B-1----:R-:W1:Y:S02]  /*1a40*/  SHFL.BFLY PT, R31, R36, 0x8, 0x1f ;  /* 0x0d001f00241f7f89 */ /* 0x002e6400000e0000 */
[----:B------:R-:W-:Y:S02]  /*1a50*/  IMAD.MOV R6, RZ, RZ, -R6 ;  /* 0x000000ffff067224 */ /* 0x000fe400078e0a06 */
[----:B------:R-:W-:-:S04]  /*1a60*/  IMAD.HI.U32 R25, R25, R18, RZ ;  /* 0x0000001219197227 */ /* 0x000fc800078e00ff */
[----:B------:R-:W-:Y:S02]  /*1a70*/  IMAD R6, R25, R6, R18 ;  /* 0x0000000619067224 */ /* 0x000fe400078e0212 */
[----:B0-----:R-:W-:Y:S02]  /*1a80*/  IMAD.MOV R37, RZ, RZ, -R39 ;  /* 0x000000ffff257224 */ /* 0x001fe400078e0a27 */
[----:B------:R-:W-:Y:S01]  /*1a90*/  IMAD.MOV.U32 R38, RZ, RZ, RZ ;  /* 0x000000ffff267224 */ /* 0x000fe200078e00ff */
[----:B------:R-:W-:Y:S01]  /*1aa0*/  ISETP.GT.U32.AND P1, PT, R27, R6, PT ;  /* 0x000000061b00720c */ /* 0x000fe20003f24070 */
[----:B------:R-:W-:Y:S02]  /*1ab0*/  IMAD R37, R37, R26, RZ ;  /* 0x0000001a25257224 */ /* 0x000fe400078e02ff */
[----:B------:R-:W-:Y:S02]  /*1ac0*/  IMAD.MOV R33, RZ, RZ, -R33 ;  /* 0x000000ffff217224 */ /* 0x000fe400078e0a21 */
[----:B------:R-:W-:-:S06]  /*1ad0*/  IMAD.HI.U32 R37, R39, R37, R38 ;  /* 0x0000002527257227 */ /* 0x000fcc00078e0026 */
[----:B------:R-:W-:-:S04]  /*1ae0*/  IMAD.HI.U32 R32, R37, R24, RZ ;  /* 0x0000001825207227 */ /* 0x000fc800078e00ff */
[----:B-1----:R-:W-:Y:S01]  /*1af0*/  FADD.FTZ R31, R36, R31 ;  /* 0x0000001f241f7221 */ /* 0x002fe20000010000 */
[----:B------:R-:W-:Y:S01]  /*1b00*/  IMAD.HI.U32 R36, R37, R18, RZ ;  /* 0x0000001225247227 */ /* 0x000fe200078e00ff */
[----:B------:R-:W-:-:S03]  /*1b10*/  LOP3.LUT R37, R22, R27, RZ, 0x3c, !PT ;  /* 0x0000001b16257212 */ /* 0x000fc600078e3cff */
[----:B------:R-:W0:Y:S01]  /*1b20*/  SHFL.BFLY PT, R8, R31, 0x4, 0x1f ;  /* 0x0c801f001f087f89 */ /* 0x000e2200000e0000 */
[----:B------:R-:W-:Y:S01]  /*1b30*/  LOP3.LUT R22, R22, R17, RZ, 0x3c, !PT ;  /* 0x0000001116167212 */ /* 0x000fe200078e3cff */
[----:B------:R-:W-:Y:S02]  /*1b40*/  @!P1 IMAD.IADD R6, R6, 0x1, -R27 ;  /* 0x0000000106069824 */ /* 0x000fe400078e0a1b */
[----:B------:R-:W-:Y:S01]  /*1b50*/  @!P1 VIADD R25, R25, 0x1 ;  /* 0x0000000119199836 */ /* 0x000fe20000000000 */
[----:B------:R-:W-:Y:S02]  /*1b60*/  ISETP.NE.AND P1, PT, R3, RZ, PT ;  /* 0x000000ff0300720c */ /* 0x000fe40003f25270 */
[----:B------:R-:W-:Y:S02]  /*1b70*/  ISETP.GE.U32.AND P4, PT, R6, R27, PT ;  /* 0x0000001b0600720c */ /* 0x000fe40003f86070 */
[----:B------:R-:W-:-:S11]  /*1b80*/  SHF.R.S32.HI R6, RZ, 0x1f, R2 ;  /* 0x0000001fff067819 */ /* 0x000fd60000011402 */
[----:B------:R-:W-:Y:S02]  /*1b90*/  @P4 VIADD R25, R25, 0x1 ;  /* 0x0000000119194836 */ /* 0x000fe40000000000 */
[----:B0-----:R-:W-:Y:S01]  /*1ba0*/  FADD.FTZ R8, R31, R8 ;  /* 0x000000081f087221 */ /* 0x001fe20000010000 */
[-C--:B------:R-:W-:Y:S02]  /*1bb0*/  IMAD R31, R32, R33.reuse, R24 ;  /* 0x00000021201f7224 */ /* 0x080fe400078e0218 */
[----:B------:R-:W-:Y:S01]  /*1bc0*/  IMAD R33, R36, R33, R18 ;  /* 0x0000002124217224 */ /* 0x000fe200078e0212 */
[----:B------:R-:W-:Y:S01]  /*1bd0*/  LEA.HI.SX32 R18, R2, 0x1, 0x1 ;  /* 0x0000000102127811 */ /* 0x000fe200078f0aff */
[----:B------:R-:W0:Y:S01]  /*1be0*/  SHFL.BFLY PT, R29, R8, 0x2, 0x1f ;  /* 0x0c401f00081d7f89 */ /* 0x000e2200000e0000 */
[C---:B------:R-:W-:Y:S01]  /*1bf0*/  ISETP.GT.U32.AND P3, PT, R26.reuse, R31, PT ;  /* 0x0000001f1a00720c */ /* 0x040fe20003f64070 */
[----:B------:R-:W-:Y:S01]  /*1c00*/  @!P0 IMAD.MOV R18, RZ, RZ, R6 ;  /* 0x000000ffff128224 */ /* 0x000fe200078e0206 */
[----:B------:R-:W-:Y:S01]  /*1c10*/  ISETP.GT.U32.AND P2, PT, R26, R33, PT ;  /* 0x000000211a00720c */ /* 0x000fe20003f44070 */
[----:B------:R-:W1:Y:S01]  /*1c20*/  LDC.U8 R24, c[0x0][0x3d9] ;  /* 0x0000f640ff187b82 */ /* 0x000e620000000000 */
[----:B------:R-:W-:-:S02]  /*1c30*/  ISETP.GE.AND P0, PT, R37, RZ, PT ;  /* 0x000000ff2500720c */ /* 0x000fc40003f06270 */
[----:B------:R-:W-:-:S07]  /*1c40*/  LEA.HI.SX32 R6, R3, 0x1, 0x1 ;  /* 0x0000000103067811 */ /* 0x000fce00078f0aff */
[--C-:B------:R-:W-:Y:S02]  /*1c50*/  @!P3 IMAD.IADD R31, R31, 0x1, -R26.reuse ;  /* 0x000000011f1fb824 */ /* 0x100fe400078e0a1a */
[----:B------:R-:W-:Y:S02]  /*1c60*/  @!P2 IMAD.IADD R33, R33, 0x1, -R26 ;  /* 0x000000012121a824 */ /* 0x000fe400078e0a1a */
[----:B------:R-:W-:Y:S01]  /*1c70*/  @!P0 IMAD.MOV R25, RZ, RZ, -R25 ;  /* 0x000000ffff198224 */ /* 0x000fe200078e0a19 */
[----:B------:R-:W-:Y:S01]  /*1c80*/  ISETP.GE.U32.AND P4, PT, R31, R26, PT ;  /* 0x0000001a1f00720c */ /* 0x000fe20003f86070 */
[----:B------:R-:W-:Y:S01]  /*1c90*/  @!P3 VIADD R32, R32, 0x1 ;  /* 0x000000012020b836 */ /* 0x000fe20000000000 */
[----:B------:R-:W-:Y:S01]  /*1ca0*/  @!P1 LOP3.LUT R25, RZ, R27, RZ, 0x33, !PT ;  /* 0x0000001bff199212 */ /* 0x000fe200078e33ff */
[----:B------:R-:W-:Y:S01]  /*1cb0*/  @!P2 VIADD R36, R36, 0x1 ;  /* 0x000000012424a836 */ /* 0x000fe20000000000 */
[----:B------:R-:W-:Y:S01]  /*1cc0*/  ISETP.GE.AND P1, PT, R4, RZ, PT ;  /* 0x000000ff0400720c */ /* 0x000fe20003f26270 */
[----:B0-----:R-:W-:Y:S01]  /*1cd0*/  FADD.FTZ R29, R8, R29 ;  /* 0x0000001d081d7221 */ /* 0x001fe20000010000 */
[----:B------:R-:W-:-:S02]  /*1ce0*/  ISETP.GE.AND P3, PT, R22, RZ, PT ;  /* 0x000000ff1600720c */ /* 0x000fc40003f66270 */
[----:B------:R-:W-:Y:S02]  /*1cf0*/  LOP3.LUT R27, RZ, R17, RZ, 0x33, !PT ;  /* 0x00000011ff1b7212 */ /* 0x000fe400078e33ff */
[----:B------:R-:W0:Y:S01]  /*1d00*/  SHFL.BFLY PT, R8, R29, 0x1, 0x1f ;  /* 0x0c201f001d087f89 */ /* 0x000e2200000e0000 */
[----:B-1----:R-:W-:Y:S02]  /*1d10*/  ISETP.NE.AND P2, PT, R24, RZ, PT ;  /* 0x000000ff1800720c */ /* 0x002fe40003f45270 */
[----:B------:R-:W-:Y:S01]  /*1d20*/  @P4 VIADD R32, R32, 0x1 ;  /* 0x0000000120204836 */ /* 0x000fe20000000000 */
[C---:B------:R-:W-:Y:S02]  /*1d30*/  LOP3.LUT P4, RZ, R16.reuse, 0xf, RZ, 0xc0, !PT ;  /* 0x0000000f10ff7812 */ /* 0x040fe4000788c0ff */
[----:B------:R-:W-:Y:S01]  /*1d40*/  SEL R9, R9, 0x1, !P2 ;  /* 0x0000000109097807 */ /* 0x000fe20005000000 */
[----:B------:R-:W-:Y:S01]  /*1d50*/  @!P1 IMAD.MOV R32, RZ, RZ, -R32 ;  /* 0x000000ffff209224 */ /* 0x000fe200078e0a20 */
[----:B------:R-:W-:-:S02]  /*1d60*/  ISETP.GT.OR P4, PT, R16, 0x7f, P4 ;  /* 0x0000007f1000780c */ /* 0x000fc40002784670 */
[----:B------:R-:W-:Y:S01]  /*1d70*/  ISETP.LT.U32.AND P1, PT, R20, R25, PT ;  /* 0x000000191400720c */ /* 0x000fe20003f21070 */
[----:B0-----:R-:W-:Y:S01]  /*1d80*/  FADD.FTZ R8, R29, R8 ;  /* 0x000000081d087221 */ /* 0x001fe20000010000 */
[----:B------:R-:W-:-:S04]  /*1d90*/  SHF.R.S32.HI R29, RZ, 0x1f, R3 ;  /* 0x0000001fff1d7819 */ /* 0x000fc80000011403 */
[----:B------:R-:W-:Y:S01]  /*1da0*/  FSETP.NE.FTZ.AND P0, PT, R8, RZ, PT ;  /* 0x000000ff0800720b */ /* 0x000fe20003f15000 */
[----:B------:R-:W-:Y:S01]  /*1db0*/  @!P5 IMAD.MOV R6, RZ, RZ, R29 ;  /* 0x000000ffff06d224 */ /* 0x000fe200078e021d */
[----:B------:R-:W-:Y:S02]  /*1dc0*/  ISETP.GE.U32.AND P5, PT, R33, R26, PT ;  /* 0x0000001a2100720c */ /* 0x000fe40003fa6070 */
[----:B------:R-:W-:-:S04]  /*1dd0*/  SHF.R.S32.HI R33, RZ, 0x1f, R25 ;  /* 0x0000001fff217819 */ /* 0x000fc80000011419 */
[----:B------:R-:W-:-:S05]  /*1de0*/  ISETP.LT.AND.EX P1, PT, R21, R33, PT, P1 ;  /* 0x000000211500720c */ /* 0x000fca0003f21310 */
[----:B------:R-:W0:Y:S02]  /*1df0*/  @P0 MUFU.LG2 R4, R8 ;  /* 0x0000000800040308 */ /* 0x000e240000000c00 */
[----:B------:R-:W-:Y:S01]  /*1e00*/  @P5 VIADD R36, R36, 0x1 ;  /* 0x0000000124245836 */ /* 0x000fe20000000000 */
[----:B------:R-:W-:-:S03]  /*1e10*/  ISETP.NE.AND P5, PT, R17, RZ, PT ;  /* 0x000000ff1100720c */ /* 0x000fc60003fa5270 */
[----:B------:R-:W-:Y:S01]  /*1e20*/  @!P3 IMAD.MOV R36, RZ, RZ, -R36 ;  /* 0x000000ffff24b224 */ /* 0x000fe200078e0a24 */
[----:B------:R-:W-:-:S04]  /*1e30*/  SEL R32, R27, R32, !P5 ;  /* 0x000000201b207207 */ /* 0x000fc80006800000 */
[----:B------:R-:W-:Y:S01]  /*1e40*/  SEL R36, R27, R36, !P5 ;  /* 0x000000241b247207 */ /* 0x000fe20006800000 */
[-C--:B------:R-:W-:Y:S02]  /*1e50*/  IMAD R31, R32, R9.reuse, RZ ;  /* 0x00000009201f7224 */ /* 0x080fe400078e02ff */
[----:B------:R-:W-:Y:S02]  /*1e60*/  IMAD.MOV.U32 R27, RZ, RZ, 0x7f800000 ;  /* 0x7f800000ff1b7424 */ /* 0x000fe400078e00ff */
[----:B------:R-:W-:Y:S02]  /*1e70*/  IMAD R29, R36, R9, RZ ;  /* 0x00000009241d7224 */ /* 0x000fe400078e02ff */
[----:B0-----:R-:W-:Y:S01]  /*1e80*/  @P0 FFMA.FTZ R27, R4, 0.69314718246459960938, R7 ;  /* 0x3f317218041b0823 */ /* 0x001fe20000010007 */
[----:B------:R-:W-:Y:S01]  /*1e90*/  SEL R9, R20, R25, P1 ;  /* 0x0000001914097207 */ /* 0x000fe20000800000 */
[----:B------:R-:W-:Y:S01]  /*1ea0*/  IMAD R7, R18, R31, RZ ;  /* 0x0000001f12077224 */ /* 0x000fe200078e02ff */
[----:B------:R-:W-:Y:S01]  /*1eb0*/  SEL R8, R21, R33, P1 ;  /* 0x0000002115087207 */ /* 0x000fe20000800000 */
[----:B------:R-:W-:Y:S01]  /*1ec0*/  IMAD R6, R29, R6, RZ ;  /* 0x000000061d067224 */ /* 0x000fe200078e02ff */
[----:B------:R-:W-:Y:S06]  /*1ed0*/  @P4 BRA `(.L_x_157) ;  /* 0x0000001c001c4947 */ /* 0x000fec0003800000 */
[----:B------:R-:W-:Y:S01]  /*1ee0*/  ULDC.U8 UR4, c[0x0][0x3d8] ;  /* 0x0000f60000047ab9 */ /* 0x000fe20000000000 */
[----:B------:R-:W-:Y:S02]  /*1ef0*/  LEA.HI R4, R19, R16, RZ, 0x4 ;  /* 0x0000001013047211 */ /* 0x000fe400078f20ff */
[----:B------:R-:W-:Y:S02]  /*1f00*/  ISETP.NE.AND P1, PT, RZ, UR4, PT ;  /* 0x00000004ff007c0c */ /* 0x000fe4000bf25270 */
[----:B------:R-:W-:-:S04]  /*1f10*/  SHF.R.S32.HI R4, RZ, 0x4, R4 ;  /* 0x00000004ff047819 */ /* 0x000fc80000011404 */
[----:B------:R-:W-:-:S04]  /*1f20*/  IADD3 R32, P0, R4, UR7, RZ ;  /* 0x0000000704207c10 */ /* 0x000fc8000ff1e0ff */
[----:B------:R-:W-:-:S03]  /*1f30*/  LEA.HI.X.SX32 R33, R4, UR6, 0x1, P0 ;  /* 0x0000000604217c11 */ /* 0x000fc600080f0eff */
[----:B------:R-:W-:Y:S06]  /*1f40*/  @!P1 BRA `(.L_x_158) ;  /* 0x0000001800f09947 */ /* 0x000fec0003800000 */
        /* <DEDUP_REMOVED lines=30> */
[----:B------:R-:W-:Y:S05]  /*2130*/  CALL.REL.NOINC `($__internal_3_$__cuda_sm20_div_s64) ;  /* 0x0000002400cc7944 */ /* 0x000fea0003c00000 */
        /* <DEDUP_REMOVED lines=9> */
.L_x_160:
        /* <DEDUP_REMOVED lines=22> */
.L_x_161:
[----:B------:R-:W-:Y:S05]  /*2330*/  BSYNC B0 ;  /* 0x0000000000007941 */ /* 0x000fea0003800000 */
.L_x_159:
[----:B------:R-:W-:Y:S01]  /*2340*/  LOP3.LUT R16, R17, R0, RZ, 0xfc, !PT ;  /* 0x0000000011107212 */ /* 0x000fe200078efcff */
[----:B------:R-:W-:Y:S03]  /*2350*/  BSSY B0, `(.L_x_162) ;  /* 0x0000028000007945 */ /* 0x000fe60003800000 */
        /* <DEDUP_REMOVED lines=9> */
[-C--:B------:R-:W-:Y:S02]  /*23f0*/  IADD3.X R16, RZ, ~R19.reuse, RZ, P0, !PT ;  /* 0x80000013ff107210 */ /* 0x080fe400007fe4ff */
[----:B------:R-:W-:Y:S01]  /*2400*/  MOV R36, R18 ;  /* 0x0000001200247202 */ /* 0x000fe20000000f00 */
[----:B------:R-:W-:Y:S01]  /*2410*/  IMAD.WIDE.U32 R32, R23, R20, R32 ;  /* 0x0000001417207225 */ /* 0x000fe200078e0020 */
[----:B------:R-:W-:-:S03]  /*2420*/  MOV R37, R19 ;  /* 0x0000001300257202 */ /* 0x000fc60000000f00 */
[----:B------:R-:W-:-:S04]  /*2430*/  IMAD R21, R16, R23, RZ ;  /* 0x0000001710157224 */ /* 0x000fc800078e02ff */
[----:B------:R-:W-:-:S05]  /*2440*/  IMAD R0, R0, R20, R21 ;  /* 0x0000001400007224 */ /* 0x000fca00078e0215 */
[----:B------:R-:W-:Y:S01]  /*2450*/  IADD3 R0, R33, R0, RZ ;  /* 0x0000000021007210 */ /* 0x000fe20007ffe0ff */
[----:B------:R-:W-:Y:S05]  /*2460*/  BRA `(.L_x_164) ;  /* 0x0000000000587947 */ /* 0x000fea0003800000 */
.L_x_163:
        /* <DEDUP_REMOVED lines=22> */
.L_x_164:
[----:B------:R-:W-:Y:S05]  /*25d0*/  BSYNC B0 ;  /* 0x0000000000007941 */ /* 0x000fea0003800000 */
.L_x_162:
        /* <DEDUP_REMOVED lines=11> */
[----:B------:R-:W-:Y:S05]  /*2690*/  CALL.REL.NOINC `($__internal_3_$__cuda_sm20_div_s64) ;  /* 0x0000002000747944 */ /* 0x000fea0003c00000 */
[----:B------:R-:W-:-:S04]  /*26a0*/  IADD3 R17, P0, RZ, -R18, RZ ;  /* 0x80000012ff117210 */ /* 0x000fc80007f1e0ff */
[----:B------:R-:W-:Y:S01]  /*26b0*/  IADD3.X R16, RZ, ~R19, RZ, P0, !PT ;  /* 0x80000013ff107210 */ /* 0x000fe200007fe4ff */
[----:B------:R-:W-:-:S04]  /*26c0*/  IMAD.WIDE.U32 R36, R5, R17, R36 ;  /* 0x0000001105247225 */ /* 0x000fc800078e0024 */
[----:B------:R-:W-:-:S04]  /*26d0*/  IMAD R16, R16, R5, RZ ;  /* 0x0000000510107224 */ /* 0x000fc800078e02ff */
[----:B------:R-:W-:-:S05]  /*26e0*/  IMAD R4, R4, R17, R16 ;  /* 0x0000001104047224 */ /* 0x000fca00078e0210 */
[----:B------:R-:W-:Y:S01]  /*26f0*/  IADD3 R4, R37, R4, RZ ;  /* 0x0000000425047210 */ /* 0x000fe20007ffe0ff */
[----:B------:R-:W-:Y:S05]  /*2700*/  BRA `(.L_x_167) ;  /* 0x0000000000587947 */ /* 0x000fea0003800000 */
.L_x_166:
[----:B------:R-:W0:Y:S01]  /*2710*/  I2F.U32.RP R19, R5 ;  /* 0x0000000500137306 */ /* 0x000e220000209000 */
[----:B------:R-:W-:-:S07]  /*2720*/  ISETP.NE.U32.AND P0, PT, R5, RZ, PT ;  /* 0x000000ff0500720c */ /* 0x000fce0003f05070 */
[----:B0-----:R-:W0:Y:S02]  /*2730*/  MUFU.RCP R16, R19 ;  /* 0x0000001300107308 */ /* 0x001e240000001000 */
[----:B0-----:R-:W-:Y:S01]  /*2740*/  IADD3 R16, R16, 0xffffffe, RZ ;  /* 0x0ffffffe10107810 */ /* 0x001fe20007ffe0ff */
[----:B------:R-:W-:-:S05]  /*2750*/  HFMA2.MMA R19, -RZ, RZ, 0, 0 ;  /* 0x00000000ff137435 */ /* 0x000fca00000001ff */
        /* <DEDUP_REMOVED lines=17> */
.L_x_167:
[----:B------:R-:W-:Y:S05]  /*2870*/  BSYNC B0 ;  /* 0x0000000000007941 */ /* 0x000fea0003800000 */
.L_x_165:
        /* <DEDUP_REMOVED lines=38> */
[----:B------:R-:W-:Y:S05]  /*2ae0*/  CALL.REL.NOINC `($__internal_3_$__cuda_sm20_div_s64) ;  /* 0x0000001c00607944 */ /* 0x000fea0003c00000 */
        /* <DEDUP_REMOVED lines=12> */
.L_x_169:
        /* <DEDUP_REMOVED lines=23> */
.L_x_170:
[----:B------:R-:W-:Y:S05]  /*2d20*/  BSYNC B0 ;  /* 0x0000000000007941 */ /* 0x000fea0003800000 */
.L_x_168:
        /* <DEDUP_REMOVED lines=18> */
.L_x_172:
        /* <DEDUP_REMOVED lines=22> */
.L_x_173:
[----:B------:R-:W-:Y:S05]  /*2fb0*/  BSYNC B0 ;  /* 0x0000000000007941 */ /* 0x000fea0003800000 */
.L_x_171:
        /* <DEDUP_REMOVED lines=20> */
.L_x_175:
[----:B------:R-:W0:Y:S01]  /*3100*/  I2F.U32.RP R19, R13 ;  /* 0x0000000d00137306 */ /* 0x000e220000209000 */
[----:B------:R-:W-:Y:S01]  /*3110*/  IMAD.MOV.U32 R20, RZ, RZ, RZ ;  /* 0x000000ffff147224 */ /* 0x000fe200078e00ff */
[----:B------:R-:W-:-:S06]  /*3120*/  ISETP.NE.U32.AND P0, PT, R13, RZ, PT ;  /* 0x000000ff0d00720c */ /* 0x000fcc0003f05070 */
        /* <DEDUP_REMOVED lines=20> */
.L_x_176:
[----:B------:R-:W-:Y:S05]  /*3270*/  BSYNC B0 ;  /* 0x0000000000007941 */ /* 0x000fea0003800000 */
.L_x_174:
[----:B------:R-:W-:Y:S01]  /*3280*/  SHF.R.S32.HI R17, RZ, 0x1f, R7 ;  /* 0x0000001fff117819 */ /* 0x000fe20000011407 */
[-C--:B------:R-:W-:Y:S01]  /*3290*/  IMAD R12, R19, R7.reuse, RZ ;  /* 0x00000007130c7224 */ /* 0x080fe200078e02ff */
[----:B------:R-:W-:Y:S01]  /*32a0*/  ULDC UR4, c[0x0][0x2c4] ;  /* 0x0000b10000047ab9 */ /* 0x000fe20000000800 */
[----:B------:R-:W-:Y:S01]  /*32b0*/  IMAD.WIDE.U32 R42, R18, R7, RZ ;  /* 0x00000007122a7225 */ /* 0x000fe200078e00ff */
[----:B------:R-:W-:Y:S03]  /*32c0*/  BSSY B0, `(.L_x_177) ;  /* 0x000003a000007945 */ /* 0x000fe60003800000 */
[----:B------:R-:W-:Y:S01]  /*32d0*/  IMAD R7, R17, R18, R12 ;  /* 0x0000001211077224 */ /* 0x000fe200078e020c */
[----:B------:R-:W-:Y:S01]  /*32e0*/  SHF.R.S32.HI R18, RZ, 0x1f, R2 ;  /* 0x0000001fff127819 */ /* 0x000fe20000011402 */
[----:B------:R-:W-:Y:S01]  /*32f0*/  IMAD R17, R15, R2, RZ ;  /* 0x000000020f117224 */ /* 0x000fe200078e02ff */
[----:B------:R-:W-:Y:S01]  /*3300*/  LOP3.LUT R15, R41, R10, RZ, 0xfc, !PT ;  /* 0x0000000a290f7212 */ /* 0x000fe200078efcff */
[----:B------:R-:W-:Y:S01]  /*3310*/  IMAD R45, R23, UR4, RZ ;  /* 0x00000004172d7c24 */ /* 0x000fe2000f8e02ff */
[----:B------:R-:W-:Y:S01]  /*3320*/  IADD3 R7, R43, R7, RZ ;  /* 0x000000072b077210 */ /* 0x000fe20007ffe0ff */
[----:B------:R-:W-:Y:S01]  /*3330*/  IMAD R17, R18, R13, R17 ;  /* 0x0000000d12117224 */ /* 0x000fe200078e0211 */
[----:B------:R-:W-:Y:S01]  /*3340*/  ISETP.NE.U32.AND P0, PT, R15, RZ, PT ;  /* 0x000000ff0f00720c */ /* 0x000fe20003f05070 */
[----:B------:R-:W-:Y:S01]  /*3350*/  IMAD R12, R14, R45, RZ ;  /* 0x0000002d0e0c7224 */ /* 0x000fe200078e02ff */
[----:B------:R-:W-:Y:S01]  /*3360*/  SHF.R.S32.HI R19, RZ, 0x1f, R45 ;  /* 0x0000001fff137819 */ /* 0x000fe2000001142d */
        /* <DEDUP_REMOVED lines=11> */
[----:B------:R-:W-:Y:S05]  /*3420*/  CALL.REL.NOINC `($__internal_3_$__cuda_sm20_div_s64) ;  /* 0x0000001400107944 */ /* 0x000fea0003c00000 */
        /* <DEDUP_REMOVED lines=12> */
.L_x_178:
        /* <DEDUP_REMOVED lines=23> */
.L_x_179:
[----:B------:R-:W-:Y:S05]  /*3660*/  BSYNC B0 ;  /* 0x0000000000007941 */ /* 0x000fea0003800000 */
.L_x_177:
        /* <DEDUP_REMOVED lines=29> */
.L_x_181:
        /* <DEDUP_REMOVED lines=8> */
[----:B------:R-:W-:-:S04]  /*38c0*/  IMAD.HI.U32 R13, R19, R8, R18 ;  /* 0x00000008130d7227 */ /* 0x000fc800078e0012 */
[----:B------:R-:W-:Y:S02]  /*38d0*/  IMAD.MOV.U32 R19, RZ, RZ, RZ ;  /* 0x000000ffff137224 */ /* 0x000fe400078e00ff */
        /* <DEDUP_REMOVED lines=13> */
.L_x_182:
[----:B------:R-:W-:Y:S05]  /*39b0*/  BSYNC B0 ;  /* 0x0000000000007941 */ /* 0x000fea0003800000 */
.L_x_180:
[----:B------:R-:W-:Y:S01]  /*39c0*/  IADD3 R33, P1, P0, R36, R34, R32 ;  /* 0x0000002224217210 */ /* 0x000fe2000783e020 */
[----:B------:R-:W-:-:S03]  /*39d0*/  ULDC.64 UR4, c[0x0][0x2b0] ;  /* 0x0000ac0000047ab9 */ /* 0x000fc60000000a00 */
[----:B------:R-:W-:Y:S02]  /*39e0*/  IADD3 R33, P3, P2, R42, R33, R44 ;  /* 0x000000212a217210 */ /* 0x000fe40007a7e02c */
[----:B------:R-:W-:Y:S01]  /*39f0*/  IADD3.X R0, R4, R5, R0, P1, P0 ;  /* 0x0000000504007210 */ /* 0x000fe20000fe0400 */
[----:B------:R-:W-:Y:S01]  /*3a00*/  IMAD R5, R19, R6, RZ ;  /* 0x0000000613057224 */ /* 0x000fe200078e02ff */
[----:B------:R-:W-:Y:S02]  /*3a10*/  IADD3 R14, P1, P0, R46, R33, R14 ;  /* 0x000000212e0e7210 */ /* 0x000fe4000783e00e */
[----:B------:R-:W-:Y:S02]  /*3a20*/  IADD3.X R0, R7, R0, R2, P3, P2 ;  /* 0x0000000007007210 */ /* 0x000fe40001fe4402 */
[----:B------:R-:W-:Y:S02]  /*3a30*/  SHF.R.S32.HI R2, RZ, 0x1f, R6 ;  /* 0x0000001fff027819 */ /* 0x000fe40000011406 */
[----:B------:R-:W-:-:S02]  /*3a40*/  IADD3.X R15, R11, R0, R12, P1, P0 ;  /* 0x000000000b0f7210 */ /* 0x000fc40000fe040c */
[----:B------:R-:W-:Y:S01]  /*3a50*/  SHF.R.S32.HI R0, RZ, 0x1f, R3 ;  /* 0x0000001fff007819 */ /* 0x000fe20000011403 */
[-C--:B------:R-:W-:Y:S02]  /*3a60*/  IMAD R2, R2, R18.reuse, R5 ;  /* 0x0000001202027224 */ /* 0x080fe400078e0205 */
[----:B------:R-:W-:-:S04]  /*3a70*/  IMAD.WIDE.U32 R14, R6, R18, R14 ;  /* 0x00000012060e7225 */ /* 0x000fc800078e000e */
[----:B------:R-:W-:Y:S02]  /*3a80*/  IMAD R5, R8, R3, RZ ;  /* 0x0000000308057224 */ /* 0x000fe400078e02ff */
        /* <DEDUP_REMOVED lines=8> */
.L_x_158:
[----:B------:R-:W-:Y:S02]  /*3b10*/  ULDC.64 UR4, c[0x0][0x2b0] ;  /* 0x0000ac0000047ab9 */ /* 0x000fe40000000a00 */
[----:B------:R-:W-:-:S04]  /*3b20*/  LEA R2, P0, R32, UR4, 0x2 ;  /* 0x0000000420027c11 */ /* 0x000fc8000f8010ff */
[----:B------:R-:W-:-:S05]  /*3b30*/  LEA.HI.X R3, R32, UR5, R33, 0x2, P0 ;  /* 0x0000000520037c11 */ /* 0x000fca00080f1421 */
[----:B------:R0:W-:Y:S04]  /*3b40*/  STG.E desc[UR8][R2.64], R27 ;  /* 0x0000001b02007986 */ /* 0x0001e8000c101908 */
.L_x_157:
[----:B------:R-:W-:Y:S05]  /*3b50*/  BSYNC B1 ;  /* 0x0000000000017941 */ /* 0x000fea0003800000 */
.L_x_156:
[----:B01----:R-:W0:Y:S01]  /*3b60*/  S2R R2, SR_TID.X ;  /* 0x0000000000027919 */ /* 0x003e220000002100 */
[----:B------:R-:W1:Y:S01]  /*3b70*/  LDC R0, c[0x0][0x3c4] ;  /* 0x0000f100ff007b82 */ /* 0x000e620000000800 */
[----:B------:R-:W-:Y:S01]  /*3b80*/  BSSY B0, `(.L_x_183) ;  /* 0x0000012000007945 */ /* 0x000fe20003800000 */
[----:B0-----:R-:W-:-:S04]  /*3b90*/  SHF.R.S32.HI R3, RZ, 0x1f, R2 ;  /* 0x0000001fff037819 */ /* 0x001fc80000011402 */
[----:B------:R-:W-:-:S04]  /*3ba0*/  LEA.HI R32, R3, R2, RZ, 0x4 ;  /* 0x0000000203207211 */ /* 0x000fc800078f20ff */
[----:B------:R-:W-:-:S05]  /*3bb0*/  LOP3.LUT R31, R32, 0xfffffff0, RZ, 0xc0, !PT ;  /* 0xfffffff0201f7812 */ /* 0x000fca00078ec0ff */
[----:B------:R-:W-:-:S05]  /*3bc0*/  IMAD.IADD R31, R2, 0x1, -R31 ;  /* 0x00000001021f7824 */ /* 0x000fca00078e0a1f */
[----:B-1----:R-:W-:-:S04]  /*3bd0*/  ISETP.GE.AND P0, PT, R31, R0, PT ;  /* 0x000000001f00720c */ /* 0x002fc80003f06270 */
[----:B------:R-:W-:-:S13]  /*3be0*/  ISETP.LT.AND P0, PT, R2, 0x80, !P0 ;  /* 0x000000800200780c */ /* 0x000fda0004701270 */
[----:B------:R-:W-:Y:S05]  /*3bf0*/  @!P0 BRA `(.L_x_184) ;  /* 0x0000000000288947 */ /* 0x000fea0003800000 */
[----:B------:R-:W0:Y:S01]  /*3c00*/  S2R R2, SR_CgaCtaId ;  /* 0x0000000000027919 */ /* 0x000e220000008800 */
[----:B------:R-:W-:Y:S01]  /*3c10*/  FADD.FTZ R4, -R27, R30 ;  /* 0x0000001e1b047221 */ /* 0x000fe20000010100 */
[----:B------:R-:W-:-:S03]  /*3c20*/  MOV R3, 0x400 ;  /* 0x0000040000037802 */ /* 0x000fc60000000f00 */
[----:B------:R-:W-:-:S06]  /*3c30*/  FMUL.FTZ R4, R4, 1.4426950216293334961 ;  /* 0x3fb8aa3b04047820 */ /* 0x000fcc0000410000 */
[----:B------:R-:W1:Y:S01]  /*3c40*/  MUFU.EX2 R4, R4 ;  /* 0x0000000400047308 */ /* 0x000e620000000800 */
[----:B0-----:R-:W-:Y:S02]  /*3c50*/  LEA R2, R2, R3, 0x18 ;  /* 0x0000000302027211 */ /* 0x001fe400078ec0ff */
[----:B------:R-:W-:-:S03]  /*3c60*/  SHF.R.S32.HI R3, RZ, 0x4, R32 ;  /* 0x00000004ff037819 */ /* 0x000fc60000011420 */
[----:B------:R-:W-:-:S05]  /*3c70*/  IMAD R2, R31, 0x24, R2 ;  /* 0x000000241f027824 */ /* 0x000fca00078e0202 */
[----:B------:R-:W-:-:S05]  /*3c80*/  LEA R3, R3, R2, 0x2 ;  /* 0x0000000203037211 */ /* 0x000fca00078e10ff */
[----:B-1----:R0:W-:Y:S02]  /*3c90*/  STS [R3], R4 ;  /* 0x0000000403007388 */ /* 0x0021e40000000800 */
.L_x_184:
[----:B------:R-:W-:Y:S05]  /*3ca0*/  BSYNC B0 ;  /* 0x0000000000007941 */ /* 0x000fea0003800000 */
.L_x_183:
[----:B------:R-:W-:Y:S01]  /*3cb0*/  ISETP.GE.AND P0, PT, R0, 0x1, PT ;  /* 0x000000010000780c */ /* 0x000fe20003f06270 */
[----:B------:R-:W-:Y:S01]  /*3cc0*/  IMAD.SHL.U32 R31, R31, 0x4, RZ ;  /* 0x000000041f1f7824 */ /* 0x000fe200078e00ff */
[----:B------:R-:W-:Y:S01]  /*3cd0*/  BAR.SYNC.DEFER_BLOCKING 0x0 ;  /* 0x0000000000007b1d */ /* 0x000fe20000010000 */
[----:B------:R-:W-:Y:S01]  /*3ce0*/  CS2R R10, SRZ ;  /* 0x00000000000a7805 */ /* 0x000fe2000001ff00 */
[----:B------:R-:W-:Y:S01]  /*3cf0*/  IMAD.MOV.U32 R13, RZ, RZ, RZ ;  /* 0x000000ffff0d7224 */ /* 0x000fe200078e00ff */
[----:B------:R-:W-:Y:S02]  /*3d00*/  CS2R R8, SRZ ;  /* 0x0000000000087805 */ /* 0x000fe4000001ff00 */
[----:B------:R-:W-:Y:S02]  /*3d10*/  CS2R R6, SRZ ;  /* 0x0000000000067805 */ /* 0x000fe4000001ff00 */
[----:B0-----:R-:W-:Y:S02]  /*3d20*/  CS2R R4, SRZ ;  /* 0x0000000000047805 */ /* 0x001fe4000001ff00 */
[----:B------:R-:W-:Y:S01]  /*3d30*/  CS2R R2, SRZ ;  /* 0x0000000000027805 */ /* 0x000fe2000001ff00 */
[----:B------:R-:W-:Y:S01]  /*3d40*/  IMAD.MOV.U32 R0, RZ, RZ, RZ ;  /* 0x000000ffff007224 */ /* 0x000fe200078e00ff */
[----:B------:R-:W-:Y:S01]  /*3d50*/  SHF.R.S32.HI R32, RZ, 0x4, R32 ;  /* 0x00000004ff207819 */ /* 0x000fe20000011420 */
[----:B------:R-:W-:-:S02]  /*3d60*/  VIADD R30, R31, 0x40 ;  /* 0x000000401f1e7836 */ /* 0x000fc40000000000 */
[----:B------:R-:W-:Y:S01]  /*3d70*/  VIADD R29, R31, 0x80 ;  /* 0x000000801f1d7836 */ /* 0x000fe20000000000 */
[----:B------:R-:W-:Y:S06]  /*3d80*/  @!P0 BRA `(.L_x_185) ;  /* 0x0000000400008947 */ /* 0x000fec0003800000 */
        /* <DEDUP_REMOVED lines=28> */
.L_x_188:
[----:B------:R-:W-:Y:S01]  /*3f50*/  MOV R35, R33 ;  /* 0x0000002100237202 */ /* 0x000fe20000000f00 */
[----:B------:R-:W-:Y:S04]  /*3f60*/  BSSY B0, `(.L_x_186) ;  /* 0x000000e000007945 */ /* 0x000fe80003800000 */
[----:B------:R-:W-:Y:S05]  /*3f70*/  @P3 BRA `(.L_x_187) ;  /* 0x0000000000303947 */ /* 0x000fea0003800000 */
        /* <DEDUP_REMOVED lines=12> */
.L_x_187:
[----:B------:R-:W-:Y:S05]  /*4040*/  BSYNC B0 ;  /* 0x0000000000007941 */ /* 0x000fea0003800000 */
.L_x_186:
[----:B------:R1:W2:Y:S01]  /*4050*/  LDS R12, [R14] ;  /* 0x000000000e0c7984 */ /* 0x0002a20000000800 */
[----:B------:R-:W3:Y:S01]  /*4060*/  LDC R15, c[0x0][0x3c4] ;  /* 0x0000f100ff0f7b82 */ /* 0x000ee20000000800 */
[----:B------:R-:W-:Y:S01]  /*4070*/  UIADD3 UR5, UR5, 0x1, URZ ;  /* 0x0000000105057890 */ /* 0x000fe2000fffe03f */
[----:B0-----:R-:W-:Y:S04]  /*4080*/  IADD3 R34, P0, R36, R34, RZ ;  /* 0x0000002224227210 */ /* 0x001fe80007f1e0ff */
[----:B------:R-:W-:Y:S02]  /*4090*/  IADD3.X R33, R37, R35, RZ, P0, !PT ;  /* 0x0000002325217210 */ /* 0x000fe400007fe4ff */
[----:B-1----:R-:W-:Y:S01]  /*40a0*/  IADD3 R14, R14, 0x24, RZ ;  /* 0x000000240e0e7810 */ /* 0x002fe20007ffe0ff */
[C---:B--2--5:R-:W-:Y:S01]  /*40b0*/  FFMA.FTZ R3, R12.reuse, R16, R3 ;  /* 0x000000100c037223 */ /* 0x064fe20000010003 */
[----:B---3--:R-:W-:Y:S01]  /*40c0*/  ISETP.LE.AND P0, PT, R15, UR5, PT ;  /* 0x000000050f007c0c */ /* 0x008fe2000bf03270 */
        /* <DEDUP_REMOVED lines=10> */
[----:B------:R-:W-:Y:S02]  /*4170*/  FFMA.FTZ R10, R12, R27, R10 ;  /* 0x0000001b0c0a7223 */ /* 0x000fe4000001000a */
[----:B------:R-:W-:Y:S05]  /*4180*/  @!P0 BRA `(.L_x_188) ;  /* 0xfffffffc00708947 */ /* 0x000fea000383ffff */
.L_x_185:
        /* <DEDUP_REMOVED lines=89> */
[CC--:B------:R-:W-:Y:S02]  /*4720*/  @!P2 IADD3 R18, P0, R31.reuse, R20.reuse, RZ ;  /* 0x000000141f12a210 */ /* 0x0c0fe40007f1e0ff */
[----:B------:R-:W-:Y:S02]  /*4730*/  @!P1 IADD3 R0, P3, R30, R20, RZ ;  /* 0x000000141e009210 */ /* 0x000fe40007f7e0ff */
[----:B------:R-:W-:Y:S02]  /*4740*/  @!P2 LEA.HI.X.SX32 R31, R31, R12, 0x1, P0 ;  /* 0x0000000c1f1fa211 */ /* 0x000fe400000f0eff */
        /* <DEDUP_REMOVED lines=18> */
        .weak           $__internal_3_$__cuda_sm20_div_s64
        .type           $__internal_3_$__cuda_sm20_div_s64,@function
        .size           $__internal_3_$__cuda_sm20_div_s64,(.L_x_4443 - $__internal_3_$__cuda_sm20_div_s64)
$__internal_3_$__cuda_sm20_div_s64:
        /* <DEDUP_REMOVED lines=29> */
[----:B------:R-:W-:-:S04]  /*4a40*/  IMAD.X R18, RZ, RZ, ~R18, P0 ;  /* 0x000000ffff127224 */ /* 0x000fc800000e0e12 */
[----:B------:R-:W-:-:S04]  /*4a50*/  IMAD.WIDE.U32 R48, P5, R49, R18, R48 ;  /* 0x0000001231307225 */ /* 0x000fc800078a0030 */
[----:B------:R-:W-:-:S04]  /*4a60*/  IMAD.HI.U32 R19, P4, R25, R20, R48 ;  /* 0x0000001419137227 */ /* 0x000fc80007880030 */
[CC--:B------:R-:W-:Y:S02]  /*4a70*/  IMAD R20, R25.reuse, R18.reuse, RZ ;  /* 0x0000001219147224 */ /* 0x0c0fe400078e02ff */
[----:B------:R-:W-:-:S03]  /*4a80*/  IMAD.HI.U32 R18, R25, R18, RZ ;  /* 0x0000001219127227 */ /* 0x000fc600078e00ff */
[----:B------:R-:W-:Y:S01]  /*4a90*/  IADD3 R20, P3, R20, R19, RZ ;  /* 0x0000001314147210 */ /* 0x000fe20007f7e0ff */
[----:B------:R-:W-:Y:S01]  /*4aa0*/  IMAD.X R25, R18, 0x1, R25, P5 ;  /* 0x0000000112197824 */ /* 0x000fe200028e0619 */
[----:B------:R-:W-:Y:S01]  /*4ab0*/  IADD3 R19, P0, RZ, -R26, RZ ;  /* 0x8000001aff137210 */ /* 0x000fe20007f1e0ff */
[----:B------:R-:W-:-:S03]  /*4ac0*/  IMAD.MOV.U32 R49, RZ, RZ, RZ ;  /* 0x000000ffff317224 */ /* 0x000fc600078e00ff */
[----:B------:R-:W-:Y:S02]  /*4ad0*/  SEL R19, R19, R26, !P1 ;  /* 0x0000001a13137207 */ /* 0x000fe40004800000 */
[----:B------:R-:W-:Y:S02]  /*4ae0*/  IADD3.X R26, RZ, ~R17, RZ, P0, !PT ;  /* 0x80000011ff1a7210 */ /* 0x000fe400007fe4ff */
[----:B------:R-:W-:Y:S01]  /*4af0*/  IADD3.X R25, RZ, RZ, R25, P3, P4 ;  /* 0x000000ffff197210 */ /* 0x000fe20001fe8419 */
[----:B------:R-:W-:Y:S01]  /*4b00*/  IMAD.HI.U32 R48, R20, R19, RZ ;  /* 0x0000001314307227 */ /* 0x000fe200078e00ff */
[----:B------:R-:W-:-:S05]  /*4b10*/  SEL R18, R26, R17, !P1 ;  /* 0x000000111a127207 */ /* 0x000fca0004800000 */
[----:B------:R-:W-:-:S04]  /*4b20*/  IMAD.WIDE.U32 R48, R20, R18, R48 ;  /* 0x0000001214307225 */ /* 0x000fc800078e0030 */
[C---:B------:R-:W-:Y:S02]  /*4b30*/  IMAD R26, R25.reuse, R18, RZ ;  /* 0x00000012191a7224 */ /* 0x040fe400078e02ff */
[----:B------:R-:W-:-:S04]  /*4b40*/  IMAD.HI.U32 R29, P0, R25, R19, R48 ;  /* 0x00000013191d7227 */ /* 0x000fc80007800030 */
[----:B------:R-:W-:Y:S01]  /*4b50*/  IMAD.HI.U32 R25, R25, R18, RZ ;  /* 0x0000001219197227 */ /* 0x000fe200078e00ff */
[----:B------:R-:W-:-:S03]  /*4b60*/  IADD3 R26, P1, R26, R29, RZ ;  /* 0x0000001d1a1a7210 */ /* 0x000fc60007f3e0ff */
[----:B------:R-:W-:Y:S02]  /*4b70*/  IMAD.X R25, RZ, RZ, R25, P0 ;  /* 0x000000ffff197224 */ /* 0x000fe400000e0619 */
[----:B------:R-:W-:-:S04]  /*4b80*/  IMAD.WIDE.U32 R48, R26, R38, RZ ;  /* 0x000000261a307225 */ /* 0x000fc800078e00ff */
[----:B------:R-:W-:Y:S01]  /*4b90*/  IMAD R20, R26, R39, R49 ;  /* 0x000000271a147224 */ /* 0x000fe200078e0231 */
[----:B------:R-:W-:Y:S01]  /*4ba0*/  IADD3 R19, P0, -R48, R19, RZ ;  /* 0x0000001330137210 */ /* 0x000fe20007f1e1ff */
[----:B------:R-:W-:-:S03]  /*4bb0*/  IMAD.X R25, RZ, RZ, R25, P1 ;  /* 0x000000ffff197224 */ /* 0x000fc600008e0619 */
[-C--:B------:R-:W-:Y:S01]  /*4bc0*/  ISETP.GE.U32.AND P4, PT, R19, R38.reuse, PT ;  /* 0x000000261300720c */ /* 0x080fe20003f86070 */
[-C--:B------:R-:W-:Y:S01]  /*4bd0*/  IMAD R29, R25, R38.reuse, R20 ;  /* 0x00000026191d7224 */ /* 0x080fe200078e0214 */
[----:B------:R-:W-:-:S04]  /*4be0*/  IADD3 R20, P3, R19, -R38, RZ ;  /* 0x8000002613147210 */ /* 0x000fc80007f7e0ff */
[----:B------:R-:W-:Y:S02]  /*4bf0*/  IADD3.X R18, ~R29, R18, RZ, P0, !PT ;  /* 0x000000121d127210 */ /* 0x000fe400007fe5ff */
[----:B------:R-:W-:Y:S02]  /*4c00*/  IADD3 R29, P1, R26, 0x1, RZ ;  /* 0x000000011a1d7810 */ /* 0x000fe40007f3e0ff */
[----:B------:R-:W-:-:S04]  /*4c10*/  ISETP.GE.U32.AND.EX P4, PT, R18, R39, PT, P4 ;  /* 0x000000271200720c */ /* 0x000fc80003f86140 */
[----:B------:R-:W-:Y:S01]  /*4c20*/  SEL R20, R20, R19, P4 ;  /* 0x0000001314147207 */ /* 0x000fe20002000000 */
[----:B------:R-:W-:Y:S01]  /*4c30*/  IMAD.X R19, R18, 0x1, ~R39, P3 ;  /* 0x0000000112137824 */ /* 0x000fe200018e0e27 */
[----:B------:R-:W-:Y:S02]  /*4c40*/  SEL R29, R29, R26, P4 ;  /* 0x0000001a1d1d7207 */ /* 0x000fe40002000000 */
[----:B------:R-:W-:Y:S01]  /*4c50*/  ISETP.GE.U32.AND P0, PT, R20, R38, PT ;  /* 0x000000261400720c */ /* 0x000fe20003f06070 */
[----:B------:R-:W-:Y:S01]  /*4c60*/  IMAD.X R20, RZ, RZ, R25, P1 ;  /* 0x000000ffff147224 */ /* 0x000fe200008e0619 */
[----:B------:R-:W-:Y:S01]  /*4c70*/  SEL R19, R19, R18, P4 ;  /* 0x0000001213137207 */ /* 0x000fe20002000000 */
[----:B------:R-:W-:Y:S01]  /*4c80*/  IMAD.MOV.U32 R38, RZ, RZ, R22 ;  /* 0x000000ffff267224 */ /* 0x000fe200078e0016 */
[----:B------:R-:W-:Y:S02]  /*4c90*/  IADD3 R18, P1, R29, 0x1, RZ ;  /* 0x000000011d127810 */ /* 0x000fe40007f3e0ff */
[----:B------:R-:W-:-:S02]  /*4ca0*/  SEL R20, R20, R25, P4 ;  /* 0x0000001914147207 */ /* 0x000fc40002000000 */
        /* <DEDUP_REMOVED lines=15> */
[----:B------:R-:W-:Y:S06]  /*4da0*/  RET.REL.NODEC R38 `(_ZN5flash32flash_fwd_splitkv_combine_kernelI23Flash_fwd_kernel_traitsILi192ELi64ELi64ELi4ELb0ELb0EN7cutlass10bfloat16_tE19Flash_kernel_traitsILi192ELi64ELi64ELi4ES3_EELi8ELi4ELb0EEEvNS_16Flash_fwd_paramsE) ;  /* 0xffffffb026947950 */ /* 0x000fec0003c3ffff */
.L_x_189:
        /* <DEDUP_REMOVED lines=13> */
.L_x_4443:


//--------------------- .text._ZN5flash32flash_fwd_splitkv_combine_kernelI23Flash_fwd_kernel_traitsILi192ELi64ELi64ELi4ELb0ELb0EN7cutlass10bfloat16_tE19Flash_kernel_traitsILi192ELi64ELi64ELi4ES3_EELi8ELi3ELb0EEEvNS_16Flash_fwd_paramsE --------------------------
	.section	.text._ZN5flash32flash_fwd_splitkv_combine_kernelI23Flash_fwd_kernel_traitsILi192ELi64ELi64ELi4ELb0ELb0EN7cutlass10bfloat16_tE19Flash_kernel_traitsILi192ELi64ELi64ELi4ES3_EELi8ELi3ELb0EEEvNS_16Flash_fwd_paramsE,"ax",@progbits
	.align	128
        .global         _ZN5flash32flash_fwd_splitkv_combine_kernelI23Flash_fwd_kernel_traitsILi192ELi64ELi64ELi4ELb0ELb0EN7cutlass10bfloat16_tE19Flash_kernel_traitsILi192ELi64ELi64ELi4ES3_EELi8ELi3ELb0EEEvNS_16Flash_fwd_paramsE
        .type           _ZN5flash32flash_fwd_splitkv_combine_kernelI23Flash_fwd_kernel_traitsILi192ELi64ELi64ELi4ELb0ELb0EN7cutlass10bfloat16_tE19Flash_kernel_traitsILi192ELi64ELi64ELi4ES3_EELi8ELi3ELb0EEEvNS_16Flash_fwd_paramsE,@function
        .size           _ZN5flash32flash_fwd_splitkv_combine_kernelI23Flash_fwd_kernel_traitsILi192ELi64ELi64ELi4ELb0ELb0EN7cutlass10bfloat16_tE19Flash_kernel_traitsILi192ELi64ELi64ELi4ES3_EELi8ELi3ELb0EEEvNS_16Flash_fwd_paramsE,(.L_x_4444 - _ZN5flash32flash_fwd_splitkv_combine_kernelI23Flash_fwd_kernel_traitsILi192ELi64ELi64ELi4ELb0ELb0EN7cutlass10bfloat16_tE19Flash_kernel_traitsILi192ELi64ELi64ELi4ES3_EELi8ELi3ELb0EEEvNS_16Flash_fwd_paramsE)
        .other          _ZN5flash32flash_fwd_splitkv_combine_kernelI23Flash_fwd_kernel_traitsILi192ELi64ELi64ELi4ELb0ELb0EN7cutlass10bfloat16_tE19Flash_kernel_traitsILi192ELi64ELi64ELi4ES3_EELi8ELi3ELb0EEEvNS_16Flash_fwd_paramsE,@"STO_CUDA_ENTRY STV_DEFAULT"
_ZN5flash32flash_fwd_splitkv_combine_kernelI23Flash_fwd_kernel_traitsILi192ELi64ELi64ELi4ELb0ELb0EN7cutlass10bfloat16_tE19Flash_kernel_traitsILi192ELi64ELi64ELi4ES3_EELi8ELi3ELb0EEEvNS_16Flash_fwd_paramsE:
.text._ZN5flash32flash_fwd_splitkv_combine_kernelI23Flash_fwd_kernel_traitsILi192ELi64ELi64ELi4ELb0ELb0EN7cutlass10bfloat16_tE19Flash_kernel_traitsILi192ELi64ELi64ELi4ES3_EELi8ELi3ELb0EEEvNS_16Flash_fwd_paramsE:
        /* <DEDUP_REMOVED lines=23> */
[----:B------:R-:W-:Y:S05]  /*0170*/  CALL.REL.NOINC `($__internal_4_$__cuda_sm20_div_s64) ;  /* 0x0000004400807944 */ /* 0x000fea0003c00000 */
[----:B------:R-:W-:Y:S02]  /*0180*/  MOV R18, R0 ;  /* 0x0000000000127202 */ /* 0x000fe40000000f00 */
[----:B------:R-:W-:Y:S01]  /*0190*/  MOV R19, R21 ;  /* 0x0000001500137202 */ /* 0x000fe20000000f00 */
[----:B------:R-:W-:Y:S06]  /*01a0*/  BRA `(.L_x_191) ;  /* 0x00000000004c7947 */ /* 0x000fec0003800000 */
.L_x_190:
        /* <DEDUP_REMOVED lines=19> */
.L_x_191:
        /* <DEDUP_REMOVED lines=9> */
[----:B------:R-:W-:Y:S02]  /*0370*/  MOV R24, R18 ;  /* 0x0000001200187202 */ /* 0x000fe40000000f00 */
[----:B------:R-:W-:Y:S02]  /*0380*/  MOV R20, 0x3a0 ;  /* 0x000003a000147802 */ /* 0x000fe40000000f00 */
[----:B------:R-:W-:Y:S05]  /*0390*/  CALL.REL.NOINC `($__internal_4_$__cuda_sm20_div_s64) ;  /* 0x0000004000f87944 */ /* 0x000fea0003c00000 */
[----:B------:R-:W-:Y:S02]  /*03a0*/  MOV R10, R0 ;  /* 0x00000000000a7202 */ /* 0x000fe40000000f00 */
[----:B------:R-:W-:Y:S01]  /*03b0*/  MOV R11, R21 ;  /* 0x00000015000b7202 */ /* 0x000fe20000000f00 */
[----:B------:R-:W-:Y:S05]  /*03c0*/  BRA `(.L_x_194) ;  /* 0x00000000004c7947 */ /* 0x000fea0003800000 */
.L_x_193:
        /* <DEDUP_REMOVED lines=19> */
.L_x_194:
[----:B------:R-:W-:Y:S05]  /*0500*/  BSYNC B0 ;  /* 0x0000000000007941 */ /* 0x000fea0003800000 */
.L_x_192:
[----:B------:R-:W0:Y:S01]  /*0510*/  LDC R2, c[0x0][0x2c4] ;  /* 0x0000b100ff027b82 */ /* 0x000e220000000800 */
[----:B------:R-:W-:Y:S01]  /*0520*/  IMAD.MOV.U32 R12, RZ, RZ, RZ ;  /* 0x000000ffff0c7224 */ /* 0x000fe200078e00ff */
[----:B------:R-:W-:Y:S01]  /*0530*/  BSSY B0, `(.L_x_195) ;  /* 0x000003d000007945 */ /* 0x000fe20003800000 */
[----:B0-----:R-:W-:Y:S01]  /*0540*/  IABS R7, R2 ;  /* 0x0000000200077213 */ /* 0x001fe20000000000 */
[----:B------:R-:W-:-:S03]  /*0550*/  VIADD R9, R2, 0xffffffff ;  /* 0xffffffff02097836 */ /* 0x000fc60000000000 */
        /* <DEDUP_REMOVED lines=26> */
[----:B------:R-:W-:Y:S02]  /*0700*/  SEL R17, R6, R17, P0 ;  /* 0x0000001106117207 */ /* 0x000fe40000000000 */
        /* <DEDUP_REMOVED lines=10> */
[----:B------:R-:W-:Y:S01]  /*07b0*/  MOV R20, R0 ;  /* 0x0000000000147202 */ /* 0x000fe20000000f00 */
[----:B------:R-:W-:Y:S05]  /*07c0*/  BRA `(.L_x_197) ;  /* 0x00000000004c7947 */ /* 0x000fea0003800000 */
.L_x_196:
        /* <DEDUP_REMOVED lines=19> */
.L_x_197:
[----:B------:R-:W-:Y:S05]  /*0900*/  BSYNC B0 ;  /* 0x0000000000007941 */ /* 0x000fea0003800000 */
.L_x_195:
        /* <DEDUP_REMOVED lines=17> */
[----:B------:R-:W-:-:S04]  /*0a20*/  IMAD.MOV.U32 R2, RZ, RZ, R0 ;  /* 0x000000ffff027224 */ /* 0x000fc800078e0000 */
[----:B------:R-:W-:-:S04]  /*0a30*/  IMAD.HI.U32 R0, R13, R2, RZ ;  /* 0x000000020d007227 */ /* 0x000fc800078e00ff */
[----:B------:R-:W-:-:S04]  /*0a40*/  IMAD.MOV R7, RZ, RZ, -R0 ;  /* 0x000000ffff077224 */ /* 0x000fc800078e0a00 */
[----:B------:R-:W-:Y:S01]  /*0a50*/  IMAD R7, R6, R7, R2 ;  /* 0x0000000706077224 */ /* 0x000fe200078e0202 */
[----:B------:R-:W-:-:S04]  /*0a60*/  SHF.R.S32.HI R2, RZ, 0x1f, R5 ;  /* 0x0000001fff027819 */ /* 0x000fc80000011405 */
        /* <DEDUP_REMOVED lines=26> */
[----:B------:R-:W-:Y:S01]  /*0c10*/  IMAD R15, R13, R0, R2 ;  /* 0x000000000d0f7224 */ /* 0x000fe200078e0202 */
[----:B------:R-:W-:-:S04]  /*0c20*/  LOP3.LUT R0, R7, R12, RZ, 0x3c, !PT ;  /* 0x0000000c07007212 */ /* 0x000fc800078e3cff */
[----:B------:R-:W-:Y:S02]  /*0c30*/  ISETP.GT.U32.AND P1, PT, R12, R15, PT ;  /* 0x0000000f0c00720c */ /* 0x000fe40003f24070 */
[----:B------:R-:W-:-:S11]  /*0c40*/  ISETP.GE.AND P0, PT, R0, RZ, PT ;  /* 0x000000ff0000720c */ /* 0x000fd60003f06270 */
[-C--:B------:R-:W-:Y:S01]  /*0c50*/  @!P1 IADD3 R15, R15, -R12.reuse, RZ ;  /* 0x8000000c0f0f9210 */ /* 0x080fe20007ffe0ff */
        /* <DEDUP_REMOVED lines=22> */
[----:B------:R-:W-:Y:S05]  /*0dc0*/  BRA `(.L_x_200) ;  /* 0x00000000004c7947 */ /* 0x000fea0003800000 */
.L_x_199:
        /* <DEDUP_REMOVED lines=19> */
.L_x_200:
[----:B------:R-:W-:Y:S05]  /*0f00*/  BSYNC B0 ;  /* 0x0000000000007941 */ /* 0x000fea0003800000 */
.L_x_198:
        /* <DEDUP_REMOVED lines=43> */
.L_x_202:
[----:B------:R-:W0:Y:S01]  /*11c0*/  I2F.U32.RP R6, R14 ;  /* 0x0000000e00067306 */ /* 0x000e220000209000 */
[----:B------:R-:W-:Y:S01]  /*11d0*/  HFMA2.MMA R20, -RZ, RZ, 0, 0 ;  /* 0x00000000ff147435 */ /* 0x000fe200000001ff */
[----:B------:R-:W-:-:S06]  /*11e0*/  ISETP.NE.U32.AND P0, PT, R14, RZ, PT ;  /* 0x000000ff0e00720c */ /* 0x000fcc0003f05070 */
[----:B0-----:R-:W0:Y:S02]  /*11f0*/  MUFU.RCP R2, R6 ;  /* 0x0000000600027308 */ /* 0x001e240000001000 */
[----:B0-----:R-:W-:-:S06]  /*1200*/  VIADD R2, R2, 0xffffffe ;  /* 0x0ffffffe02027836 */ /* 0x001fcc0000000000 */
[----:B------:R-:W0:Y:S02]  /*1210*/  F2I.FTZ.U32.TRUNC.NTZ R21, R2 ;  /* 0x0000000200157305 */ /* 0x000e24000021f000 */
[----:B0-----:R-:W-:-:S04]  /*1220*/  IMAD.MOV R0, RZ, RZ, -R21 ;  /* 0x000000ffff007224 */ /* 0x001fc800078e0a15 */
[----:B------:R-:W-:-:S04]  /*1230*/  IMAD R0, R0, R14, RZ ;  /* 0x0000000e00007224 */ /* 0x000fc800078e02ff */
        /* <DEDUP_REMOVED lines=11> */
.L_x_203:
[----:B------:R-:W-:Y:S05]  /*12f0*/  BSYNC B0 ;  /* 0x0000000000007941 */ /* 0x000fea0003800000 */
.L_x_201:
[----:B------:R-:W0:Y:S01]  /*1300*/  LDC R10, c[0x0][0x2c4] ;  /* 0x0000b100ff0a7b82 */ /* 0x000e220000000800 */
[----:B------:R-:W1:Y:S01]  /*1310*/  S2R R29, SR_CgaCtaId ;  /* 0x00000000001d7919 */ /* 0x000e620000008800 */
[----:B------:R-:W-:Y:S01]  /*1320*/  ISETP.GT.AND P3, PT, R5, RZ, PT ;  /* 0x000000ff0500720c */ /* 0x000fe20003f64270 */
[----:B------:R-:W-:Y:S01]  /*1330*/  ULDC UR4, c[0x0][0x3c4] ;  /* 0x0000f10000047ab9 */ /* 0x000fe20000000800 */
[----:B------:R-:W-:Y:S01]  /*1340*/  ULDC.64 UR8, c[0x0][0x208] ;  /* 0x0000820000087ab9 */ /* 0x000fe20000000a00 */
[----:B------:R-:W-:Y:S01]  /*1350*/  BSSY B0, `(.L_x_204) ;  /* 0x0000042000007945 */ /* 0x000fe20003800000 */
[----:B------:R-:W-:Y:S01]  /*1360*/  IMAD.MOV.U32 R27, RZ, RZ, -0x800000 ;  /* 0xff800000ff1b7424 */ /* 0x000fe200078e00ff */
[----:B0-----:R-:W-:-:S04]  /*1370*/  IABS R0, R10 ;  /* 0x0000000a00007213 */ /* 0x001fc80000000000 */
[----:B------:R-:W0:Y:S08]  /*1380*/  I2F.RP R11, R0 ;  /* 0x00000000000b7306 */ /* 0x000e300000209400 */
[----:B0-----:R-:W0:Y:S02]  /*1390*/  MUFU.RCP R24, R11 ;  /* 0x0000000b00187308 */ /* 0x001e240000001000 */
[----:B0-----:R-:W-:Y:S01]  /*13a0*/  VIADD R24, R24, 0xffffffe ;  /* 0x0ffffffe18187836 */ /* 0x001fe20000000000 */
[----:B------:R-:W0:Y:S05]  /*13b0*/  S2R R11, SR_TID.X ;  /* 0x00000000000b7919 */ /* 0x000e2a0000002100 */
[----:B------:R-:W2:Y:S02]  /*13c0*/  F2I.FTZ.U32.TRUNC.NTZ R25, R24 ;  /* 0x0000001800197305 */ /* 0x000ea4000021f000 */
[----:B--2---:R-:W-:-:S02]  /*13d0*/  IMAD.MOV R2, RZ, RZ, -R25 ;  /* 0x000000ffff027224 */ /* 0x004fc400078e0a19 */
[----:B------:R-:W-:Y:S02]  /*13e0*/  IMAD.MOV.U32 R24, RZ, RZ, RZ ;  /* 0x000000ffff187224 */ /* 0x000fe400078e00ff */
[----:B------:R-:W-:Y:S01]  /*13f0*/  IMAD R6, R2, R0, RZ ;  /* 0x0000000002067224 */ /* 0x000fe200078e02ff */
[----:B------:R-:W-:Y:S02]  /*1400*/  IABS R2, R9 ;  /* 0x0000000900027213 */ /* 0x000fe40000000000 */
[----:B------:R-:W-:Y:S01]  /*1410*/  LOP3.LUT R9, R9, R10, RZ, 0x3c, !PT ;  /* 0x0000000a09097212 */ /* 0x000fe200078e3cff */
[----:B------:R-:W-:-:S03]  /*1420*/  IMAD.HI.U32 R6, R25, R6, R24 ;  /* 0x0000000619067227 */ /* 0x000fc600078e0018 */
[----:B------:R-:W-:Y:S01]  /*1430*/  ISETP.GE.AND P1, PT, R9, RZ, PT ;  /* 0x000000ff0900720c */ /* 0x000fe20003f26270 */
[----:B------:R-:W-:Y:S02]  /*1440*/  IMAD.MOV.U32 R19, RZ, RZ, R2 ;  /* 0x000000ffff137224 */ /* 0x000fe400078e0002 */
[----:B------:R-:W-:Y:S02]  /*1450*/  IMAD.MOV.U32 R25, RZ, RZ, -0x800000 ;  /* 0xff800000ff197424 */ /* 0x000fe400078e00ff */
[----:B------:R-:W-:-:S04]  /*1460*/  IMAD.HI.U32 R2, R6, R19, RZ ;  /* 0x0000001306027227 */ /* 0x000fc800078e00ff */
[----:B------:R-:W-:-:S04]  /*1470*/  IMAD.MOV R6, RZ, RZ, -R2 ;  /* 0x000000ffff067224 */ /* 0x000fc800078e0a02 */
[----:B------:R-:W-:Y:S01]  /*1480*/  IMAD R19, R0, R6, R19 ;  /* 0x0000000600137224 */ /* 0x000fe200078e0213 */
[----:B------:R-:W-:-:S04]  /*1490*/  SHF.R.S32.HI R6, RZ, 0x1f, R5 ;  /* 0x0000001fff067819 */ /* 0x000fc80000011405 */
[----:B------:R-:W-:-:S13]  /*14a0*/  ISETP.GT.U32.AND P0, PT, R0, R19, PT ;  /* 0x000000130000720c */ /* 0x000fda0003f04070 */
[-C--:B------:R-:W-:Y:S01]  /*14b0*/  @!P0 IADD3 R19, R19, -R0.reuse, RZ ;  /* 0x8000000013138210 */ /* 0x080fe20007ffe0ff */
[----:B------:R-:W-:Y:S01]  /*14c0*/  @!P0 VIADD R2, R2, 0x1 ;  /* 0x0000000102028836 */ /* 0x000fe20000000000 */
[----:B------:R-:W-:Y:S02]  /*14d0*/  ISETP.NE.AND P0, PT, R10, RZ, PT ;  /* 0x000000ff0a00720c */ /* 0x000fe40003f05270 */
[----:B------:R-:W-:Y:S02]  /*14e0*/  ISETP.GE.U32.AND P2, PT, R19, R0, PT ;  /* 0x000000001300720c */ /* 0x000fe40003f46070 */
[----:B------:R-:W-:Y:S01]  /*14f0*/  LEA.HI.SX32 R0, R5, 0x1, 0x1 ;  /* 0x0000000105007811 */ /* 0x000fe200078f0aff */
[----:B------:R-:W-:Y:S01]  /*1500*/  @!P3 IMAD.MOV R0, RZ, RZ, R6 ;  /* 0x000000ffff00b224 */ /* 0x000fe200078e0206 */
[----:B------:R-:W-:-:S04]  /*1510*/  MOV R6, 0x400 ;  /* 0x0000040000067802 */ /* 0x000fc80000000f00 */
[----:B-1----:R-:W-:-:S05]  /*1520*/  LEA R29, R29, R6, 0x18 ;  /* 0x000000061d1d7211 */ /* 0x002fca00078ec0ff */
[----:B------:R-:W-:-:S04]  /*1530*/  @P2 VIADD R2, R2, 0x1 ;  /* 0x0000000102022836 */ /* 0x000fc80000000000 */
[----:B------:R-:W-:Y:S01]  /*1540*/  IMAD.MOV.U32 R5, RZ, RZ, R2 ;  /* 0x000000ffff057224 */ /* 0x000fe200078e0002 */
[----:B0-----:R-:W-:-:S04]  /*1550*/  SHF.R.S32.HI R2, RZ, 0x1f, R11 ;  /* 0x0000001fff027819 */ /* 0x001fc8000001140b */
[----:B------:R-:W-:Y:S02]  /*1560*/  LEA.HI R2, R2, R11, RZ, 0x3 ;  /* 0x0000000b02027211 */ /* 0x000fe400078f18ff */
[----:B------:R-:W-:Y:S02]  /*1570*/  @!P1 IADD3 R5, -R5, RZ, RZ ;  /* 0x000000ff05059210 */ /* 0x000fe40007ffe1ff */
[----:B------:R-:W-:Y:S02]  /*1580*/  LOP3.LUT R12, R2, 0xfffffff8, RZ, 0xc0, !PT ;  /* 0xfffffff8020c7812 */ /* 0x000fe400078ec0ff */
[----:B------:R-:W-:Y:S02]  /*1590*/  SHF.R.S32.HI R2, RZ, 0x3, R2 ;  /* 0x00000003ff027819 */ /* 0x000fe40000011402 */
[C---:B------:R-:W-:Y:S01]  /*15a0*/  ISETP.GT.AND P1, PT, R11.reuse, 0x3f, PT ;  /* 0x0000003f0b00780c */ /* 0x040fe20003f24270 */
[----:B------:R-:W-:Y:S01]  /*15b0*/  IMAD.IADD R12, R11, 0x1, -R12 ;  /* 0x000000010b0c7824 */ /* 0x000fe200078e0a0c */
[----:B------:R-:W-:-:S02]  /*15c0*/  @!P0 LOP3.LUT R5, RZ, R10, RZ, 0x33, !PT ;  /* 0x0000000aff058212 */ /* 0x000fc400078e33ff */
[----:B------:R-:W-:-:S03]  /*15d0*/  ISETP.GE.AND P0, PT, R2, UR4, PT ;  /* 0x0000000402007c0c */ /* 0x000fc6000bf06270 */
[----:B------:R-:W-:-:S05]  /*15e0*/  IMAD R5, R0, R5, RZ ;  /* 0x0000000500057224 */ /* 0x000fca00078e02ff */
[----:B------:R-:W-:Y:S01]  /*15f0*/  IABS R30, R5 ;  /* 0x00000005001e7213 */ /* 0x000fe20000000000 */
[--C-:B------:R-:W-:Y:S02]  /*1600*/  @!P1 IMAD R9, R2, 0x24, R29.reuse ;  /* 0x0000002402099824 */ /* 0x100fe400078e021d */
[----:B------:R-:W-:Y:S02]  /*1610*/  IMAD R29, R12, 0x24, R29 ;  /* 0x000000240c1d7824 */ /* 0x000fe400078e021d */
[----:B------:R-:W-:Y:S01]  /*1620*/  VIADD R19, R30, UR5 ;  /* 0x000000051e137c36 */ /* 0x000fe20008000000 */
[----:B------:R-:W-:Y:S01]  /*1630*/  @!P1 LEA R6, R12, R9, 0x2 ;  /* 0x000000090c069211 */ /* 0x000fe200078e10ff */
[----:B------:R-:W-:Y:S01]  /*1640*/  IMAD R29, R2, 0x4, R29 ;  /* 0x00000004021d7824 */ /* 0x000fe200078e021d */
        /* <DEDUP_REMOVED lines=16> */
[----:B------:R-:W-:-:S06]  /*1750*/  LEA.HI.X R25, R34, UR5, R0, 0x2, P0 ;  /* 0x0000000522197c11 */ /* 0x000fcc00080f1400 */
[----:B------:R0:W5:Y:S03]  /*1760*/  LDG.E R25, desc[UR8][R24.64] ;  /* 0x0000000818197981 */ /* 0x000166000c1e1900 */
.L_x_205:
[----:B------:R-:W-:Y:S05]  /*1770*/  BSYNC B0 ;  /* 0x0000000000007941 */ /* 0x000fea0003800000 */
.L_x_204:
[----:B-----5:R1:W-:Y:S01]  /*1780*/  @!P1 STS [R6], R25 ;  /* 0x0000001906009388 */ /* 0x0203e20000000800 */
[----:B------:R-:W2:Y:S01]  /*1790*/  I2F.RP R12, R30 ;  /* 0x0000001e000c7306 */ /* 0x000ea20000209400 */
[----:B------:R-:W-:Y:S01]  /*17a0*/  BAR.SYNC.DEFER_BLOCKING 0x0 ;  /* 0x0000000000007b1d */ /* 0x000fe20000010000 */
[----:B------:R-:W-:Y:S02]  /*17b0*/  ISETP.GT.AND P5, PT, R4, RZ, PT ;  /* 0x000000ff0400720c */ /* 0x000fe40003fa4270 */
[----:B------:R-:W-:-:S03]  /*17c0*/  ISETP.NE.AND P6, PT, R5, RZ, PT ;  /* 0x000000ff0500720c */ /* 0x000fc60003fc5270 */
[----:B------:R-:W-:Y:S01]  /*17d0*/  BSSY B1, `(.L_x_206) ;  /* 0x0000230000017945 */ /* 0x000fe20003800000 */
[----:B--2---:R-:W2:Y:S01]  /*17e0*/  MUFU.RCP R12, R12 ;  /* 0x0000000c000c7308 */ /* 0x004ea20000001000 */
[----:B-1----:R-:W-:Y:S01]  /*17f0*/  IABS R25, R5 ;  /* 0x0000000500197213 */ /* 0x002fe20000000000 */
[----:B------:R-:W1:Y:S04]  /*1800*/  @!P1 LDS R27, [R29] ;  /* 0x000000001d1b9984 */ /* 0x000e680000000800 */
[----:B------:R-:W-:Y:S02]  /*1810*/  IMAD.MOV R25, RZ, RZ, -R25 ;  /* 0x000000ffff197224 */ /* 0x000fe400078e0a19 */
[----:B--2---:R-:W-:-:S04]  /*1820*/  VIADD R36, R12, 0xffffffe ;  /* 0x0ffffffe0c247836 */ /* 0x004fc80000000000 */
[----:B------:R-:W2:Y:S02]  /*1830*/  F2I.FTZ.U32.TRUNC.NTZ R37, R36 ;  /* 0x0000002400257305 */ /* 0x000ea4000021f000 */
[----:B--2---:R-:W-:Y:S02]  /*1840*/  IMAD.MOV R12, RZ, RZ, -R37 ;  /* 0x000000ffff0c7224 */ /* 0x004fe400078e0a25 */
[----:B------:R-:W-:Y:S02]  /*1850*/  IMAD.MOV.U32 R36, RZ, RZ, RZ ;  /* 0x000000ffff247224 */ /* 0x000fe400078e00ff */
[----:B------:R-:W-:-:S04]  /*1860*/  IMAD R12, R12, R30, RZ ;  /* 0x0000001e0c0c7224 */ /* 0x000fc800078e02ff */
[----:B------:R-:W-:Y:S01]  /*1870*/  IMAD.HI.U32 R35, R37, R12, R36 ;  /* 0x0000000c25237227 */ /* 0x000fe200078e0024 */
[----:B-1----:R-:W1:Y:S02]  /*1880*/  SHFL.BFLY PT, R0, R27, 0x4, 0x1f ;  /* 0x0c801f001b007f89 */ /* 0x002e6400000e0000 */
[----:B-1----:R-:W-:Y:S02]  /*1890*/  FMNMX.FTZ R31, R0, R27, !PT ;  /* 0x0000001b001f7209 */ /* 0x002fe40007810000 */
[----:B------:R-:W0:Y:S03]  /*18a0*/  LDC R0, c[0x0][0x270] ;  /* 0x00009c00ff007b82 */ /* 0x000e260000000800 */
[----:B------:R-:W1:Y:S01]  /*18b0*/  SHFL.BFLY PT, R26, R31, 0x2, 0x1f ;  /* 0x0c401f001f1a7f89 */ /* 0x000e6200000e0000 */
[-C--:B0-----:R-:W-:Y:S02]  /*18c0*/  IABS R24, R0.reuse ;  /* 0x0000000000187213 */ /* 0x081fe40000000000 */
[----:B------:R-:W-:-:S02]  /*18d0*/  IABS R12, R0 ;  /* 0x00000000000c7213 */ /* 0x000fc40000000000 */
[----:B-1----:R-:W-:Y:S01]  /*18e0*/  FMNMX.FTZ R26, R31, R26, !PT ;  /* 0x0000001a1f1a7209 */ /* 0x002fe20007810000 */
[----:B------:R-:W0:Y:S02]  /*18f0*/  I2F.U32.RP R22, R24 ;  /* 0x0000001800167306 */ /* 0x000e240000209000 */
[----:B------:R-:W-:Y:S02]  /*1900*/  IMAD.MOV R12, RZ, RZ, -R12 ;  /* 0x000000ffff0c7224 */ /* 0x000fe400078e0a0c */
[----:B------:R-:W1:Y:S04]  /*1910*/  SHFL.BFLY PT, R9, R26, 0x1, 0x1f ;  /* 0x0c201f001a097f89 */ /* 0x000e6800000e0000 */
[----:B0-----:R-:W0:Y:S01]  /*1920*/  MUFU.RCP R38, R22 ;  /* 0x0000001600267308 */ /* 0x001e220000001000 */
[----:B-1----:R-:W-:-:S02]  /*1930*/  FMNMX.FTZ R9, R26, R9, !PT ;  /* 0x000000091a097209 */ /* 0x002fc40007810000 */
[----:B------:R-:W-:Y:S02]  /*1940*/  IABS R26, R19 ;  /* 0x00000013001a7213 */ /* 0x000fe40000000000 */
[----:B------:R-:W-:Y:S01]  /*1950*/  FSETP.NEU.FTZ.AND P0, PT, R9, -INF , PT ;  /* 0xff8000000900780b */ /* 0x000fe20003f1d000 */
[----:B0-----:R-:W-:Y:S02]  /*1960*/  VIADD R38, R38, 0xffffffe ;  /* 0x0ffffffe26267836 */ /* 0x001fe40000000000 */
[----:B------:R-:W-:Y:S01]  /*1970*/  IMAD.HI.U32 R35, R35, R26, RZ ;  /* 0x0000001a23237227 */ /* 0x000fe200078e00ff */
[----:B------:R-:W-:Y:S01]  /*1980*/  FSEL R6, R9, RZ, P0 ;  /* 0x000000ff09067208 */ /* 0x000fe20000000000 */
[----:B------:R-:W0:Y:S02]  /*1990*/  F2I.FTZ.U32.TRUNC.NTZ R39, R38 ;  /* 0x0000002600277305 */ /* 0x000e24000021f000 */
[----:B------:R-:W-:Y:S02]  /*19a0*/  IMAD R25, R35, R25, R26 ;  /* 0x0000001923197224 */ /* 0x000fe400078e021a */
[----:B------:R-:W-:-:S03]  /*19b0*/  FADD.FTZ R9, -R6, R27 ;  /* 0x0000001b06097221 */ /* 0x000fc60000010100 */
[----:B------:R-:W-:Y:S01]  /*19c0*/  ISETP.GT.U32.AND P4, PT, R30, R25, PT ;  /* 0x000000191e00720c */ /* 0x000fe20003f84070 */
[----:B------:R-:W-:-:S06]  /*19d0*/  FMUL.FTZ R9, R9, 1.4426950216293334961 ;  /* 0x3fb8aa3b09097820 */ /* 0x000fcc0000410000 */
[----:B------:R-:W1:Y:S01]  /*19e0*/  MUFU.EX2 R9, R9 ;  /* 0x0000000900097308 */ /* 0x000e620000000800 */
[--C-:B0-----:R-:W-:Y:S02]  /*19f0*/  IMAD.MOV R37, RZ, RZ, -R39.reuse ;  /* 0x000000ffff257224 */ /* 0x101fe400078e0a27 */
[----:B------:R-:W-:Y:S02]  /*1a00*/  IMAD.MOV.U32 R38, RZ, RZ, RZ ;  /* 0x000000ffff267224 */ /* 0x000fe400078e00ff */
[----:B------:R-:W-:Y:S02]  /*1a10*/  IMAD R22, R37, R24, RZ ;  /* 0x0000001825167224 */ /* 0x000fe400078e02ff */
[----:B------:R-:W-:Y:S02]  /*1a20*/  @!P4 IMAD.IADD R25, R25, 0x1, -R30 ;  /* 0x000000011919c824 */ /* 0x000fe400078e0a1e */
[----:B------:R-:W-:-:S03]  /*1a30*/  IMAD.HI.U32 R39, R39, R22, R38 ;  /* 0x0000001627277227 */ /* 0x000fc600078e0026 */
[----:B------:R-:W-:Y:S01]  /*1a40*/  ISETP.GE.U32.AND P0, PT, R25, R30, PT ;  /* 0x0000001e1900720c */ /* 0x000fe20003f06070 */
[----:B------:R-:W-:Y:S01]  /*1a50*/  @!P4 VIADD R35, R35, 0x1 ;  /* 0x000000012323c836 */ /* 0x000fe20000000000 */
[----:B-1----:R-:W0:Y:S11]  /*1a60*/  SHFL.BFLY PT, R34, R9, 0x4, 0x1f ;  /* 0x0c801f0009227f89 */ /* 0x002e3600000e0000 */
[----:B------:R-:W-:-:S02]  /*1a70*/  @P0 VIADD R35, R35, 0x1 ;  /* 0x0000000123230836 */ /* 0x000fc40000000000 */
[----:B0-----:R-:W-:Y:S01]  /*1a80*/  FADD.FTZ R34, R9, R34 ;  /* 0x0000002209227221 */ /* 0x001fe20000010000 */
[----:B------:R-:W-:Y:S02]  /*1a90*/  IABS R9, R7 ;  /* 0x0000000700097213 */ /* 0x000fe40000000000 */
[----:B------:R-:W-:Y:S02]  /*1aa0*/  LOP3.LUT R7, R7, R0, RZ, 0x3c, !PT ;  /* 0x0000000007077212 */ /* 0x000fe400078e3cff */
[----:B------:R-:W0:Y:S01]  /*1ab0*/  SHFL.BFLY PT, R31, R34, 0x2, 0x1f ;  /* 0x0c401f00221f7f89 */ /* 0x000e2200000e0000 */
[----:B------:R-:W-:Y:S01]  /*1ac0*/  IMAD.HI.U32 R22, R39, R9, RZ ;  /* 0x0000000927167227 */ /* 0x000fe200078e00ff */
[----:B------:R-:W-:Y:S02]  /*1ad0*/  ISETP.GE.AND P0, PT, R7, RZ, PT ;  /* 0x000000ff0700720c */ /* 0x000fe40003f06270 */
[----:B------:R-:W-:Y:S01]  /*1ae0*/  LEA.HI.SX32 R7, R4, 0x1, 0x1 ;  /* 0x0000000104077811 */ /* 0x000fe200078f0aff */
[----:B------:R-:W-:-:S04]  /*1af0*/  IMAD.HI.U32 R39, R39, R26, RZ ;  /* 0x0000001a27277227 */ /* 0x000fc800078e00ff */
[-C--:B------:R-:W-:Y:S02]  /*1b00*/  IMAD R9, R22, R12.reuse, R9 ;  /* 0x0000000c16097224 */ /* 0x080fe400078e0209 */
[----:B------:R-:W-:Y:S01]  /*1b10*/  IMAD R25, R39, R12, R26 ;  /* 0x0000000c27197224 */ /* 0x000fe200078e021a */
[C---:B------:R-:W-:Y:S02]  /*1b20*/  LOP3.LUT R12, R19.reuse, R30, RZ, 0x3c, !PT ;  /* 0x0000001e130c7212 */ /* 0x040fe400078e3cff */
[C---:B------:R-:W-:Y:S02]  /*1b30*/  ISETP.GT.U32.AND P1, PT, R24.reuse, R9, PT ;  /* 0x000000091800720c */ /* 0x040fe40003f24070 */
[----:B------:R-:W-:Y:S02]  /*1b40*/  ISETP.GT.U32.AND P2, PT, R24, R25, PT ;  /* 0x000000191800720c */ /* 0x000fe40003f44070 */
[----:B------:R-:W-:Y:S02]  /*1b50*/  ISETP.GE.AND P3, PT, R12, RZ, PT ;  /* 0x000000ff0c00720c */ /* 0x000fe40003f66270 */
[----:B------:R-:W1:Y:S01]  /*1b60*/  LDC.U8 R12, c[0x0][0x3d9] ;  /* 0x0000f640ff0c7b82 */ /* 0x000e620000000000 */
[----:B------:R-:W-:Y:S01]  /*1b70*/  LOP3.LUT R19, R19, R0, RZ, 0x3c, !PT ;  /* 0x0000000013137212 */ /* 0x000fe200078e3cff */
[----:B0-----:R-:W-:-:S05]  /*1b80*/  FADD.FTZ R31, R34, R31 ;  /* 0x0000001f221f7221 */ /* 0x001fca0000010000 */
[--C-:B------:R-:W-:Y:S01]  /*1b90*/  @!P1 IMAD.IADD R9, R9, 0x1, -R24.reuse ;  /* 0x0000000109099824 */ /* 0x100fe200078e0a18 */
[----:B------:R-:W0:Y:S01]  /*1ba0*/  SHFL.BFLY PT, R26, R31, 0x1, 0x1f ;  /* 0x0c201f001f1a7f89 */ /* 0x000e2200000e0000 */
[----:B------:R-:W-:-:S03]  /*1bb0*/  @!P2 IMAD.IADD R25, R25, 0x1, -R24 ;  /* 0x000000011919a824 */ /* 0x000fc600078e0a18 */
[-C--:B------:R-:W-:Y:S01]  /*1bc0*/  ISETP.GE.U32.AND P4, PT, R9, R24.reuse, PT ;  /* 0x000000180900720c */ /* 0x080fe20003f86070 */
[----:B------:R-:W-:Y:S01]  /*1bd0*/  @!P3 IMAD.MOV R35, RZ, RZ, -R35 ;  /* 0x000000ffff23b224 */ /* 0x000fe200078e0a23 */
[----:B------:R-:W-:Y:S01]  /*1be0*/  SHF.R.S32.HI R9, RZ, 0x1f, R4 ;  /* 0x0000001fff097819 */ /* 0x000fe20000011404 */
[----:B------:R-:W-:Y:S01]  /*1bf0*/  @!P1 VIADD R22, R22, 0x1 ;  /* 0x0000000116169836 */ /* 0x000fe20000000000 */
[----:B------:R-:W-:Y:S01]  /*1c00*/  ISETP.GE.U32.AND P3, PT, R25, R24, PT ;  /* 0x000000181900720c */ /* 0x000fe20003f66070 */
[----:B------:R-:W-:Y:S01]  /*1c10*/  @!P2 VIADD R39, R39, 0x1 ;  /* 0x000000012727a836 */ /* 0x000fe20000000000 */
[----:B------:R-:W-:Y:S01]  /*1c20*/  ISETP.NE.AND P2, PT, R0, RZ, PT ;  /* 0x000000ff0000720c */ /* 0x000fe20003f45270 */
[----:B------:R-:W-:Y:S01]  /*1c30*/  @!P5 IMAD.MOV R7, RZ, RZ, R9 ;  /* 0x000000ffff07d224 */ /* 0x000fe200078e0209 */
[----:B------:R-:W-:Y:S02]  /*1c40*/  ISETP.GE.AND P5, PT, R19, RZ, PT ;  /* 0x000000ff1300720c */ /* 0x000fe40003fa6270 */
[----:B------:R-:W-:-:S02]  /*1c50*/  @!P6 LOP3.LUT R35, RZ, R30, RZ, 0x33, !PT ;  /* 0x0000001eff23e212 */ /* 0x000fc400078e33ff */
[----:B------:R-:W-:Y:S01]  /*1c60*/  LEA.HI.SX32 R9, R5, 0x1, 0x1 ;  /* 0x0000000105097811 */ /* 0x000fe200078f0aff */
[----:B------:R-:W-:Y:S01]  /*1c70*/  @P4 VIADD R22, R22, 0x1 ;  /* 0x0000000116164836 */ /* 0x000fe20000000000 */
[----:B-1----:R-:W-:Y:S02]  /*1c80*/  ISETP.NE.AND P4, PT, R12, RZ, PT ;  /* 0x000000ff0c00720c */ /* 0x002fe40003f85270 */
[----:B------:R-:W-:Y:S01]  /*1c90*/  LOP3.LUT R12, RZ, R0, RZ, 0x33, !PT ;  /* 0x00000000ff0c7212 */ /* 0x000fe200078e33ff */
[----:B------:R-:W-:Y:S01]  /*1ca0*/  @!P0 IMAD.MOV R22, RZ, RZ, -R22 ;  /* 0x000000ffff168224 */ /* 0x000fe200078e0a16 */
[----:B------:R-:W-:Y:S01]  /*1cb0*/  LOP3.LUT P0, RZ, R11, 0x7, RZ, 0xc0, !PT ;  /* 0x000000070bff7812 */ /* 0x000fe2000780c0ff */
[----:B------:R-:W-:Y:S01]  /*1cc0*/  @P3 VIADD R39, R39, 0x1 ;  /* 0x0000000127273836 */ /* 0x000fe20000000000 */
[----:B------:R-:W-:Y:S01]  /*1cd0*/  ISETP.GT.AND P3, PT, R5, RZ, PT ;  /* 0x000000ff0500720c */ /* 0x000fe20003f64270 */
[----:B0-----:R-:W-:Y:S01]  /*1ce0*/  FADD.FTZ R26, R31, R26 ;  /* 0x0000001a1f1a7221 */ /* 0x001fe20000010000 */
[----:B------:R-:W-:Y:S01]  /*1cf0*/  ISETP.GT.OR P0, PT, R11, 0x3f, P0 ;  /* 0x0000003f0b00780c */ /* 0x000fe20000704670 */
[----:B------:R-:W-:Y:S01]  /*1d00*/  @!P5 IMAD.MOV R39, RZ, RZ, -R39 ;  /* 0x000000ffff27d224 */ /* 0x000fe200078e0a27 */
[----:B------:R-:W-:-:S02]  /*1d10*/  SEL R31, R12, R22, !P2 ;  /* 0x000000160c1f7207 */ /* 0x000fc40005000000 */
[----:B------:R-:W-:Y:S02]  /*1d20*/  FSETP.NE.FTZ.AND P1, PT, R26, RZ, PT ;  /* 0x000000ff1a00720b */ /* 0x000fe40003f35000 */
[----:B------:R-:W-:Y:S02]  /*1d30*/  SHF.R.S32.HI R22, RZ, 0x1f, R5 ;  /* 0x0000001fff167819 */ /* 0x000fe40000011405 */
[----:B------:R-:W-:Y:S02]  /*1d40*/  SEL R10, R10, 0x1, !P4 ;  /* 0x000000010a0a7807 */ /* 0x000fe40006000000 */
[----:B------:R-:W-:Y:S01]  /*1d50*/  SEL R39, R12, R39, !P2 ;  /* 0x000000270c277207 */ /* 0x000fe20005000000 */
[----:B------:R-:W-:Y:S01]  /*1d60*/  @!P3 IMAD.MOV R9, RZ, RZ, R22 ;  /* 0x000000ffff09b224 */ /* 0x000fe200078e0216 */
[----:B------:R-:W-:Y:S01]  /*1d70*/  ISETP.LT.U32.AND P5, PT, R20, R35, PT ;  /* 0x000000231400720c */ /* 0x000fe20003fa1070 */
[-C--:B------:R-:W-:Y:S01]  /*1d80*/  IMAD R22, R31, R10.reuse, RZ ;  /* 0x0000000a1f167224 */ /* 0x080fe200078e02ff */
[----:B------:R-:W-:Y:S01]  /*1d90*/  SHF.R.S32.HI R25, RZ, 0x1f, R35 ;  /* 0x0000001fff197819 */ /* 0x000fe20000011423 */
[----:B------:R-:W-:-:S02]  /*1da0*/  IMAD R24, R39, R10, RZ ;  /* 0x0000000a27187224 */ /* 0x000fc400078e02ff */
[----:B------:R0:W1:Y:S01]  /*1db0*/  @P1 MUFU.LG2 R19, R26 ;  /* 0x0000001a00131308 */ /* 0x0000620000000c00 */
[----:B------:R-:W-:Y:S01]  /*1dc0*/  ISETP.LT.AND.EX P5, PT, R21, R25, PT, P5 ;  /* 0x000000191500720c */ /* 0x000fe20003fa1350 */
[----:B------:R-:W-:Y:S02]  /*1dd0*/  IMAD R10, R7, R22, RZ ;  /* 0x00000016070a7224 */ /* 0x000fe400078e02ff */
[----:B------:R-:W-:Y:S01]  /*1de0*/  IMAD R9, R24, R9, RZ ;  /* 0x0000000918097224 */ /* 0x000fe200078e02ff */
[----:B------:R-:W-:Y:S02]  /*1df0*/  SEL R12, R20, R35, P5 ;  /* 0x00000023140c7207 */ /* 0x000fe40002800000 */
[----:B------:R-:W-:Y:S01]  /*1e00*/  SEL R11, R21, R25, P5 ;  /* 0x00000019150b7207 */ /* 0x000fe20002800000 */
[----:B0-----:R-:W-:Y:S02]  /*1e10*/  IMAD.MOV.U32 R26, RZ, RZ, 0x7f800000 ;  /* 0x7f800000ff1a7424 */ /* 0x001fe400078e00ff */
[----:B-1----:R-:W-:Y:S01]  /*1e20*/  @P1 FFMA.FTZ R26, R19, 0.69314718246459960938, R6 ;  /* 0x3f317218131a1823 */ /* 0x002fe20000010006 */
        /* <DEDUP_REMOVED lines=36> */
[----:B------:R-:W-:Y:S05]  /*2070*/  CALL.REL.NOINC `($__internal_4_$__cuda_sm20_div_s64) ;  /* 0x0000002400c07944 */ /* 0x000fea0003c00000 */
[-C--:B------:R-:W-:Y:S02]  /*2080*/  IADD3 R25, P0, RZ, -R0.reuse, RZ ;  /* 0x80000000ff197210 */ /* 0x080fe40007f1e0ff */
[----:B------:R-:W-:Y:S02]  /*2090*/  MOV R40, R0 ;  /* 0x0000000000287202 */ /* 0x000fe40000000f00 */
[----:B------:R-:W-:Y:S01]  /*20a0*/  IADD3.X R19, RZ, ~R21, RZ, P0, !PT ;  /* 0x80000015ff137210 */ /* 0x000fe200007fe4ff */
[----:B------:R-:W-:Y:S01]  /*20b0*/  IMAD.WIDE.U32 R30, R34, R25, R30 ;  /* 0x00000019221e7225 */ /* 0x000fe200078e001e */
[----:B------:R-:W-:-:S03]  /*20c0*/  MOV R41, R21 ;  /* 0x0000001500297202 */ /* 0x000fc60000000f00 */
[----:B------:R-:W-:Y:S01]  /*20d0*/  IMAD R19, R19, R34, RZ ;  /* 0x0000002213137224 */ /* 0x000fe200078e02ff */
[----:B------:R-:W-:-:S03]  /*20e0*/  MOV R24, R30 ;  /* 0x0000001e00187202 */ /* 0x000fc60000000f00 */
[----:B------:R-:W-:-:S05]  /*20f0*/  IMAD R19, R6, R25, R19 ;  /* 0x0000001906137224 */ /* 0x000fca00078e0213 */
[----:B------:R-:W-:Y:S01]  /*2100*/  IADD3 R19, R31, R19, RZ ;  /* 0x000000131f137210 */ /* 0x000fe20007ffe0ff */
[----:B------:R-:W-:Y:S05]  /*2110*/  BRA `(.L_x_211) ;  /* 0x0000000000587947 */ /* 0x000fea0003800000 */
.L_x_210:
        /* <DEDUP_REMOVED lines=22> */
.L_x_211:
[----:B------:R-:W-:Y:S05]  /*2280*/  BSYNC B0 ;  /* 0x0000000000007941 */ /* 0x000fea0003800000 */
.L_x_209:
[----:B------:R-:W-:Y:S01]  /*2290*/  LOP3.LUT R0, R19, R8, RZ, 0xfc, !PT ;  /* 0x0000000813007212 */ /* 0x000fe200078efcff */
[----:B------:R-:W-:Y:S03]  /*22a0*/  BSSY B0, `(.L_x_212) ;  /* 0x0000028000007945 */ /* 0x000fe60003800000 */
[----:B------:R-:W-:-:S13]  /*22b0*/  ISETP.NE.U32.AND P0, PT, R0, RZ, PT ;  /* 0x000000ff0000720c */ /* 0x000fda0003f05070 */
[----:B------:R-:W-:Y:S05]  /*22c0*/  @!P0 BRA `(.L_x_213) ;  /* 0x00000000003c8947 */ /* 0x000fea0003800000 */
[----:B------:R-:W-:Y:S01]  /*22d0*/  IMAD.MOV.U32 R22, RZ, RZ, R23 ;  /* 0x000000ffff167224 */ /* 0x000fe200078e0017 */
[----:B------:R-:W-:Y:S02]  /*22e0*/  MOV R6, R8 ;  /* 0x0000000800067202 */ /* 0x000fe40000000f00 */
[----:B------:R-:W-:Y:S02]  /*22f0*/  MOV R20, 0x2310 ;  /* 0x0000231000147802 */ /* 0x000fe40000000f00 */
[----:B------:R-:W-:Y:S05]  /*2300*/  CALL.REL.NOINC `($__internal_4_$__cuda_sm20_div_s64) ;  /* 0x00000024001c7944 */ /* 0x000fea0003c00000 */
        /* <DEDUP_REMOVED lines=11> */
.L_x_213:
[----:B------:R-:W0:Y:S01]  /*23c0*/  I2F.U32.RP R2, R23 ;  /* 0x0000001700027306 */ /* 0x000e220000209000 */
[----:B------:R-:W-:Y:S01]  /*23d0*/  ISETP.NE.U32.AND P0, PT, R23, RZ, PT ;  /* 0x000000ff1700720c */ /* 0x000fe20003f05070 */
[----:B------:R-:W-:Y:S01]  /*23e0*/  HFMA2.MMA R35, -RZ, RZ, 0, 0 ;  /* 0x00000000ff237435 */ /* 0x000fe200000001ff */
[----:B------:R-:W-:-:S05]  /*23f0*/  MOV R8, RZ ;  /* 0x000000ff00087202 */ /* 0x000fca0000000f00 */
        /* <DEDUP_REMOVED lines=18> */
.L_x_214:
[----:B------:R-:W-:Y:S05]  /*2520*/  BSYNC B0 ;  /* 0x0000000000007941 */ /* 0x000fea0003800000 */
.L_x_212:
        /* <DEDUP_REMOVED lines=11> */
[----:B------:R-:W-:Y:S05]  /*25e0*/  CALL.REL.NOINC `($__internal_4_$__cuda_sm20_div_s64) ;  /* 0x0000002000647944 */ /* 0x000fea0003c00000 */
        /* <DEDUP_REMOVED lines=8> */
.L_x_216:
        /* <DEDUP_REMOVED lines=19> */
[----:B------:R-:W-:-:S05]  /*27a0*/  IADD3 R0, -R20, RZ, RZ ;  /* 0x000000ff14007210 */ /* 0x000fca0007ffe1ff */
[----:B------:R-:W-:Y:S02]  /*27b0*/  IMAD R34, R7, R0, R34 ;  /* 0x0000000007227224 */ /* 0x000fe400078e0222 */
.L_x_217:
[----:B------:R-:W-:Y:S05]  /*27c0*/  BSYNC B0 ;  /* 0x0000000000007941 */ /* 0x000fea0003800000 */
.L_x_215:
[-C--:B------:R-:W-:Y:S01]  /*27d0*/  IMAD R0, R33, R18.reuse, RZ ;  /* 0x0000001221007224 */ /* 0x080fe200078e02ff */
[----:B------:R-:W-:Y:S01]  /*27e0*/  ULDC.U8 UR10, c[0x0][0x3d9] ;  /* 0x0000f640000a7ab9 */ /* 0x000fe20000000000 */
[C---:B------:R-:W-:Y:S01]  /*27f0*/  IMAD.WIDE.U32 R6, R32.reuse, R18, RZ ;  /* 0x0000001220067225 */ /* 0x040fe200078e00ff */
[----:B------:R-:W-:Y:S01]  /*2800*/  UISETP.NE.AND UP0, UPT, UR10, URZ, UPT ;  /* 0x0000003f0a00728c */ /* 0x000fe2000bf05270 */
[----:B------:R-:W-:Y:S01]  /*2810*/  SHF.R.S32.HI R3, RZ, 0x1f, R23 ;  /* 0x0000001fff037819 */ /* 0x000fe20000011417 */
[----:B------:R-:W-:Y:S01]  /*2820*/  ULDC.64 UR4, c[0x0][0x2c0] ;  /* 0x0000b00000047ab9 */ /* 0x000fe20000000a00 */
[----:B------:R-:W-:Y:S01]  /*2830*/  IMAD R33, R32, R17, R0 ;  /* 0x0000001120217224 */ /* 0x000fe200078e0200 */
[----:B------:R-:W-:Y:S01]  /*2840*/  UIMAD UR4, UR4, UR5, URZ ;  /* 0x00000005040472a4 */ /* 0x000fe2000f8e023f */
[----:B------:R-:W-:Y:S01]  /*2850*/  IMAD R8, R8, R23, RZ ;  /* 0x0000001708087224 */ /* 0x000fe200078e02ff */
[----:B------:R-:W-:Y:S01]  /*2860*/  USEL UR5, UR5, 0x1, !UP0 ;  /* 0x0000000105057887 */ /* 0x000fe2000c000000 */
[----:B------:R-:W-:Y:S01]  /*2870*/  BSSY B0, `(.L_x_218) ;  /* 0x0000040000007945 */ /* 0x000fe20003800000 */
[----:B------:R-:W-:Y:S01]  /*2880*/  IADD3 R33, R7, R33, RZ ;  /* 0x0000002107217210 */ /* 0x000fe20007ffe0ff */
[----:B------:R-:W-:Y:S01]  /*2890*/  USHF.R.S32.HI UR11, URZ, 0x1f, UR4 ;  /* 0x0000001f3f0b7899 */ /* 0x000fe20008011404 */
[----:B------:R-:W-:Y:S01]  /*28a0*/  IMAD R3, R3, R30, R8 ;  /* 0x0000001e03037224 */ /* 0x000fe200078e0208 */
[----:B------:R-:W-:Y:S01]  /*28b0*/  USHF.R.S32.HI UR10, URZ, 0x1f, UR5 ;  /* 0x0000001f3f0a7899 */ /* 0x000fe20008011405 */
[----:B------:R-:W-:-:S02]  /*28c0*/  IMAD R19, R21, UR5, RZ ;  /* 0x0000000515137c24 */ /* 0x000fc4000f8e02ff */
[-C--:B------:R-:W-:Y:S02]  /*28d0*/  IMAD R0, R33, R16.reuse, RZ ;  /* 0x0000001021007224 */ /* 0x080fe400078e02ff */
[----:B------:R-:W-:-:S04]  /*28e0*/  IMAD.WIDE.U32 R32, R6, R16, RZ ;  /* 0x0000001006207225 */ /* 0x000fc800078e00ff */
[----:B------:R-:W-:Y:S02]  /*28f0*/  IMAD R7, R15, R6, R0 ;  /* 0x000000060f077224 */ /* 0x000fe400078e0200 */
[----:B------:R-:W-:-:S03]  /*2900*/  IMAD.WIDE.U32 R36, R34, UR4, RZ ;  /* 0x0000000422247c25 */ /* 0x000fc6000f8e00ff */
[----:B------:R-:W-:Y:S01]  /*2910*/  IADD3 R6, R33, R7, RZ ;  /* 0x0000000721067210 */ /* 0x000fe20007ffe0ff */
[----:B------:R-:W-:Y:S02]  /*2920*/  IMAD R7, R2, UR4, RZ ;  /* 0x0000000402077c24 */ /* 0x000fe4000f8e02ff */
[----:B------:R-:W-:Y:S01]  /*2930*/  IMAD.WIDE.U32 R30, R30, R23, RZ ;  /* 0x000000171e1e7225 */ /* 0x000fe200078e00ff */
[----:B------:R-:W-:-:S03]  /*2940*/  LOP3.LUT R0, R41, R6, RZ, 0xfc, !PT ;  /* 0x0000000629007212 */ /* 0x000fc600078efcff */
[----:B------:R-:W-:Y:S01]  /*2950*/  IMAD R7, R34, UR11, R7 ;  /* 0x0000000b22077c24 */ /* 0x000fe2000f8e0207 */
        /* <DEDUP_REMOVED lines=13> */
[----:B------:R-:W-:Y:S05]  /*2a30*/  CALL.REL.NOINC `($__internal_4_$__cuda_sm20_div_s64) ;  /* 0x0000001c00507944 */ /* 0x000fea0003c00000 */
        /* <DEDUP_REMOVED lines=12> */
.L_x_219:
        /* <DEDUP_REMOVED lines=23> */
.L_x_220:
[----:B------:R-:W-:Y:S05]  /*2c70*/  BSYNC B0 ;  /* 0x0000000000007941 */ /* 0x000fea0003800000 */
.L_x_218:
        /* <DEDUP_REMOVED lines=19> */
.L_x_222:
        /* <DEDUP_REMOVED lines=22> */
.L_x_223:
[----:B------:R-:W-:Y:S05]  /*2f10*/  BSYNC B0 ;  /* 0x0000000000007941 */ /* 0x000fea0003800000 */
.L_x_221:
        /* <DEDUP_REMOVED lines=21> */
.L_x_225:
        /* <DEDUP_REMOVED lines=23> */
.L_x_226:
[----:B------:R-:W-:Y:S05]  /*31e0*/  BSYNC B0 ;  /* 0x0000000000007941 */ /* 0x000fea0003800000 */
.L_x_224:
[----:B------:R-:W-:Y:S01]  /*31f0*/  LOP3.LUT R2, R33, R13, RZ, 0xfc, !PT ;  /* 0x0000000d21027212 */ /* 0x000fe200078efcff */
[----:B------:R-:W-:Y:S01]  /*3200*/  ULDC UR4, c[0x0][0x2c4] ;  /* 0x0000b10000047ab9 */ /* 0x000fe20000000800 */
[----:B------:R-:W-:Y:S01]  /*3210*/  SHF.R.S32.HI R0, RZ, 0x1f, R10 ;  /* 0x0000001fff007819 */ /* 0x000fe2000001140a */
[----:B------:R-:W-:Y:S01]  /*3220*/  IMAD R44, R23, UR4, RZ ;  /* 0x00000004172c7c24 */ /* 0x000fe2000f8e02ff */
[----:B------:R-:W-:Y:S01]  /*3230*/  ISETP.NE.U32.AND P0, PT, R2, RZ, PT ;  /* 0x000000ff0200720c */ /* 0x000fe20003f05070 */
[----:B------:R-:W-:Y:S01]  /*3240*/  IMAD R19, R21, R10, RZ ;  /* 0x0000000a15137224 */ /* 0x000fe200078e02ff */
[----:B------:R-:W-:Y:S01]  /*3250*/  SHF.R.S32.HI R25, RZ, 0x1f, R4 ;  /* 0x0000001fff197819 */ /* 0x000fe20000011404 */
[----:B------:R-:W-:Y:S01]  /*3260*/  IMAD R15, R15, R4, RZ ;  /* 0x000000040f0f7224 */ /* 0x000fe200078e02ff */
[----:B------:R-:W-:Y:S01]  /*3270*/  SHF.R.S32.HI R21, RZ, 0x1f, R44 ;  /* 0x0000001fff157819 */ /* 0x000fe2000001142c */
[----:B------:R-:W-:Y:S01]  /*3280*/  IMAD R19, R0, R20, R19 ;  /* 0x0000001400137224 */ /* 0x000fe200078e0213 */
[----:B------:R-:W-:Y:S01]  /*3290*/  BSSY B0, `(.L_x_227) ;  /* 0x0000034000007945 */ /* 0x000fe20003800000 */
[----:B------:R-:W-:-:S02]  /*32a0*/  IMAD R0, R17, R44, RZ ;  /* 0x0000002c11007224 */ /* 0x000fc400078e02ff */
[----:B------:R-:W-:Y:S02]  /*32b0*/  IMAD R15, R25, R16, R15 ;  /* 0x00000010190f7224 */ /* 0x000fe400078e020f */
[----:B------:R-:W-:-:S04]  /*32c0*/  IMAD.WIDE.U32 R16, R16, R4, RZ ;  /* 0x0000000410107225 */ /* 0x000fc800078e00ff */
        /* <DEDUP_REMOVED lines=25> */
.L_x_228:
[----:B------:R-:W0:Y:S01]  /*3460*/  I2F.U32.RP R6, R14 ;  /* 0x0000000e00067306 */ /* 0x000e220000209000 */
[----:B------:R-:W-:Y:S01]  /*3470*/  IMAD.MOV.U32 R18, RZ, RZ, RZ ;  /* 0x000000ffff127224 */ /* 0x000fe200078e00ff */
[----:B------:R-:W-:Y:S01]  /*3480*/  ISETP.NE.U32.AND P0, PT, R14, RZ, PT ;  /* 0x000000ff0e00720c */ /* 0x000fe20003f05070 */
[----:B------:R-:W-:-:S05]  /*3490*/  IMAD.MOV.U32 R33, RZ, RZ, RZ ;  /* 0x000000ffff217224 */ /* 0x000fca00078e00ff */
        /* <DEDUP_REMOVED lines=17> */
[----:B------:R-:W-:Y:S01]  /*35b0*/  IMAD R14, R14, R13, R32 ;  /* 0x0000000d0e0e7224 */ /* 0x000fe200078e0220 */
[----:B------:R-:W-:Y:S02]  /*35c0*/  MOV R32, R0 ;  /* 0x0000000000207202 */ /* 0x000fe40000000f00 */
.L_x_229:
[----:B------:R-:W-:Y:S05]  /*35d0*/  BSYNC B0 ;  /* 0x0000000000007941 */ /* 0x000fea0003800000 */
.L_x_227:
        /* <DEDUP_REMOVED lines=30> */
.L_x_231:
        /* <DEDUP_REMOVED lines=23> */
.L_x_232:
[----:B------:R-:W-:Y:S05]  /*3930*/  BSYNC B0 ;  /* 0x0000000000007941 */ /* 0x000fea0003800000 */
.L_x_230:
[----:B------:R-:W-:Y:S01]  /*3940*/  IADD3 R31, P1, P0, R36, R34, R30 ;  /* 0x00000022241f7210 */ /* 0x000fe2000783e01e */
[----:B------:R-:W-:Y:S01]  /*3950*/  ULDC.64 UR4, c[0x0][0x2b0] ;  /* 0x0000ac0000047ab9 */ /* 0x000fe20000000a00 */
[----:B------:R-:W-:Y:S02]  /*3960*/  SHF.R.S32.HI R0, RZ, 0x1f, R9 ;  /* 0x0000001fff007819 */ /* 0x000fe40000011409 */
[----:B------:R-:W-:Y:S02]  /*3970*/  IADD3 R31, P3, P2, R40, R31, R44 ;  /* 0x0000001f281f7210 */ /* 0x000fe40007a7e02c */
[----:B------:R-:W-:Y:S02]  /*3980*/  IADD3.X R3, R7, R8, R3, P1, P0 ;  /* 0x0000000807037210 */ /* 0x000fe40000fe0403 */
[----:B------:R-:W-:Y:S02]  /*3990*/  IADD3 R16, P1, P0, R46, R31, R16 ;  /* 0x0000001f2e107210 */ /* 0x000fe4000783e010 */
[----:B------:R-:W-:Y:S01]  /*39a0*/  IADD3.X R4, R15, R3, R4, P3, P2 ;  /* 0x000000030f047210 */ /* 0x000fe20001fe4404 */
[----:B------:R-:W-:-:S03]  /*39b0*/  IMAD R3, R21, R9, RZ ;  /* 0x0000000915037224 */ /* 0x000fc600078e02ff */
[----:B------:R-:W-:Y:S01]  /*39c0*/  IADD3.X R17, R13, R4, R10, P1, P0 ;  /* 0x000000040d117210 */ /* 0x000fe20000fe040a */
[-C--:B------:R-:W-:Y:S02]  /*39d0*/  IMAD R0, R0, R20.reuse, R3 ;  /* 0x0000001400007224 */ /* 0x080fe400078e0203 */
[----:B------:R-:W-:Y:S01]  /*39e0*/  IMAD R3, R2, R5, RZ ;  /* 0x0000000502037224 */ /* 0x000fe200078e02ff */
        /* <DEDUP_REMOVED lines=10> */
.L_x_208:
[----:B------:R-:W-:Y:S02]  /*3a90*/  ULDC.64 UR4, c[0x0][0x2b0] ;  /* 0x0000ac0000047ab9 */ /* 0x000fe40000000a00 */
[----:B------:R-:W-:-:S04]  /*3aa0*/  LEA R2, P0, R30, UR4, 0x2 ;  /* 0x000000041e027c11 */ /* 0x000fc8000f8010ff */
[----:B------:R-:W-:-:S05]  /*3ab0*/  LEA.HI.X R3, R30, UR5, R31, 0x2, P0 ;  /* 0x000000051e037c11 */ /* 0x000fca00080f141f */
[----:B------:R1:W-:Y:S04]  /*3ac0*/  STG.E desc[UR8][R2.64], R26 ;  /* 0x0000001a02007986 */ /* 0x0003e8000c101908 */
.L_x_207:
[----:B------:R-:W-:Y:S05]  /*3ad0*/  BSYNC B1 ;  /* 0x0000000000017941 */ /* 0x000fea0003800000 */
.L_x_206:
[----:B------:R-:W2:Y:S01]  /*3ae0*/  S2R R31, SR_TID.X ;  /* 0x00000000001f7919 */ /* 0x000ea20000002100 */
[----:B------:R-:W3:Y:S01]  /*3af0*/  LDC R0, c[0x0][0x3c4] ;  /* 0x0000f100ff007b82 */ /* 0x000ee20000000800 */
[----:B------:R-:W-:Y:S01]  /*3b00*/  CS2R R10, SRZ ;  /* 0x00000000000a7805 */ /* 0x000fe2000001ff00 */
[----:B------:R-:W-:Y:S01]  /*3b10*/  IMAD.MOV.U32 R13, RZ, RZ, RZ ;  /* 0x000000ffff0d7224 */ /* 0x000fe200078e00ff */
[----:B------:R-:W-:Y:S02]  /*3b20*/  CS2R R8, SRZ ;  /* 0x0000000000087805 */ /* 0x000fe4000001ff00 */
[----:B------:R-:W-:Y:S02]  /*3b30*/  CS2R R6, SRZ ;  /* 0x0000000000067805 */ /* 0x000fe4000001ff00 */
[----:B---3--:R-:W-:Y:S02]  /*3b40*/  ISETP.GE.AND P0, PT, R0, 0x1, PT ;  /* 0x000000010000780c */ /* 0x008fe40003f06270 */
[----:B--2---:R-:W-:-:S04]  /*3b50*/  SHF.R.S32.HI R34, RZ, 0x1f, R31 ;  /* 0x0000001fff227819 */ /* 0x004fc8000001141f */
[CC--:B01----:R-:W-:Y:S02]  /*3b60*/  LEA.HI R2, R34.reuse, R31.reuse, RZ, 0x3 ;  /* 0x0000001f22027211 */ /* 0x0c3fe400078f18ff */
[----:B------:R-:W-:Y:S02]  /*3b70*/  LEA.HI R34, R34, R31, RZ, 0x4 ;  /* 0x0000001f22227211 */ /* 0x000fe400078f20ff */
[----:B------:R-:W-:Y:S02]  /*3b80*/  LOP3.LUT R2, R2, 0xfffffff8, RZ, 0xc0, !PT ;  /* 0xfffffff802027812 */ /* 0x000fe400078ec0ff */
[----:B------:R-:W-:Y:S02]  /*3b90*/  LOP3.LUT R4, R34, 0x3ffffff0, RZ, 0xc0, !PT ;  /* 0x3ffffff022047812 */ /* 0x000fe400078ec0ff */
[----:B------:R-:W-:Y:S01]  /*3ba0*/  SHF.R.S32.HI R34, RZ, 0x4, R34 ;  /* 0x00000004ff227819 */ /* 0x000fe20000011422 */
[----:B------:R-:W-:-:S05]  /*3bb0*/  IMAD.IADD R3, R31, 0x1, -R2 ;  /* 0x000000011f037824 */ /* 0x000fca00078e0a02 */
[----:B------:R-:W-:Y:S01]  /*3bc0*/  ISETP.GE.AND P1, PT, R3, R0, PT ;  /* 0x000000000300720c */ /* 0x000fe20003f26270 */
[----:B------:R-:W-:-:S03]  /*3bd0*/  IMAD.MOV.U32 R0, RZ, RZ, RZ ;  /* 0x000000ffff007224 */ /* 0x000fc600078e00ff */
[C---:B------:R-:W-:Y:S01]  /*3be0*/  ISETP.GT.OR P1, PT, R31.reuse, 0x3f, P1 ;  /* 0x0000003f1f00780c */ /* 0x040fe20000f24670 */
[----:B------:R-:W-:Y:S01]  /*3bf0*/  IMAD.IADD R31, R31, 0x1, -R4 ;  /* 0x000000011f1f7824 */ /* 0x000fe200078e0a04 */
[----:B------:R-:W-:-:S03]  /*3c00*/  CS2R R4, SRZ ;  /* 0x0000000000047805 */ /* 0x000fc6000001ff00 */
[----:B------:R-:W-:-:S04]  /*3c10*/  IMAD.SHL.U32 R31, R31, 0x4, RZ ;  /* 0x000000041f1f7824 */ /* 0x000fc800078e00ff */
[----:B------:R-:W-:-:S04]  /*3c20*/  VIADD R30, R31, 0x40 ;  /* 0x000000401f1e7836 */ /* 0x000fc80000000000 */
[----:B------:R-:W-:-:S04]  /*3c30*/  @!P1 FADD.FTZ R2, -R26, R27 ;  /* 0x0000001b1a029221 */ /* 0x000fc80000010100 */
[----:B------:R-:W-:-:S06]  /*3c40*/  @!P1 FMUL.FTZ R2, R2, 1.4426950216293334961 ;  /* 0x3fb8aa3b02029820 */ /* 0x000fcc0000410000 */
[----:B------:R-:W0:Y:S02]  /*3c50*/  @!P1 MUFU.EX2 R2, R2 ;  /* 0x0000000200029308 */ /* 0x000e240000000800 */
[----:B0-----:R0:W-:Y:S02]  /*3c60*/  @!P1 STS [R29], R2 ;  /* 0x000000021d009388 */ /* 0x0011e40000000800 */
[----:B0-----:R-:W-:Y:S01]  /*3c70*/  CS2R R2, SRZ ;  /* 0x0000000000027805 */ /* 0x001fe2000001ff00 */
[----:B------:R-:W-:Y:S01]  /*3c80*/  VIADD R29, R31, 0x80 ;  /* 0x000000801f1d7836 */ /* 0x000fe20000000000 */
        /* <DEDUP_REMOVED lines=30> */
.L_x_236:
        /* <DEDUP_REMOVED lines=14> */
.L_x_235:
[----:B------:R-:W-:Y:S05]  /*3f50*/  BSYNC B0 ;  /* 0x0000000000007941 */ /* 0x000fea0003800000 */
.L_x_234:
        /* <DEDUP_REMOVED lines=20> */
.L_x_233:
        /* <DEDUP_REMOVED lines=110> */
        .weak           $__internal_4_$__cuda_sm20_div_s64
        .type           $__internal_4_$__cuda_sm20_div_s64,@function
        .size           $__internal_4_$__cuda_sm20_div_s64,(.L_x_4444 - $__internal_4_$__cuda_sm20_div_s64)
$__internal_4_$__cuda_sm20_div_s64:
        /* <DEDUP_REMOVED lines=32> */
[----:B------:R-:W-:-:S04]  /*4980*/  IMAD.HI.U32 R21, P3, R25, R2, R42 ;  /* 0x0000000219157227 */ /* 0x000fc8000786002a */
[----:B------:R-:W-:-:S04]  /*4990*/  IMAD.HI.U32 R2, R25, R0, RZ ;  /* 0x0000000019027227 */ /* 0x000fc800078e00ff */
[----:B------:R-:W-:Y:S01]  /*49a0*/  IMAD R0, R25, R0, RZ ;  /* 0x0000000019007224 */ /* 0x000fe200078e02ff */
[----:B------:R-:W-:-:S04]  /*49b0*/  IADD3.X R2, R2, R25, RZ, P0, !PT ;  /* 0x0000001902027210 */ /* 0x000fc800007fe4ff */
[----:B------:R-:W-:Y:S02]  /*49c0*/  IADD3 R25, P2, R0, R21, RZ ;  /* 0x0000001500197210 */ /* 0x000fe40007f5e0ff */
[-C--:B------:R-:W-:Y:S02]  /*49d0*/  IADD3 R21, P0, RZ, -R24.reuse, RZ ;  /* 0x80000018ff157210 */ /* 0x080fe40007f1e0ff */
[----:B------:R-:W-:Y:S02]  /*49e0*/  IADD3.X R43, RZ, RZ, R2, P2, P3 ;  /* 0x000000ffff2b7210 */ /* 0x000fe400017e6402 */
[----:B------:R-:W-:Y:S01]  /*49f0*/  SEL R21, R21, R24, !P1 ;  /* 0x0000001815157207 */ /* 0x000fe20004800000 */
[----:B------:R-:W-:-:S04]  /*4a00*/  IMAD.X R0, RZ, RZ, ~R19, P0 ;  /* 0x000000ffff007224 */ /* 0x000fc800000e0e13 */
[----:B------:R-:W-:Y:S01]  /*4a10*/  IMAD.HI.U32 R48, R25, R21, RZ ;  /* 0x0000001519307227 */ /* 0x000fe200078e00ff */
[----:B------:R-:W-:-:S05]  /*4a20*/  SEL R0, R0, R19, !P1 ;  /* 0x0000001300007207 */ /* 0x000fca0004800000 */
[----:B------:R-:W-:-:S04]  /*4a30*/  IMAD.WIDE.U32 R48, R25, R0, R48 ;  /* 0x0000000019307225 */ /* 0x000fc800078e0030 */
[C---:B------:R-:W-:Y:S02]  /*4a40*/  IMAD R25, R43.reuse, R0, RZ ;  /* 0x000000002b197224 */ /* 0x040fe400078e02ff */
[----:B------:R-:W-:-:S05]  /*4a50*/  IMAD.HI.U32 R2, P0, R43, R21, R48 ;  /* 0x000000152b027227 */ /* 0x000fca0007800030 */
[----:B------:R-:W-:Y:S01]  /*4a60*/  IADD3 R25, P1, R25, R2, RZ ;  /* 0x0000000219197210 */ /* 0x000fe20007f3e0ff */
[----:B------:R-:W-:-:S04]  /*4a70*/  IMAD.HI.U32 R2, R43, R0, RZ ;  /* 0x000000002b027227 */ /* 0x000fc800078e00ff */
[----:B------:R-:W-:Y:S02]  /*4a80*/  IMAD.X R2, RZ, RZ, R2, P0 ;  /* 0x000000ffff027224 */ /* 0x000fe400000e0602 */
[----:B------:R-:W-:-:S04]  /*4a90*/  IMAD.WIDE.U32 R42, R25, R38, RZ ;  /* 0x00000026192a7225 */ /* 0x000fc800078e00ff */
[----:B------:R-:W-:Y:S01]  /*4aa0*/  IMAD R43, R25, R39, R43 ;  /* 0x00000027192b7224 */ /* 0x000fe200078e022b */
[----:B------:R-:W-:Y:S01]  /*4ab0*/  IADD3 R21, P0, -R42, R21, RZ ;  /* 0x000000152a157210 */ /* 0x000fe20007f1e1ff */
[----:B------:R-:W-:-:S03]  /*4ac0*/  IMAD.X R2, RZ, RZ, R2, P1 ;  /* 0x000000ffff027224 */ /* 0x000fc600008e0602 */
[-C--:B------:R-:W-:Y:S01]  /*4ad0*/  ISETP.GE.U32.AND P3, PT, R21, R38.reuse, PT ;  /* 0x000000261500720c */ /* 0x080fe20003f66070 */
[----:B------:R-:W-:-:S05]  /*4ae0*/  IMAD R43, R2, R38, R43 ;  /* 0x00000026022b7224 */ /* 0x000fca00078e022b */
[----:B------:R-:W-:Y:S02]  /*4af0*/  IADD3.X R43, ~R43, R0, RZ, P0, !PT ;  /* 0x000000002b2b7210 */ /* 0x000fe400007fe5ff */
[----:B------:R-:W-:Y:S02]  /*4b00*/  IADD3 R0, P2, R21, -R38, RZ ;  /* 0x8000002615007210 */ /* 0x000fe40007f5e0ff */
[----:B------:R-:W-:-:S04]  /*4b10*/  ISETP.GE.U32.AND.EX P3, PT, R43, R39, PT, P3 ;  /* 0x000000272b00720c */ /* 0x000fc80003f66130 */
[----:B------:R-:W-:Y:S01]  /*4b20*/  SEL R21, R0, R21, P3 ;  /* 0x0000001500157207 */ /* 0x000fe20001800000 */
[----:B------:R-:W-:-:S03]  /*4b30*/  IMAD.X R0, R43, 0x1, ~R39, P2 ;  /* 0x000000012b007824 */ /* 0x000fc600010e0e27 */
[----:B------:R-:W-:Y:S02]  /*4b40*/  ISETP.GE.U32.AND P0, PT, R21, R38, PT ;  /* 0x000000261500720c */ /* 0x000fe40003f06070 */
[----:B------:R-:W-:Y:S02]  /*4b50*/  IADD3 R38, P1, R25, 0x1, RZ ;  /* 0x0000000119267810 */ /* 0x000fe40007f3e0ff */
[----:B------:R-:W-:Y:S02]  /*4b60*/  SEL R43, R0, R43, P3 ;  /* 0x0000002b002b7207 */ /* 0x000fe40001800000 */
[----:B------:R-:W-:Y:S01]  /*4b70*/  SEL R38, R38, R25, P3 ;  /* 0x0000001926267207 */ /* 0x000fe20001800000 */
[----:B------:R-:W-:Y:S01]  /*4b80*/  IMAD.X R21, RZ, RZ, R2, P1 ;  /* 0x000000ffff157224 */ /* 0x000fe200008e0602 */
[----:B------:R-:W-:Y:S01]  /*4b90*/  ISETP.GE.U32.AND.EX P0, PT, R43, R39, PT, P0 ;  /* 0x000000272b00720c */ /* 0x000fe20003f06100 */
[----:B------:R-:W-:Y:S01]  /*4ba0*/  IMAD.MOV.U32 R39, RZ, RZ, 0x0 ;  /* 0x00000000ff277424 */ /* 0x000fe200078e00ff */
[----:B------:R-:W-:-:S02]  /*4bb0*/  IADD3 R25, P1, R38, 0x1, RZ ;  /* 0x0000000126197810 */ /* 0x000fc40007f3e0ff */
[----:B------:R-:W-:Y:S02]  /*4bc0*/  SEL R21, R21, R2, P3 ;  /* 0x0000000215157207 */ /* 0x000fe40001800000 */
[----:B------:R-:W-:Y:S01]  /*4bd0*/  SEL R25, R25, R38, P0 ;  /* 0x0000002619197207 */ /* 0x000fe20000000000 */
[----:B------:R-:W-:Y:S01]  /*4be0*/  IMAD.MOV.U32 R38, RZ, RZ, R20 ;  /* 0x000000ffff267224 */ /* 0x000fe200078e0014 */
[----:B------:R-:W-:Y:S01]  /*4bf0*/  LOP3.LUT R2, R6, R19, RZ, 0x3c, !PT ;  /* 0x0000001306027212 */ /* 0x000fe200078e3cff */
[----:B------:R-:W-:-:S03]  /*4c00*/  IMAD.X R0, RZ, RZ, R21, P1 ;  /* 0x000000ffff007224 */ /* 0x000fc600008e0615 */
[----:B------:R-:W-:Y:S02]  /*4c10*/  ISETP.GE.AND P2, PT, R2, RZ, PT ;  /* 0x000000ff0200720c */ /* 0x000fe40003f46270 */
[----:B------:R-:W-:Y:S02]  /*4c20*/  SEL R21, R0, R21, P0 ;  /* 0x0000001500157207 */ /* 0x000fe40000000000 */
[----:B------:R-:W-:Y:S02]  /*4c30*/  IADD3 R0, P1, RZ, -R25, RZ ;  /* 0x80000019ff007210 */ /* 0x000fe40007f3e0ff */
[----:B------:R-:W-:Y:S02]  /*4c40*/  ISETP.NE.U32.AND P0, PT, R22, RZ, PT ;  /* 0x000000ff1600720c */ /* 0x000fe40003f05070 */
[----:B------:R-:W-:Y:S02]  /*4c50*/  IADD3.X R2, RZ, ~R21, RZ, P1, !PT ;  /* 0x80000015ff027210 */ /* 0x000fe40000ffe4ff */
[----:B------:R-:W-:-:S02]  /*4c60*/  ISETP.NE.AND.EX P0, PT, R6, RZ, PT, P0 ;  /* 0x000000ff0600720c */ /* 0x000fc40003f05300 */
[----:B------:R-:W-:Y:S02]  /*4c70*/  SEL R0, R0, R25, !P2 ;  /* 0x0000001900007207 */ /* 0x000fe40005000000 */
[----:B------:R-:W-:Y:S02]  /*4c80*/  SEL R2, R2, R21, !P2 ;  /* 0x0000001502027207 */ /* 0x000fe40005000000 */
[----:B------:R-:W-:Y:S02]  /*4c90*/  SEL R0, R0, 0xffffffff, P0 ;  /* 0xffffffff00007807 */ /* 0x000fe40000000000 */
[----:B------:R-:W-:Y:S01]  /*4ca0*/  SEL R21, R2, 0xffffffff, P0 ;  /* 0xffffffff02157807 */ /* 0x000fe20000000000 */
[----:B------:R-:W-:Y:S06]  /*4cb0*/  RET.REL.NODEC R38 `(_ZN5flash32flash_fwd_splitkv_combine_kernelI23Flash_fwd_kernel_traitsILi192ELi64ELi64ELi4ELb0ELb0EN7cutlass10bfloat16_tE19Flash_kernel_traitsILi192ELi64ELi64ELi4ES3_EELi8ELi3ELb0EEEvNS_16Flash_fwd_paramsE) ;  /* 0xffffffb026d07950 */ /* 0x000fec0003c3ffff */
.L_x_237:
        /* <DEDUP_REMOVED lines=12> */
.L_x_4444:


//--------------------- .text._ZN5flash32flash_fwd_splitkv_combine_kernelI23Flash_fwd_kernel_traitsILi192ELi64ELi64ELi4ELb0ELb0EN7cutlass10bfloat16_tE19Flash_kernel_traitsILi192ELi64ELi64ELi4ES3_EELi8ELi2ELb0EEEvNS_16Flash_fwd_paramsE --------------------------
	.section	.text._ZN5flash32flash_fwd_splitkv_combine_kernelI23Flash_fwd_kernel_traitsILi192ELi64ELi64ELi4ELb0ELb0EN7cutlass10bfloat16_tE19Flash_kernel_traitsILi192ELi64ELi64ELi4ES3_EELi8ELi2ELb0EEEvNS_16Flash_fwd_paramsE,"ax",@progbits
	.align	128
        .global         _ZN5flash32flash_fwd_splitkv_combine_kernelI23Flash_fwd_kernel_traitsILi192ELi64ELi64ELi4ELb0ELb0EN7cutlass10bfloat16_tE19Flash_kernel_traitsILi192ELi64ELi64ELi4ES3_EELi8ELi2ELb0EEEvNS_16Flash_fwd_paramsE
        .type           _ZN5flash32flash_fwd_splitkv_combine_kernelI23Flash_fwd_kernel_traitsILi192ELi64ELi64ELi4ELb0ELb0EN7cutlass10bfloat16_tE19Flash_kernel_traitsILi192ELi64ELi64ELi4ES3_EELi8ELi2ELb0EEEvNS_16Flash_fwd_paramsE,@function
        .size           _ZN5flash32flash_fwd_splitkv_combine_kernelI23Flash_fwd_kernel_traitsILi192ELi64ELi64ELi4ELb0ELb0EN7cutlass10bfloat16_tE19Flash_kernel_traitsILi192ELi64ELi64ELi4ES3_EELi8ELi2ELb0EEEvNS_16Flash_fwd_paramsE,(.L_x_4445 - _ZN5flash32flash_fwd_splitkv_combine_kernelI23Flash_fwd_kernel_traitsILi192ELi64ELi64ELi4ELb0ELb0EN7cutlass10bfloat16_tE19Flash_kernel_traitsILi192ELi64ELi64ELi4ES3_EELi8ELi2ELb0EEEvNS_16Flash_fwd_paramsE)
        .other          _ZN5flash32flash_fwd_splitkv_combine_kernelI23Flash_fwd_kernel_traitsILi192ELi64ELi64ELi4ELb0ELb0EN7cutlass10bfloat16_tE19Flash_kernel_traitsILi192ELi64ELi64ELi4ES3_EELi8ELi2ELb0EEEvNS_16Flash_fwd_paramsE,@"STO_CUDA_ENTRY STV_DEFAULT"
_ZN5flash32flash_fwd_splitkv_combine_kernelI23Flash_fwd_kernel_traitsILi192ELi64ELi64ELi4ELb0ELb0EN7cutlass10bfloat16_tE19Flash_kernel_traitsILi192ELi64ELi64ELi4ES3_EELi8ELi2ELb0EEEvNS_16Flash_fwd_paramsE:
.text._ZN5flash32flash_fwd_splitkv_combine_kernelI23Flash_fwd_kernel_traitsILi192ELi64ELi64ELi4ELb0ELb0EN7cutlass10bfloat16_tE19Flash_kernel_traitsILi192ELi64ELi64ELi4ES3_EELi8ELi2ELb0EEEvNS_16Flash_fwd_paramsE:
        /* <DEDUP_REMOVED lines=23> */
[----:B------:R-:W-:Y:S05]  /*0170*/  CALL.REL.NOINC `($__internal_5_$__cuda_sm20_div_s64) ;  /* 0x00000044009c7944 */ /* 0x000fea0003c00000 */
[----:B------:R-:W-:Y:S05]  /*0180*/  BRA `(.L_x_239) ;  /* 0x00000000004c7947 */ /* 0x000fea0003800000 */
.L_x_238:
        /* <DEDUP_REMOVED lines=19> */
.L_x_239:
        /* <DEDUP_REMOVED lines=12> */
[----:B------:R-:W-:Y:S05]  /*0380*/  CALL.REL.NOINC `($__internal_5_$__cuda_sm20_div_s64) ;  /* 0x0000004400187944 */ /* 0x000fea0003c00000 */
[----:B------:R-:W-:Y:S02]  /*0390*/  MOV R8, R18 ;  /* 0x0000001200087202 */ /* 0x000fe40000000f00 */
[----:B------:R-:W-:Y:S01]  /*03a0*/  MOV R9, R19 ;  /* 0x0000001300097202 */ /* 0x000fe20000000f00 */
[----:B------:R-:W-:Y:S05]  /*03b0*/  BRA `(.L_x_242) ;  /* 0x00000000004c7947 */ /* 0x000fea0003800000 */
.L_x_241:
        /* <DEDUP_REMOVED lines=19> */
.L_x_242:
[----:B------:R-:W-:Y:S05]  /*04f0*/  BSYNC B0 ;  /* 0x0000000000007941 */ /* 0x000fea0003800000 */
.L_x_240:
[----:B------:R-:W0:Y:S01]  /*0500*/  LDC R4, c[0x0][0x2c4] ;  /* 0x0000b100ff047b82 */ /* 0x000e220000000800 */
[----:B------:R-:W-:Y:S01]  /*0510*/  IMAD.MOV.U32 R10, RZ, RZ, RZ ;  /* 0x000000ffff0a7224 */ /* 0x000fe200078e00ff */
[----:B------:R-:W-:Y:S01]  /*0520*/  BSSY B0, `(.L_x_243) ;  /* 0x000003a000007945 */ /* 0x000fe20003800000 */
[----:B0-----:R-:W-:-:S04]  /*0530*/  IABS R7, R4 ;  /* 0x0000000400077213 */ /* 0x001fc80000000000 */
[----:B------:R-:W0:Y:S01]  /*0540*/  I2F.RP R12, R7 ;  /* 0x00000007000c7306 */ /* 0x000e220000209400 */
[----:B------:R-:W-:-:S04]  /*0550*/  IADD3 R2, R7, -0x1, R4 ;  /* 0xffffffff07027810 */ /* 0x000fc80007ffe004 */
[----:B------:R-:W-:-:S03]  /*0560*/  IABS R3, R2 ;  /* 0x0000000200037213 */ /* 0x000fc60000000000 */
        /* <DEDUP_REMOVED lines=34> */
.L_x_244:
        /* <DEDUP_REMOVED lines=19> */
.L_x_245:
[----:B------:R-:W-:Y:S05]  /*08c0*/  BSYNC B0 ;  /* 0x0000000000007941 */ /* 0x000fea0003800000 */
.L_x_243:
        /* <DEDUP_REMOVED lines=25> */
[C---:B------:R-:W-:Y:S02]  /*0a60*/  ISETP.NE.AND P2, PT, R3.reuse, RZ, PT ;  /* 0x000000ff0300720c */ /* 0x040fe40003f45270 */
        /* <DEDUP_REMOVED lines=47> */
[----:B------:R-:W-:Y:S02]  /*0d60*/  MOV R34, R18 ;  /* 0x0000001200227202 */ /* 0x000fe40000000f00 */
[----:B------:R-:W-:Y:S01]  /*0d70*/  MOV R35, R19 ;  /* 0x0000001300237202 */ /* 0x000fe20000000f00 */
[----:B------:R-:W-:Y:S05]  /*0d80*/  BRA `(.L_x_248) ;  /* 0x00000000004c7947 */ /* 0x000fea0003800000 */
.L_x_247:
        /* <DEDUP_REMOVED lines=19> */
.L_x_248:
[----:B------:R-:W-:Y:S05]  /*0ec0*/  BSYNC B0 ;  /* 0x0000000000007941 */ /* 0x000fea0003800000 */
.L_x_246:
[-C--:B------:R-:W-:Y:S01]  /*0ed0*/  IABS R17, R3.reuse ;  /* 0x0000000300117213 */ /* 0x080fe20000000000 */
[----:B------:R-:W0:Y:S01]  /*0ee0*/  LDC R6, c[0x0][0x2c4] ;  /* 0x0000b100ff067b82 */ /* 0x000e220000000800 */
[----:B------:R-:W-:Y:S01]  /*0ef0*/  IABS R7, R3 ;  /* 0x0000000300077213 */ /* 0x000fe20000000000 */
[----:B------:R-:W-:Y:S01]  /*0f00*/  BSSY B0, `(.L_x_249) ;  /* 0x000003c000007945 */ /* 0x000fe20003800000 */
[----:B------:R-:W1:Y:S03]  /*0f10*/  I2F.RP R16, R17 ;  /* 0x0000001100107306 */ /* 0x000e660000209400 */
[----:B------:R-:W-:-:S05]  /*0f20*/  IMAD.MOV R7, RZ, RZ, -R7 ;  /* 0x000000ffff077224 */ /* 0x000fca00078e0a07 */
[----:B-1----:R-:W1:Y:S01]  /*0f30*/  MUFU.RCP R18, R16 ;  /* 0x0000001000127308 */ /* 0x002e620000001000 */
[----:B0-----:R-:W-:Y:S01]  /*0f40*/  IADD3 R6, R17, -0x1, R6 ;  /* 0xffffffff11067810 */ /* 0x001fe20007ffe006 */
[----:B-1----:R-:W-:-:S06]  /*0f50*/  VIADD R18, R18, 0xffffffe ;  /* 0x0ffffffe12127836 */ /* 0x002fcc0000000000 */
[----:B------:R-:W0:Y:S02]  /*0f60*/  F2I.FTZ.U32.TRUNC.NTZ R19, R18 ;  /* 0x0000001200137305 */ /* 0x000e24000021f000 */
[----:B0-----:R-:W-:Y:S02]  /*0f70*/  IMAD.MOV R10, RZ, RZ, -R19 ;  /* 0x000000ffff0a7224 */ /* 0x001fe400078e0a13 */
[----:B------:R-:W-:Y:S02]  /*0f80*/  IMAD.MOV.U32 R18, RZ, RZ, RZ ;  /* 0x000000ffff127224 */ /* 0x000fe400078e00ff */
        /* <DEDUP_REMOVED lines=32> */
.L_x_250:
        /* <DEDUP_REMOVED lines=19> */
.L_x_251:
[----:B------:R-:W-:Y:S05]  /*12c0*/  BSYNC B0 ;  /* 0x0000000000007941 */ /* 0x000fea0003800000 */
.L_x_249:
[----:B------:R-:W0:Y:S01]  /*12d0*/  LDC R9, c[0x0][0x2c4] ;  /* 0x0000b100ff097b82 */ /* 0x000e220000000800 */
[----:B------:R-:W1:Y:S01]  /*12e0*/  S2R R16, SR_TID.X ;  /* 0x0000000000107919 */ /* 0x000e620000002100 */
[----:B------:R-:W-:Y:S01]  /*12f0*/  ISETP.GT.AND P4, PT, R3, RZ, PT ;  /* 0x000000ff0300720c */ /* 0x000fe20003f84270 */
[----:B------:R-:W-:Y:S01]  /*1300*/  ULDC UR5, c[0x0][0x3c4] ;  /* 0x0000f10000057ab9 */ /* 0x000fe20000000800 */
[----:B------:R-:W-:Y:S01]  /*1310*/  ULDC.64 UR8, c[0x0][0x208] ;  /* 0x0000820000087ab9 */ /* 0x000fe20000000a00 */
[----:B------:R-:W-:Y:S01]  /*1320*/  BSSY B0, `(.L_x_252) ;  /* 0x000003f000007945 */ /* 0x000fe20003800000 */
[----:B------:R-:W-:Y:S02]  /*1330*/  MOV R30, 0xff800000 ;  /* 0xff800000001e7802 */ /* 0x000fe40000000f00 */
        /* <DEDUP_REMOVED lines=14> */
[----:B------:R-:W-:Y:S01]  /*1420*/  IMAD.HI.U32 R17, R18, R7, RZ ;  /* 0x0000000712117227 */ /* 0x000fe200078e00ff */
[----:B------:R-:W-:-:S03]  /*1430*/  LEA.HI.SX32 R3, R3, 0x1, 0x1 ;  /* 0x0000000103037811 */ /* 0x000fc600078f0aff */
[----:B------:R-:W-:Y:S02]  /*1440*/  IMAD.MOV R18, RZ, RZ, -R17 ;  /* 0x000000ffff127224 */ /* 0x000fe400078e0a11 */
[----:B------:R-:W-:Y:S01]  /*1450*/  @!P4 IMAD.MOV R3, RZ, RZ, R6 ;  /* 0x000000ffff03c224 */ /* 0x000fe200078e0206 */
[----:B------:R-:W-:Y:S01]  /*1460*/  @!P1 MOV R6, 0x400 ;  /* 0x0000040000069802 */ /* 0x000fe20000000f00 */
[C---:B------:R-:W-:Y:S02]  /*1470*/  IMAD R19, R8.reuse, R18, R7 ;  /* 0x0000001208137224 */ /* 0x040fe400078e0207 */
[----:B------:R-:W0:Y:S03]  /*1480*/  @!P1 S2R R7, SR_CgaCtaId ;  /* 0x0000000000079919 */ /* 0x000e260000008800 */
[----:B------:R-:W-:-:S13]  /*1490*/  ISETP.GT.U32.AND P0, PT, R8, R19, PT ;  /* 0x000000130800720c */ /* 0x000fda0003f04070 */
[----:B------:R-:W-:Y:S02]  /*14a0*/  @!P0 IMAD.IADD R19, R19, 0x1, -R8 ;  /* 0x0000000113138824 */ /* 0x000fe400078e0a08 */
[----:B------:R-:W-:Y:S01]  /*14b0*/  @!P0 VIADD R17, R17, 0x1 ;  /* 0x0000000111118836 */ /* 0x000fe20000000000 */
[----:B------:R-:W-:Y:S02]  /*14c0*/  ISETP.NE.AND P0, PT, R9, RZ, PT ;  /* 0x000000ff0900720c */ /* 0x000fe40003f05270 */
[----:B------:R-:W-:Y:S02]  /*14d0*/  ISETP.GE.U32.AND P3, PT, R19, R8, PT ;  /* 0x000000081300720c */ /* 0x000fe40003f66070 */
[----:B------:R-:W-:Y:S02]  /*14e0*/  SHF.R.S32.HI R19, RZ, 0x1f, R16 ;  /* 0x0000001fff137819 */ /* 0x000fe40000011410 */
[----:B0-----:R-:W-:-:S09]  /*14f0*/  @!P1 LEA R7, R7, R6, 0x18 ;  /* 0x0000000607079211 */ /* 0x001fd200078ec0ff */
[----:B------:R-:W-:-:S05]  /*1500*/  @P3 VIADD R17, R17, 0x1 ;  /* 0x0000000111113836 */ /* 0x000fca0000000000 */
[----:B------:R-:W-:Y:S02]  /*1510*/  MOV R8, R17 ;  /* 0x0000001100087202 */ /* 0x000fe40000000f00 */
[----:B------:R-:W-:-:S03]  /*1520*/  LEA.HI R17, R19, R16, RZ, 0x3 ;  /* 0x0000001013117211 */ /* 0x000fc600078f18ff */
[----:B------:R-:W-:Y:S01]  /*1530*/  @!P2 IMAD.MOV R8, RZ, RZ, -R8 ;  /* 0x000000ffff08a224 */ /* 0x000fe200078e0a08 */
[----:B------:R-:W-:Y:S02]  /*1540*/  SHF.R.S32.HI R18, RZ, 0x3, R17 ;  /* 0x00000003ff127819 */ /* 0x000fe40000011411 */
[----:B------:R-:W-:Y:S02]  /*1550*/  @!P0 LOP3.LUT R8, RZ, R9, RZ, 0x33, !PT ;  /* 0x00000009ff088212 */ /* 0x000fe400078e33ff */
[C---:B------:R-:W-:Y:S01]  /*1560*/  ISETP.GE.AND P0, PT, R18.reuse, UR5, PT ;  /* 0x0000000512007c0c */ /* 0x040fe2000bf06270 */
[----:B------:R-:W-:Y:S01]  /*1570*/  @!P1 IMAD R7, R18, 0x24, R7 ;  /* 0x0000002412079824 */ /* 0x000fe200078e0207 */
[----:B------:R-:W-:Y:S01]  /*1580*/  LOP3.LUT R17, R17, 0xfffffff8, RZ, 0xc0, !PT ;  /* 0xfffffff811117812 */ /* 0x000fe200078ec0ff */
[----:B------:R-:W-:-:S04]  /*1590*/  IMAD R3, R3, R8, RZ ;  /* 0x0000000803037224 */ /* 0x000fc800078e02ff */
[----:B------:R-:W-:Y:S01]  /*15a0*/  IMAD.IADD R24, R16, 0x1, -R17 ;  /* 0x0000000110187824 */ /* 0x000fe200078e0a11 */
[----:B------:R-:W-:Y:S01]  /*15b0*/  IABS R27, R3 ;  /* 0x00000003001b7213 */ /* 0x000fe20000000000 */
[----:B------:R-:W-:Y:S02]  /*15c0*/  IMAD.MOV.U32 R17, RZ, RZ, -0x800000 ;  /* 0xff800000ff117424 */ /* 0x000fe400078e00ff */
[----:B------:R-:W-:Y:S02]  /*15d0*/  @!P1 IMAD R8, R24, 0x4, R7 ;  /* 0x0000000418089824 */ /* 0x000fe400078e0207 */
[----:B------:R-:W-:Y:S01]  /*15e0*/  VIADD R22, R27, UR4 ;  /* 0x000000041b167c36 */ /* 0x000fe20008000000 */
        /* <DEDUP_REMOVED lines=18> */
.L_x_253:
[----:B------:R-:W-:Y:S05]  /*1710*/  BSYNC B0 ;  /* 0x0000000000007941 */ /* 0x000fea0003800000 */
.L_x_252:
[----:B-----5:R1:W-:Y:S01]  /*1720*/  @!P1 STS [R8], R17 ;  /* 0x0000001108009388 */ /* 0x0203e20000000800 */
[----:B------:R-:W-:Y:S01]  /*1730*/  BSSY B0, `(.L_x_254) ;  /* 0x000000c000007945 */ /* 0x000fe20003800000 */
[----:B------:R-:W-:Y:S06]  /*1740*/  BAR.SYNC.DEFER_BLOCKING 0x0 ;  /* 0x0000000000007b1d */ /* 0x000fec0000010000 */
[----:B------:R-:W-:Y:S05]  /*1750*/  @P1 BRA `(.L_x_255) ;  /* 0x0000000000241947 */ /* 0x000fea0003800000 */
[----:B------:R-:W2:Y:S01]  /*1760*/  S2R R6, SR_CgaCtaId ;  /* 0x0000000000067919 */ /* 0x000ea20000008800 */
[----:B-1----:R-:W-:Y:S02]  /*1770*/  LEA.HI R17, R19, R16, RZ, 0x2 ;  /* 0x0000001013117211 */ /* 0x002fe400078f10ff */
[----:B------:R-:W-:Y:S02]  /*1780*/  MOV R7, 0x400 ;  /* 0x0000040000077802 */ /* 0x000fe40000000f00 */
[----:B------:R-:W-:Y:S02]  /*1790*/  LOP3.LUT R17, R17, 0xfffffffc, RZ, 0xc0, !PT ;  /* 0xfffffffc11117812 */ /* 0x000fe400078ec0ff */
[----:B--2---:R-:W-:-:S03]  /*17a0*/  LEA R6, R6, R7, 0x18 ;  /* 0x0000000706067211 */ /* 0x004fc600078ec0ff */
[----:B------:R-:W-:-:S04]  /*17b0*/  IMAD.IADD R7, R16, 0x1, -R17 ;  /* 0x0000000110077824 */ /* 0x000fc800078e0a11 */
[----:B------:R-:W-:-:S04]  /*17c0*/  IMAD R6, R7, 0x24, R6 ;  /* 0x0000002407067824 */ /* 0x000fc800078e0206 */
[----:B------:R-:W-:-:S05]  /*17d0*/  IMAD.IADD R6, R17, 0x1, R6 ;  /* 0x0000000111067824 */ /* 0x000fca00078e0206 */
[----:B------:R2:W3:Y:S02]  /*17e0*/  LDS R30, [R6] ;  /* 0x00000000061e7984 */ /* 0x0004e40000000800 */
.L_x_255:
[----:B------:R-:W-:Y:S05]  /*17f0*/  BSYNC B0 ;  /* 0x0000000000007941 */ /* 0x000fea0003800000 */
.L_x_254:
[----:B---3--:R-:W3:Y:S01]  /*1800*/  SHFL.BFLY PT, R7, R30, 0x2, 0x1f ;  /* 0x0c401f001e077f89 */ /* 0x008ee200000e0000 */
[----:B-1----:R-:W1:Y:S01]  /*1810*/  LDC R17, c[0x0][0x270] ;  /* 0x00009c00ff117b82 */ /* 0x002e620000000800 */
[----:B--2---:R-:W2:Y:S01]  /*1820*/  I2F.RP R6, R27 ;  /* 0x0000001b00067306 */ /* 0x004ea20000209400 */
[----:B------:R-:W-:Y:S01]  /*1830*/  ISETP.GT.AND P5, PT, R3, RZ, PT ;  /* 0x000000ff0300720c */ /* 0x000fe20003fa4270 */
[----:B------:R-:W-:Y:S06]  /*1840*/  BSSY B1, `(.L_x_256) ;  /* 0x0000228000017945 */ /* 0x000fec0003800000 */
[----:B--2---:R-:W0:Y:S01]  /*1850*/  MUFU.RCP R6, R6 ;  /* 0x0000000600067308 */ /* 0x004e220000001000 */
[----:B---3--:R-:W-:-:S02]  /*1860*/  FMNMX.FTZ R24, R7, R30, !PT ;  /* 0x0000001e07187209 */ /* 0x008fc40007810000 */
[----:B-1----:R-:W-:-:S03]  /*1870*/  IABS R26, R17 ;  /* 0x00000011001a7213 */ /* 0x002fc60000000000 */
[----:B------:R-:W1:Y:S02]  /*1880*/  SHFL.BFLY PT, R7, R24, 0x1, 0x1f ;  /* 0x0c201f0018077f89 */ /* 0x000e6400000e0000 */
[----:B------:R-:W2:Y:S01]  /*1890*/  I2F.U32.RP R18, R26 ;  /* 0x0000001a00127306 */ /* 0x000ea20000209000 */
[----:B0-----:R-:W-:-:S07]  /*18a0*/  VIADD R32, R6, 0xffffffe ;  /* 0x0ffffffe06207836 */ /* 0x001fce0000000000 */
[----:B------:R-:W0:Y:S08]  /*18b0*/  F2I.FTZ.U32.TRUNC.NTZ R33, R32 ;  /* 0x0000002000217305 */ /* 0x000e30000021f000 */
[----:B--2---:R2:W3:Y:S01]  /*18c0*/  MUFU.RCP R38, R18 ;  /* 0x0000001200267308 */ /* 0x0044e20000001000 */
[----:B-1----:R-:W-:Y:S01]  /*18d0*/  FMNMX.FTZ R7, R24, R7, !PT ;  /* 0x0000000718077209 */ /* 0x002fe20007810000 */
[----:B0-----:R-:W-:Y:S01]  /*18e0*/  IMAD.MOV R6, RZ, RZ, -R33 ;  /* 0x000000ffff067224 */ /* 0x001fe200078e0a21 */
[----:B------:R-:W-:Y:S01]  /*18f0*/  IABS R24, R4 ;  /* 0x0000000400187213 */ /* 0x000fe20000000000 */
[----:B------:R-:W-:Y:S01]  /*1900*/  IMAD.MOV.U32 R32, RZ, RZ, RZ ;  /* 0x000000ffff207224 */ /* 0x000fe200078e00ff */
[----:B------:R-:W-:Y:S01]  /*1910*/  FSETP.NEU.FTZ.AND P0, PT, R7, -INF , PT ;  /* 0xff8000000700780b */ /* 0x000fe20003f1d000 */
[----:B------:R-:W-:Y:S01]  /*1920*/  IMAD R25, R6, R27, RZ ;  /* 0x0000001b06197224 */ /* 0x000fe200078e02ff */
[----:B------:R-:W-:-:S02]  /*1930*/  IABS R6, R3 ;  /* 0x0000000300067213 */ /* 0x000fc40000000000 */
[----:B------:R-:W-:Y:S01]  /*1940*/  FSEL R7, R7, RZ, P0 ;  /* 0x000000ff07077208 */ /* 0x000fe20000000000 */
[----:B------:R-:W-:Y:S01]  /*1950*/  IMAD.HI.U32 R25, R33, R25, R32 ;  /* 0x0000001921197227 */ /* 0x000fe200078e0020 */
[----:B--2---:R-:W-:Y:S02]  /*1960*/  IABS R18, R22 ;  /* 0x0000001600127213 */ /* 0x004fe40000000000 */
[-C--:B------:R-:W-:Y:S01]  /*1970*/  IABS R33, R17.reuse ;  /* 0x0000001100217213 */ /* 0x080fe20000000000 */
[----:B------:R-:W-:Y:S01]  /*1980*/  FADD.FTZ R8, -R7, R30 ;  /* 0x0000001e07087221 */ /* 0x000fe20000010100 */
[----:B---3--:R-:W-:Y:S01]  /*1990*/  VIADD R38, R38, 0xffffffe ;  /* 0x0ffffffe26267836 */ /* 0x008fe20000000000 */
[----:B------:R-:W-:Y:S01]  /*19a0*/  ISETP.GT.AND P0, PT, R2, RZ, PT ;  /* 0x000000ff0200720c */ /* 0x000fe20003f04270 */
[----:B------:R-:W-:Y:S02]  /*19b0*/  IMAD.MOV R6, RZ, RZ, -R6 ;  /* 0x000000ffff067224 */ /* 0x000fe400078e0a06 */
[----:B------:R-:W-:Y:S01]  /*19c0*/  FMUL.FTZ R8, R8, 1.4426950216293334961 ;  /* 0x3fb8aa3b08087820 */ /* 0x000fe20000410000 */
[----:B------:R-:W0:Y:S01]  /*19d0*/  F2I.FTZ.U32.TRUNC.NTZ R39, R38 ;  /* 0x0000002600277305 */ /* 0x000e22000021f000 */
[----:B------:R-:W-:Y:S01]  /*19e0*/  IMAD.HI.U32 R25, R25, R18, RZ ;  /* 0x0000001219197227 */ /* 0x000fe200078e00ff */
[----:B------:R-:W-:-:S03]  /*19f0*/  LOP3.LUT R4, R4, R17, RZ, 0x3c, !PT ;  /* 0x0000001104047212 */ /* 0x000fc600078e3cff */
[----:B------:R-:W-:Y:S02]  /*1a00*/  IMAD R6, R25, R6, R18 ;  /* 0x0000000619067224 */ /* 0x000fe400078e0212 */
[----:B------:R-:W-:Y:S01]  /*1a10*/  IMAD.MOV R33, RZ, RZ, -R33 ;  /* 0x000000ffff217224 */ /* 0x000fe200078e0a21 */
[----:B------:R-:W1:Y:S02]  /*1a20*/  MUFU.EX2 R8, R8 ;  /* 0x0000000800087308 */ /* 0x000e640000000800 */
[----:B------:R-:W-:Y:S01]  /*1a30*/  ISETP.GT.U32.AND P1, PT, R27, R6, PT ;  /* 0x000000061b00720c */ /* 0x000fe20003f24070 */
[----:B0-----:R-:W-:Y:S02]  /*1a40*/  IMAD.MOV R37, RZ, RZ, -R39 ;  /* 0x000000ffff257224 */ /* 0x001fe400078e0a27 */
[----:B------:R-:W-:Y:S02]  /*1a50*/  IMAD.MOV.U32 R38, RZ, RZ, RZ ;  /* 0x000000ffff267224 */ /* 0x000fe400078e00ff */
[----:B------:R-:W-:-:S04]  /*1a60*/  IMAD R37, R37, R26, RZ ;  /* 0x0000001a25257224 */ /* 0x000fc800078e02ff */
[----:B------:R-:W-:Y:S01]  /*1a70*/  IMAD.HI.U32 R37, R39, R37, R38 ;  /* 0x0000002527257227 */ /* 0x000fe200078e0026 */
[----:B-1----:R-:W0:Y:S03]  /*1a80*/  SHFL.BFLY PT, R29, R8, 0x2, 0x1f ;  /* 0x0c401f00081d7f89 */ /* 0x002e2600000e0000 */
[----:B------:R-:W-:Y:S02]  /*1a90*/  @!P1 IMAD.IADD R6, R6, 0x1, -R27 ;  /* 0x0000000106069824 */ /* 0x000fe400078e0a1b */
[----:B------:R-:W-:-:S03]  /*1aa0*/  IMAD.HI.U32 R32, R37, R24, RZ ;  /* 0x0000001825207227 */ /* 0x000fc600078e00ff */
[-C--:B------:R-:W-:Y:S01]  /*1ab0*/  ISETP.GE.U32.AND P4, PT, R6, R27.reuse, PT ;  /* 0x0000001b0600720c */ /* 0x080fe20003f86070 */
[----:B------:R-:W-:Y:S01]  /*1ac0*/  IMAD.HI.U32 R36, R37, R18, RZ ;  /* 0x0000001225247227 */ /* 0x000fe200078e00ff */
[----:B------:R-:W-:Y:S02]  /*1ad0*/  SHF.R.S32.HI R6, RZ, 0x1f, R2 ;  /* 0x0000001fff067819 */ /* 0x000fe40000011402 */
[----:B------:R-:W-:Y:S01]  /*1ae0*/  LOP3.LUT R37, R22, R27, RZ, 0x3c, !PT ;  /* 0x0000001b16257212 */ /* 0x000fe200078e3cff */
[----:B------:R-:W-:Y:S01]  /*1af0*/  IMAD R31, R32, R33, R24 ;  /* 0x00000021201f7224 */ /* 0x000fe200078e0218 */
[----:B------:R-:W-:Y:S01]  /*1b00*/  LOP3.LUT R22, R22, R17, RZ, 0x3c, !PT ;  /* 0x0000001116167212 */ /* 0x000fe200078e3cff */
[----:B------:R-:W-:Y:S01]  /*1b10*/  IMAD R33, R36, R33, R18 ;  /* 0x0000002124217224 */ /* 0x000fe200078e0212 */
[----:B------:R-:W-:Y:S01]  /*1b20*/  LEA.HI.SX32 R18, R2, 0x1, 0x1 ;  /* 0x0000000102127811 */ /* 0x000fe200078f0aff */
[----:B------:R-:W-:Y:S01]  /*1b30*/  @!P0 IMAD.MOV R18, RZ, RZ, R6 ;  /* 0x000000ffff128224 */ /* 0x000fe200078e0206 */
[C---:B------:R-:W-:Y:S01]  /*1b40*/  ISETP.GT.U32.AND P3, PT, R26.reuse, R31, PT ;  /* 0x0000001f1a00720c */ /* 0x040fe20003f64070 */
[----:B------:R-:W-:Y:S01]  /*1b50*/  @!P1 VIADD R25, R25, 0x1 ;  /* 0x0000000119199836 */ /* 0x000fe20000000000 */
[----:B------:R-:W-:Y:S01]  /*1b60*/  ISETP.GT.U32.AND P2, PT, R26, R33, PT ;  /* 0x000000211a00720c */ /* 0x000fe20003f44070 */
[----:B------:R-:W1:Y:S01]  /*1b70*/  LDC.U8 R24, c[0x0][0x3d9] ;  /* 0x0000f640ff187b82 */ /* 0x000e620000000000 */
[----:B------:R-:W-:Y:S01]  /*1b80*/  ISETP.GE.AND P0, PT, R37, RZ, PT ;  /* 0x000000ff2500720c */ /* 0x000fe20003f06270 */
[----:B------:R-:W-:Y:S01]  /*1b90*/  @P4 VIADD R25, R25, 0x1 ;  /* 0x0000000119194836 */ /* 0x000fe20000000000 */
[C---:B------:R-:W-:Y:S01]  /*1ba0*/  ISETP.NE.AND P1, PT, R3.reuse, RZ, PT ;  /* 0x000000ff0300720c */ /* 0x040fe20003f25270 */
[----:B0-----:R-:W-:Y:S01]  /*1bb0*/  FADD.FTZ R29, R8, R29 ;  /* 0x0000001d081d7221 */ /* 0x001fe20000010000 */
[----:B------:R-:W-:-:S04]  /*1bc0*/  LEA.HI.SX32 R6, R3, 0x1, 0x1 ;  /* 0x0000000103067811 */ /* 0x000fc800078f0aff */
[----:B------:R-:W0:Y:S01]  /*1bd0*/  SHFL.BFLY PT, R8, R29, 0x1, 0x1f ;  /* 0x0c201f001d087f89 */ /* 0x000e2200000e0000 */
[--C-:B------:R-:W-:Y:S02]  /*1be0*/  @!P3 IMAD.IADD R31, R31, 0x1, -R26.reuse ;  /* 0x000000011f1fb824 */ /* 0x100fe400078e0a1a */
[----:B------:R-:W-:Y:S02]  /*1bf0*/  @!P2 IMAD.IADD R33, R33, 0x1, -R26 ;  /* 0x000000012121a824 */ /* 0x000fe400078e0a1a */
[----:B------:R-:W-:Y:S01]  /*1c00*/  @!P0 IMAD.MOV R25, RZ, RZ, -R25 ;  /* 0x000000ffff198224 */ /* 0x000fe200078e0a19 */
[----:B------:R-:W-:Y:S01]  /*1c10*/  ISETP.GE.U32.AND P4, PT, R31, R26, PT ;  /* 0x0000001a1f00720c */ /* 0x000fe20003f86070 */
[----:B------:R-:W-:Y:S01]  /*1c20*/  @!P3 VIADD R32, R32, 0x1 ;  /* 0x000000012020b836 */ /* 0x000fe20000000000 */
[----:B------:R-:W-:Y:S01]  /*1c30*/  @!P1 LOP3.LUT R25, RZ, R27, RZ, 0x33, !PT ;  /* 0x0000001bff199212 */ /* 0x000fe200078e33ff */
[----:B------:R-:W-:Y:S01]  /*1c40*/  @!P2 VIADD R36, R36, 0x1 ;  /* 0x000000012424a836 */ /* 0x000fe20000000000 */
[----:B------:R-:W-:-:S02]  /*1c50*/  ISETP.GE.AND P1, PT, R4, RZ, PT ;  /* 0x000000ff0400720c */ /* 0x000fc40003f26270 */
[----:B------:R-:W-:Y:S02]  /*1c60*/  ISETP.GE.AND P3, PT, R22, RZ, PT ;  /* 0x000000ff1600720c */ /* 0x000fe40003f66270 */
[----:B------:R-:W-:Y:S02]  /*1c70*/  LOP3.LUT R27, RZ, R17, RZ, 0x33, !PT ;  /* 0x00000011ff1b7212 */ /* 0x000fe400078e33ff */
[----:B-1----:R-:W-:-:S03]  /*1c80*/  ISETP.NE.AND P2, PT, R24, RZ, PT ;  /* 0x000000ff1800720c */ /* 0x002fc60003f45270 */
[----:B------:R-:W-:Y:S01]  /*1c90*/  @P4 VIADD R32, R32, 0x1 ;  /* 0x0000000120204836 */ /* 0x000fe20000000000 */
[C---:B------:R-:W-:Y:S02]  /*1ca0*/  LOP3.LUT P4, RZ, R16.reuse, 0x3, RZ, 0xc0, !PT ;  /* 0x0000000310ff7812 */ /* 0x040fe4000788c0ff */
[----:B------:R-:W-:Y:S01]  /*1cb0*/  SEL R9, R9, 0x1, !P2 ;  /* 0x0000000109097807 */ /* 0x000fe20005000000 */
[----:B------:R-:W-:Y:S02]  /*1cc0*/  @!P1 IMAD.MOV R32, RZ, RZ, -R32 ;  /* 0x000000ffff209224 */ /* 0x000fe400078e0a20 */
[----:B0-----:R-:W-:Y:S01]  /*1cd0*/  FADD.FTZ R8, R29, R8 ;  /* 0x000000081d087221 */ /* 0x001fe20000010000 */
[----:B------:R-:W-:Y:S02]  /*1ce0*/  SHF.R.S32.HI R29, RZ, 0x1f, R3 ;  /* 0x0000001fff1d7819 */ /* 0x000fe40000011403 */
[----:B------:R-:W-:Y:S02]  /*1cf0*/  ISETP.GT.OR P4, PT, R16, 0x1f, P4 ;  /* 0x0000001f1000780c */ /* 0x000fe40002784670 */
[----:B------:R-:W-:Y:S01]  /*1d00*/  FSETP.NE.FTZ.AND P0, PT, R8, RZ, PT ;  /* 0x000000ff0800720b */ /* 0x000fe20003f15000 */
[----:B------:R-:W-:Y:S01]  /*1d10*/  @!P5 IMAD.MOV R6, RZ, RZ, R29 ;  /* 0x000000ffff06d224 */ /* 0x000fe200078e021d */
[----:B------:R-:W-:-:S02]  /*1d20*/  ISETP.GE.U32.AND P5, PT, R33, R26, PT ;  /* 0x0000001a2100720c */ /* 0x000fc40003fa6070 */
[----:B------:R-:W-:Y:S02]  /*1d30*/  ISETP.LT.U32.AND P1, PT, R20, R25, PT ;  /* 0x000000191400720c */ /* 0x000fe40003f21070 */
[----:B------:R-:W-:-:S04]  /*1d40*/  SHF.R.S32.HI R33, RZ, 0x1f, R25 ;  /* 0x0000001fff217819 */ /* 0x000fc80000011419 */
[----:B------:R-:W-:-:S03]  /*1d50*/  ISETP.LT.AND.EX P1, PT, R21, R33, PT, P1 ;  /* 0x000000211500720c */ /* 0x000fc60003f21310 */
        /* <DEDUP_REMOVED lines=52> */
[----:B------:R-:W-:Y:S05]  /*20a0*/  CALL.REL.NOINC `($__internal_5_$__cuda_sm20_div_s64) ;  /* 0x0000002400d07944 */ /* 0x000fea0003c00000 */
        /* <DEDUP_REMOVED lines=9> */
.L_x_260:
        /* <DEDUP_REMOVED lines=22> */
.L_x_261:
[----:B------:R-:W-:Y:S05]  /*22a0*/  BSYNC B0 ;  /* 0x0000000000007941 */ /* 0x000fea0003800000 */
.L_x_259:
        /* <DEDUP_REMOVED lines=19> */
.L_x_263:
        /* <DEDUP_REMOVED lines=22> */
.L_x_264:
[----:B------:R-:W-:Y:S05]  /*2540*/  BSYNC B0 ;  /* 0x0000000000007941 */ /* 0x000fea0003800000 */
.L_x_262:
        /* <DEDUP_REMOVED lines=11> */
[----:B------:R-:W-:Y:S05]  /*2600*/  CALL.REL.NOINC `($__internal_5_$__cuda_sm20_div_s64) ;  /* 0x0000002000787944 */ /* 0x000fea0003c00000 */
[----:B------:R-:W-:-:S04]  /*2610*/  IADD3 R17, P0, RZ, -R18, RZ ;  /* 0x80000012ff117210 */ /* 0x000fc80007f1e0ff */
[----:B------:R-:W-:Y:S01]  /*2620*/  IADD3.X R16, RZ, ~R19, RZ, P0, !PT ;  /* 0x80000013ff107210 */ /* 0x000fe200007fe4ff */
[----:B------:R-:W-:-:S04]  /*2630*/  IMAD.WIDE.U32 R36, R5, R17, R36 ;  /* 0x0000001105247225 */ /* 0x000fc800078e0024 */
[----:B------:R-:W-:-:S04]  /*2640*/  IMAD R16, R16, R5, RZ ;  /* 0x0000000510107224 */ /* 0x000fc800078e02ff */
[----:B------:R-:W-:-:S05]  /*2650*/  IMAD R4, R4, R17, R16 ;  /* 0x0000001104047224 */ /* 0x000fca00078e0210 */
[----:B------:R-:W-:Y:S01]  /*2660*/  IADD3 R4, R37, R4, RZ ;  /* 0x0000000425047210 */ /* 0x000fe20007ffe0ff */
[----:B------:R-:W-:Y:S05]  /*2670*/  BRA `(.L_x_267) ;  /* 0x0000000000587947 */ /* 0x000fea0003800000 */
.L_x_266:
        /* <DEDUP_REMOVED lines=22> */
.L_x_267:
[----:B------:R-:W-:Y:S05]  /*27e0*/  BSYNC B0 ;  /* 0x0000000000007941 */ /* 0x000fea0003800000 */
.L_x_265:
        /* <DEDUP_REMOVED lines=38> */
[----:B------:R-:W-:Y:S05]  /*2a50*/  CALL.REL.NOINC `($__internal_5_$__cuda_sm20_div_s64) ;  /* 0x0000001c00647944 */ /* 0x000fea0003c00000 */
        /* <DEDUP_REMOVED lines=12> */
.L_x_269:
        /* <DEDUP_REMOVED lines=23> */
.L_x_270:
[----:B------:R-:W-:Y:S05]  /*2c90*/  BSYNC B0 ;  /* 0x0000000000007941 */ /* 0x000fea0003800000 */
.L_x_268:
        /* <DEDUP_REMOVED lines=18> */
.L_x_272:
        /* <DEDUP_REMOVED lines=22> */
.L_x_273:
[----:B------:R-:W-:Y:S05]  /*2f20*/  BSYNC B0 ;  /* 0x0000000000007941 */ /* 0x000fea0003800000 */
.L_x_271:
        /* <DEDUP_REMOVED lines=20> */
.L_x_275:
        /* <DEDUP_REMOVED lines=23> */
.L_x_276:
[----:B------:R-:W-:Y:S05]  /*31e0*/  BSYNC B0 ;  /* 0x0000000000007941 */ /* 0x000fea0003800000 */
.L_x_274:
        /* <DEDUP_REMOVED lines=26> */
[----:B------:R-:W-:Y:S05]  /*3390*/  CALL.REL.NOINC `($__internal_5_$__cuda_sm20_div_s64) ;  /* 0x0000001400147944 */ /* 0x000fea0003c00000 */
        /* <DEDUP_REMOVED lines=12> */
.L_x_278:
        /* <DEDUP_REMOVED lines=23> */
.L_x_279:
[----:B------:R-:W-:Y:S05]  /*35d0*/  BSYNC B0 ;  /* 0x0000000000007941 */ /* 0x000fea0003800000 */
.L_x_277:
        /* <DEDUP_REMOVED lines=29> */
.L_x_281:
        /* <DEDUP_REMOVED lines=23> */
.L_x_282:
[----:B------:R-:W-:Y:S05]  /*3920*/  BSYNC B0 ;  /* 0x0000000000007941 */ /* 0x000fea0003800000 */
.L_x_280:
        /* <DEDUP_REMOVED lines=21> */
.L_x_258:
[----:B------:R-:W-:Y:S02]  /*3a80*/  ULDC.64 UR4, c[0x0][0x2b0] ;  /* 0x0000ac0000047ab9 */ /* 0x000fe40000000a00 */
[----:B------:R-:W-:-:S04]  /*3a90*/  LEA R2, P0, R32, UR4, 0x2 ;  /* 0x0000000420027c11 */ /* 0x000fc8000f8010ff */
[----:B------:R-:W-:-:S05]  /*3aa0*/  LEA.HI.X R3, R32, UR5, R33, 0x2, P0 ;  /* 0x0000000520037c11 */ /* 0x000fca00080f1421 */
[----:B------:R0:W-:Y:S04]  /*3ab0*/  STG.E desc[UR8][R2.64], R27 ;  /* 0x0000001b02007986 */ /* 0x0001e8000c101908 */
.L_x_257:
[----:B------:R-:W-:Y:S05]  /*3ac0*/  BSYNC B1 ;  /* 0x0000000000017941 */ /* 0x000fea0003800000 */
.L_x_256:
[----:B------:R-:W2:Y:S01]  /*3ad0*/  S2R R4, SR_TID.X ;  /* 0x0000000000047919 */ /* 0x000ea20000002100 */
[----:B------:R-:W3:Y:S01]  /*3ae0*/  LDC R5, c[0x0][0x3c4] ;  /* 0x0000f100ff057b82 */ /* 0x000ee20000000800 */
[----:B------:R-:W-:Y:S01]  /*3af0*/  BSSY B0, `(.L_x_283) ;  /* 0x0000014000007945 */ /* 0x000fe20003800000 */
[----:B---3--:R-:W-:Y:S02]  /*3b00*/  ISETP.GE.AND P0, PT, R5, 0x1, PT ;  /* 0x000000010500780c */ /* 0x008fe40003f06270 */
[----:B--2---:R-:W-:-:S04]  /*3b10*/  SHF.R.S32.HI R7, RZ, 0x1f, R4 ;  /* 0x0000001fff077819 */ /* 0x004fc80000011404 */
[CC--:B01----:R-:W-:Y:S02]  /*3b20*/  LEA.HI R3, R7.reuse, R4.reuse, RZ, 0x2 ;  /* 0x0000000407037211 */ /* 0x0c3fe400078f10ff */
[----:B------:R-:W-:Y:S02]  /*3b30*/  LEA.HI R34, R7, R4, RZ, 0x4 ;  /* 0x0000000407227211 */ /* 0x000fe400078f20ff */
[----:B------:R-:W-:Y:S02]  /*3b40*/  LOP3.LUT R3, R3, 0xfffffffc, RZ, 0xc0, !PT ;  /* 0xfffffffc03037812 */ /* 0x000fe400078ec0ff */
[----:B------:R-:W-:-:S03]  /*3b50*/  LOP3.LUT R31, R34, 0x3ffffff0, RZ, 0xc0, !PT ;  /* 0x3ffffff0221f7812 */ /* 0x000fc600078ec0ff */
[----:B------:R-:W-:-:S05]  /*3b60*/  IMAD.IADD R2, R4, 0x1, -R3 ;  /* 0x0000000104027824 */ /* 0x000fca00078e0a03 */
[----:B------:R-:W-:-:S04]  /*3b70*/  ISETP.GE.AND P1, PT, R2, R5, PT ;  /* 0x000000050200720c */ /* 0x000fc80003f26270 */
[----:B------:R-:W-:-:S13]  /*3b80*/  ISETP.GT.OR P1, PT, R4, 0x1f, P1 ;  /* 0x0000001f0400780c */ /* 0x000fda0000f24670 */
[----:B------:R-:W-:Y:S05]  /*3b90*/  @P1 BRA `(.L_x_284) ;  /* 0x0000000000241947 */ /* 0x000fea0003800000 */
[----:B------:R-:W0:Y:S01]  /*3ba0*/  S2R R0, SR_CgaCtaId ;  /* 0x0000000000007919 */ /* 0x000e220000008800 */
[----:B------:R-:W-:Y:S01]  /*3bb0*/  FADD.FTZ R6, -R27, R30 ;  /* 0x0000001e1b067221 */ /* 0x000fe20000010100 */
[----:B------:R-:W-:-:S03]  /*3bc0*/  MOV R5, 0x400 ;  /* 0x0000040000057802 */ /* 0x000fc60000000f00 */
[----:B------:R-:W-:-:S06]  /*3bd0*/  FMUL.FTZ R6, R6, 1.4426950216293334961 ;  /* 0x3fb8aa3b06067820 */ /* 0x000fcc0000410000 */
[----:B------:R-:W1:Y:S01]  /*3be0*/  MUFU.EX2 R6, R6 ;  /* 0x0000000600067308 */ /* 0x000e620000000800 */
[----:B0-----:R-:W-:-:S05]  /*3bf0*/  LEA R5, R0, R5, 0x18 ;  /* 0x0000000500057211 */ /* 0x001fca00078ec0ff */
[----:B------:R-:W-:-:S05]  /*3c00*/  IMAD R2, R2, 0x24, R5 ;  /* 0x0000002402027824 */ /* 0x000fca00078e0205 */
[----:B------:R-:W-:-:S05]  /*3c10*/  IADD3 R3, R3, R2, RZ ;  /* 0x0000000203037210 */ /* 0x000fca0007ffe0ff */
[----:B-1----:R0:W-:Y:S02]  /*3c20*/  STS [R3], R6 ;  /* 0x0000000603007388 */ /* 0x0021e40000000800 */
.L_x_284:
[----:B------:R-:W-:Y:S05]  /*3c30*/  BSYNC B0 ;  /* 0x0000000000007941 */ /* 0x000fea0003800000 */
.L_x_283:
[----:B------:R-:W-:Y:S01]  /*3c40*/  IMAD.IADD R31, R4, 0x1, -R31 ;  /* 0x00000001041f7824 */ /* 0x000fe200078e0a1f */
[----:B------:R-:W-:Y:S01]  /*3c50*/  BAR.SYNC.DEFER_BLOCKING 0x0 ;  /* 0x0000000000007b1d */ /* 0x000fe20000010000 */
[----:B------:R-:W-:Y:S01]  /*3c60*/  CS2R R10, SRZ ;  /* 0x00000000000a7805 */ /* 0x000fe2000001ff00 */
[----:B------:R-:W-:Y:S01]  /*3c70*/  IMAD.MOV.U32 R13, RZ, RZ, RZ ;  /* 0x000000ffff0d7224 */ /* 0x000fe200078e00ff */
[----:B------:R-:W-:Y:S01]  /*3c80*/  CS2R R8, SRZ ;  /* 0x0000000000087805 */ /* 0x000fe2000001ff00 */
[----:B------:R-:W-:Y:S01]  /*3c90*/  IMAD.SHL.U32 R31, R31, 0x4, RZ ;  /* 0x000000041f1f7824 */ /* 0x000fe200078e00ff */
[----:B0-----:R-:W-:Y:S02]  /*3ca0*/  CS2R R6, SRZ ;  /* 0x0000000000067805 */ /* 0x001fe4000001ff00 */
[----:B------:R-:W-:Y:S02]  /*3cb0*/  CS2R R4, SRZ ;  /* 0x0000000000047805 */ /* 0x000fe4000001ff00 */
        /* <DEDUP_REMOVED lines=34> */
.L_x_288:
        /* <DEDUP_REMOVED lines=14> */
.L_x_287:
[----:B------:R-:W-:Y:S05]  /*3fc0*/  BSYNC B0 ;  /* 0x0000000000007941 */ /* 0x000fea0003800000 */
.L_x_286:
        /* <DEDUP_REMOVED lines=20> */
.L_x_285:
        /* <DEDUP_REMOVED lines=110> */
        .weak           $__internal_5_$__cuda_sm20_div_s64
        .type           $__internal_5_$__cuda_sm20_div_s64,@function
        .size           $__internal_5_$__cuda_sm20_div_s64,(.L_x_4445 - $__internal_5_$__cuda_sm20_div_s64)
$__internal_5_$__cuda_sm20_div_s64:
        /* <DEDUP_REMOVED lines=83> */
[----:B------:R-:W-:Y:S06]  /*4d20*/  RET.REL.NODEC R38 `(_ZN5flash32flash_fwd_splitkv_combine_kernelI23Flash_fwd_kernel_traitsILi192ELi64ELi64ELi4ELb0ELb0EN7cutlass10bfloat16_tE19Flash_kernel_traitsILi192ELi64ELi64ELi4ES3_EELi8ELi2ELb0EEEvNS_16Flash_fwd_paramsE) ;  /* 0xffffffb026b47950 */ /* 0x000fec0003c3ffff */
.L_x_289:
        /* <DEDUP_REMOVED lines=13> */
.L_x_4445:


//--------------------- .text._ZN5flash32flash_fwd_splitkv_combine_kernelI23Flash_fwd_kernel_traitsILi192ELi64ELi64ELi4ELb0ELb0EN7cutlass10bfloat16_tE19Flash_kernel_traitsILi192ELi64ELi64ELi4ES3_EELi8ELi1ELb0EEEvNS_16Flash_fwd_paramsE --------------------------
	.section	.text._ZN5flash32flash_fwd_splitkv_combine_kernelI23Flash_fwd_kernel_traitsILi192ELi64ELi64ELi4ELb0ELb0EN7cutlass10bfloat16_tE19Flash_kernel_traitsILi192ELi64ELi64ELi4ES3_EELi8ELi1ELb0EEEvNS_16Flash_fwd_paramsE,"ax",@progbits
	.align	128
        .global         _ZN5flash32flash_fwd_splitkv_combine_kernelI23Flash_fwd_kernel_traitsILi192ELi64ELi64ELi4ELb0ELb0EN7cutlass10bfloat16_tE19Flash_kernel_traitsILi192ELi64ELi64ELi4ES3_EELi8ELi1ELb0EEEvNS_16Flash_fwd_paramsE
        .type           _ZN5flash32flash_fwd_splitkv_combine_kernelI23Flash_fwd_kernel_traitsILi192ELi64ELi64ELi4ELb0ELb0EN7cutlass10bfloat16_tE19Flash_kernel_traitsILi192ELi64ELi64ELi4ES3_EELi8ELi1ELb0EEEvNS_16Flash_fwd_paramsE,@function
        .size           _ZN5flash32flash_fwd_splitkv_combine_kernelI23Flash_fwd_kernel_traitsILi192ELi64ELi64ELi4ELb0ELb0EN7cutlass10bfloat16_tE19Flash_kernel_traitsILi192ELi64ELi64ELi4ES3_EELi8ELi1ELb0EEEvNS_16Flash_fwd_paramsE,(.L_x_4446 - _ZN5flash32flash_fwd_splitkv_combine_kernelI23Flash_fwd_kernel_traitsILi192ELi64ELi64ELi4ELb0ELb0EN7cutlass10bfloat16_tE19Flash_kernel_traitsILi192ELi64ELi64ELi4ES3_EELi8ELi1ELb0EEEvNS_16Flash_fwd_paramsE)
        .other          _ZN5flash32flash_fwd_splitkv_combine_kernelI23Flash_fwd_kernel_traitsILi192ELi64ELi64ELi4ELb0ELb0EN7cutlass10bfloat16_tE19Flash_kernel_traitsILi192ELi64ELi64ELi4ES3_EELi8ELi1ELb0EEEvNS_16Flash_fwd_paramsE,@"STO_CUDA_ENTRY STV_DEFAULT"
_ZN5flash32flash_fwd_splitkv_combine_kernelI23Flash_fwd_kernel_traitsILi192ELi64ELi64ELi4ELb0ELb0EN7cutlass10bfloat16_tE19Flash_kernel_traitsILi192ELi64ELi64ELi4ES3_EELi8ELi1ELb0EEEvNS_16Flash_fwd_paramsE:
.text._ZN5flash32flash_fwd_splitkv_combine_kernelI23Flash_fwd_kernel_traitsILi192ELi64ELi64ELi4ELb0ELb0EN7cutlass10bfloat16_tE19Flash_kernel_traitsILi192ELi64ELi64ELi4ES3_EELi8ELi1ELb0EEEvNS_16Flash_fwd_paramsE:
        /* <DEDUP_REMOVED lines=23> */
[----:B------:R-:W-:Y:S05]  /*0170*/  CALL.REL.NOINC `($__internal_6_$__cuda_sm20_div_s64) ;  /* 0x0000004400947944 */ /* 0x000fea0003c00000 */
[----:B------:R-:W-:Y:S05]  /*0180*/  BRA `(.L_x_291) ;  /* 0x00000000004c7947 */ /* 0x000fea0003800000 */
.L_x_290:
        /* <DEDUP_REMOVED lines=19> */
.L_x_291:
        /* <DEDUP_REMOVED lines=12> */
[----:B------:R-:W-:Y:S05]  /*0380*/  CALL.REL.NOINC `($__internal_6_$__cuda_sm20_div_s64) ;  /* 0x0000004400107944 */ /* 0x000fea0003c00000 */
[----:B------:R-:W-:Y:S02]  /*0390*/  MOV R8, R18 ;  /* 0x0000001200087202 */ /* 0x000fe40000000f00 */
[----:B------:R-:W-:Y:S01]  /*03a0*/  MOV R9, R19 ;  /* 0x0000001300097202 */ /* 0x000fe20000000f00 */
[----:B------:R-:W-:Y:S05]  /*03b0*/  BRA `(.L_x_294) ;  /* 0x00000000004c7947 */ /* 0x000fea0003800000 */
.L_x_293:
        /* <DEDUP_REMOVED lines=19> */
.L_x_294:
[----:B------:R-:W-:Y:S05]  /*04f0*/  BSYNC B0 ;  /* 0x0000000000007941 */ /* 0x000fea0003800000 */
.L_x_292:
        /* <DEDUP_REMOVED lines=41> */
.L_x_296:
        /* <DEDUP_REMOVED lines=19> */
.L_x_297:
[----:B------:R-:W-:Y:S05]  /*08c0*/  BSYNC B0 ;  /* 0x0000000000007941 */ /* 0x000fea0003800000 */
.L_x_295:
        /* <DEDUP_REMOVED lines=73> */
[----:B------:R-:W-:Y:S02]  /*0d60*/  MOV R34, R18 ;  /* 0x0000001200227202 */ /* 0x000fe40000000f00 */
[----:B------:R-:W-:Y:S01]  /*0d70*/  MOV R35, R19 ;  /* 0x0000001300237202 */ /* 0x000fe20000000f00 */
[----:B------:R-:W-:Y:S05]  /*0d80*/  BRA `(.L_x_300) ;  /* 0x00000000004c7947 */ /* 0x000fea0003800000 */
.L_x_299:
        /* <DEDUP_REMOVED lines=19> */
.L_x_300:
[----:B------:R-:W-:Y:S05]  /*0ec0*/  BSYNC B0 ;  /* 0x0000000000007941 */ /* 0x000fea0003800000 */
.L_x_298:
        /* <DEDUP_REMOVED lines=42> */
.L_x_302:
        /* <DEDUP_REMOVED lines=19> */
.L_x_303:
[----:B------:R-:W-:Y:S05]  /*12a0*/  BSYNC B0 ;  /* 0x0000000000007941 */ /* 0x000fea0003800000 */
.L_x_301:
[----:B------:R-:W0:Y:S01]  /*12b0*/  LDC R9, c[0x0][0x2c4] ;  /* 0x0000b100ff097b82 */ /* 0x000e220000000800 */
        /* <DEDUP_REMOVED lines=20> */
[C---:B------:R-:W-:Y:S02]  /*1400*/  IMAD R8, R7.reuse, R16, R8 ;  /* 0x0000001007087224 */ /* 0x040fe400078e0208 */
[----:B------:R-:W0:Y:S03]  /*1410*/  S2R R16, SR_TID.X ;  /* 0x0000000000107919 */ /* 0x000e260000002100 */
[----:B------:R-:W-:-:S13]  /*1420*/  ISETP.GT.U32.AND P0, PT, R7, R8, PT ;  /* 0x000000080700720c */ /* 0x000fda0003f04070 */
[----:B------:R-:W-:Y:S02]  /*1430*/  @!P0 IMAD.IADD R8, R8, 0x1, -R7 ;  /* 0x0000000108088824 */ /* 0x000fe400078e0a07 */
[----:B------:R-:W-:Y:S01]  /*1440*/  @!P0 VIADD R17, R17, 0x1 ;  /* 0x0000000111118836 */ /* 0x000fe20000000000 */
[----:B------:R-:W-:Y:S02]  /*1450*/  ISETP.NE.AND P0, PT, R9, RZ, PT ;  /* 0x000000ff0900720c */ /* 0x000fe40003f05270 */
[----:B------:R-:W-:Y:S02]  /*1460*/  ISETP.GE.U32.AND P2, PT, R8, R7, PT ;  /* 0x000000070800720c */ /* 0x000fe40003f46070 */
[----:B------:R-:W-:Y:S01]  /*1470*/  LEA.HI.SX32 R8, R3, 0x1, 0x1 ;  /* 0x0000000103087811 */ /* 0x000fe200078f0aff */
[----:B------:R-:W-:Y:S01]  /*1480*/  @!P3 IMAD.MOV R8, RZ, RZ, R6 ;  /* 0x000000ffff08b224 */ /* 0x000fe200078e0206 */
[----:B0-----:R-:W-:-:S09]  /*1490*/  SHF.R.S32.HI R27, RZ, 0x1f, R16 ;  /* 0x0000001fff1b7819 */ /* 0x001fd20000011410 */
[----:B------:R-:W-:Y:S01]  /*14a0*/  @P2 VIADD R17, R17, 0x1 ;  /* 0x0000000111112836 */ /* 0x000fe20000000000 */
[----:B------:R-:W-:Y:S02]  /*14b0*/  ISETP.GT.AND P2, PT, R16, 0xf, PT ;  /* 0x0000000f1000780c */ /* 0x000fe40003f44270 */
[----:B------:R-:W-:Y:S01]  /*14c0*/  LEA.HI R27, R27, R16, RZ, 0x3 ;  /* 0x000000101b1b7211 */ /* 0x000fe200078f18ff */
[----:B------:R-:W-:Y:S01]  /*14d0*/  @!P1 IMAD.MOV R17, RZ, RZ, -R17 ;  /* 0x000000ffff119224 */ /* 0x000fe200078e0a11 */
[----:B------:R-:W-:Y:S02]  /*14e0*/  @!P0 LOP3.LUT R17, RZ, R9, RZ, 0x33, !PT ;  /* 0x00000009ff118212 */ /* 0x000fe400078e33ff */
[----:B------:R-:W-:Y:S02]  /*14f0*/  SHF.R.S32.HI R26, RZ, 0x3, R27 ;  /* 0x00000003ff1a7819 */ /* 0x000fe4000001141b */
[----:B------:R-:W-:Y:S01]  /*1500*/  LOP3.LUT R27, R27, 0xfffffff8, RZ, 0xc0, !PT ;  /* 0xfffffff81b1b7812 */ /* 0x000fe200078ec0ff */
[----:B------:R-:W-:Y:S01]  /*1510*/  IMAD R3, R8, R17, RZ ;  /* 0x0000001108037224 */ /* 0x000fe200078e02ff */
[----:B------:R-:W-:Y:S01]  /*1520*/  ISETP.GE.AND P0, PT, R26, UR5, PT ;  /* 0x000000051a007c0c */ /* 0x000fe2000bf06270 */
[----:B------:R-:W0:Y:S02]  /*1530*/  LDC R17, c[0x0][0x270] ;  /* 0x00009c00ff117b82 */ /* 0x000e240000000800 */
[----:B------:R-:W1:Y:S01]  /*1540*/  @!P2 S2R R7, SR_CgaCtaId ;  /* 0x000000000007a919 */ /* 0x000e620000008800 */
[----:B------:R-:W-:Y:S01]  /*1550*/  IABS R25, R3 ;  /* 0x0000000300197213 */ /* 0x000fe20000000000 */
[----:B------:R-:W-:Y:S01]  /*1560*/  IMAD.IADD R27, R16, 0x1, -R27 ;  /* 0x00000001101b7824 */ /* 0x000fe200078e0a1b */
[----:B------:R-:W-:-:S02]  /*1570*/  @!P2 MOV R8, 0x400 ;  /* 0x000004000008a802 */ /* 0x000fc40000000f00 */
[----:B------:R-:W2:Y:S08]  /*1580*/  I2F.RP R20, R25 ;  /* 0x0000001900147306 */ /* 0x000eb00000209400 */
[----:B--2---:R-:W2:Y:S01]  /*1590*/  MUFU.RCP R32, R20 ;  /* 0x0000001400207308 */ /* 0x004ea20000001000 */
[----:B0-----:R-:W-:-:S07]  /*15a0*/  IABS R22, R17 ;  /* 0x0000001100167213 */ /* 0x001fce0000000000 */
[----:B------:R0:W3:Y:S01]  /*15b0*/  I2F.U32.RP R6, R22 ;  /* 0x0000001600067306 */ /* 0x0000e20000209000 */
[----:B-1----:R-:W-:Y:S01]  /*15c0*/  @!P2 LEA R7, R7, R8, 0x18 ;  /* 0x000000080707a211 */ /* 0x002fe200078ec0ff */
[----:B--2---:R-:W-:-:S04]  /*15d0*/  VIADD R32, R32, 0xffffffe ;  /* 0x0ffffffe20207836 */ /* 0x004fc80000000000 */
[----:B------:R-:W-:Y:S02]  /*15e0*/  @!P2 IMAD R8, R26, 0x24, R7 ;  /* 0x000000241a08a824 */ /* 0x000fe400078e0207 */
[----:B------:R0:W1:Y:S02]  /*15f0*/  F2I.FTZ.U32.TRUNC.NTZ R33, R32 ;  /* 0x0000002000217305 */ /* 0x000064000021f000 */
        /* <DEDUP_REMOVED lines=20> */
.L_x_305:
[----:B------:R-:W-:Y:S05]  /*1740*/  BSYNC B0 ;  /* 0x0000000000007941 */ /* 0x000fea0003800000 */
.L_x_304:
[----:B-----5:R4:W-:Y:S01]  /*1750*/  @!P2 STS [R21], R24 ;  /* 0x000000181500a388 */ /* 0x0209e20000000800 */
[----:B------:R-:W-:Y:S01]  /*1760*/  BSSY B0, `(.L_x_306) ;  /* 0x000000f000007945 */ /* 0x000fe20003800000 */
[----:B------:R-:W-:Y:S01]  /*1770*/  MOV R30, 0xff800000 ;  /* 0xff800000001e7802 */ /* 0x000fe20000000f00 */
[----:B------:R-:W-:Y:S06]  /*1780*/  BAR.SYNC.DEFER_BLOCKING 0x0 ;  /* 0x0000000000007b1d */ /* 0x000fec0000010000 */
[----:B------:R-:W-:Y:S05]  /*1790*/  @P2 BRA `(.L_x_307) ;  /* 0x00000000002c2947 */ /* 0x000fea0003800000 */
[----:B------:R-:W5:Y:S01]  /*17a0*/  S2R R7, SR_CgaCtaId ;  /* 0x0000000000077919 */ /* 0x000f620000008800 */
[----:B----4-:R-:W-:Y:S02]  /*17b0*/  LEA.HI R24, R16, R16, RZ, 0x1 ;  /* 0x0000001010187211 */ /* 0x010fe400078f08ff */
[----:B------:R-:W-:Y:S02]  /*17c0*/  MOV R20, 0x400 ;  /* 0x0000040000147802 */ /* 0x000fe40000000f00 */
[C---:B------:R-:W-:Y:S01]  /*17d0*/  LOP3.LUT R21, R24.reuse, 0xfffffffe, RZ, 0xc0, !PT ;  /* 0xfffffffe18157812 */ /* 0x040fe200078ec0ff */
[----:B------:R-:W-:-:S05]  /*17e0*/  IMAD.SHL.U32 R24, R24, 0x2, RZ ;  /* 0x0000000218187824 */ /* 0x000fca00078e00ff */
[----:B------:R-:W-:Y:S02]  /*17f0*/  LOP3.LUT R24, R24, 0xfffffffc, RZ, 0xc0, !PT ;  /* 0xfffffffc18187812 */ /* 0x000fe400078ec0ff */
[----:B-----5:R-:W-:Y:S01]  /*1800*/  LEA R7, R7, R20, 0x18 ;  /* 0x0000001407077211 */ /* 0x020fe200078ec0ff */
[----:B------:R-:W-:-:S04]  /*1810*/  IMAD.IADD R20, R16, 0x1, -R21 ;  /* 0x0000000110147824 */ /* 0x000fc800078e0a15 */
[----:B------:R-:W-:-:S04]  /*1820*/  IMAD R7, R20, 0x24, R7 ;  /* 0x0000002414077824 */ /* 0x000fc800078e0207 */
[----:B------:R-:W-:-:S05]  /*1830*/  IMAD.IADD R7, R7, 0x1, R24 ;  /* 0x0000000107077824 */ /* 0x000fca00078e0218 */
[----:B------:R4:W0:Y:S02]  /*1840*/  LDS R30, [R7] ;  /* 0x00000000071e7984 */ /* 0x0008240000000800 */
.L_x_307:
[----:B------:R-:W-:Y:S05]  /*1850*/  BSYNC B0 ;  /* 0x0000000000007941 */ /* 0x000fea0003800000 */
.L_x_306:
[----:B0---4-:R-:W0:Y:S01]  /*1860*/  SHFL.BFLY PT, R7, R30, 0x1, 0x1f ;  /* 0x0c201f001e077f89 */ /* 0x011e2200000e0000 */
[----:B---3--:R-:W3:Y:S01]  /*1870*/  MUFU.RCP R6, R6 ;  /* 0x0000000600067308 */ /* 0x008ee20000001000 */
[--C-:B-1----:R-:W-:Y:S01]  /*1880*/  IMAD.MOV R20, RZ, RZ, -R33.reuse ;  /* 0x000000ffff147224 */ /* 0x102fe200078e0a21 */
[----:B------:R-:W-:Y:S01]  /*1890*/  IABS R29, R4 ;  /* 0x00000004001d7213 */ /* 0x000fe20000000000 */
[----:B------:R-:W-:Y:S01]  /*18a0*/  IMAD.MOV.U32 R32, RZ, RZ, RZ ;  /* 0x000000ffff207224 */ /* 0x000fe200078e00ff */
[----:B------:R-:W-:Y:S01]  /*18b0*/  ISETP.NE.AND P4, PT, R3, RZ, PT ;  /* 0x000000ff0300720c */ /* 0x000fe20003f85270 */
[----:B------:R-:W-:Y:S01]  /*18c0*/  IMAD R21, R20, R25, RZ ;  /* 0x0000001914157224 */ /* 0x000fe200078e02ff */
[----:B------:R-:W-:Y:S01]  /*18d0*/  IABS R20, R3 ;  /* 0x0000000300147213 */ /* 0x000fe20000000000 */
[----:B------:R-:W-:Y:S01]  /*18e0*/  BSSY B1, `(.L_x_308) ;  /* 0x000021a000017945 */ /* 0x000fe20003800000 */
[----:B------:R-:W-:Y:S01]  /*18f0*/  ISETP.GT.AND P3, PT, R2, RZ, PT ;  /* 0x000000ff0200720c */ /* 0x000fe20003f64270 */
[----:B------:R-:W-:Y:S01]  /*1900*/  IMAD.HI.U32 R21, R33, R21, R32 ;  /* 0x0000001521157227 */ /* 0x000fe200078e0020 */
[----:B------:R-:W-:-:S02]  /*1910*/  IABS R33, R17 ;  /* 0x0000001100217213 */ /* 0x000fc40000000000 */
[----:B------:R-:W-:Y:S01]  /*1920*/  LOP3.LUT R4, R4, R17, RZ, 0x3c, !PT ;  /* 0x0000001104047212 */ /* 0x000fe200078e3cff */
[----:B------:R-:W-:Y:S02]  /*1930*/  IMAD.MOV R20, RZ, RZ, -R20 ;  /* 0x000000ffff147224 */ /* 0x000fe400078e0a14 */
[----:B------:R-:W-:Y:S02]  /*1940*/  IMAD.MOV R33, RZ, RZ, -R33 ;  /* 0x000000ffff217224 */ /* 0x000fe400078e0a21 */
[----:B---3--:R-:W-:Y:S01]  /*1950*/  VIADD R36, R6, 0xffffffe ;  /* 0x0ffffffe06247836 */ /* 0x008fe20000000000 */
[----:B------:R-:W-:-:S03]  /*1960*/  IABS R6, R8 ;  /* 0x0000000800067213 */ /* 0x000fc60000000000 */
[----:B------:R-:W1:Y:S01]  /*1970*/  F2I.FTZ.U32.TRUNC.NTZ R37, R36 ;  /* 0x0000002400257305 */ /* 0x000e62000021f000 */
[----:B0-----:R-:W-:Y:S01]  /*1980*/  FMNMX.FTZ R7, R7, R30, !PT ;  /* 0x0000001e07077209 */ /* 0x001fe20007810000 */
[----:B------:R-:W-:-:S03]  /*1990*/  IMAD.HI.U32 R21, R21, R6, RZ ;  /* 0x0000000615157227 */ /* 0x000fc600078e00ff */
[----:B------:R-:W-:Y:S01]  /*19a0*/  FSETP.NEU.FTZ.AND P0, PT, R7, -INF , PT ;  /* 0xff8000000700780b */ /* 0x000fe20003f1d000 */
[----:B------:R-:W-:-:S03]  /*19b0*/  IMAD R20, R21, R20, R6 ;  /* 0x0000001415147224 */ /* 0x000fc600078e0206 */
[----:B------:R-:W-:Y:S02]  /*19c0*/  FSEL R7, R7, RZ, P0 ;  /* 0x000000ff07077208 */ /* 0x000fe40000000000 */
[----:B------:R-:W-:-:S03]  /*19d0*/  ISETP.GT.U32.AND P1, PT, R25, R20, PT ;  /* 0x000000141900720c */ /* 0x000fc60003f24070 */
[----:B--2---:R-:W-:Y:S01]  /*19e0*/  FADD.FTZ R27, -R7, R30 ;  /* 0x0000001e071b7221 */ /* 0x004fe20000010100 */
[----:B-1----:R-:W-:Y:S02]  /*19f0*/  IMAD.MOV R31, RZ, RZ, -R37 ;  /* 0x000000ffff1f7224 */ /* 0x002fe400078e0a25 */
[----:B------:R-:W-:Y:S02]  /*1a00*/  IMAD.MOV.U32 R36, RZ, RZ, RZ ;  /* 0x000000ffff247224 */ /* 0x000fe400078e00ff */
[----:B------:R-:W-:Y:S01]  /*1a10*/  FMUL.FTZ R27, R27, 1.4426950216293334961 ;  /* 0x3fb8aa3b1b1b7820 */ /* 0x000fe20000410000 */
[----:B------:R-:W-:Y:S01]  /*1a20*/  IMAD R32, R31, R22, RZ ;  /* 0x000000161f207224 */ /* 0x000fe200078e02ff */
[----:B------:R-:W-:-:S03]  /*1a30*/  SHF.R.S32.HI R31, RZ, 0x1f, R2 ;  /* 0x0000001fff1f7819 */ /* 0x000fc60000011402 */
[----:B------:R-:W-:Y:S01]  /*1a40*/  IMAD.HI.U32 R32, R37, R32, R36 ;  /* 0x0000002025207227 */ /* 0x000fe200078e0024 */
[----:B------:R-:W0:Y:S03]  /*1a50*/  MUFU.EX2 R27, R27 ;  /* 0x0000001b001b7308 */ /* 0x000e260000000800 */
[----:B------:R-:W-:Y:S02]  /*1a60*/  @!P1 IMAD.IADD R20, R20, 0x1, -R25 ;  /* 0x0000000114149824 */ /* 0x000fe400078e0a19 */
[----:B------:R-:W-:-:S03]  /*1a70*/  IMAD.HI.U32 R26, R32, R29, RZ ;  /* 0x0000001d201a7227 */ /* 0x000fc600078e00ff */
[-C--:B------:R-:W-:Y:S01]  /*1a80*/  ISETP.GE.U32.AND P0, PT, R20, R25.reuse, PT ;  /* 0x000000191400720c */ /* 0x080fe20003f06070 */
[----:B------:R-:W-:Y:S01]  /*1a90*/  IMAD.HI.U32 R32, R32, R6, RZ ;  /* 0x0000000620207227 */ /* 0x000fe200078e00ff */
[----:B------:R-:W-:-:S03]  /*1aa0*/  LOP3.LUT R20, R8, R25, RZ, 0x3c, !PT ;  /* 0x0000001908147212 */ /* 0x000fc600078e3cff */
[-C--:B------:R-:W-:Y:S01]  /*1ab0*/  IMAD R29, R26, R33.reuse, R29 ;  /* 0x000000211a1d7224 */ /* 0x080fe200078e021d */
[----:B------:R-:W-:Y:S01]  /*1ac0*/  ISETP.GE.AND P2, PT, R20, RZ, PT ;  /* 0x000000ff1400720c */ /* 0x000fe20003f46270 */
[----:B------:R-:W-:Y:S01]  /*1ad0*/  @!P1 VIADD R21, R21, 0x1 ;  /* 0x0000000115159836 */ /* 0x000fe20000000000 */
[----:B------:R-:W1:Y:S01]  /*1ae0*/  LDC.U8 R20, c[0x0][0x3d9] ;  /* 0x0000f640ff147b82 */ /* 0x000e620000000000 */
[----:B0-----:R-:W0:Y:S01]  /*1af0*/  SHFL.BFLY PT, R24, R27, 0x1, 0x1f ;  /* 0x0c201f001b187f89 */ /* 0x001e2200000e0000 */
[----:B------:R-:W-:Y:S01]  /*1b00*/  IMAD R33, R32, R33, R6 ;  /* 0x0000002120217224 */ /* 0x000fe200078e0206 */
[----:B------:R-:W-:Y:S02]  /*1b10*/  ISETP.GT.U32.AND P1, PT, R22, R29, PT ;  /* 0x0000001d1600720c */ /* 0x000fe40003f24070 */
[----:B------:R-:W-:Y:S01]  /*1b20*/  @P0 VIADD R21, R21, 0x1 ;  /* 0x0000000115150836 */ /* 0x000fe20000000000 */
[----:B------:R-:W-:Y:S01]  /*1b30*/  LEA.HI.SX32 R6, R2, 0x1, 0x1 ;  /* 0x0000000102067811 */ /* 0x000fe200078f0aff */
[----:B------:R-:W-:Y:S01]  /*1b40*/  @!P3 IMAD.MOV R6, RZ, RZ, R31 ;  /* 0x000000ffff06b224 */ /* 0x000fe200078e021f */
[----:B------:R-:W-:-:S03]  /*1b50*/  ISETP.GT.U32.AND P0, PT, R22, R33, PT ;  /* 0x000000211600720c */ /* 0x000fc60003f04070 */
[----:B------:R-:W-:Y:S01]  /*1b60*/  @!P2 IMAD.MOV R21, RZ, RZ, -R21 ;  /* 0x000000ffff15a224 */ /* 0x000fe200078e0a15 */
[----:B------:R-:W-:Y:S02]  /*1b70*/  @!P4 LOP3.LUT R21, RZ, R25, RZ, 0x33, !PT ;  /* 0x00000019ff15c212 */ /* 0x000fe400078e33ff */
[----:B------:R-:W-:Y:S02]  /*1b80*/  LOP3.LUT R25, R8, R17, RZ, 0x3c, !PT ;  /* 0x0000001108197212 */ /* 0x000fe400078e3cff */
[--C-:B------:R-:W-:Y:S01]  /*1b90*/  @!P1 IMAD.IADD R29, R29, 0x1, -R22.reuse ;  /* 0x000000011d1d9824 */ /* 0x100fe200078e0a16 */
[----:B------:R-:W-:Y:S01]  /*1ba0*/  ISETP.GT.AND P4, PT, R3, RZ, PT ;  /* 0x000000ff0300720c */ /* 0x000fe20003f84270 */
[----:B------:R-:W-:Y:S01]  /*1bb0*/  @!P1 VIADD R26, R26, 0x1 ;  /* 0x000000011a1a9836 */ /* 0x000fe20000000000 */
[----:B------:R-:W-:Y:S02]  /*1bc0*/  ISETP.GE.AND P2, PT, R4, RZ, PT ;  /* 0x000000ff0400720c */ /* 0x000fe40003f46270 */
[----:B------:R-:W-:Y:S01]  /*1bd0*/  @!P0 IMAD.IADD R33, R33, 0x1, -R22 ;  /* 0x0000000121218824 */ /* 0x000fe200078e0a16 */
[-C--:B------:R-:W-:Y:S01]  /*1be0*/  ISETP.GE.U32.AND P5, PT, R29, R22.reuse, PT ;  /* 0x000000161d00720c */ /* 0x080fe20003fa6070 */
[----:B------:R-:W-:Y:S01]  /*1bf0*/  @!P0 VIADD R32, R32, 0x1 ;  /* 0x0000000120208836 */ /* 0x000fe20000000000 */
[----:B------:R-:W-:Y:S01]  /*1c00*/  ISETP.GE.AND P3, PT, R25, RZ, PT ;  /* 0x000000ff1900720c */ /* 0x000fe20003f66270 */
[----:B0-----:R-:W-:Y:S01]  /*1c10*/  FADD.FTZ R24, R27, R24 ;  /* 0x000000181b187221 */ /* 0x001fe20000010000 */
[----:B------:R-:W-:Y:S01]  /*1c20*/  ISETP.GE.U32.AND P6, PT, R33, R22, PT ;  /* 0x000000162100720c */ /* 0x000fe20003fc6070 */
[----:B------:R-:W-:Y:S01]  /*1c30*/  IMAD.MOV.U32 R27, RZ, RZ, 0x7f800000 ;  /* 0x7f800000ff1b7424 */ /* 0x000fe200078e00ff */
[----:B------:R-:W-:-:S02]  /*1c40*/  LOP3.LUT R22, R16, 0x1, RZ, 0xc0, !PT ;  /* 0x0000000110167812 */ /* 0x000fc400078ec0ff */
[----:B------:R-:W-:Y:S02]  /*1c50*/  FSETP.NE.FTZ.AND P1, PT, R24, RZ, PT ;  /* 0x000000ff1800720b */ /* 0x000fe40003f35000 */
[----:B------:R-:W-:Y:S02]  /*1c60*/  SHF.R.S32.HI R8, RZ, 0x1f, R3 ;  /* 0x0000001fff087819 */ /* 0x000fe40000011403 */
[----:B------:R-:W-:Y:S01]  /*1c70*/  ISETP.NE.U32.AND P0, PT, R22, 0x1, PT ;  /* 0x000000011600780c */ /* 0x000fe20003f05070 */
[----:B------:R-:W-:Y:S01]  /*1c80*/  @P5 VIADD R26, R26, 0x1 ;  /* 0x000000011a1a5836 */ /* 0x000fe20000000000 */
[----:B------:R-:W-:Y:S01]  /*1c90*/  LEA.HI.SX32 R4, R3, 0x1, 0x1 ;  /* 0x0000000103047811 */ /* 0x000fe200078f0aff */
[----:B------:R-:W-:Y:S01]  /*1ca0*/  @!P4 IMAD.MOV R4, RZ, RZ, R8 ;  /* 0x000000ffff04c224 */ /* 0x000fe200078e0208 */
[----:B------:R-:W-:Y:S01]  /*1cb0*/  ISETP.GT.OR P0, PT, R16, 0xf, !P0 ;  /* 0x0000000f1000780c */ /* 0x000fe20004704670 */
[----:B------:R-:W-:Y:S01]  /*1cc0*/  @P6 VIADD R32, R32, 0x1 ;  /* 0x0000000120206836 */ /* 0x000fe20000000000 */
[----:B-1----:R-:W-:Y:S01]  /*1cd0*/  ISETP.NE.AND P4, PT, R20, RZ, PT ;  /* 0x000000ff1400720c */ /* 0x002fe20003f85270 */
[----:B------:R-:W-:Y:S01]  /*1ce0*/  @!P2 IMAD.MOV R26, RZ, RZ, -R26 ;  /* 0x000000ffff1aa224 */ /* 0x000fe200078e0a1a */
[----:B------:R-:W-:Y:S01]  /*1cf0*/  ISETP.NE.AND P5, PT, R17, RZ, PT ;  /* 0x000000ff1100720c */ /* 0x000fe20003fa5270 */
[----:B------:R-:W0:Y:S01]  /*1d00*/  @P1 MUFU.LG2 R24, R24 ;  /* 0x0000001800181308 */ /* 0x000e220000000c00 */
[----:B------:R-:W-:Y:S01]  /*1d10*/  LOP3.LUT R25, RZ, R17, RZ, 0x33, !PT ;  /* 0x00000011ff197212 */ /* 0x000fe200078e33ff */
[----:B------:R-:W-:Y:S01]  /*1d20*/  @!P3 IMAD.MOV R32, RZ, RZ, -R32 ;  /* 0x000000ffff20b224 */ /* 0x000fe200078e0a20 */
[----:B------:R-:W-:-:S02]  /*1d30*/  SEL R9, R9, 0x1, !P4 ;  /* 0x0000000109097807 */ /* 0x000fc40006000000 */
[C---:B------:R-:W-:Y:S02]  /*1d40*/  SEL R26, R25.reuse, R26, !P5 ;  /* 0x0000001a191a7207 */ /* 0x040fe40006800000 */
[----:B------:R-:W-:Y:S02]  /*1d50*/  SEL R32, R25, R32, !P5 ;  /* 0x0000002019207207 */ /* 0x000fe40006800000 */
[----:B------:R-:W-:Y:S01]  /*1d60*/  ISETP.LT.U32.AND P2, PT, R18, R21, PT ;  /* 0x000000151200720c */ /* 0x000fe20003f41070 */
[-C--:B------:R-:W-:Y:S01]  /*1d70*/  IMAD R29, R26, R9.reuse, RZ ;  /* 0x000000091a1d7224 */ /* 0x080fe200078e02ff */
[----:B------:R-:W-:Y:S01]  /*1d80*/  SHF.R.S32.HI R31, RZ, 0x1f, R21 ;  /* 0x0000001fff1f7819 */ /* 0x000fe20000011415 */
[----:B------:R-:W-:-:S03]  /*1d90*/  IMAD R25, R32, R9, RZ ;  /* 0x0000000920197224 */ /* 0x000fc600078e02ff */
[----:B------:R-:W-:Y:S01]  /*1da0*/  ISETP.LT.AND.EX P2, PT, R19, R31, PT, P2 ;  /* 0x0000001f1300720c */ /* 0x000fe20003f41320 */
[----:B0-----:R-:W-:Y:S01]  /*1db0*/  @P1 FFMA.FTZ R27, R24, 0.69314718246459960938, R7 ;  /* 0x3f317218181b1823 */ /* 0x001fe20000010007 */
[----:B------:R-:W-:Y:S02]  /*1dc0*/  IMAD R7, R6, R29, RZ ;  /* 0x0000001d06077224 */ /* 0x000fe400078e02ff */
[----:B------:R-:W-:Y:S01]  /*1dd0*/  SEL R9, R18, R21, P2 ;  /* 0x0000001512097207 */ /* 0x000fe20001000000 */
[----:B------:R-:W-:Y:S01]  /*1de0*/  IMAD R6, R25, R4, RZ ;  /* 0x0000000419067224 */ /* 0x000fe200078e02ff */
[----:B------:R-:W-:Y:S01]  /*1df0*/  SEL R8, R19, R31, P2 ;  /* 0x0000001f13087207 */ /* 0x000fe20001000000 */
        /* <DEDUP_REMOVED lines=38> */
[----:B------:R-:W-:Y:S05]  /*2060*/  CALL.REL.NOINC `($__internal_6_$__cuda_sm20_div_s64) ;  /* 0x0000002400d87944 */ /* 0x000fea0003c00000 */
        /* <DEDUP_REMOVED lines=9> */
.L_x_312:
        /* <DEDUP_REMOVED lines=22> */
.L_x_313:
[----:B------:R-:W-:Y:S05]  /*2260*/  BSYNC B0 ;  /* 0x0000000000007941 */ /* 0x000fea0003800000 */
.L_x_311:
        /* <DEDUP_REMOVED lines=19> */
.L_x_315:
        /* <DEDUP_REMOVED lines=22> */
.L_x_316:
[----:B------:R-:W-:Y:S05]  /*2500*/  BSYNC B0 ;  /* 0x0000000000007941 */ /* 0x000fea0003800000 */
.L_x_314:
        /* <DEDUP_REMOVED lines=11> */
[----:B------:R-:W-:Y:S05]  /*25c0*/  CALL.REL.NOINC `($__internal_6_$__cuda_sm20_div_s64) ;  /* 0x0000002000807944 */ /* 0x000fea0003c00000 */
[----:B------:R-:W-:-:S04]  /*25d0*/  IADD3 R17, P0, RZ, -R18, RZ ;  /* 0x80000012ff117210 */ /* 0x000fc80007f1e0ff */
[----:B------:R-:W-:Y:S01]  /*25e0*/  IADD3.X R16, RZ, ~R19, RZ, P0, !PT ;  /* 0x80000013ff107210 */ /* 0x000fe200007fe4ff */
[----:B------:R-:W-:-:S04]  /*25f0*/  IMAD.WIDE.U32 R36, R5, R17, R36 ;  /* 0x0000001105247225 */ /* 0x000fc800078e0024 */
[----:B------:R-:W-:-:S04]  /*2600*/  IMAD R16, R16, R5, RZ ;  /* 0x0000000510107224 */ /* 0x000fc800078e02ff */
[----:B------:R-:W-:-:S05]  /*2610*/  IMAD R4, R4, R17, R16 ;  /* 0x0000001104047224 */ /* 0x000fca00078e0210 */
[----:B------:R-:W-:Y:S01]  /*2620*/  IADD3 R4, R37, R4, RZ ;  /* 0x0000000425047210 */ /* 0x000fe20007ffe0ff */
[----:B------:R-:W-:Y:S05]  /*2630*/  BRA `(.L_x_319) ;  /* 0x0000000000587947 */ /* 0x000fea0003800000 */
.L_x_318:
        /* <DEDUP_REMOVED lines=22> */
.L_x_319:
[----:B------:R-:W-:Y:S05]  /*27a0*/  BSYNC B0 ;  /* 0x0000000000007941 */ /* 0x000fea0003800000 */
.L_x_317:
        /* <DEDUP_REMOVED lines=38> */
[----:B------:R-:W-:Y:S05]  /*2a10*/  CALL.REL.NOINC `($__internal_6_$__cuda_sm20_div_s64) ;  /* 0x0000001c006c7944 */ /* 0x000fea0003c00000 */
        /* <DEDUP_REMOVED lines=12> */
.L_x_321:
        /* <DEDUP_REMOVED lines=23> */
.L_x_322:
[----:B------:R-:W-:Y:S05]  /*2c50*/  BSYNC B0 ;  /* 0x0000000000007941 */ /* 0x000fea0003800000 */
.L_x_320:
        /* <DEDUP_REMOVED lines=18> */
.L_x_324:
        /* <DEDUP_REMOVED lines=22> */
.L_x_325:
[----:B------:R-:W-:Y:S05]  /*2ee0*/  BSYNC B0 ;  /* 0x0000000000007941 */ /* 0x000fea0003800000 */
.L_x_323:
        /* <DEDUP_REMOVED lines=20> */
.L_x_327:
        /* <DEDUP_REMOVED lines=23> */
.L_x_328:
[----:B------:R-:W-:Y:S05]  /*31a0*/  BSYNC B0 ;  /* 0x0000000000007941 */ /* 0x000fea0003800000 */
.L_x_326:
        /* <DEDUP_REMOVED lines=26> */
[----:B------:R-:W-:Y:S05]  /*3350*/  CALL.REL.NOINC `($__internal_6_$__cuda_sm20_div_s64) ;  /* 0x00000014001c7944 */ /* 0x000fea0003c00000 */
        /* <DEDUP_REMOVED lines=12> */
.L_x_330:
        /* <DEDUP_REMOVED lines=23> */
.L_x_331:
[----:B------:R-:W-:Y:S05]  /*3590*/  BSYNC B0 ;  /* 0x0000000000007941 */ /* 0x000fea0003800000 */
.L_x_329:
        /* <DEDUP_REMOVED lines=29> */
.L_x_333:
        /* <DEDUP_REMOVED lines=23> */
.L_x_334:
[----:B------:R-:W-:Y:S05]  /*38e0*/  BSYNC B0 ;  /* 0x0000000000007941 */ /* 0x000fea0003800000 */
.L_x_332:
        /* <DEDUP_REMOVED lines=21> */
.L_x_310:
[----:B------:R-:W-:Y:S02]  /*3a40*/  ULDC.64 UR4, c[0x0][0x2b0] ;  /* 0x0000ac0000047ab9 */ /* 0x000fe40000000a00 */
[----:B------:R-:W-:-:S04]  /*3a50*/  LEA R2, P0, R32, UR4, 0x2 ;  /* 0x0000000420027c11 */ /* 0x000fc8000f8010ff */
[----:B------:R-:W-:-:S05]  /*3a60*/  LEA.HI.X R3, R32, UR5, R33, 0x2, P0 ;  /* 0x0000000520037c11 */ /* 0x000fca00080f1421 */
[----:B------:R0:W-:Y:S04]  /*3a70*/  STG.E desc[UR8][R2.64], R27 ;  /* 0x0000001b02007986 */ /* 0x0001e8000c101908 */
.L_x_309:
[----:B------:R-:W-:Y:S05]  /*3a80*/  BSYNC B1 ;  /* 0x0000000000017941 */ /* 0x000fea0003800000 */
.L_x_308:
[----:B------:R-:W0:Y:S01]  /*3a90*/  S2R R31, SR_TID.X ;  /* 0x00000000001f7919 */ /* 0x000e220000002100 */
[----:B------:R-:W2:Y:S01]  /*3aa0*/  LDC R5, c[0x0][0x3c4] ;  /* 0x0000f100ff057b82 */ /* 0x000ea20000000800 */
[----:B------:R-:W-:Y:S01]  /*3ab0*/  BSSY B0, `(.L_x_335) ;  /* 0x0000016000007945 */ /* 0x000fe20003800000 */
[----:B--2---:R-:W-:Y:S02]  /*3ac0*/  ISETP.GE.AND P0, PT, R5, 0x1, PT ;  /* 0x000000010500780c */ /* 0x004fe40003f06270 */
[-C--:B01----:R-:W-:Y:S02]  /*3ad0*/  LEA.HI R3, R31, R31.reuse, RZ, 0x1 ;  /* 0x0000001f1f037211 */ /* 0x083fe400078f08ff */
[----:B------:R-:W-:Y:S02]  /*3ae0*/  SHF.R.S32.HI R34, RZ, 0x1f, R31 ;  /* 0x0000001fff227819 */ /* 0x000fe4000001141f */
[----:B------:R-:W-:Y:S02]  /*3af0*/  LOP3.LUT R2, R3, 0xfffffffe, RZ, 0xc0, !PT ;  /* 0xfffffffe03027812 */ /* 0x000fe400078ec0ff */
[----:B------:R-:W-:-:S03]  /*3b00*/  LEA.HI R34, R34, R31, RZ, 0x4 ;  /* 0x0000001f22227211 */ /* 0x000fc600078f20ff */
[----:B------:R-:W-:Y:S01]  /*3b10*/  IMAD.IADD R2, R31, 0x1, -R2 ;  /* 0x000000011f027824 */ /* 0x000fe200078e0a02 */
[----:B------:R-:W-:-:S04]  /*3b20*/  LOP3.LUT R4, R34, 0x3ffffff0, RZ, 0xc0, !PT ;  /* 0x3ffffff022047812 */ /* 0x000fc800078ec0ff */
[----:B------:R-:W-:-:S04]  /*3b30*/  ISETP.GE.AND P1, PT, R2, R5, PT ;  /* 0x000000050200720c */ /* 0x000fc80003f26270 */
[----:B------:R-:W-:-:S13]  /*3b40*/  ISETP.GT.OR P1, PT, R31, 0xf, P1 ;  /* 0x0000000f1f00780c */ /* 0x000fda0000f24670 */
[----:B------:R-:W-:Y:S05]  /*3b50*/  @P1 BRA `(.L_x_336) ;  /* 0x00000000002c1947 */ /* 0x000fea0003800000 */
[----:B------:R-:W0:Y:S01]  /*3b60*/  S2R R0, SR_CgaCtaId ;  /* 0x0000000000007919 */ /* 0x000e220000008800 */
[----:B------:R-:W-:Y:S01]  /*3b70*/  FADD.FTZ R6, -R27, R30 ;  /* 0x0000001e1b067221 */ /* 0x000fe20000010100 */
[----:B------:R-:W-:Y:S02]  /*3b80*/  MOV R5, 0x400 ;  /* 0x0000040000057802 */ /* 0x000fe40000000f00 */
[----:B------:R-:W-:Y:S01]  /*3b90*/  SHF.L.U32 R3, R3, 0x1, RZ ;  /* 0x0000000103037819 */ /* 0x000fe200000006ff */
[----:B------:R-:W-:-:S06]  /*3ba0*/  FMUL.FTZ R6, R6, 1.4426950216293334961 ;  /* 0x3fb8aa3b06067820 */ /* 0x000fcc0000410000 */
[----:B------:R-:W1:Y:S01]  /*3bb0*/  MUFU.EX2 R6, R6 ;  /* 0x0000000600067308 */ /* 0x000e620000000800 */
[----:B0-----:R-:W-:Y:S02]  /*3bc0*/  LEA R5, R0, R5, 0x18 ;  /* 0x0000000500057211 */ /* 0x001fe400078ec0ff */
[----:B------:R-:W-:-:S03]  /*3bd0*/  LOP3.LUT R0, R3, 0xfffffffc, RZ, 0xc0, !PT ;  /* 0xfffffffc03007812 */ /* 0x000fc600078ec0ff */
[----:B------:R-:W-:-:S05]  /*3be0*/  IMAD R5, R2, 0x24, R5 ;  /* 0x0000002402057824 */ /* 0x000fca00078e0205 */
[----:B------:R-:W-:-:S05]  /*3bf0*/  IADD3 R5, R5, R0, RZ ;  /* 0x0000000005057210 */ /* 0x000fca0007ffe0ff */
[----:B-1----:R0:W-:Y:S02]  /*3c00*/  STS [R5], R6 ;  /* 0x0000000605007388 */ /* 0x0021e40000000800 */
.L_x_336:
[----:B------:R-:W-:Y:S05]  /*3c10*/  BSYNC B0 ;  /* 0x0000000000007941 */ /* 0x000fea0003800000 */
.L_x_335:
        /* <DEDUP_REMOVED lines=42> */
.L_x_340:
        /* <DEDUP_REMOVED lines=14> */
.L_x_339:
[----:B------:R-:W-:Y:S05]  /*3fa0*/  BSYNC B0 ;  /* 0x0000000000007941 */ /* 0x000fea0003800000 */
.L_x_338:
        /* <DEDUP_REMOVED lines=20> */
.L_x_337:
        /* <DEDUP_REMOVED lines=110> */
        .weak           $__internal_6_$__cuda_sm20_div_s64
        .type           $__internal_6_$__cuda_sm20_div_s64,@function
        .size           $__internal_6_$__cuda_sm20_div_s64,(.L_x_4446 - $__internal_6_$__cuda_sm20_div_s64)
$__internal_6_$__cuda_sm20_div_s64:
        /* <DEDUP_REMOVED lines=83> */
[----:B------:R-:W-:Y:S06]  /*4d00*/  RET.REL.NODEC R38 `(_ZN5flash32flash_fwd_splitkv_combine_kernelI23Flash_fwd_kernel_traitsILi192ELi64ELi64ELi4ELb0ELb0EN7cutlass10bfloat16_tE19Flash_kernel_traitsILi192ELi64ELi64ELi4ES3_EELi8ELi1ELb0EEEvNS_16Flash_fwd_paramsE) ;  /* 0xffffffb026bc7950 */ /* 0x000fec0003c3ffff */
.L_x_341:
        /* <DEDUP_REMOVED lines=15> */
.L_x_4446:


//--------------------- .text._ZN5flash32flash_fwd_splitkv_combine_kernelI23Flash_fwd_kernel_traitsILi192ELi64ELi64ELi4ELb0ELb0EN7cutlass10bfloat16_tE19Flash_kernel_traitsILi192ELi64ELi64ELi4ES3_EELi8ELi7ELb1EEEvNS_16Flash_fwd_paramsE --------------------------
	.section	.text._ZN5flash32flash_fwd_splitkv_combine_kernelI23Flash_fwd_kernel_traitsILi192ELi64ELi64ELi4ELb0ELb0EN7cutlass10bfloat16_tE19Flash_kernel_traitsILi192ELi64ELi64ELi4ES3_EELi8ELi7ELb1EEEvNS_16Flash_fwd_paramsE,"ax",@progbits
	.align	128
        .global         _ZN5flash32flash_fwd_splitkv_combine_kernelI23Flash_fwd_kernel_traitsILi192ELi64ELi64ELi4ELb0ELb0EN7cutlass10bfloat16_tE19Flash_kernel_traitsILi192ELi64ELi64ELi4ES3_EELi8ELi7ELb1EEEvNS_16Flash_fwd_paramsE
        .type           _ZN5flash32flash_fwd_splitkv_combine_kernelI23Flash_fwd_kernel_traitsILi192ELi64ELi64ELi4ELb0ELb0EN7cutlass10bfloat16_tE19Flash_kernel_traitsILi192ELi64ELi64ELi4ES3_EELi8ELi7ELb1EEEvNS_16Flash_fwd_paramsE,@function
        .size           _ZN5flash32flash_fwd_splitkv_combine_kernelI23Flash_fwd_kernel_traitsILi192ELi64ELi64ELi4ELb0ELb0EN7cutlass10bfloat16_tE19Flash_kernel_traitsILi192ELi64ELi64ELi4ES3_EELi8ELi7ELb1EEEvNS_16Flash_fwd_paramsE,(.L_x_4447 - _ZN5flash32flash_fwd_splitkv_combine_kernelI23Flash_fwd_kernel_traitsILi192ELi64ELi64ELi4ELb0ELb0EN7cutlass10bfloat16_tE19Flash_kernel_traitsILi192ELi64ELi64ELi4ES3_EELi8ELi7ELb1EEEvNS_16Flash_fwd_paramsE)
        .other          _ZN5flash32flash_fwd_splitkv_combine_kernelI23Flash_fwd_kernel_traitsILi192ELi64ELi64ELi4ELb0ELb0EN7cutlass10bfloat16_tE19Flash_kernel_traitsILi192ELi64ELi64ELi4ES3_EELi8ELi7ELb1EEEvNS_16Flash_fwd_paramsE,@"STO_CUDA_ENTRY STV_DEFAULT"
_ZN5flash32flash_fwd_splitkv_combine_kernelI23Flash_fwd_kernel_traitsILi192ELi64ELi64ELi4ELb0ELb0EN7cutlass10bfloat16_tE19Flash_kernel_traitsILi192ELi64ELi64ELi4ES3_EELi8ELi7ELb1EEEvNS_16Flash_fwd_paramsE:
.text._ZN5flash32flash_fwd_splitkv_combine_kernelI23Flash_fwd_kernel_traitsILi192ELi64ELi64ELi4ELb0ELb0EN7cutlass10bfloat16_tE19Flash_kernel_traitsILi192ELi64ELi64ELi4ES3_EELi8ELi7ELb1EEEvNS_16Flash_fwd_paramsE:
        /* <DEDUP_REMOVED lines=23> */
[----:B------:R-:W-:Y:S05]  /*0170*/  CALL.REL.NOINC `($__internal_7_$__cuda_sm20_div_s64) ;  /* 0x0000005800007944 */ /* 0x000fea0003c00000 */
[----:B------:R-:W-:Y:S02]  /*0180*/  MOV R18, R0 ;  /* 0x0000000000127202 */ /* 0x000fe40000000f00 */
[----:B------:R-:W-:Y:S01]  /*0190*/  MOV R19, R27 ;  /* 0x0000001b00137202 */ /* 0x000fe20000000f00 */
[----:B------:R-:W-:Y:S06]  /*01a0*/  BRA `(.L_x_343) ;  /* 0x00000000004c7947 */ /* 0x000fec0003800000 */
.L_x_342:
        /* <DEDUP_REMOVED lines=19> */
.L_x_343:
        /* <DEDUP_REMOVED lines=10> */
[----:B------:R-:W-:Y:S05]  /*0380*/  CALL.REL.NOINC `($__internal_7_$__cuda_sm20_div_s64) ;  /* 0x00000054007c7944 */ /* 0x000fea0003c00000 */
[----:B------:R-:W-:Y:S02]  /*0390*/  MOV R8, R0 ;  /* 0x0000000000087202 */ /* 0x000fe40000000f00 */
[----:B------:R-:W-:Y:S01]  /*03a0*/  MOV R9, R27 ;  /* 0x0000001b00097202 */ /* 0x000fe20000000f00 */
[----:B------:R-:W-:Y:S05]  /*03b0*/  BRA `(.L_x_346) ;  /* 0x00000000004c7947 */ /* 0x000fea0003800000 */
.L_x_345:
        /* <DEDUP_REMOVED lines=19> */
.L_x_346:
[----:B------:R-:W-:Y:S05]  /*04f0*/  BSYNC B0 ;  /* 0x0000000000007941 */ /* 0x000fea0003800000 */
.L_x_344:
        /* <DEDUP_REMOVED lines=54> */
[----:B------:R-:W-:Y:S05]  /*0860*/  BRA `(.L_x_349) ;  /* 0x00000000004c7947 */ /* 0x000fea0003800000 */
.L_x_348:
        /* <DEDUP_REMOVED lines=19> */
.L_x_349:
[----:B------:R-:W-:Y:S05]  /*09a0*/  BSYNC B0 ;  /* 0x0000000000007941 */ /* 0x000fea0003800000 */
.L_x_347:
        /* <DEDUP_REMOVED lines=105> */
.L_x_351:
        /* <DEDUP_REMOVED lines=20> */
.L_x_352:
[----:B------:R-:W-:Y:S05]  /*1180*/  BSYNC B0 ;  /* 0x0000000000007941 */ /* 0x000fea0003800000 */
.L_x_350:
        /* <DEDUP_REMOVED lines=177> */
[----:B------:R-:W-:Y:S05]  /*1ca0*/  CALL.REL.NOINC `($__internal_7_$__cuda_sm20_div_s64) ;  /* 0x0000003c00347944 */ /* 0x000fea0003c00000 */
[----:B------:R-:W-:Y:S02]  /*1cb0*/  MOV R46, R0 ;  /* 0x00000000002e7202 */ /* 0x000fe40000000f00 */
[----:B------:R-:W-:Y:S01]  /*1cc0*/  MOV R47, R27 ;  /* 0x0000001b002f7202 */ /* 0x000fe20000000f00 */
[----:B------:R-:W-:Y:S05]  /*1cd0*/  BRA `(.L_x_355) ;  /* 0x00000000004c7947 */ /* 0x000fea0003800000 */
.L_x_354:
        /* <DEDUP_REMOVED lines=19> */
.L_x_355:
[----:B------:R-:W-:Y:S05]  /*1e10*/  BSYNC B0 ;  /* 0x0000000000007941 */ /* 0x000fea0003800000 */
.L_x_353:
        /* <DEDUP_REMOVED lines=193> */
[----:B------:R-:W-:Y:S05]  /*2a30*/  CALL.REL.NOINC `($__internal_7_$__cuda_sm20_div_s64) ;  /* 0x0000002c00d07944 */ /* 0x000fea0003c00000 */
        /* <DEDUP_REMOVED lines=10> */
.L_x_360:
        /* <DEDUP_REMOVED lines=22> */
.L_x_361:
[----:B------:R-:W-:Y:S05]  /*2c40*/  BSYNC B0 ;  /* 0x0000000000007941 */ /* 0x000fea0003800000 */
.L_x_359:
[----:B------:R-:W-:Y:S01]  /*2c50*/  LOP3.LUT R0, R19, R2, RZ, 0xfc, !PT ;  /* 0x0000000213007212 */ /* 0x000fe200078efcff */
[----:B------:R-:W-:Y:S03]  /*2c60*/  BSSY B0, `(.L_x_362) ;  /* 0x0000026000007945 */ /* 0x000fe60003800000 */
[----:B------:R-:W-:-:S13]  /*2c70*/  ISETP.NE.U32.AND P0, PT, R0, RZ, PT ;  /* 0x000000ff0000720c */ /* 0x000fda0003f05070 */
[----:B------:R-:W-:Y:S05]  /*2c80*/  @!P0 BRA `(.L_x_363) ;  /* 0x0000000000348947 */ /* 0x000fea0003800000 */
[----:B------:R-:W-:Y:S01]  /*2c90*/  IMAD.MOV.U32 R24, RZ, RZ, R25 ;  /* 0x000000ffff187224 */ /* 0x000fe200078e0019 */
[----:B------:R-:W-:Y:S02]  /*2ca0*/  MOV R23, R2 ;  /* 0x0000000200177202 */ /* 0x000fe40000000f00 */
        /* <DEDUP_REMOVED lines=11> */
.L_x_363:
        /* <DEDUP_REMOVED lines=22> */
.L_x_364:
[----:B------:R-:W-:Y:S05]  /*2ec0*/  BSYNC B0 ;  /* 0x0000000000007941 */ /* 0x000fea0003800000 */
.L_x_362:
        /* <DEDUP_REMOVED lines=11> */
[----:B------:R-:W-:Y:S05]  /*2f80*/  CALL.REL.NOINC `($__internal_7_$__cuda_sm20_div_s64) ;  /* 0x00000028007c7944 */ /* 0x000fea0003c00000 */
        /* <DEDUP_REMOVED lines=8> */
.L_x_366:
        /* <DEDUP_REMOVED lines=22> */
.L_x_367:
[----:B------:R-:W-:Y:S05]  /*3170*/  BSYNC B0 ;  /* 0x0000000000007941 */ /* 0x000fea0003800000 */
.L_x_365:
        /* <DEDUP_REMOVED lines=38> */
[----:B------:R-:W-:Y:S05]  /*33e0*/  CALL.REL.NOINC `($__internal_7_$__cuda_sm20_div_s64) ;  /* 0x0000002400647944 */ /* 0x000fea0003c00000 */
        /* <DEDUP_REMOVED lines=12> */
.L_x_369:
        /* <DEDUP_REMOVED lines=23> */
.L_x_370:
[----:B------:R-:W-:Y:S05]  /*3620*/  BSYNC B0 ;  /* 0x0000000000007941 */ /* 0x000fea0003800000 */
.L_x_368:
        /* <DEDUP_REMOVED lines=17> */
.L_x_372:
        /* <DEDUP_REMOVED lines=22> */
.L_x_373:
[----:B------:R-:W-:Y:S05]  /*38a0*/  BSYNC B0 ;  /* 0x0000000000007941 */ /* 0x000fea0003800000 */
.L_x_371:
        /* <DEDUP_REMOVED lines=21> */
.L_x_375:
        /* <DEDUP_REMOVED lines=23> */
.L_x_376:
[----:B------:R-:W-:Y:S05]  /*3b70*/  BSYNC B0 ;  /* 0x0000000000007941 */ /* 0x000fea0003800000 */
.L_x_374:
        /* <DEDUP_REMOVED lines=39> */
.L_x_378:
        /* <DEDUP_REMOVED lines=23> */
.L_x_379:
[----:B------:R-:W-:Y:S05]  /*3f60*/  BSYNC B0 ;  /* 0x0000000000007941 */ /* 0x000fea0003800000 */
.L_x_377:
        /* <DEDUP_REMOVED lines=30> */
.L_x_381:
        /* <DEDUP_REMOVED lines=23> */
.L_x_382:
[----:B------:R-:W-:Y:S05]  /*42c0*/  BSYNC B0 ;  /* 0x0000000000007941 */ /* 0x000fea0003800000 */
.L_x_380:
        /* <DEDUP_REMOVED lines=21> */
.L_x_358:
[----:B------:R-:W-:Y:S02]  /*4420*/  ULDC.64 UR4, c[0x0][0x2b0] ;  /* 0x0000ac0000047ab9 */ /* 0x000fe40000000a00 */
[----:B------:R-:W-:-:S04]  /*4430*/  LEA R2, P0, R44, UR4, 0x2 ;  /* 0x000000042c027c11 */ /* 0x000fc8000f8010ff */
[----:B------:R-:W-:-:S05]  /*4440*/  LEA.HI.X R3, R44, UR5, R45, 0x2, P0 ;  /* 0x000000052c037c11 */ /* 0x000fca00080f142d */
[----:B------:R0:W-:Y:S04]  /*4450*/  STG.E desc[UR8][R2.64], R29 ;  /* 0x0000001d02007986 */ /* 0x0001e8000c101908 */
.L_x_357:
[----:B------:R-:W-:Y:S05]  /*4460*/  BSYNC B1 ;  /* 0x0000000000017941 */ /* 0x000fea0003800000 */
.L_x_356:
[----:B------:R-:W2:Y:S01]  /*4470*/  LDC R12, c[0x0][0x3c4] ;  /* 0x0000f100ff0c7b82 */ /* 0x000ea20000000800 */
[C---:B01----:R-:W-:Y:S02]  /*4480*/  IADD3 R3, R35.reuse, 0x10, RZ ;  /* 0x0000001023037810 */ /* 0x043fe40007ffe0ff */
[----:B------:R-:W-:Y:S02]  /*4490*/  CS2R R4, SRZ ;  /* 0x0000000000047805 */ /* 0x000fe4000001ff00 */
[----:B------:R-:W-:Y:S02]  /*44a0*/  CS2R R6, SRZ ;  /* 0x0000000000067805 */ /* 0x000fe4000001ff00 */
[----:B------:R-:W-:Y:S02]  /*44b0*/  CS2R R10, SRZ ;  /* 0x00000000000a7805 */ /* 0x000fe4000001ff00 */
[----:B------:R-:W-:Y:S02]  /*44c0*/  MOV R13, RZ ;  /* 0x000000ff000d7202 */ /* 0x000fe40000000f00 */
[----:B--2---:R-:W-:-:S02]  /*44d0*/  ISETP.GE.OR P0, PT, R35, R12, P6 ;  /* 0x0000000c2300720c */ /* 0x004fc40003706670 */
        /* <DEDUP_REMOVED lines=35> */
[----:B--2---:R-:W-:Y:S01]  /*4710*/  @!P4 STS [R33+0x480], R38 ;  /* 0x000480262100c388 */ /* 0x004fe20000000800 */
[----:B------:R-:W-:Y:S02]  /*4720*/  IMAD.SHL.U32 R32, R35, 0x4, RZ ;  /* 0x0000000423207824 */ /* 0x000fe400078e00ff */
[----:B------:R-:W-:Y:S01]  /*4730*/  @!P6 FMUL.FTZ R8, R29, 1.4426950216293334961 ;  /* 0x3fb8aa3b1d08e820 */ /* 0x000fe20000410000 */
[----:B0-----:R-:W-:Y:S02]  /*4740*/  HFMA2.MMA R0, -RZ, RZ, 0, 0 ;  /* 0x00000000ff007435 */ /* 0x001fe400000001ff */
[----:B------:R-:W0:Y:S01]  /*4750*/  @!P0 MUFU.EX2 R30, R30 ;  /* 0x0000001e001e8308 */ /* 0x000e220000000800 */
[----:B---3--:R-:W-:Y:S01]  /*4760*/  @!P3 STS [R33+0x6c0], R40 ;  /* 0x0006c0282100b388 */ /* 0x008fe20000000800 */
[----:B-1----:R-:W-:-:S06]  /*4770*/  CS2R R2, SRZ ;  /* 0x0000000000027805 */ /* 0x002fcc000001ff00 */
[----:B------:R-:W1:Y:S01]  /*4780*/  @!P1 MUFU.EX2 R36, R36 ;  /* 0x0000002400249308 */ /* 0x000e620000000800 */
[----:B----4-:R-:W-:Y:S07]  /*4790*/  @!P2 STS [R33+0x900], R34 ;  /* 0x000900222100a388 */ /* 0x010fee0000000800 */
[----:B------:R-:W2:Y:S01]  /*47a0*/  @!P6 MUFU.EX2 R8, R8 ;  /* 0x000000080008e308 */ /* 0x000ea20000000800 */
[----:B0-----:R-:W-:Y:S01]  /*47b0*/  @!P0 STS [R33+0xd80], R30 ;  /* 0x000d801e21008388 */ /* 0x001fe20000000800 */
[----:B------:R-:W-:-:S03]  /*47c0*/  ISETP.GE.AND P0, PT, R12, 0x1, PT ;  /* 0x000000010c00780c */ /* 0x000fc60003f06270 */
[----:B-1----:R-:W-:Y:S04]  /*47d0*/  @!P1 STS [R33+0xb40], R36 ;  /* 0x000b402421009388 */ /* 0x002fe80000000800 */
[----:B--2---:R0:W-:Y:S02]  /*47e0*/  @!P6 STS [R33+0xfc0], R8 ;  /* 0x000fc0082100e388 */ /* 0x0041e40000000800 */
[----:B0-----:R-:W-:Y:S01]  /*47f0*/  CS2R R8, SRZ ;  /* 0x0000000000087805 */ /* 0x001fe2000001ff00 */
[----:B------:R-:W-:Y:S06]  /*4800*/  BAR.SYNC.DEFER_BLOCKING 0x0 ;  /* 0x0000000000007b1d */ /* 0x000fec0000010000 */
[----:B------:R-:W-:Y:S05]  /*4810*/  @!P0 BRA `(.L_x_383) ;  /* 0x0000000800c88947 */ /* 0x000fea0003800000 */
[----:B------:R-:W0:Y:S01]  /*4820*/  S2UR UR6, SR_CgaCtaId ;  /* 0x00000000000679c3 */ /* 0x000e220000008800 */
[----:B------:R-:W-:Y:S01]  /*4830*/  ULDC UR10, c[0x0][0x2dc] ;  /* 0x0000b700000a7ab9 */ /* 0x000fe20000000800 */
[----:B------:R-:W-:Y:S01]  /*4840*/  IMAD R39, R15, 0xc0, R32 ;  /* 0x000000c00f277824 */ /* 0x000fe200078e0220 */
[----:B------:R-:W-:Y:S01]  /*4850*/  UIMAD UR4, UR7, UR10, URZ ;  /* 0x0000000a070472a4 */ /* 0x000fe2000f8e023f */
[----:B------:R-:W-:Y:S01]  /*4860*/  ISETP.GT.AND P1, PT, R12, 0x3, PT ;  /* 0x000000030c00780c */ /* 0x000fe20003f24270 */
[C---:B------:R-:W-:Y:S01]  /*4870*/  IMAD R34, R28.reuse, UR10, RZ ;  /* 0x0000000a1c227c24 */ /* 0x040fe2000f8e02ff */
[----:B------:R-:W-:Y:S01]  /*4880*/  PLOP3.LUT P4, PT, PT, PT, PT, 0x80, 0x0 ;  /* 0x000000000000781c */ /* 0x000fe20003f8f070 */
[----:B------:R-:W-:Y:S01]  /*4890*/  USHF.R.S32.HI UR11, URZ, 0x1f, UR4 ;  /* 0x0000001f3f0b7899 */ /* 0x000fe20008011404 */
[----:B------:R-:W-:Y:S01]  /*48a0*/  VIADD R30, R28, -UR7 ;  /* 0x800000071c1e7c36 */ /* 0x000fe20008000000 */
[----:B------:R-:W-:Y:S01]  /*48b0*/  IADD3 R0, P0, R39, UR4, RZ ;  /* 0x0000000427007c10 */ /* 0x000fe2000ff1e0ff */
[----:B------:R-:W-:Y:S01]  /*48c0*/  ULDC.64 UR4, c[0x0][0x288] ;  /* 0x0000a20000047ab9 */ /* 0x000fe20000000a00 */
[----:B------:R-:W-:-:S02]  /*48d0*/  CS2R R16, SRZ ;  /* 0x0000000000107805 */ /* 0x000fc4000001ff00 */
        /* <DEDUP_REMOVED lines=8> */
[----:B------:R-:W-:Y:S01]  /*4960*/  UMOV UR5, URZ ;  /* 0x0000003f00057c82 */ /* 0x000fe20008000000 */
[----:B------:R-:W-:Y:S01]  /*4970*/  IADD3 R38, P0, R38, 0x200, RZ ;  /* 0x0000020026267810 */ /* 0x000fe20007f1e0ff */
[----:B------:R-:W-:Y:S01]  /*4980*/  IMAD.MOV.U32 R0, RZ, RZ, RZ ;  /* 0x000000ffff007224 */ /* 0x000fe200078e00ff */
[----:B------:R-:W-:Y:S01]  /*4990*/  CS2R R26, SRZ ;  /* 0x00000000001a7805 */ /* 0x000fe2000001ff00 */
[----:B0-----:R-:W-:Y:S01]  /*49a0*/  ULEA UR4, UR6, UR4, 0x18 ;  /* 0x0000000406047291 */ /* 0x001fe2000f8ec03f */
[----:B------:R-:W-:-:S04]  /*49b0*/  IMAD.WIDE R34, R34, 0x4, RZ ;  /* 0x0000000422227825 */ /* 0x000fc800078e02ff */
[----:B------:R-:W-:Y:S01]  /*49c0*/  IMAD.X R39, RZ, RZ, R39, P0 ;  /* 0x000000ffff277224 */ /* 0x000fe200000e0627 */
[----:B------:R-:W-:Y:S01]  /*49d0*/  LEA R14, R15, UR4, 0x2 ;  /* 0x000000040f0e7c11 */ /* 0x000fe2000f8e10ff */
[----:B------:R-:W-:Y:S06]  /*49e0*/  @!P1 BRA `(.L_x_384) ;  /* 0x0000000400449947 */ /* 0x000fec0003800000 */
[----:B------:R-:W-:Y:S01]  /*49f0*/  PLOP3.LUT P4, PT, PT, PT, PT, 0x8, 0x0 ;  /* 0x000000000000781c */ /* 0x000fe20003f8e170 */
[----:B------:R-:W-:Y:S01]  /*4a00*/  VIADD R29, R12, 0xfffffffd ;  /* 0xfffffffd0c1d7836 */ /* 0x000fe20000000000 */
[CC--:B------:R-:W-:Y:S02]  /*4a10*/  ISETP.GE.AND P3, PT, R15.reuse, R30.reuse, PT ;  /* 0x0000001e0f00720c */ /* 0x0c0fe40003f66270 */
[----:B------:R-:W-:-:S13]  /*4a20*/  ISETP.GE.AND P0, PT, R15, R30, PT ;  /* 0x0000001e0f00720c */ /* 0x000fda0003f06270 */
.L_x_385:
[----:B------:R-:W2:Y:S01]  /*4a30*/  @!P3 LDG.E.128 R16, desc[UR8][R38.64+-0x200] ;  /* 0xfffe00082610b981 */ /* 0x000ea2000c1e1d00 */
[C---:B------:R-:W-:Y:S01]  /*4a40*/  IADD3 R36, P1, R34.reuse, R38, RZ ;  /* 0x0000002622247210 */ /* 0x040fe20007f3e0ff */
[----:B------:R-:W-:Y:S02]  /*4a50*/  UIADD3 UR5, UR5, 0x4, URZ ;  /* 0x0000000405057890 */ /* 0x000fe4000fffe03f */
[----:B------:R-:W2:Y:S01]  /*4a60*/  LDS R12, [R14] ;  /* 0x000000000e0c7984 */ /* 0x000ea20000000800 */
[----:B------:R-:W-:Y:S03]  /*4a70*/  IADD3.X R37, R35, R39, RZ, P1, !PT ;  /* 0x0000002723257210 */ /* 0x000fe60000ffe4ff */
[----:B------:R-:W3:Y:S01]  /*4a80*/  @!P3 LDG.E.128 R20, desc[UR8][R38.64+-0x100] ;  /* 0xffff00082614b981 */ /* 0x000ee2000c1e1d00 */
[----:B------:R-:W-:Y:S03]  /*4a90*/  ISETP.LE.AND P2, PT, R29, UR5, PT ;  /* 0x000000051d007c0c */ /* 0x000fe6000bf43270 */
[----:B------:R0:W4:Y:S01]  /*4aa0*/  @!P3 LDG.E.128 R24, desc[UR8][R38.64] ;  /* 0x000000082618b981 */ /* 0x000122000c1e1d00 */
[----:B------:R-:W-:Y:S02]  /*4ab0*/  PLOP3.LUT P3, PT, P0, PT, PT, 0x80, 0x0 ;  /* 0x000000000000781c */ /* 0x000fe4000076f070 */
[----:B0-----:R-:W-:Y:S04]  /*4ac0*/  IADD3 R38, P1, R34, R36, RZ ;  /* 0x0000002422267210 */ /* 0x001fe80007f3e0ff */
[C---:B------:R-:W-:Y:S01]  /*4ad0*/  IADD3.X R39, R35.reuse, R37, RZ, P1, !PT ;  /* 0x0000002523277210 */ /* 0x040fe20000ffe4ff */
[C---:B--2---:R-:W-:Y:S01]  /*4ae0*/  FFMA.FTZ R13, R12.reuse, R16, R13 ;  /* 0x000000100c0d7223 */ /* 0x044fe2000001000d */
[C---:B------:R-:W-:Y:S01]  /*4af0*/  FFMA.FTZ R10, R12.reuse, R17, R10 ;  /* 0x000000110c0a7223 */ /* 0x040fe2000001000a */
[C---:B------:R-:W-:Y:S01]  /*4b00*/  FFMA.FTZ R11, R12.reuse, R18, R11 ;  /* 0x000000120c0b7223 */ /* 0x040fe2000001000b */
[C---:B------:R-:W-:Y:S03]  /*4b10*/  FFMA.FTZ R8, R12.reuse, R19, R8 ;  /* 0x000000130c087223 */ /* 0x040fe60000010008 */
[----:B------:R-:W2:Y:S01]  /*4b20*/  @!P3 LDG.E.128 R16, desc[UR8][R36.64+-0x200] ;  /* 0xfffe00082410b981 */ /* 0x000ea2000c1e1d00 */
[C---:B---3--:R-:W-:Y:S01]  /*4b30*/  FFMA.FTZ R9, R12.reuse, R20, R9 ;  /* 0x000000140c097223 */ /* 0x048fe20000010009 */
[C---:B------:R-:W-:Y:S01]  /*4b40*/  FFMA.FTZ R6, R12.reuse, R21, R6 ;  /* 0x000000150c067223 */ /* 0x040fe20000010006 */
[C---:B------:R-:W-:Y:S01]  /*4b50*/  FFMA.FTZ R7, R12.reuse, R22, R7 ;  /* 0x000000160c077223 */ /* 0x040fe20000010007 */
[C---:B------:R-:W-:Y:S01]  /*4b60*/  FFMA.FTZ R4, R12.reuse, R23, R4 ;  /* 0x000000170c047223 */ /* 0x040fe20000010004 */
[C---:B----4-:R-:W-:Y:S01]  /*4b70*/  FFMA.FTZ R5, R12.reuse, R24, R5 ;  /* 0x000000180c057223 */ /* 0x050fe20000010005 */
[----:B------:R-:W3:Y:S01]  /*4b80*/  @!P3 LDG.E.128 R20, desc[UR8][R36.64+-0x100] ;  /* 0xffff00082414b981 */ /* 0x000ee2000c1e1d00 */
[C---:B------:R-:W-:Y:S01]  /*4b90*/  FFMA.FTZ R2, R12.reuse, R25, R2 ;  /* 0x000000190c027223 */ /* 0x040fe20000010002 */
[C---:B------:R-:W-:Y:S01]  /*4ba0*/  FFMA.FTZ R3, R12.reuse, R26, R3 ;  /* 0x0000001a0c037223 */ /* 0x040fe20000010003 */
[----:B------:R-:W-:Y:S02]  /*4bb0*/  FFMA.FTZ R0, R12, R27, R0 ;  /* 0x0000001b0c007223 */ /* 0x000fe40000010000 */
[----:B------:R-:W2:Y:S04]  /*4bc0*/  LDS R12, [R14+0x24] ;  /* 0x000024000e0c7984 */ /* 0x000ea80000000800 */
[----:B------:R0:W4:Y:S02]  /*4bd0*/  @!P3 LDG.E.128 R24, desc[UR8][R36.64] ;  /* 0x000000082418b981 */ /* 0x000124000c1e1d00 */
[----:B0-----:R-:W-:Y:S04]  /*4be0*/  IADD3 R36, P1, R34, R38, RZ ;  /* 0x0000002622247210 */ /* 0x001fe80007f3e0ff */
[C---:B------:R-:W-:Y:S01]  /*4bf0*/  IADD3.X R37, R35.reuse, R39, RZ, P1, !PT ;  /* 0x0000002723257210 */ /* 0x040fe20000ffe4ff */
[C---:B--2---:R-:W-:Y:S01]  /*4c00*/  FFMA.FTZ R13, R12.reuse, R16, R13 ;  /* 0x000000100c0d7223 */ /* 0x044fe2000001000d */
[C---:B------:R-:W-:Y:S01]  /*4c10*/  FFMA.FTZ R10, R12.reuse, R17, R10 ;  /* 0x000000110c0a7223 */ /* 0x040fe2000001000a */
[C---:B------:R-:W-:Y:S01]  /*4c20*/  FFMA.FTZ R11, R12.reuse, R18, R11 ;  /* 0x000000120c0b7223 */ /* 0x040fe2000001000b */
[C---:B------:R-:W-:Y:S02]  /*4c30*/  FFMA.FTZ R8, R12.reuse, R19, R8 ;  /* 0x000000130c087223 */ /* 0x040fe40000010008 */
[----:B------:R-:W2:Y:S01]  /*4c40*/  @!P3 LDG.E.128 R16, desc[UR8][R38.64+-0x200] ;  /* 0xfffe00082610b981 */ /* 0x000ea2000c1e1d00 */
[C---:B---3--:R-:W-:Y:S01]  /*4c50*/  FFMA.FTZ R9, R12.reuse, R20, R9 ;  /* 0x000000140c097223 */ /* 0x048fe20000010009 */
[C---:B------:R-:W-:Y:S01]  /*4c60*/  FFMA.FTZ R6, R12.reuse, R21, R6 ;  /* 0x000000150c067223 */ /* 0x040fe20000010006 */
[C---:B------:R-:W-:Y:S01]  /*4c70*/  FFMA.FTZ R7, R12.reuse, R22, R7 ;  /* 0x000000160c077223 */ /* 0x040fe20000010007 */
[C---:B------:R-:W-:Y:S02]  /*4c80*/  FFMA.FTZ R4, R12.reuse, R23, R4 ;  /* 0x000000170c047223 */ /* 0x040fe40000010004 */
[----:B------:R-:W3:Y:S01]  /*4c90*/  @!P3 LDG.E.128 R20, desc[UR8][R38.64+-0x100] ;  /* 0xffff00082614b981 */ /* 0x000ee2000c1e1d00 */
[C---:B----4-:R-:W-:Y:S01]  /*4ca0*/  FFMA.FTZ R5, R12.reuse, R24, R5 ;  /* 0x000000180c057223 */ /* 0x050fe20000010005 */
[C---:B------:R-:W-:Y:S01]  /*4cb0*/  FFMA.FTZ R2, R12.reuse, R25, R2 ;  /* 0x000000190c027223 */ /* 0x040fe20000010002 */
[C---:B------:R-:W-:Y:S01]  /*4cc0*/  FFMA.FTZ R3, R12.reuse, R26, R3 ;  /* 0x0000001a0c037223 */ /* 0x040fe20000010003 */
[----:B------:R-:W-:Y:S02]  /*4cd0*/  FFMA.FTZ R0, R12, R27, R0 ;  /* 0x0000001b0c007223 */ /* 0x000fe40000010000 */
[----:B------:R0:W4:Y:S04]  /*4ce0*/  @!P3 LDG.E.128 R24, desc[UR8][R38.64] ;  /* 0x000000082618b981 */ /* 0x000128000c1e1d00 */
[----:B------:R-:W2:Y:S01]  /*4cf0*/  LDS R12, [R14+0x48] ;  /* 0x000048000e0c7984 */ /* 0x000ea20000000800 */
[----:B0-----:R-:W-:Y:S04]  /*4d00*/  IADD3 R38, P1, R34, R36, RZ ;  /* 0x0000002422267210 */ /* 0x001fe80007f3e0ff */
[----:B------:R-:W-:Y:S01]  /*4d10*/  IADD3.X R39, R35, R37, RZ, P1, !PT ;  /* 0x0000002523277210 */ /* 0x000fe20000ffe4ff */
        /* <DEDUP_REMOVED lines=14> */
[----:B------:R-:W4:Y:S04]  /*4e00*/  @!P3 LDG.E.128 R24, desc[UR8][R36.64] ;  /* 0x000000082418b981 */ /* 0x000f28000c1e1d00 */
[----:B------:R0:W2:Y:S02]  /*4e10*/  LDS R12, [R14+0x6c] ;  /* 0x00006c000e0c7984 */ /* 0x0000a40000000800 */
[----:B0-----:R-:W-:Y:S01]  /*4e20*/  IADD3 R14, R14, 0x90, RZ ;  /* 0x000000900e0e7810 */ /* 0x001fe20007ffe0ff */
[C---:B--2---:R-:W-:Y:S01]  /*4e30*/  FFMA.FTZ R13, R12.reuse, R16, R13 ;  /* 0x000000100c0d7223 */ /* 0x044fe2000001000d */
[C---:B------:R-:W-:Y:S01]  /*4e40*/  FFMA.FTZ R10, R12.reuse, R17, R10 ;  /* 0x000000110c0a7223 */ /* 0x040fe2000001000a */
[C---:B------:R-:W-:Y:S01]  /*4e50*/  FFMA.FTZ R11, R12.reuse, R18, R11 ;  /* 0x000000120c0b7223 */ /* 0x040fe2000001000b */
[C---:B------:R-:W-:Y:S01]  /*4e60*/  FFMA.FTZ R8, R12.reuse, R19, R8 ;  /* 0x000000130c087223 */ /* 0x040fe20000010008 */
[C---:B---3--:R-:W-:Y:S01]  /*4e70*/  FFMA.FTZ R9, R12.reuse, R20, R9 ;  /* 0x000000140c097223 */ /* 0x048fe20000010009 */
[C---:B------:R-:W-:Y:S01]  /*4e80*/  FFMA.FTZ R6, R12.reuse, R21, R6 ;  /* 0x000000150c067223 */ /* 0x040fe20000010006 */
[C---:B------:R-:W-:Y:S01]  /*4e90*/  FFMA.FTZ R7, R12.reuse, R22, R7 ;  /* 0x000000160c077223 */ /* 0x040fe20000010007 */
[C---:B------:R-:W-:Y:S01]  /*4ea0*/  FFMA.FTZ R4, R12.reuse, R23, R4 ;  /* 0x000000170c047223 */ /* 0x040fe20000010004 */
[C---:B----4-:R-:W-:Y:S01]  /*4eb0*/  FFMA.FTZ R5, R12.reuse, R24, R5 ;  /* 0x000000180c057223 */ /* 0x050fe20000010005 */
[C---:B------:R-:W-:Y:S01]  /*4ec0*/  FFMA.FTZ R2, R12.reuse, R25, R2 ;  /* 0x000000190c027223 */ /* 0x040fe20000010002 */
[C---:B------:R-:W-:Y:S01]  /*4ed0*/  FFMA.FTZ R3, R12.reuse, R26, R3 ;  /* 0x0000001a0c037223 */ /* 0x040fe20000010003 */
[----:B------:R-:W-:Y:S01]  /*4ee0*/  FFMA.FTZ R0, R12, R27, R0 ;  /* 0x0000001b0c007223 */ /* 0x000fe20000010000 */
[----:B------:R-:W-:Y:S09]  /*4ef0*/  @!P2 BRA `(.L_x_385) ;  /* 0xfffffff800cca947 */ /* 0x000ff2000383ffff */
.L_x_384:
[----:B------:R-:W0:Y:S02]  /*4f00*/  LDC R12, c[0x0][0x3c4] ;  /* 0x0000f100ff0c7b82 */ /* 0x000e240000000800 */
[----:B0-----:R-:W-:-:S04]  /*4f10*/  IADD3 R29, R12, -UR5, RZ ;  /* 0x800000050c1d7c10 */ /* 0x001fc8000fffe0ff */
[----:B------:R-:W-:-:S13]  /*4f20*/  ISETP.GT.AND P0, PT, R29, 0x1, PT ;  /* 0x000000011d00780c */ /* 0x000fda0003f04270 */
[----:B------:R-:W-:Y:S05]  /*4f30*/  @!P0 BRA `(.L_x_386) ;  /* 0x0000000000a88947 */ /* 0x000fea0003800000 */
[----:B------:R-:W-:Y:S01]  /*4f40*/  ISETP.GE.AND P0, PT, R15, R30, PT ;  /* 0x0000001e0f00720c */ /* 0x000fe20003f06270 */
[----:B------:R-:W0:-:S12]  /*4f50*/  LDS R29, [R14] ;  /* 0x000000000e1d7984 */ /* 0x000e180000000800 */
[----:B------:R-:W0:Y:S04]  /*4f60*/  @!P0 LDG.E.128 R16, desc[UR8][R38.64+-0x200] ;  /* 0xfffe000826108981 */ /* 0x000e28000c1e1d00 */
[----:B------:R-:W2:Y:S04]  /*4f70*/  @!P0 LDG.E.128 R20, desc[UR8][R38.64+-0x100] ;  /* 0xffff000826148981 */ /* 0x000ea8000c1e1d00 */
[----:B------:R-:W3:Y:S01]  /*4f80*/  @!P0 LDG.E.128 R24, desc[UR8][R38.64] ;  /* 0x0000000826188981 */ /* 0x000ee2000c1e1d00 */
[----:B------:R-:W-:-:S04]  /*4f90*/  IADD3 R36, P1, R34, R38, RZ ;  /* 0x0000002622247210 */ /* 0x000fc80007f3e0ff */
[----:B------:R-:W-:Y:S01]  /*4fa0*/  IADD3.X R37, R35, R39, RZ, P1, !PT ;  /* 0x0000002723257210 */ /* 0x000fe20000ffe4ff */
[-C--:B0-----:R-:W-:Y:S01]  /*4fb0*/  FFMA.FTZ R13, R16, R29.reuse, R13 ;  /* 0x0000001d100d7223 */ /* 0x081fe2000001000d */
[-C--:B------:R-:W-:Y:S01]  /*4fc0*/  FFMA.FTZ R10, R17, R29.reuse, R10 ;  /* 0x0000001d110a7223 */ /* 0x080fe2000001000a */
[-C--:B------:R-:W-:Y:S01]  /*4fd0*/  FFMA.FTZ R11, R18, R29.reuse, R11 ;  /* 0x0000001d120b7223 */ /* 0x080fe2000001000b */
[-C--:B------:R-:W-:Y:S01]  /*4fe0*/  FFMA.FTZ R8, R19, R29.reuse, R8 ;  /* 0x0000001d13087223 */ /* 0x080fe20000010008 */
[-C--:B--2---:R-:W-:Y:S01]  /*4ff0*/  FFMA.FTZ R9, R20, R29.reuse, R9 ;  /* 0x0000001d14097223 */ /* 0x084fe20000010009 */
[-C--:B------:R-:W-:Y:S01]  /*5000*/  FFMA.FTZ R6, R21, R29.reuse, R6 ;  /* 0x0000001d15067223 */ /* 0x080fe20000010006 */
[-C--:B------:R-:W-:Y:S01]  /*5010*/  FFMA.FTZ R7, R22, R29.reuse, R7 ;  /* 0x0000001d16077223 */ /* 0x080fe20000010007 */
[-C--:B------:R-:W-:Y:S01]  /*5020*/  FFMA.FTZ R4, R23, R29.reuse, R4 ;  /* 0x0000001d17047223 */ /* 0x080fe20000010004 */
[-C--:B---3--:R-:W-:Y:S01]  /*5030*/  FFMA.FTZ R5, R24, R29.reuse, R5 ;  /* 0x0000001d18057223 */ /* 0x088fe20000010005 */
[-C--:B------:R-:W-:Y:S01]  /*5040*/  FFMA.FTZ R2, R25, R29.reuse, R2 ;  /* 0x0000001d19027223 */ /* 0x080fe20000010002 */
[-C--:B------:R-:W-:Y:S01]  /*5050*/  FFMA.FTZ R3, R26, R29.reuse, R3 ;  /* 0x0000001d1a037223 */ /* 0x080fe20000010003 */
[----:B------:R-:W-:Y:S01]  /*5060*/  FFMA.FTZ R0, R27, R29, R0 ;  /* 0x0000001d1b007223 */ /* 0x000fe20000010000 */
[----:B------:R-:W2:Y:S04]  /*5070*/  @!P0 LDG.E.128 R16, desc[UR8][R36.64+-0x200] ;  /* 0xfffe000824108981 */ /* 0x000ea8000c1e1d00 */
[----:B------:R-:W3:Y:S04]  /*5080*/  @!P0 LDG.E.128 R20, desc[UR8][R36.64+-0x100] ;  /* 0xffff000824148981 */ /* 0x000ee8000c1e1d00 */
[----:B------:R-:W4:Y:S01]  /*5090*/  @!P0 LDG.E.128 R24, desc[UR8][R36.64] ;  /* 0x0000000824188981 */ /* 0x000f22000c1e1d00 */
[----:B------:R-:W-:Y:S01]  /*50a0*/  IADD3 R38, P0, R34, R36, RZ ;  /* 0x0000002422267210 */ /* 0x000fe20007f1e0ff */
[----:B------:R-:W-:Y:S01]  /*50b0*/  UIADD3 UR5, UR5, 0x1, URZ ;  /* 0x0000000105057890 */ /* 0x000fe2000fffe03f */
[----:B------:R-:W-:Y:S01]  /*50c0*/  IADD3 R31, R14, 0x24, RZ ;  /* 0x000000240e1f7810 */ /* 0x000fe20007ffe0ff */
[----:B------:R0:W2:Y:S01]  /*50d0*/  LDS R29, [R14+0x24] ;  /* 0x000024000e1d7984 */ /* 0x0000a20000000800 */
[----:B------:R-:W-:Y:S01]  /*50e0*/  IADD3.X R39, R35, R37, RZ, P0, !PT ;  /* 0x0000002523277210 */ /* 0x000fe200007fe4ff */
[----:B------:R-:W-:Y:S01]  /*50f0*/  UIADD3 UR5, UR5, 0x1, URZ ;  /* 0x0000000105057890 */ /* 0x000fe2000fffe03f */
[----:B------:R-:W-:-:S02]  /*5100*/  PLOP3.LUT P4, PT, PT, PT, PT, 0x8, 0x0 ;  /* 0x000000000000781c */ /* 0x000fc40003f8e170 */
[----:B0-----:R-:W-:Y:S01]  /*5110*/  IADD3 R14, R31, 0x24, RZ ;  /* 0x000000241f0e7810 */ /* 0x001fe20007ffe0ff */
[-C--:B--2---:R-:W-:Y:S01]  /*5120*/  FFMA.FTZ R13, R16, R29.reuse, R13 ;  /* 0x0000001d100d7223 */ /* 0x084fe2000001000d */
[-C--:B------:R-:W-:Y:S01]  /*5130*/  FFMA.FTZ R10, R17, R29.reuse, R10 ;  /* 0x0000001d110a7223 */ /* 0x080fe2000001000a */
[-C--:B------:R-:W-:Y:S01]  /*5140*/  FFMA.FTZ R11, R18, R29.reuse, R11 ;  /* 0x0000001d120b7223 */ /* 0x080fe2000001000b */
[-C--:B------:R-:W-:Y:S01]  /*5150*/  FFMA.FTZ R8, R19, R29.reuse, R8 ;  /* 0x0000001d13087223 */ /* 0x080fe20000010008 */
[-C--:B---3--:R-:W-:Y:S01]  /*5160*/  FFMA.FTZ R9, R20, R29.reuse, R9 ;  /* 0x0000001d14097223 */ /* 0x088fe20000010009 */
[-C--:B------:R-:W-:Y:S01]  /*5170*/  FFMA.FTZ R6, R21, R29.reuse, R6 ;  /* 0x0000001d15067223 */ /* 0x080fe20000010006 */
[-C--:B------:R-:W-:Y:S01]  /*5180*/  FFMA.FTZ R7, R22, R29.reuse, R7 ;  /* 0x0000001d16077223 */ /* 0x080fe20000010007 */
[-C--:B------:R-:W-:Y:S01]  /*5190*/  FFMA.FTZ R4, R23, R29.reuse, R4 ;  /* 0x0000001d17047223 */ /* 0x080fe20000010004 */
[-C--:B----4-:R-:W-:Y:S01]  /*51a0*/  FFMA.FTZ R5, R24, R29.reuse, R5 ;  /* 0x0000001d18057223 */ /* 0x090fe20000010005 */
[-C--:B------:R-:W-:Y:S01]  /*51b0*/  FFMA.FTZ R2, R25, R29.reuse, R2 ;  /* 0x0000001d19027223 */ /* 0x080fe20000010002 */
[-C--:B------:R-:W-:Y:S01]  /*51c0*/  FFMA.FTZ R3, R26, R29.reuse, R3 ;  /* 0x0000001d1a037223 */ /* 0x080fe20000010003 */
[----:B------:R-:W-:-:S07]  /*51d0*/  FFMA.FTZ R0, R27, R29, R0 ;  /* 0x0000001d1b007223 */ /* 0x000fce0000010000 */
.L_x_386:
[----:B------:R-:W-:-:S13]  /*51e0*/  ISETP.GT.OR P4, PT, R12, UR5, P4 ;  /* 0x000000050c007c0c */ /* 0x000fda000a784670 */
[----:B------:R-:W-:Y:S05]  /*51f0*/  @!P4 BRA `(.L_x_383) ;  /* 0x000000000050c947 */ /* 0x000fea0003800000 */
[----:B------:R-:W0:Y:S01]  /*5200*/  LDS R14, [R14] ;  /* 0x000000000e0e7984 */ /* 0x000e220000000800 */
[----:B------:R-:W-:Y:S01]  /*5210*/  ISETP.GE.AND P0, PT, R15, R30, PT ;  /* 0x0000001e0f00720c */ /* 0x000fe20003f06270 */
[----:B------:R-:W-:-:S12]  /*5220*/  BSSY B0, `(.L_x_387) ;  /* 0x0000005000007945 */ /* 0x000fd80003800000 */
[----:B------:R-:W-:Y:S05]  /*5230*/  @P0 BRA `(.L_x_388) ;  /* 0x00000000000c0947 */ /* 0x000fea0003800000 */
[----:B------:R1:W5:Y:S04]  /*5240*/  LDG.E.128 R16, desc[UR8][R38.64+-0x200] ;  /* 0xfffe000826107981 */ /* 0x000368000c1e1d00 */
[----:B------:R1:W5:Y:S04]  /*5250*/  LDG.E.128 R20, desc[UR8][R38.64+-0x100] ;  /* 0xffff000826147981 */ /* 0x000368000c1e1d00 */
[----:B------:R1:W5:Y:S02]  /*5260*/  LDG.E.128 R24, desc[UR8][R38.64] ;  /* 0x0000000826187981 */ /* 0x000364000c1e1d00 */
.L_x_388:
[----:B------:R-:W-:Y:S05]  /*5270*/  BSYNC B0 ;  /* 0x0000000000007941 */ /* 0x000fea0003800000 */
.L_x_387:
[C---:B0----5:R-:W-:Y:S01]  /*5280*/  FFMA.FTZ R13, R14.reuse, R16, R13 ;  /* 0x000000100e0d7223 */ /* 0x061fe2000001000d */
        /* <DEDUP_REMOVED lines=11> */
.L_x_383:
[----:B------:R-:W-:-:S04]  /*5340*/  IADD3 R15, R15, UR7, RZ ;  /* 0x000000070f0f7c10 */ /* 0x000fc8000fffe0ff */
[----:B------:R-:W-:-:S13]  /*5350*/  ISETP.GE.AND P0, PT, R15, R28, PT ;  /* 0x0000001c0f00720c */ /* 0x000fda0003f06270 */
[----:B------:R-:W-:Y:S05]  /*5360*/  @P0 EXIT ;  /* 0x000000000000094d */ /* 0x000fea0003800000 */
[----:B------:R-:W0:Y:S01]  /*5370*/  LDC R17, c[0x0][0x2c4] ;  /* 0x0000b100ff117b82 */ /* 0x000e220000000800 */
[----:B------:R-:W-:Y:S01]  /*5380*/  ULDC UR4, c[0x0][0x270] ;  /* 0x00009c0000047ab9 */ /* 0x000fe20000000800 */
[----:B------:R-:W-:Y:S02]  /*5390*/  IABS R21, R15 ;  /* 0x0000000f00157213 */ /* 0x000fe40000000000 */
[----:B------:R-:W-:Y:S02]  /*53a0*/  F2FP.BF16.F32.PACK_AB R10, R10, R13 ;  /* 0x0000000d0a0a723e */ /* 0x000fe400000010ff */
[----:B------:R-:W-:Y:S02]  /*53b0*/  F2FP.BF16.F32.PACK_AB R11, R8, R11 ;  /* 0x0000000b080b723e */ /* 0x000fe400000010ff */
[----:B------:R-:W-:Y:S02]  /*53c0*/  F2FP.BF16.F32.PACK_AB R6, R6, R9 ;  /* 0x000000090606723e */ /* 0x000fe400000010ff */
[----:B------:R-:W-:-:S02]  /*53d0*/  F2FP.BF16.F32.PACK_AB R7, R4, R7 ;  /* 0x000000070407723e */ /* 0x000fc400000010ff */
[----:B------:R-:W-:Y:S02]  /*53e0*/  F2FP.BF16.F32.PACK_AB R2, R2, R5 ;  /* 0x000000050202723e */ /* 0x000fe400000010ff */
[----:B------:R-:W-:Y:S01]  /*53f0*/  F2FP.BF16.F32.PACK_AB R3, R0, R3 ;  /* 0x000000030003723e */ /* 0x000fe200000010ff */
[----:B0-----:R-:W-:Y:S01]  /*5400*/  IMAD R18, R17, UR4, RZ ;  /* 0x0000000411127c24 */ /* 0x001fe2000f8e02ff */
[----:B------:R-:W-:-:S04]  /*5410*/  ULDC.64 UR4, c[0x0][0x290] ;  /* 0x0000a40000047ab9 */ /* 0x000fc80000000a00 */
[-C--:B------:R-:W-:Y:S02]  /*5420*/  IABS R20, R18.reuse ;  /* 0x0000001200147213 */ /* 0x080fe40000000000 */
[----:B------:R-:W-:Y:S02]  /*5430*/  IABS R14, R18 ;  /* 0x00000012000e7213 */ /* 0x000fe40000000000 */
[----:B------:R-:W0:Y:S03]  /*5440*/  I2F.RP R16, R20 ;  /* 0x0000001400107306 */ /* 0x000e260000209400 */
[----:B------:R-:W-:-:S05]  /*5450*/  IMAD.MOV R14, RZ, RZ, -R14 ;  /* 0x000000ffff0e7224 */ /* 0x000fca00078e0a0e */
        /* <DEDUP_REMOVED lines=15> */
[----:B------:R-:W-:Y:S01]  /*5550*/  @!P1 IMAD.IADD R21, R21, 0x1, -R20 ;  /* 0x0000000115159824 */ /* 0x000fe200078e0a14 */
[----:B------:R-:W-:-:S02]  /*5560*/  @!P1 IADD3 R19, R19, 0x1, RZ ;  /* 0x0000000113139810 */ /* 0x000fc40007ffe0ff */
[----:B------:R-:W-:Y:S02]  /*5570*/  ISETP.NE.AND P1, PT, R18, RZ, PT ;  /* 0x000000ff1200720c */ /* 0x000fe40003f25270 */
[----:B------:R-:W-:Y:S01]  /*5580*/  ISETP.GE.U32.AND P2, PT, R21, R20, PT ;  /* 0x000000141500720c */ /* 0x000fe20003f46070 */
[----:B0-----:R-:W-:-:S04]  /*5590*/  VIADD R22, R12, 0xffffffe ;  /* 0x0ffffffe0c167836 */ /* 0x001fc80000000000 */
[----:B------:R-:W0:Y:S08]  /*55a0*/  F2I.FTZ.U32.TRUNC.NTZ R23, R22 ;  /* 0x0000001600177305 */ /* 0x000e30000021f000 */
[----:B------:R-:W-:-:S04]  /*55b0*/  @P2 VIADD R19, R19, 0x1 ;  /* 0x0000000113132836 */ /* 0x000fc80000000000 */
[----:B------:R-:W-:Y:S01]  /*55c0*/  @!P0 IMAD.MOV R19, RZ, RZ, -R19 ;  /* 0x000000ffff138224 */ /* 0x000fe200078e0a13 */
[----:B------:R-:W-:-:S05]  /*55d0*/  @!P1 LOP3.LUT R19, RZ, R18, RZ, 0x33, !PT ;  /* 0x00000012ff139212 */ /* 0x000fca00078e33ff */
[----:B------:R-:W-:Y:S02]  /*55e0*/  IMAD R18, R19, R18, RZ ;  /* 0x0000001213127224 */ /* 0x000fe400078e02ff */
[----:B0-----:R-:W-:Y:S02]  /*55f0*/  IMAD.MOV R21, RZ, RZ, -R23 ;  /* 0x000000ffff157224 */ /* 0x001fe400078e0a17 */
[----:B------:R-:W-:Y:S01]  /*5600*/  IMAD.MOV.U32 R22, RZ, RZ, RZ ;  /* 0x000000ffff167224 */ /* 0x000fe200078e00ff */
[----:B------:R-:W-:Y:S01]  /*5610*/  IADD3 R20, R15, -R18, RZ ;  /* 0x800000120f147210 */ /* 0x000fe20007ffe0ff */
[----:B------:R-:W-:-:S03]  /*5620*/  IMAD R14, R21, R16, RZ ;  /* 0x00000010150e7224 */ /* 0x000fc600078e02ff */
[----:B------:R-:W-:Y:S01]  /*5630*/  IABS R12, R20 ;  /* 0x00000014000c7213 */ /* 0x000fe20000000000 */
[----:B------:R-:W-:Y:S01]  /*5640*/  IMAD.HI.U32 R14, R23, R14, R22 ;  /* 0x0000000e170e7227 */ /* 0x000fe200078e0016 */
[----:B------:R-:W-:Y:S02]  /*5650*/  LOP3.LUT R20, R20, R17, RZ, 0x3c, !PT ;  /* 0x0000001114147212 */ /* 0x000fe400078e3cff */
[----:B------:R-:W-:Y:S02]  /*5660*/  IADD3 R22, R32, 0x40, RZ ;  /* 0x0000004020167810 */ /* 0x000fe40007ffe0ff */
[----:B------:R-:W-:Y:S01]  /*5670*/  ISETP.GE.AND P1, PT, R20, RZ, PT ;  /* 0x000000ff1400720c */ /* 0x000fe20003f26270 */
[----:B------:R-:W-:-:S04]  /*5680*/  IMAD.HI.U32 R14, R14, R12, RZ ;  /* 0x0000000c0e0e7227 */ /* 0x000fc800078e00ff */
[----:B------:R-:W-:-:S04]  /*5690*/  IMAD.MOV R21, RZ, RZ, -R14 ;  /* 0x000000ffff157224 */ /* 0x000fc800078e0a0e */
[----:B------:R-:W-:Y:S01]  /*56a0*/  IMAD R21, R16, R21, R12 ;  /* 0x0000001510157224 */ /* 0x000fe200078e020c */
[----:B------:R-:W-:-:S04]  /*56b0*/  SHF.R.S32.HI R12, RZ, 0x1f, R19 ;  /* 0x0000001fff0c7819 */ /* 0x000fc80000011413 */
[----:B------:R-:W-:Y:S01]  /*56c0*/  ISETP.GT.U32.AND P0, PT, R16, R21, PT ;  /* 0x000000151000720c */ /* 0x000fe20003f04070 */
[----:B------:R-:W-:-:S04]  /*56d0*/  IMAD R12, R12, UR4, RZ ;  /* 0x000000040c0c7c24 */ /* 0x000fc8000f8e02ff */
[----:B------:R-:W-:-:S08]  /*56e0*/  IMAD R12, R19, UR5, R12 ;  /* 0x00000005130c7c24 */ /* 0x000fd0000f8e020c */
[----:B------:R-:W-:Y:S02]  /*56f0*/  @!P0 IMAD.IADD R21, R21, 0x1, -R16 ;  /* 0x0000000115158824 */ /* 0x000fe400078e0a10 */
[----:B------:R-:W-:Y:S01]  /*5700*/  @!P0 VIADD R14, R14, 0x1 ;  /* 0x000000010e0e8836 */ /* 0x000fe20000000000 */
[----:B------:R-:W-:Y:S02]  /*5710*/  ISETP.NE.AND P0, PT, R17, RZ, PT ;  /* 0x000000ff1100720c */ /* 0x000fe40003f05270 */
[----:B------:R-:W-:Y:S01]  /*5720*/  ISETP.GE.U32.AND P2, PT, R21, R16, PT ;  /* 0x000000101500720c */ /* 0x000fe20003f46070 */
[----:B------:R-:W-:Y:S01]  /*5730*/  IMAD.WIDE.U32 R20, R19, UR4, RZ ;  /* 0x0000000413147c25 */ /* 0x000fe2000f8e00ff */
[----:B------:R-:W-:-:S03]  /*5740*/  ULDC.64 UR4, c[0x0][0x2a0] ;  /* 0x0000a80000047ab9 */ /* 0x000fc60000000a00 */
[----:B------:R-:W-:-:S08]  /*5750*/  IMAD.IADD R21, R21, 0x1, R12 ;  /* 0x0000000115157824 */ /* 0x000fd000078e020c */
[----:B------:R-:W-:-:S05]  /*5760*/  @P2 IADD3 R14, R14, 0x1, RZ ;  /* 0x000000010e0e2810 */ /* 0x000fca0007ffe0ff */
[----:B------:R-:W-:Y:S01]  /*5770*/  @!P1 IMAD.MOV R14, RZ, RZ, -R14 ;  /* 0x000000ffff0e9224 */ /* 0x000fe200078e0a0e */
[----:B------:R-:W-:-:S04]  /*5780*/  @!P0 LOP3.LUT R14, RZ, R17, RZ, 0x33, !PT ;  /* 0x00000011ff0e8212 */ /* 0x000fc800078e33ff */
[----:B------:R-:W-:Y:S01]  /*5790*/  SHF.R.S32.HI R16, RZ, 0x1f, R14 ;  /* 0x0000001fff107819 */ /* 0x000fe2000001140e */
[C---:B------:R-:W-:Y:S02]  /*57a0*/  IMAD R18, R14.reuse, R17, R18 ;  /* 0x000000110e127224 */ /* 0x040fe400078e0212 */
[----:B------:R-:W-:-:S04]  /*57b0*/  IMAD.WIDE.U32 R20, R14, UR4, R20 ;  /* 0x000000040e147c25 */ /* 0x000fc8000f8e0014 */
[----:B------:R-:W-:Y:S02]  /*57c0*/  IMAD.IADD R18, R15, 0x1, -R18 ;  /* 0x000000010f127824 */ /* 0x000fe400078e0a12 */
[----:B------:R-:W-:-:S03]  /*57d0*/  IMAD R17, R16, UR4, RZ ;  /* 0x0000000410117c24 */ /* 0x000fc6000f8e02ff */
[----:B------:R-:W-:Y:S01]  /*57e0*/  SHF.R.S32.HI R15, RZ, 0x1f, R18 ;  /* 0x0000001fff0f7819 */ /* 0x000fe20000011412 */
[----:B------:R-:W-:Y:S01]  /*57f0*/  IMAD R17, R14, UR5, R17 ;  /* 0x000000050e117c24 */ /* 0x000fe2000f8e0211 */
[----:B------:R-:W-:Y:S01]  /*5800*/  ULDC.64 UR4, c[0x0][0x298] ;  /* 0x0000a60000047ab9 */ /* 0x000fe20000000a00 */
[----:B------:R-:W-:Y:S02]  /*5810*/  VIADD R14, R32, 0x80 ;  /* 0x00000080200e7836 */ /* 0x000fe40000000000 */
[----:B------:R-:W-:Y:S02]  /*5820*/  IMAD.IADD R21, R21, 0x1, R17 ;  /* 0x0000000115157824 */ /* 0x000fe400078e0211 */
[----:B------:R-:W-:Y:S02]  /*5830*/  IMAD R15, R15, UR4, RZ ;  /* 0x000000040f0f7c24 */ /* 0x000fe4000f8e02ff */
[----:B------:R-:W-:-:S04]  /*5840*/  IMAD.WIDE.U32 R20, R18, UR4, R20 ;  /* 0x0000000412147c25 */ /* 0x000fc8000f8e0014 */
[----:B------:R-:W-:Y:S01]  /*5850*/  IMAD R15, R18, UR5, R15 ;  /* 0x00000005120f7c24 */ /* 0x000fe2000f8e020f */
[-C--:B------:R-:W-:Y:S01]  /*5860*/  IADD3 R12, P2, R32, R20.reuse, RZ ;  /* 0x00000014200c7210 */ /* 0x080fe20007f5e0ff */
[----:B------:R-:W-:Y:S02]  /*5870*/  ULDC.64 UR4, c[0x0][0x280] ;  /* 0x0000a00000047ab9 */ /* 0x000fe40000000a00 */
[----:B------:R-:W-:Y:S01]  /*5880*/  IMAD.IADD R21, R21, 0x1, R15 ;  /* 0x0000000115157824 */ /* 0x000fe200078e020f */
[-C--:B------:R-:W-:Y:S02]  /*5890*/  IADD3 R15, P1, R22, R20.reuse, RZ ;  /* 0x00000014160f7210 */ /* 0x080fe40007f3e0ff */
[----:B------:R-:W-:Y:S02]  /*58a0*/  IADD3 R20, P0, R14, R20, RZ ;  /* 0x000000140e147210 */ /* 0x000fe40007f1e0ff */
[-C--:B------:R-:W-:Y:S02]  /*58b0*/  LEA.HI.X.SX32 R17, R32, R21.reuse, 0x1, P2 ;  /* 0x0000001520117211 */ /* 0x080fe400010f0eff */
[----:B------:R-:W-:-:S02]  /*58c0*/  LEA.HI.X.SX32 R22, R22, R21, 0x1, P1 ;  /* 0x0000001516167211 */ /* 0x000fc400008f0eff */
[----:B------:R-:W-:Y:S02]  /*58d0*/  LEA R18, P2, R12, UR4, 0x1 ;  /* 0x000000040c127c11 */ /* 0x000fe4000f8408ff */
[----:B------:R-:W-:Y:S02]  /*58e0*/  LEA.HI.X.SX32 R21, R14, R21, 0x1, P0 ;  /* 0x000000150e157211 */ /* 0x000fe400000f0eff */
[C---:B------:R-:W-:Y:S02]  /*58f0*/  LEA R16, P1, R15.reuse, UR4, 0x1 ;  /* 0x000000040f107c11 */ /* 0x040fe4000f8208ff */
[----:B------:R-:W-:Y:S02]  /*5900*/  LEA R14, P0, R20, UR4, 0x1 ;  /* 0x00000004140e7c11 */ /* 0x000fe4000f8008ff */
[----:B------:R-:W-:Y:S02]  /*5910*/  LEA.HI.X R19, R12, UR5, R17, 0x1, P2 ;  /* 0x000000050c137c11 */ /* 0x000fe400090f0c11 */
[----:B------:R-:W-:-:S02]  /*5920*/  LEA.HI.X R17, R15, UR5, R22, 0x1, P1 ;  /* 0x000000050f117c11 */ /* 0x000fc400088f0c16 */
[----:B------:R-:W-:Y:S01]  /*5930*/  LEA.HI.X R15, R20, UR5, R21, 0x1, P0 ;  /* 0x00000005140f7c11 */ /* 0x000fe200080f0c15 */
[----:B------:R-:W-:Y:S04]  /*5940*/  STG.E.64 desc[UR8][R18.64], R10 ;  /* 0x0000000a12007986 */ /* 0x000fe8000c101b08 */
[----:B------:R-:W-:Y:S04]  /*5950*/  STG.E.64 desc[UR8][R16.64], R6 ;  /* 0x0000000610007986 */ /* 0x000fe8000c101b08 */
[----:B------:R-:W-:Y:S01]  /*5960*/  STG.E.64 desc[UR8][R14.64], R2 ;  /* 0x000000020e007986 */ /* 0x000fe2000c101b08 */
[----:B------:R-:W-:Y:S05]  /*5970*/  EXIT ;  /* 0x000000000000794d */ /* 0x000fea0003800000 */
        .weak           $__internal_7_$__cuda_sm20_div_s64
        .type           $__internal_7_$__cuda_sm20_div_s64,@function
        .size           $__internal_7_$__cuda_sm20_div_s64,(.L_x_4447 - $__internal_7_$__cuda_sm20_div_s64)
$__internal_7_$__cuda_sm20_div_s64:
        /* <DEDUP_REMOVED lines=83> */
[----:B------:R-:W-:Y:S05]  /*5eb0*/  RET.REL.NODEC R20 `(_ZN5flash32flash_fwd_splitkv_combine_kernelI23Flash_fwd_kernel_traitsILi192ELi64ELi64ELi4ELb0ELb0EN7cutlass10bfloat16_tE19Flash_kernel_traitsILi192ELi64ELi64ELi4ES3_EELi8ELi7ELb1EEEvNS_16Flash_fwd_paramsE) ;  /* 0xffffffa014507950 */ /* 0x000fea0003c3ffff */
.L_x_389:
        /* <DEDUP_REMOVED lines=12> */
.L_x_4447:


//--------------------- .text._ZN5flash32flash_fwd_splitkv_combine_kernelI23Flash_fwd_kernel_traitsILi192ELi64ELi64ELi4ELb0ELb0EN7cutlass10bfloat16_tE19Flash_kernel_traitsILi192ELi64ELi64ELi4ES3_EELi8ELi6ELb1EEEvNS_16Flash_fwd_paramsE --------------------------
	.section	.text._ZN5flash32flash_fwd_splitkv_combine_kernelI23Flash_fwd_kernel_traitsILi192ELi64ELi64ELi4ELb0ELb0EN7cutlass10bfloat16_tE19Flash_kernel_traitsILi192ELi64ELi64ELi4ES3_EELi8ELi6ELb1EEEvNS_16Flash_fwd_paramsE,"ax",@progbits
	.align	128
        .global         _ZN5flash32flash_fwd_splitkv_combine_kernelI23Flash_fwd_kernel_traitsILi192ELi64ELi64ELi4ELb0ELb0EN7cutlass10bfloat16_tE19Flash_kernel_traitsILi192ELi64ELi64ELi4ES3_EELi8ELi6ELb1EEEvNS_16Flash_fwd_paramsE
        .type           _ZN5flash32flash_fwd_splitkv_combine_kernelI23Flash_fwd_kernel_traitsILi192ELi64ELi64ELi4ELb0ELb0EN7cutlass10bfloat16_tE19Flash_kernel_traitsILi192ELi64ELi64ELi4ES3_EELi8ELi6ELb1EEEvNS_16Flash_fwd_paramsE,@function
        .size           _ZN5flash32flash_fwd_splitkv_combine_kernelI23Flash_fwd_kernel_traitsILi192ELi64ELi64ELi4ELb0ELb0EN7cutlass10bfloat16_tE19Flash_kernel_traitsILi192ELi64ELi64ELi4ES3_EELi8ELi6ELb1EEEvNS_16Flash_fwd_paramsE,(.L_x_4448 - _ZN5flash32flash_fwd_splitkv_combine_kernelI23Flash_fwd_kernel_traitsILi192ELi64ELi64ELi4ELb0ELb0EN7cutlass10bfloat16_tE19Flash_kernel_traitsILi192ELi64ELi64ELi4ES3_EELi8ELi6ELb1EEEvNS_16Flash_fwd_paramsE)
        .other          _ZN5flash32flash_fwd_splitkv_combine_kernelI23Flash_fwd_kernel_traitsILi192ELi64ELi64ELi4ELb0ELb0EN7cutlass10bfloat16_tE19Flash_kernel_traitsILi192ELi64ELi64ELi4ES3_EELi8ELi6ELb1EEEvNS_16Flash_fwd_paramsE,@"STO_CUDA_ENTRY STV_DEFAULT"
_ZN5flash32flash_fwd_splitkv_combine_kernelI23Flash_fwd_kernel_traitsILi192ELi64ELi64ELi4ELb0ELb0EN7cutlass10bfloat16_tE19Flash_kernel_traitsILi192ELi64ELi64ELi4ES3_EELi8ELi6ELb1EEEvNS_16Flash_fwd_paramsE:
.text._ZN5flash32flash_fwd_splitkv_combine_kernelI23Flash_fwd_kernel_traitsILi192ELi64ELi64ELi4ELb0ELb0EN7cutlass10bfloat16_tE19Flash_kernel_traitsILi192ELi64ELi64ELi4ES3_EELi8ELi6ELb1EEEvNS_16Flash_fwd_paramsE:
        /* <DEDUP_REMOVED lines=23> */
[----:B------:R-:W-:Y:S05]  /*0170*/  CALL.REL.NOINC `($__internal_8_$__cuda_sm20_div_s64) ;  /* 0x0000005000407944 */ /* 0x000fea0003c00000 */
[----:B------:R-:W-:Y:S05]  /*0180*/  BRA `(.L_x_391) ;  /* 0x00000000004c7947 */ /* 0x000fea0003800000 */
.L_x_390:
        /* <DEDUP_REMOVED lines=19> */
.L_x_391:
        /* <DEDUP_REMOVED lines=12> */
[----:B------:R-:W-:Y:S05]  /*0380*/  CALL.REL.NOINC `($__internal_8_$__cuda_sm20_div_s64) ;  /* 0x0000004c00bc7944 */ /* 0x000fea0003c00000 */
[----:B------:R-:W-:Y:S02]  /*0390*/  MOV R6, R20 ;  /* 0x0000001400067202 */ /* 0x000fe40000000f00 */
[----:B------:R-:W-:Y:S01]  /*03a0*/  MOV R7, R21 ;  /* 0x0000001500077202 */ /* 0x000fe20000000f00 */
[----:B------:R-:W-:Y:S05]  /*03b0*/  BRA `(.L_x_394) ;  /* 0x00000000004c7947 */ /* 0x000fea0003800000 */
.L_x_393:
        /* <DEDUP_REMOVED lines=19> */
.L_x_394:
[----:B------:R-:W-:Y:S05]  /*04f0*/  BSYNC B0 ;  /* 0x0000000000007941 */ /* 0x000fea0003800000 */
.L_x_392:
        /* <DEDUP_REMOVED lines=54> */
[----:B------:R-:W-:Y:S02]  /*0860*/  MOV R30, R20 ;  /* 0x00000014001e7202 */ /* 0x000fe40000000f00 */
[----:B------:R-:W-:Y:S01]  /*0870*/  MOV R31, R21 ;  /* 0x00000015001f7202 */ /* 0x000fe20000000f00 */
[----:B------:R-:W-:Y:S05]  /*0880*/  BRA `(.L_x_397) ;  /* 0x00000000004c7947 */ /* 0x000fea0003800000 */
.L_x_396:
        /* <DEDUP_REMOVED lines=19> */
.L_x_397:
[----:B------:R-:W-:Y:S05]  /*09c0*/  BSYNC B0 ;  /* 0x0000000000007941 */ /* 0x000fea0003800000 */
.L_x_395:
        /* <DEDUP_REMOVED lines=105> */
.L_x_399:
        /* <DEDUP_REMOVED lines=20> */
.L_x_400:
[----:B------:R-:W-:Y:S05]  /*11a0*/  BSYNC B0 ;  /* 0x0000000000007941 */ /* 0x000fea0003800000 */
.L_x_398:
        /* <DEDUP_REMOVED lines=115> */
[----:B------:R-:W-:Y:S05]  /*18e0*/  CALL.REL.NOINC `($__internal_8_$__cuda_sm20_div_s64) ;  /* 0x0000003800647944 */ /* 0x000fea0003c00000 */
[----:B------:R-:W-:Y:S02]  /*18f0*/  MOV R40, R20 ;  /* 0x0000001400287202 */ /* 0x000fe40000000f00 */
[----:B------:R-:W-:Y:S01]  /*1900*/  MOV R41, R21 ;  /* 0x0000001500297202 */ /* 0x000fe20000000f00 */
[----:B------:R-:W-:Y:S05]  /*1910*/  BRA `(.L_x_403) ;  /* 0x00000000004c7947 */ /* 0x000fea0003800000 */
.L_x_402:
        /* <DEDUP_REMOVED lines=19> */
.L_x_403:
[----:B------:R-:W-:Y:S05]  /*1a50*/  BSYNC B0 ;  /* 0x0000000000007941 */ /* 0x000fea0003800000 */
.L_x_401:
        /* <DEDUP_REMOVED lines=165> */
[----:B------:R-:W-:Y:S05]  /*24b0*/  CALL.REL.NOINC `($__internal_8_$__cuda_sm20_div_s64) ;  /* 0x0000002c00707944 */ /* 0x000fea0003c00000 */
        /* <DEDUP_REMOVED lines=10> */
.L_x_408:
        /* <DEDUP_REMOVED lines=22> */
.L_x_409:
[----:B------:R-:W-:Y:S05]  /*26c0*/  BSYNC B0 ;  /* 0x0000000000007941 */ /* 0x000fea0003800000 */
.L_x_407:
[----:B------:R-:W-:Y:S01]  /*26d0*/  LOP3.LUT R19, R17, R0, RZ, 0xfc, !PT ;  /* 0x0000000011137212 */ /* 0x000fe200078efcff */
[----:B------:R-:W-:Y:S03]  /*26e0*/  BSSY B0, `(.L_x_410) ;  /* 0x0000028000007945 */ /* 0x000fe60003800000 */
[----:B------:R-:W-:-:S13]  /*26f0*/  ISETP.NE.U32.AND P0, PT, R19, RZ, PT ;  /* 0x000000ff1300720c */ /* 0x000fda0003f05070 */
[----:B------:R-:W-:Y:S05]  /*2700*/  @!P0 BRA `(.L_x_411) ;  /* 0x00000000003c8947 */ /* 0x000fea0003800000 */
[----:B------:R-:W-:Y:S01]  /*2710*/  IMAD.MOV.U32 R26, RZ, RZ, R25 ;  /* 0x000000ffff1a7224 */ /* 0x000fe200078e0019 */
[----:B------:R-:W-:Y:S02]  /*2720*/  MOV R23, R0 ;  /* 0x0000000000177202 */ /* 0x000fe40000000f00 */
[----:B------:R-:W-:Y:S02]  /*2730*/  MOV R24, 0x2750 ;  /* 0x0000275000187802 */ /* 0x000fe40000000f00 */
[----:B------:R-:W-:Y:S05]  /*2740*/  CALL.REL.NOINC `($__internal_8_$__cuda_sm20_div_s64) ;  /* 0x0000002800cc7944 */ /* 0x000fea0003c00000 */
        /* <DEDUP_REMOVED lines=11> */
.L_x_411:
        /* <DEDUP_REMOVED lines=22> */
.L_x_412:
[----:B------:R-:W-:Y:S05]  /*2960*/  BSYNC B0 ;  /* 0x0000000000007941 */ /* 0x000fea0003800000 */
.L_x_410:
        /* <DEDUP_REMOVED lines=11> */
[----:B------:R-:W-:Y:S05]  /*2a20*/  CALL.REL.NOINC `($__internal_8_$__cuda_sm20_div_s64) ;  /* 0x0000002800147944 */ /* 0x000fea0003c00000 */
[----:B------:R-:W-:-:S04]  /*2a30*/  IADD3 R17, P0, RZ, -R20, RZ ;  /* 0x80000014ff117210 */ /* 0x000fc80007f1e0ff */
[----:B------:R-:W-:Y:S01]  /*2a40*/  IADD3.X R18, RZ, ~R21, RZ, P0, !PT ;  /* 0x80000015ff127210 */ /* 0x000fe200007fe4ff */
[----:B------:R-:W-:-:S04]  /*2a50*/  IMAD.WIDE.U32 R42, R5, R17, R42 ;  /* 0x00000011052a7225 */ /* 0x000fc800078e002a */
[----:B------:R-:W-:-:S04]  /*2a60*/  IMAD R18, R18, R5, RZ ;  /* 0x0000000512127224 */ /* 0x000fc800078e02ff */
[----:B------:R-:W-:-:S05]  /*2a70*/  IMAD R4, R4, R17, R18 ;  /* 0x0000001104047224 */ /* 0x000fca00078e0212 */
[----:B------:R-:W-:Y:S01]  /*2a80*/  IADD3 R4, R43, R4, RZ ;  /* 0x000000042b047210 */ /* 0x000fe20007ffe0ff */
[----:B------:R-:W-:Y:S05]  /*2a90*/  BRA `(.L_x_415) ;  /* 0x0000000000587947 */ /* 0x000fea0003800000 */
.L_x_414:
        /* <DEDUP_REMOVED lines=22> */
.L_x_415:
[----:B------:R-:W-:Y:S05]  /*2c00*/  BSYNC B0 ;  /* 0x0000000000007941 */ /* 0x000fea0003800000 */
.L_x_413:
        /* <DEDUP_REMOVED lines=38> */
[----:B------:R-:W-:Y:S05]  /*2e70*/  CALL.REL.NOINC `($__internal_8_$__cuda_sm20_div_s64) ;  /* 0x0000002400007944 */ /* 0x000fea0003c00000 */
        /* <DEDUP_REMOVED lines=12> */
.L_x_417:
        /* <DEDUP_REMOVED lines=23> */
.L_x_418:
[----:B------:R-:W-:Y:S05]  /*30b0*/  BSYNC B0 ;  /* 0x0000000000007941 */ /* 0x000fea0003800000 */
.L_x_416:
        /* <DEDUP_REMOVED lines=19> */
.L_x_420:
        /* <DEDUP_REMOVED lines=22> */
.L_x_421:
[----:B------:R-:W-:Y:S05]  /*3350*/  BSYNC B0 ;  /* 0x0000000000007941 */ /* 0x000fea0003800000 */
.L_x_419:
        /* <DEDUP_REMOVED lines=19> */
.L_x_423:
        /* <DEDUP_REMOVED lines=23> */
.L_x_424:
[----:B------:R-:W-:Y:S05]  /*3600*/  BSYNC B0 ;  /* 0x0000000000007941 */ /* 0x000fea0003800000 */
.L_x_422:
        /* <DEDUP_REMOVED lines=39> */
.L_x_426:
        /* <DEDUP_REMOVED lines=23> */
.L_x_427:
[----:B------:R-:W-:Y:S05]  /*39f0*/  BSYNC B0 ;  /* 0x0000000000007941 */ /* 0x000fea0003800000 */
.L_x_425:
        /* <DEDUP_REMOVED lines=29> */
.L_x_429:
        /* <DEDUP_REMOVED lines=23> */
.L_x_430:
[----:B------:R-:W-:Y:S05]  /*3d40*/  BSYNC B0 ;  /* 0x0000000000007941 */ /* 0x000fea0003800000 */
.L_x_428:
        /* <DEDUP_REMOVED lines=21> */
.L_x_406:
[----:B------:R-:W-:Y:S02]  /*3ea0*/  ULDC.64 UR4, c[0x0][0x2b0] ;  /* 0x0000ac0000047ab9 */ /* 0x000fe40000000a00 */
[----:B------:R-:W-:-:S04]  /*3eb0*/  LEA R2, P0, R38, UR4, 0x2 ;  /* 0x0000000426027c11 */ /* 0x000fc8000f8010ff */
[----:B------:R-:W-:-:S05]  /*3ec0*/  LEA.HI.X R3, R38, UR5, R39, 0x2, P0 ;  /* 0x0000000526037c11 */ /* 0x000fca00080f1427 */
[----:B------:R0:W-:Y:S04]  /*3ed0*/  STG.E desc[UR8][R2.64], R30 ;  /* 0x0000001e02007986 */ /* 0x0001e8000c101908 */
.L_x_405:
[----:B------:R-:W-:Y:S05]  /*3ee0*/  BSYNC B1 ;  /* 0x0000000000017941 */ /* 0x000fea0003800000 */
.L_x_404:
[----:B------:R-:W2:Y:S01]  /*3ef0*/  LDC R29, c[0x0][0x3c4] ;  /* 0x0000f100ff1d7b82 */ /* 0x000ea20000000800 */
[----:B------:R-:W-:Y:S01]  /*3f00*/  VIADD R0, R36, 0x10 ;  /* 0x0000001024007836 */ /* 0x000fe20000000000 */
[----:B0-----:R-:W-:Y:S02]  /*3f10*/  CS2R R2, SRZ ;  /* 0x0000000000027805 */ /* 0x001fe4000001ff00 */
[----:B-1----:R-:W-:Y:S02]  /*3f20*/  CS2R R4, SRZ ;  /* 0x0000000000047805 */ /* 0x002fe4000001ff00 */
[----:B------:R-:W-:Y:S01]  /*3f30*/  CS2R R6, SRZ ;  /* 0x0000000000067805 */ /* 0x000fe2000001ff00 */
[----:B------:R-:W-:Y:S01]  /*3f40*/  IMAD.MOV.U32 R13, RZ, RZ, RZ ;  /* 0x000000ffff0d7224 */ /* 0x000fe200078e00ff */
[-C--:B--2---:R-:W-:Y:S01]  /*3f50*/  ISETP.GE.OR P1, PT, R0, R29.reuse, P6 ;  /* 0x0000001d0000720c */ /* 0x084fe20003726670 */
[C---:B------:R-:W-:Y:S01]  /*3f60*/  VIADD R0, R36.reuse, 0x20 ;  /* 0x0000002024007836 */ /* 0x040fe20000000000 */
[----:B------:R-:W-:-:S04]  /*3f70*/  ISETP.GE.OR P2, PT, R36, R29, P6 ;  /* 0x0000001d2400720c */ /* 0x000fc80003746670 */
[----:B------:R-:W-:Y:S02]  /*3f80*/  ISETP.GE.OR P0, PT, R0, R29, P6 ;  /* 0x0000001d0000720c */ /* 0x000fe40003706670 */
[C---:B------:R-:W-:Y:S01]  /*3f90*/  IADD3 R0, R36.reuse, 0x30, RZ ;  /* 0x0000003024007810 */ /* 0x040fe20007ffe0ff */
[----:B------:R-:W-:-:S03]  /*3fa0*/  IMAD.SHL.U32 R36, R36, 0x4, RZ ;  /* 0x0000000424247824 */ /* 0x000fc600078e00ff */
[----:B------:R-:W-:Y:S01]  /*3fb0*/  ISETP.GE.OR P6, PT, R0, R29, P6 ;  /* 0x0000001d0000720c */ /* 0x000fe200037c6670 */
[C---:B------:R-:W-:Y:S01]  /*3fc0*/  @!P1 FADD.FTZ R32, -R30.reuse, R32 ;  /* 0x000000201e209221 */ /* 0x040fe20000010100 */
[----:B------:R-:W-:Y:S01]  /*3fd0*/  HFMA2.MMA R0, -RZ, RZ, 0, 0 ;  /* 0x00000000ff007435 */ /* 0x000fe200000001ff */
[----:B------:R-:W-:Y:S02]  /*3fe0*/  @!P2 FADD.FTZ R35, -R30, R35 ;  /* 0x000000231e23a221 */ /* 0x000fe40000010100 */
[----:B------:R-:W-:Y:S02]  /*3ff0*/  @!P1 FMUL.FTZ R32, R32, 1.4426950216293334961 ;  /* 0x3fb8aa3b20209820 */ /* 0x000fe40000410000 */
[----:B------:R-:W-:Y:S01]  /*4000*/  @!P0 FADD.FTZ R31, -R30, R31 ;  /* 0x0000001f1e1f8221 */ /* 0x000fe20000010100 */
[----:B------:R-:W-:Y:S01]  /*4010*/  @!P2 FMUL.FTZ R35, R35, 1.4426950216293334961 ;  /* 0x3fb8aa3b2323a820 */ /* 0x000fe20000410000 */
[----:B------:R-:W0:Y:S02]  /*4020*/  @!P1 MUFU.EX2 R9, R32 ;  /* 0x0000002000099308 */ /* 0x000e240000000800 */
[----:B------:R-:W-:-:S02]  /*4030*/  @!P0 FMUL.FTZ R31, R31, 1.4426950216293334961 ;  /* 0x3fb8aa3b1f1f8820 */ /* 0x000fc40000410000 */
[----:B------:R-:W-:-:S04]  /*4040*/  @!P6 FADD.FTZ R30, -R30, R33 ;  /* 0x000000211e1ee221 */ /* 0x000fc80000010100 */
[----:B------:R-:W1:Y:S01]  /*4050*/  @!P0 MUFU.EX2 R31, R31 ;  /* 0x0000001f001f8308 */ /* 0x000e620000000800 */
[----:B------:R-:W-:-:S07]  /*4060*/  @!P6 FMUL.FTZ R11, R30, 1.4426950216293334961 ;  /* 0x3fb8aa3b1e0be820 */ /* 0x000fce0000410000 */
[----:B------:R-:W2:Y:S01]  /*4070*/  @!P2 MUFU.EX2 R35, R35 ;  /* 0x000000230023a308 */ /* 0x000ea20000000800 */
[----:B0-----:R0:W-:Y:S07]  /*4080*/  @!P1 STS [R34+0x240], R9 ;  /* 0x0002400922009388 */ /* 0x0011ee0000000800 */
[----:B------:R-:W3:Y:S01]  /*4090*/  @!P6 MUFU.EX2 R11, R11 ;  /* 0x0000000b000be308 */ /* 0x000ee20000000800 */
[----:B-1----:R-:W-:Y:S01]  /*40a0*/  @!P0 STS [R34+0x480], R31 ;  /* 0x0004801f22008388 */ /* 0x002fe20000000800 */
[----:B------:R-:W-:-:S03]  /*40b0*/  ISETP.GE.AND P0, PT, R29, 0x1, PT ;  /* 0x000000011d00780c */ /* 0x000fc60003f06270 */
        /* <DEDUP_REMOVED lines=39> */
.L_x_433:
        /* <DEDUP_REMOVED lines=77> */
.L_x_432:
        /* <DEDUP_REMOVED lines=46> */
.L_x_434:
        /* <DEDUP_REMOVED lines=9> */
.L_x_436:
[----:B------:R-:W-:Y:S05]  /*4b70*/  BSYNC B0 ;  /* 0x0000000000007941 */ /* 0x000fea0003800000 */
.L_x_435:
        /* <DEDUP_REMOVED lines=12> */
.L_x_431:
        /* <DEDUP_REMOVED lines=100> */
        .weak           $__internal_8_$__cuda_sm20_div_s64
        .type           $__internal_8_$__cuda_sm20_div_s64,@function
        .size           $__internal_8_$__cuda_sm20_div_s64,(.L_x_4448 - $__internal_8_$__cuda_sm20_div_s64)
$__internal_8_$__cuda_sm20_div_s64:
        /* <DEDUP_REMOVED lines=83> */
[----:B------:R-:W-:Y:S06]  /*57b0*/  RET.REL.NODEC R44 `(_ZN5flash32flash_fwd_splitkv_combine_kernelI23Flash_fwd_kernel_traitsILi192ELi64ELi64ELi4ELb0ELb0EN7cutlass10bfloat16_tE19Flash_kernel_traitsILi192ELi64ELi64ELi4ES3_EELi8ELi6ELb1EEEvNS_16Flash_fwd_paramsE) ;  /* 0xffffffa82c107950 */ /* 0x000fec0003c3ffff */
.L_x_437:
        /* <DEDUP_REMOVED lines=12> */
.L_x_4448:


//--------------------- .text._ZN5flash32flash_fwd_splitkv_combine_kernelI23Flash_fwd_kernel_traitsILi192ELi64ELi64ELi4ELb0ELb0EN7cutlass10bfloat16_tE19Flash_kernel_traitsILi192ELi64ELi64ELi4ES3_EELi8ELi5ELb1EEEvNS_16Flash_fwd_paramsE --------------------------
	.section	.text._ZN5flash32flash_fwd_splitkv_combine_kernelI23Flash_fwd_kernel_traitsILi192ELi64ELi64ELi4ELb0ELb0EN7cutlass10bfloat16_tE19Flash_kernel_traitsILi192ELi64ELi64ELi4ES3_EELi8ELi5ELb1EEEvNS_16Flash_fwd_paramsE,"ax",@progbits
	.align	128
        .global         _ZN5flash32flash_fwd_splitkv_combine_kernelI23Flash_fwd_kernel_traitsILi192ELi64ELi64ELi4ELb0ELb0EN7cutlass10bfloat16_tE19Flash_kernel_traitsILi192ELi64ELi64ELi4ES3_EELi8ELi5ELb1EEEvNS_16Flash_fwd_paramsE
        .type           _ZN5flash32flash_fwd_splitkv_combine_kernelI23Flash_fwd_kernel_traitsILi192ELi64ELi64ELi4ELb0ELb0EN7cutlass10bfloat16_tE19Flash_kernel_traitsILi192ELi64ELi64ELi4ES3_EELi8ELi5ELb1EEEvNS_16Flash_fwd_paramsE,@function
        .size           _ZN5flash32flash_fwd_splitkv_combine_kernelI23Flash_fwd_kernel_traitsILi192ELi64ELi64ELi4ELb0ELb0EN7cutlass10bfloat16_tE19Flash_kernel_traitsILi192ELi64ELi64ELi4ES3_EELi8ELi5ELb1EEEvNS_16Flash_fwd_paramsE,(.L_x_4449 - _ZN5flash32flash_fwd_splitkv_combine_kernelI23Flash_fwd_kernel_traitsILi192ELi64ELi64ELi4ELb0ELb0EN7cutlass10bfloat16_tE19Flash_kernel_traitsILi192ELi64ELi64ELi4ES3_EELi8ELi5ELb1EEEvNS_16Flash_fwd_paramsE)
        .other          _ZN5flash32flash_fwd_splitkv_combine_kernelI23Flash_fwd_kernel_traitsILi192ELi64ELi64ELi4ELb0ELb0EN7cutlass10bfloat16_tE19Flash_kernel_traitsILi192ELi64ELi64ELi4ES3_EELi8ELi5ELb1EEEvNS_16Flash_fwd_paramsE,@"STO_CUDA_ENTRY STV_DEFAULT"
_ZN5flash32flash_fwd_splitkv_combine_kernelI23Flash_fwd_kernel_traitsILi192ELi64ELi64ELi4ELb0ELb0EN7cutlass10bfloat16_tE19Flash_kernel_traitsILi192ELi64ELi64ELi4ES3_EELi8ELi5ELb1EEEvNS_16Flash_fwd_paramsE:
.text._ZN5flash32flash_fwd_splitkv_combine_kernelI23Flash_fwd_kernel_traitsILi192ELi64ELi64ELi4ELb0ELb0EN7cutlass10bfloat16_tE19Flash_kernel_traitsILi192ELi64ELi64ELi4ES3_EELi8ELi5ELb1EEEvNS_16Flash_fwd_paramsE:
        /* <DEDUP_REMOVED lines=23> */
[----:B------:R-:W-:Y:S05]  /*0170*/  CALL.REL.NOINC `($__internal_9_$__cuda_sm20_div_s64) ;  /* 0x0000004c00547944 */ /* 0x000fea0003c00000 */
[----:B------:R-:W-:Y:S05]  /*0180*/  BRA `(.L_x_439) ;  /* 0x00000000004c7947 */ /* 0x000fea0003800000 */
.L_x_438:
        /* <DEDUP_REMOVED lines=19> */
.L_x_439:
        /* <DEDUP_REMOVED lines=12> */
[----:B------:R-:W-:Y:S05]  /*0380*/  CALL.REL.NOINC `($__internal_9_$__cuda_sm20_div_s64) ;  /* 0x0000004800d07944 */ /* 0x000fea0003c00000 */
[----:B------:R-:W-:Y:S02]  /*0390*/  MOV R8, R20 ;  /* 0x0000001400087202 */ /* 0x000fe40000000f00 */
[----:B------:R-:W-:Y:S01]  /*03a0*/  MOV R9, R21 ;  /* 0x0000001500097202 */ /* 0x000fe20000000f00 */
[----:B------:R-:W-:Y:S05]  /*03b0*/  BRA `(.L_x_442) ;  /* 0x00000000004c7947 */ /* 0x000fea0003800000 */
.L_x_441:
        /* <DEDUP_REMOVED lines=19> */
.L_x_442:
[----:B------:R-:W-:Y:S05]  /*04f0*/  BSYNC B0 ;  /* 0x0000000000007941 */ /* 0x000fea0003800000 */
.L_x_440:
        /* <DEDUP_REMOVED lines=42> */
.L_x_444:
        /* <DEDUP_REMOVED lines=19> */
.L_x_445:
[----:B------:R-:W-:Y:S05]  /*08d0*/  BSYNC B0 ;  /* 0x0000000000007941 */ /* 0x000fea0003800000 */
.L_x_443:
        /* <DEDUP_REMOVED lines=72> */
[----:B------:R-:W-:Y:S05]  /*0d60*/  CALL.REL.NOINC `($__internal_9_$__cuda_sm20_div_s64) ;  /* 0x0000004000587944 */ /* 0x000fea0003c00000 */
[----:B------:R-:W-:Y:S02]  /*0d70*/  MOV R38, R20 ;  /* 0x0000001400267202 */ /* 0x000fe40000000f00 */
[----:B------:R-:W-:Y:S01]  /*0d80*/  MOV R39, R21 ;  /* 0x0000001500277202 */ /* 0x000fe20000000f00 */
[----:B------:R-:W-:Y:S05]  /*0d90*/  BRA `(.L_x_448) ;  /* 0x00000000004c7947 */ /* 0x000fea0003800000 */
.L_x_447:
        /* <DEDUP_REMOVED lines=19> */
.L_x_448:
[----:B------:R-:W-:Y:S05]  /*0ed0*/  BSYNC B0 ;  /* 0x0000000000007941 */ /* 0x000fea0003800000 */
.L_x_446:
        /* <DEDUP_REMOVED lines=41> */
.L_x_450:
        /* <DEDUP_REMOVED lines=19> */
.L_x_451:
[----:B------:R-:W-:Y:S05]  /*12a0*/  BSYNC B0 ;  /* 0x0000000000007941 */ /* 0x000fea0003800000 */
.L_x_449:
        /* <DEDUP_REMOVED lines=241> */
[----:B------:R-:W-:Y:S05]  /*21c0*/  CALL.REL.NOINC `($__internal_9_$__cuda_sm20_div_s64) ;  /* 0x0000002c00407944 */ /* 0x000fea0003c00000 */
        /* <DEDUP_REMOVED lines=10> */
.L_x_456:
        /* <DEDUP_REMOVED lines=22> */
.L_x_457:
[----:B------:R-:W-:Y:S05]  /*23d0*/  BSYNC B0 ;  /* 0x0000000000007941 */ /* 0x000fea0003800000 */
.L_x_455:
[----:B------:R-:W-:Y:S01]  /*23e0*/  LOP3.LUT R19, R17, R0, RZ, 0xfc, !PT ;  /* 0x0000000011137212 */ /* 0x000fe200078efcff */
[----:B------:R-:W-:Y:S03]  /*23f0*/  BSSY B0, `(.L_x_458) ;  /* 0x0000028000007945 */ /* 0x000fe60003800000 */
[----:B------:R-:W-:-:S13]  /*2400*/  ISETP.NE.U32.AND P1, PT, R19, RZ, PT ;  /* 0x000000ff1300720c */ /* 0x000fda0003f25070 */
[----:B------:R-:W-:Y:S05]  /*2410*/  @!P1 BRA `(.L_x_459) ;  /* 0x00000000003c9947 */ /* 0x000fea0003800000 */
[----:B------:R-:W-:Y:S01]  /*2420*/  IMAD.MOV.U32 R26, RZ, RZ, R27 ;  /* 0x000000ffff1a7224 */ /* 0x000fe200078e001b */
[----:B------:R-:W-:Y:S02]  /*2430*/  MOV R25, R0 ;  /* 0x0000000000197202 */ /* 0x000fe40000000f00 */
[----:B------:R-:W-:Y:S02]  /*2440*/  MOV R24, 0x2460 ;  /* 0x0000246000187802 */ /* 0x000fe40000000f00 */
[----:B------:R-:W-:Y:S05]  /*2450*/  CALL.REL.NOINC `($__internal_9_$__cuda_sm20_div_s64) ;  /* 0x00000028009c7944 */ /* 0x000fea0003c00000 */
        /* <DEDUP_REMOVED lines=11> */
.L_x_459:
        /* <DEDUP_REMOVED lines=22> */
.L_x_460:
[----:B------:R-:W-:Y:S05]  /*2670*/  BSYNC B0 ;  /* 0x0000000000007941 */ /* 0x000fea0003800000 */
.L_x_458:
        /* <DEDUP_REMOVED lines=11> */
[----:B------:R-:W-:Y:S05]  /*2730*/  CALL.REL.NOINC `($__internal_9_$__cuda_sm20_div_s64) ;  /* 0x0000002400e47944 */ /* 0x000fea0003c00000 */
[----:B------:R-:W-:-:S04]  /*2740*/  IADD3 R17, P0, RZ, -R20, RZ ;  /* 0x80000014ff117210 */ /* 0x000fc80007f1e0ff */
[----:B------:R-:W-:Y:S01]  /*2750*/  IADD3.X R18, RZ, ~R21, RZ, P0, !PT ;  /* 0x80000015ff127210 */ /* 0x000fe200007fe4ff */
[----:B------:R-:W-:-:S04]  /*2760*/  IMAD.WIDE.U32 R40, R5, R17, R40 ;  /* 0x0000001105287225 */ /* 0x000fc800078e0028 */
[----:B------:R-:W-:-:S04]  /*2770*/  IMAD R18, R18, R5, RZ ;  /* 0x0000000512127224 */ /* 0x000fc800078e02ff */
[----:B------:R-:W-:-:S05]  /*2780*/  IMAD R4, R4, R17, R18 ;  /* 0x0000001104047224 */ /* 0x000fca00078e0212 */
[----:B------:R-:W-:Y:S01]  /*2790*/  IADD3 R4, R41, R4, RZ ;  /* 0x0000000429047210 */ /* 0x000fe20007ffe0ff */
[----:B------:R-:W-:Y:S05]  /*27a0*/  BRA `(.L_x_463) ;  /* 0x0000000000587947 */ /* 0x000fea0003800000 */
.L_x_462:
        /* <DEDUP_REMOVED lines=22> */
.L_x_463:
[----:B------:R-:W-:Y:S05]  /*2910*/  BSYNC B0 ;  /* 0x0000000000007941 */ /* 0x000fea0003800000 */
.L_x_461:
        /* <DEDUP_REMOVED lines=38> */
[----:B------:R-:W-:Y:S05]  /*2b80*/  CALL.REL.NOINC `($__internal_9_$__cuda_sm20_div_s64) ;  /* 0x0000002000d07944 */ /* 0x000fea0003c00000 */
        /* <DEDUP_REMOVED lines=12> */
.L_x_465:
        /* <DEDUP_REMOVED lines=23> */
.L_x_466:
[----:B------:R-:W-:Y:S05]  /*2dc0*/  BSYNC B0 ;  /* 0x0000000000007941 */ /* 0x000fea0003800000 */
.L_x_464:
        /* <DEDUP_REMOVED lines=19> */
.L_x_468:
        /* <DEDUP_REMOVED lines=22> */
.L_x_469:
[----:B------:R-:W-:Y:S05]  /*3060*/  BSYNC B0 ;  /* 0x0000000000007941 */ /* 0x000fea0003800000 */
.L_x_467:
        /* <DEDUP_REMOVED lines=19> */
.L_x_471:
        /* <DEDUP_REMOVED lines=23> */
.L_x_472:
[----:B------:R-:W-:Y:S05]  /*3310*/  BSYNC B0 ;  /* 0x0000000000007941 */ /* 0x000fea0003800000 */
.L_x_470:
        /* <DEDUP_REMOVED lines=39> */
.L_x_474:
        /* <DEDUP_REMOVED lines=23> */
.L_x_475:
[----:B------:R-:W-:Y:S05]  /*3700*/  BSYNC B0 ;  /* 0x0000000000007941 */ /* 0x000fea0003800000 */
.L_x_473:
        /* <DEDUP_REMOVED lines=29> */
.L_x_477:
        /* <DEDUP_REMOVED lines=23> */
.L_x_478:
[----:B------:R-:W-:Y:S05]  /*3a50*/  BSYNC B0 ;  /* 0x0000000000007941 */ /* 0x000fea0003800000 */
.L_x_476:
        /* <DEDUP_REMOVED lines=21> */
.L_x_454:
[----:B------:R-:W-:Y:S02]  /*3bb0*/  ULDC.64 UR4, c[0x0][0x2b0] ;  /* 0x0000ac0000047ab9 */ /* 0x000fe40000000a00 */
[----:B------:R-:W-:-:S04]  /*3bc0*/  LEA R2, P0, R36, UR4, 0x2 ;  /* 0x0000000424027c11 */ /* 0x000fc8000f8010ff */
[----:B------:R-:W-:-:S05]  /*3bd0*/  LEA.HI.X R3, R36, UR5, R37, 0x2, P0 ;  /* 0x0000000524037c11 */ /* 0x000fca00080f1425 */
[----:B------:R0:W-:Y:S04]  /*3be0*/  STG.E desc[UR8][R2.64], R31 ;  /* 0x0000001f02007986 */ /* 0x0001e8000c101908 */
.L_x_453:
[----:B------:R-:W-:Y:S05]  /*3bf0*/  BSYNC B1 ;  /* 0x0000000000017941 */ /* 0x000fea0003800000 */
.L_x_452:
[----:B------:R-:W2:Y:S01]  /*3c00*/  LDC R12, c[0x0][0x3c4] ;  /* 0x0000f100ff0c7b82 */ /* 0x000ea20000000800 */
[C---:B0-----:R-:W-:Y:S01]  /*3c10*/  VIADD R3, R35.reuse, 0x10 ;  /* 0x0000001023037836 */ /* 0x041fe20000000000 */
[----:B------:R-:W-:Y:S01]  /*3c20*/  CS2R R6, SRZ ;  /* 0x0000000000067805 */ /* 0x000fe2000001ff00 */
[----:B------:R-:W-:Y:S02]  /*3c30*/  IMAD.MOV.U32 R0, RZ, RZ, RZ ;  /* 0x000000ffff007224 */ /* 0x000fe400078e00ff */
[----:B------:R-:W-:Y:S01]  /*3c40*/  IMAD.MOV.U32 R13, RZ, RZ, RZ ;  /* 0x000000ffff0d7224 */ /* 0x000fe200078e00ff */
[-C--:B--2---:R-:W-:Y:S02]  /*3c50*/  ISETP.GE.OR P0, PT, R35, R12.reuse, P3 ;  /* 0x0000000c2300720c */ /* 0x084fe40001f06670 */
[----:B------:R-:W-:Y:S02]  /*3c60*/  ISETP.GE.OR P3, PT, R3, R12, P3 ;  /* 0x0000000c0300720c */ /* 0x000fe40001f66670 */
[----:B------:R-:W-:-:S09]  /*3c70*/  CS2R R2, SRZ ;  /* 0x0000000000027805 */ /* 0x000fd2000001ff00 */
[----:B-1----:R-:W-:Y:S01]  /*3c80*/  @!P0 FADD.FTZ R4, -R31, R32 ;  /* 0x000000201f048221 */ /* 0x002fe20000010100 */
[----:B------:R-:W-:Y:S02]  /*3c90*/  IMAD.SHL.U32 R32, R35, 0x4, RZ ;  /* 0x0000000423207824 */ /* 0x000fe400078e00ff */
[----:B------:R-:W-:Y:S01]  /*3ca0*/  @!P3 FADD.FTZ R31, -R31, R33 ;  /* 0x000000211f1fb221 */ /* 0x000fe20000010100 */
[----:B------:R-:W-:-:S03]  /*3cb0*/  @!P0 FMUL.FTZ R4, R4, 1.4426950216293334961 ;  /* 0x3fb8aa3b04048820 */ /* 0x000fc60000410000 */
[----:B------:R-:W-:Y:S01]  /*3cc0*/  @!P3 FMUL.FTZ R11, R31, 1.4426950216293334961 ;  /* 0x3fb8aa3b1f0bb820 */ /* 0x000fe20000410000 */
[----:B------:R-:W0:Y:S08]  /*3cd0*/  @!P0 MUFU.EX2 R9, R4 ;  /* 0x0000000400098308 */ /* 0x000e300000000800 */
[----:B------:R-:W1:Y:S01]  /*3ce0*/  @!P3 MUFU.EX2 R11, R11 ;  /* 0x0000000b000bb308 */ /* 0x000e620000000800 */
[----:B0-----:R0:W-:Y:S01]  /*3cf0*/  @!P0 STS [R34], R9 ;  /* 0x0000000922008388 */ /* 0x0011e20000000800 */
[----:B------:R-:W-:-:S02]  /*3d00*/  ISETP.GE.AND P0, PT, R12, 0x1, PT ;  /* 0x000000010c00780c */ /* 0x000fc40003f06270 */
[----:B------:R-:W-:Y:S01]  /*3d10*/  CS2R R4, SRZ ;  /* 0x0000000000047805 */ /* 0x000fe2000001ff00 */
        /* <DEDUP_REMOVED lines=38> */
.L_x_481:
        /* <DEDUP_REMOVED lines=77> */
.L_x_480:
        /* <DEDUP_REMOVED lines=46> */
.L_x_482:
        /* <DEDUP_REMOVED lines=9> */
.L_x_484:
[----:B------:R-:W-:Y:S05]  /*47c0*/  BSYNC B0 ;  /* 0x0000000000007941 */ /* 0x000fea0003800000 */
.L_x_483:
        /* <DEDUP_REMOVED lines=12> */
.L_x_479:
        /* <DEDUP_REMOVED lines=100> */
        .weak           $__internal_9_$__cuda_sm20_div_s64
        .type           $__internal_9_$__cuda_sm20_div_s64,@function
        .size           $__internal_9_$__cuda_sm20_div_s64,(.L_x_4449 - $__internal_9_$__cuda_sm20_div_s64)
$__internal_9_$__cuda_sm20_div_s64:
        /* <DEDUP_REMOVED lines=83> */
[----:B------:R-:W-:Y:S06]  /*5400*/  RET.REL.NODEC R22 `(_ZN5flash32flash_fwd_splitkv_combine_kernelI23Flash_fwd_kernel_traitsILi192ELi64ELi64ELi4ELb0ELb0EN7cutlass10bfloat16_tE19Flash_kernel_traitsILi192ELi64ELi64ELi4ES3_EELi8ELi5ELb1EEEvNS_16Flash_fwd_paramsE) ;  /* 0xffffffa816fc7950 */ /* 0x000fec0003c3ffff */
.L_x_485:
        /* <DEDUP_REMOVED lines=15> */
.L_x_4449:


//--------------------- .text._ZN5flash32flash_fwd_splitkv_combine_kernelI23Flash_fwd_kernel_traitsILi192ELi64ELi64ELi4ELb0ELb0EN7cutlass10bfloat16_tE19Flash_kernel_traitsILi192ELi64ELi64ELi4ES3_EELi8ELi4ELb1EEEvNS_16Flash_fwd_paramsE --------------------------
	.section	.text._ZN5flash32flash_fwd_splitkv_combine_kernelI23Flash_fwd_kernel_traitsILi192ELi64ELi64ELi4ELb0ELb0EN7cutlass10bfloat16_tE19Flash_kernel_traitsILi192ELi64ELi64ELi4ES3_EELi8ELi4ELb1EEEvNS_16Flash_fwd_paramsE,"ax",@progbits
	.align	128
        .global         _ZN5flash32flash_fwd_splitkv_combine_kernelI23Flash_fwd_kernel_traitsILi192ELi64ELi64ELi4ELb0ELb0EN7cutlass10bfloat16_tE19Flash_kernel_traitsILi192ELi64ELi64ELi4ES3_EELi8ELi4ELb1EEEvNS_16Flash_fwd_paramsE
        .type           _ZN5flash32flash_fwd_splitkv_combine_kernelI23Flash_fwd_kernel_traitsILi192ELi64ELi64ELi4ELb0ELb0EN7cutlass10bfloat16_tE19Flash_kernel_traitsILi192ELi64ELi64ELi4ES3_EELi8ELi4ELb1EEEvNS_16Flash_fwd_paramsE,@function
        .size           _ZN5flash32flash_fwd_splitkv_combine_kernelI23Flash_fwd_kernel_traitsILi192ELi64ELi64ELi4ELb0ELb0EN7cutlass10bfloat16_tE19Flash_kernel_traitsILi192ELi64ELi64ELi4ES3_EELi8ELi4ELb1EEEvNS_16Flash_fwd_paramsE,(.L_x_4450 - _ZN5flash32flash_fwd_splitkv_combine_kernelI23Flash_fwd_kernel_traitsILi192ELi64ELi64ELi4ELb0ELb0EN7cutlass10bfloat16_tE19Flash_kernel_traitsILi192ELi64ELi64ELi4ES3_EELi8ELi4ELb1EEEvNS_16Flash_fwd_paramsE)
        .other          _ZN5flash32flash_fwd_splitkv_combine_kernelI23Flash_fwd_kernel_traitsILi192ELi64ELi64ELi4ELb0ELb0EN7cutlass10bfloat16_tE19Flash_kernel_traitsILi192ELi64ELi64ELi4ES3_EELi8ELi4ELb1EEEvNS_16Flash_fwd_paramsE,@"STO_CUDA_ENTRY STV_DEFAULT"
_ZN5flash32flash_fwd_splitkv_combine_kernelI23Flash_fwd_kernel_traitsILi192ELi64ELi64ELi4ELb0ELb0EN7cutlass10bfloat16_tE19Flash_kernel_traitsILi192ELi64ELi64ELi4ES3_EELi8ELi4ELb1EEEvNS_16Flash_fwd_paramsE:
.text._ZN5flash32flash_fwd_splitkv_combine_kernelI23Flash_fwd_kernel_traitsILi192ELi64ELi64ELi4ELb0ELb0EN7cutlass10bfloat16_tE19Flash_kernel_traitsILi192ELi64ELi64ELi4ES3_EELi8ELi4ELb1EEEvNS_16Flash_fwd_paramsE:
        /* <DEDUP_REMOVED lines=23> */
[----:B------:R-:W-:Y:S05]  /*0170*/  CALL.REL.NOINC `($__internal_10_$__cuda_sm20_div_s64) ;  /* 0x0000004c00547944 */ /* 0x000fea0003c00000 */
[----:B------:R-:W-:Y:S05]  /*0180*/  BRA `(.L_x_487) ;  /* 0x00000000004c7947 */ /* 0x000fea0003800000 */
.L_x_486:
        /* <DEDUP_REMOVED lines=19> */
.L_x_487:
        /* <DEDUP_REMOVED lines=12> */
[----:B------:R-:W-:Y:S05]  /*0380*/  CALL.REL.NOINC `($__internal_10_$__cuda_sm20_div_s64) ;  /* 0x0000004800d07944 */ /* 0x000fea0003c00000 */
[----:B------:R-:W-:Y:S02]  /*0390*/  MOV R8, R18 ;  /* 0x0000001200087202 */ /* 0x000fe40000000f00 */
[----:B------:R-:W-:Y:S01]  /*03a0*/  MOV R9, R19 ;  /* 0x0000001300097202 */ /* 0x000fe20000000f00 */
[----:B------:R-:W-:Y:S05]  /*03b0*/  BRA `(.L_x_490) ;  /* 0x00000000004c7947 */ /* 0x000fea0003800000 */
.L_x_489:
        /* <DEDUP_REMOVED lines=19> */
.L_x_490:
[----:B------:R-:W-:Y:S05]  /*04f0*/  BSYNC B0 ;  /* 0x0000000000007941 */ /* 0x000fea0003800000 */
.L_x_488:
        /* <DEDUP_REMOVED lines=42> */
.L_x_492:
        /* <DEDUP_REMOVED lines=19> */
.L_x_493:
[----:B------:R-:W-:Y:S05]  /*08d0*/  BSYNC B0 ;  /* 0x0000000000007941 */ /* 0x000fea0003800000 */
.L_x_491:
        /* <DEDUP_REMOVED lines=74> */
[----:B------:R-:W-:Y:S02]  /*0d80*/  MOV R34, R18 ;  /* 0x0000001200227202 */ /* 0x000fe40000000f00 */
[----:B------:R-:W-:Y:S01]  /*0d90*/  MOV R35, R19 ;  /* 0x0000001300237202 */ /* 0x000fe20000000f00 */
[----:B------:R-:W-:Y:S05]  /*0da0*/  BRA `(.L_x_496) ;  /* 0x00000000004c7947 */ /* 0x000fea0003800000 */
.L_x_495:
        /* <DEDUP_REMOVED lines=19> */
.L_x_496:
[----:B------:R-:W-:Y:S05]  /*0ee0*/  BSYNC B0 ;  /* 0x0000000000007941 */ /* 0x000fea0003800000 */
.L_x_494:
        /* <DEDUP_REMOVED lines=43> */
.L_x_498:
        /* <DEDUP_REMOVED lines=19> */
.L_x_499:
[----:B------:R-:W-:Y:S05]  /*12d0*/  BSYNC B0 ;  /* 0x0000000000007941 */ /* 0x000fea0003800000 */
.L_x_497:
        /* <DEDUP_REMOVED lines=67> */
.L_x_501:
[----:B------:R-:W-:Y:S05]  /*1710*/  BSYNC B0 ;  /* 0x0000000000007941 */ /* 0x000fea0003800000 */
.L_x_500:
        /* <DEDUP_REMOVED lines=14> */
.L_x_503:
[----:B------:R-:W-:Y:S05]  /*1800*/  BSYNC B0 ;  /* 0x0000000000007941 */ /* 0x000fea0003800000 */
.L_x_502:
        /* <DEDUP_REMOVED lines=146> */
[----:B------:R-:W-:Y:S05]  /*2130*/  CALL.REL.NOINC `($__internal_10_$__cuda_sm20_div_s64) ;  /* 0x0000002c00647944 */ /* 0x000fea0003c00000 */
        /* <DEDUP_REMOVED lines=9> */
.L_x_508:
        /* <DEDUP_REMOVED lines=22> */
.L_x_509:
[----:B------:R-:W-:Y:S05]  /*2330*/  BSYNC B0 ;  /* 0x0000000000007941 */ /* 0x000fea0003800000 */
.L_x_507:
        /* <DEDUP_REMOVED lines=19> */
.L_x_511:
        /* <DEDUP_REMOVED lines=22> */
.L_x_512:
[----:B------:R-:W-:Y:S05]  /*25d0*/  BSYNC B0 ;  /* 0x0000000000007941 */ /* 0x000fea0003800000 */
.L_x_510:
        /* <DEDUP_REMOVED lines=11> */
[----:B------:R-:W-:Y:S05]  /*2690*/  CALL.REL.NOINC `($__internal_10_$__cuda_sm20_div_s64) ;  /* 0x00000028000c7944 */ /* 0x000fea0003c00000 */
[----:B------:R-:W-:-:S04]  /*26a0*/  IADD3 R17, P0, RZ, -R18, RZ ;  /* 0x80000012ff117210 */ /* 0x000fc80007f1e0ff */
[----:B------:R-:W-:Y:S01]  /*26b0*/  IADD3.X R16, RZ, ~R19, RZ, P0, !PT ;  /* 0x80000013ff107210 */ /* 0x000fe200007fe4ff */
[----:B------:R-:W-:-:S04]  /*26c0*/  IMAD.WIDE.U32 R36, R5, R17, R36 ;  /* 0x0000001105247225 */ /* 0x000fc800078e0024 */
[----:B------:R-:W-:-:S04]  /*26d0*/  IMAD R16, R16, R5, RZ ;  /* 0x0000000510107224 */ /* 0x000fc800078e02ff */
[----:B------:R-:W-:-:S05]  /*26e0*/  IMAD R4, R4, R17, R16 ;  /* 0x0000001104047224 */ /* 0x000fca00078e0210 */
[----:B------:R-:W-:Y:S01]  /*26f0*/  IADD3 R4, R37, R4, RZ ;  /* 0x0000000425047210 */ /* 0x000fe20007ffe0ff */
[----:B------:R-:W-:Y:S05]  /*2700*/  BRA `(.L_x_515) ;  /* 0x0000000000587947 */ /* 0x000fea0003800000 */
.L_x_514:
        /* <DEDUP_REMOVED lines=22> */
.L_x_515:
[----:B------:R-:W-:Y:S05]  /*2870*/  BSYNC B0 ;  /* 0x0000000000007941 */ /* 0x000fea0003800000 */
.L_x_513:
        /* <DEDUP_REMOVED lines=38> */
[----:B------:R-:W-:Y:S05]  /*2ae0*/  CALL.REL.NOINC `($__internal_10_$__cuda_sm20_div_s64) ;  /* 0x0000002000f87944 */ /* 0x000fea0003c00000 */
        /* <DEDUP_REMOVED lines=12> */
.L_x_517:
        /* <DEDUP_REMOVED lines=23> */
.L_x_518:
[----:B------:R-:W-:Y:S05]  /*2d20*/  BSYNC B0 ;  /* 0x0000000000007941 */ /* 0x000fea0003800000 */
.L_x_516:
        /* <DEDUP_REMOVED lines=18> */
.L_x_520:
        /* <DEDUP_REMOVED lines=22> */
.L_x_521:
[----:B------:R-:W-:Y:S05]  /*2fb0*/  BSYNC B0 ;  /* 0x0000000000007941 */ /* 0x000fea0003800000 */
.L_x_519:
        /* <DEDUP_REMOVED lines=20> */
.L_x_523:
        /* <DEDUP_REMOVED lines=23> */
.L_x_524:
[----:B------:R-:W-:Y:S05]  /*3270*/  BSYNC B0 ;  /* 0x0000000000007941 */ /* 0x000fea0003800000 */
.L_x_522:
        /* <DEDUP_REMOVED lines=26> */
[----:B------:R-:W-:Y:S05]  /*3420*/  CALL.REL.NOINC `($__internal_10_$__cuda_sm20_div_s64) ;  /* 0x0000001800a87944 */ /* 0x000fea0003c00000 */
        /* <DEDUP_REMOVED lines=12> */
.L_x_526:
        /* <DEDUP_REMOVED lines=23> */
.L_x_527:
[----:B------:R-:W-:Y:S05]  /*3660*/  BSYNC B0 ;  /* 0x0000000000007941 */ /* 0x000fea0003800000 */
.L_x_525:
        /* <DEDUP_REMOVED lines=29> */
.L_x_529:
        /* <DEDUP_REMOVED lines=23> */
.L_x_530:
[----:B------:R-:W-:Y:S05]  /*39b0*/  BSYNC B0 ;  /* 0x0000000000007941 */ /* 0x000fea0003800000 */
.L_x_528:
        /* <DEDUP_REMOVED lines=21> */
.L_x_506:
[----:B------:R-:W-:Y:S02]  /*3b10*/  ULDC.64 UR4, c[0x0][0x2b0] ;  /* 0x0000ac0000047ab9 */ /* 0x000fe40000000a00 */
[----:B------:R-:W-:-:S04]  /*3b20*/  LEA R2, P0, R32, UR4, 0x2 ;  /* 0x0000000420027c11 */ /* 0x000fc8000f8010ff */
[----:B------:R-:W-:-:S05]  /*3b30*/  LEA.HI.X R3, R32, UR5, R33, 0x2, P0 ;  /* 0x0000000520037c11 */ /* 0x000fca00080f1421 */
[----:B------:R0:W-:Y:S04]  /*3b40*/  STG.E desc[UR8][R2.64], R27 ;  /* 0x0000001b02007986 */ /* 0x0001e8000c101908 */
.L_x_505:
[----:B------:R-:W-:Y:S05]  /*3b50*/  BSYNC B1 ;  /* 0x0000000000017941 */ /* 0x000fea0003800000 */
.L_x_504:
[----:B------:R-:W2:Y:S01]  /*3b60*/  S2R R0, SR_TID.X ;  /* 0x0000000000007919 */ /* 0x000ea20000002100 */
[----:B------:R-:W3:Y:S01]  /*3b70*/  LDC R29, c[0x0][0x3c4] ;  /* 0x0000f100ff1d7b82 */ /* 0x000ee20000000800 */
[----:B------:R-:W-:Y:S01]  /*3b80*/  BSSY B0, `(.L_x_531) ;  /* 0x0000012000007945 */ /* 0x000fe20003800000 */
[----:B--2---:R-:W-:-:S04]  /*3b90*/  SHF.R.S32.HI R15, RZ, 0x1f, R0 ;  /* 0x0000001fff0f7819 */ /* 0x004fc80000011400 */
[----:B------:R-:W-:-:S04]  /*3ba0*/  LEA.HI R15, R15, R0, RZ, 0x4 ;  /* 0x000000000f0f7211 */ /* 0x000fc800078f20ff */
[----:B01----:R-:W-:-:S05]  /*3bb0*/  LOP3.LUT R3, R15, 0xfffffff0, RZ, 0xc0, !PT ;  /* 0xfffffff00f037812 */ /* 0x003fca00078ec0ff */
[----:B------:R-:W-:-:S05]  /*3bc0*/  IMAD.IADD R32, R0, 0x1, -R3 ;  /* 0x0000000100207824 */ /* 0x000fca00078e0a03 */
[----:B---3--:R-:W-:-:S04]  /*3bd0*/  ISETP.GE.AND P0, PT, R32, R29, PT ;  /* 0x0000001d2000720c */ /* 0x008fc80003f06270 */
[----:B------:R-:W-:-:S13]  /*3be0*/  ISETP.LT.AND P0, PT, R0, 0x80, !P0 ;  /* 0x000000800000780c */ /* 0x000fda0004701270 */
[----:B------:R-:W-:Y:S05]  /*3bf0*/  @!P0 BRA `(.L_x_532) ;  /* 0x0000000000288947 */ /* 0x000fea0003800000 */
[----:B------:R-:W0:Y:S01]  /*3c00*/  S2R R0, SR_CgaCtaId ;  /* 0x0000000000007919 */ /* 0x000e220000008800 */
[----:B------:R-:W-:Y:S01]  /*3c10*/  FADD.FTZ R2, -R27, R30 ;  /* 0x0000001e1b027221 */ /* 0x000fe20000010100 */
[----:B------:R-:W-:-:S03]  /*3c20*/  MOV R3, 0x400 ;  /* 0x0000040000037802 */ /* 0x000fc60000000f00 */
[----:B------:R-:W-:-:S06]  /*3c30*/  FMUL.FTZ R2, R2, 1.4426950216293334961 ;  /* 0x3fb8aa3b02027820 */ /* 0x000fcc0000410000 */
[----:B------:R-:W1:Y:S01]  /*3c40*/  MUFU.EX2 R2, R2 ;  /* 0x0000000200027308 */ /* 0x000e620000000800 */
[----:B0-----:R-:W-:-:S05]  /*3c50*/  LEA R3, R0, R3, 0x18 ;  /* 0x0000000300037211 */ /* 0x001fca00078ec0ff */
[----:B------:R-:W-:Y:S01]  /*3c60*/  IMAD R0, R32, 0x24, R3 ;  /* 0x0000002420007824 */ /* 0x000fe200078e0203 */
[----:B------:R-:W-:-:S04]  /*3c70*/  SHF.R.S32.HI R3, RZ, 0x4, R15 ;  /* 0x00000004ff037819 */ /* 0x000fc8000001140f */
[----:B------:R-:W-:-:S05]  /*3c80*/  LEA R3, R3, R0, 0x2 ;  /* 0x0000000003037211 */ /* 0x000fca00078e10ff */
[----:B-1----:R0:W-:Y:S02]  /*3c90*/  STS [R3], R2 ;  /* 0x0000000203007388 */ /* 0x0021e40000000800 */
.L_x_532:
[----:B------:R-:W-:Y:S05]  /*3ca0*/  BSYNC B0 ;  /* 0x0000000000007941 */ /* 0x000fea0003800000 */
.L_x_531:
[----:B------:R-:W-:Y:S01]  /*3cb0*/  ISETP.GE.AND P0, PT, R29, 0x1, PT ;  /* 0x000000011d00780c */ /* 0x000fe20003f06270 */
[----:B------:R-:W-:Y:S01]  /*3cc0*/  BAR.SYNC.DEFER_BLOCKING 0x0 ;  /* 0x0000000000007b1d */ /* 0x000fe20000010000 */
[----:B------:R-:W-:Y:S01]  /*3cd0*/  IMAD.MOV.U32 R0, RZ, RZ, RZ ;  /* 0x000000ffff007224 */ /* 0x000fe200078e00ff */
[----:B0-----:R-:W-:Y:S02]  /*3ce0*/  CS2R R2, SRZ ;  /* 0x0000000000027805 */ /* 0x001fe4000001ff00 */
[----:B------:R-:W-:Y:S02]  /*3cf0*/  CS2R R4, SRZ ;  /* 0x0000000000047805 */ /* 0x000fe4000001ff00 */
[----:B------:R-:W-:Y:S02]  /*3d00*/  CS2R R6, SRZ ;  /* 0x0000000000067805 */ /* 0x000fe4000001ff00 */
[----:B------:R-:W-:Y:S02]  /*3d10*/  CS2R R8, SRZ ;  /* 0x0000000000087805 */ /* 0x000fe4000001ff00 */
[----:B------:R-:W-:Y:S01]  /*3d20*/  CS2R R10, SRZ ;  /* 0x00000000000a7805 */ /* 0x000fe2000001ff00 */
[----:B------:R-:W-:Y:S01]  /*3d30*/  IMAD.MOV.U32 R13, RZ, RZ, RZ ;  /* 0x000000ffff0d7224 */ /* 0x000fe200078e00ff */
[----:B------:R-:W-:Y:S01]  /*3d40*/  SHF.R.S32.HI R15, RZ, 0x4, R15 ;  /* 0x00000004ff0f7819 */ /* 0x000fe2000001140f */
[----:B------:R-:W-:Y:S01]  /*3d50*/  IMAD.SHL.U32 R32, R32, 0x4, RZ ;  /* 0x0000000420207824 */ /* 0x000fe200078e00ff */
[----:B------:R-:W-:Y:S06]  /*3d60*/  @!P0 BRA `(.L_x_533) ;  /* 0x0000000800c88947 */ /* 0x000fec0003800000 */
        /* <DEDUP_REMOVED lines=33> */
.L_x_535:
        /* <DEDUP_REMOVED lines=77> */
.L_x_534:
        /* <DEDUP_REMOVED lines=46> */
.L_x_536:
        /* <DEDUP_REMOVED lines=9> */
.L_x_538:
[----:B------:R-:W-:Y:S05]  /*47c0*/  BSYNC B0 ;  /* 0x0000000000007941 */ /* 0x000fea0003800000 */
.L_x_537:
        /* <DEDUP_REMOVED lines=12> */
.L_x_533:
        /* <DEDUP_REMOVED lines=100> */
        .weak           $__internal_10_$__cuda_sm20_div_s64
        .type           $__internal_10_$__cuda_sm20_div_s64,@function
        .size           $__internal_10_$__cuda_sm20_div_s64,(.L_x_4450 - $__internal_10_$__cuda_sm20_div_s64)
$__internal_10_$__cuda_sm20_div_s64:
        /* <DEDUP_REMOVED lines=83> */
[----:B------:R-:W-:Y:S06]  /*5400*/  RET.REL.NODEC R38 `(_ZN5flash32flash_fwd_splitkv_combine_kernelI23Flash_fwd_kernel_traitsILi192ELi64ELi64ELi4ELb0ELb0EN7cutlass10bfloat16_tE19Flash_kernel_traitsILi192ELi64ELi64ELi4ES3_EELi8ELi4ELb1EEEvNS_16Flash_fwd_paramsE) ;  /* 0xffffffa826fc7950 */ /* 0x000fec0003c3ffff */
.L_x_539:
        /* <DEDUP_REMOVED lines=15> */
.L_x_4450:


//--------------------- .text._ZN5flash32flash_fwd_splitkv_combine_kernelI23Flash_fwd_kernel_traitsILi192ELi64ELi64ELi4ELb0ELb0EN7cutlass10bfloat16_tE19Flash_kernel_traitsILi192ELi64ELi64ELi4ES3_EELi8ELi3ELb1EEEvNS_16Flash_fwd_paramsE --------------------------
	.section	.text._ZN5flash32flash_fwd_splitkv_combine_kernelI23Flash_fwd_kernel_traitsILi192ELi64ELi64ELi4ELb0ELb0EN7cutlass10bfloat16_tE19Flash_kernel_traitsILi192ELi64ELi64ELi4ES3_EELi8ELi3ELb1EEEvNS_16Flash_fwd_paramsE,"ax",@progbits
	.align	128
        .global         _ZN5flash32flash_fwd_splitkv_combine_kernelI23Flash_fwd_kernel_traitsILi192ELi64ELi64ELi4ELb0ELb0EN7cutlass10bfloat16_tE19Flash_kernel_traitsILi192ELi64ELi64ELi4ES3_EELi8ELi3ELb1EEEvNS_16Flash_fwd_paramsE
        .type           _ZN5flash32flash_fwd_splitkv_combine_kernelI23Flash_fwd_kernel_traitsILi192ELi64ELi64ELi4ELb0ELb0EN7cutlass10bfloat16_tE19Flash_kernel_traitsILi192ELi64ELi64ELi4ES3_EELi8ELi3ELb1EEEvNS_16Flash_fwd_paramsE,@function
        .size           _ZN5flash32flash_fwd_splitkv_combine_kernelI23Flash_fwd_kernel_traitsILi192ELi64ELi64ELi4ELb0ELb0EN7cutlass10bfloat16_tE19Flash_kernel_traitsILi192ELi64ELi64ELi4ES3_EELi8ELi3ELb1EEEvNS_16Flash_fwd_paramsE,(.L_x_4451 - _ZN5flash32flash_fwd_splitkv_combine_kernelI23Flash_fwd_kernel_traitsILi192ELi64ELi64ELi4ELb0ELb0EN7cutlass10bfloat16_tE19Flash_kernel_traitsILi192ELi64ELi64ELi4ES3_EELi8ELi3ELb1EEEvNS_16Flash_fwd_paramsE)
        .other          _ZN5flash32flash_fwd_splitkv_combine_kernelI23Flash_fwd_kernel_traitsILi192ELi64ELi64ELi4ELb0ELb0EN7cutlass10bfloat16_tE19Flash_kernel_traitsILi192ELi64ELi64ELi4ES3_EELi8ELi3ELb1EEEvNS_16Flash_fwd_paramsE,@"STO_CUDA_ENTRY STV_DEFAULT"
_ZN5flash32flash_fwd_splitkv_combine_kernelI23Flash_fwd_kernel_traitsILi192ELi64ELi64ELi4ELb0ELb0EN7cutlass10bfloat16_tE19Flash_kernel_traitsILi192ELi64ELi64ELi4ES3_EELi8ELi3ELb1EEEvNS_16Flash_fwd_paramsE:
.text._ZN5flash32flash_fwd_splitkv_combine_kernelI23Flash_fwd_kernel_traitsILi192ELi64ELi64ELi4ELb0ELb0EN7cutlass10bfloat16_tE19Flash_kernel_traitsILi192ELi64ELi64ELi4ES3_EELi8ELi3ELb1EEEvNS_16Flash_fwd_paramsE:
        /* <DEDUP_REMOVED lines=23> */
[----:B------:R-:W-:Y:S05]  /*0170*/  CALL.REL.NOINC `($__internal_11_$__cuda_sm20_div_s64) ;  /* 0x0000004c001c7944 */ /* 0x000fea0003c00000 */
[----:B------:R-:W-:Y:S02]  /*0180*/  MOV R18, R0 ;  /* 0x0000000000127202 */ /* 0x000fe40000000f00 */
[----:B------:R-:W-:Y:S01]  /*0190*/  MOV R19, R21 ;  /* 0x0000001500137202 */ /* 0x000fe20000000f00 */
[----:B------:R-:W-:Y:S06]  /*01a0*/  BRA `(.L_x_541) ;  /* 0x00000000004c7947 */ /* 0x000fec0003800000 */
.L_x_540:
        /* <DEDUP_REMOVED lines=19> */
.L_x_541:
        /* <DEDUP_REMOVED lines=11> */
[----:B------:R-:W-:Y:S05]  /*0390*/  CALL.REL.NOINC `($__internal_11_$__cuda_sm20_div_s64) ;  /* 0x0000004800947944 */ /* 0x000fea0003c00000 */
[----:B------:R-:W-:Y:S02]  /*03a0*/  MOV R10, R0 ;  /* 0x00000000000a7202 */ /* 0x000fe40000000f00 */
[----:B------:R-:W-:Y:S01]  /*03b0*/  MOV R11, R21 ;  /* 0x00000015000b7202 */ /* 0x000fe20000000f00 */
[----:B------:R-:W-:Y:S05]  /*03c0*/  BRA `(.L_x_544) ;  /* 0x00000000004c7947 */ /* 0x000fea0003800000 */
.L_x_543:
        /* <DEDUP_REMOVED lines=19> */
.L_x_544:
[----:B------:R-:W-:Y:S05]  /*0500*/  BSYNC B0 ;  /* 0x0000000000007941 */ /* 0x000fea0003800000 */
.L_x_542:
        /* <DEDUP_REMOVED lines=42> */
[----:B------:R-:W-:Y:S01]  /*07b0*/  MOV R20, R0 ;  /* 0x0000000000147202 */ /* 0x000fe20000000f00 */
[----:B------:R-:W-:Y:S05]  /*07c0*/  BRA `(.L_x_547) ;  /* 0x00000000004c7947 */ /* 0x000fea0003800000 */
.L_x_546:
        /* <DEDUP_REMOVED lines=19> */
.L_x_547:
[----:B------:R-:W-:Y:S05]  /*0900*/  BSYNC B0 ;  /* 0x0000000000007941 */ /* 0x000fea0003800000 */
.L_x_545:
        /* <DEDUP_REMOVED lines=75> */
[----:B------:R-:W-:Y:S05]  /*0dc0*/  BRA `(.L_x_550) ;  /* 0x00000000004c7947 */ /* 0x000fea0003800000 */
.L_x_549:
        /* <DEDUP_REMOVED lines=19> */
.L_x_550:
[----:B------:R-:W-:Y:S05]  /*0f00*/  BSYNC B0 ;  /* 0x0000000000007941 */ /* 0x000fea0003800000 */
.L_x_548:
        /* <DEDUP_REMOVED lines=43> */
.L_x_552:
        /* <DEDUP_REMOVED lines=19> */
.L_x_553:
[----:B------:R-:W-:Y:S05]  /*12f0*/  BSYNC B0 ;  /* 0x0000000000007941 */ /* 0x000fea0003800000 */
.L_x_551:
        /* <DEDUP_REMOVED lines=71> */
.L_x_555:
[----:B------:R-:W-:Y:S05]  /*1770*/  BSYNC B0 ;  /* 0x0000000000007941 */ /* 0x000fea0003800000 */
.L_x_554:
        /* <DEDUP_REMOVED lines=143> */
[----:B------:R-:W-:Y:S05]  /*2070*/  CALL.REL.NOINC `($__internal_11_$__cuda_sm20_div_s64) ;  /* 0x0000002c005c7944 */ /* 0x000fea0003c00000 */
        /* <DEDUP_REMOVED lines=10> */
.L_x_560:
        /* <DEDUP_REMOVED lines=22> */
.L_x_561:
[----:B------:R-:W-:Y:S05]  /*2280*/  BSYNC B0 ;  /* 0x0000000000007941 */ /* 0x000fea0003800000 */
.L_x_559:
[----:B------:R-:W-:Y:S01]  /*2290*/  LOP3.LUT R0, R19, R8, RZ, 0xfc, !PT ;  /* 0x0000000813007212 */ /* 0x000fe200078efcff */
[----:B------:R-:W-:Y:S03]  /*22a0*/  BSSY B0, `(.L_x_562) ;  /* 0x0000028000007945 */ /* 0x000fe60003800000 */
[----:B------:R-:W-:-:S13]  /*22b0*/  ISETP.NE.U32.AND P0, PT, R0, RZ, PT ;  /* 0x000000ff0000720c */ /* 0x000fda0003f05070 */
[----:B------:R-:W-:Y:S05]  /*22c0*/  @!P0 BRA `(.L_x_563) ;  /* 0x00000000003c8947 */ /* 0x000fea0003800000 */
[----:B------:R-:W-:Y:S01]  /*22d0*/  IMAD.MOV.U32 R22, RZ, RZ, R23 ;  /* 0x000000ffff167224 */ /* 0x000fe200078e0017 */
[----:B------:R-:W-:Y:S02]  /*22e0*/  MOV R6, R8 ;  /* 0x0000000800067202 */ /* 0x000fe40000000f00 */
[----:B------:R-:W-:Y:S02]  /*22f0*/  MOV R20, 0x2310 ;  /* 0x0000231000147802 */ /* 0x000fe40000000f00 */
[----:B------:R-:W-:Y:S05]  /*2300*/  CALL.REL.NOINC `($__internal_11_$__cuda_sm20_div_s64) ;  /* 0x0000002800b87944 */ /* 0x000fea0003c00000 */
        /* <DEDUP_REMOVED lines=11> */
.L_x_563:
        /* <DEDUP_REMOVED lines=22> */
.L_x_564:
[----:B------:R-:W-:Y:S05]  /*2520*/  BSYNC B0 ;  /* 0x0000000000007941 */ /* 0x000fea0003800000 */
.L_x_562:
        /* <DEDUP_REMOVED lines=11> */
[----:B------:R-:W-:Y:S05]  /*25e0*/  CALL.REL.NOINC `($__internal_11_$__cuda_sm20_div_s64) ;  /* 0x0000002800007944 */ /* 0x000fea0003c00000 */
        /* <DEDUP_REMOVED lines=8> */
.L_x_566:
        /* <DEDUP_REMOVED lines=21> */
.L_x_567:
[----:B------:R-:W-:Y:S05]  /*27c0*/  BSYNC B0 ;  /* 0x0000000000007941 */ /* 0x000fea0003800000 */
.L_x_565:
        /* <DEDUP_REMOVED lines=38> */
[----:B------:R-:W-:Y:S05]  /*2a30*/  CALL.REL.NOINC `($__internal_11_$__cuda_sm20_div_s64) ;  /* 0x0000002000ec7944 */ /* 0x000fea0003c00000 */
        /* <DEDUP_REMOVED lines=12> */
.L_x_569:
        /* <DEDUP_REMOVED lines=23> */
.L_x_570:
[----:B------:R-:W-:Y:S05]  /*2c70*/  BSYNC B0 ;  /* 0x0000000000007941 */ /* 0x000fea0003800000 */
.L_x_568:
        /* <DEDUP_REMOVED lines=19> */
.L_x_572:
        /* <DEDUP_REMOVED lines=22> */
.L_x_573:
[----:B------:R-:W-:Y:S05]  /*2f10*/  BSYNC B0 ;  /* 0x0000000000007941 */ /* 0x000fea0003800000 */
.L_x_571:
        /* <DEDUP_REMOVED lines=21> */
.L_x_575:
        /* <DEDUP_REMOVED lines=23> */
.L_x_576:
[----:B------:R-:W-:Y:S05]  /*31e0*/  BSYNC B0 ;  /* 0x0000000000007941 */ /* 0x000fea0003800000 */
.L_x_574:
        /* <DEDUP_REMOVED lines=39> */
.L_x_578:
        /* <DEDUP_REMOVED lines=23> */
.L_x_579:
[----:B------:R-:W-:Y:S05]  /*35d0*/  BSYNC B0 ;  /* 0x0000000000007941 */ /* 0x000fea0003800000 */
.L_x_577:
        /* <DEDUP_REMOVED lines=30> */
.L_x_581:
        /* <DEDUP_REMOVED lines=23> */
.L_x_582:
[----:B------:R-:W-:Y:S05]  /*3930*/  BSYNC B0 ;  /* 0x0000000000007941 */ /* 0x000fea0003800000 */
.L_x_580:
        /* <DEDUP_REMOVED lines=21> */
.L_x_558:
[----:B------:R-:W-:Y:S02]  /*3a90*/  ULDC.64 UR4, c[0x0][0x2b0] ;  /* 0x0000ac0000047ab9 */ /* 0x000fe40000000a00 */
[----:B------:R-:W-:-:S04]  /*3aa0*/  LEA R2, P0, R30, UR4, 0x2 ;  /* 0x000000041e027c11 */ /* 0x000fc8000f8010ff */
[----:B------:R-:W-:-:S05]  /*3ab0*/  LEA.HI.X R3, R30, UR5, R31, 0x2, P0 ;  /* 0x000000051e037c11 */ /* 0x000fca00080f141f */
[----:B------:R1:W-:Y:S04]  /*3ac0*/  STG.E desc[UR8][R2.64], R26 ;  /* 0x0000001a02007986 */ /* 0x0003e8000c101908 */
.L_x_557:
[----:B------:R-:W-:Y:S05]  /*3ad0*/  BSYNC B1 ;  /* 0x0000000000017941 */ /* 0x000fea0003800000 */
.L_x_556:
[----:B------:R-:W2:Y:S01]  /*3ae0*/  S2R R31, SR_TID.X ;  /* 0x00000000001f7919 */ /* 0x000ea20000002100 */
[----:B------:R-:W3:Y:S01]  /*3af0*/  LDC R15, c[0x0][0x3c4] ;  /* 0x0000f100ff0f7b82 */ /* 0x000ee20000000800 */
[----:B------:R-:W-:Y:S02]  /*3b00*/  CS2R R4, SRZ ;  /* 0x0000000000047805 */ /* 0x000fe4000001ff00 */
[----:B------:R-:W-:Y:S02]  /*3b10*/  CS2R R6, SRZ ;  /* 0x0000000000067805 */ /* 0x000fe4000001ff00 */
[----:B------:R-:W-:Y:S01]  /*3b20*/  CS2R R10, SRZ ;  /* 0x00000000000a7805 */ /* 0x000fe2000001ff00 */
[----:B------:R-:W-:Y:S01]  /*3b30*/  IMAD.MOV.U32 R13, RZ, RZ, RZ ;  /* 0x000000ffff0d7224 */ /* 0x000fe200078e00ff */
[----:B--2---:R-:W-:-:S04]  /*3b40*/  SHF.R.S32.HI R30, RZ, 0x1f, R31 ;  /* 0x0000001fff1e7819 */ /* 0x004fc8000001141f */
[CC--:B------:R-:W-:Y:S02]  /*3b50*/  LEA.HI R0, R30.reuse, R31.reuse, RZ, 0x3 ;  /* 0x0000001f1e007211 */ /* 0x0c0fe400078f18ff */
[----:B------:R-:W-:Y:S02]  /*3b60*/  LEA.HI R30, R30, R31, RZ, 0x4 ;  /* 0x0000001f1e1e7211 */ /* 0x000fe400078f20ff */
[----:B------:R-:W-:Y:S02]  /*3b70*/  LOP3.LUT R0, R0, 0xfffffff8, RZ, 0xc0, !PT ;  /* 0xfffffff800007812 */ /* 0x000fe400078ec0ff */
[----:B01----:R-:W-:Y:S02]  /*3b80*/  LOP3.LUT R2, R30, 0x3ffffff0, RZ, 0xc0, !PT ;  /* 0x3ffffff01e027812 */ /* 0x003fe400078ec0ff */
[----:B------:R-:W-:Y:S01]  /*3b90*/  SHF.R.S32.HI R30, RZ, 0x4, R30 ;  /* 0x00000004ff1e7819 */ /* 0x000fe2000001141e */
[----:B------:R-:W-:-:S05]  /*3ba0*/  IMAD.IADD R0, R31, 0x1, -R0 ;  /* 0x000000011f007824 */ /* 0x000fca00078e0a00 */
[----:B---3--:R-:W-:Y:S01]  /*3bb0*/  ISETP.GE.AND P0, PT, R0, R15, PT ;  /* 0x0000000f0000720c */ /* 0x008fe20003f06270 */
[----:B------:R-:W-:-:S03]  /*3bc0*/  IMAD.MOV.U32 R0, RZ, RZ, RZ ;  /* 0x000000ffff007224 */ /* 0x000fc600078e00ff */
[C---:B------:R-:W-:Y:S01]  /*3bd0*/  ISETP.GT.OR P0, PT, R31.reuse, 0x3f, P0 ;  /* 0x0000003f1f00780c */ /* 0x040fe20000704670 */
[----:B------:R-:W-:Y:S01]  /*3be0*/  IMAD.IADD R31, R31, 0x1, -R2 ;  /* 0x000000011f1f7824 */ /* 0x000fe200078e0a02 */
[----:B------:R-:W-:-:S03]  /*3bf0*/  CS2R R2, SRZ ;  /* 0x0000000000027805 */ /* 0x000fc6000001ff00 */
[----:B------:R-:W-:-:S08]  /*3c00*/  IMAD.SHL.U32 R31, R31, 0x4, RZ ;  /* 0x000000041f1f7824 */ /* 0x000fd000078e00ff */
[----:B------:R-:W-:-:S04]  /*3c10*/  @!P0 FADD.FTZ R8, -R26, R27 ;  /* 0x0000001b1a088221 */ /* 0x000fc80000010100 */
[----:B------:R-:W-:-:S06]  /*3c20*/  @!P0 FMUL.FTZ R8, R8, 1.4426950216293334961 ;  /* 0x3fb8aa3b08088820 */ /* 0x000fcc0000410000 */
[----:B------:R-:W0:Y:S02]  /*3c30*/  @!P0 MUFU.EX2 R8, R8 ;  /* 0x0000000800088308 */ /* 0x000e240000000800 */
[----:B0-----:R0:W-:Y:S01]  /*3c40*/  @!P0 STS [R29], R8 ;  /* 0x000000081d008388 */ /* 0x0011e20000000800 */
[----:B------:R-:W-:Y:S01]  /*3c50*/  BAR.SYNC.DEFER_BLOCKING 0x0 ;  /* 0x0000000000007b1d */ /* 0x000fe20000010000 */
[----:B------:R-:W-:Y:S02]  /*3c60*/  ISETP.GE.AND P0, PT, R15, 0x1, PT ;  /* 0x000000010f00780c */ /* 0x000fe40003f06270 */
[----:B0-----:R-:W-:-:S11]  /*3c70*/  CS2R R8, SRZ ;  /* 0x0000000000087805 */ /* 0x001fd6000001ff00 */
        /* <DEDUP_REMOVED lines=34> */
.L_x_585:
        /* <DEDUP_REMOVED lines=77> */
.L_x_584:
        /* <DEDUP_REMOVED lines=46> */
.L_x_586:
        /* <DEDUP_REMOVED lines=9> */
.L_x_588:
[----:B------:R-:W-:Y:S05]  /*46e0*/  BSYNC B0 ;  /* 0x0000000000007941 */ /* 0x000fea0003800000 */
.L_x_587:
        /* <DEDUP_REMOVED lines=12> */
.L_x_583:
        /* <DEDUP_REMOVED lines=49> */
[----:B------:R-:W-:-:S04]  /*4ac0*/  LOP3.LUT R20, R20, R17, RZ, 0x3c, !PT ;  /* 0x0000001114147212 */ /* 0x000fc800078e3cff */
        /* <DEDUP_REMOVED lines=25> */
[----:B------:R-:W-:-:S03]  /*4c60*/  ULDC.64 UR4, c[0x0][0x298] ;  /* 0x0000a60000047ab9 */ /* 0x000fc60000000a00 */
[----:B------:R-:W-:Y:S02]  /*4c70*/  IMAD R15, R15, UR4, RZ ;  /* 0x000000040f0f7c24 */ /* 0x000fe4000f8e02ff */
[----:B------:R-:W-:Y:S01]  /*4c80*/  IMAD.IADD R21, R21, 0x1, R17 ;  /* 0x0000000115157824 */ /* 0x000fe200078e0211 */
[----:B------:R-:W-:Y:S01]  /*4c90*/  IADD3 R17, R31, 0x40, RZ ;  /* 0x000000401f117810 */ /* 0x000fe20007ffe0ff */
[C---:B------:R-:W-:Y:S02]  /*4ca0*/  IMAD R15, R18.reuse, UR5, R15 ;  /* 0x00000005120f7c24 */ /* 0x040fe4000f8e020f */
[----:B------:R-:W-:Y:S01]  /*4cb0*/  IMAD.WIDE.U32 R18, R18, UR4, R20 ;  /* 0x0000000412127c25 */ /* 0x000fe2000f8e0014 */
[----:B------:R-:W-:-:S03]  /*4cc0*/  ULDC.64 UR4, c[0x0][0x280] ;  /* 0x0000a00000047ab9 */ /* 0x000fc60000000a00 */
[C---:B------:R-:W-:Y:S01]  /*4cd0*/  VIADD R21, R31.reuse, 0x80 ;  /* 0x000000801f157836 */ /* 0x040fe20000000000 */
[-C--:B------:R-:W-:Y:S01]  /*4ce0*/  IADD3 R12, P2, R31, R18.reuse, RZ ;  /* 0x000000121f0c7210 */ /* 0x080fe20007f5e0ff */
[----:B------:R-:W-:Y:S01]  /*4cf0*/  IMAD.IADD R14, R19, 0x1, R15 ;  /* 0x00000001130e7824 */ /* 0x000fe200078e020f */
[-C--:B------:R-:W-:Y:S02]  /*4d00*/  IADD3 R15, P1, R17, R18.reuse, RZ ;  /* 0x00000012110f7210 */ /* 0x080fe40007f3e0ff */
[----:B------:R-:W-:Y:S02]  /*4d10*/  IADD3 R20, P0, R21, R18, RZ ;  /* 0x0000001215147210 */ /* 0x000fe40007f1e0ff */
[-C--:B------:R-:W-:Y:S02]  /*4d20*/  LEA.HI.X.SX32 R31, R31, R14.reuse, 0x1, P2 ;  /* 0x0000000e1f1f7211 */ /* 0x080fe400010f0eff */
[----:B------:R-:W-:Y:S02]  /*4d30*/  LEA.HI.X.SX32 R22, R17, R14, 0x1, P1 ;  /* 0x0000000e11167211 */ /* 0x000fe400008f0eff */
[----:B------:R-:W-:-:S02]  /*4d40*/  LEA R18, P2, R12, UR4, 0x1 ;  /* 0x000000040c127c11 */ /* 0x000fc4000f8408ff */
[----:B------:R-:W-:Y:S02]  /*4d50*/  LEA.HI.X.SX32 R21, R21, R14, 0x1, P0 ;  /* 0x0000000e15157211 */ /* 0x000fe400000f0eff */
[C---:B------:R-:W-:Y:S02]  /*4d60*/  LEA R16, P1, R15.reuse, UR4, 0x1 ;  /* 0x000000040f107c11 */ /* 0x040fe4000f8208ff */
[----:B------:R-:W-:Y:S02]  /*4d70*/  LEA R14, P0, R20, UR4, 0x1 ;  /* 0x00000004140e7c11 */ /* 0x000fe4000f8008ff */
[----:B------:R-:W-:Y:S02]  /*4d80*/  LEA.HI.X R19, R12, UR5, R31, 0x1, P2 ;  /* 0x000000050c137c11 */ /* 0x000fe400090f0c1f */
[----:B------:R-:W-:Y:S02]  /*4d90*/  LEA.HI.X R17, R15, UR5, R22, 0x1, P1 ;  /* 0x000000050f117c11 */ /* 0x000fe400088f0c16 */
[----:B------:R-:W-:Y:S01]  /*4da0*/  LEA.HI.X R15, R20, UR5, R21, 0x1, P0 ;  /* 0x00000005140f7c11 */ /* 0x000fe200080f0c15 */
[----:B------:R-:W-:Y:S04]  /*4db0*/  STG.E.64 desc[UR8][R18.64], R10 ;  /* 0x0000000a12007986 */ /* 0x000fe8000c101b08 */
[----:B------:R-:W-:Y:S04]  /*4dc0*/  STG.E.64 desc[UR8][R16.64], R6 ;  /* 0x0000000610007986 */ /* 0x000fe8000c101b08 */
[----:B------:R-:W-:Y:S01]  /*4dd0*/  STG.E.64 desc[UR8][R14.64], R2 ;  /* 0x000000020e007986 */ /* 0x000fe2000c101b08 */
[----:B------:R-:W-:Y:S05]  /*4de0*/  EXIT ;  /* 0x000000000000794d */ /* 0x000fea0003800000 */
        .weak           $__internal_11_$__cuda_sm20_div_s64
        .type           $__internal_11_$__cuda_sm20_div_s64,@function
        .size           $__internal_11_$__cuda_sm20_div_s64,(.L_x_4451 - $__internal_11_$__cuda_sm20_div_s64)
$__internal_11_$__cuda_sm20_div_s64:
        /* <DEDUP_REMOVED lines=83> */
[----:B------:R-:W-:Y:S06]  /*5320*/  RET.REL.NODEC R38 `(_ZN5flash32flash_fwd_splitkv_combine_kernelI23Flash_fwd_kernel_traitsILi192ELi64ELi64ELi4ELb0ELb0EN7cutlass10bfloat16_tE19Flash_kernel_traitsILi192ELi64ELi64ELi4ES3_EELi8ELi3ELb1EEEvNS_16Flash_fwd_paramsE) ;  /* 0xffffffac26347950 */ /* 0x000fec0003c3ffff */
.L_x_589:
        /* <DEDUP_REMOVED lines=13> */
.L_x_4451:


//--------------------- .text._ZN5flash32flash_fwd_splitkv_combine_kernelI23Flash_fwd_kernel_traitsILi192ELi64ELi64ELi4ELb0ELb0EN7cutlass10bfloat16_tE19Flash_kernel_traitsILi192ELi64ELi64ELi4ES3_EELi8ELi2ELb1EEEvNS_16Flash_fwd_paramsE --------------------------
	.section	.text._ZN5flash32flash_fwd_splitkv_combine_kernelI23Flash_fwd_kernel_traitsILi192ELi64ELi64ELi4ELb0ELb0EN7cutlass10bfloat16_tE19Flash_kernel_traitsILi192ELi64ELi64ELi4ES3_EELi8ELi2ELb1EEEvNS_16Flash_fwd_paramsE,"ax",@progbits
	.align	128
        .global         _ZN5flash32flash_fwd_splitkv_combine_kernelI23Flash_fwd_kernel_traitsILi192ELi64ELi64ELi4ELb0ELb0EN7cutlass10bfloat16_tE19Flash_kernel_traitsILi192ELi64ELi64ELi4ES3_EELi8ELi2ELb1EEEvNS_16Flash_fwd_paramsE
        .type           _ZN5flash32flash_fwd_splitkv_combine_kernelI23Flash_fwd_kernel_traitsILi192ELi64ELi64ELi4ELb0ELb0EN7cutlass10bfloat16_tE19Flash_kernel_traitsILi192ELi64ELi64ELi4ES3_EELi8ELi2ELb1EEEvNS_16Flash_fwd_paramsE,@function
        .size           _ZN5flash32flash_fwd_splitkv_combine_kernelI23Flash_fwd_kernel_traitsILi192ELi64ELi64ELi4ELb0ELb0EN7cutlass10bfloat16_tE19Flash_kernel_traitsILi192ELi64ELi64ELi4ES3_EELi8ELi2ELb1EEEvNS_16Flash_fwd_paramsE,(.L_x_4452 - _ZN5flash32flash_fwd_splitkv_combine_kernelI23Flash_fwd_kernel_traitsILi192ELi64ELi64ELi4ELb0ELb0EN7cutlass10bfloat16_tE19Flash_kernel_traitsILi192ELi64ELi64ELi4ES3_EELi8ELi2ELb1EEEvNS_16Flash_fwd_paramsE)
        .other          _ZN5flash32flash_fwd_splitkv_combine_kernelI23Flash_fwd_kernel_traitsILi192ELi64ELi64ELi4ELb0ELb0EN7cutlass10bfloat16_tE19Flash_kernel_traitsILi192ELi64ELi64ELi4ES3_EELi8ELi2ELb1EEEvNS_16Flash_fwd_paramsE,@"STO_CUDA_ENTRY STV_DEFAULT"
_ZN5flash32flash_fwd_splitkv_combine_kernelI23Flash_fwd_kernel_traitsILi192ELi64ELi64ELi4ELb0ELb0EN7cutlass10bfloat16_tE19Flash_kernel_traitsILi192ELi64ELi64ELi4ES3_EELi8ELi2ELb1EEEvNS_16Flash_fwd_paramsE:
.text._ZN5flash32flash_fwd_splitkv_combine_kernelI23Flash_fwd_kernel_traitsILi192ELi64ELi64ELi4ELb0ELb0EN7cutlass10bfloat16_tE19Flash_kernel_traitsILi192ELi64ELi64ELi4ES3_EELi8ELi2ELb1EEEvNS_16Flash_fwd_paramsE:
        /* <DEDUP_REMOVED lines=23> */
[----:B------:R-:W-:Y:S05]  /*0170*/  CALL.REL.NOINC `($__internal_12_$__cuda_sm20_div_s64) ;  /* 0x0000004c00387944 */ /* 0x000fea0003c00000 */
[----:B------:R-:W-:Y:S05]  /*0180*/  BRA `(.L_x_591) ;  /* 0x00000000004c7947 */ /* 0x000fea0003800000 */
.L_x_590:
        /* <DEDUP_REMOVED lines=19> */
.L_x_591:
        /* <DEDUP_REMOVED lines=12> */
[----:B------:R-:W-:Y:S05]  /*0380*/  CALL.REL.NOINC `($__internal_12_$__cuda_sm20_div_s64) ;  /* 0x0000004800b47944 */ /* 0x000fea0003c00000 */
[----:B------:R-:W-:Y:S02]  /*0390*/  MOV R8, R18 ;  /* 0x0000001200087202 */ /* 0x000fe40000000f00 */
[----:B------:R-:W-:Y:S01]  /*03a0*/  MOV R9, R19 ;  /* 0x0000001300097202 */ /* 0x000fe20000000f00 */
[----:B------:R-:W-:Y:S05]  /*03b0*/  BRA `(.L_x_594) ;  /* 0x00000000004c7947 */ /* 0x000fea0003800000 */
.L_x_593:
        /* <DEDUP_REMOVED lines=19> */
.L_x_594:
[----:B------:R-:W-:Y:S05]  /*04f0*/  BSYNC B0 ;  /* 0x0000000000007941 */ /* 0x000fea0003800000 */
.L_x_592:
        /* <DEDUP_REMOVED lines=41> */
.L_x_596:
        /* <DEDUP_REMOVED lines=19> */
.L_x_597:
[----:B------:R-:W-:Y:S05]  /*08c0*/  BSYNC B0 ;  /* 0x0000000000007941 */ /* 0x000fea0003800000 */
.L_x_595:
        /* <DEDUP_REMOVED lines=73> */
[----:B------:R-:W-:Y:S02]  /*0d60*/  MOV R34, R18 ;  /* 0x0000001200227202 */ /* 0x000fe40000000f00 */
[----:B------:R-:W-:Y:S01]  /*0d70*/  MOV R35, R19 ;  /* 0x0000001300237202 */ /* 0x000fe20000000f00 */
[----:B------:R-:W-:Y:S05]  /*0d80*/  BRA `(.L_x_600) ;  /* 0x00000000004c7947 */ /* 0x000fea0003800000 */
.L_x_599:
        /* <DEDUP_REMOVED lines=19> */
.L_x_600:
[----:B------:R-:W-:Y:S05]  /*0ec0*/  BSYNC B0 ;  /* 0x0000000000007941 */ /* 0x000fea0003800000 */
.L_x_598:
        /* <DEDUP_REMOVED lines=44> */
.L_x_602:
        /* <DEDUP_REMOVED lines=19> */
.L_x_603:
[----:B------:R-:W-:Y:S05]  /*12c0*/  BSYNC B0 ;  /* 0x0000000000007941 */ /* 0x000fea0003800000 */
.L_x_601:
        /* <DEDUP_REMOVED lines=68> */
.L_x_605:
[----:B------:R-:W-:Y:S05]  /*1710*/  BSYNC B0 ;  /* 0x0000000000007941 */ /* 0x000fea0003800000 */
.L_x_604:
        /* <DEDUP_REMOVED lines=13> */
.L_x_607:
[----:B------:R-:W-:Y:S05]  /*17f0*/  BSYNC B0 ;  /* 0x0000000000007941 */ /* 0x000fea0003800000 */
.L_x_606:
        /* <DEDUP_REMOVED lines=138> */
[----:B------:R-:W-:Y:S05]  /*20a0*/  CALL.REL.NOINC `($__internal_12_$__cuda_sm20_div_s64) ;  /* 0x0000002c006c7944 */ /* 0x000fea0003c00000 */
        /* <DEDUP_REMOVED lines=9> */
.L_x_612:
        /* <DEDUP_REMOVED lines=22> */
.L_x_613:
[----:B------:R-:W-:Y:S05]  /*22a0*/  BSYNC B0 ;  /* 0x0000000000007941 */ /* 0x000fea0003800000 */
.L_x_611:
        /* <DEDUP_REMOVED lines=19> */
.L_x_615:
        /* <DEDUP_REMOVED lines=22> */
.L_x_616:
[----:B------:R-:W-:Y:S05]  /*2540*/  BSYNC B0 ;  /* 0x0000000000007941 */ /* 0x000fea0003800000 */
.L_x_614:
        /* <DEDUP_REMOVED lines=11> */
[----:B------:R-:W-:Y:S05]  /*2600*/  CALL.REL.NOINC `($__internal_12_$__cuda_sm20_div_s64) ;  /* 0x0000002800147944 */ /* 0x000fea0003c00000 */
[----:B------:R-:W-:-:S04]  /*2610*/  IADD3 R17, P0, RZ, -R18, RZ ;  /* 0x80000012ff117210 */ /* 0x000fc80007f1e0ff */
[----:B------:R-:W-:Y:S01]  /*2620*/  IADD3.X R16, RZ, ~R19, RZ, P0, !PT ;  /* 0x80000013ff107210 */ /* 0x000fe200007fe4ff */
[----:B------:R-:W-:-:S04]  /*2630*/  IMAD.WIDE.U32 R36, R5, R17, R36 ;  /* 0x0000001105247225 */ /* 0x000fc800078e0024 */
[----:B------:R-:W-:-:S04]  /*2640*/  IMAD R16, R16, R5, RZ ;  /* 0x0000000510107224 */ /* 0x000fc800078e02ff */
[----:B------:R-:W-:-:S05]  /*2650*/  IMAD R4, R4, R17, R16 ;  /* 0x0000001104047224 */ /* 0x000fca00078e0210 */
[----:B------:R-:W-:Y:S01]  /*2660*/  IADD3 R4, R37, R4, RZ ;  /* 0x0000000425047210 */ /* 0x000fe20007ffe0ff */
[----:B------:R-:W-:Y:S05]  /*2670*/  BRA `(.L_x_619) ;  /* 0x0000000000587947 */ /* 0x000fea0003800000 */
.L_x_618:
        /* <DEDUP_REMOVED lines=22> */
.L_x_619:
[----:B------:R-:W-:Y:S05]  /*27e0*/  BSYNC B0 ;  /* 0x0000000000007941 */ /* 0x000fea0003800000 */
.L_x_617:
        /* <DEDUP_REMOVED lines=38> */
[----:B------:R-:W-:Y:S05]  /*2a50*/  CALL.REL.NOINC `($__internal_12_$__cuda_sm20_div_s64) ;  /* 0x0000002400007944 */ /* 0x000fea0003c00000 */
        /* <DEDUP_REMOVED lines=12> */
.L_x_621:
        /* <DEDUP_REMOVED lines=23> */
.L_x_622:
[----:B------:R-:W-:Y:S05]  /*2c90*/  BSYNC B0 ;  /* 0x0000000000007941 */ /* 0x000fea0003800000 */
.L_x_620:
        /* <DEDUP_REMOVED lines=18> */
.L_x_624:
        /* <DEDUP_REMOVED lines=22> */
.L_x_625:
[----:B------:R-:W-:Y:S05]  /*2f20*/  BSYNC B0 ;  /* 0x0000000000007941 */ /* 0x000fea0003800000 */
.L_x_623:
        /* <DEDUP_REMOVED lines=20> */
.L_x_627:
        /* <DEDUP_REMOVED lines=23> */
.L_x_628:
[----:B------:R-:W-:Y:S05]  /*31e0*/  BSYNC B0 ;  /* 0x0000000000007941 */ /* 0x000fea0003800000 */
.L_x_626:
        /* <DEDUP_REMOVED lines=26> */
[----:B------:R-:W-:Y:S05]  /*3390*/  CALL.REL.NOINC `($__internal_12_$__cuda_sm20_div_s64) ;  /* 0x0000001800b07944 */ /* 0x000fea0003c00000 */
        /* <DEDUP_REMOVED lines=12> */
.L_x_630:
        /* <DEDUP_REMOVED lines=23> */
.L_x_631:
[----:B------:R-:W-:Y:S05]  /*35d0*/  BSYNC B0 ;  /* 0x0000000000007941 */ /* 0x000fea0003800000 */
.L_x_629:
        /* <DEDUP_REMOVED lines=29> */
.L_x_633:
        /* <DEDUP_REMOVED lines=23> */
.L_x_634:
[----:B------:R-:W-:Y:S05]  /*3920*/  BSYNC B0 ;  /* 0x0000000000007941 */ /* 0x000fea0003800000 */
.L_x_632:
        /* <DEDUP_REMOVED lines=21> */
.L_x_610:
[----:B------:R-:W-:Y:S02]  /*3a80*/  ULDC.64 UR4, c[0x0][0x2b0] ;  /* 0x0000ac0000047ab9 */ /* 0x000fe40000000a00 */
[----:B------:R-:W-:-:S04]  /*3a90*/  LEA R2, P0, R32, UR4, 0x2 ;  /* 0x0000000420027c11 */ /* 0x000fc8000f8010ff */
[----:B------:R-:W-:-:S05]  /*3aa0*/  LEA.HI.X R3, R32, UR5, R33, 0x2, P0 ;  /* 0x0000000520037c11 */ /* 0x000fca00080f1421 */
[----:B------:R0:W-:Y:S04]  /*3ab0*/  STG.E desc[UR8][R2.64], R27 ;  /* 0x0000001b02007986 */ /* 0x0001e8000c101908 */
.L_x_609:
[----:B------:R-:W-:Y:S05]  /*3ac0*/  BSYNC B1 ;  /* 0x0000000000017941 */ /* 0x000fea0003800000 */
.L_x_608:
[----:B------:R-:W2:Y:S01]  /*3ad0*/  S2R R31, SR_TID.X ;  /* 0x00000000001f7919 */ /* 0x000ea20000002100 */
[----:B------:R-:W3:Y:S01]  /*3ae0*/  LDC R15, c[0x0][0x3c4] ;  /* 0x0000f100ff0f7b82 */ /* 0x000ee20000000800 */
[----:B------:R-:W-:Y:S01]  /*3af0*/  BSSY B0, `(.L_x_635) ;  /* 0x0000013000007945 */ /* 0x000fe20003800000 */
[----:B--2---:R-:W-:-:S04]  /*3b00*/  SHF.R.S32.HI R12, RZ, 0x1f, R31 ;  /* 0x0000001fff0c7819 */ /* 0x004fc8000001141f */
[CC--:B------:R-:W-:Y:S02]  /*3b10*/  LEA.HI R6, R12.reuse, R31.reuse, RZ, 0x2 ;  /* 0x0000001f0c067211 */ /* 0x0c0fe400078f10ff */
[----:B------:R-:W-:Y:S02]  /*3b20*/  LEA.HI R12, R12, R31, RZ, 0x4 ;  /* 0x0000001f0c0c7211 */ /* 0x000fe400078f20ff */
[----:B------:R-:W-:Y:S02]  /*3b30*/  LOP3.LUT R6, R6, 0xfffffffc, RZ, 0xc0, !PT ;  /* 0xfffffffc06067812 */ /* 0x000fe400078ec0ff */
[----:B01----:R-:W-:-:S03]  /*3b40*/  LOP3.LUT R2, R12, 0x3ffffff0, RZ, 0xc0, !PT ;  /* 0x3ffffff00c027812 */ /* 0x003fc600078ec0ff */
[----:B------:R-:W-:-:S05]  /*3b50*/  IMAD.IADD R4, R31, 0x1, -R6 ;  /* 0x000000011f047824 */ /* 0x000fca00078e0a06 */
[----:B---3--:R-:W-:-:S04]  /*3b60*/  ISETP.GE.AND P0, PT, R4, R15, PT ;  /* 0x0000000f0400720c */ /* 0x008fc80003f06270 */
        /* <DEDUP_REMOVED lines=11> */
.L_x_636:
[----:B------:R-:W-:Y:S05]  /*3c20*/  BSYNC B0 ;  /* 0x0000000000007941 */ /* 0x000fea0003800000 */
.L_x_635:
[----:B------:R-:W-:Y:S01]  /*3c30*/  ISETP.GE.AND P0, PT, R15, 0x1, PT ;  /* 0x000000010f00780c */ /* 0x000fe20003f06270 */
[----:B------:R-:W-:Y:S01]  /*3c40*/  IMAD.IADD R31, R31, 0x1, -R2 ;  /* 0x000000011f1f7824 */ /* 0x000fe200078e0a02 */
[----:B------:R-:W-:Y:S01]  /*3c50*/  BAR.SYNC.DEFER_BLOCKING 0x0 ;  /* 0x0000000000007b1d */ /* 0x000fe20000010000 */
[----:B------:R-:W-:Y:S01]  /*3c60*/  IMAD.MOV.U32 R0, RZ, RZ, RZ ;  /* 0x000000ffff007224 */ /* 0x000fe200078e00ff */
[----:B------:R-:W-:Y:S02]  /*3c70*/  CS2R R2, SRZ ;  /* 0x0000000000027805 */ /* 0x000fe4000001ff00 */
[----:B0-----:R-:W-:Y:S02]  /*3c80*/  CS2R R4, SRZ ;  /* 0x0000000000047805 */ /* 0x001fe4000001ff00 */
[----:B------:R-:W-:Y:S02]  /*3c90*/  CS2R R6, SRZ ;  /* 0x0000000000067805 */ /* 0x000fe4000001ff00 */
[----:B------:R-:W-:-:S02]  /*3ca0*/  CS2R R8, SRZ ;  /* 0x0000000000087805 */ /* 0x000fc4000001ff00 */
        /* <DEDUP_REMOVED lines=38> */
.L_x_639:
        /* <DEDUP_REMOVED lines=77> */
.L_x_638:
        /* <DEDUP_REMOVED lines=46> */
.L_x_640:
        /* <DEDUP_REMOVED lines=9> */
.L_x_642:
[----:B------:R-:W-:Y:S05]  /*4750*/  BSYNC B0 ;  /* 0x0000000000007941 */ /* 0x000fea0003800000 */
.L_x_641:
        /* <DEDUP_REMOVED lines=12> */
.L_x_637:
        /* <DEDUP_REMOVED lines=100> */
        .weak           $__internal_12_$__cuda_sm20_div_s64
        .type           $__internal_12_$__cuda_sm20_div_s64,@function
        .size           $__internal_12_$__cuda_sm20_div_s64,(.L_x_4452 - $__internal_12_$__cuda_sm20_div_s64)
$__internal_12_$__cuda_sm20_div_s64:
        /* <DEDUP_REMOVED lines=83> */
[----:B------:R-:W-:Y:S06]  /*5390*/  RET.REL.NODEC R38 `(_ZN5flash32flash_fwd_splitkv_combine_kernelI23Flash_fwd_kernel_traitsILi192ELi64ELi64ELi4ELb0ELb0EN7cutlass10bfloat16_tE19Flash_kernel_traitsILi192ELi64ELi64ELi4ES3_EELi8ELi2ELb1EEEvNS_16Flash_fwd_paramsE) ;  /* 0xffffffac26187950 */ /* 0x000fec0003c3ffff */
.L_x_643:
        /* <DEDUP_REMOVED lines=14> */
.L_x_4452:


//--------------------- .text._ZN5flash32flash_fwd_splitkv_combine_kernelI23Flash_fwd_kernel_traitsILi192ELi64ELi64ELi4ELb0ELb0EN7cutlass10bfloat16_tE19Flash_kernel_traitsILi192ELi64ELi64ELi4ES3_EELi8ELi1ELb1EEEvNS_16Flash_fwd_paramsE --------------------------
	.section	.text._ZN5flash32flash_fwd_splitkv_combine_kernelI23Flash_fwd_kernel_traitsILi192ELi64ELi64ELi4ELb0ELb0EN7cutlass10bfloat16_tE19Flash_kernel_traitsILi192ELi64ELi64ELi4ES3_EELi8ELi1ELb1EEEvNS_16Flash_fwd_paramsE,"ax",@progbits
	.align	128
        .global         _ZN5flash32flash_fwd_splitkv_combine_kernelI23Flash_fwd_kernel_traitsILi192ELi64ELi64ELi4ELb0ELb0EN7cutlass10bfloat16_tE19Flash_kernel_traitsILi192ELi64ELi64ELi4ES3_EELi8ELi1ELb1EEEvNS_16Flash_fwd_paramsE
        .type           _ZN5flash32flash_fwd_splitkv_combine_kernelI23Flash_fwd_kernel_traitsILi192ELi64ELi64ELi4ELb0ELb0EN7cutlass10bfloat16_tE19Flash_kernel_traitsILi192ELi64ELi64ELi4ES3_EELi8ELi1ELb1EEEvNS_16Flash_fwd_paramsE,@function
        .size           _ZN5flash32flash_fwd_splitkv_combine_kernelI23Flash_fwd_kernel_traitsILi192ELi64ELi64ELi4ELb0ELb0EN7cutlass10bfloat16_tE19Flash_kernel_traitsILi192ELi64ELi64ELi4ES3_EELi8ELi1ELb1EEEvNS_16Flash_fwd_paramsE,(.L_x_4453 - _ZN5flash32flash_fwd_splitkv_combine_kernelI23Flash_fwd_kernel_traitsILi192ELi64ELi64ELi4ELb0ELb0EN7cutlass10bfloat16_tE19Flash_kernel_traitsILi192ELi64ELi64ELi4ES3_EELi8ELi1ELb1EEEvNS_16Flash_fwd_paramsE)
        .other          _ZN5flash32flash_fwd_splitkv_combine_kernelI23Flash_fwd_kernel_traitsILi192ELi64ELi64ELi4ELb0ELb0EN7cutlass10bfloat16_tE19Flash_kernel_traitsILi192ELi64ELi64ELi4ES3_EELi8ELi1ELb1EEEvNS_16Flash_fwd_paramsE,@"STO_CUDA_ENTRY STV_DEFAULT"
_ZN5flash32flash_fwd_splitkv_combine_kernelI23Flash_fwd_kernel_traitsILi192ELi64ELi64ELi4ELb0ELb0EN7cutlass10bfloat16_tE19Flash_kernel_traitsILi192ELi64ELi64ELi4ES3_EELi8ELi1ELb1EEEvNS_16Flash_fwd_paramsE:
.text._ZN5flash32flash_fwd_splitkv_combine_kernelI23Flash_fwd_kernel_traitsILi192ELi64ELi64ELi4ELb0ELb0EN7cutlass10bfloat16_tE19Flash_kernel_traitsILi192ELi64ELi64ELi4ES3_EELi8ELi1ELb1EEEvNS_16Flash_fwd_paramsE:
        /* <DEDUP_REMOVED lines=23> */
[----:B------:R-:W-:Y:S05]  /*0170*/  CALL.REL.NOINC `($__internal_13_$__cuda_sm20_div_s64) ;  /* 0x0000004c00487944 */ /* 0x000fea0003c00000 */
[----:B------:R-:W-:Y:S05]  /*0180*/  BRA `(.L_x_645) ;  /* 0x00000000004c7947 */ /* 0x000fea0003800000 */
.L_x_644:
        /* <DEDUP_REMOVED lines=19> */
.L_x_645:
        /* <DEDUP_REMOVED lines=10> */
[----:B------:R-:W-:Y:S01]  /*0360*/  MOV R21, R19 ;  /* 0x0000001300157202 */ /* 0x000fe20000000f00 */
[----:B------:R-:W-:Y:S01]  /*0370*/  IMAD.MOV.U32 R22, RZ, RZ, R7 ;  /* 0x000000ffff167224 */ /* 0x000fe200078e0007 */
[----:B------:R-:W-:Y:S02]  /*0380*/  MOV R20, 0x3a0 ;  /* 0x000003a000147802 */ /* 0x000fe40000000f00 */
[----:B------:R-:W-:Y:S05]  /*0390*/  CALL.REL.NOINC `($__internal_13_$__cuda_sm20_div_s64) ;  /* 0x0000004800c07944 */ /* 0x000fea0003c00000 */
[----:B------:R-:W-:Y:S02]  /*03a0*/  MOV R26, R18 ;  /* 0x00000012001a7202 */ /* 0x000fe40000000f00 */
[----:B------:R-:W-:Y:S01]  /*03b0*/  MOV R27, R19 ;  /* 0x00000013001b7202 */ /* 0x000fe20000000f00 */
[----:B------:R-:W-:Y:S05]  /*03c0*/  BRA `(.L_x_648) ;  /* 0x00000000004c7947 */ /* 0x000fea0003800000 */
.L_x_647:
        /* <DEDUP_REMOVED lines=19> */
.L_x_648:
[----:B------:R-:W-:Y:S05]  /*0500*/  BSYNC B0 ;  /* 0x0000000000007941 */ /* 0x000fea0003800000 */
.L_x_646:
[----:B------:R-:W0:Y:S01]  /*0510*/  LDC R8, c[0x0][0x2c4] ;  /* 0x0000b100ff087b82 */ /* 0x000e220000000800 */
[----:B------:R-:W-:Y:S01]  /*0520*/  BSSY B0, `(.L_x_649) ;  /* 0x000003c000007945 */ /* 0x000fe20003800000 */
[----:B0-----:R-:W-:-:S04]  /*0530*/  IABS R11, R8 ;  /* 0x00000008000b7213 */ /* 0x001fc80000000000 */
[----:B------:R-:W0:Y:S01]  /*0540*/  I2F.RP R14, R11 ;  /* 0x0000000b000e7306 */ /* 0x000e220000209400 */
[----:B------:R-:W-:-:S07]  /*0550*/  IADD3 R0, R11, -0x1, R8 ;  /* 0xffffffff0b007810 */ /* 0x000fce0007ffe008 */
[----:B0-----:R-:W0:Y:S02]  /*0560*/  MUFU.RCP R12, R14 ;  /* 0x0000000e000c7308 */ /* 0x001e240000001000 */
[----:B0-----:R-:W-:-:S06]  /*0570*/  VIADD R12, R12, 0xffffffe ;  /* 0x0ffffffe0c0c7836 */ /* 0x001fcc0000000000 */
[----:B------:R-:W0:Y:S02]  /*0580*/  F2I.FTZ.U32.TRUNC.NTZ R13, R12 ;  /* 0x0000000c000d7305 */ /* 0x000e24000021f000 */
[----:B0-----:R-:W-:Y:S02]  /*0590*/  IMAD.MOV R2, RZ, RZ, -R13 ;  /* 0x000000ffff027224 */ /* 0x001fe400078e0a0d */
[----:B------:R-:W-:Y:S02]  /*05a0*/  IMAD.MOV.U32 R12, RZ, RZ, RZ ;  /* 0x000000ffff0c7224 */ /* 0x000fe400078e00ff */
        /* <DEDUP_REMOVED lines=32> */
.L_x_650:
[----:B------:R-:W0:Y:S01]  /*07b0*/  I2F.U32.RP R4, R16 ;  /* 0x0000001000047306 */ /* 0x000e220000209000 */
[----:B------:R-:W-:Y:S01]  /*07c0*/  HFMA2.MMA R8, -RZ, RZ, 0, 0 ;  /* 0x00000000ff087435 */ /* 0x000fe200000001ff */
[----:B------:R-:W-:Y:S02]  /*07d0*/  ISETP.NE.U32.AND P0, PT, R16, RZ, PT ;  /* 0x000000ff1000720c */ /* 0x000fe40003f05070 */
[----:B------:R-:W-:-:S04]  /*07e0*/  MOV R19, RZ ;  /* 0x000000ff00137202 */ /* 0x000fc80000000f00 */
        /* <DEDUP_REMOVED lines=15> */
.L_x_651:
[----:B------:R-:W-:Y:S05]  /*08e0*/  BSYNC B0 ;  /* 0x0000000000007941 */ /* 0x000fea0003800000 */
.L_x_649:
        /* <DEDUP_REMOVED lines=72> */
[----:B------:R-:W-:Y:S05]  /*0d70*/  CALL.REL.NOINC `($__internal_13_$__cuda_sm20_div_s64) ;  /* 0x0000004000487944 */ /* 0x000fea0003c00000 */
[----:B------:R-:W-:Y:S02]  /*0d80*/  MOV R32, R18 ;  /* 0x0000001200207202 */ /* 0x000fe40000000f00 */
[----:B------:R-:W-:Y:S01]  /*0d90*/  MOV R33, R19 ;  /* 0x0000001300217202 */ /* 0x000fe20000000f00 */
[----:B------:R-:W-:Y:S05]  /*0da0*/  BRA `(.L_x_654) ;  /* 0x00000000004c7947 */ /* 0x000fea0003800000 */
.L_x_653:
        /* <DEDUP_REMOVED lines=19> */
.L_x_654:
[----:B------:R-:W-:Y:S05]  /*0ee0*/  BSYNC B0 ;  /* 0x0000000000007941 */ /* 0x000fea0003800000 */
.L_x_652:
[-C--:B------:R-:W-:Y:S01]  /*0ef0*/  IABS R11, R0.reuse ;  /* 0x00000000000b7213 */ /* 0x080fe20000000000 */
[----:B------:R-:W0:Y:S01]  /*0f00*/  LDC R8, c[0x0][0x2c4] ;  /* 0x0000b100ff087b82 */ /* 0x000e220000000800 */
[----:B------:R-:W-:Y:S01]  /*0f10*/  IABS R4, R0 ;  /* 0x0000000000047213 */ /* 0x000fe20000000000 */
[----:B------:R-:W-:Y:S01]  /*0f20*/  BSSY B0, `(.L_x_655) ;  /* 0x000003c000007945 */ /* 0x000fe20003800000 */
[----:B------:R-:W1:Y:S03]  /*0f30*/  I2F.RP R12, R11 ;  /* 0x0000000b000c7306 */ /* 0x000e660000209400 */
[----:B------:R-:W-:-:S05]  /*0f40*/  IMAD.MOV R4, RZ, RZ, -R4 ;  /* 0x000000ffff047224 */ /* 0x000fca00078e0a04 */
[----:B-1----:R-:W1:Y:S01]  /*0f50*/  MUFU.RCP R18, R12 ;  /* 0x0000000c00127308 */ /* 0x002e620000001000 */
[----:B0-----:R-:W-:-:S04]  /*0f60*/  IADD3 R8, R11, -0x1, R8 ;  /* 0xffffffff0b087810 */ /* 0x001fc80007ffe008 */
[----:B------:R-:W-:Y:S01]  /*0f70*/  IABS R9, R8 ;  /* 0x0000000800097213 */ /* 0x000fe20000000000 */
[----:B-1----:R-:W-:-:S04]  /*0f80*/  VIADD R18, R18, 0xffffffe ;  /* 0x0ffffffe12127836 */ /* 0x002fc80000000000 */
        /* <DEDUP_REMOVED lines=34> */
.L_x_656:
        /* <DEDUP_REMOVED lines=19> */
.L_x_657:
[----:B------:R-:W-:Y:S05]  /*12e0*/  BSYNC B0 ;  /* 0x0000000000007941 */ /* 0x000fea0003800000 */
.L_x_655:
[----:B------:R-:W0:Y:S01]  /*12f0*/  LDC R9, c[0x0][0x2c4] ;  /* 0x0000b100ff097b82 */ /* 0x000e220000000800 */
[----:B------:R-:W-:Y:S01]  /*1300*/  IMAD.MOV.U32 R18, RZ, RZ, RZ ;  /* 0x000000ffff127224 */ /* 0x000fe200078e00ff */
        /* <DEDUP_REMOVED lines=15> */
[----:B------:R-:W-:-:S03]  /*1400*/  ISETP.GE.AND P1, PT, R8, RZ, PT ;  /* 0x000000ff0800720c */ /* 0x000fc60003f26270 */
        /* <DEDUP_REMOVED lines=9> */
[----:B------:R-:W-:Y:S02]  /*14a0*/  SHF.R.S32.HI R4, RZ, 0x1f, R0 ;  /* 0x0000001fff047819 */ /* 0x000fe40000011400 */
[----:B------:R-:W-:-:S03]  /*14b0*/  LEA.HI.SX32 R19, R0, 0x1, 0x1 ;  /* 0x0000000100137811 */ /* 0x000fc600078f0aff */
[----:B------:R-:W-:Y:S02]  /*14c0*/  @!P3 IMAD.MOV R19, RZ, RZ, R4 ;  /* 0x000000ffff13b224 */ /* 0x000fe400078e0204 */
[----:B------:R-:W1:Y:S01]  /*14d0*/  LDC R4, c[0x0][0x270] ;  /* 0x00009c00ff047b82 */ /* 0x000e620000000800 */
[----:B0-----:R-:W-:-:S03]  /*14e0*/  SHF.R.S32.HI R10, RZ, 0x1f, R17 ;  /* 0x0000001fff0a7819 */ /* 0x001fc60000011411 */
        /* <DEDUP_REMOVED lines=8> */
[----:B------:R-:W-:-:S03]  /*1570*/  ISETP.GE.AND P0, PT, R26, UR5, PT ;  /* 0x000000051a007c0c */ /* 0x000fc6000bf06270 */
[----:B------:R-:W0:Y:S01]  /*1580*/  @!P2 S2R R19, SR_CgaCtaId ;  /* 0x000000000013a919 */ /* 0x000e220000008800 */
[----:B------:R-:W-:Y:S01]  /*1590*/  IABS R24, R0 ;  /* 0x0000000000187213 */ /* 0x000fe20000000000 */
[----:B------:R-:W-:Y:S01]  /*15a0*/  IMAD.IADD R27, R17, 0x1, -R10 ;  /* 0x00000001111b7824 */ /* 0x000fe200078e0a0a */
[----:B------:R-:W-:Y:S02]  /*15b0*/  @!P2 MOV R18, 0x400 ;  /* 0x000004000012a802 */ /* 0x000fe40000000f00 */
[----:B------:R-:W2:Y:S01]  /*15c0*/  I2F.RP R23, R24 ;  /* 0x0000001800177306 */ /* 0x000ea20000209400 */
[----:B-1----:R-:W-:-:S07]  /*15d0*/  IABS R22, R4 ;  /* 0x0000000400167213 */ /* 0x002fce0000000000 */
[----:B------:R-:W-:Y:S08]  /*15e0*/  I2F.U32.RP R8, R22 ;  /* 0x0000001600087306 */ /* 0x000ff00000209000 */
[----:B--2---:R-:W1:Y:S01]  /*15f0*/  MUFU.RCP R30, R23 ;  /* 0x00000017001e7308 */ /* 0x004e620000001000 */
[----:B0-----:R-:W-:-:S05]  /*1600*/  @!P2 LEA R19, R19, R18, 0x18 ;  /* 0x000000121313a211 */ /* 0x001fca00078ec0ff */
[----:B------:R-:W-:Y:S02]  /*1610*/  @!P2 IMAD R18, R26, 0x24, R19 ;  /* 0x000000241a12a824 */ /* 0x000fe400078e0213 */
[----:B-1----:R-:W-:Y:S02]  /*1620*/  VIADD R30, R30, 0xffffffe ;  /* 0x0ffffffe1e1e7836 */ /* 0x002fe40000000000 */
[----:B------:R-:W-:Y:S02]  /*1630*/  @!P2 IMAD R18, R27, 0x4, R18 ;  /* 0x000000041b12a824 */ /* 0x000fe400078e0212 */
[----:B------:R0:W1:Y:S01]  /*1640*/  F2I.FTZ.U32.TRUNC.NTZ R31, R30 ;  /* 0x0000001e001f7305 */ /* 0x000062000021f000 */
        /* <DEDUP_REMOVED lines=19> */
.L_x_659:
[----:B------:R-:W-:Y:S05]  /*1780*/  BSYNC B0 ;  /* 0x0000000000007941 */ /* 0x000fea0003800000 */
.L_x_658:
[----:B-----5:R3:W-:Y:S01]  /*1790*/  @!P2 STS [R18], R25 ;  /* 0x000000191200a388 */ /* 0x0207e20000000800 */
[----:B------:R-:W-:Y:S01]  /*17a0*/  BSSY B0, `(.L_x_660) ;  /* 0x000000f000007945 */ /* 0x000fe20003800000 */
[----:B--2---:R-:W-:Y:S01]  /*17b0*/  MOV R27, 0xff800000 ;  /* 0xff800000001b7802 */ /* 0x004fe20000000f00 */
[----:B------:R-:W-:Y:S06]  /*17c0*/  BAR.SYNC.DEFER_BLOCKING 0x0 ;  /* 0x0000000000007b1d */ /* 0x000fec0000010000 */
[----:B------:R-:W-:Y:S05]  /*17d0*/  @P2 BRA `(.L_x_661) ;  /* 0x00000000002c2947 */ /* 0x000fea0003800000 */
[----:B------:R-:W2:Y:S01]  /*17e0*/  S2R R10, SR_CgaCtaId ;  /* 0x00000000000a7919 */ /* 0x000ea20000008800 */
[----:B---3--:R-:W-:Y:S02]  /*17f0*/  LEA.HI R25, R17, R17, RZ, 0x1 ;  /* 0x0000001111197211 */ /* 0x008fe400078f08ff */
[----:B------:R-:W-:Y:S02]  /*1800*/  MOV R19, 0x400 ;  /* 0x0000040000137802 */ /* 0x000fe40000000f00 */
[C---:B------:R-:W-:Y:S01]  /*1810*/  LOP3.LUT R18, R25.reuse, 0xfffffffe, RZ, 0xc0, !PT ;  /* 0xfffffffe19127812 */ /* 0x040fe200078ec0ff */
[----:B------:R-:W-:-:S05]  /*1820*/  IMAD.SHL.U32 R25, R25, 0x2, RZ ;  /* 0x0000000219197824 */ /* 0x000fca00078e00ff */
[----:B------:R-:W-:Y:S02]  /*1830*/  LOP3.LUT R25, R25, 0xfffffffc, RZ, 0xc0, !PT ;  /* 0xfffffffc19197812 */ /* 0x000fe400078ec0ff */
[----:B--2---:R-:W-:Y:S01]  /*1840*/  LEA R10, R10, R19, 0x18 ;  /* 0x000000130a0a7211 */ /* 0x004fe200078ec0ff */
[----:B------:R-:W-:-:S04]  /*1850*/  IMAD.IADD R19, R17, 0x1, -R18 ;  /* 0x0000000111137824 */ /* 0x000fc800078e0a12 */
[----:B------:R-:W-:-:S04]  /*1860*/  IMAD R10, R19, 0x24, R10 ;  /* 0x00000024130a7824 */ /* 0x000fc800078e020a */
[----:B------:R-:W-:-:S05]  /*1870*/  IMAD.IADD R10, R10, 0x1, R25 ;  /* 0x000000010a0a7824 */ /* 0x000fca00078e0219 */
[----:B------:R2:W4:Y:S02]  /*1880*/  LDS R27, [R10] ;  /* 0x000000000a1b7984 */ /* 0x0005240000000800 */
.L_x_661:
[----:B------:R-:W-:Y:S05]  /*1890*/  BSYNC B0 ;  /* 0x0000000000007941 */ /* 0x000fea0003800000 */
.L_x_660:
[----:B---34-:R-:W3:Y:S01]  /*18a0*/  SHFL.BFLY PT, R18, R27, 0x1, 0x1f ;  /* 0x0c201f001b127f89 */ /* 0x018ee200000e0000 */
[----:B------:R-:W4:Y:S01]  /*18b0*/  MUFU.RCP R8, R8 ;  /* 0x0000000800087308 */ /* 0x000f220000001000 */
[----:B-12---:R-:W-:Y:S01]  /*18c0*/  IMAD.MOV R10, RZ, RZ, -R31 ;  /* 0x000000ffff0a7224 */ /* 0x006fe200078e0a1f */
[----:B------:R-:W-:Y:S01]  /*18d0*/  IABS R25, R0 ;  /* 0x0000000000197213 */ /* 0x000fe20000000000 */
[----:B0-----:R-:W-:Y:S01]  /*18e0*/  IMAD.MOV.U32 R30, RZ, RZ, RZ ;  /* 0x000000ffff1e7224 */ /* 0x001fe200078e00ff */
[----:B------:R-:W-:Y:S01]  /*18f0*/  IABS R35, R4 ;  /* 0x0000000400237213 */ /* 0x000fe20000000000 */
[----:B------:R-:W-:Y:S01]  /*1900*/  IMAD R19, R10, R24, RZ ;  /* 0x000000180a137224 */ /* 0x000fe200078e02ff */
[----:B------:R-:W-:Y:S01]  /*1910*/  IABS R10, R23 ;  /* 0x00000017000a7213 */ /* 0x000fe20000000000 */
[----:B------:R-:W-:Y:S01]  /*1920*/  IMAD.MOV R25, RZ, RZ, -R25 ;  /* 0x000000ffff197224 */ /* 0x000fe200078e0a19 */
[----:B------:R-:W-:Y:S01]  /*1930*/  IABS R29, R7 ;  /* 0x00000007001d7213 */ /* 0x000fe20000000000 */
[----:B------:R-:W-:Y:S01]  /*1940*/  IMAD.HI.U32 R19, R31, R19, R30 ;  /* 0x000000131f137227 */ /* 0x000fe200078e001e */
[----:B------:R-:W-:Y:S01]  /*1950*/  ISETP.NE.AND P4, PT, R0, RZ, PT ;  /* 0x000000ff0000720c */ /* 0x000fe20003f85270 */
[----:B------:R-:W-:Y:S01]  /*1960*/  BSSY B1, `(.L_x_662) ;  /* 0x0000218000017945 */ /* 0x000fe20003800000 */
[----:B------:R-:W-:Y:S01]  /*1970*/  ISETP.GT.AND P3, PT, R2, RZ, PT ;  /* 0x000000ff0200720c */ /* 0x000fe20003f64270 */
[----:B------:R-:W-:Y:S01]  /*1980*/  IMAD.MOV R35, RZ, RZ, -R35 ;  /* 0x000000ffff237224 */ /* 0x000fe200078e0a23 */
[----:B------:R-:W-:Y:S01]  /*1990*/  LOP3.LUT R7, R7, R4, RZ, 0x3c, !PT ;  /* 0x0000000407077212 */ /* 0x000fe200078e3cff */
[----:B------:R-:W-:-:S04]  /*19a0*/  IMAD.HI.U32 R19, R19, R10, RZ ;  /* 0x0000000a13137227 */ /* 0x000fc800078e00ff */
[----:B----4-:R-:W-:Y:S02]  /*19b0*/  VIADD R36, R8, 0xffffffe ;  /* 0x0ffffffe08247836 */ /* 0x010fe40000000000 */
[----:B------:R-:W-:Y:S01]  /*19c0*/  IMAD R25, R19, R25, R10 ;  /* 0x0000001913197224 */ /* 0x000fe200078e020a */
[----:B---3--:R-:W-:Y:S01]  /*19d0*/  FMNMX.FTZ R18, R18, R27, !PT ;  /* 0x0000001b12127209 */ /* 0x008fe20007810000 */
[----:B------:R-:W0:Y:S03]  /*19e0*/  F2I.FTZ.U32.TRUNC.NTZ R37, R36 ;  /* 0x0000002400257305 */ /* 0x000e26000021f000 */
[----:B------:R-:W-:Y:S02]  /*19f0*/  ISETP.GT.U32.AND P1, PT, R24, R25, PT ;  /* 0x000000191800720c */ /* 0x000fe40003f24070 */
[----:B------:R-:W-:-:S04]  /*1a00*/  FSETP.NEU.FTZ.AND P0, PT, R18, -INF , PT ;  /* 0xff8000001200780b */ /* 0x000fc80003f1d000 */
[----:B------:R-:W-:Y:S02]  /*1a10*/  FSEL R8, R18, RZ, P0 ;  /* 0x000000ff12087208 */ /* 0x000fe40000000000 */
[----:B------:R-:W-:-:S03]  /*1a20*/  LOP3.LUT R18, R23, R24, RZ, 0x3c, !PT ;  /* 0x0000001817127212 */ /* 0x000fc600078e3cff */
[----:B------:R-:W-:Y:S01]  /*1a30*/  FADD.FTZ R26, -R8, R27 ;  /* 0x0000001b081a7221 */ /* 0x000fe20000010100 */
[----:B------:R-:W-:Y:S01]  /*1a40*/  ISETP.GE.AND P2, PT, R18, RZ, PT ;  /* 0x000000ff1200720c */ /* 0x000fe20003f46270 */
[--C-:B0-----:R-:W-:Y:S01]  /*1a50*/  IMAD.MOV R31, RZ, RZ, -R37.reuse ;  /* 0x000000ffff1f7224 */ /* 0x101fe200078e0a25 */
[----:B------:R-:W-:Y:S01]  /*1a60*/  LEA.HI.SX32 R18, R2, 0x1, 0x1 ;  /* 0x0000000102127811 */ /* 0x000fe200078f0aff */
[----:B------:R-:W-:Y:S01]  /*1a70*/  FMUL.FTZ R26, R26, 1.4426950216293334961 ;  /* 0x3fb8aa3b1a1a7820 */ /* 0x000fe20000410000 */
[----:B------:R-:W-:Y:S02]  /*1a80*/  IMAD.MOV.U32 R36, RZ, RZ, RZ ;  /* 0x000000ffff247224 */ /* 0x000fe400078e00ff */
[----:B------:R-:W-:Y:S01]  /*1a90*/  IMAD R34, R31, R22, RZ ;  /* 0x000000161f227224 */ /* 0x000fe200078e02ff */
[----:B------:R-:W-:Y:S01]  /*1aa0*/  SHF.R.S32.HI R31, RZ, 0x1f, R2 ;  /* 0x0000001fff1f7819 */ /* 0x000fe20000011402 */
[----:B------:R-:W-:Y:S01]  /*1ab0*/  @!P1 IMAD.IADD R25, R25, 0x1, -R24 ;  /* 0x0000000119199824 */ /* 0x000fe200078e0a18 */
[----:B------:R-:W0:Y:S01]  /*1ac0*/  MUFU.EX2 R26, R26 ;  /* 0x0000001a001a7308 */ /* 0x000e220000000800 */
[----:B------:R-:W-:-:S03]  /*1ad0*/  IMAD.HI.U32 R34, R37, R34, R36 ;  /* 0x0000002225227227 */ /* 0x000fc600078e0024 */
[----:B------:R-:W-:Y:S01]  /*1ae0*/  ISETP.GE.U32.AND P0, PT, R25, R24, PT ;  /* 0x000000181900720c */ /* 0x000fe20003f06070 */
[----:B------:R-:W-:Y:S02]  /*1af0*/  @!P1 VIADD R19, R19, 0x1 ;  /* 0x0000000113139836 */ /* 0x000fe40000000000 */
[----:B------:R-:W-:-:S04]  /*1b00*/  IMAD.HI.U32 R30, R34, R29, RZ ;  /* 0x0000001d221e7227 */ /* 0x000fc800078e00ff */
[----:B------:R-:W-:-:S04]  /*1b10*/  IMAD.HI.U32 R34, R34, R10, RZ ;  /* 0x0000000a22227227 */ /* 0x000fc800078e00ff */
[-C--:B------:R-:W-:Y:S01]  /*1b20*/  IMAD R29, R30, R35.reuse, R29 ;  /* 0x000000231e1d7224 */ /* 0x080fe200078e021d */
[----:B0-----:R-:W0:Y:S01]  /*1b30*/  SHFL.BFLY PT, R25, R26, 0x1, 0x1f ;  /* 0x0c201f001a197f89 */ /* 0x001e2200000e0000 */
[----:B------:R-:W-:Y:S02]  /*1b40*/  IMAD R35, R34, R35, R10 ;  /* 0x0000002322237224 */ /* 0x000fe400078e020a */
[----:B------:R-:W-:Y:S01]  /*1b50*/  @P0 VIADD R19, R19, 0x1 ;  /* 0x0000000113130836 */ /* 0x000fe20000000000 */
[C---:B------:R-:W-:Y:S01]  /*1b60*/  ISETP.GT.U32.AND P1, PT, R22.reuse, R29, PT ;  /* 0x0000001d1600720c */ /* 0x040fe20003f24070 */
[----:B------:R-:W1:Y:S01]  /*1b70*/  LDC.U8 R10, c[0x0][0x3d9] ;  /* 0x0000f640ff0a7b82 */ /* 0x000e620000000000 */
[----:B------:R-:W-:Y:S01]  /*1b80*/  ISETP.GT.U32.AND P0, PT, R22, R35, PT ;  /* 0x000000231600720c */ /* 0x000fe20003f04070 */
[----:B------:R-:W-:Y:S01]  /*1b90*/  @!P2 IMAD.MOV R19, RZ, RZ, -R19 ;  /* 0x000000ffff13a224 */ /* 0x000fe200078e0a13 */
[----:B------:R-:W-:Y:S01]  /*1ba0*/  @!P4 LOP3.LUT R19, RZ, R24, RZ, 0x33, !PT ;  /* 0x00000018ff13c212 */ /* 0x000fe200078e33ff */
[----:B------:R-:W-:Y:S01]  /*1bb0*/  @!P3 IMAD.MOV R18, RZ, RZ, R31 ;  /* 0x000000ffff12b224 */ /* 0x000fe200078e021f */
[----:B------:R-:W-:-:S02]  /*1bc0*/  LOP3.LUT R24, R23, R4, RZ, 0x3c, !PT ;  /* 0x0000000417187212 */ /* 0x000fc400078e3cff */
[----:B------:R-:W-:Y:S02]  /*1bd0*/  ISETP.GT.AND P4, PT, R0, RZ, PT ;  /* 0x000000ff0000720c */ /* 0x000fe40003f84270 */
[----:B------:R-:W-:Y:S02]  /*1be0*/  ISETP.GE.AND P2, PT, R7, RZ, PT ;  /* 0x000000ff0700720c */ /* 0x000fe40003f46270 */
[----:B------:R-:W-:Y:S01]  /*1bf0*/  ISETP.GE.AND P3, PT, R24, RZ, PT ;  /* 0x000000ff1800720c */ /* 0x000fe20003f66270 */
[----:B------:R-:W-:Y:S01]  /*1c00*/  @!P1 IMAD.IADD R29, R29, 0x1, -R22 ;  /* 0x000000011d1d9824 */ /* 0x000fe200078e0a16 */
[----:B------:R-:W-:Y:S01]  /*1c10*/  SHF.R.S32.HI R23, RZ, 0x1f, R0 ;  /* 0x0000001fff177819 */ /* 0x000fe20000011400 */
[----:B------:R-:W-:Y:S01]  /*1c20*/  @!P0 IMAD.IADD R35, R35, 0x1, -R22 ;  /* 0x0000000123238824 */ /* 0x000fe200078e0a16 */
[----:B------:R-:W-:Y:S01]  /*1c30*/  LEA.HI.SX32 R7, R0, 0x1, 0x1 ;  /* 0x0000000100077811 */ /* 0x000fe200078f0aff */
[----:B------:R-:W-:Y:S01]  /*1c40*/  @!P1 VIADD R30, R30, 0x1 ;  /* 0x000000011e1e9836 */ /* 0x000fe20000000000 */
[----:B------:R-:W-:Y:S01]  /*1c50*/  ISETP.GE.U32.AND P5, PT, R29, R22, PT ;  /* 0x000000161d00720c */ /* 0x000fe20003fa6070 */
[----:B------:R-:W-:-:S02]  /*1c60*/  @!P0 VIADD R34, R34, 0x1 ;  /* 0x0000000122228836 */ /* 0x000fc40000000000 */
[----:B0-----:R-:W-:Y:S01]  /*1c70*/  FADD.FTZ R25, R26, R25 ;  /* 0x000000191a197221 */ /* 0x001fe20000010000 */
[----:B------:R-:W-:Y:S01]  /*1c80*/  ISETP.GE.U32.AND P6, PT, R35, R22, PT ;  /* 0x000000162300720c */ /* 0x000fe20003fc6070 */
[----:B------:R-:W-:Y:S01]  /*1c90*/  @!P4 IMAD.MOV R7, RZ, RZ, R23 ;  /* 0x000000ffff07c224 */ /* 0x000fe200078e0217 */
[----:B------:R-:W-:Y:S01]  /*1ca0*/  LOP3.LUT R22, R17, 0x1, RZ, 0xc0, !PT ;  /* 0x0000000111167812 */ /* 0x000fe200078ec0ff */
[----:B------:R-:W-:Y:S01]  /*1cb0*/  IMAD.MOV.U32 R26, RZ, RZ, 0x7f800000 ;  /* 0x7f800000ff1a7424 */ /* 0x000fe200078e00ff */
[----:B------:R-:W-:Y:S02]  /*1cc0*/  FSETP.NE.FTZ.AND P1, PT, R25, RZ, PT ;  /* 0x000000ff1900720b */ /* 0x000fe40003f35000 */
[----:B------:R-:W-:Y:S02]  /*1cd0*/  ISETP.NE.U32.AND P0, PT, R22, 0x1, PT ;  /* 0x000000011600780c */ /* 0x000fe40003f05070 */
[----:B-1----:R-:W-:Y:S01]  /*1ce0*/  ISETP.NE.AND P4, PT, R10, RZ, PT ;  /* 0x000000ff0a00720c */ /* 0x002fe20003f85270 */
[----:B------:R-:W-:Y:S01]  /*1cf0*/  @P5 VIADD R30, R30, 0x1 ;  /* 0x000000011e1e5836 */ /* 0x000fe20000000000 */
[----:B------:R-:W-:-:S03]  /*1d00*/  ISETP.GT.OR P0, PT, R17, 0xf, !P0 ;  /* 0x0000000f1100780c */ /* 0x000fc60004704670 */
[----:B------:R-:W-:Y:S01]  /*1d10*/  @P6 VIADD R34, R34, 0x1 ;  /* 0x0000000122226836 */ /* 0x000fe20000000000 */
[----:B------:R-:W-:Y:S01]  /*1d20*/  ISETP.NE.AND P5, PT, R4, RZ, PT ;  /* 0x000000ff0400720c */ /* 0x000fe20003fa5270 */
[----:B------:R-:W-:Y:S01]  /*1d30*/  @!P2 IMAD.MOV R30, RZ, RZ, -R30 ;  /* 0x000000ffff1ea224 */ /* 0x000fe200078e0a1e */
[----:B------:R-:W-:Y:S01]  /*1d40*/  LOP3.LUT R23, RZ, R4, RZ, 0x33, !PT ;  /* 0x00000004ff177212 */ /* 0x000fe200078e33ff */
[----:B------:R-:W0:Y:S01]  /*1d50*/  @P1 MUFU.LG2 R25, R25 ;  /* 0x0000001900191308 */ /* 0x000e220000000c00 */
[----:B------:R-:W-:Y:S01]  /*1d60*/  @!P3 IMAD.MOV R34, RZ, RZ, -R34 ;  /* 0x000000ffff22b224 */ /* 0x000fe200078e0a22 */
[----:B------:R-:W-:Y:S02]  /*1d70*/  SEL R22, R9, 0x1, !P4 ;  /* 0x0000000109167807 */ /* 0x000fe40006000000 */
[C---:B------:R-:W-:Y:S02]  /*1d80*/  SEL R29, R23.reuse, R30, !P5 ;  /* 0x0000001e171d7207 */ /* 0x040fe40006800000 */
[----:B------:R-:W-:-:S02]  /*1d90*/  SEL R31, R23, R34, !P5 ;  /* 0x00000022171f7207 */ /* 0x000fc40006800000 */
[----:B------:R-:W-:Y:S01]  /*1da0*/  ISETP.LT.U32.AND P2, PT, R20, R19, PT ;  /* 0x000000131400720c */ /* 0x000fe20003f41070 */
[-C--:B------:R-:W-:Y:S01]  /*1db0*/  IMAD R23, R29, R22.reuse, RZ ;  /* 0x000000161d177224 */ /* 0x080fe200078e02ff */
[----:B------:R-:W-:Y:S01]  /*1dc0*/  SHF.R.S32.HI R9, RZ, 0x1f, R19 ;  /* 0x0000001fff097819 */ /* 0x000fe20000011413 */
[----:B------:R-:W-:-:S03]  /*1dd0*/  IMAD R22, R31, R22, RZ ;  /* 0x000000161f167224 */ /* 0x000fc600078e02ff */
[----:B------:R-:W-:Y:S01]  /*1de0*/  ISETP.LT.AND.EX P2, PT, R21, R9, PT, P2 ;  /* 0x000000091500720c */ /* 0x000fe20003f41320 */
[----:B------:R-:W-:Y:S02]  /*1df0*/  IMAD R7, R22, R7, RZ ;  /* 0x0000000716077224 */ /* 0x000fe400078e02ff */
[----:B0-----:R-:W-:Y:S01]  /*1e00*/  @P1 FFMA.FTZ R26, R25, 0.69314718246459960938, R8 ;  /* 0x3f317218191a1823 */ /* 0x001fe20000010008 */
        /* <DEDUP_REMOVED lines=51> */
.L_x_666:
        /* <DEDUP_REMOVED lines=22> */
.L_x_667:
[----:B------:R-:W-:Y:S05]  /*22a0*/  BSYNC B0 ;  /* 0x0000000000007941 */ /* 0x000fea0003800000 */
.L_x_665:
        /* <DEDUP_REMOVED lines=11> */
[----:B------:R-:W-:Y:S02]  /*2360*/  IADD3.X R4, RZ, ~R19, RZ, P0, !PT ;  /* 0x80000013ff047210 */ /* 0x000fe400007fe4ff */
[----:B------:R-:W-:Y:S01]  /*2370*/  MOV R36, R18 ;  /* 0x0000001200247202 */ /* 0x000fe20000000f00 */
[----:B------:R-:W-:Y:S01]  /*2380*/  IMAD.WIDE.U32 R30, R5, R17, R30 ;  /* 0x00000011051e7225 */ /* 0x000fe200078e001e */
[----:B------:R-:W-:-:S03]  /*2390*/  MOV R37, R19 ;  /* 0x0000001300257202 */ /* 0x000fc60000000f00 */
[----:B------:R-:W-:-:S04]  /*23a0*/  IMAD R4, R4, R5, RZ ;  /* 0x0000000504047224 */ /* 0x000fc800078e02ff */
[----:B------:R-:W-:-:S05]  /*23b0*/  IMAD R4, R6, R17, R4 ;  /* 0x0000001106047224 */ /* 0x000fca00078e0204 */
[----:B------:R-:W-:Y:S01]  /*23c0*/  IADD3 R6, R31, R4, RZ ;  /* 0x000000041f067210 */ /* 0x000fe20007ffe0ff */
[----:B------:R-:W-:Y:S05]  /*23d0*/  BRA `(.L_x_670) ;  /* 0x0000000000587947 */ /* 0x000fea0003800000 */
.L_x_669:
        /* <DEDUP_REMOVED lines=22> */
.L_x_670:
[----:B------:R-:W-:Y:S05]  /*2540*/  BSYNC B0 ;  /* 0x0000000000007941 */ /* 0x000fea0003800000 */
.L_x_668:
[----:B------:R-:W0:Y:S01]  /*2550*/  LDC.64 R4, c[0x0][0x2c0] ;  /* 0x0000b000ff047b82 */ /* 0x000e220000000a00 */
[----:B------:R-:W-:Y:S01]  /*2560*/  LOP3.LUT R17, R37, R3, RZ, 0xfc, !PT ;  /* 0x0000000325117212 */ /* 0x000fe200078efcff */
[----:B------:R-:W-:Y:S03]  /*2570*/  BSSY B0, `(.L_x_671) ;  /* 0x0000028000007945 */ /* 0x000fe60003800000 */
[----:B------:R-:W-:Y:S01]  /*2580*/  ISETP.NE.U32.AND P0, PT, R17, RZ, PT ;  /* 0x000000ff1100720c */ /* 0x000fe20003f05070 */
[C---:B0-----:R-:W-:Y:S01]  /*2590*/  IMAD R5, R4.reuse, R5, RZ ;  /* 0x0000000504057224 */ /* 0x041fe200078e02ff */
[----:B------:R-:W-:-:S11]  /*25a0*/  SEL R23, R4, 0x1, P4 ;  /* 0x0000000104177807 */ /* 0x000fd60002000000 */
[----:B------:R-:W-:Y:S05]  /*25b0*/  @!P0 BRA `(.L_x_672) ;  /* 0x0000000000348947 */ /* 0x000fea0003800000 */
[----:B------:R-:W-:Y:S01]  /*25c0*/  IMAD.MOV.U32 R34, RZ, RZ, R36 ;  /* 0x000000ffff227224 */ /* 0x000fe200078e0024 */
[----:B------:R-:W-:Y:S01]  /*25d0*/  MOV R22, R29 ;  /* 0x0000001d00167202 */ /* 0x000fe20000000f00 */
[----:B------:R-:W-:Y:S01]  /*25e0*/  IMAD.MOV.U32 R21, RZ, RZ, R37 ;  /* 0x000000ffff157224 */ /* 0x000fe200078e0025 */
[----:B------:R-:W-:Y:S02]  /*25f0*/  MOV R4, R3 ;  /* 0x0000000300047202 */ /* 0x000fe40000000f00 */
[----:B------:R-:W-:Y:S02]  /*2600*/  MOV R20, 0x2620 ;  /* 0x0000262000147802 */ /* 0x000fe40000000f00 */
[----:B------:R-:W-:Y:S05]  /*2610*/  CALL.REL.NOINC `($__internal_13_$__cuda_sm20_div_s64) ;  /* 0x0000002800207944 */ /* 0x000fea0003c00000 */
[----:B------:R-:W-:-:S04]  /*2620*/  IADD3 R20, P0, RZ, -R18, RZ ;  /* 0x80000012ff147210 */ /* 0x000fc80007f1e0ff */
[----:B------:R-:W-:Y:S01]  /*2630*/  IADD3.X R4, RZ, ~R19, RZ, P0, !PT ;  /* 0x80000013ff047210 */ /* 0x000fe200007fe4ff */
[----:B------:R-:W-:-:S04]  /*2640*/  IMAD.WIDE.U32 R36, R29, R20, R36 ;  /* 0x000000141d247225 */ /* 0x000fc800078e0024 */
[----:B------:R-:W-:-:S04]  /*2650*/  IMAD R4, R4, R29, RZ ;  /* 0x0000001d04047224 */ /* 0x000fc800078e02ff */
[----:B------:R-:W-:-:S05]  /*2660*/  IMAD R4, R3, R20, R4 ;  /* 0x0000001403047224 */ /* 0x000fca00078e0204 */
[----:B------:R-:W-:Y:S01]  /*2670*/  IADD3 R4, R37, R4, RZ ;  /* 0x0000000425047210 */ /* 0x000fe20007ffe0ff */
[----:B------:R-:W-:Y:S05]  /*2680*/  BRA `(.L_x_673) ;  /* 0x0000000000587947 */ /* 0x000fea0003800000 */
.L_x_672:
[----:B------:R-:W0:Y:S01]  /*2690*/  I2F.U32.RP R17, R29 ;  /* 0x0000001d00117306 */ /* 0x000e220000209000 */
[----:B------:R-:W-:Y:S01]  /*26a0*/  HFMA2.MMA R18, -RZ, RZ, 0, 0 ;  /* 0x00000000ff127435 */ /* 0x000fe200000001ff */
[----:B------:R-:W-:-:S06]  /*26b0*/  ISETP.NE.U32.AND P0, PT, R29, RZ, PT ;  /* 0x000000ff1d00720c */ /* 0x000fcc0003f05070 */
[----:B0-----:R-:W0:Y:S02]  /*26c0*/  MUFU.RCP R19, R17 ;  /* 0x0000001100137308 */ /* 0x001e240000001000 */
[----:B0-----:R-:W-:-:S06]  /*26d0*/  IADD3 R19, R19, 0xffffffe, RZ ;  /* 0x0ffffffe13137810 */ /* 0x001fcc0007ffe0ff */
[----:B------:R-:W0:Y:S02]  /*26e0*/  F2I.FTZ.U32.TRUNC.NTZ R19, R19 ;  /* 0x0000001300137305 */ /* 0x000e24000021f000 */
[----:B0-----:R-:W-:-:S04]  /*26f0*/  IMAD.MOV R3, RZ, RZ, -R19 ;  /* 0x000000ffff037224 */ /* 0x001fc800078e0a13 */
[----:B------:R-:W-:-:S04]  /*2700*/  IMAD R3, R3, R29, RZ ;  /* 0x0000001d03037224 */ /* 0x000fc800078e02ff */
[----:B------:R-:W-:Y:S01]  /*2710*/  IMAD.HI.U32 R3, R19, R3, R18 ;  /* 0x0000000313037227 */ /* 0x000fe200078e0012 */
[----:B------:R-:W-:-:S05]  /*2720*/  HFMA2.MMA R19, -RZ, RZ, 0, 0 ;  /* 0x00000000ff137435 */ /* 0x000fca00000001ff */
        /* <DEDUP_REMOVED lines=12> */
.L_x_673:
[----:B------:R-:W-:Y:S05]  /*27f0*/  BSYNC B0 ;  /* 0x0000000000007941 */ /* 0x000fea0003800000 */
.L_x_671:
[-C--:B------:R-:W-:Y:S01]  /*2800*/  IMAD R3, R33, R16.reuse, RZ ;  /* 0x0000001021037224 */ /* 0x080fe200078e02ff */
[----:B------:R-:W-:Y:S01]  /*2810*/  ULDC.U8 UR5, c[0x0][0x3d9] ;  /* 0x0000f64000057ab9 */ /* 0x000fe20000000000 */
[C---:B------:R-:W-:Y:S01]  /*2820*/  IMAD.WIDE.U32 R24, R32.reuse, R16, RZ ;  /* 0x0000001020187225 */ /* 0x040fe200078e00ff */
[----:B------:R-:W-:Y:S01]  /*2830*/  UISETP.NE.AND UP0, UPT, UR5, URZ, UPT ;  /* 0x0000003f0500728c */ /* 0x000fe2000bf05270 */
[----:B------:R-:W-:Y:S01]  /*2840*/  SHF.R.S32.HI R17, RZ, 0x1f, R23 ;  /* 0x0000001fff117819 */ /* 0x000fe20000011417 */
[----:B------:R-:W-:Y:S01]  /*2850*/  ULDC UR4, c[0x0][0x2c4] ;  /* 0x0000b10000047ab9 */ /* 0x000fe20000000800 */
[----:B------:R-:W-:Y:S01]  /*2860*/  IMAD R3, R32, R15, R3 ;  /* 0x0000000f20037224 */ /* 0x000fe200078e0203 */
[----:B------:R-:W-:Y:S01]  /*2870*/  USEL UR4, UR4, 0x1, !UP0 ;  /* 0x0000000104047887 */ /* 0x000fe2000c000000 */
[----:B------:R-:W-:Y:S01]  /*2880*/  IMAD.WIDE.U32 R32, R24, R14, RZ ;  /* 0x0000000e18207225 */ /* 0x000fe200078e00ff */
[----:B------:R-:W-:Y:S02]  /*2890*/  BSSY B0, `(.L_x_674) ;  /* 0x000003f000007945 */ /* 0x000fe40003800000 */
[----:B------:R-:W-:Y:S01]  /*28a0*/  IADD3 R3, R25, R3, RZ ;  /* 0x0000000319037210 */ /* 0x000fe20007ffe0ff */
[----:B------:R-:W-:Y:S01]  /*28b0*/  IMAD R21, R4, R5, RZ ;  /* 0x0000000504157224 */ /* 0x000fe200078e02ff */
[----:B------:R-:W-:Y:S01]  /*28c0*/  USHF.R.S32.HI UR5, URZ, 0x1f, UR4 ;  /* 0x0000001f3f057899 */ /* 0x000fe20008011404 */
[----:B------:R-:W-:-:S02]  /*28d0*/  IMAD R6, R6, R23, RZ ;  /* 0x0000001706067224 */ /* 0x000fc400078e02ff */
[----:B------:R-:W-:Y:S01]  /*28e0*/  IMAD R20, R3, R14, RZ ;  /* 0x0000000e03147224 */ /* 0x000fe200078e02ff */
[----:B------:R-:W-:Y:S01]  /*28f0*/  SHF.R.S32.HI R3, RZ, 0x1f, R5 ;  /* 0x0000001fff037819 */ /* 0x000fe20000011405 */
[----:B------:R-:W-:Y:S02]  /*2900*/  IMAD R19, R19, UR4, RZ ;  /* 0x0000000413137c24 */ /* 0x000fe4000f8e02ff */
[----:B------:R-:W-:Y:S02]  /*2910*/  IMAD R25, R13, R24, R20 ;  /* 0x000000180d197224 */ /* 0x000fe400078e0214 */
[----:B------:R-:W-:Y:S02]  /*2920*/  IMAD R21, R3, R36, R21 ;  /* 0x0000002403157224 */ /* 0x000fe400078e0215 */
[----:B------:R-:W-:Y:S01]  /*2930*/  IMAD R17, R17, R30, R6 ;  /* 0x0000001e11117224 */ /* 0x000fe200078e0206 */
[----:B------:R-:W-:Y:S01]  /*2940*/  IADD3 R4, R33, R25, RZ ;  /* 0x0000001921047210 */ /* 0x000fe20007ffe0ff */
[----:B------:R-:W-:-:S03]  /*2950*/  IMAD.WIDE.U32 R38, R36, R5, RZ ;  /* 0x0000000524267225 */ /* 0x000fc600078e00ff */
[----:B------:R-:W-:Y:S01]  /*2960*/  LOP3.LUT R3, R43, R4, RZ, 0xfc, !PT ;  /* 0x000000042b037212 */ /* 0x000fe200078efcff */
[----:B------:R-:W-:Y:S01]  /*2970*/  IMAD.WIDE.U32 R30, R30, R23, RZ ;  /* 0x000000171e1e7225 */ /* 0x000fe200078e00ff */
[----:B------:R-:W-:Y:S02]  /*2980*/  IADD3 R6, R39, R21, RZ ;  /* 0x0000001527067210 */ /* 0x000fe40007ffe0ff */
[----:B------:R-:W-:Y:S01]  /*2990*/  ISETP.NE.U32.AND P0, PT, R3, RZ, PT ;  /* 0x000000ff0300720c */ /* 0x000fe20003f05070 */
[C---:B------:R-:W-:Y:S02]  /*29a0*/  IMAD R19, R18.reuse, UR5, R19 ;  /* 0x0000000512137c24 */ /* 0x040fe4000f8e0213 */
[----:B------:R-:W-:-:S04]  /*29b0*/  IMAD.WIDE.U32 R36, R18, UR4, RZ ;  /* 0x0000000412247c25 */ /* 0x000fc8000f8e00ff */
[----:B------:R-:W-:Y:S01]  /*29c0*/  IMAD R3, R0, R5, RZ ;  /* 0x0000000500037224 */ /* 0x000fe200078e02ff */
[----:B------:R-:W-:Y:S01]  /*29d0*/  IADD3 R0, R31, R17, RZ ;  /* 0x000000111f007210 */ /* 0x000fe20007ffe0ff */
[----:B------:R-:W-:Y:S01]  /*29e0*/  IMAD R2, R2, R5, RZ ;  /* 0x0000000502027224 */ /* 0x000fe200078e02ff */
[----:B------:R-:W-:-:S03]  /*29f0*/  IADD3 R5, R37, R19, RZ ;  /* 0x0000001325057210 */ /* 0x000fc60007ffe0ff */
[----:B------:R-:W-:Y:S05]  /*2a00*/  @!P0 BRA `(.L_x_675) ;  /* 0x0000000000408947 */ /* 0x000fea0003800000 */
[----:B------:R-:W-:Y:S01]  /*2a10*/  IMAD.MOV.U32 R34, RZ, RZ, R42 ;  /* 0x000000ffff227224 */ /* 0x000fe200078e002a */
[----:B------:R-:W-:Y:S01]  /*2a20*/  MOV R21, R43 ;  /* 0x0000002b00157202 */ /* 0x000fe20000000f00 */
[----:B------:R-:W-:Y:S01]  /*2a30*/  IMAD.MOV.U32 R22, RZ, RZ, R32 ;  /* 0x000000ffff167224 */ /* 0x000fe200078e0020 */
[----:B------:R-:W-:Y:S02]  /*2a40*/  MOV R20, 0x2a60 ;  /* 0x00002a6000147802 */ /* 0x000fe40000000f00 */
[----:B------:R-:W-:Y:S05]  /*2a50*/  CALL.REL.NOINC `($__internal_13_$__cuda_sm20_div_s64) ;  /* 0x0000002400107944 */ /* 0x000fea0003c00000 */
[----:B------:R-:W-:Y:S02]  /*2a60*/  IADD3 R21, P0, RZ, -R18, RZ ;  /* 0x80000012ff157210 */ /* 0x000fe40007f1e0ff */
[----:B------:R-:W-:Y:S02]  /*2a70*/  MOV R24, R42 ;  /* 0x0000002a00187202 */ /* 0x000fe40000000f00 */
[----:B------:R-:W-:Y:S02]  /*2a80*/  IADD3.X R17, RZ, ~R19, RZ, P0, !PT ;  /* 0x80000013ff117210 */ /* 0x000fe400007fe4ff */
[----:B------:R-:W-:Y:S01]  /*2a90*/  MOV R25, R43 ;  /* 0x0000002b00197202 */ /* 0x000fe20000000f00 */
[----:B------:R-:W-:Y:S01]  /*2aa0*/  IMAD.MOV.U32 R43, RZ, RZ, R19 ;  /* 0x000000ffff2b7224 */ /* 0x000fe200078e0013 */
[----:B------:R-:W-:Y:S01]  /*2ab0*/  MOV R42, R18 ;  /* 0x00000012002a7202 */ /* 0x000fe20000000f00 */
[-C--:B------:R-:W-:Y:S02]  /*2ac0*/  IMAD R17, R17, R32.reuse, RZ ;  /* 0x0000002011117224 */ /* 0x080fe400078e02ff */
[----:B------:R-:W-:-:S04]  /*2ad0*/  IMAD.WIDE.U32 R32, R21, R32, R24 ;  /* 0x0000002015207225 */ /* 0x000fc800078e0018 */
[----:B------:R-:W-:-:S04]  /*2ae0*/  IMAD R17, R4, R21, R17 ;  /* 0x0000001504117224 */ /* 0x000fc800078e0211 */
[----:B------:R-:W-:Y:S01]  /*2af0*/  IMAD.IADD R21, R33, 0x1, R17 ;  /* 0x0000000121157824 */ /* 0x000fe200078e0211 */
[----:B------:R-:W-:Y:S05]  /*2b00*/  BRA `(.L_x_676) ;  /* 0x00000000005c7947 */ /* 0x000fea0003800000 */
.L_x_675:
        /* <DEDUP_REMOVED lines=23> */
.L_x_676:
[----:B------:R-:W-:Y:S05]  /*2c80*/  BSYNC B0 ;  /* 0x0000000000007941 */ /* 0x000fea0003800000 */
.L_x_674:
        /* <DEDUP_REMOVED lines=9> */
[----:B------:R-:W-:Y:S01]  /*2d20*/  IADD3 R4, P0, RZ, -R18, RZ ;  /* 0x80000012ff047210 */ /* 0x000fe20007f1e0ff */
[----:B------:R-:W-:Y:S01]  /*2d30*/  IMAD.MOV.U32 R33, RZ, RZ, R19 ;  /* 0x000000ffff217224 */ /* 0x000fe200078e0013 */
[----:B------:R-:W-:Y:S02]  /*2d40*/  MOV R20, R32 ;  /* 0x0000002000147202 */ /* 0x000fe40000000f00 */
[----:B------:R-:W-:Y:S02]  /*2d50*/  IADD3.X R17, RZ, ~R19, RZ, P0, !PT ;  /* 0x80000013ff117210 */ /* 0x000fe400007fe4ff */
[----:B------:R-:W-:Y:S01]  /*2d60*/  MOV R32, R18 ;  /* 0x0000001200207202 */ /* 0x000fe20000000f00 */
[----:B------:R-:W-:-:S04]  /*2d70*/  IMAD.WIDE.U32 R20, R16, R4, R20 ;  /* 0x0000000410147225 */ /* 0x000fc800078e0014 */
[----:B------:R-:W-:Y:S01]  /*2d80*/  IMAD R17, R17, R16, RZ ;  /* 0x0000001011117224 */ /* 0x000fe200078e02ff */
[----:B------:R-:W-:-:S03]  /*2d90*/  MOV R16, R20 ;  /* 0x0000001400107202 */ /* 0x000fc60000000f00 */
[----:B------:R-:W-:-:S04]  /*2da0*/  IMAD R15, R15, R4, R17 ;  /* 0x000000040f0f7224 */ /* 0x000fc800078e0211 */
[----:B------:R-:W-:Y:S01]  /*2db0*/  IMAD.IADD R15, R21, 0x1, R15 ;  /* 0x00000001150f7824 */ /* 0x000fe200078e020f */
[----:B------:R-:W-:Y:S05]  /*2dc0*/  BRA `(.L_x_679) ;  /* 0x00000000005c7947 */ /* 0x000fea0003800000 */
.L_x_678:
        /* <DEDUP_REMOVED lines=23> */
.L_x_679:
[----:B------:R-:W-:Y:S05]  /*2f40*/  BSYNC B0 ;  /* 0x0000000000007941 */ /* 0x000fea0003800000 */
.L_x_677:
        /* <DEDUP_REMOVED lines=20> */
.L_x_681:
        /* <DEDUP_REMOVED lines=23> */
.L_x_682:
[----:B------:R-:W-:Y:S05]  /*3200*/  BSYNC B0 ;  /* 0x0000000000007941 */ /* 0x000fea0003800000 */
.L_x_680:
        /* <DEDUP_REMOVED lines=10> */
[----:B------:R-:W-:Y:S01]  /*32b0*/  IMAD R17, R4, R18, R17 ;  /* 0x0000001204117224 */ /* 0x000fe200078e0211 */
[----:B------:R-:W-:Y:S01]  /*32c0*/  SHF.R.S32.HI R19, RZ, 0x1f, R44 ;  /* 0x0000001fff137819 */ /* 0x000fe2000001142c */
[----:B------:R-:W-:-:S02]  /*32d0*/  IMAD R4, R15, R44, RZ ;  /* 0x0000002c0f047224 */ /* 0x000fc400078e02ff */
[----:B------:R-:W-:Y:S02]  /*32e0*/  IMAD R13, R21, R14, R13 ;  /* 0x0000000e150d7224 */ /* 0x000fe400078e020d */
[----:B------:R-:W-:-:S04]  /*32f0*/  IMAD.WIDE.U32 R14, R14, R2, RZ ;  /* 0x000000020e0e7225 */ /* 0x000fc800078e00ff */
[----:B------:R-:W-:Y:S01]  /*3300*/  IMAD R19, R19, R16, R4 ;  /* 0x0000001013137224 */ /* 0x000fe200078e0204 */
[----:B------:R-:W-:Y:S01]  /*3310*/  IADD3 R8, R15, R13, RZ ;  /* 0x0000000d0f087210 */ /* 0x000fe20007ffe0ff */
        /* <DEDUP_REMOVED lines=9> */
[----:B------:R-:W-:Y:S05]  /*33b0*/  CALL.REL.NOINC `($__internal_13_$__cuda_sm20_div_s64) ;  /* 0x0000001800b87944 */ /* 0x000fea0003c00000 */
        /* <DEDUP_REMOVED lines=12> */
.L_x_684:
        /* <DEDUP_REMOVED lines=23> */
.L_x_685:
[----:B------:R-:W-:Y:S05]  /*35f0*/  BSYNC B0 ;  /* 0x0000000000007941 */ /* 0x000fea0003800000 */
.L_x_683:
        /* <DEDUP_REMOVED lines=29> */
.L_x_687:
        /* <DEDUP_REMOVED lines=23> */
.L_x_688:
[----:B------:R-:W-:Y:S05]  /*3940*/  BSYNC B0 ;  /* 0x0000000000007941 */ /* 0x000fea0003800000 */
.L_x_686:
        /* <DEDUP_REMOVED lines=21> */
.L_x_664:
[----:B------:R-:W-:Y:S02]  /*3aa0*/  ULDC.64 UR4, c[0x0][0x2b0] ;  /* 0x0000ac0000047ab9 */ /* 0x000fe40000000a00 */
[----:B------:R-:W-:-:S04]  /*3ab0*/  LEA R2, P0, R30, UR4, 0x2 ;  /* 0x000000041e027c11 */ /* 0x000fc8000f8010ff */
[----:B------:R-:W-:-:S05]  /*3ac0*/  LEA.HI.X R3, R30, UR5, R31, 0x2, P0 ;  /* 0x000000051e037c11 */ /* 0x000fca00080f141f */
[----:B------:R0:W-:Y:S04]  /*3ad0*/  STG.E desc[UR8][R2.64], R26 ;  /* 0x0000001a02007986 */ /* 0x0001e8000c101908 */
.L_x_663:
[----:B------:R-:W-:Y:S05]  /*3ae0*/  BSYNC B1 ;  /* 0x0000000000017941 */ /* 0x000fea0003800000 */
.L_x_662:
[----:B------:R-:W0:Y:S01]  /*3af0*/  S2R R31, SR_TID.X ;  /* 0x00000000001f7919 */ /* 0x000e220000002100 */
[----:B------:R-:W2:Y:S01]  /*3b00*/  LDC R15, c[0x0][0x3c4] ;  /* 0x0000f100ff0f7b82 */ /* 0x000ea20000000800 */
[----:B------:R-:W-:Y:S01]  /*3b10*/  BSSY B0, `(.L_x_689) ;  /* 0x0000015000007945 */ /* 0x000fe20003800000 */
[-C--:B01----:R-:W-:Y:S02]  /*3b20*/  LEA.HI R3, R31, R31.reuse, RZ, 0x1 ;  /* 0x0000001f1f037211 */ /* 0x083fe400078f08ff */
[----:B------:R-:W-:Y:S02]  /*3b30*/  SHF.R.S32.HI R30, RZ, 0x1f, R31 ;  /* 0x0000001fff1e7819 */ /* 0x000fe4000001141f */
[----:B------:R-:W-:Y:S02]  /*3b40*/  LOP3.LUT R4, R3, 0xfffffffe, RZ, 0xc0, !PT ;  /* 0xfffffffe03047812 */ /* 0x000fe400078ec0ff */
[----:B------:R-:W-:-:S03]  /*3b50*/  LEA.HI R30, R30, R31, RZ, 0x4 ;  /* 0x0000001f1e1e7211 */ /* 0x000fc600078f20ff */
[----:B------:R-:W-:Y:S01]  /*3b60*/  IMAD.IADD R4, R31, 0x1, -R4 ;  /* 0x000000011f047824 */ /* 0x000fe200078e0a04 */
[----:B------:R-:W-:-:S04]  /*3b70*/  LOP3.LUT R2, R30, 0x3ffffff0, RZ, 0xc0, !PT ;  /* 0x3ffffff01e027812 */ /* 0x000fc800078ec0ff */
[----:B--2---:R-:W-:-:S04]  /*3b80*/  ISETP.GE.AND P0, PT, R4, R15, PT ;  /* 0x0000000f0400720c */ /* 0x004fc80003f06270 */
        /* <DEDUP_REMOVED lines=13> */
.L_x_690:
[----:B------:R-:W-:Y:S05]  /*3c60*/  BSYNC B0 ;  /* 0x0000000000007941 */ /* 0x000fea0003800000 */
.L_x_689:
        /* <DEDUP_REMOVED lines=46> */
.L_x_693:
        /* <DEDUP_REMOVED lines=77> */
.L_x_692:
        /* <DEDUP_REMOVED lines=46> */
.L_x_694:
        /* <DEDUP_REMOVED lines=9> */
.L_x_696:
[----:B------:R-:W-:Y:S05]  /*4790*/  BSYNC B0 ;  /* 0x0000000000007941 */ /* 0x000fea0003800000 */
.L_x_695:
        /* <DEDUP_REMOVED lines=12> */
.L_x_691:
        /* <DEDUP_REMOVED lines=100> */
        .weak           $__internal_13_$__cuda_sm20_div_s64
        .type           $__internal_13_$__cuda_sm20_div_s64,@function
        .size           $__internal_13_$__cuda_sm20_div_s64,(.L_x_4453 - $__internal_13_$__cuda_sm20_div_s64)
$__internal_13_$__cuda_sm20_div_s64:
[----:B------:R-:W-:Y:S01]  /*4ea0*/  IADD3 R41, P0, RZ, -R22, RZ ;  /* 0x80000016ff297210 */ /* 0x000fe20007f1e0ff */
[----:B------:R-:W-:Y:S01]  /*4eb0*/  IMAD.MOV.U32 R35, RZ, RZ, RZ ;  /* 0x000000ffff237224 */ /* 0x000fe200078e00ff */
        /* <DEDUP_REMOVED lines=30> */
[C---:B------:R-:W-:Y:S02]  /*50a0*/  IMAD R19, R25.reuse, R24, RZ ;  /* 0x0000001819137224 */ /* 0x040fe400078e02ff */
[----:B------:R-:W-:-:S04]  /*50b0*/  IMAD.HI.U32 R18, P3, R25, R18, R48 ;  /* 0x0000001219127227 */ /* 0x000fc80007860030 */
[----:B------:R-:W-:Y:S01]  /*50c0*/  IMAD.HI.U32 R17, R25, R24, RZ ;  /* 0x0000001819117227 */ /* 0x000fe200078e00ff */
[----:B------:R-:W-:Y:S02]  /*50d0*/  IADD3 R19, P2, R19, R18, RZ ;  /* 0x0000001213137210 */ /* 0x000fe40007f5e0ff */
[----:B------:R-:W-:Y:S01]  /*50e0*/  IADD3 R18, P0, RZ, -R34, RZ ;  /* 0x80000022ff127210 */ /* 0x000fe20007f1e0ff */
[----:B------:R-:W-:-:S03]  /*50f0*/  IMAD.X R25, R17, 0x1, R25, P5 ;  /* 0x0000000111197824 */ /* 0x000fc600028e0619 */
[----:B------:R-:W-:Y:S02]  /*5100*/  SEL R18, R18, R34, !P1 ;  /* 0x0000002212127207 */ /* 0x000fe40004800000 */
        /* <DEDUP_REMOVED lines=25> */
[----:B------:R-:W-:Y:S02]  /*52a0*/  SEL R17, R18, R17, P3 ;  /* 0x0000001112117207 */ /* 0x000fe40001800000 */
[----:B------:R-:W-:Y:S02]  /*52b0*/  IADD3 R25, P1, R34, 0x1, RZ ;  /* 0x0000000122197810 */ /* 0x000fe40007f3e0ff */
[----:B------:R-:W-:Y:S01]  /*52c0*/  SEL R19, R19, R24, P3 ;  /* 0x0000001813137207 */ /* 0x000fe20001800000 */
[----:B------:R-:W-:Y:S01]  /*52d0*/  IMAD.MOV.U32 R24, RZ, RZ, R20 ;  /* 0x000000ffff187224 */ /* 0x000fe200078e0014 */
[----:B------:R-:W-:-:S02]  /*52e0*/  ISETP.GE.U32.AND.EX P0, PT, R17, R41, PT, P0 ;  /* 0x000000291100720c */ /* 0x000fc40003f06100 */
[----:B------:R-:W-:Y:S01]  /*52f0*/  LOP3.LUT R17, R4, R21, RZ, 0x3c, !PT ;  /* 0x0000001504117212 */ /* 0x000fe200078e3cff */
[----:B------:R-:W-:Y:S01]  /*5300*/  IMAD.X R18, RZ, RZ, R19, P1 ;  /* 0x000000ffff127224 */ /* 0x000fe200008e0613 */
[----:B------:R-:W-:Y:S02]  /*5310*/  SEL R25, R25, R34, P0 ;  /* 0x0000002219197207 */ /* 0x000fe40000000000 */
[----:B------:R-:W-:Y:S02]  /*5320*/  ISETP.GE.AND P2, PT, R17, RZ, PT ;  /* 0x000000ff1100720c */ /* 0x000fe40003f46270 */
[----:B------:R-:W-:Y:S02]  /*5330*/  SEL R19, R18, R19, P0 ;  /* 0x0000001312137207 */ /* 0x000fe40000000000 */
[----:B------:R-:W-:Y:S02]  /*5340*/  IADD3 R18, P1, RZ, -R25, RZ ;  /* 0x80000019ff127210 */ /* 0x000fe40007f3e0ff */
[----:B------:R-:W-:-:S02]  /*5350*/  ISETP.NE.U32.AND P0, PT, R22, RZ, PT ;  /* 0x000000ff1600720c */ /* 0x000fc40003f05070 */
[----:B------:R-:W-:Y:S02]  /*5360*/  IADD3.X R22, RZ, ~R19, RZ, P1, !PT ;  /* 0x80000013ff167210 */ /* 0x000fe40000ffe4ff */
[----:B------:R-:W-:Y:S01]  /*5370*/  SEL R18, R18, R25, !P2 ;  /* 0x0000001912127207 */ /* 0x000fe20005000000 */
[----:B------:R-:W-:Y:S01]  /*5380*/  IMAD.MOV.U32 R25, RZ, RZ, 0x0 ;  /* 0x00000000ff197424 */ /* 0x000fe200078e00ff */
[----:B------:R-:W-:Y:S02]  /*5390*/  ISETP.NE.AND.EX P0, PT, R4, RZ, PT, P0 ;  /* 0x000000ff0400720c */ /* 0x000fe40003f05300 */
[----:B------:R-:W-:Y:S02]  /*53a0*/  SEL R22, R22, R19, !P2 ;  /* 0x0000001316167207 */ /* 0x000fe40005000000 */
[----:B------:R-:W-:Y:S02]  /*53b0*/  SEL R18, R18, 0xffffffff, P0 ;  /* 0xffffffff12127807 */ /* 0x000fe40000000000 */
[----:B------:R-:W-:Y:S01]  /*53c0*/  SEL R19, R22, 0xffffffff, P0 ;  /* 0xffffffff16137807 */ /* 0x000fe20000000000 */
[----:B------:R-:W-:Y:S06]  /*53d0*/  RET.REL.NODEC R24 `(_ZN5flash32flash_fwd_splitkv_combine_kernelI23Flash_fwd_kernel_traitsILi192ELi64ELi64ELi4ELb0ELb0EN7cutlass10bfloat16_tE19Flash_kernel_traitsILi192ELi64ELi64ELi4ES3_EELi8ELi1ELb1EEEvNS_16Flash_fwd_paramsE) ;  /* 0xffffffac18087950 */ /* 0x000fec0003c3ffff */
.L_x_697:
        /* <DEDUP_REMOVED lines=10> */
.L_x_4453:


//--------------------- .text._ZN5flash24flash_fwd_splitkv_kernelI23Flash_fwd_kernel_traitsILi192ELi64ELi64ELi4ELb0ELb0EN7cutlass10bfloat16_tE19Flash_kernel_traitsILi192ELi64ELi64ELi4ES3_EELb1ELb0ELb0ELb0ELb0ELb0ELb0ELb0EEEvNS_16Flash_fwd_paramsE --------------------------
	.section	.text._ZN5flash24flash_fwd_splitkv_kernelI23Flash_fwd_kernel_traitsILi192ELi64ELi64ELi4ELb0ELb0EN7cutlass10bfloat16_tE19Flash_kernel_traitsILi192ELi64ELi64ELi4ES3_EELb1ELb0ELb0ELb0ELb0ELb0ELb0ELb0EEEvNS_16Flash_fwd_paramsE,"ax",@progbits
	.align	128
        .global         _ZN5flash24flash_fwd_splitkv_kernelI23Flash_fwd_kernel_traitsILi192ELi64ELi64ELi4ELb0ELb0EN7cutlass10bfloat16_tE19Flash_kernel_traitsILi192ELi64ELi64ELi4ES3_EELb1ELb0ELb0ELb0ELb0ELb0ELb0ELb0EEEvNS_16Flash_fwd_paramsE
        .type           _ZN5flash24flash_fwd_splitkv_kernelI23Flash_fwd_kernel_traitsILi192ELi64ELi64ELi4ELb0ELb0EN7cutlass10bfloat16_tE19Flash_kernel_traitsILi192ELi64ELi64ELi4ES3_EELb1ELb0ELb0ELb0ELb0ELb0ELb0ELb0EEEvNS_16Flash_fwd_paramsE,@function
        .size           _ZN5flash24flash_fwd_splitkv_kernelI23Flash_fwd_kernel_traitsILi192ELi64ELi64ELi4ELb0ELb0EN7cutlass10bfloat16_tE19Flash_kernel_traitsILi192ELi64ELi64ELi4ES3_EELb1ELb0ELb0ELb0ELb0ELb0ELb0ELb0EEEvNS_16Flash_fwd_paramsE,(.L_x_4480 - _ZN5flash24flash_fwd_splitkv_kernelI23Flash_fwd_kernel_traitsILi192ELi64ELi64ELi4ELb0ELb0EN7cutlass10bfloat16_tE19Flash_kernel_traitsILi192ELi64ELi64ELi4ES3_EELb1ELb0ELb0ELb0ELb0ELb0ELb0ELb0EEEvNS_16Flash_fwd_paramsE)
        .other          _ZN5flash24flash_fwd_splitkv_kernelI23Flash_fwd_kernel_traitsILi192ELi64ELi64ELi4ELb0ELb0EN7cutlass10bfloat16_tE19Flash_kernel_traitsILi192ELi64ELi64ELi4ES3_EELb1ELb0ELb0ELb0ELb0ELb0ELb0ELb0EEEvNS_16Flash_fwd_paramsE,@"STO_CUDA_ENTRY STV_DEFAULT"
_ZN5flash24flash_fwd_splitkv_kernelI23Flash_fwd_kernel_traitsILi192ELi64ELi64ELi4ELb0ELb0EN7cutlass10bfloat16_tE19Flash_kernel_traitsILi192ELi64ELi64ELi4ES3_EELb1ELb0ELb0ELb0ELb0ELb0ELb0ELb0EEEvNS_16Flash_fwd_paramsE:
.text._ZN5flash24flash_fwd_splitkv_kernelI23Flash_fwd_kernel_traitsILi192ELi64ELi64ELi4ELb0ELb0EN7cutlass10bfloat16_tE19Flash_kernel_traitsILi192ELi64ELi64ELi4ES3_EELb1ELb0ELb0ELb0ELb0ELb0ELb0ELb0EEEvNS_16Flash_fwd_paramsE:
[----:B------:R-:W-:Y:S08]  /*0000*/  LDC R1, c[0x0][0x28] ;  /* 0x00000a00ff017b82 */ /* 0x000ff00000000800 */
[----:B------:R-:W1:Y:S01]  /*0010*/  S2UR UR12, SR_CTAID.Y ;  /* 0x00000000000c79c3 */ /* 0x000e620000002600 */
[----:B------:R-:W-:Y:S01]  /*0020*/  ULDC.64 UR4, c[0x0][0x300] ;  /* 0x0000c00000047ab9 */ /* 0x000fe20000000a00 */
[----:B------:R-:W-:Y:S01]  /*0030*/  ULDC.64 UR6, c[0x0][0x2f0] ;  /* 0x0000bc0000067ab9 */ /* 0x000fe20000000a00 */
[----:B------:R-:W-:-:S02]  /*0040*/  UISETP.NE.U32.AND UP1, UPT, UR4, URZ, UPT ;  /* 0x0000003f0400728c */ /* 0x000fc4000bf25070 */
[----:B------:R-:W-:Y:S02]  /*0050*/  UISETP.NE.U32.AND UP2, UPT, UR6, URZ, UPT ;  /* 0x0000003f0600728c */ /* 0x000fe4000bf45070 */
[----:B------:R-:W-:Y:S02]  /*0060*/  UISETP.NE.AND.EX UP1, UPT, UR5, URZ, UPT, UP1 ;  /* 0x0000003f0500728c */ /* 0x000fe4000bf25310 */
[----:B------:R-:W-:Y:S01]  /*0070*/  UISETP.NE.AND.EX UP2, UPT, UR7, URZ, UPT, UP2 ;  /* 0x0000003f0700728c */ /* 0x000fe2000bf45320 */
[----:B------:R-:W-:Y:S01]  /*0080*/  ULDC.64 UR8, c[0x0][0x2f0] ;  /* 0x0000bc0000087ab9 */ /* 0x000fe20000000a00 */
[----:B------:R-:W-:Y:S02]  /*0090*/  ULDC.U8 UR6, c[0x0][0x3c2] ;  /* 0x0000f08000067ab9 */ /* 0x000fe40000000000 */
[----:B------:R-:W-:Y:S01]  /*00a0*/  PLOP3.LUT P0, PT, PT, PT, UP1, 0x80, 0x0 ;  /* 0x000000000000781c */ /* 0x000fe20003f0f018 */
[----:B------:R-:W-:Y:S01]  /*00b0*/  ULDC.64 UR4, c[0x0][0x2f8] ;  /* 0x0000be0000047ab9 */ /* 0x000fe20000000a00 */
[----:B------:R-:W-:Y:S01]  /*00c0*/  PLOP3.LUT P2, PT, PT, PT, UP2, 0x80, 0x0 ;  /* 0x000000000000781c */ /* 0x000fe20003f4f028 */
[----:B------:R-:W-:-:S02]  /*00d0*/  UISETP.NE.AND UP3, UPT, UR6, URZ, UPT ;  /* 0x0000003f0600728c */ /* 0x000fc4000bf65270 */
[----:B------:R-:W-:Y:S01]  /*00e0*/  UISETP.EQ.U32.AND UP0, UPT, UR4, URZ, UPT ;  /* 0x0000003f0400728c */ /* 0x000fe2000bf02070 */
[----:B------:R-:W-:Y:S01]  /*00f0*/  ULDC.64 UR22, c[0x0][0x208] ;  /* 0x0000820000167ab9 */ /* 0x000fe20000000a00 */
[----:B------:R-:W-:Y:S02]  /*0100*/  ULDC.64 UR6, c[0x0][0x2f8] ;  /* 0x0000be0000067ab9 */ /* 0x000fe40000000a00 */
[----:B------:R-:W-:Y:S02]  /*0110*/  UISETP.EQ.OR.EX UP0, UPT, UR5, URZ, !UP3, UP0 ;  /* 0x0000003f0500728c */ /* 0x000fe4000df02700 */
[----:B-1----:R-:W-:-:S06]  /*0120*/  UIMAD.WIDE UR8, UR12, 0x4, UR8 ;  /* 0x000000040c0878a5 */ /* 0x002fcc000f8e0208 */
[----:B------:R-:W-:Y:S02]  /*0130*/  IMAD.U32 R10, RZ, RZ, UR8 ;  /* 0x00000008ff0a7e24 */ /* 0x000fe4000f8e00ff */
[----:B------:R-:W-:Y:S01]  /*0140*/  IMAD.U32 R11, RZ, RZ, UR9 ;  /* 0x00000009ff0b7e24 */ /* 0x000fe2000f8e00ff */
[----:B------:R-:W-:Y:S02]  /*0150*/  @UP1 ULDC.64 UR8, c[0x0][0x300] ;  /* 0x0000c00000081ab9 */ /* 0x000fe40000000a00 */
[----:B------:R-:W-:Y:S02]  /*0160*/  @UP1 UIMAD.WIDE UR8, UR12, 0x4, UR8 ;  /* 0x000000040c0818a5 */ /* 0x000fe4000f8e0208 */
[----:B------:R-:W2:Y:S04]  /*0170*/  @P2 LDG.E R4, desc[UR22][R10.64] ;  /* 0x000000160a042981 */ /* 0x000ea8000c1e1900 */
[----:B------:R-:W-:Y:S01]  /*0180*/  IMAD.U32 R8, RZ, RZ, UR8 ;  /* 0x00000008ff087e24 */ /* 0x000fe2000f8e00ff */
[----:B------:R-:W3:Y:S01]  /*0190*/  @P2 LDG.E R0, desc[UR22][R10.64+0x4] ;  /* 0x000004160a002981 */ /* 0x000ee2000c1e1900 */
[----:B------:R-:W-:Y:S01]  /*01a0*/  IMAD.U32 R9, RZ, RZ, UR9 ;  /* 0x00000009ff097e24 */ /* 0x000fe2000f8e00ff */
[----:B------:R-:W-:Y:S01]  /*01b0*/  PLOP3.LUT P1, PT, PT, PT, UP0, 0x80, 0x0 ;  /* 0x000000000000781c */ /* 0x000fe20003f2f008 */
[----:B------:R-:W-:-:S03]  /*01c0*/  UIMAD.WIDE UR6, UR12, 0x4, UR6 ;  /* 0x000000040c0678a5 */ /* 0x000fc6000f8e0206 */
[----:B------:R-:W4:Y:S03]  /*01d0*/  @P0 LDG.E R2, desc[UR22][R8.64] ;  /* 0x0000001608020981 */ /* 0x000f26000c1e1900 */
[----:B------:R-:W-:Y:S02]  /*01e0*/  IMAD.U32 R6, RZ, RZ, UR6 ;  /* 0x00000006ff067e24 */ /* 0x000fe4000f8e00ff */
[----:B------:R-:W-:-:S05]  /*01f0*/  IMAD.U32 R7, RZ, RZ, UR7 ;  /* 0x00000007ff077e24 */ /* 0x000fca000f8e00ff */
[----:B------:R-:W5:Y:S01]  /*0200*/  @!P1 LDG.E R3, desc[UR22][R6.64] ;  /* 0x0000001606039981 */ /* 0x000f62000c1e1900 */
[----:B------:R-:W-:Y:S01]  /*0210*/  UMOV UR15, 0xffffffff ;  /* 0xffffffff000f7882 */ /* 0x000fe20000000000 */
[----:B------:R-:W-:Y:S01]  /*0220*/  UMOV UR25, URZ ;  /* 0x0000003f00197c82 */ /* 0x000fe20008000000 */
[----:B------:R-:W-:Y:S01]  /*0230*/  UMOV UR26, 0xffffffff ;  /* 0xffffffff001a7882 */ /* 0x000fe20000000000 */
[----:B------:R-:W1:Y:S08]  /*0240*/  S2UR UR19, SR_CTAID.X ;  /* 0x00000000001379c3 */ /* 0x000e700000002500 */
[----:B------:R-:W1:Y:S01]  /*0250*/  S2UR UR10, SR_CTAID.Z ;  /* 0x00000000000a79c3 */ /* 0x000e620000002700 */
[----:B--2---:R-:W-:-:S02]  /*0260*/  @P2 R2UR UR15, R4 ;  /* 0x00000000040f22ca */ /* 0x004fc400000e0000 */
[----:B---3--:R-:W-:Y:S02]  /*0270*/  @P2 R2UR UR17, R0 ;  /* 0x00000000001122ca */ /* 0x008fe400000e0000 */
[----:B----4-:R-:W-:Y:S02]  /*0280*/  @P0 R2UR UR25, R2 ;  /* 0x00000000021902ca */ /* 0x010fe400000e0000 */
[----:B------:R-:W-:-:S04]  /*0290*/  ISETP.NE.U32.AND P0, PT, RZ, UR4, PT ;  /* 0x00000004ff007c0c */ /* 0x000fc8000bf05070 */
[----:B------:R-:W-:-:S05]  /*02a0*/  ISETP.NE.AND.EX P0, PT, RZ, UR5, PT, P0 ;  /* 0x00000005ff007c0c */ /* 0x000fca000bf05300 */
[----:B------:R-:W-:Y:S01]  /*02b0*/  @UP2 UIADD3 UR17, UR17, -UR15, URZ ;  /* 0x8000000f11112290 */ /* 0x000fe2000fffe03f */
[----:B-----5:R-:W-:-:S06]  /*02c0*/  @!P1 R2UR UR26, R3 ;  /* 0x00000000031a92ca */ /* 0x020fcc00000e0000 */
[----:B------:R-:W-:Y:S01]  /*02d0*/  @!UP2 ULDC UR17, c[0x0][0x2c4] ;  /* 0x0000b1000011aab9 */ /* 0x000fe20000000800 */
[----:B-1----:R-:W-:Y:S08]  /*02e0*/  @!P0 BRA `(.L_x_698) ;  /* 0x00000000001c8947 */ /* 0x002ff00003800000 */
[----:B------:R-:W-:-:S13]  /*02f0*/  PLOP3.LUT P0, PT, PT, PT, UP3, 0x80, 0x0 ;  /* 0x000000000000781c */ /* 0x000fda0003f0f038 */
[----:B------:R-:W2:Y:S04]  /*0300*/  @P0 LDG.E R0, desc[UR22][R6.64+0x4] ;  /* 0x0000041606000981 */ /* 0x000ea8000c1e1900 */
[----:B------:R-:W3:Y:S01]  /*0310*/  @!P0 LDG.E R2, desc[UR22][R6.64] ;  /* 0x0000001606028981 */ /* 0x000ee2000c1e1900 */
[----:B--2---:R-:W-:-:S13]  /*0320*/  @P0 R2UR UR6, R0 ;  /* 0x00000000000602ca */ /* 0x004fda00000e0000 */
[----:B------:R-:W-:-:S07]  /*0330*/  @UP3 UIADD3 UR6, UR6, -UR26, URZ ;  /* 0x8000001a06063290 */ /* 0x000fce000fffe03f */
[----:B---3--:R-:W-:Y:S01]  /*0340*/  @!P0 R2UR UR6, R2 ;  /* 0x00000000020682ca */ /* 0x008fe200000e0000 */
[----:B------:R-:W-:-:S14]  /*0350*/  BRA `(.L_x_699) ;  /* 0x0000000000047947 */ /* 0x000fdc0003800000 */
.L_x_698:
[----:B------:R-:W-:-:S03]  /*0360*/  ULDC UR6, c[0x0][0x2c8] ;  /* 0x0000b20000067ab9 */ /* 0x000fc60000000800 */
.L_x_699:
[----:B------:R-:W-:Y:S02]  /*0370*/  ULDC.64 UR4, c[0x0][0x308] ;  /* 0x0000c20000047ab9 */ /* 0x000fe40000000a00 */
[----:B------:R-:W-:-:S04]  /*0380*/  UISETP.NE.U32.AND UP2, UPT, UR4, URZ, UPT ;  /* 0x0000003f0400728c */ /* 0x000fc8000bf45070 */
[----:B------:R-:W-:-:S06]  /*0390*/  UISETP.NE.AND.EX UP2, UPT, UR5, URZ, UPT, UP2 ;  /* 0x0000003f0500728c */ /* 0x000fcc000bf45320 */
[----:B------:R-:W-:-:S05]  /*03a0*/  PLOP3.LUT P0, PT, PT, PT, UP2, 0x80, 0x0 ;  /* 0x000000000000781c */ /* 0x000fca0003f0f028 */
[----:B------:R-:W-:Y:S02]  /*03b0*/  @UP2 ULDC.64 UR4, c[0x0][0x308] ;  /* 0x0000c20000042ab9 */ /* 0x000fe40000000a00 */
[----:B------:R-:W-:-:S06]  /*03c0*/  @UP2 UIMAD.WIDE UR4, UR12, 0x4, UR4 ;  /* 0x000000040c0428a5 */ /* 0x000fcc000f8e0204 */
[----:B------:R-:W-:Y:S02]  /*03d0*/  IMAD.U32 R2, RZ, RZ, UR4 ;  /* 0x00000004ff027e24 */ /* 0x000fe4000f8e00ff */
[----:B------:R-:W-:Y:S01]  /*03e0*/  IMAD.U32 R3, RZ, RZ, UR5 ;  /* 0x00000005ff037e24 */ /* 0x000fe2000f8e00ff */
[----:B------:R-:W-:Y:S01]  /*03f0*/  USHF.L.U32 UR19, UR19, 0x6, URZ ;  /* 0x0000000613137899 */ /* 0x000fe2000800063f */
[----:B------:R-:W-:-:S03]  /*0400*/  @!UP2 ULDC.64 UR4, c[0x0][0x318] ;  /* 0x0000c6000004aab9 */ /* 0x000fc60000000a00 */
[----:B------:R-:W2:Y:S01]  /*0410*/  @P0 LDG.E R0, desc[UR22][R2.64] ;  /* 0x0000001602000981 */ /* 0x000ea2000c1e1900 */
[----:B------:R-:W-:Y:S02]  /*0420*/  UISETP.GT.AND UP1, UPT, UR17, UR19, UPT ;  /* 0x000000131100728c */ /* 0x000fe4000bf24270 */
[----:B------:R-:W-:-:S03]  /*0430*/  @!UP2 UISETP.NE.U32.AND UP0, UPT, UR4, URZ, UPT ;  /* 0x0000003f0400a28c */ /* 0x000fc6000bf05070 */
[----:B------:R-:W-:Y:S01]  /*0440*/  @!UP2 ULDC UR4, c[0x0][0x2cc] ;  /* 0x0000b3000004aab9 */ /* 0x000fe20000000800 */
[----:B------:R-:W-:-:S04]  /*0450*/  @!UP2 UISETP.NE.AND.EX UP0, UPT, UR5, URZ, UPT, UP0 ;  /* 0x0000003f0500a28c */ /* 0x000fc8000bf05300 */
[----:B------:R-:W-:Y:S01]  /*0460*/  @!UP2 USEL UR4, UR4, URZ, UP0 ;  /* 0x0000003f0404a287 */ /* 0x000fe20008000000 */
[----:B--2---:R-:W-:Y:S02]  /*0470*/  @P0 R2UR UR24, R0 ;  /* 0x00000000001802ca */ /* 0x004fe400000e0000 */
[----:B------:R-:W-:-:S11]  /*0480*/  PLOP3.LUT P0, PT, PT, PT, UP1, 0x80, 0x0 ;  /* 0x000000000000781c */ /* 0x000fd60003f0f018 */
[----:B------:R-:W-:Y:S02]  /*0490*/  @UP2 UIADD3 UR24, UR24, -UR25, URZ ;  /* 0x8000001918182290 */ /* 0x000fe4000fffe03f */
[----:B------:R-:W-:Y:S10]  /*04a0*/  @!P0 EXIT ;  /* 0x000000000000894d */ /* 0x000ff40003800000 */
[----:B------:R-:W-:Y:S01]  /*04b0*/  UIADD3 UR5, -UR17, 0x7f, UR19 ;  /* 0x0000007f11057890 */ /* 0x000fe2000fffe113 */
[----:B------:R-:W1:Y:S01]  /*04c0*/  S2R R3, SR_TID.X ;  /* 0x0000000000037919 */ /* 0x000e620000002100 */
[----:B------:R-:W-:Y:S01]  /*04d0*/  @!UP2 UIADD3 UR24, UR4, UR6, -UR25 ;  /* 0x000000060418a290 */ /* 0x000fe2000fffe819 */
[----:B------:R-:W-:Y:S01]  /*04e0*/  ULDC UR11, c[0x0][0x398] ;  /* 0x0000e600000b7ab9 */ /* 0x000fe20000000800 */
[----:B------:R-:W-:Y:S02]  /*04f0*/  ULDC UR9, c[0x0][0x2c8] ;  /* 0x0000b20000097ab9 */ /* 0x000fe40000000800 */
[----:B------:R-:W-:Y:S02]  /*0500*/  UIADD3 UR5, UR5, UR11, UR24 ;  /* 0x0000000b05057290 */ /* 0x000fe4000fffe018 */
[----:B------:R-:W-:Y:S02]  /*0510*/  UIADD3 UR7, UR24, 0x3f, URZ ;  /* 0x0000003f18077890 */ /* 0x000fe4000fffe03f */
[----:B------:R-:W-:-:S02]  /*0520*/  USHF.R.S32.HI UR4, URZ, 0x1f, UR5 ;  /* 0x0000001f3f047899 */ /* 0x000fc40008011405 */
[----:B------:R-:W-:Y:S02]  /*0530*/  USHF.R.S32.HI UR6, URZ, 0x1f, UR7 ;  /* 0x0000001f3f067899 */ /* 0x000fe40008011407 */
[----:B------:R-:W-:Y:S02]  /*0540*/  UIADD3 UR9, UR9, 0x3f, URZ ;  /* 0x0000003f09097890 */ /* 0x000fe4000fffe03f */
[----:B------:R-:W-:Y:S02]  /*0550*/  ULEA.HI UR4, UR4, UR5, URZ, 0x6 ;  /* 0x0000000504047291 */ /* 0x000fe4000f8f303f */
[----:B------:R-:W-:Y:S02]  /*0560*/  ULEA.HI UR6, UR6, UR7, URZ, 0x6 ;  /* 0x0000000706067291 */ /* 0x000fe4000f8f303f */
[----:B------:R-:W-:Y:S02]  /*0570*/  USHF.R.S32.HI UR8, URZ, 0x1f, UR9 ;  /* 0x0000001f3f087899 */ /* 0x000fe40008011409 */
[----:B------:R-:W-:-:S02]  /*0580*/  USHF.R.S32.HI UR4, URZ, 0x6, UR4 ;  /* 0x000000063f047899 */ /* 0x000fc40008011404 */
[----:B------:R-:W-:Y:S02]  /*0590*/  USHF.R.S32.HI UR6, URZ, 0x6, UR6 ;  /* 0x000000063f067899 */ /* 0x000fe40008011406 */
[----:B------:R-:W-:Y:S02]  /*05a0*/  ULEA.HI UR8, UR8, UR9, URZ, 0x6 ;  /* 0x0000000908087291 */ /* 0x000fe4000f8f303f */
[----:B------:R-:W-:Y:S02]  /*05b0*/  IMAD.U32 R5, RZ, RZ, UR4 ;  /* 0x00000004ff057e24 */ /* 0x000fe4000f8e00ff */
[----:B------:R-:W-:Y:S01]  /*05c0*/  USHF.R.S32.HI UR8, URZ, 0x6, UR8 ;  /* 0x000000063f087899 */ /* 0x000fe20008011408 */
[----:B------:R-:W-:-:S05]  /*05d0*/  IMAD.U32 R0, RZ, RZ, UR6 ;  /* 0x00000006ff007e24 */ /* 0x000fca000f8e00ff */
[----:B------:R-:W-:-:S04]  /*05e0*/  VIMNMX3 R0, R0, UR8, R5, PT ;  /* 0x0000000800007c0f */ /* 0x000fc8000b800105 */
[----:B------:R-:W-:-:S13]  /*05f0*/  R2UR UR18, R0 ;  /* 0x00000000001272ca */ /* 0x000fda00000e0000 */
[----:B------:R-:W-:-:S13]  /*0600*/  ISETP.LT.AND P0, PT, RZ, UR18, PT ;  /* 0x00000012ff007c0c */ /* 0x000fda000bf01270 */
[----:B-1----:R-:W-:Y:S05]  /*0610*/  @P0 BRA `(.L_x_700) ;  /* 0x0000000800580947 */ /* 0x002fea0003800000 */
[----:B------:R-:W-:Y:S01]  /*0620*/  UISETP.NE.AND UP0, UPT, UR15, -0x1, UPT ;  /* 0xffffffff0f00788c */ /* 0x000fe2000bf05270 */
[----:B------:R-:W-:Y:S01]  /*0630*/  SHF.R.S32.HI R8, RZ, 0x1f, R3 ;  /* 0x0000001fff087819 */ /* 0x000fe20000011403 */
[----:B------:R-:W-:Y:S01]  /*0640*/  USHF.R.S32.HI UR8, URZ, 0x1f, UR19 ;  /* 0x0000001f3f087899 */ /* 0x000fe20008011413 */
[----:B------:R-:W-:Y:S01]  /*0650*/  BSSY B0, `(.L_x_701) ;  /* 0x000003e000007945 */ /* 0x000fe20003800000 */
[----:B------:R-:W-:Y:S01]  /*0660*/  UIADD3 UR17, -UR19, UR17, URZ ;  /* 0x0000001113117290 */ /* 0x000fe2000fffe13f */
[----:B------:R-:W-:Y:S01]  /*0670*/  LEA.HI R8, R8, R3, RZ, 0x3 ;  /* 0x0000000308087211 */ /* 0x000fe200078f18ff */
[----:B------:R-:W-:-:S03]  /*0680*/  USHF.R.S32.HI UR11, URZ, 0x1f, UR10 ;  /* 0x0000001f3f0b7899 */ /* 0x000fc6000801140a */
[----:B------:R-:W-:Y:S02]  /*0690*/  LOP3.LUT R0, R8, 0xfffffff8, RZ, 0xc0, !PT ;  /* 0xfffffff808007812 */ /* 0x000fe400078ec0ff */
[----:B------:R-:W-:Y:S01]  /*06a0*/  @!UP0 USHF.R.S32.HI UR9, URZ, 0x1f, UR12 ;  /* 0x0000001f3f098899 */ /* 0x000fe2000801140c */
[----:B------:R-:W-:Y:S01]  /*06b0*/  SHF.R.S32.HI R8, RZ, 0x3, R8 ;  /* 0x00000003ff087819 */ /* 0x000fe20000011408 */
[----:B------:R-:W-:Y:S01]  /*06c0*/  @!UP0 ULDC.64 UR4, c[0x0][0x290] ;  /* 0x0000a40000048ab9 */ /* 0x000fe20000000a00 */
[----:B------:R-:W-:Y:S01]  /*06d0*/  IMAD.IADD R3, R3, 0x1, -R0 ;  /* 0x0000000103037824 */ /* 0x000fe200078e0a00 */
[----:B------:R-:W-:Y:S01]  /*06e0*/  @!UP0 UIMAD UR9, UR9, UR4, URZ ;  /* 0x00000004090982a4 */ /* 0x000fe2000f8e023f */
[----:B------:R-:W-:Y:S01]  /*06f0*/  ISETP.GE.AND P1, PT, R8, UR17, PT ;  /* 0x0000001108007c0c */ /* 0x000fe2000bf26270 */
[----:B------:R-:W-:Y:S01]  /*0700*/  @!UP0 UIMAD.WIDE.U32 UR20, UR12, UR4, URZ ;  /* 0x000000040c1482a5 */ /* 0x000fe2000f8e003f */
[C---:B------:R-:W-:Y:S01]  /*0710*/  IMAD.SHL.U32 R16, R3.reuse, 0x8, RZ ;  /* 0x0000000803107824 */ /* 0x040fe200078e00ff */
[----:B------:R-:W-:Y:S01]  /*0720*/  @!UP0 UIMAD UR9, UR12, UR5, UR9 ;  /* 0x000000050c0982a4 */ /* 0x000fe2000f8e0209 */
[----:B------:R-:W-:-:S02]  /*0730*/  ISETP.NE.AND P6, PT, R3, RZ, PT ;  /* 0x000000ff0300720c */ /* 0x000fc40003fc5270 */
[----:B------:R-:W-:Y:S01]  /*0740*/  ULDC.64 UR4, c[0x0][0x298] ;  /* 0x0000a60000047ab9 */ /* 0x000fe20000000a00 */
[--C-:B------:R-:W-:Y:S01]  /*0750*/  SHF.R.S32.HI R17, RZ, 0x1f, R16.reuse ;  /* 0x0000001fff117819 */ /* 0x100fe20000011410 */
[----:B------:R-:W-:Y:S01]  /*0760*/  UIMAD UR8, UR8, UR4, URZ ;  /* 0x00000004080872a4 */ /* 0x000fe2000f8e023f */
[----:B------:R-:W-:Y:S01]  /*0770*/  IMAD.U32 R5, RZ, RZ, UR4 ;  /* 0x00000004ff057e24 */ /* 0x000fe2000f8e00ff */
[----:B------:R-:W-:Y:S01]  /*0780*/  @UP0 UIMAD.WIDE.U32 UR6, UR15, UR4, URZ ;  /* 0x000000040f0602a5 */ /* 0x000fe2000f8e003f */
[C---:B------:R-:W-:Y:S01]  /*0790*/  VIADD R7, R16.reuse, 0x40 ;  /* 0x0000004010077836 */ /* 0x040fe20000000000 */
[----:B------:R-:W-:Y:S01]  /*07a0*/  UIMAD UR8, UR19, UR5, UR8 ;  /* 0x00000005130872a4 */ /* 0x000fe2000f8e0208 */
[----:B------:R-:W-:Y:S01]  /*07b0*/  IMAD.WIDE.U32 R4, R5, UR19, R16 ;  /* 0x0000001305047c25 */ /* 0x000fe2000f8e0010 */
[----:B------:R-:W-:Y:S02]  /*07c0*/  @UP0 UIMAD UR15, UR15, UR5, UR7 ;  /* 0x000000050f0f02a4 */ /* 0x000fe4000f8e0207 */
[----:B------:R-:W-:Y:S01]  /*07d0*/  @!UP0 UIADD3 UR15, UR21, UR9, URZ ;  /* 0x00000009150f8290 */ /* 0x000fe2000fffe03f */
[----:B------:R-:W-:Y:S01]  /*07e0*/  VIADD R6, R16, 0x80 ;  /* 0x0000008010067836 */ /* 0x000fe20000000000 */
[----:B------:R-:W-:Y:S01]  /*07f0*/  @UP0 UMOV UR14, UR6 ;  /* 0x00000006000e0c82 */ /* 0x000fe20008000000 */
[----:B------:R-:W-:Y:S01]  /*0800*/  @!UP0 UMOV UR14, UR20 ;  /* 0x00000014000e8c82 */ /* 0x000fe20008000000 */
[----:B------:R-:W-:Y:S01]  /*0810*/  IMAD.U32 R0, RZ, RZ, UR8 ;  /* 0x00000008ff007e24 */ /* 0x000fe2000f8e00ff */
[----:B------:R-:W-:Y:S01]  /*0820*/  IADD3 R2, P0, R4, UR14, RZ ;  /* 0x0000000e04027c10 */ /* 0x000fe2000ff1e0ff */
[----:B------:R-:W-:Y:S01]  /*0830*/  ULDC.64 UR6, c[0x0][0x2a0] ;  /* 0x0000a80000067ab9 */ /* 0x000fe20000000a00 */
[----:B------:R-:W-:Y:S01]  /*0840*/  ULDC UR8, c[0x0][0x270] ;  /* 0x00009c0000087ab9 */ /* 0x000fe20000000800 */
[----:B------:R-:W-:Y:S01]  /*0850*/  UIMAD UR11, UR11, UR6, URZ ;  /* 0x000000060b0b72a4 */ /* 0x000fe2000f8e023f */
[----:B------:R-:W-:Y:S01]  /*0860*/  IADD3.X R3, R5, UR15, R0, P0, !PT ;  /* 0x0000000f05037c10 */ /* 0x000fe200087fe400 */
[----:B------:R-:W-:Y:S01]  /*0870*/  IMAD.U32 R10, RZ, RZ, UR6 ;  /* 0x00000006ff0a7e24 */ /* 0x000fe2000f8e00ff */
[----:B------:R-:W-:Y:S01]  /*0880*/  UIMAD UR8, UR12, UR8, UR10 ;  /* 0x000000080c0872a4 */ /* 0x000fe2000f8e020a */
[----:B------:R-:W-:Y:S01]  /*0890*/  VIADD R0, R8, 0x10 ;  /* 0x0000001008007836 */ /* 0x000fe20000000000 */
[----:B------:R-:W-:Y:S01]  /*08a0*/  UIMAD UR7, UR10, UR7, UR11 ;  /* 0x000000070a0772a4 */ /* 0x000fe2000f8e020b */
[----:B------:R-:W-:Y:S01]  /*08b0*/  IMAD.WIDE.U32 R10, R10, UR10, R2 ;  /* 0x0000000a0a0a7c25 */ /* 0x000fe2000f8e0002 */
[----:B------:R-:W-:Y:S01]  /*08c0*/  ULDC UR6, c[0x0][0x2c4] ;  /* 0x0000b10000067ab9 */ /* 0x000fe20000000800 */
[----:B------:R-:W-:Y:S01]  /*08d0*/  SHF.R.S32.HI R2, RZ, 0x1f, R8 ;  /* 0x0000001fff027819 */ /* 0x000fe20000011408 */
[----:B------:R-:W-:Y:S01]  /*08e0*/  UIMAD UR19, UR8, UR6, UR19 ;  /* 0x00000006081372a4 */ /* 0x000fe2000f8e0213 */
[C---:B------:R-:W-:Y:S01]  /*08f0*/  ISETP.GE.AND P0, PT, R0.reuse, UR17, PT ;  /* 0x0000001100007c0c */ /* 0x040fe2000bf06270 */
[----:B------:R-:W-:Y:S01]  /*0900*/  VIADD R15, R11, UR7 ;  /* 0x000000070b0f7c36 */ /* 0x000fe20008000000 */
[----:B------:R-:W-:Y:S01]  /*0910*/  ISETP.GE.OR P4, PT, R0, UR17, P6 ;  /* 0x0000001100007c0c */ /* 0x000fe2000b786670 */
[----:B------:R-:W-:Y:S01]  /*0920*/  VIADD R5, R8, 0x20 ;  /* 0x0000002008057836 */ /* 0x000fe20000000000 */
[----:B------:R-:W-:Y:S11]  /*0930*/  @P1 BRA `(.L_x_702) ;  /* 0x00000000003c1947 */ /* 0x000ff60003800000 */
[----:B------:R-:W-:Y:S01]  /*0940*/  IMAD R3, R2, UR4, RZ ;  /* 0x0000000402037c24 */ /* 0x000fe2000f8e02ff */
[----:B------:R-:W-:Y:S01]  /*0950*/  ULDC UR8, c[0x0][0x2d0] ;  /* 0x0000b40000087ab9 */ /* 0x000fe20000000800 */
[----:B------:R-:W-:Y:S01]  /*0960*/  IMAD.MOV.U32 R14, RZ, RZ, R10 ;  /* 0x000000ffff0e7224 */ /* 0x000fe200078e000a */
[----:B------:R-:W-:Y:S01]  /*0970*/  ISETP.GE.AND P5, PT, R16, UR8, PT ;  /* 0x0000000810007c0c */ /* 0x000fe2000bfa6270 */
[C---:B------:R-:W-:Y:S01]  /*0980*/  IMAD R0, R8.reuse, UR5, R3 ;  /* 0x0000000508007c24 */ /* 0x040fe2000f8e0203 */
[----:B------:R-:W-:Y:S01]  /*0990*/  ISETP.GE.AND P3, PT, R7, UR8, PT ;  /* 0x0000000807007c0c */ /* 0x000fe2000bf66270 */
[----:B------:R-:W-:Y:S01]  /*09a0*/  IMAD.WIDE.U32 R12, R8, UR4, R14 ;  /* 0x00000004080c7c25 */ /* 0x000fe2000f8e000e */
[----:B------:R-:W-:Y:S01]  /*09b0*/  ISETP.GE.AND P2, PT, R6, UR8, PT ;  /* 0x0000000806007c0c */ /* 0x000fe2000bf46270 */
[----:B------:R-:W-:Y:S02]  /*09c0*/  ULDC.64 UR6, c[0x0][0x280] ;  /* 0x0000a00000067ab9 */ /* 0x000fe40000000a00 */
[----:B------:R-:W-:Y:S01]  /*09d0*/  IMAD.IADD R0, R13, 0x1, R0 ;  /* 0x000000010d007824 */ /* 0x000fe200078e0200 */
[----:B------:R-:W-:-:S04]  /*09e0*/  LEA R18, P1, R12, UR6, 0x1 ;  /* 0x000000060c127c11 */ /* 0x000fc8000f8208ff */
[----:B------:R-:W-:-:S05]  /*09f0*/  LEA.HI.X R19, R12, UR7, R0, 0x1, P1 ;  /* 0x000000070c137c11 */ /* 0x000fca00088f0c00 */
[----:B------:R1:W-:Y:S04]  /*0a00*/  @!P5 STG.E.128 desc[UR22][R18.64], RZ ;  /* 0x000000ff1200d986 */ /* 0x0003e8000c101d16 */
[----:B------:R1:W-:Y:S04]  /*0a10*/  @!P3 STG.E.128 desc[UR22][R18.64+0x80], RZ ;  /* 0x000080ff1200b986 */ /* 0x0003e8000c101d16 */
[----:B------:R1:W-:Y:S02]  /*0a20*/  @!P2 STG.E.128 desc[UR22][R18.64+0x100], RZ ;  /* 0x000100ff1200a986 */ /* 0x0003e4000c101d16 */
.L_x_702:
[----:B------:R-:W-:Y:S05]  /*0a30*/  BSYNC B0 ;  /* 0x0000000000007941 */ /* 0x000fea0003800000 */
.L_x_701:
[----:B------:R-:W-:Y:S01]  /*0a40*/  BSSY B0, `(.L_x_703) ;  /* 0x0000016000007945 */ /* 0x000fe20003800000 */
[----:B------:R-:W-:Y:S02]  /*0a50*/  ISETP.GE.AND P1, PT, R5, UR17, PT ;  /* 0x0000001105007c0c */ /* 0x000fe4000bf26270 */
[----:B------:R-:W-:Y:S01]  /*0a60*/  IADD3 R4, R8, 0x30, RZ ;  /* 0x0000003008047810 */ /* 0x000fe20007ffe0ff */
[----:B------:R-:W-:Y:S05]  /*0a70*/  @P0 BRA `(.L_x_704) ;  /* 0x0000000000480947 */ /* 0x000fea0003800000 */
[----:B------:R-:W-:Y:S01]  /*0a80*/  IADD3 R3, P0, R8, 0x10, RZ ;  /* 0x0000001008037810 */ /* 0x000fe20007f1e0ff */
[----:B------:R-:W-:Y:S01]  /*0a90*/  IMAD.MOV.U32 R12, RZ, RZ, R10 ;  /* 0x000000ffff0c7224 */ /* 0x000fe200078e000a */
[----:B------:R-:W-:Y:S01]  /*0aa0*/  MOV R13, R15 ;  /* 0x0000000f000d7202 */ /* 0x000fe20000000f00 */
[----:B------:R-:W-:Y:S01]  /*0ab0*/  ULDC UR8, c[0x0][0x2d0] ;  /* 0x0000b40000087ab9 */ /* 0x000fe20000000800 */
[----:B------:R-:W-:Y:S01]  /*0ac0*/  ULDC.64 UR6, c[0x0][0x280] ;  /* 0x0000a00000067ab9 */ /* 0x000fe20000000a00 */
[----:B------:R-:W-:Y:S01]  /*0ad0*/  IMAD.X R0, RZ, RZ, R2, P0 ;  /* 0x000000ffff007224 */ /* 0x000fe200000e0602 */
[----:B------:R-:W-:Y:S01]  /*0ae0*/  ISETP.GE.AND P3, PT, R16, UR8, PT ;  /* 0x0000000810007c0c */ /* 0x000fe2000bf66270 */
[----:B------:R-:W-:Y:S01]  /*0af0*/  IMAD.WIDE.U32 R12, R3, UR4, R12 ;  /* 0x00000004030c7c25 */ /* 0x000fe2000f8e000c */
[----:B------:R-:W-:Y:S02]  /*0b00*/  ISETP.GE.AND P2, PT, R7, UR8, PT ;  /* 0x0000000807007c0c */ /* 0x000fe4000bf46270 */
[----:B------:R-:W-:Y:S01]  /*0b10*/  ISETP.GE.AND P0, PT, R6, UR8, PT ;  /* 0x0000000806007c0c */ /* 0x000fe2000bf06270 */
[----:B------:R-:W-:Y:S01]  /*0b20*/  IMAD R0, R0, UR4, RZ ;  /* 0x0000000400007c24 */ /* 0x000fe2000f8e02ff */
[----:B-1----:R-:W-:-:S03]  /*0b30*/  LEA R18, P5, R12, UR6, 0x1 ;  /* 0x000000060c127c11 */ /* 0x002fc6000f8a08ff */
[----:B------:R-:W-:-:S04]  /*0b40*/  IMAD R0, R3, UR5, R0 ;  /* 0x0000000503007c24 */ /* 0x000fc8000f8e0200 */
[----:B------:R-:W-:-:S05]  /*0b50*/  IMAD.IADD R0, R13, 0x1, R0 ;  /* 0x000000010d007824 */ /* 0x000fca00078e0200 */
[----:B------:R-:W-:-:S05]  /*0b60*/  LEA.HI.X R19, R12, UR7, R0, 0x1, P5 ;  /* 0x000000070c137c11 */ /* 0x000fca000a8f0c00 */
[----:B------:R2:W-:Y:S04]  /*0b70*/  @!P3 STG.E.128 desc[UR22][R18.64], RZ ;  /* 0x000000ff1200b986 */ /* 0x0005e8000c101d16 */
[----:B------:R2:W-:Y:S04]  /*0b80*/  @!P2 STG.E.128 desc[UR22][R18.64+0x80], RZ ;  /* 0x000080ff1200a986 */ /* 0x0005e8000c101d16 */
[----:B------:R2:W-:Y:S02]  /*0b90*/  @!P0 STG.E.128 desc[UR22][R18.64+0x100], RZ ;  /* 0x000100ff12008986 */ /* 0x0005e4000c101d16 */
.L_x_704:
[----:B------:R-:W-:Y:S05]  /*0ba0*/  BSYNC B0 ;  /* 0x0000000000007941 */ /* 0x000fea0003800000 */
.L_x_703:
[----:B------:R-:W-:Y:S01]  /*0bb0*/  BSSY B0, `(.L_x_705) ;  /* 0x0000015000007945 */ /* 0x000fe20003800000 */
[----:B------:R-:W-:-:S03]  /*0bc0*/  ISETP.GE.AND P0, PT, R4, UR17, PT ;  /* 0x0000001104007c0c */ /* 0x000fc6000bf06270 */
[----:B------:R-:W-:Y:S10]  /*0bd0*/  @P1 BRA `(.L_x_706) ;  /* 0x0000000000481947 */ /* 0x000ff40003800000 */
        /* <DEDUP_REMOVED lines=11> */
[----:B-12---:R-:W-:-:S03]  /*0c90*/  LEA R18, P5, R12, UR6, 0x1 ;  /* 0x000000060c127c11 */ /* 0x006fc6000f8a08ff */
[----:B------:R-:W-:-:S04]  /*0ca0*/  IMAD R0, R3, UR5, R0 ;  /* 0x0000000503007c24 */ /* 0x000fc8000f8e0200 */
[----:B------:R-:W-:-:S05]  /*0cb0*/  IMAD.IADD R3, R13, 0x1, R0 ;  /* 0x000000010d037824 */ /* 0x000fca00078e0200 */
[----:B------:R-:W-:-:S05]  /*0cc0*/  LEA.HI.X R19, R12, UR7, R3, 0x1, P5 ;  /* 0x000000070c137c11 */ /* 0x000fca000a8f0c03 */
[----:B------:R3:W-:Y:S04]  /*0cd0*/  @!P3 STG.E.128 desc[UR22][R18.64], RZ ;  /* 0x000000ff1200b986 */ /* 0x0007e8000c101d16 */
[----:B------:R3:W-:Y:S04]  /*0ce0*/  @!P2 STG.E.128 desc[UR22][R18.64+0x80], RZ ;  /* 0x000080ff1200a986 */ /* 0x0007e8000c101d16 */
[----:B------:R3:W-:Y:S02]  /*0cf0*/  @!P1 STG.E.128 desc[UR22][R18.64+0x100], RZ ;  /* 0x000100ff12009986 */ /* 0x0007e4000c101d16 */
.L_x_706:
[----:B------:R-:W-:Y:S05]  /*0d00*/  BSYNC B0 ;  /* 0x0000000000007941 */ /* 0x000fea0003800000 */
.L_x_705:
[----:B------:R-:W-:Y:S01]  /*0d10*/  BSSY B0, `(.L_x_707) ;  /* 0x0000014000007945 */ /* 0x000fe20003800000 */
[----:B------:R-:W-:-:S03]  /*0d20*/  ISETP.GE.OR P5, PT, R8, UR17, P6 ;  /* 0x0000001108007c0c */ /* 0x000fc6000b7a6670 */
[----:B------:R-:W-:Y:S10]  /*0d30*/  @P0 BRA `(.L_x_708) ;  /* 0x0000000000440947 */ /* 0x000ff40003800000 */
[----:B------:R-:W-:Y:S01]  /*0d40*/  IADD3 R3, P0, R8, 0x30, RZ ;  /* 0x0000003008037810 */ /* 0x000fe20007f1e0ff */
[----:B------:R-:W-:Y:S01]  /*0d50*/  IMAD.MOV.U32 R11, RZ, RZ, R15 ;  /* 0x000000ffff0b7224 */ /* 0x000fe200078e000f */
[----:B------:R-:W-:Y:S01]  /*0d60*/  ULDC UR8, c[0x0][0x2d0] ;  /* 0x0000b40000087ab9 */ /* 0x000fe20000000800 */
[----:B------:R-:W-:Y:S01]  /*0d70*/  ULDC.64 UR6, c[0x0][0x280] ;  /* 0x0000a00000067ab9 */ /* 0x000fe20000000a00 */
[----:B------:R-:W-:Y:S01]  /*0d80*/  ISETP.GE.AND P2, PT, R16, UR8, PT ;  /* 0x0000000810007c0c */ /* 0x000fe2000bf46270 */
[----:B------:R-:W-:Y:S01]  /*0d90*/  IMAD.X R0, RZ, RZ, R2, P0 ;  /* 0x000000ffff007224 */ /* 0x000fe200000e0602 */
[----:B------:R-:W-:Y:S01]  /*0da0*/  ISETP.GE.AND P1, PT, R7, UR8, PT ;  /* 0x0000000807007c0c */ /* 0x000fe2000bf26270 */
[----:B------:R-:W-:Y:S01]  /*0db0*/  IMAD.WIDE.U32 R10, R3, UR4, R10 ;  /* 0x00000004030a7c25 */ /* 0x000fe2000f8e000a */
[----:B------:R-:W-:-:S03]  /*0dc0*/  ISETP.GE.AND P0, PT, R6, UR8, PT ;  /* 0x0000000806007c0c */ /* 0x000fc6000bf06270 */
[----:B------:R-:W-:Y:S01]  /*0dd0*/  IMAD R0, R0, UR4, RZ ;  /* 0x0000000400007c24 */ /* 0x000fe2000f8e02ff */
[----:B------:R-:W-:-:S03]  /*0de0*/  LEA R6, P3, R10, UR6, 0x1 ;  /* 0x000000060a067c11 */ /* 0x000fc6000f8608ff */
[----:B------:R-:W-:-:S04]  /*0df0*/  IMAD R3, R3, UR5, R0 ;  /* 0x0000000503037c24 */ /* 0x000fc8000f8e0200 */
[----:B------:R-:W-:-:S05]  /*0e00*/  IMAD.IADD R3, R11, 0x1, R3 ;  /* 0x000000010b037824 */ /* 0x000fca00078e0203 */
[----:B------:R-:W-:-:S05]  /*0e10*/  LEA.HI.X R7, R10, UR7, R3, 0x1, P3 ;  /* 0x000000070a077c11 */ /* 0x000fca00098f0c03 */
[----:B------:R4:W-:Y:S04]  /*0e20*/  @!P2 STG.E.128 desc[UR22][R6.64], RZ ;  /* 0x000000ff0600a986 */ /* 0x0009e8000c101d16 */
[----:B------:R4:W-:Y:S04]  /*0e30*/  @!P1 STG.E.128 desc[UR22][R6.64+0x80], RZ ;  /* 0x000080ff06009986 */ /* 0x0009e8000c101d16 */
[----:B------:R4:W-:Y:S02]  /*0e40*/  @!P0 STG.E.128 desc[UR22][R6.64+0x100], RZ ;  /* 0x000100ff06008986 */ /* 0x0009e4000c101d16 */
.L_x_708:
[----:B------:R-:W-:Y:S05]  /*0e50*/  BSYNC B0 ;  /* 0x0000000000007941 */ /* 0x000fea0003800000 */
.L_x_707:
[----:B------:R-:W-:Y:S01]  /*0e60*/  ISETP.GE.OR P1, PT, R5, UR17, P6 ;  /* 0x0000001105007c0c */ /* 0x000fe2000b726670 */
[----:B------:R-:W-:Y:S01]  /*0e70*/  IMAD.U32 R3, RZ, RZ, UR19 ;  /* 0x00000013ff037e24 */ /* 0x000fe2000f8e00ff */
[----:B------:R-:W-:Y:S01]  /*0e80*/  IADD3 R8, P0, R8, UR19, RZ ;  /* 0x0000001308087c10 */ /* 0x000fe2000ff1e0ff */
[----:B------:R-:W-:Y:S01]  /*0e90*/  ULDC.64 UR6, c[0x0][0x2b0] ;  /* 0x0000ac0000067ab9 */ /* 0x000fe20000000a00 */
[----:B------:R-:W-:Y:S02]  /*0ea0*/  ISETP.GE.OR P6, PT, R4, UR17, P6 ;  /* 0x0000001104007c0c */ /* 0x000fe4000b7c6670 */
[----:B------:R-:W-:Y:S01]  /*0eb0*/  LEA.HI.X.SX32 R3, R3, R2, 0x1, P0 ;  /* 0x0000000203037211 */ /* 0x000fe200000f0eff */
[----:B------:R-:W-:Y:S01]  /*0ec0*/  @!P4 IMAD.MOV.U32 R2, RZ, RZ, 0x7f800000 ;  /* 0x7f800000ff02c424 */ /* 0x000fe200078e00ff */
[----:B----4-:R-:W-:-:S04]  /*0ed0*/  LEA R6, P0, R8, UR6, 0x2 ;  /* 0x0000000608067c11 */ /* 0x010fc8000f8010ff */
[----:B------:R-:W-:Y:S01]  /*0ee0*/  LEA.HI.X R7, R8, UR7, R3, 0x2, P0 ;  /* 0x0000000708077c11 */ /* 0x000fe200080f1403 */
[----:B------:R-:W-:Y:S02]  /*0ef0*/  @!P5 IMAD.MOV.U32 R3, RZ, RZ, 0x7f800000 ;  /* 0x7f800000ff03d424 */ /* 0x000fe400078e00ff */
[----:B------:R-:W-:Y:S02]  /*0f00*/  @!P1 IMAD.MOV.U32 R0, RZ, RZ, 0x7f800000 ;  /* 0x7f800000ff009424 */ /* 0x000fe400078e00ff */
[----:B------:R4:W-:Y:S04]  /*0f10*/  @!P4 STG.E desc[UR22][R6.64+0x40], R2 ;  /* 0x000040020600c986 */ /* 0x0009e8000c101916 */
[----:B------:R4:W-:Y:S04]  /*0f20*/  @!P5 STG.E desc[UR22][R6.64], R3 ;  /* 0x000000030600d986 */ /* 0x0009e8000c101916 */
[----:B------:R4:W-:Y:S01]  /*0f30*/  @!P1 STG.E desc[UR22][R6.64+0x80], R0 ;  /* 0x0000800006009986 */ /* 0x0009e2000c101916 */
[----:B------:R-:W-:Y:S05]  /*0f40*/  @P6 EXIT ;  /* 0x000000000000694d */ /* 0x000fea0003800000 */
[----:B----4-:R-:W-:-:S05]  /*0f50*/  MOV R3, 0x7f800000 ;  /* 0x7f80000000037802 */ /* 0x010fca0000000f00 */
[----:B------:R-:W-:Y:S01]  /*0f60*/  STG.E desc[UR22][R6.64+0xc0], R3 ;  /* 0x0000c00306007986 */ /* 0x000fe2000c101916 */
[----:B------:R-:W-:Y:S05]  /*0f70*/  EXIT ;  /* 0x000000000000794d */ /* 0x000fea0003800000 */
.L_x_700:
[----:B------:R-:W-:Y:S01]  /*0f80*/  ULDC.64 UR4, c[0x0][0x368] ;  /* 0x0000da0000047ab9 */ /* 0x000fe20000000a00 */
[----:B------:R-:W-:Y:S01]  /*0f90*/  ULDC.64 UR6, c[0x0][0x370] ;  /* 0x0000dc0000067ab9 */ /* 0x000fe20000000a00 */
[----:B------:R-:W-:-:S04]  /*0fa0*/  UISETP.NE.U32.AND UP0, UPT, UR4, URZ, UPT ;  /* 0x0000003f0400728c */ /* 0x000fc8000bf05070 */
[----:B------:R-:W-:-:S06]  /*0fb0*/  UISETP.NE.AND.EX UP0, UPT, UR5, URZ, UPT, UP0 ;  /* 0x0000003f0500728c */ /* 0x000fcc000bf05300 */
[----:B------:R-:W-:-:S05]  /*0fc0*/  PLOP3.LUT P0, PT, PT, PT, UP0, 0x80, 0x0 ;  /* 0x000000000000781c */ /* 0x000fca0003f0f008 */
[----:B------:R-:W-:Y:S02]  /*0fd0*/  @UP0 ULDC.64 UR4, c[0x0][0x368] ;  /* 0x0000da0000040ab9 */ /* 0x000fe40000000a00 */
[----:B------:R-:W-:-:S06]  /*0fe0*/  @UP0 UIMAD.WIDE UR4, UR12, 0x4, UR4 ;  /* 0x000000040c0408a5 */ /* 0x000fcc000f8e0204 */
[----:B------:R-:W-:Y:S02]  /*0ff0*/  IMAD.U32 R4, RZ, RZ, UR4 ;  /* 0x00000004ff047e24 */ /* 0x000fe4000f8e00ff */
[----:B------:R-:W-:-:S05]  /*1000*/  IMAD.U32 R5, RZ, RZ, UR5 ;  /* 0x00000005ff057e24 */ /* 0x000fca000f8e00ff */
[----:B------:R-:W2:Y:S01]  /*1010*/  @P0 LDG.E R4, desc[UR22][R4.64] ;  /* 0x0000001604040981 */ /* 0x000ea2000c1e1900 */
[----:B------:R-:W-:Y:S01]  /*1020*/  ISETP.NE.U32.AND P1, PT, RZ, UR6, PT ;  /* 0x00000006ff007c0c */ /* 0x000fe2000bf25070 */
[----:B------:R-:W-:Y:S01]  /*1030*/  UMOV UR16, UR12 ;  /* 0x0000000c00107c82 */ /* 0x000fe20008000000 */
[----:B------:R-:W-:Y:S01]  /*1040*/  UMOV UR4, URZ ;  /* 0x0000003f00047c82 */ /* 0x000fe20008000000 */
[----:B------:R-:W-:Y:S01]  /*1050*/  UMOV UR21, URZ ;  /* 0x0000003f00157c82 */ /* 0x000fe20008000000 */
[----:B------:R-:W-:Y:S02]  /*1060*/  ISETP.NE.AND.EX P1, PT, RZ, UR7, PT, P1 ;  /* 0x00000007ff007c0c */ /* 0x000fe4000bf25310 */
[----:B--2---:R-:W-:Y:S02]  /*1070*/  @P0 R2UR UR16, R4 ;  /* 0x00000000041002ca */ /* 0x004fe400000e0000 */
[----:B------:R-:W-:-:S09]  /*1080*/  PLOP3.LUT P0, PT, PT, PT, PT, 0x8, 0x0 ;  /* 0x000000000000781c */ /* 0x000fd20003f0e170 */
[----:B------:R-:W-:Y:S05]  /*1090*/  @!P1 BRA `(.L_x_709) ;  /* 0x00000000002c9947 */ /* 0x000fea0003800000 */
[----:B------:R-:W-:Y:S01]  /*10a0*/  USHF.R.S32.HI UR8, URZ, 0x1f, UR12 ;  /* 0x0000001f3f087899 */ /* 0x000fe2000801140c */
[----:B------:R-:W-:-:S03]  /*10b0*/  ULDC.64 UR4, c[0x0][0x378] ;  /* 0x0000de0000047ab9 */ /* 0x000fc60000000a00 */
[----:B------:R-:W-:Y:S02]  /*10c0*/  UIMAD UR8, UR8, UR4, URZ ;  /* 0x00000004080872a4 */ /* 0x000fe4000f8e023f */
[----:B------:R-:W-:Y:S02]  /*10d0*/  UIMAD.WIDE.U32 UR20, UR12, UR4, URZ ;  /* 0x000000040c1472a5 */ /* 0x000fe4000f8e003f */
[----:B------:R-:W-:Y:S02]  /*10e0*/  UIMAD UR5, UR12, UR5, UR8 ;  /* 0x000000050c0572a4 */ /* 0x000fe4000f8e0208 */
[----:B------:R-:W-:Y:S02]  /*10f0*/  ULEA UR4, UP0, UR20, UR6, 0x2 ;  /* 0x0000000614047291 */ /* 0x000fe4000f80103f */
[----:B------:R-:W-:-:S04]  /*1100*/  UIADD3 UR5, UR21, UR5, URZ ;  /* 0x0000000515057290 */ /* 0x000fc8000fffe03f */
[----:B------:R-:W-:Y:S01]  /*1110*/  USHF.L.U64.HI UR5, UR20, 0x2, UR5 ;  /* 0x0000000214057899 */ /* 0x000fe20008010205 */
[----:B------:R-:W-:-:S03]  /*1120*/  ISETP.NE.U32.AND P0, PT, RZ, UR4, PT ;  /* 0x00000004ff007c0c */ /* 0x000fc6000bf05070 */
[----:B------:R-:W-:-:S06]  /*1130*/  UIADD3.X UR21, UR5, UR7, URZ, UP0, !UPT ;  /* 0x0000000705157290 */ /* 0x000fcc00087fe43f */
[----:B------:R-:W-:-:S13]  /*1140*/  ISETP.NE.AND.EX P0, PT, RZ, UR21, PT, P0 ;  /* 0x00000015ff007c0c */ /* 0x000fda000bf05300 */
.L_x_709:
[----:B------:R-:W-:Y:S01]  /*1150*/  UMOV UR20, UR4 ;  /* 0x0000000400147c82 */ /* 0x000fe20008000000 */
[----:B------:R-:W-:Y:S05]  /*1160*/  @!P0 BRA `(.L_x_710) ;  /* 0x0000000400708947 */ /* 0x000fea0003800000 */
[----:B------:R-:W-:Y:S01]  /*1170*/  ULDC UR9, c[0x0][0x380] ;  /* 0x0000e00000097ab9 */ /* 0x000fe20000000800 */
[----:B------:R-:W-:Y:S01]  /*1180*/  ULEA UR14, UR18, 0xffffffc0, 0x6 ;  /* 0xffffffc0120e7891 */ /* 0x000fe2000f8e303f */
[----:B------:R-:W-:Y:S01]  /*1190*/  IMAD.U32 R0, RZ, RZ, UR9 ;  /* 0x00000009ff007e24 */ /* 0x000fe2000f8e00ff */
[----:B------:R-:W-:Y:S01]  /*11a0*/  UMOV UR26, URZ ;  /* 0x0000003f001a7c82 */ /* 0x000fe20008000000 */
[----:B------:R-:W1:Y:S03]  /*11b0*/  LDC R5, c[0x0][0x278] ;  /* 0x00009e00ff057b82 */ /* 0x000e660000000800 */
[----:B------:R-:W-:-:S04]  /*11c0*/  IABS R0, R0 ;  /* 0x0000000000007213 */ /* 0x000fc80000000000 */
[----:B------:R-:W-:-:S13]  /*11d0*/  R2UR UR6, R0 ;  /* 0x00000000000672ca */ /* 0x000fda00000e0000 */
[----:B------:R-:W2:Y:S08]  /*11e0*/  I2F.RP R4, UR6 ;  /* 0x0000000600047d06 */ /* 0x000eb00008209400 */
[----:B--2---:R-:W2:Y:S02]  /*11f0*/  MUFU.RCP R2, R4 ;  /* 0x0000000400027308 */ /* 0x004ea40000001000 */
[----:B--2---:R-:W-:-:S06]  /*1200*/  VIADD R2, R2, 0xffffffe ;  /* 0x0ffffffe02027836 */ /* 0x004fcc0000000000 */
[----:B------:R-:W2:Y:S02]  /*1210*/  F2I.FTZ.U32.TRUNC.NTZ R0, R2 ;  /* 0x0000000200007305 */ /* 0x000ea4000021f000 */
[----:B--2---:R-:W-:Y:S01]  /*1220*/  R2UR UR27, R0 ;  /* 0x00000000001b72ca */ /* 0x004fe200000e0000 */
[----:B------:R-:W-:-:S05]  /*1230*/  IMAD.U32 R0, RZ, RZ, UR14 ;  /* 0x0000000eff007e24 */ /* 0x000fca000f8e00ff */
[----:B------:R-:W-:-:S04]  /*1240*/  IABS R0, R0 ;  /* 0x0000000000007213 */ /* 0x000fc80000000000 */
[----:B------:R-:W-:-:S03]  /*1250*/  R2UR UR5, R0 ;  /* 0x00000000000572ca */ /* 0x000fc600000e0000 */
[----:B------:R-:W-:-:S04]  /*1260*/  UIADD3 UR4, URZ, -UR27, URZ ;  /* 0x8000001b3f047290 */ /* 0x000fc8000fffe03f */
[----:B------:R-:W-:-:S04]  /*1270*/  UIMAD UR4, UR4, UR6, URZ ;  /* 0x00000006040472a4 */ /* 0x000fc8000f8e023f */
[----:B------:R-:W-:-:S07]  /*1280*/  UIMAD.WIDE.U32 UR26, UR27, UR4, UR26 ;  /* 0x000000041b1a72a5 */ /* 0x000fce000f8e001a */
[----:B------:R-:W-:Y:S02]  /*1290*/  UMOV UR7, UR27 ;  /* 0x0000001b00077c82 */ /* 0x000fe40008000000 */
[----:B------:R-:W-:-:S07]  /*12a0*/  UIMAD.WIDE.U32 UR26, UR7, UR5, URZ ;  /* 0x00000005071a72a5 */ /* 0x000fce000f8e003f */
[----:B------:R-:W-:Y:S02]  /*12b0*/  UMOV UR8, UR27 ;  /* 0x0000001b00087c82 */ /* 0x000fe40008000000 */
[----:B------:R-:W-:-:S04]  /*12c0*/  UIADD3 UR4, -UR8, URZ, URZ ;  /* 0x0000003f08047290 */ /* 0x000fc8000fffe13f */
[----:B------:R-:W-:-:S04]  /*12d0*/  UIMAD UR4, UR6, UR4, UR5 ;  /* 0x00000004060472a4 */ /* 0x000fc8000f8e0205 */
[----:B------:R-:W-:-:S11]  /*12e0*/  UISETP.GT.U32.AND UP0, UPT, UR6, UR4, UPT ;  /* 0x000000040600728c */ /* 0x000fd6000bf04070 */
[----:B------:R-:W-:Y:S02]  /*12f0*/  @!UP0 UIADD3 UR4, UR4, -UR6, URZ ;  /* 0x8000000604048290 */ /* 0x000fe4000fffe03f */
[----:B------:R-:W-:Y:S02]  /*1300*/  @!UP0 UIADD3 UR8, UR8, 0x1, URZ ;  /* 0x0000000108088890 */ /* 0x000fe4000fffe03f */
[----:B------:R-:W-:Y:S02]  /*1310*/  UISETP.GE.U32.AND UP1, UPT, UR4, UR6, UPT ;  /* 0x000000060400728c */ /* 0x000fe4000bf26070 */
[----:B------:R-:W-:-:S04]  /*1320*/  ULOP3.LUT UR4, UR14, UR9, URZ, 0x3c, !UPT ;  /* 0x000000090e047292 */ /* 0x000fc8000f8e3c3f */
[----:B------:R-:W-:-:S05]  /*1330*/  UISETP.GE.AND UP0, UPT, UR4, URZ, UPT ;  /* 0x0000003f0400728c */ /* 0x000fca000bf06270 */
[----:B------:R-:W-:Y:S02]  /*1340*/  @UP1 UIADD3 UR8, UR8, 0x1, URZ ;  /* 0x0000000108081890 */ /* 0x000fe4000fffe03f */
[----:B------:R-:W-:-:S04]  /*1350*/  UISETP.NE.AND UP1, UPT, UR9, URZ, UPT ;  /* 0x0000003f0900728c */ /* 0x000fc8000bf25270 */
[----:B------:R-:W-:-:S07]  /*1360*/  @!UP0 UIADD3 UR8, -UR8, URZ, URZ ;  /* 0x0000003f08088290 */ /* 0x000fce000fffe13f */
[----:B------:R-:W-:-:S04]  /*1370*/  @!UP1 ULOP3.LUT UR8, URZ, UR9, URZ, 0x33, !UPT ;  /* 0x000000093f089292 */ /* 0x000fc8000f8e333f */
[----:B------:R-:W-:-:S06]  /*1380*/  UIMAD.WIDE UR4, UR8, 0x4, UR20 ;  /* 0x00000004080478a5 */ /* 0x000fcc000f8e0214 */
[----:B------:R-:W-:Y:S01]  /*1390*/  MOV R10, UR4 ;  /* 0x00000004000a7c02 */ /* 0x000fe20008000f00 */
[----:B------:R-:W-:Y:S01]  /*13a0*/  IMAD.U32 R11, RZ, RZ, UR5 ;  /* 0x00000005ff0b7e24 */ /* 0x000fe2000f8e00ff */
[----:B-1----:R-:W-:Y:S01]  /*13b0*/  IABS R6, R5 ;  /* 0x0000000500067213 */ /* 0x002fe20000000000 */
[----:B------:R-:W1:Y:S01]  /*13c0*/  S2R R0, SR_CTAID.Z ;  /* 0x0000000000007919 */ /* 0x000e620000002700 */
[----:B------:R-:W-:Y:S01]  /*13d0*/  UIADD3 UR8, -UR8, URZ, URZ ;  /* 0x0000003f08087290 */ /* 0x000fe2000fffe13f */
[----:B------:R-:W-:Y:S01]  /*13e0*/  ULDC.64 UR4, c[0x0][0x230] ;  /* 0x00008c0000047ab9 */ /* 0x000fe20000000a00 */
[----:B------:R-:W2:Y:S01]  /*13f0*/  LDG.E R2, desc[UR22][R10.64] ;  /* 0x000000160a027981 */ /* 0x000ea2000c1e1900 */
[----:B------:R-:W3:Y:S01]  /*1400*/  I2F.RP R7, R6 ;  /* 0x0000000600077306 */ /* 0x000ee20000209400 */
[----:B------:R-:W-:-:S03]  /*1410*/  UIMAD UR14, UR9, UR8, UR14 ;  /* 0x00000008090e72a4 */ /* 0x000fc6000f8e020e */
[----:B------:R-:W-:-:S04]  /*1420*/  ULDC.64 UR8, c[0x0][0x248] ;  /* 0x0000920000087ab9 */ /* 0x000fc80000000a00 */
[----:B---3--:R-:W3:Y:S01]  /*1430*/  MUFU.RCP R8, R7 ;  /* 0x0000000700087308 */ /* 0x008ee20000001000 */
[----:B-1----:R-:W-:Y:S01]  /*1440*/  IABS R0, R0 ;  /* 0x0000000000007213 */ /* 0x002fe20000000000 */
[----:B---3--:R-:W-:-:S06]  /*1450*/  VIADD R8, R8, 0xffffffe ;  /* 0x0ffffffe08087836 */ /* 0x008fcc0000000000 */
[----:B------:R-:W1:Y:S02]  /*1460*/  F2I.FTZ.U32.TRUNC.NTZ R9, R8 ;  /* 0x0000000800097305 */ /* 0x000e64000021f000 */
[----:B-1----:R-:W-:Y:S01]  /*1470*/  IADD3 R4, RZ, -R9, RZ ;  /* 0x80000009ff047210 */ /* 0x002fe20007ffe0ff */
[----:B------:R-:W-:-:S04]  /*1480*/  IMAD.MOV.U32 R8, RZ, RZ, RZ ;  /* 0x000000ffff087224 */ /* 0x000fc800078e00ff */
[----:B------:R-:W-:-:S04]  /*1490*/  IMAD R4, R4, R6, RZ ;  /* 0x0000000604047224 */ /* 0x000fc800078e02ff */
[----:B------:R-:W-:-:S06]  /*14a0*/  IMAD.HI.U32 R9, R9, R4, R8 ;  /* 0x0000000409097227 */ /* 0x000fcc00078e0008 */
[----:B------:R-:W-:-:S04]  /*14b0*/  IMAD.HI.U32 R4, R9, R0, RZ ;  /* 0x0000000009047227 */ /* 0x000fc800078e00ff */
[----:B------:R-:W-:-:S04]  /*14c0*/  IMAD.MOV R7, RZ, RZ, -R4 ;  /* 0x000000ffff077224 */ /* 0x000fc800078e0a04 */
[----:B------:R-:W-:Y:S01]  /*14d0*/  IMAD R7, R6, R7, R0 ;  /* 0x0000000706077224 */ /* 0x000fe200078e0200 */
[----:B------:R-:W-:-:S04]  /*14e0*/  LOP3.LUT R0, R5, UR10, RZ, 0x3c, !PT ;  /* 0x0000000a05007c12 */ /* 0x000fc8000f8e3cff */
[----:B------:R-:W-:Y:S02]  /*14f0*/  ISETP.GT.U32.AND P2, PT, R6, R7, PT ;  /* 0x000000070600720c */ /* 0x000fe40003f44070 */
[----:B------:R-:W-:-:S11]  /*1500*/  ISETP.GE.AND P1, PT, R0, RZ, PT ;  /* 0x000000ff0000720c */ /* 0x000fd60003f26270 */
[-C--:B------:R-:W-:Y:S01]  /*1510*/  @!P2 IADD3 R7, R7, -R6.reuse, RZ ;  /* 0x800000060707a210 */ /* 0x080fe20007ffe0ff */
[----:B------:R-:W-:Y:S01]  /*1520*/  @!P2 VIADD R4, R4, 0x1 ;  /* 0x000000010404a836 */ /* 0x000fe20000000000 */
[----:B------:R-:W-:Y:S02]  /*1530*/  ISETP.NE.AND P2, PT, R5, RZ, PT ;  /* 0x000000ff0500720c */ /* 0x000fe40003f45270 */
[----:B------:R-:W-:-:S13]  /*1540*/  ISETP.GE.U32.AND P3, PT, R7, R6, PT ;  /* 0x000000060700720c */ /* 0x000fda0003f66070 */
[----:B------:R-:W-:-:S05]  /*1550*/  @P3 VIADD R4, R4, 0x1 ;  /* 0x0000000104043836 */ /* 0x000fca0000000000 */
[----:B------:R-:W-:Y:S02]  /*1560*/  @!P1 IADD3 R4, -R4, RZ, RZ ;  /* 0x000000ff04049210 */ /* 0x000fe40007ffe1ff */
[----:B------:R-:W-:-:S04]  /*1570*/  @!P2 LOP3.LUT R4, RZ, R5, RZ, 0x33, !PT ;  /* 0x00000005ff04a212 */ /* 0x000fc800078e33ff */
[----:B------:R-:W-:Y:S02]  /*1580*/  SHF.R.S32.HI R5, RZ, 0x1f, R4 ;  /* 0x0000001fff057819 */ /* 0x000fe40000011404 */
[----:B------:R-:W-:Y:S02]  /*1590*/  MOV R16, R4 ;  /* 0x0000000400107202 */ /* 0x000fe40000000f00 */
[----:B--2---:R-:W-:-:S13]  /*15a0*/  R2UR UR25, R2 ;  /* 0x00000000021972ca */ /* 0x004fda00000e0000 */
[----:B------:R-:W-:Y:S02]  /*15b0*/  USHF.R.S32.HI UR16, URZ, 0x1f, UR25 ;  /* 0x0000001f3f107899 */ /* 0x000fe40008011419 */
[----:B------:R-:W-:Y:S02]  /*15c0*/  UIMAD.WIDE.U32 UR6, UR25, UR4, URZ ;  /* 0x00000004190672a5 */ /* 0x000fe4000f8e003f */
[----:B------:R-:W-:-:S04]  /*15d0*/  UIMAD UR13, UR16, UR4, URZ ;  /* 0x00000004100d72a4 */ /* 0x000fc8000f8e023f */
[----:B------:R-:W-:Y:S02]  /*15e0*/  UIMAD UR5, UR25, UR5, UR13 ;  /* 0x00000005190572a4 */ /* 0x000fe4000f8e020d */
[----:B------:R-:W-:Y:S02]  /*15f0*/  USHF.R.S32.HI UR13, URZ, 0x1f, UR14 ;  /* 0x0000001f3f0d7899 */ /* 0x000fe4000801140e */
[----:B------:R-:W-:Y:S02]  /*1600*/  UIADD3 UR7, UR7, UR5, URZ ;  /* 0x0000000507077290 */ /* 0x000fe4000fffe03f */
[----:B------:R-:W-:Y:S02]  /*1610*/  UIMAD UR26, UR13, UR8, URZ ;  /* 0x000000080d1a72a4 */ /* 0x000fe4000f8e023f */
[----:B------:R-:W-:Y:S02]  /*1620*/  UIMAD.WIDE.U32 UR28, UR14, UR8, UR6 ;  /* 0x000000080e1c72a5 */ /* 0x000fe4000f8e0006 */
[----:B------:R-:W-:Y:S01]  /*1630*/  UIMAD UR26, UR14, UR9, UR26 ;  /* 0x000000090e1a72a4 */ /* 0x000fe2000f8e021a */
[----:B------:R-:W-:Y:S01]  /*1640*/  ULDC.64 UR6, c[0x0][0x260] ;  /* 0x0000980000067ab9 */ /* 0x000fe20000000a00 */
[----:B------:R-:W-:-:S02]  /*1650*/  ULDC.64 UR4, c[0x0][0x238] ;  /* 0x00008e0000047ab9 */ /* 0x000fc40000000a00 */
[----:B------:R-:W-:Y:S01]  /*1660*/  UIADD3 UR26, UR29, UR26, URZ ;  /* 0x0000001a1d1a7290 */ /* 0x000fe2000fffe03f */
[----:B------:R-:W-:Y:S01]  /*1670*/  IMAD.U32 R7, RZ, RZ, UR29 ;  /* 0x0000001dff077e24 */ /* 0x000fe2000f8e00ff */
[----:B------:R-:W-:Y:S01]  /*1680*/  UIMAD UR16, UR16, UR4, URZ ;  /* 0x00000004101072a4 */ /* 0x000fe2000f8e023f */
[----:B------:R-:W-:Y:S01]  /*1690*/  IMAD.U32 R6, RZ, RZ, UR28 ;  /* 0x0000001cff067e24 */ /* 0x000fe2000f8e00ff */
[----:B------:R-:W-:Y:S01]  /*16a0*/  UIMAD.WIDE.U32 UR28, UR25, UR4, URZ ;  /* 0x00000004191c72a5 */ /* 0x000fe2000f8e003f */
[----:B------:R-:W-:Y:S01]  /*16b0*/  IMAD R9, R5, UR6, RZ ;  /* 0x0000000605097c24 */ /* 0x000fe2000f8e02ff */
[----:B------:R-:W-:Y:S01]  /*16c0*/  MOV R7, UR26 ;  /* 0x0000001a00077c02 */ /* 0x000fe20008000f00 */
[----:B------:R-:W-:Y:S02]  /*16d0*/  UIMAD UR5, UR25, UR5, UR16 ;  /* 0x00000005190572a4 */ /* 0x000fe4000f8e0210 */
[C---:B------:R-:W-:Y:S02]  /*16e0*/  IMAD R24, R4.reuse, UR7, R9 ;  /* 0x0000000704187c24 */ /* 0x040fe4000f8e0209 */
[----:B------:R-:W-:Y:S01]  /*16f0*/  IMAD.WIDE.U32 R26, R4, UR6, R6 ;  /* 0x00000006041a7c25 */ /* 0x000fe2000f8e0006 */
[----:B------:R-:W-:-:S03]  /*1700*/  UIADD3 UR26, UR29, UR5, URZ ;  /* 0x000000051d1a7290 */ /* 0x000fc6000fffe03f */
[----:B------:R-:W-:Y:S01]  /*1710*/  IMAD.IADD R24, R27, 0x1, R24 ;  /* 0x000000011b187824 */ /* 0x000fe200078e0218 */
[----:B------:R-:W-:Y:S08]  /*1720*/  BRA `(.L_x_711) ;  /* 0x00000004003c7947 */ /* 0x000ff00003800000 */
.L_x_710:
[----:B------:R-:W1:Y:S01]  /*1730*/  LDC R8, c[0x0][0x278] ;  /* 0x00009e00ff087b82 */ /* 0x000e620000000800 */
[----:B------:R-:W2:Y:S01]  /*1740*/  S2R R0, SR_CTAID.Z ;  /* 0x0000000000007919 */ /* 0x000ea20000002700 */
[----:B------:R-:W-:Y:S02]  /*1750*/  UISETP.NE.AND UP0, UPT, UR26, -0x1, UPT ;  /* 0xffffffff1a00788c */ /* 0x000fe4000bf05270 */
[----:B------:R-:W-:-:S04]  /*1760*/  ULEA UR14, UR18, 0xffffffc0, 0x6 ;  /* 0xffffffc0120e7891 */ /* 0x000fc8000f8e303f */
[----:B------:R-:W-:Y:S01]  /*1770*/  PLOP3.LUT P1, PT, PT, PT, UP0, 0x80, 0x0 ;  /* 0x000000000000781c */ /* 0x000fe20003f2f008 */
[----:B------:R-:W-:-:S04]  /*1780*/  USHF.R.S32.HI UR13, URZ, 0x1f, UR14 ;  /* 0x0000001f3f0d7899 */ /* 0x000fc8000801140e */
[----:B------:R-:W-:Y:S01]  /*1790*/  @UP0 UIADD3 UR5, UR25, UR26, URZ ;  /* 0x0000001a19050290 */ /* 0x000fe2000fffe03f */
[----:B------:R-:W-:-:S03]  /*17a0*/  @UP0 ULDC.64 UR8, c[0x0][0x248] ;  /* 0x0000920000080ab9 */ /* 0x000fc60000000a00 */
[----:B------:R-:W-:Y:S02]  /*17b0*/  @UP0 UIMAD.WIDE.U32 UR6, UR5, UR8, URZ ;  /* 0x00000008050602a5 */ /* 0x000fe4000f8e003f */
[----:B------:R-:W-:-:S04]  /*17c0*/  @UP0 UIMAD UR5, UR5, UR9, URZ ;  /* 0x00000009050502a4 */ /* 0x000fc8000f8e023f */
[----:B------:R-:W-:Y:S01]  /*17d0*/  @UP0 UIADD3 UR5, UR7, UR5, URZ ;  /* 0x0000000507050290 */ /* 0x000fe2000fffe03f */
[----:B-1----:R-:W-:Y:S02]  /*17e0*/  IABS R5, R8 ;  /* 0x0000000800057213 */ /* 0x002fe40000000000 */
[----:B------:R-:W-:Y:S02]  /*17f0*/  ISETP.NE.AND P2, PT, R8, RZ, PT ;  /* 0x000000ff0800720c */ /* 0x000fe40003f45270 */
[----:B------:R-:W1:Y:S01]  /*1800*/  I2F.RP R4, R5 ;  /* 0x0000000500047306 */ /* 0x000e620000209400 */
[----:B--2---:R-:W-:-:S07]  /*1810*/  IABS R0, R0 ;  /* 0x0000000000007213 */ /* 0x004fce0000000000 */
[----:B-1----:R-:W1:Y:S02]  /*1820*/  MUFU.RCP R6, R4 ;  /* 0x0000000400067308 */ /* 0x002e640000001000 */
[----:B-1----:R-:W-:-:S06]  /*1830*/  VIADD R6, R6, 0xffffffe ;  /* 0x0ffffffe06067836 */ /* 0x002fcc0000000000 */
[----:B------:R-:W1:Y:S02]  /*1840*/  F2I.FTZ.U32.TRUNC.NTZ R7, R6 ;  /* 0x0000000600077305 */ /* 0x000e64000021f000 */
[----:B-1----:R-:W-:Y:S01]  /*1850*/  IMAD.MOV R2, RZ, RZ, -R7 ;  /* 0x000000ffff027224 */ /* 0x002fe200078e0a07 */
[----:B------:R-:W-:-:S03]  /*1860*/  MOV R6, RZ ;  /* 0x000000ff00067202 */ /* 0x000fc60000000f00 */
[----:B------:R-:W-:-:S04]  /*1870*/  IMAD R2, R2, R5, RZ ;  /* 0x0000000502027224 */ /* 0x000fc800078e02ff */
[----:B------:R-:W-:-:S06]  /*1880*/  IMAD.HI.U32 R7, R7, R2, R6 ;  /* 0x0000000207077227 */ /* 0x000fcc00078e0006 */
[----:B------:R-:W-:Y:S02]  /*1890*/  IMAD.HI.U32 R4, R7, R0, RZ ;  /* 0x0000000007047227 */ /* 0x000fe400078e00ff */
[----:B------:R-:W1:Y:S02]  /*18a0*/  LDC.64 R6, c[0x0][0x260] ;  /* 0x00009800ff067b82 */ /* 0x000e640000000a00 */
[----:B------:R-:W-:-:S04]  /*18b0*/  IMAD.MOV R2, RZ, RZ, -R4 ;  /* 0x000000ffff027224 */ /* 0x000fc800078e0a04 */
[----:B------:R-:W-:Y:S01]  /*18c0*/  IMAD R2, R5, R2, R0 ;  /* 0x0000000205027224 */ /* 0x000fe200078e0200 */
[----:B------:R-:W-:-:S04]  /*18d0*/  LOP3.LUT R0, R8, UR10, RZ, 0x3c, !PT ;  /* 0x0000000a08007c12 */ /* 0x000fc8000f8e3cff */
[----:B------:R-:W-:Y:S02]  /*18e0*/  ISETP.GT.U32.AND P5, PT, R5, R2, PT ;  /* 0x000000020500720c */ /* 0x000fe40003fa4070 */
[----:B------:R-:W-:-:S11]  /*18f0*/  ISETP.GE.AND P3, PT, R0, RZ, PT ;  /* 0x000000ff0000720c */ /* 0x000fd60003f66270 */
[----:B------:R-:W-:Y:S01]  /*1900*/  @!P5 IADD3 R2, R2, -R5, RZ ;  /* 0x800000050202d210 */ /* 0x000fe20007ffe0ff */
[----:B------:R-:W-:-:S03]  /*1910*/  @!P5 VIADD R4, R4, 0x1 ;  /* 0x000000010404d836 */ /* 0x000fc60000000000 */
[----:B------:R-:W-:-:S13]  /*1920*/  ISETP.GE.U32.AND P4, PT, R2, R5, PT ;  /* 0x000000050200720c */ /* 0x000fda0003f86070 */
[----:B------:R-:W-:Y:S01]  /*1930*/  @P4 IADD3 R4, R4, 0x1, RZ ;  /* 0x0000000104044810 */ /* 0x000fe20007ffe0ff */
[----:B------:R-:W-:Y:S06]  /*1940*/  @P1 BRA `(.L_x_712) ;  /* 0x0000000000301947 */ /* 0x000fec0003800000 */
[----:B------:R-:W-:Y:S01]  /*1950*/  USHF.R.S32.HI UR6, URZ, 0x1f, UR25 ;  /* 0x0000001f3f067899 */ /* 0x000fe20008011419 */
[----:B------:R-:W-:Y:S01]  /*1960*/  ULDC.64 UR8, c[0x0][0x248] ;  /* 0x0000920000087ab9 */ /* 0x000fe20000000a00 */
[----:B------:R-:W-:Y:S02]  /*1970*/  USHF.R.S32.HI UR7, URZ, 0x1f, UR16 ;  /* 0x0000001f3f077899 */ /* 0x000fe40008011410 */
[----:B------:R-:W-:Y:S02]  /*1980*/  UIMAD UR6, UR6, UR8, URZ ;  /* 0x00000008060672a4 */ /* 0x000fe4000f8e023f */
[----:B------:R-:W-:Y:S02]  /*1990*/  UIMAD.WIDE.U32 UR28, UR25, UR8, URZ ;  /* 0x00000008191c72a5 */ /* 0x000fe4000f8e003f */
[----:B------:R-:W-:Y:S01]  /*19a0*/  UIMAD UR6, UR25, UR9, UR6 ;  /* 0x00000009190672a4 */ /* 0x000fe2000f8e0206 */
[----:B------:R-:W-:Y:S02]  /*19b0*/  ULDC.64 UR4, c[0x0][0x230] ;  /* 0x00008c0000047ab9 */ /* 0x000fe40000000a00 */
[----:B------:R-:W-:-:S02]  /*19c0*/  UIMAD UR7, UR7, UR4, URZ ;  /* 0x00000004070772a4 */ /* 0x000fc4000f8e023f */
[----:B------:R-:W-:Y:S02]  /*19d0*/  UIADD3 UR29, UR29, UR6, URZ ;  /* 0x000000061d1d7290 */ /* 0x000fe4000fffe03f */
[----:B------:R-:W-:Y:S02]  /*19e0*/  UIMAD UR5, UR16, UR5, UR7 ;  /* 0x00000005100572a4 */ /* 0x000fe4000f8e0207 */
[----:B------:R-:W-:-:S04]  /*19f0*/  UIMAD.WIDE.U32 UR6, UR16, UR4, UR28 ;  /* 0x00000004100672a5 */ /* 0x000fc8000f8e001c */
[----:B------:R-:W-:-:S12]  /*1a00*/  UIADD3 UR5, UR7, UR5, URZ ;  /* 0x0000000507057290 */ /* 0x000fd8000fffe03f */
.L_x_712:
[----:B------:R-:W-:Y:S01]  /*1a10*/  UIMAD UR4, UR13, UR8, URZ ;  /* 0x000000080d0472a4 */ /* 0x000fe2000f8e023f */
[----:B------:R-:W-:Y:S01]  /*1a20*/  @!P3 IADD3 R4, -R4, RZ, RZ ;  /* 0x000000ff0404b210 */ /* 0x000fe20007ffe1ff */
[----:B------:R-:W-:Y:S01]  /*1a30*/  UMOV UR7, UR5 ;  /* 0x0000000500077c82 */ /* 0x000fe20008000000 */
[----:B------:R-:W-:Y:S01]  /*1a40*/  @!P2 LOP3.LUT R4, RZ, R8, RZ, 0x33, !PT ;  /* 0x00000008ff04a212 */ /* 0x000fe200078e33ff */
[----:B------:R-:W-:Y:S02]  /*1a50*/  UIMAD.WIDE.U32 UR6, UR8, UR14, UR6 ;  /* 0x0000000e080672a5 */ /* 0x000fe4000f8e0006 */
[----:B------:R-:W-:Y:S01]  /*1a60*/  UIMAD UR4, UR9, UR14, UR4 ;  /* 0x0000000e090472a4 */ /* 0x000fe2000f8e0204 */
[--C-:B------:R-:W-:Y:S01]  /*1a70*/  SHF.R.S32.HI R5, RZ, 0x1f, R4.reuse ;  /* 0x0000001fff057819 */ /* 0x100fe20000011404 */
[----:B------:R-:W-:Y:S01]  /*1a80*/  @UP0 UIADD3 UR26, UR25, UR26, URZ ;  /* 0x0000001a191a0290 */ /* 0x000fe2000fffe03f */
[----:B------:R-:W-:Y:S01]  /*1a90*/  IMAD.MOV.U32 R16, RZ, RZ, R4 ;  /* 0x000000ffff107224 */ /* 0x000fe200078e0004 */
[----:B------:R-:W-:Y:S01]  /*1aa0*/  UIADD3 UR4, UR7, UR4, URZ ;  /* 0x0000000407047290 */ /* 0x000fe2000fffe03f */
[----:B------:R-:W-:Y:S01]  /*1ab0*/  MOV R9, UR7 ;  /* 0x0000000700097c02 */ /* 0x000fe20008000f00 */
[----:B-1----:R-:W-:Y:S01]  /*1ac0*/  IMAD R0, R5, R6, RZ ;  /* 0x0000000605007224 */ /* 0x002fe200078e02ff */
[----:B------:R-:W-:-:S03]  /*1ad0*/  MOV R8, UR6 ;  /* 0x0000000600087c02 */ /* 0x000fc60008000f00 */
[----:B------:R-:W-:Y:S01]  /*1ae0*/  IMAD.U32 R9, RZ, RZ, UR4 ;  /* 0x00000004ff097e24 */ /* 0x000fe2000f8e00ff */
[----:B------:R-:W-:Y:S01]  /*1af0*/  @UP0 ULDC.64 UR4, c[0x0][0x250] ;  /* 0x0000940000040ab9 */ /* 0x000fe20000000a00 */
[C---:B------:R-:W-:Y:S01]  /*1b00*/  IMAD R7, R4.reuse, R7, R0 ;  /* 0x0000000704077224 */ /* 0x040fe200078e0200 */
[----:B------:R-:W-:Y:S01]  /*1b10*/  @UP0 UIMAD.WIDE.U32 UR28, UR26, UR4, URZ ;  /* 0x000000041a1c02a5 */ /* 0x000fe2000f8e003f */
[----:B------:R-:W-:-:S03]  /*1b20*/  IMAD.WIDE.U32 R26, R4, R6, R8 ;  /* 0x00000006041a7225 */ /* 0x000fc600078e0008 */
[----:B------:R-:W-:Y:S02]  /*1b30*/  @UP0 UIMAD UR26, UR26, UR5, UR29 ;  /* 0x000000051a1a02a4 */ /* 0x000fe4000f8e021d */
[----:B------:R-:W-:Y:S01]  /*1b40*/  IADD3 R24, R27, R7, RZ ;  /* 0x000000071b187210 */ /* 0x000fe20007ffe0ff */
[----:B------:R-:W-:Y:S09]  /*1b50*/  @P1 BRA `(.L_x_711) ;  /* 0x0000000000301947 */ /* 0x000ff20003800000 */
[----:B------:R-:W-:Y:S01]  /*1b60*/  USHF.R.S32.HI UR6, URZ, 0x1f, UR25 ;  /* 0x0000001f3f067899 */ /* 0x000fe20008011419 */
[----:B------:R-:W-:-:S03]  /*1b70*/  ULDC.64 UR4, c[0x0][0x250] ;  /* 0x0000940000047ab9 */ /* 0x000fc60000000a00 */
[----:B------:R-:W-:Y:S02]  /*1b80*/  UIMAD UR6, UR6, UR4, URZ ;  /* 0x00000004060672a4 */ /* 0x000fe4000f8e023f */
[----:B------:R-:W-:Y:S02]  /*1b90*/  UIMAD.WIDE.U32 UR26, UR25, UR4, URZ ;  /* 0x00000004191a72a5 */ /* 0x000fe4000f8e003f */
[----:B------:R-:W-:Y:S02]  /*1ba0*/  UIMAD UR25, UR25, UR5, UR6 ;  /* 0x00000005191972a4 */ /* 0x000fe4000f8e0206 */
[----:B------:R-:W-:Y:S01]  /*1bb0*/  USHF.R.S32.HI UR6, URZ, 0x1f, UR16 ;  /* 0x0000001f3f067899 */ /* 0x000fe20008011410 */
[----:B------:R-:W-:Y:S01]  /*1bc0*/  ULDC.64 UR4, c[0x0][0x238] ;  /* 0x00008e0000047ab9 */ /* 0x000fe20000000a00 */
[----:B------:R-:W-:Y:S02]  /*1bd0*/  UIADD3 UR27, UR27, UR25, URZ ;  /* 0x000000191b1b7290 */ /* 0x000fe4000fffe03f */
[----:B------:R-:W-:-:S02]  /*1be0*/  UIMAD UR6, UR6, UR4, URZ ;  /* 0x00000004060672a4 */ /* 0x000fc4000f8e023f */
[----:B------:R-:W-:Y:S02]  /*1bf0*/  UIMAD.WIDE.U32 UR28, UR16, UR4, UR26 ;  /* 0x00000004101c72a5 */ /* 0x000fe4000f8e001a */
[----:B------:R-:W-:-:S04]  /*1c00*/  UIMAD UR5, UR16, UR5, UR6 ;  /* 0x00000005100572a4 */ /* 0x000fc8000f8e0206 */
[----:B------:R-:W-:-:S12]  /*1c10*/  UIADD3 UR26, UR29, UR5, URZ ;  /* 0x000000051d1a7290 */ /* 0x000fd8000fffe03f */
.L_x_711:
[----:B------:R-:W-:Y:S01]  /*1c20*/  SHF.R.S32.HI R4, RZ, 0x1f, R3 ;  /* 0x0000001fff047819 */ /* 0x000fe20000011403 */
[----:B------:R-:W-:Y:S01]  /*1c30*/  UISETP.NE.AND UP0, UPT, UR15, -0x1, UPT ;  /* 0xffffffff0f00788c */ /* 0x000fe2000bf05270 */
[----:B------:R-:W1:Y:S01]  /*1c40*/  S2R R31, SR_CTAID.X ;  /* 0x00000000001f7919 */ /* 0x000e620000002500 */
[----:B------:R-:W2:Y:S01]  /*1c50*/  S2UR UR25, SR_CgaCtaId ;  /* 0x00000000001979c3 */ /* 0x000ea20000008800 */
[CC--:B------:R-:W-:Y:S01]  /*1c60*/  LEA.HI R2, R4.reuse, R3.reuse, RZ, 0x3 ;  /* 0x0000000304027211 */ /* 0x0c0fe200078f18ff */
[----:B------:R-:W-:Y:S01]  /*1c70*/  ULDC.64 UR6, c[0x0][0x268] ;  /* 0x00009a0000067ab9 */ /* 0x000fe20000000a00 */
[----:B------:R-:W-:Y:S01]  /*1c80*/  LEA.HI R15, R4, R3, RZ, 0x4 ;  /* 0x00000003040f7211 */ /* 0x000fe200078f20ff */
[----:B------:R-:W-:Y:S01]  /*1c90*/  IMAD R5, R5, UR6, RZ ;  /* 0x0000000605057c24 */ /* 0x000fe2000f8e02ff */
[----:B------:R-:W-:Y:S01]  /*1ca0*/  SHF.R.S32.HI R18, RZ, 0x3, R2 ;  /* 0x00000003ff127819 */ /* 0x000fe20000011402 */
[----:B------:R-:W-:Y:S01]  /*1cb0*/  BSSY B0, `(.L_x_713) ;  /* 0x0000066000007945 */ /* 0x000fe20003800000 */
[----:B------:R-:W-:Y:S01]  /*1cc0*/  LOP3.LUT R2, R2, 0xfffffff8, RZ, 0xc0, !PT ;  /* 0xfffffff802027812 */ /* 0x000fe200078ec0ff */
[----:B------:R-:W3:Y:S01]  /*1cd0*/  LDC.64 R206, c[0x0][0x250] ;  /* 0x00009400ffce7b82 */ /* 0x000ee20000000a00 */
[----:B------:R-:W-:Y:S01]  /*1ce0*/  @UP0 ULDC.64 UR4, c[0x0][0x240] ;  /* 0x0000900000040ab9 */ /* 0x000fe20000000a00 */
[C---:B------:R-:W-:Y:S01]  /*1cf0*/  IMAD.SHL.U32 R203, R18.reuse, 0x40, RZ ;  /* 0x0000004012cb7824 */ /* 0x040fe200078e00ff */
[----:B------:R-:W-:Y:S01]  /*1d00*/  LOP3.LUT R0, R15, 0xfffffff0, RZ, 0xc0, !PT ;  /* 0xfffffff00f007812 */ /* 0x000fe200078ec0ff */
[----:B------:R-:W-:Y:S01]  /*1d10*/  IMAD.IADD R2, R3, 0x1, -R2 ;  /* 0x0000000103027824 */ /* 0x000fe200078e0a02 */
[----:B------:R-:W-:Y:S01]  /*1d20*/  @UP0 UIMAD.WIDE.U32 UR30, UR15, UR4, URZ ;  /* 0x000000040f1e02a5 */ /* 0x000fe2000f8e003f */
[----:B------:R-:W-:Y:S01]  /*1d30*/  VIADD R20, R18, 0x10 ;  /* 0x0000001012147836 */ /* 0x000fe20000000000 */
[----:B------:R-:W-:Y:S01]  /*1d40*/  LOP3.LUT R203, R203, 0x1c0, RZ, 0xc0, !PT ;  /* 0x000001c0cbcb7812 */ /* 0x000fe200078ec0ff */
[----:B------:R-:W-:Y:S01]  /*1d50*/  IMAD.SHL.U32 R204, R2, 0x8, RZ ;  /* 0x0000000802cc7824 */ /* 0x000fe200078e00ff */
[----:B------:R-:W-:Y:S01]  /*1d60*/  @!UP0 USHF.R.S32.HI UR27, URZ, 0x1f, UR12 ;  /* 0x0000001f3f1b8899 */ /* 0x000fe2000801140c */
[----:B------:R-:W-:Y:S01]  /*1d70*/  IMAD.IADD R7, R3, 0x1, -R0 ;  /* 0x0000000103077824 */ /* 0x000fe200078e0a00 */
[----:B------:R-:W-:Y:S01]  /*1d80*/  @UP0 UIMAD UR16, UR15, UR5, UR31 ;  /* 0x000000050f1002a4 */ /* 0x000fe2000f8e021f */
[----:B------:R-:W-:Y:S01]  /*1d90*/  IADD3 R154, P5, R18, UR14, RZ ;  /* 0x0000000e129a7c10 */ /* 0x000fe2000ffbe0ff */
[----:B------:R-:W-:Y:S01]  /*1da0*/  IMAD R12, R16, UR7, R5 ;  /* 0x00000007100c7c24 */ /* 0x000fe2000f8e0205 */
[--C-:B------:R-:W-:Y:S01]  /*1db0*/  LOP3.LUT R6, R203, 0x38, R204.reuse, 0xf8, !PT ;  /* 0x00000038cb067812 */ /* 0x100fe200078ef8cc */
[----:B------:R-:W-:Y:S01]  /*1dc0*/  @!UP0 ULDC.64 UR4, c[0x0][0x228] ;  /* 0x00008a0000048ab9 */ /* 0x000fe20000000a00 */
[----:B------:R-:W-:Y:S01]  /*1dd0*/  SHF.R.U32.HI R203, RZ, 0x3, R203 ;  /* 0x00000003ffcb7819 */ /* 0x000fe200000116cb */
[----:B------:R-:W-:Y:S01]  /*1de0*/  @!UP0 UIMAD UR27, UR27, UR4, URZ ;  /* 0x000000041b1b82a4 */ /* 0x000fe2000f8e023f */
[----:B------:R-:W-:Y:S01]  /*1df0*/  SHF.R.S32.HI R0, RZ, 0x1f, R7 ;  /* 0x0000001fff007819 */ /* 0x000fe20000011407 */
[----:B------:R-:W-:Y:S01]  /*1e00*/  @!UP0 UIMAD.WIDE.U32 UR32, UR12, UR4, URZ ;  /* 0x000000040c2082a5 */ /* 0x000fe2000f8e003f */
[----:B------:R-:W-:Y:S01]  /*1e10*/  LOP3.LUT R203, R6, R203, RZ, 0x3c, !PT ;  /* 0x000000cb06cb7212 */ /* 0x000fe200078e3cff */
[----:B------:R-:W-:Y:S01]  /*1e20*/  @!UP0 UIMAD UR27, UR12, UR5, UR27 ;  /* 0x000000050c1b82a4 */ /* 0x000fe2000f8e021b */
[----:B------:R-:W-:Y:S01]  /*1e30*/  LEA.HI R6, R4, R3, RZ, 0x6 ;  /* 0x0000000304067211 */ /* 0x000fe200078f30ff */
[----:B------:R-:W-:Y:S01]  /*1e40*/  USHF.R.S32.HI UR12, URZ, 0x1f, UR10 ;  /* 0x0000001f3f0c7899 */ /* 0x000fe2000801140a */
[----:B------:R-:W-:Y:S01]  /*1e50*/  LEA.HI R0, R0, R7, RZ, 0x3 ;  /* 0x0000000700007211 */ /* 0x000fe200078f18ff */
[----:B------:R-:W-:Y:S01]  /*1e60*/  ULDC.64 UR4, c[0x0][0x258] ;  /* 0x0000960000047ab9 */ /* 0x000fe20000000a00 */
[----:B------:R-:W-:Y:S01]  /*1e70*/  SHF.R.S32.HI R21, RZ, 0x1f, R204 ;  /* 0x0000001fff157819 */ /* 0x000fe200000114cc */
[----:B------:R-:W-:Y:S01]  /*1e80*/  IMAD.SHL.U32 R6, R6, 0x8, RZ ;  /* 0x0000000806067824 */ /* 0x000fe200078e00ff */
[----:B------:R-:W-:Y:S01]  /*1e90*/  IADD3 R8, P2, R204, UR28, RZ ;  /* 0x0000001ccc087c10 */ /* 0x000fe2000ff5e0ff */
[----:B------:R-:W-:Y:S01]  /*1ea0*/  @!UP0 UIADD3 UR16, UR33, UR27, URZ ;  /* 0x0000001b21108290 */ /* 0x000fe2000fffe03f */
[----:B------:R-:W-:Y:S01]  /*1eb0*/  LOP3.LUT R14, R0, 0xfffffff8, RZ, 0xc0, !PT ;  /* 0xfffffff8000e7812 */ /* 0x000fe200078ec0ff */
[----:B------:R-:W-:Y:S01]  /*1ec0*/  @!UP0 UMOV UR30, UR32 ;  /* 0x00000020001e8c82 */ /* 0x000fe20008000000 */
[----:B------:R-:W-:Y:S01]  /*1ed0*/  UIMAD UR12, UR12, UR4, URZ ;  /* 0x000000040c0c72a4 */ /* 0x000fe2000f8e023f */
[----:B------:R-:W-:Y:S01]  /*1ee0*/  LOP3.LUT R203, R203, 0xfffffe00, R6, 0xf8, !PT ;  /* 0xfffffe00cbcb7812 */ /* 0x000fe200078ef806 */
[----:B------:R-:W-:Y:S01]  /*1ef0*/  IMAD.U32 R22, RZ, RZ, UR4 ;  /* 0x00000004ff167e24 */ /* 0x000fe2000f8e00ff */
[----:B------:R-:W-:Y:S01]  /*1f00*/  IADD3 R6, P1, R204, UR30, RZ ;  /* 0x0000001ecc067c10 */ /* 0x000fe2000ff3e0ff */
[----:B------:R-:W-:Y:S01]  /*1f10*/  IMAD.IADD R14, R7, 0x1, -R14 ;  /* 0x00000001070e7824 */ /* 0x000fe200078e0a0e */
[C---:B------:R-:W-:Y:S01]  /*1f20*/  IADD3.X R9, R21.reuse, UR26, RZ, P2, !PT ;  /* 0x0000001a15097c10 */ /* 0x040fe200097fe4ff */
[----:B------:R-:W-:Y:S01]  /*1f30*/  UIMAD UR26, UR10, UR5, UR12 ;  /* 0x000000050a1a72a4 */ /* 0x000fe2000f8e020c */
[----:B------:R-:W-:Y:S01]  /*1f40*/  IADD3.X R7, R21, UR16, RZ, P1, !PT ;  /* 0x0000001015077c10 */ /* 0x000fe20008ffe4ff */
[----:B------:R-:W-:Y:S01]  /*1f50*/  UIADD3 UR12, -UR19, UR17, URZ ;  /* 0x00000011130c7290 */ /* 0x000fe2000fffe13f */
[----:B------:R-:W-:Y:S01]  /*1f60*/  SHF.R.S32.HI R19, RZ, 0x1f, R18 ;  /* 0x0000001fff137819 */ /* 0x000fe20000011412 */
[----:B------:R-:W-:Y:S01]  /*1f70*/  UIADD3 UR16, UR18, -0x1, URZ ;  /* 0xffffffff12107890 */ /* 0x000fe2000fffe03f */
[----:B------:R-:W-:Y:S01]  /*1f80*/  IMAD.MOV.U32 R5, RZ, RZ, 0x20 ;  /* 0x00000020ff057424 */ /* 0x000fe200078e00ff */
[----:B------:R-:W-:Y:S01]  /*1f90*/  UMOV UR4, 0x400 ;  /* 0x0000040000047882 */ /* 0x000fe20000000000 */
[----:B------:R-:W-:Y:S01]  /*1fa0*/  IMAD.WIDE.U32 R22, R22, UR10, R6 ;  /* 0x0000000a16167c25 */ /* 0x000fe2000f8e0006 */
[----:B------:R-:W-:Y:S01]  /*1fb0*/  ISETP.GE.AND P6, PT, R18, UR12, PT ;  /* 0x0000000c12007c0c */ /* 0x000fe2000bfc6270 */
[----:B------:R-:W-:Y:S01]  /*1fc0*/  USHF.L.U32 UR5, UR16, 0x6, URZ ;  /* 0x0000000610057899 */ /* 0x000fe2000800063f */
[----:B------:R-:W-:Y:S01]  /*1fd0*/  ISETP.GE.AND P4, PT, R20, UR12, PT ;  /* 0x0000000c14007c0c */ /* 0x000fe2000bf86270 */
[----:B------:R-:W-:Y:S01]  /*1fe0*/  VIADD R6, R18, 0x20 ;  /* 0x0000002012067836 */ /* 0x000fe20000000000 */
[----:B--2---:R-:W-:Y:S01]  /*1ff0*/  ULEA UR4, UR25, UR4, 0x18 ;  /* 0x0000000419047291 */ /* 0x004fe2000f8ec03f */
[----:B------:R-:W-:Y:S01]  /*2000*/  IMAD.MOV.U32 R7, RZ, RZ, 0x10 ;  /* 0x00000010ff077424 */ /* 0x000fe200078e00ff */
[----:B------:R-:W-:Y:S01]  /*2010*/  UIADD3 UR10, -UR5, UR24, URZ ;  /* 0x00000018050a7290 */ /* 0x000fe2000fffe13f */
[----:B------:R-:W-:Y:S01]  /*2020*/  IMAD.WIDE.U32 R16, R16, UR6, R8 ;  /* 0x0000000610107c25 */ /* 0x000fe2000f8e0008 */
[----:B------:R-:W-:-:S02]  /*2030*/  ISETP.GE.AND P3, PT, R6, UR12, PT ;  /* 0x0000000c06007c0c */ /* 0x000fc4000bf66270 */
[----:B------:R-:W-:Y:S01]  /*2040*/  IADD3.X R13, R19, UR13, RZ, P5, !PT ;  /* 0x0000000d130d7c10 */ /* 0x000fe2000affe4ff */
[----:B------:R-:W-:Y:S01]  /*2050*/  VIADD R29, R23, UR26 ;  /* 0x0000001a171d7c36 */ /* 0x000fe20008000000 */
[----:B------:R-:W-:Y:S01]  /*2060*/  R2P PR, R14, 0x6 ;  /* 0x000000060e007804 */ /* 0x000fe20000000000 */
[----:B-1----:R-:W-:Y:S01]  /*2070*/  IMAD.WIDE R30, R31, 0x40, R18 ;  /* 0x000000401f1e7825 */ /* 0x002fe200078e0212 */
[----:B------:R-:W-:-:S03]  /*2080*/  LEA R203, R203, UR4, 0x1 ;  /* 0x00000004cbcb7c11 */ /* 0x000fc6000f8e08ff */
[C---:B------:R-:W-:Y:S01]  /*2090*/  VIADD R200, R204.reuse, 0x40 ;  /* 0x00000040ccc87836 */ /* 0x040fe20000000000 */
[----:B------:R-:W-:Y:S01]  /*20a0*/  SEL R7, R7, 0xfffffff0, !P1 ;  /* 0xfffffff007077807 */ /* 0x000fe20004800000 */
[----:B------:R-:W-:Y:S01]  /*20b0*/  VIADD R199, R204, 0x80 ;  /* 0x00000080ccc77836 */ /* 0x000fe20000000000 */
[----:B------:R-:W-:Y:S01]  /*20c0*/  SEL R5, R5, 0xffffffe0, !P2 ;  /* 0xffffffe005057807 */ /* 0x000fe20005000000 */
[----:B---3--:R-:W-:Y:S06]  /*20d0*/  @P6 BRA `(.L_x_714) ;  /* 0x00000000008c6947 */ /* 0x008fec0003800000 */
[----:B------:R-:W-:Y:S01]  /*20e0*/  ULDC UR13, c[0x0][0x2d0] ;  /* 0x0000b400000d7ab9 */ /* 0x000fe20000000800 */
[----:B------:R-:W-:Y:S01]  /*20f0*/  ULDC.64 UR6, c[0x0][0x240] ;  /* 0x0000900000067ab9 */ /* 0x000fe20000000a00 */
[----:B------:R-:W-:Y:S01]  /*2100*/  ISETP.GE.AND P6, PT, R204, UR13, PT ;  /* 0x0000000dcc007c0c */ /* 0x000fe2000bfc6270 */
[----:B------:R-:W-:Y:S01]  /*2110*/  IMAD R25, R31, UR6, RZ ;  /* 0x000000061f197c24 */ /* 0x000fe2000f8e02ff */
[----:B------:R-:W-:Y:S01]  /*2120*/  ISETP.GE.AND P5, PT, R200, UR13, PT ;  /* 0x0000000dc8007c0c */ /* 0x000fe2000bfa6270 */
[----:B------:R-:W-:Y:S01]  /*2130*/  IMAD.MOV.U32 R28, RZ, RZ, R22 ;  /* 0x000000ffff1c7224 */ /* 0x000fe200078e0016 */
[----:B------:R-:W-:Y:S01]  /*2140*/  ISETP.GE.AND P2, PT, R199, UR13, PT ;  /* 0x0000000dc7007c0c */ /* 0x000fe2000bf46270 */
[C---:B------:R-:W-:Y:S02]  /*2150*/  IMAD R32, R30.reuse, UR7, R25 ;  /* 0x000000071e207c24 */ /* 0x040fe4000f8e0219 */
[----:B------:R-:W-:-:S04]  /*2160*/  IMAD.WIDE.U32 R34, R30, UR6, R28 ;  /* 0x000000061e227c25 */ /* 0x000fc8000f8e001c */
[----:B------:R-:W-:Y:S02]  /*2170*/  IMAD.IADD R32, R35, 0x1, R32 ;  /* 0x0000000123207824 */ /* 0x000fe400078e0220 */
[----:B------:R-:W1:Y:S01]  /*2180*/  @!P6 LDC.64 R10, c[0x0][0x210] ;  /* 0x00008400ff0aeb82 */ /* 0x000e620000000a00 */
[----:B------:R2:W-:Y:S07]  /*2190*/  @P6 STS.128 [R203], RZ ;  /* 0x000000ffcb006388 */ /* 0x0005ee0000000c00 */
[----:B------:R-:W3:Y:S01]  /*21a0*/  @!P5 LDC.64 R8, c[0x0][0x210] ;  /* 0x00008400ff08db82 */ /* 0x000ee20000000a00 */
[----:B-1----:R-:W-:-:S04]  /*21b0*/  @!P6 LEA R10, P1, R34, R10, 0x1 ;  /* 0x0000000a220ae211 */ /* 0x002fc800078208ff */
[C---:B------:R-:W-:Y:S02]  /*21c0*/  @!P6 LEA.HI.X R11, R34.reuse, R11, R32, 0x1, P1 ;  /* 0x0000000b220be211 */ /* 0x040fe400008f0c20 */
[----:B---3--:R-:W-:-:S03]  /*21d0*/  @!P5 LEA R8, P1, R34, R8, 0x1 ;  /* 0x000000082208d211 */ /* 0x008fc600078208ff */
[----:B------:R-:W-:Y:S01]  /*21e0*/  @!PT LDS RZ, [RZ] ;  /* 0x00000000fffff984 */ /* 0x000fe20000000800 */
[----:B------:R-:W-:Y:S01]  /*21f0*/  @!PT LDS RZ, [RZ] ;  /* 0x00000000fffff984 */ /* 0x000fe20000000800 */
[----:B------:R-:W-:Y:S01]  /*2200*/  @!PT LDS RZ, [RZ] ;  /* 0x00000000fffff984 */ /* 0x000fe20000000800 */
[----:B------:R2:W-:Y:S01]  /*2210*/  @!P6 LDGSTS.E.BYPASS.LTC128B.128 [R203], desc[UR22][R10.64] ;  /* 0x000000000acbefae */ /* 0x0005e2000b901d56 */
[----:B------:R-:W-:-:S03]  /*2220*/  @!P5 LEA.HI.X R9, R34, R9, R32, 0x1, P1 ;  /* 0x000000092209d211 */ /* 0x000fc600008f0c20 */
[----:B------:R2:W-:Y:S04]  /*2230*/  @P5 STS.128 [R203+0x2000], RZ ;  /* 0x002000ffcb005388 */ /* 0x0005e80000000c00 */
[----:B------:R-:W-:Y:S01]  /*2240*/  @!PT LDS RZ, [RZ] ;  /* 0x00000000fffff984 */ /* 0x000fe20000000800 */
[----:B------:R-:W-:Y:S01]  /*2250*/  @!PT LDS RZ, [RZ] ;  /* 0x00000000fffff984 */ /* 0x000fe20000000800 */
[----:B------:R-:W-:Y:S01]  /*2260*/  @!PT LDS RZ, [RZ] ;  /* 0x00000000fffff984 */ /* 0x000fe20000000800 */
[----:B------:R2:W-:Y:S04]  /*2270*/  @!P5 LDGSTS.E.BYPASS.LTC128B.128 [R203+0x2000], desc[UR22][R8.64+0x80] ;  /* 0x0200008008cbdfae */ /* 0x0005e8000b901d56 */
[----:B------:R2:W-:Y:S01]  /*2280*/  @P2 STS.128 [R203+0x4000], RZ ;  /* 0x004000ffcb002388 */ /* 0x0005e20000000c00 */
[----:B------:R-:W-:Y:S05]  /*2290*/  @P2 BRA `(.L_x_714) ;  /* 0x00000000001c2947 */ /* 0x000fea0003800000 */
[----:B------:R-:W-:Y:S02]  /*22a0*/  ULDC.64 UR6, c[0x0][0x210] ;  /* 0x0000840000067ab9 */ /* 0x000fe40000000a00 */
[----:B--2---:R-:W-:-:S04]  /*22b0*/  LEA R8, P1, R34, UR6, 0x1 ;  /* 0x0000000622087c11 */ /* 0x004fc8000f8208ff */
[----:B------:R-:W-:-:S05]  /*22c0*/  LEA.HI.X R9, R34, UR7, R32, 0x1, P1 ;  /* 0x0000000722097c11 */ /* 0x000fca00088f0c20 */
[----:B------:R-:W-:Y:S01]  /*22d0*/  @!PT LDS RZ, [RZ] ;  /* 0x00000000fffff984 */ /* 0x000fe20000000800 */
[----:B------:R-:W-:Y:S01]  /*22e0*/  @!PT LDS RZ, [RZ] ;  /* 0x00000000fffff984 */ /* 0x000fe20000000800 */
[----:B------:R-:W-:Y:S01]  /*22f0*/  @!PT LDS RZ, [RZ] ;  /* 0x00000000fffff984 */ /* 0x000fe20000000800 */
[----:B------:R1:W-:Y:S04]  /*2300*/  LDGSTS.E.BYPASS.LTC128B.128 [R203+0x4000], desc[UR22][R8.64+0x100] ;  /* 0x0400010008cb7fae */ /* 0x0003e8000b901d56 */
.L_x_714:
[----:B------:R-:W-:Y:S05]  /*2310*/  BSYNC B0 ;  /* 0x0000000000007941 */ /* 0x000fea0003800000 */
.L_x_713:
[----:B------:R-:W-:Y:S01]  /*2320*/  BSSY B0, `(.L_x_715) ;  /* 0x0000029000007945 */ /* 0x000fe20003800000 */
[----:B------:R-:W-:-:S03]  /*2330*/  ISETP.GE.AND P6, PT, R20, UR10, PT ;  /* 0x0000000a14007c0c */ /* 0x000fc6000bfc6270 */
[----:B------:R-:W-:Y:S10]  /*2340*/  @P4 BRA `(.L_x_716) ;  /* 0x0000000000984947 */ /* 0x000ff40003800000 */
[----:B------:R-:W-:Y:S01]  /*2350*/  ULDC UR13, c[0x0][0x2d0] ;  /* 0x0000b400000d7ab9 */ /* 0x000fe20000000800 */
[----:B------:R-:W-:Y:S01]  /*2360*/  IADD3 R32, P1, R30, 0x10, RZ ;  /* 0x000000101e207810 */ /* 0x000fe20007f3e0ff */
[----:B------:R-:W-:Y:S01]  /*2370*/  ULDC.64 UR6, c[0x0][0x240] ;  /* 0x0000900000067ab9 */ /* 0x000fe20000000a00 */
[----:B------:R-:W-:Y:S01]  /*2380*/  ISETP.GE.AND P5, PT, R204, UR13, PT ;  /* 0x0000000dcc007c0c */ /* 0x000fe2000bfa6270 */
[----:B------:R-:W-:Y:S01]  /*2390*/  IMAD.MOV.U32 R34, RZ, RZ, R22 ;  /* 0x000000ffff227224 */ /* 0x000fe200078e0016 */
[----:B------:R-:W-:Y:S01]  /*23a0*/  ISETP.GE.AND P4, PT, R200, UR13, PT ;  /* 0x0000000dc8007c0c */ /* 0x000fe2000bf86270 */
[----:B------:R-:W-:Y:S01]  /*23b0*/  IMAD.X R25, RZ, RZ, R31, P1 ;  /* 0x000000ffff197224 */ /* 0x000fe200008e061f */
[----:B------:R-:W-:Y:S01]  /*23c0*/  ISETP.GE.AND P1, PT, R199, UR13, PT ;  /* 0x0000000dc7007c0c */ /* 0x000fe2000bf26270 */
[----:B------:R-:W-:Y:S02]  /*23d0*/  IMAD.MOV.U32 R35, RZ, RZ, R29 ;  /* 0x000000ffff237224 */ /* 0x000fe400078e001d */
[----:B------:R-:W-:-:S02]  /*23e0*/  IMAD R25, R25, UR6, RZ ;  /* 0x0000000619197c24 */ /* 0x000fc4000f8e02ff */
[----:B------:R-:W-:-:S04]  /*23f0*/  IMAD.WIDE.U32 R34, R32, UR6, R34 ;  /* 0x0000000620227c25 */ /* 0x000fc8000f8e0022 */
[----:B--2---:R-:W2:Y:S01]  /*2400*/  @!P5 LDC.64 R10, c[0x0][0x210] ;  /* 0x00008400ff0adb82 */ /* 0x004ea20000000a00 */
[----:B------:R-:W-:Y:S01]  /*2410*/  IMAD R25, R32, UR7, R25 ;  /* 0x0000000720197c24 */ /* 0x000fe2000f8e0219 */
[----:B------:R3:W-:Y:S06]  /*2420*/  @P5 STS.128 [R203+0x800], RZ ;  /* 0x000800ffcb005388 */ /* 0x0007ec0000000c00 */
[----:B-1----:R-:W1:Y:S01]  /*2430*/  @!P4 LDC.64 R8, c[0x0][0x210] ;  /* 0x00008400ff08cb82 */ /* 0x002e620000000a00 */
[----:B--2---:R-:W-:Y:S01]  /*2440*/  @!P5 LEA R32, P2, R34, R10, 0x1 ;  /* 0x0000000a2220d211 */ /* 0x004fe200078408ff */
[----:B------:R-:W-:-:S05]  /*2450*/  IMAD.IADD R10, R35, 0x1, R25 ;  /* 0x00000001230a7824 */ /* 0x000fca00078e0219 */
[C---:B------:R-:W-:Y:S02]  /*2460*/  @!P5 LEA.HI.X R33, R34.reuse, R11, R10, 0x1, P2 ;  /* 0x0000000b2221d211 */ /* 0x040fe400010f0c0a */
[----:B-1----:R-:W-:-:S03]  /*2470*/  @!P4 LEA R8, P2, R34, R8, 0x1 ;  /* 0x000000082208c211 */ /* 0x002fc600078408ff */
[----:B------:R-:W-:Y:S01]  /*2480*/  @!PT LDS RZ, [RZ] ;  /* 0x00000000fffff984 */ /* 0x000fe20000000800 */
[----:B------:R-:W-:Y:S01]  /*2490*/  @!PT LDS RZ, [RZ] ;  /* 0x00000000fffff984 */ /* 0x000fe20000000800 */
[----:B------:R-:W-:Y:S01]  /*24a0*/  @!PT LDS RZ, [RZ] ;  /* 0x00000000fffff984 */ /* 0x000fe20000000800 */
[----:B------:R3:W-:Y:S01]  /*24b0*/  @!P5 LDGSTS.E.BYPASS.LTC128B.128 [R203+0x800], desc[UR22][R32.64] ;  /* 0x0080000020cbdfae */ /* 0x0007e2000b901d56 */
        /* <DEDUP_REMOVED lines=9> */
[----:B---3--:R-:W-:-:S04]  /*2550*/  LEA R8, P1, R34, UR6, 0x1 ;  /* 0x0000000622087c11 */ /* 0x008fc8000f8208ff */
[----:B------:R-:W-:-:S05]  /*2560*/  LEA.HI.X R9, R34, UR7, R10, 0x1, P1 ;  /* 0x0000000722097c11 */ /* 0x000fca00088f0c0a */
[----:B------:R-:W-:Y:S01]  /*2570*/  @!PT LDS RZ, [RZ] ;  /* 0x00000000fffff984 */ /* 0x000fe20000000800 */
[----:B------:R-:W-:Y:S01]  /*2580*/  @!PT LDS RZ, [RZ] ;  /* 0x00000000fffff984 */ /* 0x000fe20000000800 */
[----:B------:R-:W-:Y:S01]  /*2590*/  @!PT LDS RZ, [RZ] ;  /* 0x00000000fffff984 */ /* 0x000fe20000000800 */
[----:B------:R4:W-:Y:S04]  /*25a0*/  LDGSTS.E.BYPASS.LTC128B.128 [R203+0x4800], desc[UR22][R8.64+0x100] ;  /* 0x0480010008cb7fae */ /* 0x0009e8000b901d56 */
.L_x_716:
[----:B------:R-:W-:Y:S05]  /*25b0*/  BSYNC B0 ;  /* 0x0000000000007941 */ /* 0x000fea0003800000 */
.L_x_715:
[----:B------:R-:W-:Y:S01]  /*25c0*/  BSSY B0, `(.L_x_717) ;  /* 0x000002a000007945 */ /* 0x000fe20003800000 */
[----:B------:R-:W-:Y:S02]  /*25d0*/  ISETP.GE.AND P4, PT, R20, UR10, PT ;  /* 0x0000000a14007c0c */ /* 0x000fe4000bf86270 */
[----:B------:R-:W-:Y:S01]  /*25e0*/  IADD3 R20, R18, 0x30, RZ ;  /* 0x0000003012147810 */ /* 0x000fe20007ffe0ff */
[----:B------:R-:W-:Y:S05]  /*25f0*/  @P3 BRA `(.L_x_718) ;  /* 0x0000000000983947 */ /* 0x000fea0003800000 */
[----:B------:R-:W-:Y:S01]  /*2600*/  ULDC UR13, c[0x0][0x2d0] ;  /* 0x0000b400000d7ab9 */ /* 0x000fe20000000800 */
[----:B---3--:R-:W-:Y:S01]  /*2610*/  IADD3 R32, P1, R30, 0x20, RZ ;  /* 0x000000201e207810 */ /* 0x008fe20007f3e0ff */
        /* <DEDUP_REMOVED lines=12> */
[----:B-1--4-:R-:W1:Y:S01]  /*26e0*/  @!P3 LDC.64 R8, c[0x0][0x210] ;  /* 0x00008400ff08bb82 */ /* 0x012e620000000a00 */
        /* <DEDUP_REMOVED lines=23> */
.L_x_718:
[----:B------:R-:W-:Y:S05]  /*2860*/  BSYNC B0 ;  /* 0x0000000000007941 */ /* 0x000fea0003800000 */
.L_x_717:
[----:B------:R-:W-:Y:S01]  /*2870*/  ISETP.GE.AND P2, PT, R20, UR12, PT ;  /* 0x0000000c14007c0c */ /* 0x000fe2000bf46270 */
[----:B------:R-:W-:Y:S01]  /*2880*/  USHF.L.U64.HI UR13, UR8, 0x4, UR9 ;  /* 0x00000004080d7899 */ /* 0x000fe20008010209 */
[----:B------:R-:W-:Y:S01]  /*2890*/  IADD3 R26, P1, R204, R26, RZ ;  /* 0x0000001acc1a7210 */ /* 0x000fe20007f3e0ff */
[----:B------:R-:W-:Y:S03]  /*28a0*/  BSSY B0, `(.L_x_719) ;  /* 0x0000029000007945 */ /* 0x000fe60003800000 */
[----:B------:R-:W-:Y:S01]  /*28b0*/  IADD3.X R27, R21, R24, RZ, P1, !PT ;  /* 0x00000018151b7210 */ /* 0x000fe20000ffe4ff */
[----:B------:R-:W-:-:S06]  /*28c0*/  IMAD R21, R19, UR8, RZ ;  /* 0x0000000813157c24 */ /* 0x000fcc000f8e02ff */
[----:B------:R-:W-:Y:S05]  /*28d0*/  @P2 BRA `(.L_x_720) ;  /* 0x0000000000942947 */ /* 0x000fea0003800000 */
        /* <DEDUP_REMOVED lines=8> */
[----:B------:R-:W-:-:S04]  /*2960*/  IMAD.WIDE.U32 R28, R23, UR6, R28 ;  /* 0x00000006171c7c25 */ /* 0x000fc8000f8e001c */
[----:B------:R-:W-:-:S04]  /*2970*/  IMAD R24, R24, UR6, RZ ;  /* 0x0000000618187c24 */ /* 0x000fc8000f8e02ff */
[----:B--2---:R-:W2:Y:S01]  /*2980*/  @!P5 LDC.64 R10, c[0x0][0x210] ;  /* 0x00008400ff0adb82 */ /* 0x004ea20000000a00 */
[----:B------:R-:W-:Y:S01]  /*2990*/  IMAD R24, R23, UR7, R24 ;  /* 0x0000000717187c24 */ /* 0x000fe2000f8e0218 */
[----:B------:R2:W-:Y:S03]  /*29a0*/  @P5 STS.128 [R203+0x1800], RZ ;  /* 0x001800ffcb005388 */ /* 0x0005e60000000c00 */
[----:B------:R-:W-:-:S03]  /*29b0*/  IMAD.IADD R24, R29, 0x1, R24 ;  /* 0x000000011d187824 */ /* 0x000fc600078e0218 */
[----:B-1-34-:R-:W1:Y:S01]  /*29c0*/  @!P3 LDC.64 R8, c[0x0][0x210] ;  /* 0x00008400ff08bb82 */ /* 0x01ae620000000a00 */
[----:B--2---:R-:W-:-:S04]  /*29d0*/  @!P5 LEA R10, P2, R28, R10, 0x1 ;  /* 0x0000000a1c0ad211 */ /* 0x004fc800078408ff */
        /* <DEDUP_REMOVED lines=15> */
[----:B-1----:R-:W-:-:S04]  /*2ad0*/  LEA R8, P1, R28, UR6, 0x1 ;  /* 0x000000061c087c11 */ /* 0x002fc8000f8208ff */
[----:B------:R-:W-:-:S05]  /*2ae0*/  LEA.HI.X R9, R28, UR7, R24, 0x1, P1 ;  /* 0x000000071c097c11 */ /* 0x000fca00088f0c18 */
[----:B------:R-:W-:Y:S01]  /*2af0*/  @!PT LDS RZ, [RZ] ;  /* 0x00000000fffff984 */ /* 0x000fe20000000800 */
[----:B------:R-:W-:Y:S01]  /*2b00*/  @!PT LDS RZ, [RZ] ;  /* 0x00000000fffff984 */ /* 0x000fe20000000800 */
[----:B------:R-:W-:Y:S01]  /*2b10*/  @!PT LDS RZ, [RZ] ;  /* 0x00000000fffff984 */ /* 0x000fe20000000800 */
[----:B------:R1:W-:Y:S04]  /*2b20*/  LDGSTS.E.BYPASS.LTC128B.128 [R203+0x5800], desc[UR22][R8.64+0x100] ;  /* 0x0580010008cb7fae */ /* 0x0003e8000b901d56 */
.L_x_720:
[----:B------:R-:W-:Y:S05]  /*2b30*/  BSYNC B0 ;  /* 0x0000000000007941 */ /* 0x000fea0003800000 */
.L_x_719:
[C---:B------:R-:W-:Y:S01]  /*2b40*/  ISETP.GE.AND P1, PT, R18.reuse, UR10, PT ;  /* 0x0000000a12007c0c */ /* 0x040fe2000bf26270 */
[C---:B------:R-:W-:Y:S01]  /*2b50*/  IMAD R21, R18.reuse, UR9, R21 ;  /* 0x0000000912157c24 */ /* 0x040fe2000f8e0215 */
[----:B------:R-:W-:Y:S01]  /*2b60*/  USHF.L.U32 UR14, UR8, 0x4, URZ ;  /* 0x00000004080e7899 */ /* 0x000fe2000800063f */
[----:B------:R-:W-:Y:S01]  /*2b70*/  IMAD.WIDE.U32 R26, R18, UR8, R26 ;  /* 0x00000008121a7c25 */ /* 0x000fe2000f8e001a */
[----:B------:R-:W-:Y:S04]  /*2b80*/  BSSY B0, `(.L_x_721) ;  /* 0x0000021000007945 */ /* 0x000fe80003800000 */
[----:B------:R-:W-:Y:S02]  /*2b90*/  IADD3 R134, R27, R21, RZ ;  /* 0x000000151b867210 */ /* 0x000fe40007ffe0ff */
[----:B------:R-:W-:-:S03]  /*2ba0*/  MOV R133, R26 ;  /* 0x0000001a00857202 */ /* 0x000fc60000000f00 */
[----:B------:R-:W-:Y:S05]  /*2bb0*/  @P1 BRA `(.L_x_722) ;  /* 0x0000000000741947 */ /* 0x000fea0003800000 */
[----:B------:R-:W-:Y:S02]  /*2bc0*/  ULDC UR6, c[0x0][0x2d0] ;  /* 0x0000b40000067ab9 */ /* 0x000fe40000000800 */
[----:B------:R-:W-:Y:S02]  /*2bd0*/  ISETP.GE.AND P5, PT, R204, UR6, PT ;  /* 0x00000006cc007c0c */ /* 0x000fe4000bfa6270 */
[----:B------:R-:W-:Y:S02]  /*2be0*/  ISETP.GE.AND P3, PT, R200, UR6, PT ;  /* 0x00000006c8007c0c */ /* 0x000fe4000bf66270 */
[----:B------:R-:W-:-:S09]  /*2bf0*/  ISETP.GE.AND P1, PT, R199, UR6, PT ;  /* 0x00000006c7007c0c */ /* 0x000fd2000bf26270 */
[----:B-12---:R-:W1:Y:S01]  /*2c00*/  @!P5 LDC.64 R10, c[0x0][0x218] ;  /* 0x00008600ff0adb82 */ /* 0x006e620000000a00 */
[----:B------:R2:W-:Y:S07]  /*2c10*/  @P5 STS.128 [R203+0x6000], RZ ;  /* 0x006000ffcb005388 */ /* 0x0005ee0000000c00 */
[----:B---34-:R-:W3:Y:S01]  /*2c20*/  @!P3 LDC.64 R8, c[0x0][0x218] ;  /* 0x00008600ff08bb82 */ /* 0x018ee20000000a00 */
[----:B-1----:R-:W-:-:S04]  /*2c30*/  @!P5 LEA R10, P2, R133, R10, 0x1 ;  /* 0x0000000a850ad211 */ /* 0x002fc800078408ff */
[C---:B------:R-:W-:Y:S02]  /*2c40*/  @!P5 LEA.HI.X R11, R133.reuse, R11, R134, 0x1, P2 ;  /* 0x0000000b850bd211 */ /* 0x040fe400010f0c86 */
[----:B---3--:R-:W-:-:S03]  /*2c50*/  @!P3 LEA R8, P2, R133, R8, 0x1 ;  /* 0x000000088508b211 */ /* 0x008fc600078408ff */
        /* <DEDUP_REMOVED lines=19> */
.L_x_722:
[----:B------:R-:W-:Y:S05]  /*2d90*/  BSYNC B0 ;  /* 0x0000000000007941 */ /* 0x000fea0003800000 */
.L_x_721:
[----:B------:R-:W-:Y:S04]  /*2da0*/  BSSY B0, `(.L_x_723) ;  /* 0x0000021000007945 */ /* 0x000fe80003800000 */
[----:B------:R-:W-:Y:S05]  /*2db0*/  @P6 BRA `(.L_x_724) ;  /* 0x00000000007c6947 */ /* 0x000fea0003800000 */
[----:B------:R-:W-:Y:S01]  /*2dc0*/  ULDC UR6, c[0x0][0x2d0] ;  /* 0x0000b40000067ab9 */ /* 0x000fe20000000800 */
[----:B------:R-:W-:Y:S02]  /*2dd0*/  IADD3 R21, P2, R133, UR14, RZ ;  /* 0x0000000e85157c10 */ /* 0x000fe4000ff5e0ff */
[----:B------:R-:W-:Y:S02]  /*2de0*/  ISETP.GE.AND P5, PT, R204, UR6, PT ;  /* 0x00000006cc007c0c */ /* 0x000fe4000bfa6270 */
[----:B------:R-:W-:Y:S02]  /*2df0*/  ISETP.GE.AND P3, PT, R200, UR6, PT ;  /* 0x00000006c8007c0c */ /* 0x000fe4000bf66270 */
[----:B------:R-:W-:Y:S02]  /*2e00*/  ISETP.GE.AND P1, PT, R199, UR6, PT ;  /* 0x00000006c7007c0c */ /* 0x000fe4000bf26270 */
[----:B------:R-:W-:-:S07]  /*2e10*/  IADD3.X R22, R134, UR13, RZ, P2, !PT ;  /* 0x0000000d86167c10 */ /* 0x000fce00097fe4ff */
        /* <DEDUP_REMOVED lines=25> */
.L_x_724:
[----:B------:R-:W-:Y:S05]  /*2fb0*/  BSYNC B0 ;  /* 0x0000000000007941 */ /* 0x000fea0003800000 */
.L_x_723:
[----:B------:R-:W-:Y:S01]  /*2fc0*/  ISETP.GE.AND P1, PT, R6, UR10, PT ;  /* 0x0000000a06007c0c */ /* 0x000fe2000bf26270 */
[----:B------:R-:W-:Y:S01]  /*2fd0*/  BSSY B0, `(.L_x_725) ;  /* 0x0000026000007945 */ /* 0x000fe20003800000 */
[----:B------:R-:W-:Y:S02]  /*2fe0*/  ISETP.GE.AND P2, PT, R20, UR10, PT ;  /* 0x0000000a14007c0c */ /* 0x000fe4000bf46270 */
[----:B------:R-:W-:-:S09]  /*2ff0*/  SHF.R.S32.HI R22, RZ, 0x4, R15 ;  /* 0x00000004ff167819 */ /* 0x000fd2000001140f */
[----:B------:R-:W-:Y:S05]  /*3000*/  @P1 BRA `(.L_x_726) ;  /* 0x0000000000881947 */ /* 0x000fea0003800000 */
[----:B------:R-:W-:Y:S01]  /*3010*/  ULDC UR6, c[0x0][0x2d0] ;  /* 0x0000b40000067ab9 */ /* 0x000fe20000000800 */
[----:B------:R-:W-:Y:S01]  /*3020*/  IMAD.U32 R24, RZ, RZ, UR8 ;  /* 0x00000008ff187e24 */ /* 0x000fe2000f8e00ff */
[----:B------:R-:W-:Y:S01]  /*3030*/  ISETP.GE.AND P6, PT, R204, UR6, PT ;  /* 0x00000006cc007c0c */ /* 0x000fe2000bfc6270 */
[----:B------:R-:W-:Y:S01]  /*3040*/  IMAD.U32 R23, RZ, RZ, UR8 ;  /* 0x00000008ff177e24 */ /* 0x000fe2000f8e00ff */
[----:B------:R-:W-:Y:S01]  /*3050*/  ISETP.GE.AND P5, PT, R200, UR6, PT ;  /* 0x00000006c8007c0c */ /* 0x000fe2000bfa6270 */
[----:B------:R-:W-:Y:S01]  /*3060*/  IMAD.U32 R21, RZ, RZ, UR9 ;  /* 0x00000009ff157e24 */ /* 0x000fe2000f8e00ff */
[----:B------:R-:W-:-:S04]  /*3070*/  LEA R24, P1, R24, R133, 0x5 ;  /* 0x0000008518187211 */ /* 0x000fc800078228ff */
[----:B------:R-:W-:Y:S02]  /*3080*/  LEA.HI.X R21, R23, R134, R21, 0x5, P1 ;  /* 0x0000008617157211 */ /* 0x000fe400008f2c15 */
[----:B------:R-:W-:-:S03]  /*3090*/  ISETP.GE.AND P1, PT, R199, UR6, PT ;  /* 0x00000006c7007c0c */ /* 0x000fc6000bf26270 */
        /* <DEDUP_REMOVED lines=25> */
.L_x_726:
[----:B------:R-:W-:Y:S05]  /*3230*/  BSYNC B0 ;  /* 0x0000000000007941 */ /* 0x000fea0003800000 */
.L_x_725:
[----:B------:R-:W-:Y:S01]  /*3240*/  IMAD.SHL.U32 R19, R2, 0x40, RZ ;  /* 0x0000004002137824 */ /* 0x000fe200078e00ff */
[----:B------:R-:W-:Y:S01]  /*3250*/  LEA.HI R21, R15, R22, RZ, 0x1 ;  /* 0x000000160f157211 */ /* 0x000fe200078f08ff */
[----:B------:R-:W-:Y:S01]  /*3260*/  BSSY B0, `(.L_x_727) ;  /* 0x0000029000007945 */ /* 0x000fe20003800000 */
[C---:B------:R-:W-:Y:S01]  /*3270*/  ISETP.GE.AND P1, PT, R18.reuse, UR10, PT ;  /* 0x0000000a12007c0c */ /* 0x040fe2000bf26270 */
[----:B------:R-:W-:Y:S01]  /*3280*/  IMAD.SHL.U32 R18, R18, 0x8, RZ ;  /* 0x0000000812127824 */ /* 0x000fe200078e00ff */
[----:B------:R-:W-:Y:S02]  /*3290*/  LOP3.LUT R21, R21, 0xfffffffe, RZ, 0xc0, !PT ;  /* 0xfffffffe15157812 */ /* 0x000fe400078ec0ff */
[----:B------:R-:W-:Y:S01]  /*32a0*/  LOP3.LUT R19, R19, 0x1c0, RZ, 0xc0, !PT ;  /* 0x000001c013137812 */ /* 0x000fe200078ec0ff */
[----:B------:R-:W-:Y:S08]  /*32b0*/  @P2 BRA `(.L_x_728) ;  /* 0x00000000008c2947 */ /* 0x000ff00003800000 */
[----:B------:R-:W-:Y:S01]  /*32c0*/  ULDC UR6, c[0x0][0x2d0] ;  /* 0x0000b40000067ab9 */ /* 0x000fe20000000800 */
[----:B------:R-:W-:Y:S01]  /*32d0*/  IMAD.U32 R15, RZ, RZ, UR8 ;  /* 0x00000008ff0f7e24 */ /* 0x000fe2000f8e00ff */
[----:B------:R-:W-:Y:S01]  /*32e0*/  ISETP.GE.AND P6, PT, R204, UR6, PT ;  /* 0x00000006cc007c0c */ /* 0x000fe2000bfc6270 */
[----:B------:R-:W-:Y:S01]  /*32f0*/  IMAD.MOV.U32 R24, RZ, RZ, R133 ;  /* 0x000000ffff187224 */ /* 0x000fe200078e0085 */
[----:B------:R-:W-:Y:S01]  /*3300*/  ISETP.GE.AND P5, PT, R200, UR6, PT ;  /* 0x00000006c8007c0c */ /* 0x000fe2000bfa6270 */
[----:B------:R-:W-:Y:S01]  /*3310*/  IMAD.MOV.U32 R25, RZ, RZ, R134 ;  /* 0x000000ffff197224 */ /* 0x000fe200078e0086 */
[----:B------:R-:W-:Y:S01]  /*3320*/  UIMAD UR7, UR9, 0x30, URZ ;  /* 0x00000030090778a4 */ /* 0x000fe2000f8e023f */
[----:B------:R-:W-:Y:S01]  /*3330*/  ISETP.GE.AND P2, PT, R199, UR6, PT ;  /* 0x00000006c7007c0c */ /* 0x000fe2000bf46270 */
[----:B------:R-:W-:-:S04]  /*3340*/  IMAD.WIDE.U32 R26, R15, 0x30, R24 ;  /* 0x000000300f1a7825 */ /* 0x000fc800078e0018 */
[----:B------:R-:W-:-:S03]  /*3350*/  VIADD R24, R27, UR7 ;  /* 0x000000071b187c36 */ /* 0x000fc60008000000 */
        /* <DEDUP_REMOVED lines=25> */
.L_x_728:
[----:B------:R-:W-:Y:S05]  /*34f0*/  BSYNC B0 ;  /* 0x0000000000007941 */ /* 0x000fea0003800000 */
.L_x_727:
[----:B------:R-:W0:Y:S01]  /*3500*/  LDGDEPBAR ;  /* 0x00000000000079af */ /* 0x000e220000000000 */
[----:B------:R-:W-:Y:S01]  /*3510*/  IMAD.IADD R21, R22, 0x1, -R21 ;  /* 0x0000000116157824 */ /* 0x000fe200078e0a15 */
[----:B------:R-:W-:Y:S01]  /*3520*/  ISETP.GE.AND P6, PT, R6, UR10, PT ;  /* 0x0000000a06007c0c */ /* 0x000fe2000bfc6270 */
[----:B------:R-:W-:Y:S01]  /*3530*/  IMAD.SHL.U32 R14, R14, 0x40, RZ ;  /* 0x000000400e0e7824 */ /* 0x000fe200078e00ff */
[----:B------:R-:W-:Y:S01]  /*3540*/  LOP3.LUT R18, R19, 0x8, R18, 0xf8, !PT ;  /* 0x0000000813127812 */ /* 0x000fe200078ef812 */
[----:B------:R-:W-:Y:S01]  /*3550*/  IMAD.SHL.U32 R6, R21, 0x8, RZ ;  /* 0x0000000815067824 */ /* 0x000fe200078e00ff */
[----:B------:R-:W-:Y:S01]  /*3560*/  SHF.R.U32.HI R19, RZ, 0x3, R19 ;  /* 0x00000003ff137819 */ /* 0x000fe20000011613 */
[----:B-12---:R-:W-:Y:S01]  /*3570*/  IMAD.SHL.U32 R11, R0, 0x40, RZ ;  /* 0x00000040000b7824 */ /* 0x006fe200078e00ff */
[----:B---34-:R-:W-:Y:S01]  /*3580*/  LOP3.LUT R9, R14, 0x1c0, RZ, 0xc0, !PT ;  /* 0x000001c00e097812 */ /* 0x018fe200078ec0ff */
[-C--:B------:R-:W-:Y:S01]  /*3590*/  IMAD R13, R13, R206.reuse, RZ ;  /* 0x000000ce0d0d7224 */ /* 0x080fe200078e02ff */
[----:B------:R-:W-:Y:S01]  /*35a0*/  LEA.HI R4, R4, R3, RZ, 0x5 ;  /* 0x0000000304047211 */ /* 0x000fe200078f28ff */
[----:B------:R-:W-:Y:S01]  /*35b0*/  IMAD.IADD R17, R17, 0x1, R12 ;  /* 0x0000000111117824 */ /* 0x000fe200078e020c */
[----:B------:R-:W-:Y:S01]  /*35c0*/  LOP3.LUT R6, R9, 0x8, R6, 0xf8, !PT ;  /* 0x0000000809067812 */ /* 0x000fe200078ef806 */
[----:B------:R-:W-:Y:S01]  /*35d0*/  ULDC.64 UR6, c[0x0][0x220] ;  /* 0x0000880000067ab9 */ /* 0x000fe20000000a00 */
[----:B------:R-:W-:Y:S01]  /*35e0*/  SHF.R.U32.HI R9, RZ, 0x3, R9 ;  /* 0x00000003ff097819 */ /* 0x000fe20000011609 */
[----:B------:R-:W-:Y:S01]  /*35f0*/  BSSY B0, `(.L_x_729) ;  /* 0x000002e000007945 */ /* 0x000fe20003800000 */
[----:B------:R-:W-:Y:S01]  /*3600*/  LOP3.LUT R18, R18, R19, RZ, 0x3c, !PT ;  /* 0x0000001312127212 */ /* 0x000fe200078e3cff */
[----:B------:R-:W-:Y:S01]  /*3610*/  IMAD.SHL.U32 R202, R206, 0x10, RZ ;  /* 0x00000010ceca7824 */ /* 0x000fe200078e00ff */
[----:B------:R-:W-:Y:S01]  /*3620*/  LOP3.LUT R6, R6, R9, RZ, 0x3c, !PT ;  /* 0x0000000906067212 */ /* 0x000fe200078e3cff */
[C---:B------:R-:W-:Y:S01]  /*3630*/  IMAD R9, R154.reuse, R207, R13 ;  /* 0x000000cf9a097224 */ /* 0x040fe200078e020d */
[----:B------:R-:W-:Y:S01]  /*3640*/  SHF.R.S32.HI R85, RZ, 0x5, R4 ;  /* 0x00000005ff557819 */ /* 0x000fe20000011404 */
[----:B------:R-:W-:Y:S01]  /*3650*/  IMAD.WIDE.U32 R154, R154, R206, R16 ;  /* 0x000000ce9a9a7225 */ /* 0x000fe200078e0010 */
[----:B------:R-:W-:Y:S01]  /*3660*/  LOP3.LUT R0, R6, 0xfffffe00, R11, 0xf8, !PT ;  /* 0xfffffe0006007812 */ /* 0x000fe200078ef80b */
[----:B------:R-:W-:-:S04]  /*3670*/  DEPBAR.LE SB0, 0x0 ;  /* 0x000080000000791a */ /* 0x000fc80000000000 */
[----:B------:R-:W-:Y:S01]  /*3680*/  BAR.SYNC.DEFER_BLOCKING 0x0 ;  /* 0x0000000000007b1d */ /* 0x000fe20000010000 */
[----:B------:R-:W-:Y:S01]  /*3690*/  IMAD R197, R21, 0x200, R18 ;  /* 0x0000020015c57824 */ /* 0x000fe200078e0212 */
[----:B------:R-:W-:Y:S01]  /*36a0*/  LEA R210, P2, R154, UR6, 0x1 ;  /* 0x000000069ad27c11 */ /* 0x000fe2000f8408ff */
[----:B------:R-:W-:Y:S01]  /*36b0*/  IMAD.IADD R152, R155, 0x1, R9 ;  /* 0x000000019b987824 */ /* 0x000fe200078e0209 */
[----:B------:R-:W-:Y:S01]  /*36c0*/  ISETP.GE.AND P5, PT, R20, UR10, PT ;  /* 0x0000000a14007c0c */ /* 0x000fe2000bfa6270 */
[----:B------:R-:W-:Y:S01]  /*36d0*/  IMAD R198, R85, 0x400, R0 ;  /* 0x0000040055c67824 */ /* 0x000fe200078e0200 */
[----:B------:R-:W-:Y:S02]  /*36e0*/  SHF.L.U64.HI R201, R206, 0x4, R207 ;  /* 0x00000004cec97819 */ /* 0x000fe400000102cf */
[----:B------:R-:W-:Y:S02]  /*36f0*/  LEA R197, R197, UR4, 0x1 ;  /* 0x00000004c5c57c11 */ /* 0x000fe4000f8e08ff */
[----:B------:R-:W-:-:S02]  /*3700*/  LEA.HI.X R215, R154, UR7, R152, 0x1, P2 ;  /* 0x000000079ad77c11 */ /* 0x000fc400090f0c98 */
[----:B------:R-:W-:Y:S01]  /*3710*/  LEA R198, R198, UR4, 0x1 ;  /* 0x00000004c6c67c11 */ /* 0x000fe2000f8e08ff */
[----:B------:R1:W-:Y:S04]  /*3720*/  @P1 STS.128 [R203+0xc000], RZ ;  /* 0x00c000ffcb001388 */ /* 0x0003e80000000c00 */
[----:B------:R1:W-:Y:S04]  /*3730*/  @P1 STS.128 [R203+0xe000], RZ ;  /* 0x00e000ffcb001388 */ /* 0x0003e80000000c00 */
[----:B------:R1:W-:Y:S01]  /*3740*/  @P1 STS.128 [R203+0x10000], RZ ;  /* 0x010000ffcb001388 */ /* 0x0003e20000000c00 */
[----:B------:R-:W-:Y:S05]  /*3750*/  @P1 BRA `(.L_x_730) ;  /* 0x00000000005c1947 */ /* 0x000fea0003800000 */
[----:B------:R-:W-:Y:S02]  /*3760*/  ULDC UR25, c[0x0][0x2d0] ;  /* 0x0000b40000197ab9 */ /* 0x000fe40000000800 */
[----:B------:R-:W-:Y:S02]  /*3770*/  ISETP.GE.AND P3, PT, R204, UR25, PT ;  /* 0x00000019cc007c0c */ /* 0x000fe4000bf66270 */
[----:B------:R-:W-:Y:S02]  /*3780*/  ISETP.GE.AND P2, PT, R200, UR25, PT ;  /* 0x00000019c8007c0c */ /* 0x000fe4000bf46270 */
[----:B------:R-:W-:-:S09]  /*3790*/  ISETP.GE.AND P1, PT, R199, UR25, PT ;  /* 0x00000019c7007c0c */ /* 0x000fd2000bf26270 */
[----:B------:R-:W-:Y:S01]  /*37a0*/  @!P3 IMAD.MOV.U32 R214, RZ, RZ, R210 ;  /* 0x000000ffffd6b224 */ /* 0x000fe200078e00d2 */
[----:B------:R2:W-:Y:S01]  /*37b0*/  @P3 STS.128 [R203+0xc000], RZ ;  /* 0x00c000ffcb003388 */ /* 0x0005e20000000c00 */
[----:B------:R-:W-:-:S03]  /*37c0*/  @!P2 IMAD.MOV.U32 R211, RZ, RZ, R215 ;  /* 0x000000ffffd3a224 */ /* 0x000fc600078e00d7 */
[----:B------:R-:W-:Y:S01]  /*37d0*/  @!PT LDS RZ, [RZ] ;  /* 0x00000000fffff984 */ /* 0x000fe20000000800 */
[----:B------:R-:W-:Y:S01]  /*37e0*/  @!PT LDS RZ, [RZ] ;  /* 0x00000000fffff984 */ /* 0x000fe20000000800 */
[----:B------:R-:W-:Y:S01]  /*37f0*/  @!PT LDS RZ, [RZ] ;  /* 0x00000000fffff984 */ /* 0x000fe20000000800 */
[----:B------:R2:W-:Y:S04]  /*3800*/  @!P3 LDGSTS.E.BYPASS.LTC128B.128 [R203+0xc000], desc[UR22][R214.64] ;  /* 0x0c000000d6cbbfae */ /* 0x0005e8000b901d56 */
[----:B------:R2:W-:Y:S04]  /*3810*/  @P2 STS.128 [R203+0xe000], RZ ;  /* 0x00e000ffcb002388 */ /* 0x0005e80000000c00 */
[----:B------:R-:W-:Y:S01]  /*3820*/  @!PT LDS RZ, [RZ] ;  /* 0x00000000fffff984 */ /* 0x000fe20000000800 */
[----:B------:R-:W-:Y:S01]  /*3830*/  @!PT LDS RZ, [RZ] ;  /* 0x00000000fffff984 */ /* 0x000fe20000000800 */
[----:B------:R-:W-:Y:S01]  /*3840*/  @!PT LDS RZ, [RZ] ;  /* 0x00000000fffff984 */ /* 0x000fe20000000800 */
[----:B------:R2:W-:Y:S04]  /*3850*/  @!P2 LDGSTS.E.BYPASS.LTC128B.128 [R203+0xe000], desc[UR22][R210.64+0x80] ;  /* 0x0e000080d2cbafae */ /* 0x0005e8000b901d56 */
[----:B------:R2:W-:Y:S01]  /*3860*/  @P1 STS.128 [R203+0x10000], RZ ;  /* 0x010000ffcb001388 */ /* 0x0005e20000000c00 */
[----:B------:R-:W-:Y:S05]  /*3870*/  @P1 BRA `(.L_x_730) ;  /* 0x0000000000141947 */ /* 0x000fea0003800000 */
[----:B--2---:R-:W-:-:S05]  /*3880*/  MOV R211, R215 ;  /* 0x000000d700d37202 */ /* 0x004fca0000000f00 */
[----:B------:R-:W-:Y:S01]  /*3890*/  @!PT LDS RZ, [RZ] ;  /* 0x00000000fffff984 */ /* 0x000fe20000000800 */
[----:B------:R-:W-:Y:S01]  /*38a0*/  @!PT LDS RZ, [RZ] ;  /* 0x00000000fffff984 */ /* 0x000fe20000000800 */
[----:B------:R-:W-:Y:S01]  /*38b0*/  @!PT LDS RZ, [RZ] ;  /* 0x00000000fffff984 */ /* 0x000fe20000000800 */
[----:B------:R3:W-:Y:S02]  /*38c0*/  LDGSTS.E.BYPASS.LTC128B.128 [R203+0x10000], desc[UR22][R210.64+0x100] ;  /* 0x10000100d2cb7fae */ /* 0x0007e4000b901d56 */
.L_x_730:
[----:B------:R-:W-:Y:S05]  /*38d0*/  BSYNC B0 ;  /* 0x0000000000007941 */ /* 0x000fea0003800000 */
.L_x_729:
[----:B------:R4:W-:Y:S01]  /*38e0*/  @P4 STS.128 [R203+0xc800], RZ ;  /* 0x00c800ffcb004388 */ /* 0x0009e20000000c00 */
[----:B------:R-:W-:Y:S03]  /*38f0*/  BSSY B0, `(.L_x_731) ;  /* 0x000001e000007945 */ /* 0x000fe60003800000 */
[----:B------:R4:W-:Y:S04]  /*3900*/  @P4 STS.128 [R203+0xe800], RZ ;  /* 0x00e800ffcb004388 */ /* 0x0009e80000000c00 */
[----:B------:R4:W-:Y:S01]  /*3910*/  @P4 STS.128 [R203+0x10800], RZ ;  /* 0x010800ffcb004388 */ /* 0x0009e20000000c00 */
[----:B------:R-:W-:Y:S05]  /*3920*/  @P4 BRA `(.L_x_732) ;  /* 0x0000000000684947 */ /* 0x000fea0003800000 */
[----:B------:R-:W-:Y:S02]  /*3930*/  ULDC UR25, c[0x0][0x2d0] ;  /* 0x0000b40000197ab9 */ /* 0x000fe40000000800 */
[----:B------:R-:W-:Y:S02]  /*3940*/  ISETP.GE.AND P4, PT, R204, UR25, PT ;  /* 0x00000019cc007c0c */ /* 0x000fe4000bf86270 */
[----:B------:R-:W-:Y:S02]  /*3950*/  ISETP.GE.AND P3, PT, R200, UR25, PT ;  /* 0x00000019c8007c0c */ /* 0x000fe4000bf66270 */
[----:B------:R-:W-:-:S09]  /*3960*/  ISETP.GE.AND P1, PT, R199, UR25, PT ;  /* 0x00000019c7007c0c */ /* 0x000fd2000bf26270 */
[CC--:B------:R-:W-:Y:S01]  /*3970*/  @!P4 LEA R10, P2, R202.reuse, R210.reuse, 0x1 ;  /* 0x000000d2ca0ac211 */ /* 0x0c0fe200078408ff */
[----:B------:R1:W-:Y:S03]  /*3980*/  @P4 STS.128 [R203+0xc800], RZ ;  /* 0x00c800ffcb004388 */ /* 0x0003e60000000c00 */
[C---:B------:R-:W-:Y:S02]  /*3990*/  @!P4 LEA.HI.X R11, R202.reuse, R215, R201, 0x1, P2 ;  /* 0x000000d7ca0bc211 */ /* 0x040fe400010f0cc9 */
[----:B------:R-:W-:-:S03]  /*39a0*/  @!P3 LEA R8, P2, R202, R210, 0x1 ;  /* 0x000000d2ca08b211 */ /* 0x000fc600078408ff */
        /* <DEDUP_REMOVED lines=12> */
[----:B-1----:R-:W-:-:S04]  /*3a70*/  LEA R8, P1, R202, R210, 0x1 ;  /* 0x000000d2ca087211 */ /* 0x002fc800078208ff */
[----:B------:R-:W-:-:S05]  /*3a80*/  LEA.HI.X R9, R202, R215, R201, 0x1, P1 ;  /* 0x000000d7ca097211 */ /* 0x000fca00008f0cc9 */
[----:B------:R-:W-:Y:S01]  /*3a90*/  @!PT LDS RZ, [RZ] ;  /* 0x00000000fffff984 */ /* 0x000fe20000000800 */
[----:B------:R-:W-:Y:S01]  /*3aa0*/  @!PT LDS RZ, [RZ] ;  /* 0x00000000fffff984 */ /* 0x000fe20000000800 */
[----:B------:R-:W-:Y:S01]  /*3ab0*/  @!PT LDS RZ, [RZ] ;  /* 0x00000000fffff984 */ /* 0x000fe20000000800 */
[----:B------:R1:W-:Y:S04]  /*3ac0*/  LDGSTS.E.BYPASS.LTC128B.128 [R203+0x10800], desc[UR22][R8.64+0x100] ;  /* 0x1080010008cb7fae */ /* 0x0003e8000b901d56 */
.L_x_732:
[----:B------:R-:W-:Y:S05]  /*3ad0*/  BSYNC B0 ;  /* 0x0000000000007941 */ /* 0x000fea0003800000 */
.L_x_731:
[----:B------:R1:W-:Y:S01]  /*3ae0*/  @P6 STS.128 [R203+0xd000], RZ ;  /* 0x00d000ffcb006388 */ /* 0x0003e20000000c00 */
[----:B------:R-:W-:Y:S03]  /*3af0*/  BSSY B0, `(.L_x_733) ;  /* 0x0000020000007945 */ /* 0x000fe60003800000 */
[----:B------:R1:W-:Y:S04]  /*3b00*/  @P6 STS.128 [R203+0xf000], RZ ;  /* 0x00f000ffcb006388 */ /* 0x0003e80000000c00 */
[----:B------:R1:W-:Y:S01]  /*3b10*/  @P6 STS.128 [R203+0x11000], RZ ;  /* 0x011000ffcb006388 */ /* 0x0003e20000000c00 */
[----:B------:R-:W-:Y:S05]  /*3b20*/  @P6 BRA `(.L_x_734) ;  /* 0x0000000000706947 */ /* 0x000fea0003800000 */
[----:B------:R-:W-:Y:S01]  /*3b30*/  ULDC UR25, c[0x0][0x2d0] ;  /* 0x0000b40000197ab9 */ /* 0x000fe20000000800 */
[----:B-1----:R-:W-:Y:S01]  /*3b40*/  IMAD.SHL.U32 R9, R206, 0x20, RZ ;  /* 0x00000020ce097824 */ /* 0x002fe200078e00ff */
[----:B------:R-:W-:Y:S02]  /*3b50*/  ISETP.GE.AND P4, PT, R204, UR25, PT ;  /* 0x00000019cc007c0c */ /* 0x000fe4000bf86270 */
[----:B------:R-:W-:Y:S02]  /*3b60*/  ISETP.GE.AND P3, PT, R200, UR25, PT ;  /* 0x00000019c8007c0c */ /* 0x000fe4000bf66270 */
[----:B------:R-:W-:Y:S02]  /*3b70*/  ISETP.GE.AND P1, PT, R199, UR25, PT ;  /* 0x00000019c7007c0c */ /* 0x000fe4000bf26270 */
[----:B------:R-:W-:-:S07]  /*3b80*/  SHF.L.U64.HI R6, R206, 0x5, R207 ;  /* 0x00000005ce067819 */ /* 0x000fce00000102cf */
[CC--:B------:R-:W-:Y:S01]  /*3b90*/  @!P4 LEA R12, P6, R9.reuse, R210.reuse, 0x1 ;  /* 0x000000d2090cc211 */ /* 0x0c0fe200078c08ff */
[----:B------:R1:W-:Y:S01]  /*3ba0*/  @P4 STS.128 [R203+0xd000], RZ ;  /* 0x00d000ffcb004388 */ /* 0x0003e20000000c00 */
[C---:B------:R-:W-:Y:S02]  /*3bb0*/  @!P3 LEA R10, P2, R9.reuse, R210, 0x1 ;  /* 0x000000d2090ab211 */ /* 0x040fe400078408ff */
[CCC-:B------:R-:W-:Y:S02]  /*3bc0*/  @!P4 LEA.HI.X R13, R9.reuse, R215.reuse, R6.reuse, 0x1, P6 ;  /* 0x000000d7090dc211 */ /* 0x1c0fe400030f0c06 */
[----:B------:R-:W-:-:S03]  /*3bd0*/  @!P3 LEA.HI.X R11, R9, R215, R6, 0x1, P2 ;  /* 0x000000d7090bb211 */ /* 0x000fc600010f0c06 */
        /* <DEDUP_REMOVED lines=11> */
[----:B------:R-:W-:-:S04]  /*3c90*/  LEA R8, P1, R9, R210, 0x1 ;  /* 0x000000d209087211 */ /* 0x000fc800078208ff */
[----:B------:R-:W-:-:S05]  /*3ca0*/  LEA.HI.X R9, R9, R215, R6, 0x1, P1 ;  /* 0x000000d709097211 */ /* 0x000fca00008f0c06 */
[----:B------:R-:W-:Y:S01]  /*3cb0*/  @!PT LDS RZ, [RZ] ;  /* 0x00000000fffff984 */ /* 0x000fe20000000800 */
[----:B------:R-:W-:Y:S01]  /*3cc0*/  @!PT LDS RZ, [RZ] ;  /* 0x00000000fffff984 */ /* 0x000fe20000000800 */
[----:B------:R-:W-:Y:S01]  /*3cd0*/  @!PT LDS RZ, [RZ] ;  /* 0x00000000fffff984 */ /* 0x000fe20000000800 */
[----:B------:R1:W-:Y:S04]  /*3ce0*/  LDGSTS.E.BYPASS.LTC128B.128 [R203+0x11000], desc[UR22][R8.64+0x100] ;  /* 0x1100010008cb7fae */ /* 0x0003e8000b901d56 */
.L_x_734:
[----:B------:R-:W-:Y:S05]  /*3cf0*/  BSYNC B0 ;  /* 0x0000000000007941 */ /* 0x000fea0003800000 */
.L_x_733:
        /* <DEDUP_REMOVED lines=9> */
[----:B--2---:R-:W-:Y:S01]  /*3d90*/  @!P3 MOV R214, R210 ;  /* 0x000000d200d6b202 */ /* 0x004fe20000000f00 */
[C---:B-1----:R-:W-:Y:S01]  /*3da0*/  @!P3 IMAD R8, R207.reuse, 0x60, RZ ;  /* 0x00000060cf08b824 */ /* 0x042fe200078e02ff */
[----:B---3--:R-:W-:Y:S01]  /*3db0*/  @!P2 MOV R211, R215 ;  /* 0x000000d700d3a202 */ /* 0x008fe20000000f00 */
[----:B------:R-:W-:Y:S01]  /*3dc0*/  @!P2 IMAD R6, R207, 0x60, RZ ;  /* 0x00000060cf06a824 */ /* 0x000fe200078e02ff */
[----:B------:R1:W-:Y:S01]  /*3dd0*/  @P3 STS.128 [R203+0xd800], RZ ;  /* 0x00d800ffcb003388 */ /* 0x0003e20000000c00 */
[----:B------:R-:W-:-:S04]  /*3de0*/  @!P3 IMAD.WIDE.U32 R12, R206, 0x60, R214 ;  /* 0x00000060ce0cb825 */ /* 0x000fc800078e00d6 */
[----:B------:R-:W-:Y:S01]  /*3df0*/  @!P2 IMAD.WIDE.U32 R10, R206, 0x60, R210 ;  /* 0x00000060ce0aa825 */ /* 0x000fe200078e00d2 */
[----:B------:R-:W-:-:S04]  /*3e00*/  @!P3 IADD3 R13, R13, R8, RZ ;  /* 0x000000080d0db210 */ /* 0x000fc80007ffe0ff */
[----:B------:R-:W-:Y:S01]  /*3e10*/  @!P2 IADD3 R11, R11, R6, RZ ;  /* 0x000000060b0ba210 */ /* 0x000fe20007ffe0ff */
        /* <DEDUP_REMOVED lines=11> */
[----:B------:R-:W-:Y:S01]  /*3ed0*/  MOV R211, R215 ;  /* 0x000000d700d37202 */ /* 0x000fe20000000f00 */
[----:B------:R-:W-:Y:S02]  /*3ee0*/  IMAD R6, R207, 0x60, RZ ;  /* 0x00000060cf067824 */ /* 0x000fe400078e02ff */
[----:B------:R-:W-:-:S05]  /*3ef0*/  IMAD.WIDE.U32 R8, R206, 0x60, R210 ;  /* 0x00000060ce087825 */ /* 0x000fca00078e00d2 */
[----:B------:R-:W-:-:S05]  /*3f00*/  IADD3 R9, R9, R6, RZ ;  /* 0x0000000609097210 */ /* 0x000fca0007ffe0ff */
[----:B------:R-:W-:Y:S01]  /*3f10*/  @!PT LDS RZ, [RZ] ;  /* 0x00000000fffff984 */ /* 0x000fe20000000800 */
[----:B------:R-:W-:Y:S01]  /*3f20*/  @!PT LDS RZ, [RZ] ;  /* 0x00000000fffff984 */ /* 0x000fe20000000800 */
[----:B------:R-:W-:Y:S01]  /*3f30*/  @!PT LDS RZ, [RZ] ;  /* 0x00000000fffff984 */ /* 0x000fe20000000800 */
[----:B------:R2:W-:Y:S02]  /*3f40*/  LDGSTS.E.BYPASS.LTC128B.128 [R203+0x11800], desc[UR22][R8.64+0x100] ;  /* 0x1180010008cb7fae */ /* 0x0005e4000b901d56 */
.L_x_736:
[----:B------:R-:W-:Y:S05]  /*3f50*/  BSYNC B0 ;  /* 0x0000000000007941 */ /* 0x000fea0003800000 */
.L_x_735:
[----:B------:R-:W-:Y:S01]  /*3f60*/  LDSM.16.M88.4 R60, [R198] ;  /* 0x00000000c63c783b */ /* 0x000fe20000000200 */
[----:B------:R-:W-:Y:S01]  /*3f70*/  R2P PR, R2, 0x6 ;  /* 0x0000000602007804 */ /* 0x000fe20000000000 */
[C---:B------:R-:W-:Y:S01]  /*3f80*/  VIADD R2, R197.reuse, 0x6000 ;  /* 0x00006000c5027836 */ /* 0x040fe20000000000 */
[----:B------:R-:W-:Y:S01]  /*3f90*/  LOP3.LUT R4, R4, 0xffffffe0, RZ, 0xc0, !PT ;  /* 0xffffffe004047812 */ /* 0x000fe200078ec0ff */
[----:B------:R-:W5:Y:S01]  /*3fa0*/  LDSM.16.M88.4 R44, [R197+0x6000] ;  /* 0x00600000c52c783b */ /* 0x000f620000000200 */
[----:B------:R-:W-:Y:S01]  /*3fb0*/  VIADD R195, R197, 0x6020 ;  /* 0x00006020c5c37836 */ /* 0x000fe20000000000 */
[----:B------:R-:W-:Y:S01]  /*3fc0*/  UISETP.GE.AND UP0, UPT, UR18, 0x2, UPT ;  /* 0x000000021200788c */ /* 0x000fe2000bf06270 */
[--C-:B------:R-:W-:Y:S01]  /*3fd0*/  IMAD R196, R7, 0x2, R198.reuse ;  /* 0x0000000207c47824 */ /* 0x100fe200078e02c6 */
[----:B------:R-:W3:Y:S01]  /*3fe0*/  LDSM.16.M88.4 R36, [R197+0x6800] ;  /* 0x00680000c524783b */ /* 0x000ee20000000200 */
[----:B------:R-:W-:Y:S02]  /*3ff0*/  IMAD R194, R5, 0x2, R198 ;  /* 0x0000000205c27824 */ /* 0x000fe400078e02c6 */
[----:B------:R-:W-:Y:S01]  /*4000*/  IMAD.IADD R4, R3, 0x1, -R4 ;  /* 0x0000000103047824 */ /* 0x000fe200078e0a04 */
[----:B------:R-:W4:Y:S01]  /*4010*/  LDSM.16.M88.4 R28, [R197+0x7000] ;  /* 0x00700000c51c783b */ /* 0x000f220000000200 */
[----:B------:R-:W-:Y:S01]  /*4020*/  LEA R193, R5, R196, 0x1 ;  /* 0x000000c405c17211 */ /* 0x000fe200078e08ff */
[----:B------:R-:W-:Y:S01]  /*4030*/  IMAD.SHL.U32 R6, R3, 0x2, RZ ;  /* 0x0000000203067824 */ /* 0x000fe200078e00ff */
[----:B------:R-:W-:Y:S01]  /*4040*/  @P1 IADD3 R195, R2, -0x20, RZ ;  /* 0xffffffe002c31810 */ /* 0x000fe20007ffe0ff */
[----:B------:R-:W4:Y:S01]  /*4050*/  LDSM.16.M88.4 R52, [R197+0x7800] ;  /* 0x00780000c534783b */ /* 0x000f220000000200 */
[----:B------:R-:W-:Y:S01]  /*4060*/  IMAD.MOV.U32 R2, RZ, RZ, 0x40 ;  /* 0x00000040ff027424 */ /* 0x000fe200078e00ff */
[----:B------:R-:W-:-:S02]  /*4070*/  PLOP3.LUT P1, PT, PT, PT, UP0, 0x80, 0x0 ;  /* 0x000000000000781c */ /* 0x000fc40003f2f008 */
[----:B-12---:R-:W-:Y:S01]  /*4080*/  LDSM.16.M88.4 R8, [R196] ;  /* 0x00000000c408783b */ /* 0x006fe20000000200 */
[----:B------:R-:W-:Y:S01]  /*4090*/  LOP3.LUT R6, R6, 0x6, RZ, 0xc0, !PT ;  /* 0x0000000606067812 */ /* 0x000fe200078ec0ff */
[C---:B------:R-:W-:Y:S01]  /*40a0*/  VIADD R186, R195.reuse, 0x1000 ;  /* 0x00001000c3ba7836 */ /* 0x040fe20000000000 */
[----:B------:R-:W-:Y:S01]  /*40b0*/  SEL R2, R2, 0xffffffc0, !P2 ;  /* 0xffffffc002027807 */ /* 0x000fe20005000000 */
[----:B------:R-:W1:Y:S01]  /*40c0*/  LDSM.16.M88.4 R12, [R195] ;  /* 0x00000000c30c783b */ /* 0x000e620000000200 */
[C---:B------:R-:W-:Y:S01]  /*40d0*/  IADD3 R187, R195.reuse, 0x800, RZ ;  /* 0x00000800c3bb7810 */ /* 0x040fe20007ffe0ff */
[C---:B------:R-:W-:Y:S01]  /*40e0*/  VIADD R185, R195.reuse, 0x1800 ;  /* 0x00001800c3b97836 */ /* 0x040fe20000000000 */
[----:B------:R-:W-:Y:S01]  /*40f0*/  IADD3 R183, R195, 0x2000, RZ ;  /* 0x00002000c3b77810 */ /* 0x000fe20007ffe0ff */
[----:B------:R-:W2:Y:S01]  /*4100*/  LDSM.16.M88.4 R20, [R195+0x800] ;  /* 0x00080000c314783b */ /* 0x000ea20000000200 */
[----:B------:R-:W-:Y:S01]  /*4110*/  IMAD.IADD R191, R197, 0x1, R2 ;  /* 0x00000001c5bf7824 */ /* 0x000fe200078e0202 */
[C---:B------:R-:W-:Y:S01]  /*4120*/  IADD3 R180, R195.reuse, 0x3800, RZ ;  /* 0x00003800c3b47810 */ /* 0x040fe20007ffe0ff */
[----:B------:R-:W-:Y:S01]  /*4130*/  IMAD.IADD R184, R2, 0x1, R195 ;  /* 0x0000000102b87824 */ /* 0x000fe200078e02c3 */
[----:B------:R-:W2:Y:S01]  /*4140*/  LDSM.16.M88.4 R16, [R195+0x1000] ;  /* 0x00100000c310783b */ /* 0x000ea20000000200 */
[----:B------:R-:W-:Y:S01]  /*4150*/  MOV R2, UR24 ;  /* 0x0000001800027c02 */ /* 0x000fe20008000f00 */
[C---:B------:R-:W-:Y:S01]  /*4160*/  VIADD R182, R195.reuse, 0x2800 ;  /* 0x00002800c3b67836 */ /* 0x040fe20000000000 */
[C---:B------:R-:W-:Y:S01]  /*4170*/  IADD3 R177, R195.reuse, 0x5000, RZ ;  /* 0x00005000c3b17810 */ /* 0x040fe20007ffe0ff */
[----:B------:R-:W2:Y:S01]  /*4180*/  LDSM.16.M88.4 R76, [R195+0x1800] ;  /* 0x00180000c34c783b */ /* 0x000ea20000000200 */
[----:B------:R-:W-:-:S02]  /*4190*/  VIADD R181, R195, 0x3000 ;  /* 0x00003000c3b57836 */ /* 0x000fc40000000000 */
[C---:B------:R-:W-:Y:S01]  /*41a0*/  VIADD R179, R195.reuse, 0x4000 ;  /* 0x00004000c3b37836 */ /* 0x040fe20000000000 */
[----:B------:R-:W-:Y:S01]  /*41b0*/  LDSM.16.M88.4 R72, [R194] ;  /* 0x00000000c248783b */ /* 0x000fe20000000200 */
[C---:B------:R-:W-:Y:S02]  /*41c0*/  VIADD R178, R195.reuse, 0x4800 ;  /* 0x00004800c3b27836 */ /* 0x040fe40000000000 */
[----:B------:R-:W-:Y:S01]  /*41d0*/  VIADD R176, R195, 0x5800 ;  /* 0x00005800c3b07836 */ /* 0x000fe20000000000 */
[C---:B-----5:R-:W-:Y:S01]  /*41e0*/  HMMA.16816.F32.BF16 R48, R60.reuse, R44, RZ ;  /* 0x0000002c3c30723c */ /* 0x060fe200000418ff */
[----:B------:R-:W5:Y:S04]  /*41f0*/  LDSM.16.M88.4 R56, [R191+0x6000] ;  /* 0x00600000bf38783b */ /* 0x000f680000000200 */
[----:B------:R-:W-:Y:S01]  /*4200*/  LDSM.16.M88.4 R68, [R191+0x7800] ;  /* 0x00780000bf44783b */ /* 0x000fe20000000200 */
[C---:B------:R-:W-:Y:S03]  /*4210*/  HMMA.16816.F32.BF16 R44, R60.reuse, R46, RZ ;  /* 0x0000002e3c2c723c */ /* 0x040fe600000418ff */
[----:B------:R-:W-:Y:S03]  /*4220*/  LDSM.16.M88.4 R64, [R193] ;  /* 0x00000000c140783b */ /* 0x000fe60000000200 */
[C---:B---3--:R-:W-:Y:S01]  /*4230*/  HMMA.16816.F32.BF16 R40, R60.reuse, R36, RZ ;  /* 0x000000243c28723c */ /* 0x048fe200000418ff */
[----:B------:R-:W-:Y:S04]  /*4240*/  LDSM.16.M88.4 R80, [R184+0x3800] ;  /* 0x00380000b850783b */ /* 0x000fe80000000200 */
[----:B------:R-:W0:Y:S01]  /*4250*/  LDGDEPBAR ;  /* 0x00000000000079af */ /* 0x000e220000000000 */
[C---:B----4-:R-:W-:Y:S06]  /*4260*/  HMMA.16816.F32.BF16 R32, R60.reuse, R28, RZ ;  /* 0x0000001c3c20723c */ /* 0x050fec00000418ff */
[C---:B------:R-:W-:Y:S06]  /*4270*/  HMMA.16816.F32.BF16 R36, R60.reuse, R38, RZ ;  /* 0x000000263c24723c */ /* 0x040fec00000418ff */
[C---:B------:R-:W-:Y:S06]  /*4280*/  HMMA.16816.F32.BF16 R28, R60.reuse, R30, RZ ;  /* 0x0000001e3c1c723c */ /* 0x040fec00000418ff */
[C---:B------:R-:W-:Y:S06]  /*4290*/  HMMA.16816.F32.BF16 R24, R60.reuse, R52, RZ ;  /* 0x000000343c18723c */ /* 0x040fec00000418ff */
[----:B------:R-:W-:Y:S01]  /*42a0*/  HMMA.16816.F32.BF16 R60, R60, R54, RZ ;  /* 0x000000363c3c723c */ /* 0x000fe200000418ff */
[----:B------:R-:W-:Y:S05]  /*42b0*/  LDSM.16.M88.4 R52, [R191+0x7000] ;  /* 0x00700000bf34783b */ /* 0x000fea0000000200 */
[C---:B-1----:R-:W-:Y:S06]  /*42c0*/  HMMA.16816.F32.BF16 R48, R8.reuse, R12, R48 ;  /* 0x0000000c0830723c */ /* 0x042fec0000041830 */
[C---:B------:R-:W-:Y:S01]  /*42d0*/  HMMA.16816.F32.BF16 R44, R8.reuse, R14, R44 ;  /* 0x0000000e082c723c */ /* 0x040fe2000004182c */
[----:B------:R-:W1:Y:S05]  /*42e0*/  LDSM.16.M88.4 R12, [R191+0x6800] ;  /* 0x00680000bf0c783b */ /* 0x000e6a0000000200 */
[C---:B--2---:R-:W-:Y:S06]  /*42f0*/  HMMA.16816.F32.BF16 R40, R8.reuse, R20, R40 ;  /* 0x000000140828723c */ /* 0x044fec0000041828 */
[C---:B------:R-:W-:Y:S01]  /*4300*/  HMMA.16816.F32.BF16 R36, R8.reuse, R22, R36 ;  /* 0x000000160824723c */ /* 0x040fe20000041824 */
[----:B------:R-:W2:Y:S05]  /*4310*/  LDSM.16.M88.4 R20, [R184] ;  /* 0x00000000b814783b */ /* 0x000eaa0000000200 */
[C---:B------:R-:W-:Y:S06]  /*4320*/  HMMA.16816.F32.BF16 R32, R8.reuse, R16, R32 ;  /* 0x000000100820723c */ /* 0x040fec0000041820 */
[C---:B------:R-:W-:Y:S01]  /*4330*/  HMMA.16816.F32.BF16 R28, R8.reuse, R18, R28 ;  /* 0x00000012081c723c */ /* 0x040fe2000004181c */
[----:B------:R-:W-:Y:S05]  /*4340*/  LDSM.16.M88.4 R16, [R184+0x800] ;  /* 0x00080000b810783b */ /* 0x000fea0000000200 */
[C---:B------:R-:W-:Y:S06]  /*4350*/  HMMA.16816.F32.BF16 R24, R8.reuse, R76, R24 ;  /* 0x0000004c0818723c */ /* 0x040fec0000041818 */
[----:B------:R-:W-:Y:S01]  /*4360*/  HMMA.16816.F32.BF16 R60, R8, R78, R60 ;  /* 0x0000004e083c723c */ /* 0x000fe2000004183c */
[----:B------:R-:W3:Y:S04]  /*4370*/  LDSM.16.M88.4 R8, [R184+0x1000] ;  /* 0x00100000b808783b */ /* 0x000ee80000000200 */
[----:B------:R-:W4:Y:S01]  /*4380*/  LDSM.16.M88.4 R76, [R184+0x1800] ;  /* 0x00180000b84c783b */ /* 0x000f220000000200 */
[C---:B-----5:R-:W-:Y:S06]  /*4390*/  HMMA.16816.F32.BF16 R48, R72.reuse, R56, R48 ;  /* 0x000000384830723c */ /* 0x060fec0000041830 */
[C---:B------:R-:W-:Y:S01]  /*43a0*/  HMMA.16816.F32.BF16 R44, R72.reuse, R58, R44 ;  /* 0x0000003a482c723c */ /* 0x040fe2000004182c */
[----:B------:R-:W-:Y:S05]  /*43b0*/  LDSM.16.M88.4 R56, [R198+0x2000] ;  /* 0x00200000c638783b */ /* 0x000fea0000000200 */
[C---:B-1----:R-:W-:Y:S06]  /*43c0*/  HMMA.16816.F32.BF16 R40, R72.reuse, R12, R40 ;  /* 0x0000000c4828723c */ /* 0x042fec0000041828 */
[C---:B------:R-:W-:Y:S01]  /*43d0*/  HMMA.16816.F32.BF16 R36, R72.reuse, R14, R36 ;  /* 0x0000000e4824723c */ /* 0x040fe20000041824 */
[----:B------:R-:W1:Y:S05]  /*43e0*/  LDSM.16.M88.4 R12, [R197+0x8000] ;  /* 0x00800000c50c783b */ /* 0x000e6a0000000200 */
[C---:B------:R-:W-:Y:S06]  /*43f0*/  HMMA.16816.F32.BF16 R32, R72.reuse, R52, R32 ;  /* 0x000000344820723c */ /* 0x040fec0000041820 */
[C---:B------:R-:W-:Y:S01]  /*4400*/  HMMA.16816.F32.BF16 R28, R72.reuse, R54, R28 ;  /* 0x00000036481c723c */ /* 0x040fe2000004181c */
[----:B------:R-:W-:Y:S05]  /*4410*/  LDSM.16.M88.4 R52, [R197+0x8800] ;  /* 0x00880000c534783b */ /* 0x000fea0000000200 */
[C---:B------:R-:W-:Y:S06]  /*4420*/  HMMA.16816.F32.BF16 R24, R72.reuse, R68, R24 ;  /* 0x000000444818723c */ /* 0x040fec0000041818 */
[----:B------:R-:W-:Y:S01]  /*4430*/  HMMA.16816.F32.BF16 R72, R72, R70, R60 ;  /* 0x000000464848723c */ /* 0x000fe2000004183c */
[----:B------:R-:W5:Y:S04]  /*4440*/  LDSM.16.M88.4 R60, [R197+0x9000] ;  /* 0x00900000c53c783b */ /* 0x000f680000000200 */
[----:B------:R-:W5:Y:S01]  /*4450*/  LDSM.16.M88.4 R68, [R197+0x9800] ;  /* 0x00980000c544783b */ /* 0x000f620000000200 */
[C---:B--2---:R-:W-:Y:S06]  /*4460*/  HMMA.16816.F32.BF16 R48, R64.reuse, R20, R48 ;  /* 0x000000144030723c */ /* 0x044fec0000041830 */
[C---:B------:R-:W-:Y:S01]  /*4470*/  HMMA.16816.F32.BF16 R44, R64.reuse, R22, R44 ;  /* 0x00000016402c723c */ /* 0x040fe2000004182c */
[----:B------:R-:W-:Y:S05]  /*4480*/  LDSM.16.M88.4 R20, [R195+0x2000] ;  /* 0x00200000c314783b */ /* 0x000fea0000000200 */
[C---:B---3--:R-:W-:Y:S06]  /*4490*/  HMMA.16816.F32.BF16 R32, R64.reuse, R8, R32 ;  /* 0x000000084020723c */ /* 0x048fec0000041820 */
[C---:B------:R-:W-:Y:S01]  /*44a0*/  HMMA.16816.F32.BF16 R28, R64.reuse, R10, R28 ;  /* 0x0000000a401c723c */ /* 0x040fe2000004181c */
[----:B------:R-:W2:Y:S05]  /*44b0*/  LDSM.16.M88.4 R8, [R196+0x2000] ;  /* 0x00200000c408783b */ /* 0x000eaa0000000200 */
[C---:B------:R-:W-:Y:S06]  /*44c0*/  HMMA.16816.F32.BF16 R40, R64.reuse, R16, R40 ;  /* 0x000000104028723c */ /* 0x040fec0000041828 */
[C---:B------:R-:W-:Y:S01]  /*44d0*/  HMMA.16816.F32.BF16 R36, R64.reuse, R18, R36 ;  /* 0x000000124024723c */ /* 0x040fe20000041824 */
[----:B------:R-:W-:Y:S05]  /*44e0*/  LDSM.16.M88.4 R16, [R195+0x2800] ;  /* 0x00280000c310783b */ /* 0x000fea0000000200 */
[C---:B----4-:R-:W-:Y:S06]  /*44f0*/  HMMA.16816.F32.BF16 R24, R64.reuse, R76, R24 ;  /* 0x0000004c4018723c */ /* 0x050fec0000041818 */
[----:B------:R-:W-:Y:S01]  /*4500*/  HMMA.16816.F32.BF16 R72, R64, R78, R72 ;  /* 0x0000004e4048723c */ /* 0x000fe20000041848 */
[----:B------:R-:W-:Y:S04]  /*4510*/  LDSM.16.M88.4 R76, [R195+0x3800] ;  /* 0x00380000c34c783b */ /* 0x000fe80000000200 */
[----:B------:R-:W-:Y:S01]  /*4520*/  LDSM.16.M88.4 R64, [R191+0x8000] ;  /* 0x00800000bf40783b */ /* 0x000fe20000000200 */
[C---:B-1----:R-:W-:Y:S06]  /*4530*/  HMMA.16816.F32.BF16 R48, R56.reuse, R12, R48 ;  /* 0x0000000c3830723c */ /* 0x042fec0000041830 */
[C---:B------:R-:W-:Y:S01]  /*4540*/  HMMA.16816.F32.BF16 R44, R56.reuse, R14, R44 ;  /* 0x0000000e382c723c */ /* 0x040fe2000004182c */
[----:B------:R-:W1:Y:S05]  /*4550*/  LDSM.16.M88.4 R12, [R195+0x3000] ;  /* 0x00300000c30c783b */ /* 0x000e6a0000000200 */
[C---:B-----5:R-:W-:Y:S06]  /*4560*/  HMMA.16816.F32.BF16 R32, R56.reuse, R60, R32 ;  /* 0x0000003c3820723c */ /* 0x060fec0000041820 */
[C---:B------:R-:W-:Y:S06]  /*4570*/  HMMA.16816.F32.BF16 R40, R56.reuse, R52, R40 ;  /* 0x000000343828723c */ /* 0x040fec0000041828 */
[C---:B------:R-:W-:Y:S01]  /*4580*/  HMMA.16816.F32.BF16 R36, R56.reuse, R54, R36 ;  /* 0x000000363824723c */ /* 0x040fe20000041824 */
[----:B------:R-:W-:Y:S05]  /*4590*/  LDSM.16.M88.4 R52, [R194+0x2000] ;  /* 0x00200000c234783b */ /* 0x000fea0000000200 */
[C---:B------:R-:W-:Y:S01]  /*45a0*/  HMMA.16816.F32.BF16 R28, R56.reuse, R62, R28 ;  /* 0x0000003e381c723c */ /* 0x040fe2000004181c */
[----:B------:R-:W-:Y:S05]  /*45b0*/  LDSM.16.M88.4 R60, [R191+0x8800] ;  /* 0x00880000bf3c783b */ /* 0x000fea0000000200 */
[C---:B------:R-:W-:Y:S06]  /*45c0*/  HMMA.16816.F32.BF16 R24, R56.reuse, R68, R24 ;  /* 0x000000443818723c */ /* 0x040fec0000041818 */
[----:B------:R-:W-:Y:S01]  /*45d0*/  HMMA.16816.F32.BF16 R72, R56, R70, R72 ;  /* 0x000000463848723c */ /* 0x000fe20000041848 */
[----:B------:R-:W-:Y:S04]  /*45e0*/  LDSM.16.M88.4 R56, [R191+0x9800] ;  /* 0x00980000bf38783b */ /* 0x000fe80000000200 */
[----:B------:R-:W-:Y:S01]  /*45f0*/  LDSM.16.M88.4 R68, [R193+0x2000] ;  /* 0x00200000c144783b */ /* 0x000fe20000000200 */
[C---:B--2---:R-:W-:Y:S06]  /*4600*/  HMMA.16816.F32.BF16 R48, R8.reuse, R20, R48 ;  /* 0x000000140830723c */ /* 0x044fec0000041830 */
[C---:B------:R-:W-:Y:S01]  /*4610*/  HMMA.16816.F32.BF16 R44, R8.reuse, R22, R44 ;  /* 0x00000016082c723c */ /* 0x040fe2000004182c */
[----:B------:R-:W2:Y:S05]  /*4620*/  LDSM.16.M88.4 R20, [R191+0x9000] ;  /* 0x00900000bf14783b */ /* 0x000eaa0000000200 */
[C---:B-1----:R-:W-:Y:S06]  /*4630*/  HMMA.16816.F32.BF16 R32, R8.reuse, R12, R32 ;  /* 0x0000000c0820723c */ /* 0x042fec0000041820 */
[C---:B------:R-:W-:Y:S06]  /*4640*/  HMMA.16816.F32.BF16 R40, R8.reuse, R16, R40 ;  /* 0x000000100828723c */ /* 0x040fec0000041828 */
[C---:B------:R-:W-:Y:S01]  /*4650*/  HMMA.16816.F32.BF16 R36, R8.reuse, R18, R36 ;  /* 0x000000120824723c */ /* 0x040fe20000041824 */
[----:B------:R-:W-:Y:S05]  /*4660*/  LDSM.16.M88.4 R16, [R184+0x2000] ;  /* 0x00200000b810783b */ /* 0x000fea0000000200 */
[C---:B------:R-:W-:Y:S01]  /*4670*/  HMMA.16816.F32.BF16 R28, R8.reuse, R14, R28 ;  /* 0x0000000e081c723c */ /* 0x040fe2000004181c */
[----:B------:R-:W-:Y:S05]  /*4680*/  LDSM.16.M88.4 R12, [R184+0x2800] ;  /* 0x00280000b80c783b */ /* 0x000fea0000000200 */
[C---:B------:R-:W-:Y:S06]  /*4690*/  HMMA.16816.F32.BF16 R24, R8.reuse, R76, R24 ;  /* 0x0000004c0818723c */ /* 0x040fec0000041818 */
[----:B------:R-:W-:Y:S01]  /*46a0*/  HMMA.16816.F32.BF16 R72, R8, R78, R72 ;  /* 0x0000004e0848723c */ /* 0x000fe20000041848 */
[----:B------:R-:W1:Y:S04]  /*46b0*/  LDSM.16.M88.4 R8, [R184+0x3000] ;  /* 0x00300000b808783b */ /* 0x000e680000000200 */
[----:B------:R-:W-:Y:S01]  /*46c0*/  LDSM.16.M88.4 R76, [R196+0x4000] ;  /* 0x00400000c44c783b */ /* 0x000fe20000000200 */
[C---:B--2---:R-:W-:Y:S06]  /*46d0*/  HMMA.16816.F32.BF16 R32, R52.reuse, R20, R32 ;  /* 0x000000143420723c */ /* 0x044fec0000041820 */
[C---:B------:R-:W-:Y:S01]  /*46e0*/  HMMA.16816.F32.BF16 R28, R52.reuse, R22, R28 ;  /* 0x00000016341c723c */ /* 0x040fe2000004181c */
[----:B------:R-:W-:Y:S05]  /*46f0*/  LDSM.16.M88.4 R20, [R198+0x4000] ;  /* 0x00400000c614783b */ /* 0x000fea0000000200 */
[C---:B------:R-:W-:Y:S06]  /*4700*/  HMMA.16816.F32.BF16 R24, R52.reuse, R56, R24 ;  /* 0x000000383418723c */ /* 0x040fec0000041818 */
[C---:B------:R-:W-:Y:S01]  /*4710*/  HMMA.16816.F32.BF16 R72, R52.reuse, R58, R72 ;  /* 0x0000003a3448723c */ /* 0x040fe20000041848 */
[----:B------:R-:W2:Y:S05]  /*4720*/  LDSM.16.M88.4 R56, [R197+0xb000] ;  /* 0x00b00000c538783b */ /* 0x000eaa0000000200 */
[C---:B------:R-:W-:Y:S06]  /*4730*/  HMMA.16816.F32.BF16 R40, R52.reuse, R60, R40 ;  /* 0x0000003c3428723c */ /* 0x040fec0000041828 */
[----:B------:R-:W-:Y:S01]  /*4740*/  HMMA.16816.F32.BF16 R36, R52, R62, R36 ;  /* 0x0000003e3424723c */ /* 0x000fe20000041824 */
[----:B------:R-:W3:Y:S05]  /*4750*/  LDSM.16.M88.4 R60, [R197+0xa800] ;  /* 0x00a80000c53c783b */ /* 0x000eea0000000200 */
[----:B-1----:R-:W-:Y:S06]  /*4760*/  HMMA.16816.F32.BF16 R32, R68, R8, R32 ;  /* 0x000000084420723c */ /* 0x002fec0000041820 */
[C---:B------:R-:W-:Y:S06]  /*4770*/  HMMA.16816.F32.BF16 R48, R52.reuse, R64, R48 ;  /* 0x000000403430723c */ /* 0x040fec0000041830 */
[----:B------:R-:W-:Y:S01]  /*4780*/  HMMA.16816.F32.BF16 R44, R52, R66, R44 ;  /* 0x00000042342c723c */ /* 0x000fe2000004182c */
[----:B------:R-:W-:Y:S04]  /*4790*/  LDSM.16.M88.4 R64, [R197+0xa000] ;  /* 0x00a00000c540783b */ /* 0x000fe80000000200 */
[----:B------:R-:W-:Y:S01]  /*47a0*/  LDSM.16.M88.4 R52, [R197+0xb800] ;  /* 0x00b80000c534783b */ /* 0x000fe20000000200 */
[C---:B------:R-:W-:Y:S03]  /*47b0*/  HMMA.16816.F32.BF16 R28, R68.reuse, R10, R28 ;  /* 0x0000000a441c723c */ /* 0x040fe6000004181c */
[----:B------:R-:W1:Y:S03]  /*47c0*/  LDSM.16.M88.4 R8, [R195+0x5000] ;  /* 0x00500000c308783b */ /* 0x000e660000000200 */
[C---:B------:R-:W-:Y:S06]  /*47d0*/  HMMA.16816.F32.BF16 R40, R68.reuse, R12, R40 ;  /* 0x0000000c4428723c */ /* 0x040fec0000041828 */
[----:B------:R-:W-:Y:S01]  /*47e0*/  HMMA.16816.F32.BF16 R36, R68, R14, R36 ;  /* 0x0000000e4424723c */ /* 0x000fe20000041824 */
[----:B------:R-:W4:Y:S05]  /*47f0*/  LDSM.16.M88.4 R12, [R195+0x4800] ;  /* 0x00480000c30c783b */ /* 0x000f2a0000000200 */
[----:B--2---:R-:W-:Y:S06]  /*4800*/  HMMA.16816.F32.BF16 R32, R20, R56, R32 ;  /* 0x000000381420723c */ /* 0x004fec0000041820 */
[C---:B------:R-:W-:Y:S06]  /*4810*/  HMMA.16816.F32.BF16 R48, R68.reuse, R16, R48 ;  /* 0x000000104430723c */ /* 0x040fec0000041830 */
[C---:B------:R-:W-:Y:S01]  /*4820*/  HMMA.16816.F32.BF16 R44, R68.reuse, R18, R44 ;  /* 0x00000012442c723c */ /* 0x040fe2000004182c */
[----:B------:R-:W-:Y:S05]  /*4830*/  LDSM.16.M88.4 R16, [R195+0x4000] ;  /* 0x00400000c310783b */ /* 0x000fea0000000200 */
[C---:B------:R-:W-:Y:S06]  /*4840*/  HMMA.16816.F32.BF16 R24, R68.reuse, R80, R24 ;  /* 0x000000504418723c */ /* 0x040fec0000041818 */
[----:B------:R-:W-:Y:S01]  /*4850*/  HMMA.16816.F32.BF16 R72, R68, R82, R72 ;  /* 0x000000524448723c */ /* 0x000fe20000041848 */
[----:B------:R-:W-:Y:S04]  /*4860*/  LDSM.16.M88.4 R68, [R194+0x4000] ;  /* 0x00400000c244783b */ /* 0x000fe80000000200 */
[----:B------:R-:W-:Y:S01]  /*4870*/  LDSM.16.M88.4 R80, [R195+0x5800] ;  /* 0x00580000c350783b */ /* 0x000fe20000000200 */
[C---:B------:R-:W-:Y:S03]  /*4880*/  HMMA.16816.F32.BF16 R28, R20.reuse, R58, R28 ;  /* 0x0000003a141c723c */ /* 0x040fe6000004181c */
[----:B------:R-:W2:Y:S03]  /*4890*/  LDSM.16.M88.4 R56, [R191+0xb000] ;  /* 0x00b00000bf38783b */ /* 0x000ea60000000200 */
[C---:B---3--:R-:W-:Y:S06]  /*48a0*/  HMMA.16816.F32.BF16 R40, R20.reuse, R60, R40 ;  /* 0x0000003c1428723c */ /* 0x048fec0000041828 */
[----:B------:R-:W-:Y:S01]  /*48b0*/  HMMA.16816.F32.BF16 R36, R20, R62, R36 ;  /* 0x0000003e1424723c */ /* 0x000fe20000041824 */
[----:B------:R-:W3:Y:S05]  /*48c0*/  LDSM.16.M88.4 R60, [R191+0xa800] ;  /* 0x00a80000bf3c783b */ /* 0x000eea0000000200 */
[----:B-1----:R-:W-:Y:S06]  /*48d0*/  HMMA.16816.F32.BF16 R32, R76, R8, R32 ;  /* 0x000000084c20723c */ /* 0x002fec0000041820 */
        /* <DEDUP_REMOVED lines=8> */
[----:B------:R-:W1:Y:S03]  /*4960*/  LDSM.16.M88.4 R8, [R184+0x5000] ;  /* 0x00500000b808783b */ /* 0x000e660000000200 */
[C---:B----4-:R-:W-:Y:S06]  /*4970*/  HMMA.16816.F32.BF16 R40, R76.reuse, R12, R40 ;  /* 0x0000000c4c28723c */ /* 0x050fec0000041828 */
[----:B------:R-:W-:Y:S01]  /*4980*/  HMMA.16816.F32.BF16 R36, R76, R14, R36 ;  /* 0x0000000e4c24723c */ /* 0x000fe20000041824 */
[----:B------:R-:W-:Y:S05]  /*4990*/  LDSM.16.M88.4 R12, [R184+0x4800] ;  /* 0x00480000b80c783b */ /* 0x000fea0000000200 */
[----:B--2---:R-:W-:Y:S06]  /*49a0*/  HMMA.16816.F32.BF16 R32, R68, R56, R32 ;  /* 0x000000384420723c */ /* 0x004fec0000041820 */
[C---:B------:R-:W-:Y:S06]  /*49b0*/  HMMA.16816.F32.BF16 R48, R76.reuse, R16, R48 ;  /* 0x000000104c30723c */ /* 0x040fec0000041830 */
[C---:B------:R-:W-:Y:S01]  /*49c0*/  HMMA.16816.F32.BF16 R44, R76.reuse, R18, R44 ;  /* 0x000000124c2c723c */ /* 0x040fe2000004182c */
[----:B------:R-:W2:Y:S05]  /*49d0*/  LDSM.16.M88.4 R16, [R184+0x4000] ;  /* 0x00400000b810783b */ /* 0x000eaa0000000200 */
[C---:B------:R-:W-:Y:S06]  /*49e0*/  HMMA.16816.F32.BF16 R24, R76.reuse, R80, R24 ;  /* 0x000000504c18723c */ /* 0x040fec0000041818 */
[----:B------:R-:W-:Y:S06]  /*49f0*/  HMMA.16816.F32.BF16 R72, R76, R82, R72 ;  /* 0x000000524c48723c */ /* 0x000fec0000041848 */
[C---:B---3--:R-:W-:Y:S06]  /*4a00*/  HMMA.16816.F32.BF16 R40, R68.reuse, R60, R40 ;  /* 0x0000003c4428723c */ /* 0x048fec0000041828 */
[----:B------:R-:W-:Y:S01]  /*4a10*/  HMMA.16816.F32.BF16 R36, R68, R62, R36 ;  /* 0x0000003e4424723c */ /* 0x000fe20000041824 */
[----:B------:R-:W3:Y:S01]  /*4a20*/  LDSM.16.M88.4 R60, [R184+0x5800] ;  /* 0x00580000b83c783b */ /* 0x000ee20000000200 */
[----:B------:R-:W-:-:S04]  /*4a30*/  DEPBAR.LE SB0, 0x0 ;  /* 0x000080000000791a */ /* 0x000fc80000000000 */
[----:B-1----:R-:W-:Y:S06]  /*4a40*/  HMMA.16816.F32.BF16 R32, R20, R8, R32 ;  /* 0x000000081420723c */ /* 0x002fec0000041820 */
[----:B------:R-:W-:Y:S01]  /*4a50*/  HMMA.16816.F32.BF16 R48, R68, R64, R48 ;  /* 0x000000404430723c */ /* 0x000fe20000041830 */
[----:B------:R-:W-:-:S04]  /*4a60*/  SHF.R.S32.HI R9, RZ, 0x1f, R4 ;  /* 0x0000001fff097819 */ /* 0x000fc80000011404 */
[----:B------:R-:W-:Y:S01]  /*4a70*/  LEA.HI R4, R9, R4, RZ, 0x2 ;  /* 0x0000000409047211 */ /* 0x000fe200078f10ff */
[----:B------:R-:W-:Y:S01]  /*4a80*/  HMMA.16816.F32.BF16 R44, R68, R66, R44 ;  /* 0x00000042442c723c */ /* 0x000fe2000004182c */
[----:B------:R-:W-:Y:S02]  /*4a90*/  LEA R9, R85, UR19, 0x4 ;  /* 0x0000001355097c11 */ /* 0x000fe4000f8e20ff */
[----:B------:R-:W-:-:S03]  /*4aa0*/  SHF.R.S32.HI R4, RZ, 0x2, R4 ;  /* 0x00000002ff047819 */ /* 0x000fc60000011404 */
[----:B------:R-:W-:Y:S01]  /*4ab0*/  HMMA.16816.F32.BF16 R28, R68, R58, R28 ;  /* 0x0000003a441c723c */ /* 0x000fe2000004181c */
[----:B------:R-:W-:-:S04]  /*4ac0*/  IADD3 R9, R9, 0x1, R4 ;  /* 0x0000000109097810 */ /* 0x000fc80007ffe004 */
[----:B------:R-:W-:Y:S01]  /*4ad0*/  IADD3 R9, R2, -UR17, R9 ;  /* 0x8000001102097c10 */ /* 0x000fe2000fffe009 */
[C---:B------:R-:W-:Y:S04]  /*4ae0*/  HMMA.16816.F32.BF16 R24, R68.reuse, R52, R24 ;  /* 0x000000344418723c */ /* 0x040fe80000041818 */
[----:B------:R-:W-:Y:S02]  /*4af0*/  VIADD R135, R9, UR11 ;  /* 0x0000000b09877c36 */ /* 0x000fe40008000000 */
[----:B------:R-:W-:Y:S03]  /*4b00*/  HMMA.16816.F32.BF16 R72, R68, R54, R72 ;  /* 0x000000364448723c */ /* 0x000fe60000041848 */
[----:B------:R-:W-:-:S02]  /*4b10*/  VIADDMNMX R2, R135, 0x8, R2, PT ;  /* 0x0000000887027846 */ /* 0x000fc40003800102 */
[----:B------:R-:W-:Y:S01]  /*4b20*/  VIMNMX R135, R135, UR24, PT ;  /* 0x0000001887877c48 */ /* 0x000fe2000bfe0100 */
[C---:B--2---:R-:W-:Y:S06]  /*4b30*/  HMMA.16816.F32.BF16 R48, R20.reuse, R16, R48 ;  /* 0x000000101430723c */ /* 0x044fec0000041830 */
[C---:B------:R-:W-:Y:S06]  /*4b40*/  HMMA.16816.F32.BF16 R44, R20.reuse, R18, R44 ;  /* 0x00000012142c723c */ /* 0x040fec000004182c */
[C---:B------:R-:W-:Y:S06]  /*4b50*/  HMMA.16816.F32.BF16 R40, R20.reuse, R12, R40 ;  /* 0x0000000c1428723c */ /* 0x040fec0000041828 */
[C---:B------:R-:W-:Y:S06]  /*4b60*/  HMMA.16816.F32.BF16 R36, R20.reuse, R14, R36 ;  /* 0x0000000e1424723c */ /* 0x040fec0000041824 */
[C---:B------:R-:W-:Y:S06]  /*4b70*/  HMMA.16816.F32.BF16 R28, R20.reuse, R10, R28 ;  /* 0x0000000a141c723c */ /* 0x040fec000004181c */
[C---:B---3--:R-:W-:Y:S06]  /*4b80*/  HMMA.16816.F32.BF16 R24, R20.reuse, R60, R24 ;  /* 0x0000003c1418723c */ /* 0x048fec0000041818 */
[----:B------:R-:W-:Y:S01]  /*4b90*/  HMMA.16816.F32.BF16 R72, R20, R62, R72 ;  /* 0x0000003e1448723c */ /* 0x000fe20000041848 */
[----:B------:R-:W-:Y:S06]  /*4ba0*/  BAR.SYNC.DEFER_BLOCKING 0x0 ;  /* 0x0000000000007b1d */ /* 0x000fec0000010000 */
[----:B------:R-:W-:-:S02]  /*4bb0*/  NOP ;  /* 0x0000000000007918 */ /* 0x000fc40000000000 */
[----:B------:R-:W-:-:S15]  /*4bc0*/  @!P1 BRA `(.L_x_737) ;  /* 0x0000000c00609947 */ /* 0x000fde0003800000 */
[----:B------:R-:W-:Y:S05]  /*4bd0*/  @!P0 BRA `(.L_x_738) ;  /* 0x00000004002c8947 */ /* 0x000fea0003800000 */
[----:B------:R-:W-:Y:S01]  /*4be0*/  ULDC UR11, c[0x0][0x380] ;  /* 0x0000e000000b7ab9 */ /* 0x000fe20000000800 */
[----:B------:R-:W-:Y:S01]  /*4bf0*/  UIADD3 UR28, UR5, -0x40, URZ ;  /* 0xffffffc0051c7890 */ /* 0x000fe2000fffe03f */
[----:B------:R-:W-:Y:S01]  /*4c00*/  IMAD.U32 R3, RZ, RZ, UR11 ;  /* 0x0000000bff037e24 */ /* 0x000fe2000f8e00ff */
[----:B------:R-:W-:Y:S01]  /*4c10*/  MOV R4, UR5 ;  /* 0x0000000500047c02 */ /* 0x000fe20008000f00 */
[----:B------:R-:W-:-:S03]  /*4c20*/  UMOV UR30, URZ ;  /* 0x0000003f001e7c82 */ /* 0x000fc60008000000 */
[----:B------:R-:W-:Y:S02]  /*4c30*/  IABS R3, R3 ;  /* 0x0000000300037213 */ /* 0x000fe40000000000 */
[----:B------:R-:W-:Y:S02]  /*4c40*/  IABS R4, R4 ;  /* 0x0000000400047213 */ /* 0x000fe40000000000 */
[----:B------:R-:W-:Y:S02]  /*4c50*/  R2UR UR10, R3 ;  /* 0x00000000030a72ca */ /* 0x000fe400000e0000 */
[----:B------:R-:W-:-:S11]  /*4c60*/  R2UR UR26, R4 ;  /* 0x00000000041a72ca */ /* 0x000fd600000e0000 */
[----:B------:R-:W1:Y:S08]  /*4c70*/  I2F.RP R9, UR10 ;  /* 0x0000000a00097d06 */ /* 0x000e700008209400 */
[----:B-1----:R-:W1:Y:S02]  /*4c80*/  MUFU.RCP R8, R9 ;  /* 0x0000000900087308 */ /* 0x002e640000001000 */
[----:B-1----:R-:W-:-:S06]  /*4c90*/  VIADD R8, R8, 0xffffffe ;  /* 0x0ffffffe08087836 */ /* 0x002fcc0000000000 */
[----:B------:R-:W1:Y:S02]  /*4ca0*/  F2I.FTZ.U32.TRUNC.NTZ R3, R8 ;  /* 0x0000000800037305 */ /* 0x000e64000021f000 */
[----:B-1----:R-:W-:Y:S01]  /*4cb0*/  R2UR UR31, R3 ;  /* 0x00000000031f72ca */ /* 0x002fe200000e0000 */
[----:B------:R-:W-:Y:S01]  /*4cc0*/  IMAD.U32 R3, RZ, RZ, UR28 ;  /* 0x0000001cff037e24 */ /* 0x000fe2000f8e00ff */
[----:B------:R-:W-:-:S04]  /*4cd0*/  ULOP3.LUT UR28, UR28, UR11, URZ, 0x3c, !UPT ;  /* 0x0000000b1c1c7292 */ /* 0x000fc8000f8e3c3f */
[----:B------:R-:W-:-:S04]  /*4ce0*/  IABS R3, R3 ;  /* 0x0000000300037213 */ /* 0x000fc80000000000 */
[----:B------:R-:W-:-:S03]  /*4cf0*/  R2UR UR24, R3 ;  /* 0x00000000031872ca */ /* 0x000fc600000e0000 */
[----:B------:R-:W-:-:S04]  /*4d00*/  UIADD3 UR19, URZ, -UR31, URZ ;  /* 0x8000001f3f137290 */ /* 0x000fc8000fffe03f */
[----:B------:R-:W-:-:S04]  /*4d10*/  UIMAD UR19, UR19, UR10, URZ ;  /* 0x0000000a131372a4 */ /* 0x000fc8000f8e023f */
[----:B------:R-:W-:-:S04]  /*4d20*/  UIMAD.WIDE.U32 UR30, UR31, UR19, UR30 ;  /* 0x000000131f1e72a5 */ /* 0x000fc8000f8e001e */
[----:B------:R-:W-:Y:S02]  /*4d30*/  UIMAD.WIDE.U32 UR32, UR31, UR26, URZ ;  /* 0x0000001a1f2072a5 */ /* 0x000fe4000f8e003f */
[----:B------:R-:W-:-:S05]  /*4d40*/  UIMAD.WIDE.U32 UR30, UR31, UR24, URZ ;  /* 0x000000181f1e72a5 */ /* 0x000fca000f8e003f */
[----:B------:R-:W-:Y:S02]  /*4d50*/  UMOV UR29, UR33 ;  /* 0x00000021001d7c82 */ /* 0x000fe40008000000 */
[----:B------:R-:W-:Y:S01]  /*4d60*/  UMOV UR27, UR31 ;  /* 0x0000001f001b7c82 */ /* 0x000fe20008000000 */
[----:B------:R-:W-:Y:S02]  /*4d70*/  UIADD3 UR25, -UR29, URZ, URZ ;  /* 0x0000003f1d197290 */ /* 0x000fe4000fffe13f */
[----:B------:R-:W-:Y:S02]  /*4d80*/  UIADD3 UR19, -UR27, URZ, URZ ;  /* 0x0000003f1b137290 */ /* 0x000fe4000fffe13f */
[----:B------:R-:W-:Y:S02]  /*4d90*/  UIMAD UR25, UR10, UR25, UR26 ;  /* 0x000000190a1972a4 */ /* 0x000fe4000f8e021a */
[----:B------:R-:W-:Y:S02]  /*4da0*/  UIMAD UR19, UR10, UR19, UR24 ;  /* 0x000000130a1372a4 */ /* 0x000fe4000f8e0218 */
[----:B------:R-:W-:-:S02]  /*4db0*/  UISETP.GT.U32.AND UP2, UPT, UR10, UR25, UPT ;  /* 0x000000190a00728c */ /* 0x000fc4000bf44070 */
[----:B------:R-:W-:-:S09]  /*4dc0*/  UISETP.GT.U32.AND UP0, UPT, UR10, UR19, UPT ;  /* 0x000000130a00728c */ /* 0x000fd2000bf04070 */
[----:B------:R-:W-:Y:S02]  /*4dd0*/  @!UP2 UIADD3 UR25, UR25, -UR10, URZ ;  /* 0x8000000a1919a290 */ /* 0x000fe4000fffe03f */
[----:B------:R-:W-:Y:S02]  /*4de0*/  @!UP0 UIADD3 UR19, UR19, -UR10, URZ ;  /* 0x8000000a13138290 */ /* 0x000fe4000fffe03f */
[----:B------:R-:W-:Y:S02]  /*4df0*/  UISETP.GE.U32.AND UP4, UPT, UR25, UR10, UPT ;  /* 0x0000000a1900728c */ /* 0x000fe4000bf86070 */
[----:B------:R-:W-:Y:S02]  /*4e00*/  UISETP.GE.U32.AND UP3, UPT, UR19, UR10, UPT ;  /* 0x0000000a1300728c */ /* 0x000fe4000bf66070 */
[----:B------:R-:W-:Y:S02]  /*4e10*/  ULOP3.LUT UR10, UR5, UR11, URZ, 0x3c, !UPT ;  /* 0x0000000b050a7292 */ /* 0x000fe4000f8e3c3f */
[----:B------:R-:W-:-:S02]  /*4e20*/  @!UP0 UIADD3 UR27, UR27, 0x1, URZ ;  /* 0x000000011b1b8890 */ /* 0x000fc4000fffe03f */
[----:B------:R-:W-:Y:S02]  /*4e30*/  UISETP.GE.AND UP1, UPT, UR10, URZ, UPT ;  /* 0x0000003f0a00728c */ /* 0x000fe4000bf26270 */
[----:B------:R-:W-:Y:S02]  /*4e40*/  UISETP.GE.AND UP0, UPT, UR28, URZ, UPT ;  /* 0x0000003f1c00728c */ /* 0x000fe4000bf06270 */
[----:B------:R-:W-:Y:S02]  /*4e50*/  @!UP2 UIADD3 UR29, UR29, 0x1, URZ ;  /* 0x000000011d1da890 */ /* 0x000fe4000fffe03f */
[----:B------:R-:W-:Y:S02]  /*4e60*/  @UP3 UIADD3 UR27, UR27, 0x1, URZ ;  /* 0x000000011b1b3890 */ /* 0x000fe4000fffe03f */
[----:B------:R-:W-:Y:S02]  /*4e70*/  @UP4 UIADD3 UR29, UR29, 0x1, URZ ;  /* 0x000000011d1d4890 */ /* 0x000fe4000fffe03f */
[----:B------:R-:W-:-:S02]  /*4e80*/  UISETP.NE.AND UP2, UPT, UR11, URZ, UPT ;  /* 0x0000003f0b00728c */ /* 0x000fc4000bf45270 */
[----:B------:R-:W-:Y:S02]  /*4e90*/  ULOP3.LUT UR10, URZ, UR11, URZ, 0x33, !UPT ;  /* 0x0000000b3f0a7292 */ /* 0x000fe4000f8e333f */
[----:B------:R-:W-:Y:S02]  /*4ea0*/  @!UP1 UIADD3 UR29, -UR29, URZ, URZ ;  /* 0x0000003f1d1d9290 */ /* 0x000fe4000fffe13f */
[----:B------:R-:W-:Y:S02]  /*4eb0*/  @!UP0 UIADD3 UR27, -UR27, URZ, URZ ;  /* 0x0000003f1b1b8290 */ /* 0x000fe4000fffe13f */
[----:B------:R-:W-:Y:S02]  /*4ec0*/  USEL UR29, UR10, UR29, !UP2 ;  /* 0x0000001d0a1d7287 */ /* 0x000fe4000d000000 */
[----:B------:R-:W-:Y:S02]  /*4ed0*/  USEL UR10, UR10, UR27, !UP2 ;  /* 0x0000001b0a0a7287 */ /* 0x000fe4000d000000 */
[----:B------:R-:W-:-:S02]  /*4ee0*/  UIMAD.WIDE UR24, UR29, 0x4, UR20 ;  /* 0x000000041d1878a5 */ /* 0x000fc4000f8e0214 */
[----:B------:R-:W-:-:S04]  /*4ef0*/  UIMAD.WIDE UR26, UR10, 0x4, UR20 ;  /* 0x000000040a1a78a5 */ /* 0x000fc8000f8e0214 */
[----:B------:R-:W-:Y:S01]  /*4f00*/  IMAD.U32 R10, RZ, RZ, UR24 ;  /* 0x00000018ff0a7e24 */ /* 0x000fe2000f8e00ff */
[----:B------:R-:W-:Y:S01]  /*4f10*/  MOV R11, UR25 ;  /* 0x00000019000b7c02 */ /* 0x000fe20008000f00 */
[----:B------:R-:W-:Y:S01]  /*4f20*/  IMAD.U32 R8, RZ, RZ, UR26 ;  /* 0x0000001aff087e24 */ /* 0x000fe2000f8e00ff */
[----:B------:R-:W-:-:S03]  /*4f30*/  MOV R9, UR27 ;  /* 0x0000001b00097c02 */ /* 0x000fc60008000f00 */
[----:B------:R-:W2:Y:S04]  /*4f40*/  LDG.E R3, desc[UR22][R10.64] ;  /* 0x000000160a037981 */ /* 0x000ea8000c1e1900 */
[----:B------:R1:W2:Y:S01]  /*4f50*/  LDG.E R4, desc[UR22][R8.64] ;  /* 0x0000001608047981 */ /* 0x0002a2000c1e1900 */
[----:B------:R-:W-:-:S04]  /*4f60*/  UIADD3 UR10, UR29, -UR10, URZ ;  /* 0x8000000a1d0a7290 */ /* 0x000fc8000fffe03f */
[----:B------:R-:W-:-:S04]  /*4f70*/  UIMAD UR11, UR10, UR11, -0x40 ;  /* 0xffffffc00a0b74a4 */ /* 0x000fc8000f8e020b */
[----:B------:R-:W-:Y:S02]  /*4f80*/  USHF.R.S32.HI UR10, URZ, 0x1f, UR11 ;  /* 0x0000001f3f0a7899 */ /* 0x000fe4000801140b */
[----:B------:R-:W-:Y:S02]  /*4f90*/  UIMAD.WIDE.U32 UR24, UR11, UR8, URZ ;  /* 0x000000080b1872a5 */ /* 0x000fe4000f8e003f */
[----:B------:R-:W-:-:S04]  /*4fa0*/  UIMAD UR10, UR10, UR8, URZ ;  /* 0x000000080a0a72a4 */ /* 0x000fc8000f8e023f */
[----:B------:R-:W-:-:S04]  /*4fb0*/  UIMAD UR10, UR11, UR9, UR10 ;  /* 0x000000090b0a72a4 */ /* 0x000fc8000f8e020a */
[----:B------:R-:W-:-:S03]  /*4fc0*/  UIADD3 UR19, UR25, UR10, URZ ;  /* 0x0000000a19137290 */ /* 0x000fc6000fffe03f */
[----:B------:R-:W-:Y:S01]  /*4fd0*/  ULDC.64 UR10, c[0x0][0x230] ;  /* 0x00008c00000a7ab9 */ /* 0x000fe20000000a00 */
[----:B-1----:R-:W-:Y:S01]  /*4fe0*/  IMAD.U32 R9, RZ, RZ, UR25 ;  /* 0x00000019ff097e24 */ /* 0x002fe2000f8e00ff */
[----:B------:R-:W-:Y:S02]  /*4ff0*/  MOV R8, UR24 ;  /* 0x0000001800087c02 */ /* 0x000fe40008000f00 */
[----:B------:R-:W-:Y:S01]  /*5000*/  MOV R9, UR19 ;  /* 0x0000001300097c02 */ /* 0x000fe20008000f00 */
[----:B--2---:R-:W-:-:S04]  /*5010*/  IMAD.IADD R4, R4, 0x1, -R3 ;  /* 0x0000000104047824 */ /* 0x004fc800078e0a03 */
[----:B------:R-:W-:Y:S01]  /*5020*/  IMAD.WIDE.U32 R8, R4, UR10, R8 ;  /* 0x0000000a04087c25 */ /* 0x000fe2000f8e0008 */
[----:B------:R-:W-:-:S05]  /*5030*/  SHF.R.S32.HI R3, RZ, 0x1f, R4 ;  /* 0x0000001fff037819 */ /* 0x000fca0000011404 */
[----:B------:R-:W-:-:S04]  /*5040*/  IMAD R3, R3, UR10, RZ ;  /* 0x0000000a03037c24 */ /* 0x000fc8000f8e02ff */
[----:B------:R-:W-:Y:S01]  /*5050*/  IMAD R3, R4, UR11, R3 ;  /* 0x0000000b04037c24 */ /* 0x000fe2000f8e0203 */
[----:B------:R-:W-:-:S03]  /*5060*/  MOV R4, R8 ;  /* 0x0000000800047202 */ /* 0x000fc60000000f00 */
[----:B------:R-:W-:Y:S01]  /*5070*/  IMAD.IADD R3, R9, 0x1, R3 ;  /* 0x0000000109037824 */ /* 0x000fe200078e0203 */
[----:B------:R-:W-:Y:S06]  /*5080*/  BRA `(.L_x_739) ;  /* 0x0000000000107947 */ /* 0x000fec0003800000 */
.L_x_738:
[----:B------:R-:W-:-:S04]  /*5090*/  ULEA UR10, -UR8, URZ, 0x6 ;  /* 0x0000003f080a7291 */ /* 0x000fc8000f8e313f */
[----:B------:R-:W-:Y:S02]  /*50a0*/  USHF.R.S32.HI UR11, URZ, 0x1f, UR10 ;  /* 0x0000001f3f0b7899 */ /* 0x000fe4000801140a */
[----:B------:R-:W-:-:S04]  /*50b0*/  MOV R4, UR10 ;  /* 0x0000000a00047c02 */ /* 0x000fc80008000f00 */
[----:B------:R-:W-:-:S07]  /*50c0*/  MOV R3, UR11 ;  /* 0x0000000b00037c02 */ /* 0x000fce0008000f00 */
.L_x_739:
[----:B------:R-:W-:Y:S01]  /*50d0*/  ULDC UR10, c[0x0][0x2d0] ;  /* 0x0000b400000a7ab9 */ /* 0x000fe20000000800 */
[----:B------:R-:W-:Y:S01]  /*50e0*/  BSSY B0, `(.L_x_740) ;  /* 0x0000083000007945 */ /* 0x000fe20003800000 */
[----:B------:R-:W-:Y:S02]  /*50f0*/  ISETP.GE.AND P5, PT, R204, UR10, PT ;  /* 0x0000000acc007c0c */ /* 0x000fe4000bfa6270 */
[----:B------:R-:W-:Y:S02]  /*5100*/  ISETP.GE.AND P4, PT, R200, UR10, PT ;  /* 0x0000000ac8007c0c */ /* 0x000fe4000bf86270 */
[----:B------:R-:W-:-:S09]  /*5110*/  ISETP.GE.AND P3, PT, R199, UR10, PT ;  /* 0x0000000ac7007c0c */ /* 0x000fd2000bf66270 */
[----:B------:R-:W1:Y:S01]  /*5120*/  @!P5 LDC.64 R12, c[0x0][0x218] ;  /* 0x00008600ff0cdb82 */ /* 0x000e620000000a00 */
[CC--:B------:R-:W-:Y:S01]  /*5130*/  @!P5 IADD3 R17, P2, R4.reuse, R133.reuse, RZ ;  /* 0x000000850411d210 */ /* 0x0c0fe20007f5e0ff */
[----:B------:R2:W-:Y:S04]  /*5140*/  @P5 STS.128 [R203+0x6000], RZ ;  /* 0x006000ffcb005388 */ /* 0x0005e80000000c00 */
[----:B------:R-:W-:Y:S01]  /*5150*/  @!P5 IMAD.X R20, R3, 0x1, R134, P2 ;  /* 0x000000010314d824 */ /* 0x000fe200010e0686 */
[----:B------:R-:W-:Y:S01]  /*5160*/  @!P4 IADD3 R16, P2, R4, R133, RZ ;  /* 0x000000850410c210 */ /* 0x000fe20007f5e0ff */
[----:B------:R-:W3:Y:S08]  /*5170*/  @!P4 LDC.64 R10, c[0x0][0x218] ;  /* 0x00008600ff0acb82 */ /* 0x000ef00000000a00 */
[----:B------:R-:W4:Y:S01]  /*5180*/  @!P3 LDC.64 R8, c[0x0][0x218] ;  /* 0x00008600ff08bb82 */ /* 0x000f220000000a00 */
[----:B-1----:R-:W-:-:S07]  /*5190*/  @!P5 LEA R18, P6, R17, R12, 0x1 ;  /* 0x0000000c1112d211 */ /* 0x002fce00078c08ff */
[----:B------:R-:W1:Y:S01]  /*51a0*/  @!P5 LDC.64 R14, c[0x0][0x218] ;  /* 0x00008600ff0edb82 */ /* 0x000e620000000a00 */
[----:B------:R-:W-:Y:S01]  /*51b0*/  @!P5 LEA.HI.X R19, R17, R13, R20, 0x1, P6 ;  /* 0x0000000d1113d211 */ /* 0x000fe200030f0c14 */
[----:B------:R-:W-:Y:S01]  /*51c0*/  @!P4 IMAD.X R20, R3, 0x1, R134, P2 ;  /* 0x000000010314c824 */ /* 0x000fe200010e0686 */
[----:B------:R-:W-:Y:S02]  /*51d0*/  @!P3 IADD3 R17, P2, R4, R133, RZ ;  /* 0x000000850411b210 */ /* 0x000fe40007f5e0ff */
[----:B---3--:R-:W-:-:S03]  /*51e0*/  @!P4 LEA R22, P6, R16, R10, 0x1 ;  /* 0x0000000a1016c211 */ /* 0x008fc600078c08ff */
[----:B------:R-:W3:Y:S01]  /*51f0*/  @!P4 LDC.64 R12, c[0x0][0x218] ;  /* 0x00008600ff0ccb82 */ /* 0x000ee20000000a00 */
[----:B------:R-:W-:Y:S01]  /*5200*/  @!PT LDS RZ, [RZ] ;  /* 0x00000000fffff984 */ /* 0x000fe20000000800 */
[----:B------:R-:W-:Y:S01]  /*5210*/  @!PT LDS RZ, [RZ] ;  /* 0x00000000fffff984 */ /* 0x000fe20000000800 */
[----:B------:R-:W-:Y:S01]  /*5220*/  @!PT LDS RZ, [RZ] ;  /* 0x00000000fffff984 */ /* 0x000fe20000000800 */
[----:B------:R5:W-:Y:S01]  /*5230*/  @!P5 LDGSTS.E.BYPASS.LTC128B.128 [R203+0x6000], desc[UR22][R18.64] ;  /* 0x0600000012cbdfae */ /* 0x000be2000b901d56 */
[----:B------:R-:W-:Y:S01]  /*5240*/  @!P3 IMAD.X R52, R3, 0x1, R134, P2 ;  /* 0x000000010334b824 */ /* 0x000fe200010e0686 */
[----:B------:R-:W-:Y:S02]  /*5250*/  @!P4 LEA.HI.X R23, R16, R11, R20, 0x1, P6 ;  /* 0x0000000b1017c211 */ /* 0x000fe400030f0c14 */
[----:B------:R-:W-:Y:S01]  /*5260*/  IADD3 R20, P6, R4, UR14, RZ ;  /* 0x0000000e04147c10 */ /* 0x000fe2000ffde0ff */
[----:B------:R2:W-:Y:S01]  /*5270*/  @P4 STS.128 [R203+0x8000], RZ ;  /* 0x008000ffcb004388 */ /* 0x0005e20000000c00 */
[----:B----4-:R-:W-:Y:S01]  /*5280*/  @!P3 LEA R16, P2, R17, R8, 0x1 ;  /* 0x000000081110b211 */ /* 0x010fe200078408ff */
[----:B------:R-:W4:Y:S01]  /*5290*/  @!P3 LDC.64 R10, c[0x0][0x218] ;  /* 0x00008600ff0abb82 */ /* 0x000f220000000a00 */
[----:B------:R-:W-:Y:S01]  /*52a0*/  IADD3.X R21, R3, UR13, RZ, P6, !PT ;  /* 0x0000000d03157c10 */ /* 0x000fe2000b7fe4ff */
[----:B------:R-:W-:Y:S01]  /*52b0*/  @!PT LDS RZ, [RZ] ;  /* 0x00000000fffff984 */ /* 0x000fe20000000800 */
[----:B------:R-:W-:Y:S01]  /*52c0*/  @!PT LDS RZ, [RZ] ;  /* 0x00000000fffff984 */ /* 0x000fe20000000800 */
[----:B------:R-:W-:Y:S01]  /*52d0*/  @!PT LDS RZ, [RZ] ;  /* 0x00000000fffff984 */ /* 0x000fe20000000800 */
[----:B------:R2:W-:Y:S01]  /*52e0*/  @!P4 LDGSTS.E.BYPASS.LTC128B.128 [R203+0x8000], desc[UR22][R22.64+0x80] ;  /* 0x0800008016cbcfae */ /* 0x0005e2000b901d56 */
[----:B------:R-:W-:-:S02]  /*52f0*/  @!P5 IADD3 R53, P6, R20, R133, RZ ;  /* 0x000000851435d210 */ /* 0x000fc40007fde0ff */
[----:B------:R-:W-:Y:S01]  /*5300*/  @!P3 LEA.HI.X R17, R17, R9, R52, 0x1, P2 ;  /* 0x000000091111b211 */ /* 0x000fe200010f0c34 */
[----:B------:R1:W-:Y:S01]  /*5310*/  @P3 STS.128 [R203+0xa000], RZ ;  /* 0x00a000ffcb003388 */ /* 0x0003e20000000c00 */
[----:B------:R-:W-:Y:S01]  /*5320*/  @!P4 IADD3 R55, P2, R20, R133, RZ ;  /* 0x000000851437c210 */ /* 0x000fe20007f5e0ff */
[--C-:B------:R-:W-:Y:S01]  /*5330*/  @!P5 IMAD.X R54, R21, 0x1, R134.reuse, P6 ;  /* 0x000000011536d824 */ /* 0x100fe200030e0686 */
[----:B------:R-:W5:Y:S01]  /*5340*/  @!P5 LDC.64 R8, c[0x0][0x218] ;  /* 0x00008600ff08db82 */ /* 0x000f620000000a00 */
[----:B-1----:R-:W-:Y:S01]  /*5350*/  @!P5 LEA R52, P6, R53, R14, 0x1 ;  /* 0x0000000e3534d211 */ /* 0x002fe200078c08ff */
[----:B------:R-:W-:Y:S01]  /*5360*/  @!PT LDS RZ, [RZ] ;  /* 0x00000000fffff984 */ /* 0x000fe20000000800 */
[----:B------:R-:W-:Y:S01]  /*5370*/  @!PT LDS RZ, [RZ] ;  /* 0x00000000fffff984 */ /* 0x000fe20000000800 */
[----:B------:R-:W-:Y:S01]  /*5380*/  @!PT LDS RZ, [RZ] ;  /* 0x00000000fffff984 */ /* 0x000fe20000000800 */
[----:B------:R1:W-:Y:S01]  /*5390*/  @!P3 LDGSTS.E.BYPASS.LTC128B.128 [R203+0xa000], desc[UR22][R16.64+0x100] ;  /* 0x0a00010010cbbfae */ /* 0x0003e2000b901d56 */
[----:B------:R-:W-:Y:S02]  /*53a0*/  @!P4 IMAD.X R14, R21, 0x1, R134, P2 ;  /* 0x00000001150ec824 */ /* 0x000fe400010e0686 */
[----:B------:R-:W-:Y:S01]  /*53b0*/  @!P5 LEA.HI.X R53, R53, R15, R54, 0x1, P6 ;  /* 0x0000000f3535d211 */ /* 0x000fe200030f0c36 */
[----:B------:R1:W-:Y:S01]  /*53c0*/  @P5 STS.128 [R203+0x6800], RZ ;  /* 0x006800ffcb005388 */ /* 0x0003e20000000c00 */
[----:B---3--:R-:W-:-:S02]  /*53d0*/  @!P4 LEA R54, P6, R55, R12, 0x1 ;  /* 0x0000000c3736c211 */ /* 0x008fc400078c08ff */
[----:B------:R-:W-:Y:S01]  /*53e0*/  @!P3 IADD3 R12, P2, R20, R133, RZ ;  /* 0x00000085140cb210 */ /* 0x000fe20007f5e0ff */
[----:B------:R-:W-:Y:S01]  /*53f0*/  @!PT LDS RZ, [RZ] ;  /* 0x00000000fffff984 */ /* 0x000fe20000000800 */
[----:B------:R-:W-:Y:S01]  /*5400*/  @!PT LDS RZ, [RZ] ;  /* 0x00000000fffff984 */ /* 0x000fe20000000800 */
[----:B------:R-:W-:Y:S01]  /*5410*/  @!PT LDS RZ, [RZ] ;  /* 0x00000000fffff984 */ /* 0x000fe20000000800 */
[----:B------:R3:W-:Y:S01]  /*5420*/  @!P5 LDGSTS.E.BYPASS.LTC128B.128 [R203+0x6800], desc[UR22][R52.64] ;  /* 0x0680000034cbdfae */ /* 0x0007e2000b901d56 */
[----:B------:R-:W-:Y:S02]  /*5430*/  @!P4 LEA.HI.X R55, R55, R13, R14, 0x1, P6 ;  /* 0x0000000d3737c211 */ /* 0x000fe400030f0c0e */
[----:B------:R-:W2:Y:S01]  /*5440*/  @!P4 LDC.64 R14, c[0x0][0x218] ;  /* 0x00008600ff0ecb82 */ /* 0x000ea20000000a00 */
[C---:B------:R-:W-:Y:S01]  /*5450*/  @!P3 IMAD.X R13, R21.reuse, 0x1, R134, P2 ;  /* 0x00000001150db824 */ /* 0x040fe200010e0686 */
[----:B----4-:R-:W-:Y:S01]  /*5460*/  @!P3 LEA R58, P2, R12, R10, 0x1 ;  /* 0x0000000a0c3ab211 */ /* 0x010fe200078408ff */
[----:B------:R3:W-:Y:S01]  /*5470*/  @P4 STS.128 [R203+0x8800], RZ ;  /* 0x008800ffcb004388 */ /* 0x0007e20000000c00 */
[----:B------:R-:W-:Y:S02]  /*5480*/  IADD3 R20, P6, R20, UR14, RZ ;  /* 0x0000000e14147c10 */ /* 0x000fe4000ffde0ff */
[----:B------:R-:W-:Y:S01]  /*5490*/  @!P3 LEA.HI.X R59, R12, R11, R13, 0x1, P2 ;  /* 0x0000000b0c3bb211 */ /* 0x000fe200010f0c0d */
[----:B------:R-:W-:Y:S01]  /*54a0*/  @!PT LDS RZ, [RZ] ;  /* 0x00000000fffff984 */ /* 0x000fe20000000800 */
[----:B------:R-:W-:Y:S01]  /*54b0*/  @!PT LDS RZ, [RZ] ;  /* 0x00000000fffff984 */ /* 0x000fe20000000800 */
[----:B------:R-:W-:Y:S01]  /*54c0*/  @!PT LDS RZ, [RZ] ;  /* 0x00000000fffff984 */ /* 0x000fe20000000800 */
[----:B------:R3:W-:Y:S01]  /*54d0*/  @!P4 LDGSTS.E.BYPASS.LTC128B.128 [R203+0x8800], desc[UR22][R54.64+0x80] ;  /* 0x0880008036cbcfae */ /* 0x0007e2000b901d56 */
[----:B------:R-:W4:Y:S01]  /*54e0*/  @!P3 LDC.64 R12, c[0x0][0x218] ;  /* 0x00008600ff0cbb82 */ /* 0x000f220000000a00 */
[----:B------:R-:W-:-:S02]  /*54f0*/  IADD3.X R21, R21, UR13, RZ, P6, !PT ;  /* 0x0000000d15157c10 */ /* 0x000fc4000b7fe4ff */
[CC--:B------:R-:W-:Y:S01]  /*5500*/  @!P5 IADD3 R56, P2, R20.reuse, R133.reuse, RZ ;  /* 0x000000851438d210 */ /* 0x0c0fe20007f5e0ff */
[----:B------:R3:W-:Y:S01]  /*5510*/  @P3 STS.128 [R203+0xa800], RZ ;  /* 0x00a800ffcb003388 */ /* 0x0007e20000000c00 */
[----:B------:R-:W-:-:S03]  /*5520*/  @!P4 IADD3 R60, P6, R20, R133, RZ ;  /* 0x00000085143cc210 */ /* 0x000fc60007fde0ff */
[C-C-:B------:R-:W-:Y:S01]  /*5530*/  @!P5 IMAD.X R57, R21.reuse, 0x1, R134.reuse, P2 ;  /* 0x000000011539d824 */ /* 0x140fe200010e0686 */
[C---:B-----5:R-:W-:Y:S01]  /*5540*/  @!P5 LEA R62, P2, R56.reuse, R8, 0x1 ;  /* 0x00000008383ed211 */ /* 0x060fe200078408ff */
[----:B------:R-:W1:Y:S01]  /*5550*/  @!P5 LDC.64 R10, c[0x0][0x218] ;  /* 0x00008600ff0adb82 */ /* 0x000e620000000a00 */
[----:B------:R-:W-:Y:S01]  /*5560*/  @!PT LDS RZ, [RZ] ;  /* 0x00000000fffff984 */ /* 0x000fe20000000800 */
[----:B------:R-:W-:Y:S01]  /*5570*/  @!PT LDS RZ, [RZ] ;  /* 0x00000000fffff984 */ /* 0x000fe20000000800 */
[----:B------:R-:W-:Y:S01]  /*5580*/  @!PT LDS RZ, [RZ] ;  /* 0x00000000fffff984 */ /* 0x000fe20000000800 */
[----:B------:R3:W-:Y:S02]  /*5590*/  @!P3 LDGSTS.E.BYPASS.LTC128B.128 [R203+0xa800], desc[UR22][R58.64+0x100] ;  /* 0x0a8001003acbbfae */ /* 0x0007e4000b901d56 */
[----:B------:R-:W-:Y:S01]  /*55a0*/  @!P5 LEA.HI.X R63, R56, R9, R57, 0x1, P2 ;  /* 0x00000009383fd211 */ /* 0x000fe200010f0c39 */
[C-C-:B------:R-:W-:Y:S01]  /*55b0*/  @!P4 IMAD.X R57, R21.reuse, 0x1, R134.reuse, P6 ;  /* 0x000000011539c824 */ /* 0x140fe200030e0686 */
[----:B------:R-:W-:Y:S01]  /*55c0*/  @!P3 IADD3 R56, P2, R20, R133, RZ ;  /* 0x000000851438b210 */ /* 0x000fe20007f5e0ff */
[----:B------:R3:W-:Y:S01]  /*55d0*/  @P5 STS.128 [R203+0x7000], RZ ;  /* 0x007000ffcb005388 */ /* 0x0007e20000000c00 */
[C---:B--2---:R-:W-:Y:S01]  /*55e0*/  @!P4 LEA R18, P6, R60.reuse, R14, 0x1 ;  /* 0x0000000e3c12c211 */ /* 0x044fe200078c08ff */
[----:B------:R-:W2:Y:S02]  /*55f0*/  @!P4 LDC.64 R8, c[0x0][0x218] ;  /* 0x00008600ff08cb82 */ /* 0x000ea40000000a00 */
[----:B------:R-:W-:Y:S01]  /*5600*/  @!P3 IMAD.X R14, R21, 0x1, R134, P2 ;  /* 0x00000001150eb824 */ /* 0x000fe200010e0686 */
[----:B------:R-:W-:Y:S01]  /*5610*/  @!P4 LEA.HI.X R19, R60, R15, R57, 0x1, P6 ;  /* 0x0000000f3c13c211 */ /* 0x000fe200030f0c39 */
[----:B------:R-:W-:Y:S01]  /*5620*/  @!PT LDS RZ, [RZ] ;  /* 0x00000000fffff984 */ /* 0x000fe20000000800 */
[----:B------:R-:W-:Y:S01]  /*5630*/  @!PT LDS RZ, [RZ] ;  /* 0x00000000fffff984 */ /* 0x000fe20000000800 */
[----:B------:R-:W-:Y:S01]  /*5640*/  @!PT LDS RZ, [RZ] ;  /* 0x00000000fffff984 */ /* 0x000fe20000000800 */
[----:B------:R3:W-:Y:S01]  /*5650*/  @!P5 LDGSTS.E.BYPASS.LTC128B.128 [R203+0x7000], desc[UR22][R62.64] ;  /* 0x070000003ecbdfae */ /* 0x0007e2000b901d56 */
[----:B------:R-:W-:-:S02]  /*5660*/  IADD3 R20, P6, R20, UR14, RZ ;  /* 0x0000000e14147c10 */ /* 0x000fc4000ffde0ff */
[----:B----4-:R-:W-:Y:S01]  /*5670*/  @!P3 LEA R22, P2, R56, R12, 0x1 ;  /* 0x0000000c3816b211 */ /* 0x010fe200078408ff */
[----:B------:R3:W-:Y:S01]  /*5680*/  @P4 STS.128 [R203+0x9000], RZ ;  /* 0x009000ffcb004388 */ /* 0x0007e20000000c00 */
[----:B------:R-:W-:Y:S02]  /*5690*/  IADD3.X R21, R21, UR13, RZ, P6, !PT ;  /* 0x0000000d15157c10 */ /* 0x000fe4000b7fe4ff */
[----:B------:R-:W-:Y:S01]  /*56a0*/  @!P5 IADD3 R12, P6, R20, R133, RZ ;  /* 0x00000085140cd210 */ /* 0x000fe20007fde0ff */
[----:B------:R-:W-:Y:S01]  /*56b0*/  @!PT LDS RZ, [RZ] ;  /* 0x00000000fffff984 */ /* 0x000fe20000000800 */
[----:B------:R-:W-:Y:S01]  /*56c0*/  @!PT LDS RZ, [RZ] ;  /* 0x00000000fffff984 */ /* 0x000fe20000000800 */
[----:B------:R-:W-:Y:S01]  /*56d0*/  @!PT LDS RZ, [RZ] ;  /* 0x00000000fffff984 */ /* 0x000fe20000000800 */
[----:B------:R3:W-:Y:S01]  /*56e0*/  @!P4 LDGSTS.E.BYPASS.LTC128B.128 [R203+0x9000], desc[UR22][R18.64+0x80] ;  /* 0x0900008012cbcfae */ /* 0x0007e2000b901d56 */
[----:B------:R-:W-:Y:S02]  /*56f0*/  @!P3 LEA.HI.X R23, R56, R13, R14, 0x1, P2 ;  /* 0x0000000d3817b211 */ /* 0x000fe400010f0c0e */
[----:B------:R-:W-:Y:S01]  /*5700*/  @!P4 IADD3 R13, P2, R20, R133, RZ ;  /* 0x00000085140dc210 */ /* 0x000fe20007f5e0ff */
[C-C-:B------:R-:W-:Y:S01]  /*5710*/  @!P5 IMAD.X R14, R21.reuse, 0x1, R134.reuse, P6 ;  /* 0x00000001150ed824 */ /* 0x140fe200030e0686 */
[C---:B-1----:R-:W-:Y:S01]  /*5720*/  @!P5 LEA R16, P6, R12.reuse, R10, 0x1 ;  /* 0x0000000a0c10d211 */ /* 0x042fe200078c08ff */
[----:B------:R3:W-:Y:S02]  /*5730*/  @P3 STS.128 [R203+0xb000], RZ ;  /* 0x00b000ffcb003388 */ /* 0x0007e40000000c00 */
[----:B------:R-:W-:Y:S01]  /*5740*/  @!P4 IMAD.X R10, R21, 0x1, R134, P2 ;  /* 0x00000001150ac824 */ /* 0x000fe200010e0686 */
[----:B------:R-:W-:Y:S01]  /*5750*/  @!P5 LEA.HI.X R17, R12, R11, R14, 0x1, P6 ;  /* 0x0000000b0c11d211 */ /* 0x000fe200030f0c0e */
[----:B------:R-:W-:Y:S01]  /*5760*/  @!PT LDS RZ, [RZ] ;  /* 0x00000000fffff984 */ /* 0x000fe20000000800 */
[----:B------:R-:W-:Y:S01]  /*5770*/  @!PT LDS RZ, [RZ] ;  /* 0x00000000fffff984 */ /* 0x000fe20000000800 */
[----:B------:R-:W-:Y:S01]  /*5780*/  @!PT LDS RZ, [RZ] ;  /* 0x00000000fffff984 */ /* 0x000fe20000000800 */
[----:B------:R3:W-:Y:S01]  /*5790*/  @!P3 LDGSTS.E.BYPASS.LTC128B.128 [R203+0xb000], desc[UR22][R22.64+0x100] ;  /* 0x0b00010016cbbfae */ /* 0x0007e2000b901d56 */
[----:B--2---:R-:W-:-:S03]  /*57a0*/  @!P4 LEA R8, P2, R13, R8, 0x1 ;  /* 0x000000080d08c211 */ /* 0x004fc600078408ff */
[----:B------:R3:W-:Y:S01]  /*57b0*/  @P5 STS.128 [R203+0x7800], RZ ;  /* 0x007800ffcb005388 */ /* 0x0007e20000000c00 */
        /* <DEDUP_REMOVED lines=12> */
[----:B------:R-:W-:Y:S01]  /*5880*/  IADD3 R20, P2, R20, R133, RZ ;  /* 0x0000008514147210 */ /* 0x000fe20007f5e0ff */
[----:B------:R-:W-:-:S04]  /*5890*/  ULDC.64 UR10, c[0x0][0x218] ;  /* 0x00008600000a7ab9 */ /* 0x000fc80000000a00 */
[----:B------:R-:W-:Y:S01]  /*58a0*/  IMAD.X R21, R21, 0x1, R134, P2 ;  /* 0x0000000115157824 */ /* 0x000fe200010e0686 */
[----:B---3--:R-:W-:-:S04]  /*58b0*/  LEA R8, P2, R20, UR10, 0x1 ;  /* 0x0000000a14087c11 */ /* 0x008fc8000f8408ff */
[----:B------:R-:W-:-:S05]  /*58c0*/  LEA.HI.X R9, R20, UR11, R21, 0x1, P2 ;  /* 0x0000000b14097c11 */ /* 0x000fca00090f0c15 */
[----:B------:R-:W-:Y:S01]  /*58d0*/  @!PT LDS RZ, [RZ] ;  /* 0x00000000fffff984 */ /* 0x000fe20000000800 */
[----:B------:R-:W-:Y:S01]  /*58e0*/  @!PT LDS RZ, [RZ] ;  /* 0x00000000fffff984 */ /* 0x000fe20000000800 */
[----:B------:R-:W-:Y:S01]  /*58f0*/  @!PT LDS RZ, [RZ] ;  /* 0x00000000fffff984 */ /* 0x000fe20000000800 */
[----:B------:R1:W-:Y:S04]  /*5900*/  LDGSTS.E.BYPASS.LTC128B.128 [R203+0xb800], desc[UR22][R8.64+0x100] ;  /* 0x0b80010008cb7fae */ /* 0x0003e8000b901d56 */
.L_x_741:
[----:B------:R-:W-:Y:S05]  /*5910*/  BSYNC B0 ;  /* 0x0000000000007941 */ /* 0x000fea0003800000 */
.L_x_740:
[----:B------:R-:W0:Y:S01]  /*5920*/  LDGDEPBAR ;  /* 0x00000000000079af */ /* 0x000e220000000000 */
[----:B------:R-:W-:-:S04]  /*5930*/  IADD3 R133, P2, R4, R133, RZ ;  /* 0x0000008504857210 */ /* 0x000fc80007f5e0ff */
[----:B------:R-:W-:-:S09]  /*5940*/  IADD3.X R134, R3, R134, RZ, P2, !PT ;  /* 0x0000008603867210 */ /* 0x000fd200017fe4ff */
.L_x_737:
[----:B------:R-:W-:Y:S01]  /*5950*/  VIADD R3, R6, UR5 ;  /* 0x0000000506037c36 */ /* 0x000fe20008000000 */
[----:B------:R-:W-:Y:S01]  /*5960*/  ULDC UR19, c[0x0][0x2ec] ;  /* 0x0000bb0000137ab9 */ /* 0x000fe20000000800 */
[----:B------:R-:W-:Y:S01]  /*5970*/  LEA R192, R0, UR4, 0x1 ;  /* 0x0000000400c07c11 */ /* 0x000fe2000f8e08ff */
[----:B------:R-:W-:Y:S01]  /*5980*/  ULDC.64 UR10, c[0x0][0x218] ;  /* 0x00008600000a7ab9 */ /* 0x000fe20000000a00 */
[C---:B------:R-:W-:Y:S02]  /*5990*/  VIADD R4, R3.reuse, 0x1 ;  /* 0x0000000103047836 */ /* 0x040fe40000000000 */
[C---:B------:R-:W-:Y:S01]  /*59a0*/  VIADD R6, R3.reuse, 0x8 ;  /* 0x0000000803067836 */ /* 0x040fe20000000000 */
[----:B------:R-:W-:Y:S01]  /*59b0*/  LDSM.16.MT88.4 R68, [R192+0xe000] ;  /* 0x00e00000c044783b */ /* 0x000fe20000004200 */
[C---:B-1-3--:R-:W-:Y:S01]  /*59c0*/  VIADD R9, R3.reuse, 0x20 ;  /* 0x0000002003097836 */ /* 0x04afe20000000000 */
[CC--:B------:R-:W-:Y:S01]  /*59d0*/  ISETP.GE.AND P6, PT, R4.reuse, R135.reuse, PT ;  /* 0x000000870400720c */ /* 0x0c0fe20003fc6270 */
[C---:B------:R-:W-:Y:S01]  /*59e0*/  VIADD R13, R3.reuse, 0x30 ;  /* 0x00000030030d7836 */ /* 0x040fe20000000000 */
[-C--:B------:R-:W-:Y:S01]  /*59f0*/  ISETP.GE.AND P3, PT, R4, R2.reuse, PT ;  /* 0x000000020400720c */ /* 0x080fe20003f66270 */
[----:B------:R-:W-:Y:S01]  /*5a00*/  VIADD R4, R3, 0x9 ;  /* 0x0000000903047836 */ /* 0x000fe20000000000 */
[CC--:B------:R-:W-:Y:S01]  /*5a10*/  ISETP.GE.AND P2, PT, R6.reuse, R135.reuse, PT ;  /* 0x000000870600720c */ /* 0x0c0fe20003f46270 */
[----:B------:R-:W-:Y:S01]  /*5a20*/  IMAD R190, R7, 0x2, R192 ;  /* 0x0000000207be7824 */ /* 0x000fe200078e02c0 */
[-C--:B------:R-:W-:Y:S01]  /*5a30*/  ISETP.GE.AND P4, PT, R6, R2.reuse, PT ;  /* 0x000000020600720c */ /* 0x080fe20003f86270 */
[----:B------:R-:W-:Y:S01]  /*5a40*/  VIADD R6, R3, 0x10 ;  /* 0x0000001003067836 */ /* 0x000fe20000000000 */
[-C--:B------:R-:W-:Y:S01]  /*5a50*/  ISETP.GE.AND P5, PT, R4, R135.reuse, PT ;  /* 0x000000870400720c */ /* 0x080fe20003fa6270 */
[----:B------:R-:W-:Y:S01]  /*5a60*/  IMAD R188, R5, 0x2, R190 ;  /* 0x0000000205bc7824 */ /* 0x000fe200078e02be */
[----:B------:R-:W-:Y:S01]  /*5a70*/  FSEL R52, R44, -INF , !P2 ;  /* 0xff8000002c347808 */ /* 0x000fe20005000000 */
[----:B------:R-:W-:Y:S01]  /*5a80*/  LDSM.16.MT88.4 R76, [R190+0xe000] ;  /* 0x00e00000be4c783b */ /* 0x000fe20000004200 */
[-C--:B------:R-:W-:Y:S01]  /*5a90*/  ISETP.GE.AND P2, PT, R4, R2.reuse, PT ;  /* 0x000000020400720c */ /* 0x080fe20003f46270 */
[----:B------:R-:W-:Y:S01]  /*5aa0*/  VIADD R4, R3, 0x11 ;  /* 0x0000001103047836 */ /* 0x000fe20000000000 */
[----:B------:R-:W-:Y:S01]  /*5ab0*/  FSEL R22, R46, -INF , !P4 ;  /* 0xff8000002e167808 */ /* 0x000fe20006000000 */
[----:B------:R-:W-:Y:S01]  /*5ac0*/  LDSM.16.MT88.4 R92, [R188+0xe000] ;  /* 0x00e00000bc5c783b */ /* 0x000fe20000004200 */
[C---:B------:R-:W-:Y:S01]  /*5ad0*/  ISETP.GE.AND P4, PT, R6.reuse, R135, PT ;  /* 0x000000870600720c */ /* 0x040fe20003f86270 */
[----:B------:R-:W-:Y:S01]  /*5ae0*/  IMAD R189, R5, 0x2, R192 ;  /* 0x0000000205bd7824 */ /* 0x000fe200078e02c0 */
[----:B------:R-:W-:Y:S01]  /*5af0*/  FSEL R44, R45, -INF , !P5 ;  /* 0xff8000002d2c7808 */ /* 0x000fe20006800000 */
[----:B------:R-:W-:Y:S01]  /*5b00*/  LDSM.16.MT88.4 R100, [R192+0x10000] ;  /* 0x01000000c064783b */ /* 0x000fe20000004200 */
[----:B------:R-:W-:Y:S01]  /*5b10*/  ISETP.GE.AND P5, PT, R6, R2, PT ;  /* 0x000000020600720c */ /* 0x000fe20003fa6270 */
[----:B------:R-:W-:Y:S01]  /*5b20*/  VIADD R6, R3, 0x18 ;  /* 0x0000001803067836 */ /* 0x000fe20000000000 */
[----:B------:R-:W-:Y:S01]  /*5b30*/  FSEL R20, R47, -INF , !P2 ;  /* 0xff8000002f147808 */ /* 0x000fe20005000000 */
[----:B------:R-:W-:Y:S01]  /*5b40*/  LDSM.16.MT88.4 R108, [R190+0x10000] ;  /* 0x01000000be6c783b */ /* 0x000fe20000004200 */
[----:B------:R-:W-:-:S02]  /*5b50*/  FSEL R18, R40, -INF , !P4 ;  /* 0xff80000028127808 */ /* 0x000fc40006000000 */
[CC--:B------:R-:W-:Y:S01]  /*5b60*/  ISETP.GE.AND P2, PT, R4.reuse, R135.reuse, PT ;  /* 0x000000870400720c */ /* 0x0c0fe20003f46270 */
[----:B------:R-:W-:Y:S01]  /*5b70*/  LDSM.16.MT88.4 R112, [R189+0x10000] ;  /* 0x01000000bd70783b */ /* 0x000fe20000004200 */
[----:B------:R-:W-:Y:S01]  /*5b80*/  ISETP.GE.AND P4, PT, R4, R2, PT ;  /* 0x000000020400720c */ /* 0x000fe20003f86270 */
[----:B------:R-:W-:Y:S01]  /*5b90*/  VIADD R4, R3, 0x19 ;  /* 0x0000001903047836 */ /* 0x000fe20000000000 */
[----:B------:R-:W-:Y:S01]  /*5ba0*/  FSEL R10, R42, -INF , !P5 ;  /* 0xff8000002a0a7808 */ /* 0x000fe20006800000 */
[----:B------:R-:W-:Y:S01]  /*5bb0*/  LDSM.16.MT88.4 R60, [R188+0xc000] ;  /* 0x00c00000bc3c783b */ /* 0x000fe20000004200 */
[----:B------:R-:W-:Y:S02]  /*5bc0*/  FSEL R42, R49, -INF , !P6 ;  /* 0xff800000312a7808 */ /* 0x000fe40007000000 */
[----:B------:R-:W-:Y:S01]  /*5bd0*/  ISETP.GE.AND P6, PT, R3, R135, PT ;  /* 0x000000870300720c */ /* 0x000fe20003fc6270 */
[----:B------:R-:W-:Y:S01]  /*5be0*/  LDSM.16.MT88.4 R84, [R189+0xe000] ;  /* 0x00e00000bd54783b */ /* 0x000fe20000004200 */
[----:B------:R-:W-:-:S02]  /*5bf0*/  FSEL R16, R41, -INF , !P2 ;  /* 0xff80000029107808 */ /* 0x000fc40005000000 */
[CC--:B------:R-:W-:Y:S01]  /*5c00*/  ISETP.GE.AND P5, PT, R6.reuse, R135.reuse, PT ;  /* 0x000000870600720c */ /* 0x0c0fe20003fa6270 */
[----:B------:R-:W-:Y:S01]  /*5c10*/  LDSM.16.MT88.4 R136, [R188+0x10000] ;  /* 0x01000000bc88783b */ /* 0x000fe20000004200 */
[-C--:B------:R-:W-:Y:S02]  /*5c20*/  ISETP.GE.AND P2, PT, R6, R2.reuse, PT ;  /* 0x000000020600720c */ /* 0x080fe40003f46270 */
[----:B------:R-:W-:Y:S02]  /*5c30*/  FSEL R8, R43, -INF , !P4 ;  /* 0xff8000002b087808 */ /* 0x000fe40006000000 */
[----:B------:R-:W-:Y:S02]  /*5c40*/  FSEL R40, R51, -INF , !P3 ;  /* 0xff80000033287808 */ /* 0x000fe40005800000 */
[C---:B------:R-:W-:Y:S02]  /*5c50*/  ISETP.GE.AND P3, PT, R4.reuse, R135, PT ;  /* 0x000000870400720c */ /* 0x040fe40003f66270 */
[----:B------:R-:W-:Y:S01]  /*5c60*/  ISETP.GE.AND P4, PT, R4, R2, PT ;  /* 0x000000020400720c */ /* 0x000fe20003f86270 */
[----:B------:R-:W-:Y:S01]  /*5c70*/  VIADD R4, R3, 0x21 ;  /* 0x0000002103047836 */ /* 0x000fe20000000000 */
[----:B------:R-:W-:-:S02]  /*5c80*/  FSEL R48, R48, -INF , !P6 ;  /* 0xff80000030307808 */ /* 0x000fc40007000000 */
[----:B------:R-:W-:Y:S02]  /*5c90*/  FSEL R14, R36, -INF , !P5 ;  /* 0xff800000240e7808 */ /* 0x000fe40006800000 */
[----:B------:R-:W-:Y:S02]  /*5ca0*/  FSEL R6, R38, -INF , !P2 ;  /* 0xff80000026067808 */ /* 0x000fe40005000000 */
[C---:B------:R-:W-:Y:S02]  /*5cb0*/  ISETP.GE.AND P5, PT, R9.reuse, R135, PT ;  /* 0x000000870900720c */ /* 0x040fe40003fa6270 */
[----:B------:R-:W-:Y:S02]  /*5cc0*/  ISETP.GE.AND P2, PT, R9, R2, PT ;  /* 0x000000020900720c */ /* 0x000fe40003f46270 */
[----:B------:R-:W-:Y:S02]  /*5cd0*/  FMNMX.FTZ R9, R48, R42, !PT ;  /* 0x0000002a30097209 */ /* 0x000fe40007810000 */
[----:B------:R-:W-:-:S02]  /*5ce0*/  FSEL R12, R37, -INF , !P3 ;  /* 0xff800000250c7808 */ /* 0x000fc40005800000 */
[C---:B------:R-:W-:Y:S02]  /*5cf0*/  ISETP.GE.AND P6, PT, R4.reuse, R135, PT ;  /* 0x000000870400720c */ /* 0x040fe40003fc6270 */
[-C--:B------:R-:W-:Y:S02]  /*5d00*/  ISETP.GE.AND P3, PT, R4, R2.reuse, PT ;  /* 0x000000020400720c */ /* 0x080fe40003f66270 */
[----:B------:R-:W-:Y:S02]  /*5d10*/  FSEL R4, R39, -INF , !P4 ;  /* 0xff80000027047808 */ /* 0x000fe40006000000 */
[C---:B------:R-:W-:Y:S01]  /*5d20*/  ISETP.GE.AND P4, PT, R3.reuse, R2, PT ;  /* 0x000000020300720c */ /* 0x040fe20003f86270 */
[----:B------:R-:W-:Y:S01]  /*5d30*/  LDSM.16.MT88.4 R36, [R192+0xc000] ;  /* 0x00c00000c024783b */ /* 0x000fe20000004200 */
[----:B------:R-:W-:Y:S01]  /*5d40*/  FMNMX.FTZ R11, R52, R9, !PT ;  /* 0x00000009340b7209 */ /* 0x000fe20007810000 */
[----:B------:R-:W-:Y:S01]  /*5d50*/  VIADD R9, R3, 0x28 ;  /* 0x0000002803097836 */ /* 0x000fe20000000000 */
[----:B------:R-:W-:-:S02]  /*5d60*/  FSEL R50, R50, -INF , !P4 ;  /* 0xff80000032327808 */ /* 0x000fc40006000000 */
[----:B------:R-:W-:Y:S02]  /*5d70*/  FMNMX.FTZ R11, R44, R11, !PT ;  /* 0x0000000b2c0b7209 */ /* 0x000fe40007810000 */
[----:B------:R-:W-:Y:S02]  /*5d80*/  FSEL R170, R32, -INF , !P5 ;  /* 0xff80000020aa7808 */ /* 0x000fe40006800000 */
[----:B------:R-:W-:Y:S02]  /*5d90*/  FSEL R174, R34, -INF , !P2 ;  /* 0xff80000022ae7808 */ /* 0x000fe40005000000 */
[C---:B------:R-:W-:Y:S02]  /*5da0*/  ISETP.GE.AND P5, PT, R9.reuse, R135, PT ;  /* 0x000000870900720c */ /* 0x040fe40003fa6270 */
[----:B------:R-:W-:Y:S02]  /*5db0*/  ISETP.GE.AND P2, PT, R9, R2, PT ;  /* 0x000000020900720c */ /* 0x000fe40003f46270 */
[----:B------:R-:W-:-:S02]  /*5dc0*/  FMNMX.FTZ R15, R50, R40, !PT ;  /* 0x00000028320f7209 */ /* 0x000fc40007810000 */
[----:B------:R-:W-:Y:S01]  /*5dd0*/  FMNMX.FTZ R9, R18, R11, !PT ;  /* 0x0000000b12097209 */ /* 0x000fe20007810000 */
[C---:B------:R-:W-:Y:S01]  /*5de0*/  VIADD R11, R3.reuse, 0x29 ;  /* 0x00000029030b7836 */ /* 0x040fe20000000000 */
[----:B------:R-:W-:Y:S02]  /*5df0*/  FMNMX.FTZ R15, R22, R15, !PT ;  /* 0x0000000f160f7209 */ /* 0x000fe40007810000 */
[----:B------:R-:W-:Y:S02]  /*5e00*/  FMNMX.FTZ R9, R16, R9, !PT ;  /* 0x0000000910097209 */ /* 0x000fe40007810000 */
[----:B------:R-:W-:Y:S02]  /*5e10*/  FMNMX.FTZ R15, R20, R15, !PT ;  /* 0x0000000f140f7209 */ /* 0x000fe40007810000 */
[----:B------:R-:W-:Y:S01]  /*5e20*/  FMNMX.FTZ R17, R14, R9, !PT ;  /* 0x000000090e117209 */ /* 0x000fe20007810000 */
[----:B------:R-:W-:Y:S01]  /*5e30*/  VIADD R9, R3, 0x38 ;  /* 0x0000003803097836 */ /* 0x000fe20000000000 */
[----:B------:R-:W-:-:S02]  /*5e40*/  FMNMX.FTZ R15, R10, R15, !PT ;  /* 0x0000000f0a0f7209 */ /* 0x000fc40007810000 */
[----:B------:R-:W-:Y:S02]  /*5e50*/  FMNMX.FTZ R17, R12, R17, !PT ;  /* 0x000000110c117209 */ /* 0x000fe40007810000 */
[----:B------:R-:W-:Y:S02]  /*5e60*/  FMNMX.FTZ R15, R8, R15, !PT ;  /* 0x0000000f080f7209 */ /* 0x000fe40007810000 */
[----:B------:R-:W-:Y:S02]  /*5e70*/  FSEL R222, R33, -INF , !P6 ;  /* 0xff80000021de7808 */ /* 0x000fe40007000000 */
[----:B------:R-:W-:Y:S02]  /*5e80*/  FMNMX.FTZ R17, R170, R17, !PT ;  /* 0x00000011aa117209 */ /* 0x000fe40007810000 */
[----:B------:R-:W-:Y:S02]  /*5e90*/  FMNMX.FTZ R15, R6, R15, !PT ;  /* 0x0000000f060f7209 */ /* 0x000fe40007810000 */
[----:B------:R-:W-:-:S02]  /*5ea0*/  ISETP.GE.AND P6, PT, R11, R135, PT ;  /* 0x000000870b00720c */ /* 0x000fc40003fc6270 */
[----:B------:R-:W-:Y:S02]  /*5eb0*/  FSEL R172, R28, -INF , !P5 ;  /* 0xff8000001cac7808 */ /* 0x000fe40006800000 */
[----:B------:R-:W-:Y:S02]  /*5ec0*/  FMNMX.FTZ R17, R222, R17, !PT ;  /* 0x00000011de117209 */ /* 0x000fe40007810000 */
[----:B------:R-:W-:Y:S01]  /*5ed0*/  ISETP.GE.AND P4, PT, R11, R2, PT ;  /* 0x000000020b00720c */ /* 0x000fe20003f86270 */
[----:B------:R-:W-:Y:S01]  /*5ee0*/  VIADD R11, R3, 0x31 ;  /* 0x00000031030b7836 */ /* 0x000fe20000000000 */
[----:B------:R-:W-:Y:S01]  /*5ef0*/  FSEL R208, R35, -INF , !P3 ;  /* 0xff80000023d07808 */ /* 0x000fe20005800000 */
[----:B------:R-:W-:Y:S01]  /*5f00*/  VIADD R3, R3, 0x39 ;  /* 0x0000003903037836 */ /* 0x000fe20000000000 */
[----:B------:R-:W-:Y:S02]  /*5f10*/  FMNMX.FTZ R15, R4, R15, !PT ;  /* 0x0000000f040f7209 */ /* 0x000fe40007810000 */
[----:B------:R-:W-:-:S02]  /*5f20*/  ISETP.GE.AND P3, PT, R13, R135, PT ;  /* 0x000000870d00720c */ /* 0x000fc40003f66270 */
[----:B------:R-:W-:Y:S02]  /*5f30*/  FSEL R220, R29, -INF , !P6 ;  /* 0xff8000001ddc7808 */ /* 0x000fe40007000000 */
[----:B------:R-:W-:Y:S02]  /*5f40*/  FMNMX.FTZ R17, R172, R17, !PT ;  /* 0x00000011ac117209 */ /* 0x000fe40007810000 */
[----:B------:R-:W-:Y:S02]  /*5f50*/  FMNMX.FTZ R15, R174, R15, !PT ;  /* 0x0000000fae0f7209 */ /* 0x000fe40007810000 */
[----:B------:R-:W-:Y:S02]  /*5f60*/  ISETP.GE.AND P5, PT, R11, R135, PT ;  /* 0x000000870b00720c */ /* 0x000fe40003fa6270 */
[----:B------:R-:W-:Y:S02]  /*5f70*/  FSEL R218, R24, -INF , !P3 ;  /* 0xff80000018da7808 */ /* 0x000fe40005800000 */
[----:B------:R-:W-:-:S02]  /*5f80*/  FMNMX.FTZ R17, R220, R17, !PT ;  /* 0x00000011dc117209 */ /* 0x000fc40007810000 */
[----:B------:R-:W-:Y:S02]  /*5f90*/  FSEL R146, R30, -INF , !P2 ;  /* 0xff8000001e927808 */ /* 0x000fe40005000000 */
[----:B------:R-:W-:Y:S02]  /*5fa0*/  FMNMX.FTZ R15, R208, R15, !PT ;  /* 0x0000000fd00f7209 */ /* 0x000fe40007810000 */
[----:B------:R-:W-:Y:S02]  /*5fb0*/  ISETP.GE.AND P3, PT, R9, R135, PT ;  /* 0x000000870900720c */ /* 0x000fe40003f66270 */
[----:B------:R-:W-:Y:S02]  /*5fc0*/  FSEL R216, R25, -INF , !P5 ;  /* 0xff80000019d87808 */ /* 0x000fe40006800000 */
[----:B------:R-:W-:Y:S02]  /*5fd0*/  FMNMX.FTZ R17, R218, R17, !PT ;  /* 0x00000011da117209 */ /* 0x000fe40007810000 */
[----:B------:R-:W-:-:S02]  /*5fe0*/  ISETP.GE.AND P2, PT, R13, R2, PT ;  /* 0x000000020d00720c */ /* 0x000fc40003f46270 */
[----:B------:R-:W-:Y:S02]  /*5ff0*/  FSEL R144, R31, -INF , !P4 ;  /* 0xff8000001f907808 */ /* 0x000fe40006000000 */
[----:B------:R-:W-:Y:S01]  /*6000*/  FMNMX.FTZ R15, R146, R15, !PT ;  /* 0x0000000f920f7209 */ /* 0x000fe20007810000 */
[----:B------:R-:W-:Y:S01]  /*6010*/  LDSM.16.MT88.4 R28, [R189+0xc800] ;  /* 0x00c80000bd1c783b */ /* 0x000fe20000004200 */
[----:B------:R-:W-:Y:S02]  /*6020*/  ISETP.GE.AND P5, PT, R3, R135, PT ;  /* 0x000000870300720c */ /* 0x000fe40003fa6270 */
[----:B------:R-:W-:Y:S02]  /*6030*/  FSEL R150, R72, -INF , !P3 ;  /* 0xff80000048967808 */ /* 0x000fe40005800000 */
[----:B------:R-:W-:Y:S02]  /*6040*/  FMNMX.FTZ R17, R216, R17, !PT ;  /* 0x00000011d8117209 */ /* 0x000fe40007810000 */
[----:B------:R-:W-:-:S02]  /*6050*/  ISETP.GE.AND P3, PT, R11, R2, PT ;  /* 0x000000020b00720c */ /* 0x000fc40003f66270 */
[----:B------:R-:W-:Y:S02]  /*6060*/  FSEL R142, R26, -INF , !P2 ;  /* 0xff8000001a8e7808 */ /* 0x000fe40005000000 */
[----:B------:R-:W-:Y:S02]  /*6070*/  FMNMX.FTZ R15, R144, R15, !PT ;  /* 0x0000000f900f7209 */ /* 0x000fe40007810000 */
[----:B------:R-:W-:Y:S02]  /*6080*/  FSEL R148, R73, -INF , !P5 ;  /* 0xff80000049947808 */ /* 0x000fe40006800000 */
[----:B------:R-:W-:Y:S02]  /*6090*/  FMNMX.FTZ R17, R150, R17, !PT ;  /* 0x0000001196117209 */ /* 0x000fe40007810000 */
[----:B------:R-:W-:Y:S02]  /*60a0*/  ISETP.GE.AND P2, PT, R9, R2, PT ;  /* 0x000000020900720c */ /* 0x000fe40003f46270 */
[----:B------:R-:W-:-:S02]  /*60b0*/  FSEL R140, R27, -INF , !P3 ;  /* 0xff8000001b8c7808 */ /* 0x000fc40005800000 */
[----:B------:R-:W-:Y:S02]  /*60c0*/  FMNMX.FTZ R15, R142, R15, !PT ;  /* 0x0000000f8e0f7209 */ /* 0x000fe40007810000 */
[----:B------:R-:W-:Y:S02]  /*60d0*/  FMNMX.FTZ R13, R148, R17, !PT ;  /* 0x00000011940d7209 */ /* 0x000fe40007810000 */
[----:B------:R-:W-:Y:S02]  /*60e0*/  ISETP.GE.AND P3, PT, R3, R2, PT ;  /* 0x000000020300720c */ /* 0x000fe40003f66270 */
[----:B------:R-:W-:Y:S01]  /*60f0*/  FSEL R214, R74, -INF , !P2 ;  /* 0xff8000004ad67808 */ /* 0x000fe20005000000 */
[----:B------:R-:W1:Y:S01]  /*6100*/  SHFL.BFLY PT, R24, R13, 0x2, 0x1f ;  /* 0x0c401f000d187f89 */ /* 0x000e6200000e0000 */
[----:B------:R-:W-:Y:S02]  /*6110*/  FMNMX.FTZ R15, R140, R15, !PT ;  /* 0x0000000f8c0f7209 */ /* 0x000fe40007810000 */
[----:B------:R-:W-:-:S02]  /*6120*/  FSEL R212, R75, -INF , !P3 ;  /* 0xff8000004bd47808 */ /* 0x000fc40005800000 */
[----:B------:R-:W-:-:S04]  /*6130*/  FMNMX.FTZ R15, R214, R15, !PT ;  /* 0x0000000fd60f7209 */ /* 0x000fc80007810000 */
[----:B------:R-:W-:-:S05]  /*6140*/  FMNMX.FTZ R26, R212, R15, !PT ;  /* 0x0000000fd41a7209 */ /* 0x000fca0007810000 */
[----:B------:R-:W2:Y:S01]  /*6150*/  SHFL.BFLY PT, R3, R26, 0x2, 0x1f ;  /* 0x0c401f001a037f89 */ /* 0x000ea200000e0000 */
[----:B-1----:R-:W-:-:S05]  /*6160*/  FMNMX.FTZ R13, R13, R24, !PT ;  /* 0x000000180d0d7209 */ /* 0x002fca0007810000 */
[----:B------:R-:W1:Y:S01]  /*6170*/  SHFL.BFLY PT, R132, R13, 0x1, 0x1f ;  /* 0x0c201f000d847f89 */ /* 0x000e6200000e0000 */
[----:B--2---:R-:W-:-:S05]  /*6180*/  FMNMX.FTZ R24, R26, R3, !PT ;  /* 0x000000031a187209 */ /* 0x004fca0007810000 */
[----:B------:R-:W2:Y:S01]  /*6190*/  SHFL.BFLY PT, R3, R24, 0x1, 0x1f ;  /* 0x0c201f0018037f89 */ /* 0x000ea200000e0000 */
[----:B-1----:R-:W-:-:S04]  /*61a0*/  FMNMX.FTZ R132, R13, R132, !PT ;  /* 0x000000840d847209 */ /* 0x002fc80007810000 */
[C---:B------:R-:W-:Y:S01]  /*61b0*/  FSETP.NEU.FTZ.AND P2, PT, R132.reuse, -INF , PT ;  /* 0xff8000008400780b */ /* 0x040fe20003f5d000 */
[----:B------:R-:W-:-:S05]  /*61c0*/  FMUL.FTZ R141, R132, UR19 ;  /* 0x00000013848d7c20 */ /* 0x000fca0008410000 */
[----:B------:R-:W-:Y:S02]  /*61d0*/  FSEL R141, R141, RZ, P2 ;  /* 0x000000ff8d8d7208 */ /* 0x000fe40001000000 */
[----:B--2---:R-:W-:-:S03]  /*61e0*/  FMNMX.FTZ R3, R24, R3, !PT ;  /* 0x0000000318037209 */ /* 0x004fc60007810000 */
[--C-:B------:R-:W-:Y:S01]  /*61f0*/  FFMA.FTZ R162, R44, UR19, -R141.reuse ;  /* 0x000000132ca27c23 */ /* 0x100fe2000801088d */
[--C-:B------:R-:W-:Y:S01]  /*6200*/  FFMA.FTZ R167, R48, UR19, -R141.reuse ;  /* 0x0000001330a77c23 */ /* 0x100fe2000801088d */
[----:B------:R-:W1:Y:S01]  /*6210*/  LDSM.16.MT88.4 R44, [R190+0xc000] ;  /* 0x00c00000be2c783b */ /* 0x000e620000004200 */
[C---:B------:R-:W-:Y:S01]  /*6220*/  FSETP.NEU.FTZ.AND P2, PT, R3.reuse, -INF , PT ;  /* 0xff8000000300780b */ /* 0x040fe20003f5d000 */
[----:B------:R-:W-:Y:S01]  /*6230*/  FMUL.FTZ R209, R3, UR19 ;  /* 0x0000001303d17c20 */ /* 0x000fe20008410000 */
[--C-:B------:R-:W-:Y:S01]  /*6240*/  FFMA.FTZ R166, R42, UR19, -R141.reuse ;  /* 0x000000132aa67c23 */ /* 0x100fe2000801088d */
[--C-:B------:R-:W-:Y:S01]  /*6250*/  FFMA.FTZ R165, R52, UR19, -R141.reuse ;  /* 0x0000001334a57c23 */ /* 0x100fe2000801088d */
[----:B------:R-:W-:Y:S01]  /*6260*/  MUFU.EX2 R167, R167 ;  /* 0x000000a700a77308 */ /* 0x000fe20000000800 */
[--C-:B------:R-:W-:Y:S01]  /*6270*/  FFMA.FTZ R161, R18, UR19, -R141.reuse ;  /* 0x0000001312a17c23 */ /* 0x100fe2000801088d */
[----:B------:R-:W-:Y:S01]  /*6280*/  FSEL R209, R209, RZ, P2 ;  /* 0x000000ffd1d17208 */ /* 0x000fe20001000000 */
[--C-:B------:R-:W-:Y:S01]  /*6290*/  FFMA.FTZ R160, R16, UR19, -R141.reuse ;  /* 0x0000001310a07c23 */ /* 0x100fe2000801088d */
[--C-:B------:R-:W-:Y:S01]  /*62a0*/  FFMA.FTZ R159, R14, UR19, -R141.reuse ;  /* 0x000000130e9f7c23 */ /* 0x100fe2000801088d */
[----:B------:R-:W-:Y:S01]  /*62b0*/  FFMA.FTZ R0, R12, UR19, -R141 ;  /* 0x000000130c007c23 */ /* 0x000fe2000801088d */
[----:B------:R-:W2:Y:S01]  /*62c0*/  LDSM.16.MT88.4 R16, [R192+0xc800] ;  /* 0x00c80000c010783b */ /* 0x000ea20000004200 */
[--C-:B------:R-:W-:Y:S01]  /*62d0*/  FFMA.FTZ R168, R50, UR19, -R209.reuse ;  /* 0x0000001332a87c23 */ /* 0x100fe200080108d1 */
[--C-:B------:R-:W-:Y:S01]  /*62e0*/  FFMA.FTZ R169, R40, UR19, -R209.reuse ;  /* 0x0000001328a97c23 */ /* 0x100fe200080108d1 */
[--C-:B------:R-:W-:Y:S01]  /*62f0*/  FFMA.FTZ R164, R22, UR19, -R209.reuse ;  /* 0x0000001316a47c23 */ /* 0x100fe200080108d1 */
[--C-:B------:R-:W-:Y:S01]  /*6300*/  FFMA.FTZ R163, R20, UR19, -R209.reuse ;  /* 0x0000001314a37c23 */ /* 0x100fe200080108d1 */
[----:B------:R-:W3:Y:S01]  /*6310*/  MUFU.EX2 R166, R166 ;  /* 0x000000a600a67308 */ /* 0x000ee20000000800 */
[--C-:B------:R-:W-:Y:S01]  /*6320*/  FFMA.FTZ R158, R10, UR19, -R209.reuse ;  /* 0x000000130a9e7c23 */ /* 0x100fe200080108d1 */
[--C-:B------:R-:W-:Y:S01]  /*6330*/  FFMA.FTZ R157, R8, UR19, -R209.reuse ;  /* 0x00000013089d7c23 */ /* 0x100fe200080108d1 */
[----:B------:R-:W4:Y:S01]  /*6340*/  LDSM.16.MT88.4 R12, [R190+0xc800] ;  /* 0x00c80000be0c783b */ /* 0x000f220000004200 */
[--C-:B------:R-:W-:Y:S01]  /*6350*/  FFMA.FTZ R156, R6, UR19, -R209.reuse ;  /* 0x00000013069c7c23 */ /* 0x100fe200080108d1 */
[--C-:B------:R-:W-:Y:S01]  /*6360*/  FFMA.FTZ R153, R4, UR19, -R209.reuse ;  /* 0x0000001304997c23 */ /* 0x100fe200080108d1 */
[----:B------:R-:W-:Y:S01]  /*6370*/  FFMA.FTZ R175, R208, UR19, -R209 ;  /* 0x00000013d0af7c23 */ /* 0x000fe200080108d1 */
[----:B------:R-:W5:Y:S01]  /*6380*/  LDSM.16.MT88.4 R8, [R192+0xe800] ;  /* 0x00e80000c008783b */ /* 0x000f620000004200 */
[----:B------:R-:W-:Y:S01]  /*6390*/  MUFU.EX2 R165, R165 ;  /* 0x000000a500a57308 */ /* 0x000fe20000000800 */
[--C-:B------:R-:W-:Y:S01]  /*63a0*/  FFMA.FTZ R170, R170, UR19, -R141.reuse ;  /* 0x00000013aaaa7c23 */ /* 0x100fe2000801088d */
[--C-:B------:R-:W-:Y:S01]  /*63b0*/  FFMA.FTZ R171, R222, UR19, -R141.reuse ;  /* 0x00000013deab7c23 */ /* 0x100fe2000801088d */
[----:B------:R-:W5:Y:S01]  /*63c0*/  LDSM.16.MT88.4 R4, [R190+0xe800] ;  /* 0x00e80000be04783b */ /* 0x000f620000004200 */
[--C-:B------:R-:W-:Y:S01]  /*63d0*/  FFMA.FTZ R172, R172, UR19, -R141.reuse ;  /* 0x00000013acac7c23 */ /* 0x100fe2000801088d */
[----:B------:R-:W-:Y:S01]  /*63e0*/  FFMA.FTZ R173, R220, UR19, -R141 ;  /* 0x00000013dcad7c23 */ /* 0x000fe2000801088d */
[--C-:B------:R-:W-:Y:S01]  /*63f0*/  FFMA.FTZ R174, R174, UR19, -R209.reuse ;  /* 0x00000013aeae7c23 */ /* 0x100fe200080108d1 */
[--C-:B------:R-:W-:Y:S01]  /*6400*/  FFMA.FTZ R208, R146, UR19, -R209.reuse ;  /* 0x0000001392d07c23 */ /* 0x100fe200080108d1 */
[----:B------:R-:W1:Y:S01]  /*6410*/  MUFU.EX2 R162, R162 ;  /* 0x000000a200a27308 */ /* 0x000e620000000800 */
[----:B---3--:R-:W-:Y:S01]  /*6420*/  F2FP.BF16.F32.PACK_AB R116, R166, R167 ;  /* 0x000000a7a674723e */ /* 0x008fe200000010ff */
[----:B------:R-:W-:Y:S01]  /*6430*/  FFMA.FTZ R211, R144, UR19, -R209 ;  /* 0x0000001390d37c23 */ /* 0x000fe200080108d1 */
[----:B------:R-:W-:Y:S01]  /*6440*/  LDSM.16.MT88.4 R52, [R189+0xc000] ;  /* 0x00c00000bd34783b */ /* 0x000fe20000004200 */
[----:B------:R-:W-:Y:S01]  /*6450*/  FFMA.FTZ R213, R218, UR19, -R141 ;  /* 0x00000013dad57c23 */ /* 0x000fe2000801088d */
[--C-:B------:R-:W-:Y:S01]  /*6460*/  FFMA.FTZ R219, R142, UR19, -R209.reuse ;  /* 0x000000138edb7c23 */ /* 0x100fe200080108d1 */
[--C-:B------:R-:W-:Y:S01]  /*6470*/  FFMA.FTZ R220, R140, UR19, -R209.reuse ;  /* 0x000000138cdc7c23 */ /* 0x100fe200080108d1 */
[----:B------:R-:W-:Y:S01]  /*6480*/  LDSM.16.MT88.4 R24, [R188+0xc800] ;  /* 0x00c80000bc18783b */ /* 0x000fe20000004200 */
[----:B------:R-:W-:Y:S01]  /*6490*/  MUFU.EX2 R168, R168 ;  /* 0x000000a800a87308 */ /* 0x000fe20000000800 */
[----:B------:R-:W-:Y:S01]  /*64a0*/  FFMA.FTZ R214, R214, UR19, -R209 ;  /* 0x00000013d6d67c23 */ /* 0x000fe200080108d1 */
[--C-:B------:R-:W-:Y:S01]  /*64b0*/  FFMA.FTZ R216, R216, UR19, -R141.reuse ;  /* 0x00000013d8d87c23 */ /* 0x100fe2000801088d */
[----:B------:R-:W-:Y:S01]  /*64c0*/  LDSM.16.MT88.4 R20, [R189+0xe800] ;  /* 0x00e80000bd14783b */ /* 0x000fe20000004200 */
[--C-:B------:R-:W-:Y:S01]  /*64d0*/  FFMA.FTZ R217, R150, UR19, -R141.reuse ;  /* 0x0000001396d97c23 */ /* 0x100fe2000801088d */
[----:B------:R-:W-:Y:S01]  /*64e0*/  FFMA.FTZ R218, R148, UR19, -R141 ;  /* 0x0000001394da7c23 */ /* 0x000fe2000801088d */
[----:B------:R-:W-:Y:S01]  /*64f0*/  FFMA.FTZ R209, R212, UR19, -R209 ;  /* 0x00000013d4d17c23 */ /* 0x000fe200080108d1 */
[----:B------:R-:W-:Y:S01]  /*6500*/  LDSM.16.MT88.4 R148, [R188+0x11000] ;  /* 0x01100000bc94783b */ /* 0x000fe20000004200 */
[----:B------:R-:W3:Y:S01]  /*6510*/  MUFU.EX2 R169, R169 ;  /* 0x000000a900a97308 */ /* 0x000ee20000000800 */
[----:B-1----:R-:W-:Y:S01]  /*6520*/  F2FP.BF16.F32.PACK_AB R118, R162, R165 ;  /* 0x000000a5a276723e */ /* 0x002fe200000010ff */
[----:B------:R-:W-:Y:S01]  /*6530*/  FADD.FTZ R166, R167, R166 ;  /* 0x000000a6a7a67221 */ /* 0x000fe20000010000 */
[----:B------:R-:W-:Y:S03]  /*6540*/  LDSM.16.MT88.4 R140, [R192+0xd800] ;  /* 0x00d80000c08c783b */ /* 0x000fe60000004200 */
[----:B------:R-:W-:-:S02]  /*6550*/  FADD.FTZ R165, R165, R166 ;  /* 0x000000a6a5a57221 */ /* 0x000fc40000010000 */
[----:B------:R-:W-:Y:S02]  /*6560*/  MUFU.EX2 R164, R164 ;  /* 0x000000a400a47308 */ /* 0x000fe40000000800 */
[----:B------:R-:W-:-:S06]  /*6570*/  FADD.FTZ R162, R162, R165 ;  /* 0x000000a5a2a27221 */ /* 0x000fcc0000010000 */
[----:B------:R-:W1:Y:S01]  /*6580*/  MUFU.EX2 R163, R163 ;  /* 0x000000a300a37308 */ /* 0x000e620000000800 */
[----:B---3--:R-:W-:Y:S01]  /*6590*/  F2FP.BF16.F32.PACK_AB R117, R169, R168 ;  /* 0x000000a8a975723e */ /* 0x008fe200000010ff */
[----:B------:R-:W-:-:S06]  /*65a0*/  FADD.FTZ R169, R168, R169 ;  /* 0x000000a9a8a97221 */ /* 0x000fcc0000010000 */
[----:B------:R-:W-:Y:S08]  /*65b0*/  MUFU.EX2 R161, R161 ;  /* 0x000000a100a17308 */ /* 0x000ff00000000800 */
[----:B------:R-:W3:Y:S01]  /*65c0*/  MUFU.EX2 R160, R160 ;  /* 0x000000a000a07308 */ /* 0x000ee20000000800 */
[----:B-1----:R-:W-:Y:S01]  /*65d0*/  F2FP.BF16.F32.PACK_AB R119, R163, R164 ;  /* 0x000000a4a377723e */ /* 0x002fe200000010ff */
[----:B------:R-:W-:-:S04]  /*65e0*/  FADD.FTZ R164, R164, R169 ;  /* 0x000000a9a4a47221 */ /* 0x000fc80000010000 */
[----:B------:R-:W-:Y:S02]  /*65f0*/  FADD.FTZ R163, R163, R164 ;  /* 0x000000a4a3a37221 */ /* 0x000fe40000010000 */
[C---:B------:R-:W-:Y:S01]  /*6600*/  HMMA.16816.F32.BF16 R128, R116.reuse, R36, RZ ;  /* 0x000000247480723c */ /* 0x040fe200000418ff */
[----:B------:R-:W-:Y:S05]  /*6610*/  MUFU.EX2 R159, R159 ;  /* 0x0000009f009f7308 */ /* 0x000fea0000000800 */
[C---:B------:R-:W-:Y:S03]  /*6620*/  HMMA.16816.F32.BF16 R40, R116.reuse, R44, RZ ;  /* 0x0000002c7428723c */ /* 0x040fe600000418ff */
[----:B------:R-:W1:Y:S01]  /*6630*/  MUFU.EX2 R0, R0 ;  /* 0x0000000000007308 */ /* 0x000e620000000800 */
[C---:B---3--:R-:W-:Y:S01]  /*6640*/  F2FP.BF16.F32.PACK_AB R32, R160.reuse, R161 ;  /* 0x000000a1a020723e */ /* 0x048fe200000010ff */
[----:B------:R-:W-:Y:S01]  /*6650*/  FADD.FTZ R161, R161, R162 ;  /* 0x000000a2a1a17221 */ /* 0x000fe20000010000 */
[----:B------:R-:W-:Y:S03]  /*6660*/  HMMA.16816.F32.BF16 R64, R116, R68, RZ ;  /* 0x000000447440723c */ /* 0x000fe600000418ff */
[----:B------:R-:W-:-:S02]  /*6670*/  FADD.FTZ R160, R160, R161 ;  /* 0x000000a1a0a07221 */ /* 0x000fc40000010000 */
[----:B------:R-:W-:Y:S01]  /*6680*/  MUFU.EX2 R158, R158 ;  /* 0x0000009e009e7308 */ /* 0x000fe20000000800 */
[C---:B------:R-:W-:Y:S06]  /*6690*/  HMMA.16816.F32.BF16 R36, R116.reuse, R38, RZ ;  /* 0x000000267424723c */ /* 0x040fec00000418ff */
[----:B------:R-:W-:Y:S01]  /*66a0*/  HMMA.16816.F32.BF16 R44, R116, R46, RZ ;  /* 0x0000002e742c723c */ /* 0x000fe200000418ff */
[----:B------:R-:W3:Y:S01]  /*66b0*/  MUFU.EX2 R157, R157 ;  /* 0x0000009d009d7308 */ /* 0x000ee20000000800 */
[----:B-1----:R-:W-:Y:S01]  /*66c0*/  F2FP.BF16.F32.PACK_AB R34, R0, R159 ;  /* 0x0000009f0022723e */ /* 0x002fe200000010ff */
[----:B------:R-:W-:-:S03]  /*66d0*/  FADD.FTZ R159, R159, R160 ;  /* 0x000000a09f9f7221 */ /* 0x000fc60000010000 */
[C---:B------:R-:W-:Y:S01]  /*66e0*/  HMMA.16816.F32.BF16 R68, R116.reuse, R70, RZ ;  /* 0x000000467444723c */ /* 0x040fe200000418ff */
[----:B------:R-:W-:Y:S02]  /*66f0*/  FADD.FTZ R159, R0, R159 ;  /* 0x0000009f009f7221 */ /* 0x000fe40000010000 */
[----:B------:R-:W-:Y:S03]  /*6700*/  MUFU.EX2 R156, R156 ;  /* 0x0000009c009c7308 */ /* 0x000fe60000000800 */
[C---:B------:R-:W-:Y:S05]  /*6710*/  HMMA.16816.F32.BF16 R72, R116.reuse, R76, RZ ;  /* 0x0000004c7448723c */ /* 0x040fea00000418ff */
[----:B------:R-:W1:Y:S01]  /*6720*/  MUFU.EX2 R153, R153 ;  /* 0x0000009900997308 */ /* 0x000e620000000800 */
[----:B---3--:R-:W-:Y:S01]  /*6730*/  F2FP.BF16.F32.PACK_AB R33, R157, R158 ;  /* 0x0000009e9d21723e */ /* 0x008fe200000010ff */
[----:B------:R-:W-:Y:S01]  /*6740*/  HMMA.16816.F32.BF16 R76, R116, R78, RZ ;  /* 0x0000004e744c723c */ /* 0x000fe200000418ff */
[----:B------:R-:W-:-:S04]  /*6750*/  FADD.FTZ R158, R158, R163 ;  /* 0x000000a39e9e7221 */ /* 0x000fc80000010000 */
[----:B------:R-:W-:Y:S01]  /*6760*/  FADD.FTZ R157, R157, R158 ;  /* 0x0000009e9d9d7221 */ /* 0x000fe20000010000 */
[C---:B------:R-:W-:Y:S01]  /*6770*/  HMMA.16816.F32.BF16 R88, R116.reuse, R92, RZ ;  /* 0x0000005c7458723c */ /* 0x040fe200000418ff */
[----:B------:R-:W-:Y:S05]  /*6780*/  MUFU.EX2 R170, R170 ;  /* 0x000000aa00aa7308 */ /* 0x000fea0000000800 */
[----:B------:R-:W-:Y:S01]  /*6790*/  HMMA.16816.F32.BF16 R96, R116, R100, RZ ;  /* 0x000000647460723c */ /* 0x000fe200000418ff */
[----:B-1----:R-:W-:Y:S02]  /*67a0*/  F2FP.BF16.F32.PACK_AB R35, R153, R156 ;  /* 0x0000009c9923723e */ /* 0x002fe400000010ff */
[----:B------:R-:W1:Y:S01]  /*67b0*/  MUFU.EX2 R171, R171 ;  /* 0x000000ab00ab7308 */ /* 0x000e620000000800 */
[----:B------:R-:W-:-:S02]  /*67c0*/  FADD.FTZ R156, R156, R157 ;  /* 0x0000009d9c9c7221 */ /* 0x000fc40000010000 */
[----:B------:R-:W-:Y:S02]  /*67d0*/  HMMA.16816.F32.BF16 R104, R116, R108, RZ ;  /* 0x0000006c7468723c */ /* 0x000fe400000418ff */
[----:B------:R-:W-:-:S04]  /*67e0*/  FADD.FTZ R153, R153, R156 ;  /* 0x0000009c99997221 */ /* 0x000fc80000010000 */
[C---:B--2---:R-:W-:Y:S01]  /*67f0*/  HMMA.16816.F32.BF16 R128, R32.reuse, R16, R128 ;  /* 0x000000102080723c */ /* 0x044fe20000041880 */
[----:B------:R-:W2:Y:S05]  /*6800*/  MUFU.EX2 R172, R172 ;  /* 0x000000ac00ac7308 */ /* 0x000eaa0000000800 */
[C---:B------:R-:W-:Y:S01]  /*6810*/  HMMA.16816.F32.BF16 R36, R32.reuse, R18, R36 ;  /* 0x000000122024723c */ /* 0x040fe20000041824 */
[----:B------:R-:W3:Y:S02]  /*6820*/  LDSM.16.MT88.4 R16, [R188+0xe800] ;  /* 0x00e80000bc10783b */ /* 0x000ee40000004200 */
[----:B------:R-:W5:Y:S01]  /*6830*/  MUFU.EX2 R173, R173 ;  /* 0x000000ad00ad7308 */ /* 0x000f620000000800 */
[C---:B-1----:R-:W-:Y:S01]  /*6840*/  F2FP.BF16.F32.PACK_AB R144, R171.reuse, R170 ;  /* 0x000000aaab90723e */ /* 0x042fe200000010ff */
[----:B------:R-:W-:Y:S01]  /*6850*/  FADD.FTZ R170, R170, R159 ;  /* 0x0000009faaaa7221 */ /* 0x000fe20000010000 */
[----:B----4-:R-:W-:Y:S03]  /*6860*/  HMMA.16816.F32.BF16 R40, R32, R12, R40 ;  /* 0x0000000c2028723c */ /* 0x010fe60000041828 */
[----:B------:R-:W-:-:S02]  /*6870*/  FADD.FTZ R171, R171, R170 ;  /* 0x000000aaabab7221 */ /* 0x000fc40000010000 */
[----:B------:R-:W-:Y:S01]  /*6880*/  MUFU.EX2 R174, R174 ;  /* 0x000000ae00ae7308 */ /* 0x000fe20000000800 */
[----:B------:R-:W-:Y:S01]  /*6890*/  HMMA.16816.F32.BF16 R44, R32, R14, R44 ;  /* 0x0000000e202c723c */ /* 0x000fe2000004182c */
[----:B------:R-:W1:Y:S01]  /*68a0*/  LDSM.16.MT88.4 R12, [R192+0x10800] ;  /* 0x01080000c00c783b */ /* 0x000e620000004200 */
[----:B--2---:R-:W-:-:S04]  /*68b0*/  FADD.FTZ R0, R172, R171 ;  /* 0x000000abac007221 */ /* 0x004fc80000010000 */
[----:B-----5:R-:W-:Y:S01]  /*68c0*/  HMMA.16816.F32.BF16 R64, R32, R8, R64 ;  /* 0x000000082040723c */ /* 0x020fe20000041840 */
[----:B------:R-:W2:Y:S01]  /*68d0*/  MUFU.EX2 R175, R175 ;  /* 0x000000af00af7308 */ /* 0x000ea20000000800 */
[C---:B------:R-:W-:Y:S01]  /*68e0*/  F2FP.BF16.F32.PACK_AB R146, R173.reuse, R172 ;  /* 0x000000acad92723e */ /* 0x040fe200000010ff */
[----:B------:R-:W-:-:S03]  /*68f0*/  FADD.FTZ R0, R173, R0 ;  /* 0x00000000ad007221 */ /* 0x000fc60000010000 */
[----:B------:R-:W-:Y:S01]  /*6900*/  HMMA.16816.F32.BF16 R68, R32, R10, R68 ;  /* 0x0000000a2044723c */ /* 0x000fe20000041844 */
[----:B------:R-:W4:Y:S02]  /*6910*/  LDSM.16.MT88.4 R8, [R190+0x10800] ;  /* 0x01080000be08783b */ /* 0x000f240000004200 */
[----:B------:R-:W-:Y:S03]  /*6920*/  MUFU.EX2 R208, R208 ;  /* 0x000000d000d07308 */ /* 0x000fe60000000800 */
[C---:B------:R-:W-:Y:S05]  /*6930*/  HMMA.16816.F32.BF16 R92, R116.reuse, R94, RZ ;  /* 0x0000005e745c723c */ /* 0x040fea00000418ff */
[----:B------:R-:W5:Y:S01]  /*6940*/  MUFU.EX2 R211, R211 ;  /* 0x000000d300d37308 */ /* 0x000f620000000800 */
[----:B------:R-:W-:Y:S01]  /*6950*/  HMMA.16816.F32.BF16 R100, R116, R102, RZ ;  /* 0x000000667464723c */ /* 0x000fe200000418ff */
[----:B--2---:R-:W-:Y:S01]  /*6960*/  F2FP.BF16.F32.PACK_AB R145, R175, R174 ;  /* 0x000000aeaf91723e */ /* 0x004fe200000010ff */
[----:B------:R-:W-:-:S04]  /*6970*/  FADD.FTZ R174, R174, R153 ;  /* 0x00000099aeae7221 */ /* 0x000fc80000010000 */
[----:B------:R-:W-:Y:S01]  /*6980*/  HMMA.16816.F32.BF16 R108, R116, R110, RZ ;  /* 0x0000006e746c723c */ /* 0x000fe200000418ff */
[----:B------:R-:W-:Y:S01]  /*6990*/  MUFU.EX2 R213, R213 ;  /* 0x000000d500d57308 */ /* 0x000fe20000000800 */
[----:B------:R-:W-:-:S04]  /*69a0*/  FADD.FTZ R175, R175, R174 ;  /* 0x000000aeafaf7221 */ /* 0x000fc80000010000 */
[C---:B------:R-:W-:Y:S03]  /*69b0*/  HMMA.16816.F32.BF16 R72, R32.reuse, R4, R72 ;  /* 0x000000042048723c */ /* 0x040fe60000041848 */
[----:B------:R-:W2:Y:S01]  /*69c0*/  MUFU.EX2 R216, R216 ;  /* 0x000000d800d87308 */ /* 0x000ea20000000800 */
[C---:B-----5:R-:W-:Y:S01]  /*69d0*/  F2FP.BF16.F32.PACK_AB R147, R211.reuse, R208 ;  /* 0x000000d0d393723e */ /* 0x060fe200000010ff */
[----:B------:R-:W-:Y:S01]  /*69e0*/  FADD.FTZ R208, R208, R175 ;  /* 0x000000afd0d07221 */ /* 0x000fe20000010000 */
[C---:B------:R-:W-:Y:S01]  /*69f0*/  HMMA.16816.F32.BF16 R76, R32.reuse, R6, R76 ;  /* 0x00000006204c723c */ /* 0x040fe2000004184c */
[----:B------:R-:W-:Y:S02]  /*6a00*/  LDSM.16.MT88.4 R4, [R189+0x10800] ;  /* 0x01080000bd04783b */ /* 0x000fe40000004200 */
[----:B------:R-:W-:Y:S02]  /*6a10*/  FADD.FTZ R208, R211, R208 ;  /* 0x000000d0d3d07221 */ /* 0x000fe40000010000 */
[----:B------:R-:W-:Y:S01]  /*6a20*/  MUFU.EX2 R217, R217 ;  /* 0x000000d900d97308 */ /* 0x000fe20000000800 */
[C---:B---3--:R-:W-:Y:S06]  /*6a30*/  HMMA.16816.F32.BF16 R88, R32.reuse, R16, R88 ;  /* 0x000000102058723c */ /* 0x048fec0000041858 */
[C---:B------:R-:W-:Y:S01]  /*6a40*/  HMMA.16816.F32.BF16 R92, R32.reuse, R18, R92 ;  /* 0x00000012205c723c */ /* 0x040fe2000004185c */
[----:B------:R-:W3:Y:S01]  /*6a50*/  LDSM.16.MT88.4 R16, [R192+0xd000] ;  /* 0x00d00000c010783b */ /* 0x000ee20000004200 */
[----:B------:R-:W-:Y:S04]  /*6a60*/  MUFU.EX2 R218, R218 ;  /* 0x000000da00da7308 */ /* 0x000fe80000000800 */
[C---:B-1----:R-:W-:Y:S04]  /*6a70*/  HMMA.16816.F32.BF16 R96, R32.reuse, R12, R96 ;  /* 0x0000000c2060723c */ /* 0x042fe80000041860 */
[----:B------:R-:W-:Y:S02]  /*6a80*/  MUFU.EX2 R219, R219 ;  /* 0x000000db00db7308 */ /* 0x000fe40000000800 */
[C---:B------:R-:W-:Y:S01]  /*6a90*/  HMMA.16816.F32.BF16 R100, R32.reuse, R14, R100 ;  /* 0x0000000e2064723c */ /* 0x040fe20000041864 */
[----:B------:R-:W1:Y:S05]  /*6aa0*/  LDSM.16.MT88.4 R12, [R190+0xd000] ;  /* 0x00d00000be0c783b */ /* 0x000e6a0000004200 */
[C---:B----4-:R-:W-:Y:S01]  /*6ab0*/  HMMA.16816.F32.BF16 R104, R32.reuse, R8, R104 ;  /* 0x000000082068723c */ /* 0x050fe20000041868 */
[----:B------:R-:W4:Y:S05]  /*6ac0*/  MUFU.EX2 R220, R220 ;  /* 0x000000dc00dc7308 */ /* 0x000f2a0000000800 */
[----:B------:R-:W-:Y:S01]  /*6ad0*/  HMMA.16816.F32.BF16 R108, R32, R10, R108 ;  /* 0x0000000a206c723c */ /* 0x000fe2000004186c */
[----:B------:R-:W5:Y:S02]  /*6ae0*/  LDSM.16.MT88.4 R8, [R192+0xf000] ;  /* 0x00f00000c008783b */ /* 0x000f640000004200 */
[----:B------:R-:W-:Y:S03]  /*6af0*/  MUFU.EX2 R214, R214 ;  /* 0x000000d600d67308 */ /* 0x000fe60000000800 */
[C---:B------:R-:W-:Y:S05]  /*6b00*/  HMMA.16816.F32.BF16 R124, R116.reuse, R112, RZ ;  /* 0x00000070747c723c */ /* 0x040fea00000418ff */
[----:B------:R-:W4:Y:S01]  /*6b10*/  MUFU.EX2 R209, R209 ;  /* 0x000000d100d17308 */ /* 0x000f220000000800 */
[----:B------:R-:W-:Y:S06]  /*6b20*/  HMMA.16816.F32.BF16 R112, R116, R114, RZ ;  /* 0x000000727470723c */ /* 0x000fec00000418ff */
[C---:B---3--:R-:W-:Y:S06]  /*6b30*/  HMMA.16816.F32.BF16 R128, R144.reuse, R16, R128 ;  /* 0x000000109080723c */ /* 0x048fec0000041880 */
[----:B------:R-:W-:Y:S01]  /*6b40*/  HMMA.16816.F32.BF16 R36, R144, R18, R36 ;  /* 0x000000129024723c */ /* 0x000fe20000041824 */
[----:B------:R-:W-:Y:S05]  /*6b50*/  LDSM.16.MT88.4 R16, [R188+0xf000] ;  /* 0x00f00000bc10783b */ /* 0x000fea0000004200 */
[C---:B------:R-:W-:Y:S06]  /*6b60*/  HMMA.16816.F32.BF16 R124, R32.reuse, R4, R124 ;  /* 0x00000004207c723c */ /* 0x040fec000004187c */
[----:B------:R-:W-:Y:S01]  /*6b70*/  HMMA.16816.F32.BF16 R112, R32, R6, R112 ;  /* 0x000000062070723c */ /* 0x000fe20000041870 */
[----:B------:R-:W3:Y:S05]  /*6b80*/  LDSM.16.MT88.4 R4, [R190+0xf000] ;  /* 0x00f00000be04783b */ /* 0x000eea0000004200 */
[C---:B-1----:R-:W-:Y:S06]  /*6b90*/  HMMA.16816.F32.BF16 R40, R144.reuse, R12, R40 ;  /* 0x0000000c9028723c */ /* 0x042fec0000041828 */
[C---:B------:R-:W-:Y:S01]  /*6ba0*/  HMMA.16816.F32.BF16 R44, R144.reuse, R14, R44 ;  /* 0x0000000e902c723c */ /* 0x040fe2000004182c */
[----:B------:R-:W1:Y:S05]  /*6bb0*/  LDSM.16.MT88.4 R12, [R192+0x11000] ;  /* 0x01100000c00c783b */ /* 0x000e6a0000004200 */
[C---:B-----5:R-:W-:Y:S06]  /*6bc0*/  HMMA.16816.F32.BF16 R64, R144.reuse, R8, R64 ;  /* 0x000000089040723c */ /* 0x060fec0000041840 */
[----:B------:R-:W-:Y:S01]  /*6bd0*/  HMMA.16816.F32.BF16 R68, R144, R10, R68 ;  /* 0x0000000a9044723c */ /* 0x000fe20000041844 */
[----:B------:R-:W5:Y:S05]  /*6be0*/  LDSM.16.MT88.4 R8, [R190+0x11000] ;  /* 0x01100000be08783b */ /* 0x000f6a0000004200 */
[C---:B------:R-:W-:Y:S06]  /*6bf0*/  HMMA.16816.F32.BF16 R48, R116.reuse, R52, RZ ;  /* 0x000000347430723c */ /* 0x040fec00000418ff */
[C---:B------:R-:W-:Y:S06]  /*6c00*/  HMMA.16816.F32.BF16 R56, R116.reuse, R60, RZ ;  /* 0x0000003c7438723c */ /* 0x040fec00000418ff */
[C---:B------:R-:W-:Y:S06]  /*6c10*/  HMMA.16816.F32.BF16 R80, R116.reuse, R84, RZ ;  /* 0x000000547450723c */ /* 0x040fec00000418ff */
[C---:B------:R-:W-:Y:S06]  /*6c20*/  HMMA.16816.F32.BF16 R52, R116.reuse, R54, RZ ;  /* 0x000000367434723c */ /* 0x040fec00000418ff */
[C---:B------:R-:W-:Y:S06]  /*6c30*/  HMMA.16816.F32.BF16 R60, R116.reuse, R62, RZ ;  /* 0x0000003e743c723c */ /* 0x040fec00000418ff */
[C---:B------:R-:W-:Y:S06]  /*6c40*/  HMMA.16816.F32.BF16 R84, R116.reuse, R86, RZ ;  /* 0x000000567454723c */ /* 0x040fec00000418ff */
[----:B------:R-:W-:Y:S06]  /*6c50*/  HMMA.16816.F32.BF16 R120, R116, R136, RZ ;  /* 0x000000887478723c */ /* 0x000fec00000418ff */
[C---:B---3--:R-:W-:Y:S06]  /*6c60*/  HMMA.16816.F32.BF16 R72, R144.reuse, R4, R72 ;  /* 0x000000049048723c */ /* 0x048fec0000041848 */
[----:B------:R-:W-:Y:S01]  /*6c70*/  HMMA.16816.F32.BF16 R76, R144, R6, R76 ;  /* 0x00000006904c723c */ /* 0x000fe2000004184c */
[----:B------:R-:W3:Y:S05]  /*6c80*/  LDSM.16.MT88.4 R4, [R189+0x11000] ;  /* 0x01100000bd04783b */ /* 0x000eea0000004200 */
[----:B------:R-:W-:Y:S01]  /*6c90*/  HMMA.16816.F32.BF16 R116, R116, R138, RZ ;  /* 0x0000008a7474723c */ /* 0x000fe200000418ff */
[----:B------:R-:W4:Y:S05]  /*6ca0*/  LDSM.16.MT88.4 R136, [R188+0x10800] ;  /* 0x01080000bc88783b */ /* 0x000f2a0000004200 */
[C---:B------:R-:W-:Y:S06]  /*6cb0*/  HMMA.16816.F32.BF16 R48, R32.reuse, R28, R48 ;  /* 0x0000001c2030723c */ /* 0x040fec0000041830 */
[C---:B------:R-:W-:Y:S01]  /*6cc0*/  HMMA.16816.F32.BF16 R52, R32.reuse, R30, R52 ;  /* 0x0000001e2034723c */ /* 0x040fe20000041834 */
[----:B------:R-:W4:Y:S05]  /*6cd0*/  LDSM.16.MT88.4 R28, [R189+0xd000] ;  /* 0x00d00000bd1c783b */ /* 0x000f2a0000004200 */
[C---:B------:R-:W-:Y:S06]  /*6ce0*/  HMMA.16816.F32.BF16 R56, R32.reuse, R24, R56 ;  /* 0x000000182038723c */ /* 0x040fec0000041838 */
[C---:B------:R-:W-:Y:S01]  /*6cf0*/  HMMA.16816.F32.BF16 R60, R32.reuse, R26, R60 ;  /* 0x0000001a203c723c */ /* 0x040fe2000004183c */
[----:B------:R-:W4:Y:S05]  /*6d00*/  LDSM.16.MT88.4 R24, [R188+0xd000] ;  /* 0x00d00000bc18783b */ /* 0x000f2a0000004200 */
[C---:B------:R-:W-:Y:S06]  /*6d10*/  HMMA.16816.F32.BF16 R80, R32.reuse, R20, R80 ;  /* 0x000000142050723c */ /* 0x040fec0000041850 */
[----:B------:R-:W-:Y:S01]  /*6d20*/  HMMA.16816.F32.BF16 R84, R32, R22, R84 ;  /* 0x000000162054723c */ /* 0x000fe20000041854 */
[----:B------:R-:W4:Y:S05]  /*6d30*/  LDSM.16.MT88.4 R20, [R189+0xf000] ;  /* 0x00f00000bd14783b */ /* 0x000f2a0000004200 */
[C---:B------:R-:W-:Y:S06]  /*6d40*/  HMMA.16816.F32.BF16 R88, R144.reuse, R16, R88 ;  /* 0x000000109058723c */ /* 0x040fec0000041858 */
[C---:B------:R-:W-:Y:S01]  /*6d50*/  HMMA.16816.F32.BF16 R92, R144.reuse, R18, R92 ;  /* 0x00000012905c723c */ /* 0x040fe2000004185c */
[----:B------:R-:W4:Y:S05]  /*6d60*/  LDSM.16.MT88.4 R16, [R190+0xd800] ;  /* 0x00d80000be10783b */ /* 0x000f2a0000004200 */
[C---:B-1----:R-:W-:Y:S06]  /*6d70*/  HMMA.16816.F32.BF16 R96, R144.reuse, R12, R96 ;  /* 0x0000000c9060723c */ /* 0x042fec0000041860 */
[C---:B------:R-:W-:Y:S01]  /*6d80*/  HMMA.16816.F32.BF16 R100, R144.reuse, R14, R100 ;  /* 0x0000000e9064723c */ /* 0x040fe20000041864 */
[----:B------:R-:W1:Y:S05]  /*6d90*/  LDSM.16.MT88.4 R12, [R192+0xf800] ;  /* 0x00f80000c00c783b */ /* 0x000e6a0000004200 */
[C---:B-----5:R-:W-:Y:S06]  /*6da0*/  HMMA.16816.F32.BF16 R104, R144.reuse, R8, R104 ;  /* 0x000000089068723c */ /* 0x060fec0000041868 */
[C---:B------:R-:W-:Y:S01]  /*6db0*/  HMMA.16816.F32.BF16 R108, R144.reuse, R10, R108 ;  /* 0x0000000a906c723c */ /* 0x040fe2000004186c */
[----:B------:R-:W5:Y:S05]  /*6dc0*/  LDSM.16.MT88.4 R8, [R188+0xf800] ;  /* 0x00f80000bc08783b */ /* 0x000f6a0000004200 */
[C---:B---3--:R-:W-:Y:S06]  /*6dd0*/  HMMA.16816.F32.BF16 R124, R144.reuse, R4, R124 ;  /* 0x00000004907c723c */ /* 0x048fec000004187c */
[----:B------:R-:W-:Y:S01]  /*6de0*/  HMMA.16816.F32.BF16 R112, R144, R6, R112 ;  /* 0x000000069070723c */ /* 0x000fe20000041870 */
[----:B--2---:R-:W-:Y:S01]  /*6df0*/  F2FP.BF16.F32.PACK_AB R4, R216, R213 ;  /* 0x000000d5d804723e */ /* 0x004fe200000010ff */
[----:B------:R-:W-:Y:S01]  /*6e00*/  FADD.FTZ R213, R213, R0 ;  /* 0x00000000d5d57221 */ /* 0x000fe20000010000 */
[----:B----4-:R-:W-:Y:S01]  /*6e10*/  F2FP.BF16.F32.PACK_AB R5, R220, R219 ;  /* 0x000000dbdc05723e */ /* 0x010fe200000010ff */
[----:B------:R-:W-:Y:S01]  /*6e20*/  FADD.FTZ R219, R219, R208 ;  /* 0x000000d0dbdb7221 */ /* 0x000fe20000010000 */
[----:B------:R-:W-:Y:S01]  /*6e30*/  LEA R208, P2, R133, UR10, 0x1 ;  /* 0x0000000a85d07c11 */ /* 0x000fe2000f8408ff */
[----:B------:R-:W-:Y:S01]  /*6e40*/  HMMA.16816.F32.BF16 R120, R32, R136, R120 ;  /* 0x000000882078723c */ /* 0x000fe20000041878 */
[----:B------:R-:W-:Y:S01]  /*6e50*/  F2FP.BF16.F32.PACK_AB R6, R218, R217 ;  /* 0x000000d9da06723e */ /* 0x000fe200000010ff */
[----:B------:R-:W-:Y:S01]  /*6e60*/  FADD.FTZ R219, R220, R219 ;  /* 0x000000dbdcdb7221 */ /* 0x000fe20000010000 */
[----:B------:R-:W-:Y:S01]  /*6e70*/  F2FP.BF16.F32.PACK_AB R7, R209, R214 ;  /* 0x000000d6d107723e */ /* 0x000fe200000010ff */
[----:B------:R-:W-:-:S02]  /*6e80*/  FADD.FTZ R216, R216, R213 ;  /* 0x000000d5d8d87221 */ /* 0x000fc40000010000 */
[----:B------:R-:W-:Y:S01]  /*6e90*/  HMMA.16816.F32.BF16 R116, R32, R138, R116 ;  /* 0x0000008a2074723c */ /* 0x000fe20000041874 */
[----:B------:R-:W2:Y:S01]  /*6ea0*/  LDSM.16.MT88.4 R136, [R189+0xd800] ;  /* 0x00d80000bd88783b */ /* 0x000ea20000004200 */
[----:B------:R-:W-:Y:S01]  /*6eb0*/  FADD.FTZ R214, R214, R219 ;  /* 0x000000dbd6d67221 */ /* 0x000fe20000010000 */
[----:B------:R-:W-:Y:S02]  /*6ec0*/  FADD.FTZ R213, R217, R216 ;  /* 0x000000d8d9d57221 */ /* 0x000fe40000010000 */
[----:B------:R-:W3:Y:S01]  /*6ed0*/  LDSM.16.MT88.4 R32, [R188+0xd800] ;  /* 0x00d80000bc20783b */ /* 0x000ee20000004200 */
[----:B------:R-:W-:Y:S01]  /*6ee0*/  HMMA.16816.F32.BF16 R48, R144, R28, R48 ;  /* 0x0000001c9030723c */ /* 0x000fe20000041830 */
[----:B------:R-:W-:Y:S01]  /*6ef0*/  FADD.FTZ R211, R209, R214 ;  /* 0x000000d6d1d37221 */ /* 0x000fe20000010000 */
[----:B------:R-:W-:Y:S01]  /*6f00*/  FADD.FTZ R213, R218, R213 ;  /* 0x000000d5dad57221 */ /* 0x000fe20000010000 */
[----:B------:R-:W-:-:S03]  /*6f10*/  LEA.HI.X R209, R133, UR11, R134, 0x1, P2 ;  /* 0x0000000b85d17c11 */ /* 0x000fc600090f0c86 */
        /* <DEDUP_REMOVED lines=15> */
[----:B------:R-:W-:Y:S01]  /*7010*/  HMMA.16816.F32.BF16 R92, R4, R10, R92 ;  /* 0x0000000a045c723c */ /* 0x000fe2000004185c */
[----:B------:R-:W5:Y:S05]  /*7020*/  LDSM.16.MT88.4 R8, [R188+0x11800] ;  /* 0x01180000bc08783b */ /* 0x000f6a0000004200 */
[C---:B------:R-:W-:Y:S06]  /*7030*/  HMMA.16816.F32.BF16 R120, R144.reuse, R148, R120 ;  /* 0x000000949078723c */ /* 0x040fec0000041878 */
[----:B------:R-:W-:Y:S06]  /*7040*/  HMMA.16816.F32.BF16 R116, R144, R150, R116 ;  /* 0x000000969074723c */ /* 0x000fec0000041874 */
[C---:B------:R-:W-:Y:S06]  /*7050*/  HMMA.16816.F32.BF16 R128, R4.reuse, R140, R128 ;  /* 0x0000008c0480723c */ /* 0x040fec0000041880 */
[C---:B------:R-:W-:Y:S06]  /*7060*/  HMMA.16816.F32.BF16 R36, R4.reuse, R142, R36 ;  /* 0x0000008e0424723c */ /* 0x040fec0000041824 */
[C---:B--2---:R-:W-:Y:S06]  /*7070*/  HMMA.16816.F32.BF16 R48, R4.reuse, R136, R48 ;  /* 0x000000880430723c */ /* 0x044fec0000041830 */
[C---:B------:R-:W-:Y:S06]  /*7080*/  HMMA.16816.F32.BF16 R52, R4.reuse, R138, R52 ;  /* 0x0000008a0434723c */ /* 0x040fec0000041834 */
[C---:B---3--:R-:W-:Y:S06]  /*7090*/  HMMA.16816.F32.BF16 R56, R4.reuse, R32, R56 ;  /* 0x000000200438723c */ /* 0x048fec0000041838 */
[C---:B------:R-:W-:Y:S06]  /*70a0*/  HMMA.16816.F32.BF16 R60, R4.reuse, R34, R60 ;  /* 0x00000022043c723c */ /* 0x040fec000004183c */
[C---:B----4-:R-:W-:Y:S06]  /*70b0*/  HMMA.16816.F32.BF16 R72, R4.reuse, R28, R72 ;  /* 0x0000001c0448723c */ /* 0x050fec0000041848 */
[C---:B------:R-:W-:Y:S06]  /*70c0*/  HMMA.16816.F32.BF16 R76, R4.reuse, R30, R76 ;  /* 0x0000001e044c723c */ /* 0x040fec000004184c */
[C---:B------:R-:W-:Y:S06]  /*70d0*/  HMMA.16816.F32.BF16 R80, R4.reuse, R24, R80 ;  /* 0x000000180450723c */ /* 0x040fec0000041850 */
[C---:B------:R-:W-:Y:S06]  /*70e0*/  HMMA.16816.F32.BF16 R84, R4.reuse, R26, R84 ;  /* 0x0000001a0454723c */ /* 0x040fec0000041854 */
[C---:B------:R-:W-:Y:S06]  /*70f0*/  HMMA.16816.F32.BF16 R96, R4.reuse, R20, R96 ;  /* 0x000000140460723c */ /* 0x040fec0000041860 */
[C---:B------:R-:W-:Y:S06]  /*7100*/  HMMA.16816.F32.BF16 R100, R4.reuse, R22, R100 ;  /* 0x000000160464723c */ /* 0x040fec0000041864 */
[C---:B------:R-:W-:Y:S06]  /*7110*/  HMMA.16816.F32.BF16 R104, R4.reuse, R16, R104 ;  /* 0x000000100468723c */ /* 0x040fec0000041868 */
[C---:B------:R-:W-:Y:S06]  /*7120*/  HMMA.16816.F32.BF16 R108, R4.reuse, R18, R108 ;  /* 0x00000012046c723c */ /* 0x040fec000004186c */
[C---:B-1----:R-:W-:Y:S06]  /*7130*/  HMMA.16816.F32.BF16 R124, R4.reuse, R12, R124 ;  /* 0x0000000c047c723c */ /* 0x042fec000004187c */
[C---:B------:R-:W-:Y:S06]  /*7140*/  HMMA.16816.F32.BF16 R112, R4.reuse, R14, R112 ;  /* 0x0000000e0470723c */ /* 0x040fec0000041870 */
[C---:B-----5:R-:W-:Y:S06]  /*7150*/  HMMA.16816.F32.BF16 R120, R4.reuse, R8, R120 ;  /* 0x000000080478723c */ /* 0x060fec0000041878 */
[----:B------:R-:W-:Y:S01]  /*7160*/  HMMA.16816.F32.BF16 R116, R4, R10, R116 ;  /* 0x0000000a0474723c */ /* 0x000fe20000041874 */
[----:B------:R-:W-:-:S08]  /*7170*/  NOP ;  /* 0x0000000000007918 */ /* 0x000fd00000000000 */
[----:B------:R-:W-:-:S15]  /*7180*/  @!P1 BRA `(.L_x_742) ;  /* 0x0000004000689947 */ /* 0x000fde0003800000 */
[----:B------:R-:W-:-:S04]  /*7190*/  DEPBAR.LE SB0, 0x0 ;  /* 0x000080000000791a */ /* 0x000fc80000000000 */
[----:B------:R-:W-:Y:S01]  /*71a0*/  UIADD3 UR16, UR18, -0x2, URZ ;  /* 0xfffffffe12107890 */ /* 0x000fe2000fffe03f */
[----:B------:R-:W-:Y:S06]  /*71b0*/  BAR.SYNC.DEFER_BLOCKING 0x0 ;  /* 0x0000000000007b1d */ /* 0x000fec0000010000 */
[----:B------:R-:W-:Y:S05]  /*71c0*/  @!P0 BRA `(.L_x_743) ;  /* 0x0000000400248947 */ /* 0x000fea0003800000 */
[----:B------:R-:W-:Y:S01]  /*71d0*/  ULDC UR5, c[0x0][0x380] ;  /* 0x0000e00000057ab9 */ /* 0x000fe20000000800 */
[----:B------:R-:W-:Y:S01]  /*71e0*/  USHF.L.U32 UR24, UR16, 0x6, URZ ;  /* 0x0000000610187899 */ /* 0x000fe2000800063f */
[----:B------:R-:W-:Y:S01]  /*71f0*/  IMAD.U32 R0, RZ, RZ, UR5 ;  /* 0x00000005ff007e24 */ /* 0x000fe2000f8e00ff */
[----:B------:R-:W-:Y:S02]  /*7200*/  UMOV UR32, URZ ;  /* 0x0000003f00207c82 */ /* 0x000fe40008000000 */
[----:B------:R-:W-:Y:S02]  /*7210*/  UIADD3 UR30, UR24, 0x40, URZ ;  /* 0x00000040181e7890 */ /* 0x000fe4000fffe03f */
[----:B------:R-:W-:-:S04]  /*7220*/  IABS R0, R0 ;  /* 0x0000000000007213 */ /* 0x000fc80000000000 */
[----:B------:R-:W-:Y:S02]  /*7230*/  R2UR UR4, R0 ;  /* 0x00000000000472ca */ /* 0x000fe400000e0000 */
[----:B------:R-:W-:Y:S01]  /*7240*/  MOV R4, UR30 ;  /* 0x0000001e00047c02 */ /* 0x000fe20008000f00 */
[----:B------:R-:W-:-:S03]  /*7250*/  ULOP3.LUT UR30, UR30, UR5, URZ, 0x3c, !UPT ;  /* 0x000000051e1e7292 */ /* 0x000fc6000f8e3c3f */
[----:B------:R-:W-:-:S04]  /*7260*/  IABS R4, R4 ;  /* 0x0000000400047213 */ /* 0x000fc80000000000 */
[----:B------:R-:W-:-:S03]  /*7270*/  R2UR UR28, R4 ;  /* 0x00000000041c72ca */ /* 0x000fc600000e0000 */
[----:B------:R-:W1:Y:S08]  /*7280*/  I2F.RP R6, UR4 ;  /* 0x0000000400067d06 */ /* 0x000e700008209400 */
[----:B-1----:R-:W1:Y:S02]  /*7290*/  MUFU.RCP R5, R6 ;  /* 0x0000000600057308 */ /* 0x002e640000001000 */
[----:B-1----:R-:W-:-:S06]  /*72a0*/  VIADD R5, R5, 0xffffffe ;  /* 0x0ffffffe05057836 */ /* 0x002fcc0000000000 */
[----:B------:R-:W1:Y:S02]  /*72b0*/  F2I.FTZ.U32.TRUNC.NTZ R0, R5 ;  /* 0x0000000500007305 */ /* 0x000e64000021f000 */
[----:B-1----:R-:W-:Y:S01]  /*72c0*/  R2UR UR33, R0 ;  /* 0x00000000002172ca */ /* 0x002fe200000e0000 */
[----:B------:R-:W-:Y:S01]  /*72d0*/  IMAD.U32 R0, RZ, RZ, UR24 ;  /* 0x00000018ff007e24 */ /* 0x000fe2000f8e00ff */
[----:B------:R-:W-:-:S04]  /*72e0*/  ULOP3.LUT UR24, UR24, UR5, URZ, 0x3c, !UPT ;  /* 0x0000000518187292 */ /* 0x000fc8000f8e3c3f */
[----:B------:R-:W-:Y:S01]  /*72f0*/  IABS R0, R0 ;  /* 0x0000000000007213 */ /* 0x000fe20000000000 */
[----:B------:R-:W-:-:S03]  /*7300*/  UISETP.GE.AND UP0, UPT, UR24, URZ, UPT ;  /* 0x0000003f1800728c */ /* 0x000fc6000bf06270 */
        /* <DEDUP_REMOVED lines=18> */
[----:B------:R-:W-:Y:S02]  /*7430*/  @!UP1 UIADD3 UR29, UR29, 0x1, URZ ;  /* 0x000000011d1d9890 */ /* 0x000fe4000fffe03f */
[----:B------:R-:W-:-:S02]  /*7440*/  UISETP.GE.AND UP1, UPT, UR30, URZ, UPT ;  /* 0x0000003f1e00728c */ /* 0x000fc4000bf26270 */
[----:B------:R-:W-:Y:S02]  /*7450*/  @!UP2 UIADD3 UR31, UR31, 0x1, URZ ;  /* 0x000000011f1fa890 */ /* 0x000fe4000fffe03f */
[----:B------:R-:W-:Y:S02]  /*7460*/  UISETP.NE.AND UP2, UPT, UR5, URZ, UPT ;  /* 0x0000003f0500728c */ /* 0x000fe4000bf45270 */
[----:B------:R-:W-:Y:S02]  /*7470*/  @UP4 UIADD3 UR31, UR31, 0x1, URZ ;  /* 0x000000011f1f4890 */ /* 0x000fe4000fffe03f */
[----:B------:R-:W-:Y:S02]  /*7480*/  @UP3 UIADD3 UR29, UR29, 0x1, URZ ;  /* 0x000000011d1d3890 */ /* 0x000fe4000fffe03f */
[----:B------:R-:W-:Y:S02]  /*7490*/  ULOP3.LUT UR4, URZ, UR5, URZ, 0x33, !UPT ;  /* 0x000000053f047292 */ /* 0x000fe4000f8e333f */
[----:B------:R-:W-:-:S02]  /*74a0*/  @!UP1 UIADD3 UR31, -UR31, URZ, URZ ;  /* 0x0000003f1f1f9290 */ /* 0x000fc4000fffe13f */
[----:B------:R-:W-:Y:S02]  /*74b0*/  @!UP0 UIADD3 UR29, -UR29, URZ, URZ ;  /* 0x0000003f1d1d8290 */ /* 0x000fe4000fffe13f */
[----:B------:R-:W-:Y:S02]  /*74c0*/  USEL UR31, UR4, UR31, !UP2 ;  /* 0x0000001f041f7287 */ /* 0x000fe4000d000000 */
[----:B------:R-:W-:Y:S02]  /*74d0*/  USEL UR4, UR4, UR29, !UP2 ;  /* 0x0000001d04047287 */ /* 0x000fe4000d000000 */
[----:B------:R-:W-:Y:S02]  /*74e0*/  UIMAD.WIDE UR24, UR31, 0x4, UR20 ;  /* 0x000000041f1878a5 */ /* 0x000fe4000f8e0214 */
[----:B------:R-:W-:-:S04]  /*74f0*/  UIMAD.WIDE UR26, UR4, 0x4, UR20 ;  /* 0x00000004041a78a5 */ /* 0x000fc8000f8e0214 */
[----:B------:R-:W-:Y:S01]  /*7500*/  MOV R10, UR24 ;  /* 0x00000018000a7c02 */ /* 0x000fe20008000f00 */
[----:B------:R-:W-:Y:S01]  /*7510*/  IMAD.U32 R11, RZ, RZ, UR25 ;  /* 0x00000019ff0b7e24 */ /* 0x000fe2000f8e00ff */
[----:B------:R-:W-:Y:S01]  /*7520*/  MOV R8, UR26 ;  /* 0x0000001a00087c02 */ /* 0x000fe20008000f00 */
[----:B------:R-:W-:-:S03]  /*7530*/  IMAD.U32 R9, RZ, RZ, UR27 ;  /* 0x0000001bff097e24 */ /* 0x000fc6000f8e00ff */
[----:B------:R-:W2:Y:S04]  /*7540*/  LDG.E R5, desc[UR22][R10.64] ;  /* 0x000000160a057981 */ /* 0x000ea8000c1e1900 */
[----:B------:R-:W2:Y:S01]  /*7550*/  LDG.E R4, desc[UR22][R8.64] ;  /* 0x0000001608047981 */ /* 0x000ea2000c1e1900 */
[----:B------:R-:W-:-:S04]  /*7560*/  UIADD3 UR4, UR31, -UR4, URZ ;  /* 0x800000041f047290 */ /* 0x000fc8000fffe03f */
[----:B------:R-:W-:-:S04]  /*7570*/  UIMAD UR5, UR4, UR5, -0x40 ;  /* 0xffffffc0040574a4 */ /* 0x000fc8000f8e0205 */
[----:B------:R-:W-:Y:S02]  /*7580*/  USHF.R.S32.HI UR4, URZ, 0x1f, UR5 ;  /* 0x0000001f3f047899 */ /* 0x000fe40008011405 */
[----:B------:R-:W-:-:S04]  /*7590*/  IMAD.WIDE.U32 R6, R206, UR5, RZ ;  /* 0x00000005ce067c25 */ /* 0x000fc8000f8e00ff */
[----:B------:R-:W-:-:S04]  /*75a0*/  IMAD R0, R206, UR4, RZ ;  /* 0x00000004ce007c24 */ /* 0x000fc8000f8e02ff */
[----:B------:R-:W-:Y:S01]  /*75b0*/  IMAD R0, R207, UR5, R0 ;  /* 0x00000005cf007c24 */ /* 0x000fe2000f8e0200 */
[----:B------:R-:W-:-:S03]  /*75c0*/  ULDC.64 UR4, c[0x0][0x238] ;  /* 0x00008e0000047ab9 */ /* 0x000fc60000000a00 */
[----:B------:R-:W-:Y:S01]  /*75d0*/  IMAD.IADD R7, R7, 0x1, R0 ;  /* 0x0000000107077824 */ /* 0x000fe200078e0200 */
[----:B--2---:R-:W-:-:S04]  /*75e0*/  IADD3 R4, -R5, R4, RZ ;  /* 0x0000000405047210 */ /* 0x004fc80007ffe1ff */
[----:B------:R-:W-:Y:S01]  /*75f0*/  SHF.R.S32.HI R5, RZ, 0x1f, R4 ;  /* 0x0000001fff057819 */ /* 0x000fe20000011404 */
[----:B------:R-:W-:-:S04]  /*7600*/  IMAD.WIDE.U32 R6, R4, UR4, R6 ;  /* 0x0000000404067c25 */ /* 0x000fc8000f8e0006 */
[----:B------:R-:W-:-:S04]  /*7610*/  IMAD R5, R5, UR4, RZ ;  /* 0x0000000405057c24 */ /* 0x000fc8000f8e02ff */
[----:B------:R-:W-:-:S05]  /*7620*/  IMAD R5, R4, UR5, R5 ;  /* 0x0000000504057c24 */ /* 0x000fca000f8e0205 */
[----:B------:R-:W-:Y:S01]  /*7630*/  IADD3 R4, R7, R5, RZ ;  /* 0x0000000507047210 */ /* 0x000fe20007ffe0ff */
[----:B------:R-:W-:Y:S01]  /*7640*/  IMAD.MOV.U32 R5, RZ, RZ, R6 ;  /* 0x000000ffff057224 */ /* 0x000fe200078e0006 */
[----:B------:R-:W-:Y:S06]  /*7650*/  BRA `(.L_x_744) ;  /* 0x0000000000087947 */ /* 0x000fec0003800000 */
.L_x_743:
[----:B------:R-:W-:-:S04]  /*7660*/  LEA R5, -R206, RZ, 0x6 ;  /* 0x000000ffce057211 */ /* 0x000fc800078e31ff */
[----:B------:R-:W-:-:S07]  /*7670*/  SHF.R.S32.HI R4, RZ, 0x1f, R5 ;  /* 0x0000001fff047819 */ /* 0x000fce0000011405 */
.L_x_744:
[----:B------:R-:W-:Y:S01]  /*7680*/  ULDC UR4, c[0x0][0x2d0] ;  /* 0x0000b40000047ab9 */ /* 0x000fe20000000800 */
[----:B------:R-:W-:Y:S01]  /*7690*/  UISETP.GE.AND UP0, UPT, UR18, 0x3, UPT ;  /* 0x000000031200788c */ /* 0x000fe2000bf06270 */
[----:B------:R-:W-:Y:S02]  /*76a0*/  ISETP.GE.AND P5, PT, R200, UR4, PT ;  /* 0x00000004c8007c0c */ /* 0x000fe4000bfa6270 */
[----:B------:R-:W-:Y:S02]  /*76b0*/  ISETP.GE.AND P4, PT, R199, UR4, PT ;  /* 0x00000004c7007c0c */ /* 0x000fe4000bf86270 */
[----:B------:R-:W-:-:S09]  /*76c0*/  ISETP.GE.AND P6, PT, R204, UR4, PT ;  /* 0x00000004cc007c0c */ /* 0x000fd2000bfc6270 */
[----:B------:R-:W-:-:S04]  /*76d0*/  @!P5 IADD3 R7, P1, R5, R154, RZ ;  /* 0x0000009a0507d210 */ /* 0x000fc80007f3e0ff */
[----:B------:R-:W-:Y:S01]  /*76e0*/  @!P5 LEA R18, P2, R7, UR6, 0x1 ;  /* 0x000000060712dc11 */ /* 0x000fe2000f8408ff */
[----:B------:R-:W-:Y:S01]  /*76f0*/  @!P5 IMAD.X R0, R4, 0x1, R152, P1 ;  /* 0x000000010400d824 */ /* 0x000fe200008e0698 */
[----:B------:R-:W-:Y:S01]  /*7700*/  LEA R220, P1, R5, R210, 0x1 ;  /* 0x000000d205dc7211 */ /* 0x000fe200078208ff */
[----:B------:R-:W-:Y:S03]  /*7710*/  @P6 STS.128 [R203+0xc000], RZ ;  /* 0x00c000ffcb006388 */ /* 0x000fe60000000c00 */
[----:B------:R-:W-:Y:S02]  /*7720*/  @!P5 LEA.HI.X R19, R7, UR7, R0, 0x1, P2 ;  /* 0x000000070713dc11 */ /* 0x000fe400090f0c00 */
[----:B------:R-:W-:Y:S02]  /*7730*/  IADD3 R9, P2, R202, R5, RZ ;  /* 0x00000005ca097210 */ /* 0x000fe40007f5e0ff */
[----:B------:R-:W-:-:S02]  /*7740*/  LEA.HI.X R221, R5, R215, R4, 0x1, P1 ;  /* 0x000000d705dd7211 */ /* 0x000fc400008f0c04 */
[-C--:B------:R-:W-:Y:S01]  /*7750*/  @!P4 IADD3 R5, P1, R5, R154.reuse, RZ ;  /* 0x0000009a0505c210 */ /* 0x080fe20007f3e0ff */
[----:B------:R-:W-:Y:S01]  /*7760*/  IMAD.X R0, R201, 0x1, R4, P2 ;  /* 0x00000001c9007824 */ /* 0x000fe200010e0604 */
[C---:B------:R-:W-:Y:S01]  /*7770*/  @!P5 IADD3 R7, P2, R9.reuse, R154, RZ ;  /* 0x0000009a0907d210 */ /* 0x040fe20007f5e0ff */
[----:B------:R-:W-:Y:S01]  /*7780*/  @!PT LDS RZ, [RZ] ;  /* 0x00000000fffff984 */ /* 0x000fe20000000800 */
[----:B------:R-:W-:Y:S01]  /*7790*/  @!PT LDS RZ, [RZ] ;  /* 0x00000000fffff984 */ /* 0x000fe20000000800 */
[----:B------:R-:W-:Y:S01]  /*77a0*/  @!PT LDS RZ, [RZ] ;  /* 0x00000000fffff984 */ /* 0x000fe20000000800 */
[----:B------:R-:W-:Y:S01]  /*77b0*/  @!P6 LDGSTS.E.BYPASS.LTC128B.128 [R203+0xc000], desc[UR22][R220.64] ;  /* 0x0c000000dccbefae */ /* 0x000fe2000b901d56 */
[----:B------:R-:W-:Y:S01]  /*77c0*/  @!P6 LEA R16, P3, R9, R210, 0x1 ;  /* 0x000000d20910e211 */ /* 0x000fe200078608ff */
[--C-:B------:R-:W-:Y:S01]  /*77d0*/  @!P4 IMAD.X R4, R4, 0x1, R152.reuse, P1 ;  /* 0x000000010404c824 */ /* 0x100fe200008e0698 */
[----:B------:R-:W-:Y:S01]  /*77e0*/  @!P4 LEA R12, P1, R5, UR6, 0x1 ;  /* 0x00000006050ccc11 */ /* 0x000fe2000f8208ff */
[----:B------:R-:W-:Y:S01]  /*77f0*/  @!P5 IMAD.X R6, R0, 0x1, R152, P2 ;  /* 0x000000010006d824 */ /* 0x000fe200010e0698 */
[----:B------:R-:W-:Y:S01]  /*7800*/  @!P5 LEA R14, P2, R7, UR6, 0x1 ;  /* 0x00000006070edc11 */ /* 0x000fe2000f8408ff */
[----:B------:R-:W-:Y:S01]  /*7810*/  @P5 STS.128 [R203+0xe000], RZ ;  /* 0x00e000ffcb005388 */ /* 0x000fe20000000c00 */
[----:B------:R-:W-:-:S02]  /*7820*/  @!P4 LEA.HI.X R13, R5, UR7, R4, 0x1, P1 ;  /* 0x00000007050dcc11 */ /* 0x000fc400088f0c04 */
[----:B------:R-:W-:Y:S01]  /*7830*/  @!P5 LEA.HI.X R15, R7, UR7, R6, 0x1, P2 ;  /* 0x00000007070fdc11 */ /* 0x000fe200090f0c06 */
[----:B------:R-:W-:Y:S01]  /*7840*/  @!PT LDS RZ, [RZ] ;  /* 0x00000000fffff984 */ /* 0x000fe20000000800 */
[----:B------:R-:W-:Y:S01]  /*7850*/  @!PT LDS RZ, [RZ] ;  /* 0x00000000fffff984 */ /* 0x000fe20000000800 */
[----:B------:R-:W-:Y:S01]  /*7860*/  @!PT LDS RZ, [RZ] ;  /* 0x00000000fffff984 */ /* 0x000fe20000000800 */
[----:B------:R-:W-:Y:S01]  /*7870*/  @!P5 LDGSTS.E.BYPASS.LTC128B.128 [R203+0xe000], desc[UR22][R18.64+0x80] ;  /* 0x0e00008012cbdfae */ /* 0x000fe2000b901d56 */
[----:B------:R-:W-:Y:S02]  /*7880*/  IADD3 R7, P2, R202, R9, RZ ;  /* 0x00000009ca077210 */ /* 0x000fe40007f5e0ff */
[CC--:B------:R-:W-:Y:S01]  /*7890*/  @!P4 IADD3 R5, P1, R9.reuse, R154.reuse, RZ ;  /* 0x0000009a0905c210 */ /* 0x0c0fe20007f3e0ff */
[----:B------:R-:W-:Y:S01]  /*78a0*/  @P4 STS.128 [R203+0x10000], RZ ;  /* 0x010000ffcb004388 */ /* 0x000fe20000000c00 */
[--C-:B------:R-:W-:Y:S01]  /*78b0*/  @!P6 LEA.HI.X R17, R9, R215, R0.reuse, 0x1, P3 ;  /* 0x000000d70911e211 */ /* 0x100fe200018f0c00 */
[----:B------:R-:W-:Y:S01]  /*78c0*/  IMAD.X R4, R201, 0x1, R0, P2 ;  /* 0x00000001c9047824 */ /* 0x000fe200010e0600 */
[----:B------:R-:W-:Y:S01]  /*78d0*/  @!P5 IADD3 R6, P2, R7, R154, RZ ;  /* 0x0000009a0706d210 */ /* 0x000fe20007f5e0ff */
[----:B------:R-:W-:Y:S01]  /*78e0*/  @!P4 IMAD.X R0, R0, 0x1, R152, P1 ;  /* 0x000000010000c824 */ /* 0x000fe200008e0698 */
[----:B------:R-:W-:Y:S01]  /*78f0*/  @!P4 LEA R10, P1, R5, UR6, 0x1 ;  /* 0x00000006050acc11 */ /* 0x000fe2000f8208ff */
[----:B------:R-:W-:Y:S01]  /*7900*/  @!PT LDS RZ, [RZ] ;  /* 0x00000000fffff984 */ /* 0x000fe20000000800 */
[----:B------:R-:W-:Y:S01]  /*7910*/  @!PT LDS RZ, [RZ] ;  /* 0x00000000fffff984 */ /* 0x000fe20000000800 */
[----:B------:R-:W-:Y:S01]  /*7920*/  @!PT LDS RZ, [RZ] ;  /* 0x00000000fffff984 */ /* 0x000fe20000000800 */
[----:B------:R-:W-:Y:S01]  /*7930*/  @!P4 LDGSTS.E.BYPASS.LTC128B.128 [R203+0x10000], desc[UR22][R12.64+0x100] ;  /* 0x100001000ccbcfae */ /* 0x000fe2000b901d56 */
[----:B------:R-:W-:-:S02]  /*7940*/  @!P6 LEA R24, P3, R7, R210, 0x1 ;  /* 0x000000d20718e211 */ /* 0x000fc400078608ff */
[----:B------:R-:W-:Y:S01]  /*7950*/  @!P4 LEA.HI.X R11, R5, UR7, R0, 0x1, P1 ;  /* 0x00000007050bcc11 */ /* 0x000fe200088f0c00 */
[--C-:B------:R-:W-:Y:S01]  /*7960*/  @!P5 IMAD.X R5, R4, 0x1, R152.reuse, P2 ;  /* 0x000000010405d824 */ /* 0x100fe200010e0698 */
[C---:B------:R-:W-:Y:S01]  /*7970*/  @!P5 LEA R20, P2, R6.reuse, UR6, 0x1 ;  /* 0x000000060614dc11 */ /* 0x040fe2000f8408ff */
[----:B------:R-:W-:Y:S01]  /*7980*/  @P6 STS.128 [R203+0xc800], RZ ;  /* 0x00c800ffcb006388 */ /* 0x000fe20000000c00 */
[CC--:B------:R-:W-:Y:S02]  /*7990*/  @!P4 IADD3 R0, P1, R7.reuse, R154.reuse, RZ ;  /* 0x0000009a0700c210 */ /* 0x0c0fe40007f3e0ff */
[----:B------:R-:W-:Y:S01]  /*79a0*/  @!P5 LEA.HI.X R21, R6, UR7, R5, 0x1, P2 ;  /* 0x000000070615dc11 */ /* 0x000fe200090f0c05 */
[----:B------:R-:W-:Y:S01]  /*79b0*/  @!PT LDS RZ, [RZ] ;  /* 0x00000000fffff984 */ /* 0x000fe20000000800 */
[----:B------:R-:W-:Y:S01]  /*79c0*/  @!PT LDS RZ, [RZ] ;  /* 0x00000000fffff984 */ /* 0x000fe20000000800 */
[----:B------:R-:W-:Y:S01]  /*79d0*/  @!PT LDS RZ, [RZ] ;  /* 0x00000000fffff984 */ /* 0x000fe20000000800 */
[----:B------:R-:W-:Y:S01]  /*79e0*/  @!P6 LDGSTS.E.BYPASS.LTC128B.128 [R203+0xc800], desc[UR22][R16.64] ;  /* 0x0c80000010cbefae */ /* 0x000fe2000b901d56 */
[----:B------:R-:W-:Y:S01]  /*79f0*/  IADD3 R9, P2, R202, R7, RZ ;  /* 0x00000007ca097210 */ /* 0x000fe20007f5e0ff */
[----:B------:R-:W-:Y:S01]  /*7a00*/  @!P4 IMAD.X R5, R4, 0x1, R152, P1 ;  /* 0x000000010405c824 */ /* 0x000fe200008e0698 */
[C---:B------:R-:W-:Y:S01]  /*7a10*/  @!P4 LEA R22, P1, R0.reuse, UR6, 0x1 ;  /* 0x000000060016cc11 */ /* 0x040fe2000f8208ff */
[----:B------:R-:W-:Y:S01]  /*7a20*/  @P5 STS.128 [R203+0xe800], RZ ;  /* 0x00e800ffcb005388 */ /* 0x000fe20000000c00 */
[--C-:B------:R-:W-:Y:S01]  /*7a30*/  @!P6 LEA.HI.X R25, R7, R215, R4.reuse, 0x1, P3 ;  /* 0x000000d70719e211 */ /* 0x100fe200018f0c04 */
[----:B------:R-:W-:Y:S01]  /*7a40*/  IMAD.X R4, R201, 0x1, R4, P2 ;  /* 0x00000001c9047824 */ /* 0x000fe200010e0604 */
[----:B------:R-:W-:Y:S01]  /*7a50*/  @!P4 LEA.HI.X R23, R0, UR7, R5, 0x1, P1 ;  /* 0x000000070017cc11 */ /* 0x000fe200088f0c05 */
[----:B------:R-:W-:Y:S01]  /*7a60*/  @!PT LDS RZ, [RZ] ;  /* 0x00000000fffff984 */ /* 0x000fe20000000800 */
[----:B------:R-:W-:Y:S01]  /*7a70*/  @!PT LDS RZ, [RZ] ;  /* 0x00000000fffff984 */ /* 0x000fe20000000800 */
[----:B------:R-:W-:Y:S01]  /*7a80*/  @!PT LDS RZ, [RZ] ;  /* 0x00000000fffff984 */ /* 0x000fe20000000800 */
[----:B------:R1:W-:Y:S01]  /*7a90*/  @!P5 LDGSTS.E.BYPASS.LTC128B.128 [R203+0xe800], desc[UR22][R14.64+0x80] ;  /* 0x0e8000800ecbdfae */ /* 0x0003e2000b901d56 */
[----:B------:R-:W-:-:S02]  /*7aa0*/  @!P5 IADD3 R0, P2, R9, R154, RZ ;  /* 0x0000009a0900d210 */ /* 0x000fc40007f5e0ff */
[C---:B------:R-:W-:Y:S01]  /*7ab0*/  @!P4 IADD3 R154, P1, R9.reuse, R154, RZ ;  /* 0x0000009a099ac210 */ /* 0x040fe20007f3e0ff */
[----:B------:R-:W-:Y:S01]  /*7ac0*/  @P4 STS.128 [R203+0x10800], RZ ;  /* 0x010800ffcb004388 */ /* 0x000fe20000000c00 */
[C---:B------:R-:W-:Y:S01]  /*7ad0*/  @!P6 LEA R8, P3, R9.reuse, R210, 0x1 ;  /* 0x000000d20908e211 */ /* 0x040fe200078608ff */
[----:B------:R-:W-:Y:S01]  /*7ae0*/  @!P5 IMAD.X R5, R4, 0x1, R152, P2 ;  /* 0x000000010405d824 */ /* 0x000fe200010e0698 */
[----:B------:R-:W-:Y:S01]  /*7af0*/  @!P5 LEA R136, P2, R0, UR6, 0x1 ;  /* 0x000000060088dc11 */ /* 0x000fe2000f8408ff */
[----:B------:R-:W-:Y:S01]  /*7b00*/  @!PT LDS RZ, [RZ] ;  /* 0x00000000fffff984 */ /* 0x000fe20000000800 */
[----:B------:R-:W-:Y:S01]  /*7b10*/  @!PT LDS RZ, [RZ] ;  /* 0x00000000fffff984 */ /* 0x000fe20000000800 */
[----:B------:R-:W-:Y:S01]  /*7b20*/  @!PT LDS RZ, [RZ] ;  /* 0x00000000fffff984 */ /* 0x000fe20000000800 */
[----:B------:R-:W-:Y:S01]  /*7b30*/  @!P4 LDGSTS.E.BYPASS.LTC128B.128 [R203+0x10800], desc[UR22][R10.64+0x100] ;  /* 0x108001000acbcfae */ /* 0x000fe2000b901d56 */
[----:B------:R-:W-:Y:S01]  /*7b40*/  @!P6 LEA.HI.X R9, R9, R215, R4, 0x1, P3 ;  /* 0x000000d70909e211 */ /* 0x000fe200018f0c04 */
[----:B------:R-:W-:Y:S01]  /*7b50*/  @!P4 IMAD.X R7, R4, 0x1, R152, P1 ;  /* 0x000000010407c824 */ /* 0x000fe200008e0698 */
[----:B------:R-:W-:Y:S01]  /*7b60*/  @!P4 LEA R4, P1, R154, UR6, 0x1 ;  /* 0x000000069a04cc11 */ /* 0x000fe2000f8208ff */
[----:B------:R-:W-:Y:S01]  /*7b70*/  @P6 STS.128 [R203+0xd000], RZ ;  /* 0x00d000ffcb006388 */ /* 0x000fe20000000c00 */
[----:B------:R-:W-:Y:S01]  /*7b80*/  @!P5 LEA.HI.X R137, R0, UR7, R5, 0x1, P2 ;  /* 0x000000070089dc11 */ /* 0x000fe200090f0c05 */
[----:B------:R-:W-:Y:S01]  /*7b90*/  IMAD.MOV.U32 R210, RZ, RZ, R220 ;  /* 0x000000ffffd27224 */ /* 0x000fe200078e00dc */
[----:B------:R-:W-:Y:S01]  /*7ba0*/  @!P4 LEA.HI.X R5, R154, UR7, R7, 0x1, P1 ;  /* 0x000000079a05cc11 */ /* 0x000fe200088f0c07 */
[----:B------:R-:W-:Y:S01]  /*7bb0*/  @!PT LDS RZ, [RZ] ;  /* 0x00000000fffff984 */ /* 0x000fe20000000800 */
[----:B------:R-:W-:Y:S01]  /*7bc0*/  @!PT LDS RZ, [RZ] ;  /* 0x00000000fffff984 */ /* 0x000fe20000000800 */
[----:B------:R-:W-:Y:S01]  /*7bd0*/  @!PT LDS RZ, [RZ] ;  /* 0x00000000fffff984 */ /* 0x000fe20000000800 */
[----:B------:R2:W-:Y:S01]  /*7be0*/  @!P6 LDGSTS.E.BYPASS.LTC128B.128 [R203+0xd000], desc[UR22][R24.64] ;  /* 0x0d00000018cbefae */ /* 0x0005e2000b901d56 */
[----:B------:R-:W-:-:S03]  /*7bf0*/  IMAD.MOV.U32 R215, RZ, RZ, R221 ;  /* 0x000000ffffd77224 */ /* 0x000fc600078e00dd */
[----:B------:R-:W-:Y:S04]  /*7c00*/  @P5 STS.128 [R203+0xf000], RZ ;  /* 0x00f000ffcb005388 */ /* 0x000fe80000000c00 */
[----:B------:R-:W-:Y:S01]  /*7c10*/  @!PT LDS RZ, [RZ] ;  /* 0x00000000fffff984 */ /* 0x000fe20000000800 */
[----:B------:R-:W-:Y:S01]  /*7c20*/  @!PT LDS RZ, [RZ] ;  /* 0x00000000fffff984 */ /* 0x000fe20000000800 */
[----:B------:R-:W-:Y:S01]  /*7c30*/  @!PT LDS RZ, [RZ] ;  /* 0x00000000fffff984 */ /* 0x000fe20000000800 */
[----:B------:R-:W-:Y:S04]  /*7c40*/  @!P5 LDGSTS.E.BYPASS.LTC128B.128 [R203+0xf000], desc[UR22][R20.64+0x80] ;  /* 0x0f00008014cbdfae */ /* 0x000fe8000b901d56 */
[----:B------:R-:W-:Y:S04]  /*7c50*/  @P4 STS.128 [R203+0x11000], RZ ;  /* 0x011000ffcb004388 */ /* 0x000fe80000000c00 */
[----:B------:R-:W-:Y:S01]  /*7c60*/  @!PT LDS RZ, [RZ] ;  /* 0x00000000fffff984 */ /* 0x000fe20000000800 */
[----:B------:R-:W-:Y:S01]  /*7c70*/  @!PT LDS RZ, [RZ] ;  /* 0x00000000fffff984 */ /* 0x000fe20000000800 */
[----:B------:R-:W-:Y:S01]  /*7c80*/  @!PT LDS RZ, [RZ] ;  /* 0x00000000fffff984 */ /* 0x000fe20000000800 */
[----:B------:R3:W-:Y:S04]  /*7c90*/  @!P4 LDGSTS.E.BYPASS.LTC128B.128 [R203+0x11000], desc[UR22][R22.64+0x100] ;  /* 0x1100010016cbcfae */ /* 0x0007e8000b901d56 */
        /* <DEDUP_REMOVED lines=15> */
[----:B------:R-:W-:Y:S04]  /*7d90*/  LDSM.16.M88.4 R164, [R198] ;  /* 0x00000000c6a4783b */ /* 0x000fe80000000200 */
[----:B-1----:R-:W1:Y:S04]  /*7da0*/  LDSM.16.M88.4 R12, [R197+0x6000] ;  /* 0x00600000c50c783b */ /* 0x002e680000000200 */
[----:B------:R-:W5:Y:S04]  /*7db0*/  LDSM.16.M88.4 R140, [R197+0x6800] ;  /* 0x00680000c58c783b */ /* 0x000f680000000200 */
[----:B------:R-:W5:Y:S04]  /*7dc0*/  LDSM.16.M88.4 R32, [R197+0x7000] ;  /* 0x00700000c520783b */ /* 0x000f680000000200 */
[----:B------:R-:W5:Y:S04]  /*7dd0*/  LDSM.16.M88.4 R28, [R197+0x7800] ;  /* 0x00780000c51c783b */ /* 0x000f680000000200 */
[----:B------:R-:W-:Y:S04]  /*7de0*/  LDSM.16.M88.4 R156, [R196] ;  /* 0x00000000c49c783b */ /* 0x000fe80000000200 */
[----:B--2---:R-:W2:Y:S04]  /*7df0*/  LDSM.16.M88.4 R24, [R195] ;  /* 0x00000000c318783b */ /* 0x004ea80000000200 */
[----:B------:R-:W2:Y:S04]  /*7e00*/  LDSM.16.M88.4 R148, [R187] ;  /* 0x00000000bb94783b */ /* 0x000ea80000000200 */
[----:B---3--:R-:W3:Y:S04]  /*7e10*/  LDSM.16.M88.4 R20, [R186] ;  /* 0x00000000ba14783b */ /* 0x008ee80000000200 */
[----:B------:R-:W3:Y:S04]  /*7e20*/  LDSM.16.M88.4 R160, [R185] ;  /* 0x00000000b9a0783b */ /* 0x000ee80000000200 */
[----:B----4-:R-:W-:Y:S01]  /*7e30*/  LDSM.16.M88.4 R8, [R194] ;  /* 0x00000000c208783b */ /* 0x010fe20000000200 */
[C---:B-1----:R-:W-:Y:S03]  /*7e40*/  HMMA.16816.F32.BF16 R16, R164.reuse, R12, RZ ;  /* 0x0000000ca410723c */ /* 0x042fe600000418ff */
[----:B-----5:R-:W1:Y:S04]  /*7e50*/  LDSM.16.M88.4 R4, [R191+0x6000] ;  /* 0x00600000bf04783b */ /* 0x020e680000000200 */
[----:B------:R-:W4:Y:S01]  /*7e60*/  LDSM.16.M88.4 R152, [R191+0x6800] ;  /* 0x00680000bf98783b */ /* 0x000f220000000200 */
[C---:B------:R-:W-:Y:S03]  /*7e70*/  HMMA.16816.F32.BF16 R12, R164.reuse, R14, RZ ;  /* 0x0000000ea40c723c */ /* 0x040fe600000418ff */
[----:B------:R-:W-:Y:S03]  /*7e80*/  LDSM.16.M88.4 R172, [R184+0x1000] ;  /* 0x00100000b8ac783b */ /* 0x000fe60000000200 */
[C---:B------:R-:W-:Y:S01]  /*7e90*/  HMMA.16816.F32.BF16 R144, R164.reuse, R140, RZ ;  /* 0x0000008ca490723c */ /* 0x040fe200000418ff */
[----:B------:R-:W-:Y:S01]  /*7ea0*/  LDSM.16.M88.4 R216, [R197+0x9000] ;  /* 0x00900000c5d8783b */ /* 0x000fe20000000200 */
[----:B------:R-:W5:Y:S04]  /*7eb0*/  S2R R0, SR_TID.X ;  /* 0x0000000000007919 */ /* 0x000f680000002100 */
[C---:B------:R-:W-:Y:S01]  /*7ec0*/  HMMA.16816.F32.BF16 R136, R164.reuse, R32, RZ ;  /* 0x00000020a488723c */ /* 0x040fe200000418ff */
[----:B------:R-:W0:Y:S05]  /*7ed0*/  LDGDEPBAR ;  /* 0x00000000000079af */ /* 0x000e2a0000000000 */
[C---:B------:R-:W-:Y:S06]  /*7ee0*/  HMMA.16816.F32.BF16 R140, R164.reuse, R142, RZ ;  /* 0x0000008ea48c723c */ /* 0x040fec00000418ff */
[C---:B------:R-:W-:Y:S06]  /*7ef0*/  HMMA.16816.F32.BF16 R32, R164.reuse, R34, RZ ;  /* 0x00000022a420723c */ /* 0x040fec00000418ff */
[C---:B------:R-:W-:Y:S06]  /*7f00*/  HMMA.16816.F32.BF16 R168, R164.reuse, R28, RZ ;  /* 0x0000001ca4a8723c */ /* 0x040fec00000418ff */
[----:B------:R-:W-:Y:S01]  /*7f10*/  HMMA.16816.F32.BF16 R164, R164, R30, RZ ;  /* 0x0000001ea4a4723c */ /* 0x000fe200000418ff */
[----:B------:R-:W4:Y:S05]  /*7f20*/  LDSM.16.M88.4 R28, [R191+0x7000] ;  /* 0x00700000bf1c783b */ /* 0x000f2a0000000200 */
[----:B--2---:R-:W-:Y:S01]  /*7f30*/  HMMA.16816.F32.BF16 R16, R156, R24, R16 ;  /* 0x000000189c10723c */ /* 0x004fe20000041810 */
[----:B-----5:R-:W-:-:S05]  /*7f40*/  IMAD.SHL.U32 R0, R0, 0x2, RZ ;  /* 0x0000000200007824 */ /* 0x020fca00078e00ff */
[C---:B------:R-:W-:Y:S01]  /*7f50*/  HMMA.16816.F32.BF16 R12, R156.reuse, R26, R12 ;  /* 0x0000001a9c0c723c */ /* 0x040fe2000004180c */
[----:B------:R-:W2:Y:S05]  /*7f60*/  LDSM.16.M88.4 R24, [R191+0x7800] ;  /* 0x00780000bf18783b */ /* 0x000eaa0000000200 */
[C---:B------:R-:W-:Y:S06]  /*7f70*/  HMMA.16816.F32.BF16 R144, R156.reuse, R148, R144 ;  /* 0x000000949c90723c */ /* 0x040fec0000041890 */
[C---:B------:R-:W-:Y:S01]  /*7f80*/  HMMA.16816.F32.BF16 R140, R156.reuse, R150, R140 ;  /* 0x000000969c8c723c */ /* 0x040fe2000004188c */
[----:B------:R-:W-:Y:S05]  /*7f90*/  LDSM.16.M88.4 R148, [R193] ;  /* 0x00000000c194783b */ /* 0x000fea0000000200 */
[C---:B---3--:R-:W-:Y:S06]  /*7fa0*/  HMMA.16816.F32.BF16 R136, R156.reuse, R20, R136 ;  /* 0x000000149c88723c */ /* 0x048fec0000041888 */
[C---:B------:R-:W-:Y:S01]  /*7fb0*/  HMMA.16816.F32.BF16 R32, R156.reuse, R22, R32 ;  /* 0x000000169c20723c */ /* 0x040fe20000041820 */
[----:B------:R-:W3:Y:S05]  /*7fc0*/  LDSM.16.M88.4 R20, [R184] ;  /* 0x00000000b814783b */ /* 0x000eea0000000200 */
[C---:B------:R-:W-:Y:S06]  /*7fd0*/  HMMA.16816.F32.BF16 R168, R156.reuse, R160, R168 ;  /* 0x000000a09ca8723c */ /* 0x040fec00000418a8 */
[----:B------:R-:W-:Y:S01]  /*7fe0*/  HMMA.16816.F32.BF16 R164, R156, R162, R164 ;  /* 0x000000a29ca4723c */ /* 0x000fe200000418a4 */
[----:B------:R-:W-:Y:S04]  /*7ff0*/  LDSM.16.M88.4 R156, [R184+0x1800] ;  /* 0x00180000b89c783b */ /* 0x000fe80000000200 */
[----:B------:R-:W-:Y:S01]  /*8000*/  LDSM.16.M88.4 R160, [R197+0x9800] ;  /* 0x00980000c5a0783b */ /* 0x000fe20000000200 */
[C---:B-1----:R-:W-:Y:S06]  /*8010*/  HMMA.16816.F32.BF16 R16, R8.reuse, R4, R16 ;  /* 0x000000040810723c */ /* 0x042fec0000041810 */
[C---:B------:R-:W-:Y:S01]  /*8020*/  HMMA.16816.F32.BF16 R12, R8.reuse, R6, R12 ;  /* 0x00000006080c723c */ /* 0x040fe2000004180c */
[----:B------:R-:W1:Y:S05]  /*8030*/  LDSM.16.M88.4 R4, [R184+0x800] ;  /* 0x00080000b804783b */ /* 0x000e6a0000000200 */
[C---:B----4-:R-:W-:Y:S06]  /*8040*/  HMMA.16816.F32.BF16 R144, R8.reuse, R152, R144 ;  /* 0x000000980890723c */ /* 0x050fec0000041890 */
[C---:B------:R-:W-:Y:S01]  /*8050*/  HMMA.16816.F32.BF16 R140, R8.reuse, R154, R140 ;  /* 0x0000009a088c723c */ /* 0x040fe2000004188c */
[----:B------:R-:W-:Y:S05]  /*8060*/  LDSM.16.M88.4 R152, [R196+0x2000] ;  /* 0x00200000c498783b */ /* 0x000fea0000000200 */
[C---:B------:R-:W-:Y:S06]  /*8070*/  HMMA.16816.F32.BF16 R136, R8.reuse, R28, R136 ;  /* 0x0000001c0888723c */ /* 0x040fec0000041888 */
[C---:B------:R-:W-:Y:S01]  /*8080*/  HMMA.16816.F32.BF16 R32, R8.reuse, R30, R32 ;  /* 0x0000001e0820723c */ /* 0x040fe20000041820 */
[----:B------:R-:W-:Y:S05]  /*8090*/  LDSM.16.M88.4 R28, [R198+0x2000] ;  /* 0x00200000c61c783b */ /* 0x000fea0000000200 */
[C---:B--2---:R-:W-:Y:S06]  /*80a0*/  HMMA.16816.F32.BF16 R168, R8.reuse, R24, R168 ;  /* 0x0000001808a8723c */ /* 0x044fec00000418a8 */
[----:B------:R-:W-:Y:S01]  /*80b0*/  HMMA.16816.F32.BF16 R164, R8, R26, R164 ;  /* 0x0000001a08a4723c */ /* 0x000fe200000418a4 */
[----:B------:R-:W2:Y:S04]  /*80c0*/  LDSM.16.M88.4 R24, [R197+0x8000] ;  /* 0x00800000c518783b */ /* 0x000ea80000000200 */
[----:B------:R-:W4:Y:S01]  /*80d0*/  LDSM.16.M88.4 R8, [R197+0x8800] ;  /* 0x00880000c508783b */ /* 0x000f220000000200 */
[C---:B---3--:R-:W-:Y:S06]  /*80e0*/  HMMA.16816.F32.BF16 R16, R148.reuse, R20, R16 ;  /* 0x000000149410723c */ /* 0x048fec0000041810 */
[C---:B------:R-:W-:Y:S01]  /*80f0*/  HMMA.16816.F32.BF16 R12, R148.reuse, R22, R12 ;  /* 0x00000016940c723c */ /* 0x040fe2000004180c */
[----:B------:R-:W3:Y:S05]  /*8100*/  LDSM.16.M88.4 R20, [R183] ;  /* 0x00000000b714783b */ /* 0x000eea0000000200 */
[C---:B-1----:R-:W-:Y:S06]  /*8110*/  HMMA.16816.F32.BF16 R144, R148.reuse, R4, R144 ;  /* 0x000000049490723c */ /* 0x042fec0000041890 */
[C---:B------:R-:W-:Y:S01]  /*8120*/  HMMA.16816.F32.BF16 R140, R148.reuse, R6, R140 ;  /* 0x00000006948c723c */ /* 0x040fe2000004188c */
[----:B------:R-:W1:Y:S05]  /*8130*/  LDSM.16.M88.4 R4, [R182] ;  /* 0x00000000b604783b */ /* 0x000e6a0000000200 */
[C---:B------:R-:W-:Y:S06]  /*8140*/  HMMA.16816.F32.BF16 R136, R148.reuse, R172, R136 ;  /* 0x000000ac9488723c */ /* 0x040fec0000041888 */
[----:B------:R-:W-:Y:S01]  /*8150*/  HMMA.16816.F32.BF16 R32, R148, R174, R32 ;  /* 0x000000ae9420723c */ /* 0x000fe20000041820 */
[----:B------:R-:W-:Y:S05]  /*8160*/  LDSM.16.M88.4 R172, [R180] ;  /* 0x00000000b4ac783b */ /* 0x000fea0000000200 */
[----:B--2---:R-:W-:Y:S06]  /*8170*/  HMMA.16816.F32.BF16 R16, R28, R24, R16 ;  /* 0x000000181c10723c */ /* 0x004fec0000041810 */
[C---:B------:R-:W-:Y:S06]  /*8180*/  HMMA.16816.F32.BF16 R168, R148.reuse, R156, R168 ;  /* 0x0000009c94a8723c */ /* 0x040fec00000418a8 */
[----:B------:R-:W-:Y:S01]  /*8190*/  HMMA.16816.F32.BF16 R164, R148, R158, R164 ;  /* 0x0000009e94a4723c */ /* 0x000fe200000418a4 */
[----:B------:R-:W2:Y:S04]  /*81a0*/  LDSM.16.M88.4 R156, [R181] ;  /* 0x00000000b59c783b */ /* 0x000ea80000000200 */
[----:B------:R-:W-:Y:S01]  /*81b0*/  LDSM.16.M88.4 R148, [R191+0x8000] ;  /* 0x00800000bf94783b */ /* 0x000fe20000000200 */
[C---:B------:R-:W-:Y:S03]  /*81c0*/  HMMA.16816.F32.BF16 R12, R28.reuse, R26, R12 ;  /* 0x0000001a1c0c723c */ /* 0x040fe6000004180c */
[----:B------:R-:W-:Y:S03]  /*81d0*/  LDSM.16.M88.4 R24, [R191+0x8800] ;  /* 0x00880000bf18783b */ /* 0x000fe60000000200 */
[C---:B----4-:R-:W-:Y:S06]  /*81e0*/  HMMA.16816.F32.BF16 R144, R28.reuse, R8, R144 ;  /* 0x000000081c90723c */ /* 0x050fec0000041890 */
[C---:B------:R-:W-:Y:S01]  /*81f0*/  HMMA.16816.F32.BF16 R140, R28.reuse, R10, R140 ;  /* 0x0000000a1c8c723c */ /* 0x040fe2000004188c */
[----:B------:R-:W4:Y:S05]  /*8200*/  LDSM.16.M88.4 R8, [R194+0x2000] ;  /* 0x00200000c208783b */ /* 0x000f2a0000000200 */
[C---:B------:R-:W-:Y:S06]  /*8210*/  HMMA.16816.F32.BF16 R136, R28.reuse, R216, R136 ;  /* 0x000000d81c88723c */ /* 0x040fec0000041888 */
[----:B------:R-:W-:Y:S01]  /*8220*/  HMMA.16816.F32.BF16 R32, R28, R218, R32 ;  /* 0x000000da1c20723c */ /* 0x000fe20000041820 */
[----:B------:R-:W-:Y:S05]  /*8230*/  LDSM.16.M88.4 R216, [R198+0x4000] ;  /* 0x00400000c6d8783b */ /* 0x000fea0000000200 */
[C---:B---3--:R-:W-:Y:S06]  /*8240*/  HMMA.16816.F32.BF16 R16, R152.reuse, R20, R16 ;  /* 0x000000149810723c */ /* 0x048fec0000041810 */
[----:B------:R-:W-:Y:S01]  /*8250*/  HMMA.16816.F32.BF16 R12, R152, R22, R12 ;  /* 0x00000016980c723c */ /* 0x000fe2000004180c */
[----:B------:R-:W3:Y:S05]  /*8260*/  LDSM.16.M88.4 R20, [R191+0x9000] ;  /* 0x00900000bf14783b */ /* 0x000eea0000000200 */
[C---:B------:R-:W-:Y:S06]  /*8270*/  HMMA.16816.F32.BF16 R168, R28.reuse, R160, R168 ;  /* 0x000000a01ca8723c */ /* 0x040fec00000418a8 */
[----:B------:R-:W-:Y:S01]  /*8280*/  HMMA.16816.F32.BF16 R164, R28, R162, R164 ;  /* 0x000000a21ca4723c */ /* 0x000fe200000418a4 */
[----:B------:R-:W-:Y:S04]  /*8290*/  LDSM.16.M88.4 R28, [R193+0x2000] ;  /* 0x00200000c11c783b */ /* 0x000fe80000000200 */
[----:B------:R-:W-:Y:S01]  /*82a0*/  LDSM.16.M88.4 R160, [R191+0x9800] ;  /* 0x00980000bfa0783b */ /* 0x000fe20000000200 */
[C---:B-1----:R-:W-:Y:S06]  /*82b0*/  HMMA.16816.F32.BF16 R144, R152.reuse, R4, R144 ;  /* 0x000000049890723c */ /* 0x042fec0000041890 */
[C---:B------:R-:W-:Y:S01]  /*82c0*/  HMMA.16816.F32.BF16 R140, R152.reuse, R6, R140 ;  /* 0x00000006988c723c */ /* 0x040fe2000004188c */
[----:B------:R-:W1:Y:S05]  /*82d0*/  LDSM.16.M88.4 R4, [R184+0x2000] ;  /* 0x00200000b804783b */ /* 0x000e6a0000000200 */
[C---:B--2---:R-:W-:Y:S06]  /*82e0*/  HMMA.16816.F32.BF16 R136, R152.reuse, R156, R136 ;  /* 0x0000009c9888723c */ /* 0x044fec0000041888 */
[----:B------:R-:W-:Y:S01]  /*82f0*/  HMMA.16816.F32.BF16 R32, R152, R158, R32 ;  /* 0x0000009e9820723c */ /* 0x000fe20000041820 */
[----:B------:R-:W2:Y:S05]  /*8300*/  LDSM.16.M88.4 R156, [R184+0x2800] ;  /* 0x00280000b89c783b */ /* 0x000eaa0000000200 */
[----:B----4-:R-:W-:Y:S06]  /*8310*/  HMMA.16816.F32.BF16 R16, R8, R148, R16 ;  /* 0x000000940810723c */ /* 0x010fec0000041810 */
[C---:B------:R-:W-:Y:S06]  /*8320*/  HMMA.16816.F32.BF16 R168, R152.reuse, R172, R168 ;  /* 0x000000ac98a8723c */ /* 0x040fec00000418a8 */
[----:B------:R-:W-:Y:S01]  /*8330*/  HMMA.16816.F32.BF16 R164, R152, R174, R164 ;  /* 0x000000ae98a4723c */ /* 0x000fe200000418a4 */
[----:B------:R-:W-:Y:S04]  /*8340*/  LDSM.16.M88.4 R152, [R184+0x3000] ;  /* 0x00300000b898783b */ /* 0x000fe80000000200 */
[----:B------:R-:W-:Y:S01]  /*8350*/  LDSM.16.M88.4 R172, [R197+0xb800] ;  /* 0x00b80000c5ac783b */ /* 0x000fe20000000200 */
[C---:B------:R-:W-:Y:S03]  /*8360*/  HMMA.16816.F32.BF16 R12, R8.reuse, R150, R12 ;  /* 0x00000096080c723c */ /* 0x040fe6000004180c */
[----:B------:R-:W-:Y:S03]  /*8370*/  LDSM.16.M88.4 R148, [R184+0x3800] ;  /* 0x00380000b894783b */ /* 0x000fe60000000200 */
[C---:B------:R-:W-:Y:S06]  /*8380*/  HMMA.16816.F32.BF16 R144, R8.reuse, R24, R144 ;  /* 0x000000180890723c */ /* 0x040fec0000041890 */
[C---:B------:R-:W-:Y:S01]  /*8390*/  HMMA.16816.F32.BF16 R140, R8.reuse, R26, R140 ;  /* 0x0000001a088c723c */ /* 0x040fe2000004188c */
[----:B------:R-:W4:Y:S05]  /*83a0*/  LDSM.16.M88.4 R24, [R197+0xa000] ;  /* 0x00a00000c518783b */ /* 0x000f2a0000000200 */
[C---:B---3--:R-:W-:Y:S06]  /*83b0*/  HMMA.16816.F32.BF16 R136, R8.reuse, R20, R136 ;  /* 0x000000140888723c */ /* 0x048fec0000041888 */
        /* <DEDUP_REMOVED lines=8> */
[----:B------:R-:W1:Y:S03]  /*8440*/  LDSM.16.M88.4 R4, [R179] ;  /* 0x00000000b304783b */ /* 0x000e660000000200 */
[C---:B--2---:R-:W-:Y:S06]  /*8450*/  HMMA.16816.F32.BF16 R144, R28.reuse, R156, R144 ;  /* 0x0000009c1c90723c */ /* 0x044fec0000041890 */
[----:B------:R-:W-:Y:S01]  /*8460*/  HMMA.16816.F32.BF16 R140, R28, R158, R140 ;  /* 0x0000009e1c8c723c */ /* 0x000fe2000004188c */
[----:B------:R-:W2:Y:S05]  /*8470*/  LDSM.16.M88.4 R156, [R178] ;  /* 0x00000000b29c783b */ /* 0x000eaa0000000200 */
[----:B----4-:R-:W-:Y:S06]  /*8480*/  HMMA.16816.F32.BF16 R16, R216, R24, R16 ;  /* 0x00000018d810723c */ /* 0x010fec0000041810 */
[C---:B------:R-:W-:Y:S06]  /*8490*/  HMMA.16816.F32.BF16 R136, R28.reuse, R152, R136 ;  /* 0x000000981c88723c */ /* 0x040fec0000041888 */
[C---:B------:R-:W-:Y:S01]  /*84a0*/  HMMA.16816.F32.BF16 R32, R28.reuse, R154, R32 ;  /* 0x0000009a1c20723c */ /* 0x040fe20000041820 */
[----:B------:R-:W-:Y:S05]  /*84b0*/  LDSM.16.M88.4 R152, [R177] ;  /* 0x00000000b198783b */ /* 0x000fea0000000200 */
[C---:B------:R-:W-:Y:S06]  /*84c0*/  HMMA.16816.F32.BF16 R168, R28.reuse, R148, R168 ;  /* 0x000000941ca8723c */ /* 0x040fec00000418a8 */
[----:B------:R-:W-:Y:S01]  /*84d0*/  HMMA.16816.F32.BF16 R164, R28, R150, R164 ;  /* 0x000000961ca4723c */ /* 0x000fe200000418a4 */
[----:B------:R-:W-:Y:S04]  /*84e0*/  LDSM.16.M88.4 R28, [R194+0x4000] ;  /* 0x00400000c21c783b */ /* 0x000fe80000000200 */
[----:B------:R-:W-:Y:S01]  /*84f0*/  LDSM.16.M88.4 R148, [R176] ;  /* 0x00000000b094783b */ /* 0x000fe20000000200 */
[C---:B------:R-:W-:Y:S03]  /*8500*/  HMMA.16816.F32.BF16 R12, R216.reuse, R26, R12 ;  /* 0x0000001ad80c723c */ /* 0x040fe6000004180c */
[----:B------:R-:W4:Y:S03]  /*8510*/  LDSM.16.M88.4 R24, [R191+0xa000] ;  /* 0x00a00000bf18783b */ /* 0x000f260000000200 */
[C---:B---3--:R-:W-:Y:S06]  /*8520*/  HMMA.16816.F32.BF16 R144, R216.reuse, R20, R144 ;  /* 0x00000014d890723c */ /* 0x048fec0000041890 */
[----:B------:R-:W-:Y:S01]  /*8530*/  HMMA.16816.F32.BF16 R140, R216, R22, R140 ;  /* 0x00000016d88c723c */ /* 0x000fe2000004188c */
[----:B------:R-:W3:Y:S05]  /*8540*/  LDSM.16.M88.4 R20, [R191+0xa800] ;  /* 0x00a80000bf14783b */ /* 0x000eea0000000200 */
[----:B-1----:R-:W-:Y:S06]  /*8550*/  HMMA.16816.F32.BF16 R16, R160, R4, R16 ;  /* 0x00000004a010723c */ /* 0x002fec0000041810 */
[C---:B------:R-:W-:Y:S06]  /*8560*/  HMMA.16816.F32.BF16 R136, R216.reuse, R8, R136 ;  /* 0x00000008d888723c */ /* 0x040fec0000041888 */
[----:B------:R-:W-:Y:S01]  /*8570*/  HMMA.16816.F32.BF16 R32, R216, R10, R32 ;  /* 0x0000000ad820723c */ /* 0x000fe20000041820 */
[----:B------:R-:W-:Y:S05]  /*8580*/  LDSM.16.M88.4 R8, [R193+0x4000] ;  /* 0x00400000c108783b */ /* 0x000fea0000000200 */
        /* <DEDUP_REMOVED lines=8> */
[----:B------:R-:W4:Y:S05]  /*8610*/  LDSM.16.M88.4 R172, [R184+0x4800] ;  /* 0x00480000b8ac783b */ /* 0x000f2a0000000200 */
[C---:B------:R-:W-:Y:S01]  /*8620*/  HMMA.16816.F32.BF16 R12, R28.reuse, R26, R12 ;  /* 0x0000001a1c0c723c */ /* 0x040fe2000004180c */
[----:B------:R-:W-:Y:S05]  /*8630*/  LDSM.16.M88.4 R24, [R184+0x5000] ;  /* 0x00500000b818783b */ /* 0x000fea0000000200 */
[C---:B---3--:R-:W-:Y:S06]  /*8640*/  HMMA.16816.F32.BF16 R144, R28.reuse, R20, R144 ;  /* 0x000000141c90723c */ /* 0x048fec0000041890 */
[----:B------:R-:W-:Y:S01]  /*8650*/  HMMA.16816.F32.BF16 R140, R28, R22, R140 ;  /* 0x000000161c8c723c */ /* 0x000fe2000004188c */
[----:B------:R-:W3:Y:S05]  /*8660*/  LDSM.16.M88.4 R20, [R191+0xb800] ;  /* 0x00b80000bf14783b */ /* 0x000eea0000000200 */
[----:B------:R-:W-:Y:S06]  /*8670*/  HMMA.16816.F32.BF16 R136, R160, R152, R136 ;  /* 0x00000098a088723c */ /* 0x000fec0000041888 */
[----:B-1----:R-:W-:Y:S06]  /*8680*/  HMMA.16816.F32.BF16 R16, R8, R4, R16 ;  /* 0x000000040810723c */ /* 0x002fec0000041810 */
[----:B------:R-:W-:Y:S01]  /*8690*/  HMMA.16816.F32.BF16 R32, R160, R154, R32 ;  /* 0x0000009aa020723c */ /* 0x000fe20000041820 */
[----:B------:R-:W-:Y:S01]  /*86a0*/  LOP3.LUT R5, R0, 0x6, RZ, 0xc0, !PT ;  /* 0x0000000600057812 */ /* 0x000fe200078ec0ff */
[----:B------:R-:W-:-:S04]  /*86b0*/  IMAD.U32 R4, RZ, RZ, UR16 ;  /* 0x00000010ff047e24 */ /* 0x000fc8000f8e00ff */
[----:B------:R-:W-:Y:S01]  /*86c0*/  IMAD R0, R4, 0x40, R5 ;  /* 0x0000004004007824 */ /* 0x000fe200078e0205 */
[----:B------:R-:W-:Y:S03]  /*86d0*/  HMMA.16816.F32.BF16 R168, R160, R148, R168 ;  /* 0x00000094a0a8723c */ /* 0x000fe600000418a8 */
[----:B------:R-:W-:-:S03]  /*86e0*/  VIADD R4, R0, 0x1 ;  /* 0x0000000100047836 */ /* 0x000fc60000000000 */
[----:B------:R-:W-:Y:S01]  /*86f0*/  HMMA.16816.F32.BF16 R164, R160, R150, R164 ;  /* 0x00000096a0a4723c */ /* 0x000fe200000418a4 */
[----:B------:R-:W-:Y:S01]  /*8700*/  VIADD R148, R0, 0x8 ;  /* 0x0000000800947836 */ /* 0x000fe20000000000 */
[CC--:B------:R-:W-:Y:S02]  /*8710*/  ISETP.GE.AND P3, PT, R4.reuse, R135.reuse, PT ;  /* 0x000000870400720c */ /* 0x0c0fe40003f66270 */
[----:B------:R-:W-:Y:S02]  /*8720*/  ISETP.GE.AND P2, PT, R4, R2, PT ;  /* 0x000000020400720c */ /* 0x000fe40003f46270 */
[----:B------:R-:W-:Y:S01]  /*8730*/  HMMA.16816.F32.BF16 R12, R8, R6, R12 ;  /* 0x00000006080c723c */ /* 0x000fe2000004180c */
[----:B------:R-:W1:Y:S01]  /*8740*/  LDSM.16.M88.4 R4, [R184+0x5800] ;  /* 0x00580000b804783b */ /* 0x000e620000000200 */
[----:B------:R-:W-:Y:S01]  /*8750*/  ISETP.GE.AND P1, PT, R148, R135, PT ;  /* 0x000000879400720c */ /* 0x000fe20003f26270 */
[----:B------:R-:W-:-:S04]  /*8760*/  DEPBAR.LE SB0, 0x0 ;  /* 0x000080000000791a */ /* 0x000fc80000000000 */
[----:B--2---:R-:W-:Y:S01]  /*8770*/  HMMA.16816.F32.BF16 R136, R28, R156, R136 ;  /* 0x0000009c1c88723c */ /* 0x004fe20000041888 */
[----:B------:R-:W-:-:S05]  /*8780*/  FSEL R19, R19, -INF , !P2 ;  /* 0xff80000013137808 */ /* 0x000fca0005000000 */
[----:B----4-:R-:W-:Y:S01]  /*8790*/  HMMA.16816.F32.BF16 R144, R8, R172, R144 ;  /* 0x000000ac0890723c */ /* 0x010fe20000041890 */
[----:B------:R-:W-:Y:S01]  /*87a0*/  FSEL R156, R17, -INF , !P3 ;  /* 0xff800000119c7808 */ /* 0x000fe20005800000 */
[----:B------:R-:W-:Y:S01]  /*87b0*/  VIADD R17, R0, 0x9 ;  /* 0x0000000900117836 */ /* 0x000fe20000000000 */
[----:B------:R-:W-:Y:S01]  /*87c0*/  ISETP.GE.AND P3, PT, R148, R2, PT ;  /* 0x000000029400720c */ /* 0x000fe20003f66270 */
[----:B------:R-:W-:Y:S02]  /*87d0*/  VIADD R148, R0, 0x10 ;  /* 0x0000001000947836 */ /* 0x000fe40000000000 */
[----:B------:R-:W-:Y:S01]  /*87e0*/  HMMA.16816.F32.BF16 R32, R28, R158, R32 ;  /* 0x0000009e1c20723c */ /* 0x000fe20000041820 */
[----:B------:R-:W-:Y:S01]  /*87f0*/  BAR.SYNC.DEFER_BLOCKING 0x0 ;  /* 0x0000000000007b1d */ /* 0x000fe20000010000 */
[----:B------:R-:W-:-:S03]  /*8800*/  ISETP.GE.AND P2, PT, R17, R135, PT ;  /* 0x000000871100720c */ /* 0x000fc60003f46270 */
[----:B------:R-:W-:Y:S01]  /*8810*/  FSEL R12, R12, -INF , !P1 ;  /* 0xff8000000c0c7808 */ /* 0x000fe20004800000 */
[----:B------:R-:W-:Y:S01]  /*8820*/  HMMA.16816.F32.BF16 R140, R8, R174, R140 ;  /* 0x000000ae088c723c */ /* 0x000fe2000004188c */
[-C--:B------:R-:W-:Y:S02]  /*8830*/  ISETP.GE.AND P1, PT, R17, R2.reuse, PT ;  /* 0x000000021100720c */ /* 0x080fe40003f26270 */
[----:B------:R-:W-:Y:S02]  /*8840*/  FSEL R17, R14, -INF , !P3 ;  /* 0xff8000000e117808 */ /* 0x000fe40005800000 */
[----:B------:R-:W-:Y:S01]  /*8850*/  FSEL R14, R13, -INF , !P2 ;  /* 0xff8000000d0e7808 */ /* 0x000fe20005000000 */
[----:B---3--:R-:W-:Y:S01]  /*8860*/  HMMA.16816.F32.BF16 R168, R28, R20, R168 ;  /* 0x000000141ca8723c */ /* 0x008fe200000418a8 */
[----:B------:R-:W-:Y:S01]  /*8870*/  ISETP.GE.AND P3, PT, R148, R135, PT ;  /* 0x000000879400720c */ /* 0x000fe20003f66270 */
[----:B------:R-:W-:Y:S01]  /*8880*/  VIADD R13, R0, 0x11 ;  /* 0x00000011000d7836 */ /* 0x000fe20000000000 */
[----:B------:R-:W-:-:S02]  /*8890*/  ISETP.GE.AND P2, PT, R148, R2, PT ;  /* 0x000000029400720c */ /* 0x000fc40003f46270 */
[----:B------:R-:W-:Y:S01]  /*88a0*/  FSEL R15, R15, -INF , !P1 ;  /* 0xff8000000f0f7808 */ /* 0x000fe20004800000 */
[----:B------:R-:W-:Y:S01]  /*88b0*/  HMMA.16816.F32.BF16 R164, R28, R22, R164 ;  /* 0x000000161ca4723c */ /* 0x000fe200000418a4 */
[----:B------:R-:W-:Y:S01]  /*88c0*/  VIADD R20, R0, 0x18 ;  /* 0x0000001800147836 */ /* 0x000fe20000000000 */
[----:B------:R-:W-:Y:S02]  /*88d0*/  FSEL R154, R144, -INF , !P3 ;  /* 0xff800000909a7808 */ /* 0x000fe40005800000 */
[C---:B------:R-:W-:Y:S02]  /*88e0*/  ISETP.GE.AND P1, PT, R13.reuse, R135, PT ;  /* 0x000000870d00720c */ /* 0x040fe40003f26270 */
[----:B------:R-:W-:Y:S01]  /*88f0*/  HMMA.16816.F32.BF16 R136, R8, R24, R136 ;  /* 0x000000180888723c */ /* 0x000fe20000041888 */
[----:B------:R-:W-:Y:S01]  /*8900*/  ISETP.GE.AND P3, PT, R13, R2, PT ;  /* 0x000000020d00720c */ /* 0x000fe20003f66270 */
[----:B------:R-:W-:Y:S01]  /*8910*/  VIADD R13, R0, 0x19 ;  /* 0x00000019000d7836 */ /* 0x000fe20000000000 */
[----:B------:R-:W-:-:S02]  /*8920*/  FSEL R159, R146, -INF , !P2 ;  /* 0xff800000929f7808 */ /* 0x000fc40005000000 */
[-C--:B------:R-:W-:Y:S01]  /*8930*/  ISETP.GE.AND P2, PT, R20, R135.reuse, PT ;  /* 0x000000871400720c */ /* 0x080fe20003f46270 */
[C---:B------:R-:W-:Y:S01]  /*8940*/  HMMA.16816.F32.BF16 R32, R8.reuse, R26, R32 ;  /* 0x0000001a0820723c */ /* 0x040fe20000041820 */
[----:B------:R-:W-:Y:S02]  /*8950*/  FSEL R152, R145, -INF , !P1 ;  /* 0xff80000091987808 */ /* 0x000fe40004800000 */
[----:B------:R-:W-:Y:S02]  /*8960*/  FSEL R157, R147, -INF , !P3 ;  /* 0xff800000939d7808 */ /* 0x000fe40005800000 */
[----:B------:R-:W-:Y:S01]  /*8970*/  FSEL R140, R140, -INF , !P2 ;  /* 0xff8000008c8c7808 */ /* 0x000fe20005000000 */
[----:B-1----:R-:W-:Y:S01]  /*8980*/  HMMA.16816.F32.BF16 R168, R8, R4, R168 ;  /* 0x0000000408a8723c */ /* 0x002fe200000418a8 */
[----:B------:R-:W-:Y:S01]  /*8990*/  ISETP.GE.AND P1, PT, R20, R2, PT ;  /* 0x000000021400720c */ /* 0x000fe20003f26270 */
[----:B------:R-:W-:Y:S01]  /*89a0*/  VIADD R20, R0, 0x20 ;  /* 0x0000002000147836 */ /* 0x000fe20000000000 */
[----:B------:R-:W-:-:S02]  /*89b0*/  ISETP.GE.AND P3, PT, R13, R135, PT ;  /* 0x000000870d00720c */ /* 0x000fc40003f66270 */
[-C--:B------:R-:W-:Y:S01]  /*89c0*/  ISETP.GE.AND P2, PT, R13, R2.reuse, PT ;  /* 0x000000020d00720c */ /* 0x080fe20003f46270 */
[----:B------:R-:W-:Y:S01]  /*89d0*/  VIADD R13, R0, 0x21 ;  /* 0x00000021000d7836 */ /* 0x000fe20000000000 */
[----:B------:R-:W-:Y:S01]  /*89e0*/  FSEL R153, R142, -INF , !P1 ;  /* 0xff8000008e997808 */ /* 0x000fe20004800000 */
[C---:B------:R-:W-:Y:S01]  /*89f0*/  VIADD R4, R0.reuse, 0x28 ;  /* 0x0000002800047836 */ /* 0x040fe20000000000 */
[----:B------:R-:W-:Y:S01]  /*8a00*/  FSEL R142, R141, -INF , !P3 ;  /* 0xff8000008d8e7808 */ /* 0x000fe20005800000 */
[----:B------:R-:W-:Y:S01]  /*8a10*/  HMMA.16816.F32.BF16 R164, R8, R6, R164 ;  /* 0x0000000608a4723c */ /* 0x000fe200000418a4 */
[----:B------:R-:W-:Y:S01]  /*8a20*/  FSEL R155, R143, -INF , !P2 ;  /* 0xff8000008f9b7808 */ /* 0x000fe20005000000 */
[----:B------:R-:W-:Y:S01]  /*8a30*/  VIADD R5, R0, 0x30 ;  /* 0x0000003000057836 */ /* 0x000fe20000000000 */
[----:B------:R-:W-:Y:S02]  /*8a40*/  ISETP.GE.AND P3, PT, R20, R2, PT ;  /* 0x000000021400720c */ /* 0x000fe40003f66270 */
[----:B------:R-:W-:-:S02]  /*8a50*/  ISETP.GE.AND P2, PT, R13, R135, PT ;  /* 0x000000870d00720c */ /* 0x000fc40003f46270 */
[-C--:B------:R-:W-:Y:S02]  /*8a60*/  ISETP.GE.AND P1, PT, R20, R135.reuse, PT ;  /* 0x000000871400720c */ /* 0x080fe40003f26270 */
[----:B------:R-:W-:Y:S02]  /*8a70*/  FSEL R149, R138, -INF , !P3 ;  /* 0xff8000008a957808 */ /* 0x000fe40005800000 */
[----:B------:R-:W-:Y:S02]  /*8a80*/  FSEL R144, R137, -INF , !P2 ;  /* 0xff80000089907808 */ /* 0x000fe40005000000 */
[----:B------:R-:W-:Y:S02]  /*8a90*/  FSEL R150, R136, -INF , !P1 ;  /* 0xff80000088967808 */ /* 0x000fe40004800000 */
[C---:B------:R-:W-:Y:S02]  /*8aa0*/  ISETP.GE.AND P3, PT, R4.reuse, R135, PT ;  /* 0x000000870400720c */ /* 0x040fe40003f66270 */
[-C--:B------:R-:W-:Y:S01]  /*8ab0*/  ISETP.GE.AND P2, PT, R4, R2.reuse, PT ;  /* 0x000000020400720c */ /* 0x080fe20003f46270 */
[----:B------:R-:W-:Y:S01]  /*8ac0*/  VIADD R4, R0, 0x29 ;  /* 0x0000002900047836 */ /* 0x000fe20000000000 */
[----:B------:R-:W-:-:S02]  /*8ad0*/  ISETP.GE.AND P1, PT, R13, R2, PT ;  /* 0x000000020d00720c */ /* 0x000fc40003f26270 */
[----:B------:R-:W-:Y:S02]  /*8ae0*/  FSEL R148, R32, -INF , !P3 ;  /* 0xff80000020947808 */ /* 0x000fe40005800000 */
[----:B------:R-:W-:Y:S02]  /*8af0*/  FSEL R151, R139, -INF , !P1 ;  /* 0xff8000008b977808 */ /* 0x000fe40004800000 */
[C---:B------:R-:W-:Y:S02]  /*8b00*/  ISETP.GE.AND P1, PT, R4.reuse, R135, PT ;  /* 0x000000870400720c */ /* 0x040fe40003f26270 */
[----:B------:R-:W-:Y:S01]  /*8b10*/  ISETP.GE.AND P3, PT, R4, R2, PT ;  /* 0x000000020400720c */ /* 0x000fe20003f66270 */
[----:B------:R-:W-:Y:S01]  /*8b20*/  VIADD R4, R0, 0x31 ;  /* 0x0000003100047836 */ /* 0x000fe20000000000 */
[----:B------:R-:W-:Y:S02]  /*8b30*/  FSEL R147, R34, -INF , !P2 ;  /* 0xff80000022937808 */ /* 0x000fe40005000000 */
[----:B------:R-:W-:-:S02]  /*8b40*/  FSEL R146, R33, -INF , !P1 ;  /* 0xff80000021927808 */ /* 0x000fc40004800000 */
[CC--:B------:R-:W-:Y:S02]  /*8b50*/  ISETP.GE.AND P2, PT, R5.reuse, R135.reuse, PT ;  /* 0x000000870500720c */ /* 0x0c0fe40003f46270 */
[-C--:B------:R-:W-:Y:S01]  /*8b60*/  ISETP.GE.AND P1, PT, R5, R2.reuse, PT ;  /* 0x000000020500720c */ /* 0x080fe20003f26270 */
[----:B------:R-:W-:Y:S01]  /*8b70*/  VIADD R5, R0, 0x38 ;  /* 0x0000003800057836 */ /* 0x000fe20000000000 */
[----:B------:R-:W-:Y:S02]  /*8b80*/  FSEL R145, R35, -INF , !P3 ;  /* 0xff80000023917808 */ /* 0x000fe40005800000 */
[----:B------:R-:W-:Y:S02]  /*8b90*/  FSEL R218, R168, -INF , !P2 ;  /* 0xff800000a8da7808 */ /* 0x000fe40005000000 */
[C---:B------:R-:W-:Y:S02]  /*8ba0*/  ISETP.GE.AND P3, PT, R4.reuse, R135, PT ;  /* 0x000000870400720c */ /* 0x040fe40003f66270 */
[----:B------:R-:W-:Y:S01]  /*8bb0*/  ISETP.GE.AND P2, PT, R4, R2, PT ;  /* 0x000000020400720c */ /* 0x000fe20003f46270 */
[----:B------:R-:W-:Y:S01]  /*8bc0*/  VIADD R4, R0, 0x39 ;  /* 0x0000003900047836 */ /* 0x000fe20000000000 */
[----:B------:R-:W-:-:S02]  /*8bd0*/  FSEL R173, R170, -INF , !P1 ;  /* 0xff800000aaad7808 */ /* 0x000fc40004800000 */
[-C--:B------:R-:W-:Y:S02]  /*8be0*/  ISETP.GE.AND P1, PT, R5, R135.reuse, PT ;  /* 0x000000870500720c */ /* 0x080fe40003f26270 */
[----:B------:R-:W-:Y:S02]  /*8bf0*/  FSEL R216, R169, -INF , !P3 ;  /* 0xff800000a9d87808 */ /* 0x000fe40005800000 */
[----:B------:R-:W-:Y:S02]  /*8c00*/  FSEL R174, R164, -INF , !P1 ;  /* 0xff800000a4ae7808 */ /* 0x000fe40004800000 */
[----:B------:R-:W-:Y:S02]  /*8c10*/  ISETP.GE.AND P1, PT, R4, R135, PT ;  /* 0x000000870400720c */ /* 0x000fe40003f26270 */
[----:B------:R-:W-:Y:S02]  /*8c20*/  FSEL R171, R171, -INF , !P2 ;  /* 0xff800000abab7808 */ /* 0x000fe40005000000 */
[----:B------:R-:W-:-:S02]  /*8c30*/  FSEL R172, R165, -INF , !P1 ;  /* 0xff800000a5ac7808 */ /* 0x000fc40004800000 */
[----:B------:R-:W-:Y:S02]  /*8c40*/  PLOP3.LUT P1, PT, PT, PT, UP0, 0x80, 0x0 ;  /* 0x000000000000781c */ /* 0x000fe40003f2f008 */
[-C--:B------:R-:W-:Y:S02]  /*8c50*/  ISETP.GE.AND P3, PT, R5, R2.reuse, PT ;  /* 0x000000020500720c */ /* 0x080fe40003f66270 */
[----:B------:R-:W-:Y:S02]  /*8c60*/  ISETP.GE.AND P2, PT, R0, R135, PT ;  /* 0x000000870000720c */ /* 0x000fe40003f46270 */
[----:B------:R-:W-:Y:S02]  /*8c70*/  FSEL R169, R166, -INF , !P3 ;  /* 0xff800000a6a97808 */ /* 0x000fe40005800000 */
[----:B------:R-:W-:Y:S02]  /*8c80*/  FSEL R16, R16, -INF , !P2 ;  /* 0xff80000010107808 */ /* 0x000fe40005000000 */
[----:B------:R-:W-:-:S02]  /*8c90*/  ISETP.GE.AND P3, PT, R0, R2, PT ;  /* 0x000000020000720c */ /* 0x000fc40003f66270 */
[----:B------:R-:W-:Y:S02]  /*8ca0*/  ISETP.GE.AND P2, PT, R4, R2, PT ;  /* 0x000000020400720c */ /* 0x000fe40003f46270 */
[----:B------:R-:W-:Y:S02]  /*8cb0*/  FSEL R5, R18, -INF , !P3 ;  /* 0xff80000012057808 */ /* 0x000fe40005800000 */
[----:B------:R-:W-:Y:S01]  /*8cc0*/  FSEL R168, R167, -INF , !P2 ;  /* 0xff800000a7a87808 */ /* 0x000fe20005000000 */
[----:B------:R-:W-:Y:S08]  /*8cd0*/  @!P1 BRA `(.L_x_745) ;  /* 0x0000000c00309947 */ /* 0x000ff00003800000 */
[----:B------:R-:W-:Y:S05]  /*8ce0*/  @!P0 BRA `(.L_x_746) ;  /* 0x00000004001c8947 */ /* 0x000fea0003800000 */
[----:B------:R-:W-:Y:S01]  /*8cf0*/  ULDC UR5, c[0x0][0x380] ;  /* 0x0000e00000057ab9 */ /* 0x000fe20000000800 */
[----:B------:R-:W-:Y:S01]  /*8d00*/  USHF.L.U32 UR6, UR16, 0x6, URZ ;  /* 0x0000000610067899 */ /* 0x000fe2000800063f */
[----:B------:R-:W-:Y:S01]  /*8d10*/  IABS R0, UR5 ;  /* 0x0000000500007c13 */ /* 0x000fe20008000000 */
[----:B------:R-:W-:Y:S02]  /*8d20*/  UMOV UR28, URZ ;  /* 0x0000003f001c7c82 */ /* 0x000fe40008000000 */
[----:B------:R-:W-:Y:S01]  /*8d30*/  UIADD3 UR26, UR6, -0x40, URZ ;  /* 0xffffffc0061a7890 */ /* 0x000fe2000fffe03f */
[----:B------:R-:W-:Y:S02]  /*8d40*/  R2UR UR4, R0 ;  /* 0x00000000000472ca */ /* 0x000fe400000e0000 */
[----:B------:R-:W-:Y:S01]  /*8d50*/  IABS R2, UR6 ;  /* 0x0000000600027c13 */ /* 0x000fe20008000000 */
[----:B------:R-:W-:-:S03]  /*8d60*/  ULOP3.LUT UR6, UR6, UR5, URZ, 0x3c, !UPT ;  /* 0x0000000506067292 */ /* 0x000fc6000f8e3c3f */
[----:B------:R-:W-:Y:S01]  /*8d70*/  R2UR UR25, R2 ;  /* 0x00000000021972ca */ /* 0x000fe200000e0000 */
[----:B------:R-:W-:-:S06]  /*8d80*/  UISETP.GE.AND UP1, UPT, UR6, URZ, UPT ;  /* 0x0000003f0600728c */ /* 0x000fcc000bf26270 */
[----:B------:R-:W1:Y:S08]  /*8d90*/  I2F.RP R6, UR4 ;  /* 0x0000000400067d06 */ /* 0x000e700008209400 */
[----:B-1----:R-:W1:Y:S02]  /*8da0*/  MUFU.RCP R4, R6 ;  /* 0x0000000600047308 */ /* 0x002e640000001000 */
[----:B-1----:R-:W-:-:S06]  /*8db0*/  VIADD R4, R4, 0xffffffe ;  /* 0x0ffffffe04047836 */ /* 0x002fcc0000000000 */
[----:B------:R-:W1:Y:S02]  /*8dc0*/  F2I.FTZ.U32.TRUNC.NTZ R0, R4 ;  /* 0x0000000400007305 */ /* 0x000e64000021f000 */
[----:B-1----:R-:W-:Y:S02]  /*8dd0*/  R2UR UR29, R0 ;  /* 0x00000000001d72ca */ /* 0x002fe400000e0000 */
[----:B------:R-:W-:Y:S01]  /*8de0*/  IABS R0, UR26 ;  /* 0x0000001a00007c13 */ /* 0x000fe20008000000 */
[----:B------:R-:W-:-:S03]  /*8df0*/  ULOP3.LUT UR26, UR26, UR5, URZ, 0x3c, !UPT ;  /* 0x000000051a1a7292 */ /* 0x000fc6000f8e3c3f */
[----:B------:R-:W-:-:S07]  /*8e00*/  R2UR UR18, R0 ;  /* 0x00000000001272ca */ /* 0x000fce00000e0000 */
[----:B------:R-:W-:-:S04]  /*8e10*/  UIADD3 UR7, URZ, -UR29, URZ ;  /* 0x8000001d3f077290 */ /* 0x000fc8000fffe03f */
[----:B------:R-:W-:-:S04]  /*8e20*/  UIMAD UR7, UR7, UR4, URZ ;  /* 0x00000004070772a4 */ /* 0x000fc8000f8e023f */
[----:B------:R-:W-:-:S04]  /*8e30*/  UIMAD.WIDE.U32 UR30, UR29, UR7, UR28 ;  /* 0x000000071d1e72a5 */ /* 0x000fc8000f8e001c */
[----:B------:R-:W-:Y:S02]  /*8e40*/  UIMAD.WIDE.U32 UR28, UR31, UR25, URZ ;  /* 0x000000191f1c72a5 */ /* 0x000fe4000f8e003f */
[----:B------:R-:W-:Y:S02]  /*8e50*/  UIMAD.WIDE.U32 UR30, UR31, UR18, URZ ;  /* 0x000000121f1e72a5 */ /* 0x000fe4000f8e003f */
[----:B------:R-:W-:-:S04]  /*8e60*/  UIADD3 UR24, -UR29, URZ, URZ ;  /* 0x0000003f1d187290 */ /* 0x000fc8000fffe13f */
[----:B------:R-:W-:Y:S01]  /*8e70*/  UIMAD UR24, UR4, UR24, UR25 ;  /* 0x00000018041872a4 */ /* 0x000fe2000f8e0219 */
[----:B------:R-:W-:Y:S02]  /*8e80*/  UMOV UR27, UR31 ;  /* 0x0000001f001b7c82 */ /* 0x000fe40008000000 */
[----:B------:R-:W-:Y:S02]  /*8e90*/  UIADD3 UR7, -UR27, URZ, URZ ;  /* 0x0000003f1b077290 */ /* 0x000fe4000fffe13f */
[----:B------:R-:W-:Y:S02]  /*8ea0*/  UISETP.GT.U32.AND UP2, UPT, UR4, UR24, UPT ;  /* 0x000000180400728c */ /* 0x000fe4000bf44070 */
[----:B------:R-:W-:-:S04]  /*8eb0*/  UIMAD UR7, UR4, UR7, UR18 ;  /* 0x00000007040772a4 */ /* 0x000fc8000f8e0212 */
[----:B------:R-:W-:-:S05]  /*8ec0*/  UISETP.GT.U32.AND UP0, UPT, UR4, UR7, UPT ;  /* 0x000000070400728c */ /* 0x000fca000bf04070 */
[----:B------:R-:W-:Y:S02]  /*8ed0*/  @!UP2 UIADD3 UR24, UR24, -UR4, URZ ;  /* 0x800000041818a290 */ /* 0x000fe4000fffe03f */
[----:B------:R-:W-:Y:S02]  /*8ee0*/  @!UP2 UIADD3 UR29, UR29, 0x1, URZ ;  /* 0x000000011d1da890 */ /* 0x000fe4000fffe03f */
[----:B------:R-:W-:Y:S02]  /*8ef0*/  UISETP.GE.U32.AND UP4, UPT, UR24, UR4, UPT ;  /* 0x000000041800728c */ /* 0x000fe4000bf86070 */
[----:B------:R-:W-:Y:S02]  /*8f00*/  @!UP0 UIADD3 UR7, UR7, -UR4, URZ ;  /* 0x8000000407078290 */ /* 0x000fe4000fffe03f */
[----:B------:R-:W-:Y:S02]  /*8f10*/  @!UP0 UIADD3 UR27, UR27, 0x1, URZ ;  /* 0x000000011b1b8890 */ /* 0x000fe4000fffe03f */
[----:B------:R-:W-:-:S02]  /*8f20*/  UISETP.GE.U32.AND UP3, UPT, UR7, UR4, UPT ;  /* 0x000000040700728c */ /* 0x000fc4000bf66070 */
[----:B------:R-:W-:Y:S02]  /*8f30*/  UISETP.GE.AND UP0, UPT, UR26, URZ, UPT ;  /* 0x0000003f1a00728c */ /* 0x000fe4000bf06270 */
[----:B------:R-:W-:Y:S02]  /*8f40*/  UISETP.NE.AND UP2, UPT, UR5, URZ, UPT ;  /* 0x0000003f0500728c */ /* 0x000fe4000bf45270 */
[----:B------:R-:W-:Y:S02]  /*8f50*/  @UP4 UIADD3 UR29, UR29, 0x1, URZ ;  /* 0x000000011d1d4890 */ /* 0x000fe4000fffe03f */
[----:B------:R-:W-:Y:S02]  /*8f60*/  ULOP3.LUT UR4, URZ, UR5, URZ, 0x33, !UPT ;  /* 0x000000053f047292 */ /* 0x000fe4000f8e333f */
[----:B------:R-:W-:Y:S02]  /*8f70*/  @!UP1 UIADD3 UR29, -UR29, URZ, URZ ;  /* 0x0000003f1d1d9290 */ /* 0x000fe4000fffe13f */
[----:B------:R-:W-:-:S02]  /*8f80*/  @UP3 UIADD3 UR27, UR27, 0x1, URZ ;  /* 0x000000011b1b3890 */ /* 0x000fc4000fffe03f */
[----:B------:R-:W-:Y:S02]  /*8f90*/  USEL UR29, UR4, UR29, !UP2 ;  /* 0x0000001d041d7287 */ /* 0x000fe4000d000000 */
[----:B------:R-:W-:Y:S02]  /*8fa0*/  @!UP0 UIADD3 UR27, -UR27, URZ, URZ ;  /* 0x0000003f1b1b8290 */ /* 0x000fe4000fffe13f */
[----:B------:R-:W-:Y:S02]  /*8fb0*/  UIMAD.WIDE UR6, UR29, 0x4, UR20 ;  /* 0x000000041d0678a5 */ /* 0x000fe4000f8e0214 */
[----:B------:R-:W-:-:S04]  /*8fc0*/  USEL UR4, UR4, UR27, !UP2 ;  /* 0x0000001b04047287 */ /* 0x000fc8000d000000 */
[----:B------:R-:W-:Y:S01]  /*8fd0*/  UIMAD.WIDE UR24, UR4, 0x4, UR20 ;  /* 0x00000004041878a5 */ /* 0x000fe2000f8e0214 */
[----:B------:R-:W-:Y:S02]  /*8fe0*/  IMAD.U32 R8, RZ, RZ, UR6 ;  /* 0x00000006ff087e24 */ /* 0x000fe4000f8e00ff */
[----:B------:R-:W-:-:S03]  /*8ff0*/  IMAD.U32 R9, RZ, RZ, UR7 ;  /* 0x00000007ff097e24 */ /* 0x000fc6000f8e00ff */
[----:B------:R-:W-:Y:S02]  /*9000*/  IMAD.U32 R6, RZ, RZ, UR24 ;  /* 0x00000018ff067e24 */ /* 0x000fe4000f8e00ff */
[----:B------:R-:W-:Y:S01]  /*9010*/  IMAD.U32 R7, RZ, RZ, UR25 ;  /* 0x00000019ff077e24 */ /* 0x000fe2000f8e00ff */
[----:B------:R-:W2:Y:S04]  /*9020*/  LDG.E R2, desc[UR22][R8.64] ;  /* 0x0000001608027981 */ /* 0x000ea8000c1e1900 */
[----:B------:R-:W3:Y:S01]  /*9030*/  LDG.E R0, desc[UR22][R6.64] ;  /* 0x0000001606007981 */ /* 0x000ee2000c1e1900 */
        /* <DEDUP_REMOVED lines=8> */
[----:B--2---:R-:W-:Y:S02]  /*90c0*/  R2UR UR7, R2 ;  /* 0x00000000020772ca */ /* 0x004fe400000e0000 */
[----:B---3--:R-:W-:-:S13]  /*90d0*/  R2UR UR6, R0 ;  /* 0x00000000000672ca */ /* 0x008fda00000e0000 */
[----:B------:R-:W-:-:S04]  /*90e0*/  UIADD3 UR7, -UR7, UR6, URZ ;  /* 0x0000000607077290 */ /* 0x000fc8000fffe13f */
[----:B------:R-:W-:Y:S02]  /*90f0*/  USHF.R.S32.HI UR6, URZ, 0x1f, UR7 ;  /* 0x0000001f3f067899 */ /* 0x000fe40008011407 */
[----:B------:R-:W-:Y:S02]  /*9100*/  UIMAD.WIDE.U32 UR24, UR7, UR4, UR24 ;  /* 0x00000004071872a5 */ /* 0x000fe4000f8e0018 */
[----:B------:R-:W-:-:S04]  /*9110*/  UIMAD UR6, UR6, UR4, URZ ;  /* 0x00000004060672a4 */ /* 0x000fc8000f8e023f */
[----:B------:R-:W-:Y:S01]  /*9120*/  UIMAD UR6, UR7, UR5, UR6 ;  /* 0x00000005070672a4 */ /* 0x000fe2000f8e0206 */
[----:B------:R-:W-:-:S03]  /*9130*/  UMOV UR18, UR24 ;  /* 0x0000001800127c82 */ /* 0x000fc60008000000 */
[----:B------:R-:W-:Y:S01]  /*9140*/  UIADD3 UR6, UR25, UR6, URZ ;  /* 0x0000000619067290 */ /* 0x000fe2000fffe03f */
[----:B------:R-:W-:Y:S11]  /*9150*/  BRA `(.L_x_747) ;  /* 0x0000000000087947 */ /* 0x000ff60003800000 */
.L_x_746:
[----:B------:R-:W-:-:S04]  /*9160*/  ULEA UR18, -UR8, URZ, 0x6 ;  /* 0x0000003f08127291 */ /* 0x000fc8000f8e313f */
[----:B------:R-:W-:-:S12]  /*9170*/  USHF.R.S32.HI UR6, URZ, 0x1f, UR18 ;  /* 0x0000001f3f067899 */ /* 0x000fd80008011412 */
.L_x_747:
[C---:B------:R-:W-:Y:S01]  /*9180*/  @!P5 IADD3 R7, P1, R133.reuse, UR18, RZ ;  /* 0x000000128507dc10 */ /* 0x040fe2000ff3e0ff */
[----:B------:R-:W-:Y:S01]  /*9190*/  IMAD.U32 R29, RZ, RZ, UR18 ;  /* 0x00000012ff1d7e24 */ /* 0x000fe2000f8e00ff */
[----:B------:R-:W-:Y:S01]  /*91a0*/  @!P4 IADD3 R9, P3, R133, UR18, RZ ;  /* 0x000000128509cc10 */ /* 0x000fe2000ff7e0ff */
[----:B------:R-:W-:Y:S01]  /*91b0*/  IMAD.U32 R4, RZ, RZ, UR18 ;  /* 0x00000012ff047e24 */ /* 0x000fe2000f8e00ff */
[----:B------:R-:W-:Y:S01]  /*91c0*/  @!P5 IADD3.X R6, R134, UR6, RZ, P1, !PT ;  /* 0x000000068606dc10 */ /* 0x000fe20008ffe4ff */
[----:B------:R-:W-:Y:S01]  /*91d0*/  IMAD.U32 R2, RZ, RZ, UR6 ;  /* 0x00000006ff027e24 */ /* 0x000fe2000f8e00ff */
[----:B------:R-:W-:Y:S01]  /*91e0*/  @!P5 LEA R26, P1, R7, UR10, 0x1 ;  /* 0x0000000a071adc11 */ /* 0x000fe2000f8208ff */
[----:B------:R-:W-:Y:S01]  /*91f0*/  IMAD.U32 R0, RZ, RZ, UR14 ;  /* 0x0000000eff007e24 */ /* 0x000fe2000f8e00ff */
[-C--:B------:R-:W-:Y:S01]  /*9200*/  @!P6 LEA R28, P2, R29, R208.reuse, 0x1 ;  /* 0x000000d01d1ce211 */ /* 0x080fe200078408ff */
[----:B------:R-:W-:Y:S01]  /*9210*/  IMAD.U32 R11, RZ, RZ, UR13 ;  /* 0x0000000dff0b7e24 */ /* 0x000fe2000f8e00ff */
[----:B------:R-:W-:Y:S01]  /*9220*/  @!P5 LEA.HI.X R27, R7, UR11, R6, 0x1, P1 ;  /* 0x0000000b071bdc11 */ /* 0x000fe200088f0c06 */
[----:B------:R-:W-:Y:S01]  /*9230*/  IMAD.U32 R7, RZ, RZ, UR13 ;  /* 0x0000000dff077e24 */ /* 0x000fe2000f8e00ff */
[----:B------:R-:W-:Y:S01]  /*9240*/  @!P6 LEA.HI.X R29, R4, R209, R2, 0x1, P2 ;  /* 0x000000d1041de211 */ /* 0x000fe200010f0c02 */
[----:B------:R-:W-:Y:S01]  /*9250*/  UIADD3 UR4, UP1, UP0, UR14, UR18, UR14 ;  /* 0x000000120e047290 */ /* 0x000fe2000f83e00e */
[C-C-:B------:R-:W-:Y:S01]  /*9260*/  @!P5 IADD3 R13, P2, P1, R133.reuse, UR18, R0.reuse ;  /* 0x00000012850ddc10 */ /* 0x140fe2000f95e000 */
[----:B------:R1:W-:Y:S01]  /*9270*/  @P6 STS.128 [R203+0x6000], RZ ;  /* 0x006000ffcb006388 */ /* 0x0003e20000000c00 */
[C---:B------:R-:W-:Y:S01]  /*9280*/  @!P4 IADD3.X R2, R134.reuse, UR6, RZ, P3, !PT ;  /* 0x000000068602cc10 */ /* 0x040fe20009ffe4ff */
[----:B------:R-:W-:Y:S01]  /*9290*/  UIADD3.X UR5, UR13, UR6, UR13, UP1, UP0 ;  /* 0x000000060d057290 */ /* 0x000fe20008fe040d */
[C---:B------:R-:W-:Y:S01]  /*92a0*/  @!P5 IADD3.X R4, R134.reuse, UR6, R7, P2, P1 ;  /* 0x000000068604dc10 */ /* 0x040fe200097e2407 */
[----:B------:R-:W-:Y:S01]  /*92b0*/  IMAD.U32 R23, RZ, RZ, UR4 ;  /* 0x00000004ff177e24 */ /* 0x000fe2000f8e00ff */
[----:B------:R-:W-:Y:S01]  /*92c0*/  @!P4 IADD3 R7, P2, P1, R133, UR18, R0 ;  /* 0x000000128507cc10 */ /* 0x000fe2000f95e000 */
[----:B------:R-:W-:Y:S01]  /*92d0*/  VOTEU.ALL UP0, P6 ;  /* 0x00000000003f7886 */ /* 0x000fe20003000000 */
[----:B------:R-:W-:Y:S01]  /*92e0*/  @!P4 LEA R10, P3, R9, UR10, 0x1 ;  /* 0x0000000a090acc11 */ /* 0x000fe2000f8608ff */
[----:B------:R-:W-:Y:S01]  /*92f0*/  @!PT LDS RZ, [RZ] ;  /* 0x00000000fffff984 */ /* 0x000fe20000000800 */
[----:B------:R-:W-:Y:S01]  /*9300*/  @!PT LDS RZ, [RZ] ;  /* 0x00000000fffff984 */ /* 0x000fe20000000800 */
[----:B------:R-:W-:Y:S01]  /*9310*/  @!PT LDS RZ, [RZ] ;  /* 0x00000000fffff984 */ /* 0x000fe20000000800 */
[----:B------:R1:W-:Y:S01]  /*9320*/  @!P6 LDGSTS.E.BYPASS.LTC128B.128 [R203+0x6000], desc[UR22][R28.64] ;  /* 0x060000001ccbefae */ /* 0x0003e2000b901d56 */
[----:B------:R-:W-:Y:S01]  /*9330*/  @!P4 IADD3.X R0, R134, UR6, R11, P2, P1 ;  /* 0x000000068600cc10 */ /* 0x000fe200097e240b */
[----:B------:R-:W-:Y:S01]  /*9340*/  BSSY B0, `(.L_x_748) ;  /* 0x000005f000007945 */ /* 0x000fe20003800000 */
[----:B------:R-:W-:Y:S01]  /*9350*/  @!P5 LEA R24, P2, R13, UR10, 0x1 ;  /* 0x0000000a0d18dc11 */ /* 0x000fe2000f8408ff */
[----:B------:R-:W-:Y:S01]  /*9360*/  @!UP0 UIADD3 UR9, UP1, UR14, UR18, URZ ;  /* 0x000000120e098290 */ /* 0x000fe2000ff3e03f */
[----:B------:R-:W-:Y:S01]  /*9370*/  @!P4 LEA R8, P1, R7, UR10, 0x1 ;  /* 0x0000000a0708cc11 */ /* 0x000fe2000f8208ff */
[----:B------:R1:W-:Y:S01]  /*9380*/  @P5 STS.128 [R203+0x8000], RZ ;  /* 0x008000ffcb005388 */ /* 0x0003e20000000c00 */
[----:B------:R-:W-:Y:S01]  /*9390*/  @!P4 LEA.HI.X R11, R9, UR11, R2, 0x1, P3 ;  /* 0x0000000b090bcc11 */ /* 0x000fe200098f0c02 */
[----:B------:R-:W-:Y:S01]  /*93a0*/  IMAD.U32 R2, RZ, RZ, UR4 ;  /* 0x00000004ff027e24 */ /* 0x000fe2000f8e00ff */
[----:B------:R-:W-:Y:S01]  /*93b0*/  @!P5 LEA.HI.X R25, R13, UR11, R4, 0x1, P2 ;  /* 0x0000000b0d19dc11 */ /* 0x000fe200090f0c04 */
[----:B------:R-:W-:Y:S01]  /*93c0*/  @!UP0 UIADD3.X UR7, UR13, UR6, URZ, UP1, !UPT ;  /* 0x000000060d078290 */ /* 0x000fe20008ffe43f */
[----:B------:R-:W-:Y:S01]  /*93d0*/  @!P4 LEA.HI.X R9, R7, UR11, R0, 0x1, P1 ;  /* 0x0000000b0709cc11 */ /* 0x000fe200088f0c00 */
[----:B------:R-:W-:Y:S01]  /*93e0*/  IMAD.U32 R0, RZ, RZ, UR5 ;  /* 0x00000005ff007e24 */ /* 0x000fe2000f8e00ff */
[----:B------:R-:W-:Y:S01]  /*93f0*/  @!P5 IADD3 R7, P2, R133, UR4, RZ ;  /* 0x000000048507dc10 */ /* 0x000fe2000ff5e0ff */
[----:B------:R-:W-:Y:S01]  /*9400*/  @!PT LDS RZ, [RZ] ;  /* 0x00000000fffff984 */ /* 0x000fe20000000800 */
[----:B------:R-:W-:Y:S01]  /*9410*/  @!PT LDS RZ, [RZ] ;  /* 0x00000000fffff984 */ /* 0x000fe20000000800 */
[----:B------:R-:W-:Y:S01]  /*9420*/  @!PT LDS RZ, [RZ] ;  /* 0x00000000fffff984 */ /* 0x000fe20000000800 */
[----:B------:R1:W-:Y:S01]  /*9430*/  @!P5 LDGSTS.E.BYPASS.LTC128B.128 [R203+0x8000], desc[UR22][R26.64+0x80] ;  /* 0x080000801acbdfae */ /* 0x0003e2000b901d56 */
[----:B------:R-:W-:-:S02]  /*9440*/  @!P6 LEA R22, P1, R23, R208, 0x1 ;  /* 0x000000d01716e211 */ /* 0x000fc400078208ff */
[----:B------:R-:W-:Y:S01]  /*9450*/  @!P5 IADD3.X R4, R134, UR5, RZ, P2, !PT ;  /* 0x000000058604dc10 */ /* 0x000fe200097fe4ff */
[----:B------:R1:W-:Y:S01]  /*9460*/  @P4 STS.128 [R203+0xa000], RZ ;  /* 0x00a000ffcb004388 */ /* 0x0003e20000000c00 */
[C---:B------:R-:W-:Y:S02]  /*9470*/  @!P5 LEA R20, P2, R7.reuse, UR10, 0x1 ;  /* 0x0000000a0714dc11 */ /* 0x040fe4000f8408ff */
[----:B------:R-:W-:Y:S01]  /*9480*/  @!P6 LEA.HI.X R23, R2, R209, R0, 0x1, P1 ;  /* 0x000000d10217e211 */ /* 0x000fe200008f0c00 */
[----:B------:R-:W-:Y:S01]  /*9490*/  IMAD.U32 R2, RZ, RZ, UR7 ;  /* 0x00000007ff027e24 */ /* 0x000fe2000f8e00ff */
[----:B------:R-:W-:Y:S01]  /*94a0*/  @!P5 LEA.HI.X R21, R7, UR11, R4, 0x1, P2 ;  /* 0x0000000b0715dc11 */ /* 0x000fe200090f0c04 */
[----:B------:R-:W-:Y:S01]  /*94b0*/  IMAD.U32 R7, RZ, RZ, UR9 ;  /* 0x00000009ff077e24 */ /* 0x000fe2000f8e00ff */
[----:B------:R-:W-:Y:S01]  /*94c0*/  @!P4 IADD3 R0, P1, R133, UR4, RZ ;  /* 0x000000048500cc10 */ /* 0x000fe2000ff3e0ff */
[----:B------:R-:W-:Y:S01]  /*94d0*/  UIADD3 UR4, UP0, UR14, UR4, URZ ;  /* 0x000000040e047290 */ /* 0x000fe2000ff1e03f */
[----:B------:R-:W-:Y:S01]  /*94e0*/  @!PT LDS RZ, [RZ] ;  /* 0x00000000fffff984 */ /* 0x000fe20000000800 */
[----:B------:R-:W-:Y:S01]  /*94f0*/  @!PT LDS RZ, [RZ] ;  /* 0x00000000fffff984 */ /* 0x000fe20000000800 */
[----:B------:R-:W-:Y:S01]  /*9500*/  @!PT LDS RZ, [RZ] ;  /* 0x00000000fffff984 */ /* 0x000fe20000000800 */
[----:B------:R1:W-:Y:S02]  /*9510*/  @!P4 LDGSTS.E.BYPASS.LTC128B.128 [R203+0xa000], desc[UR22][R10.64+0x100] ;  /* 0x0a0001000acbcfae */ /* 0x0003e4000b901d56 */
[----:B------:R-:W-:-:S02]  /*9520*/  @!P6 LEA R32, P2, R7, R208, 0x1 ;  /* 0x000000d00720e211 */ /* 0x000fc400078408ff */
[----:B------:R-:W-:Y:S01]  /*9530*/  @!P4 IADD3.X R13, R134, UR5, RZ, P1, !PT ;  /* 0x00000005860dcc10 */ /* 0x000fe20008ffe4ff */
[----:B------:R-:W-:Y:S01]  /*9540*/  UIADD3.X UR5, UR13, UR5, URZ, UP0, !UPT ;  /* 0x000000050d057290 */ /* 0x000fe200087fe43f */
[C---:B------:R-:W-:Y:S01]  /*9550*/  @!P4 LEA R30, P1, R0.reuse, UR10, 0x1 ;  /* 0x0000000a001ecc11 */ /* 0x040fe2000f8208ff */
[----:B------:R1:W-:Y:S01]  /*9560*/  @P6 STS.128 [R203+0x6800], RZ ;  /* 0x006800ffcb006388 */ /* 0x0003e20000000c00 */
[----:B------:R-:W-:Y:S01]  /*9570*/  @!P6 LEA.HI.X R33, R7, R209, R2, 0x1, P2 ;  /* 0x000000d10721e211 */ /* 0x000fe200010f0c02 */
[----:B------:R-:W-:Y:S01]  /*9580*/  IMAD.U32 R2, RZ, RZ, UR4 ;  /* 0x00000004ff027e24 */ /* 0x000fe2000f8e00ff */
[----:B------:R-:W-:Y:S01]  /*9590*/  @!P4 LEA.HI.X R31, R0, UR11, R13, 0x1, P1 ;  /* 0x0000000b001fcc11 */ /* 0x000fe200088f0c0d */
[----:B------:R-:W-:Y:S01]  /*95a0*/  IMAD.U32 R13, RZ, RZ, UR4 ;  /* 0x00000004ff0d7e24 */ /* 0x000fe2000f8e00ff */
[----:B------:R-:W-:Y:S01]  /*95b0*/  @!P5 IADD3 R7, P1, R133, UR4, RZ ;  /* 0x000000048507dc10 */ /* 0x000fe2000ff3e0ff */
[----:B------:R-:W-:Y:S01]  /*95c0*/  @!PT LDS RZ, [RZ] ;  /* 0x00000000fffff984 */ /* 0x000fe20000000800 */
[----:B------:R-:W-:Y:S01]  /*95d0*/  @!PT LDS RZ, [RZ] ;  /* 0x00000000fffff984 */ /* 0x000fe20000000800 */
[----:B------:R-:W-:Y:S01]  /*95e0*/  @!PT LDS RZ, [RZ] ;  /* 0x00000000fffff984 */ /* 0x000fe20000000800 */
[----:B------:R1:W-:Y:S01]  /*95f0*/  @!P6 LDGSTS.E.BYPASS.LTC128B.128 [R203+0x6800], desc[UR22][R32.64] ;  /* 0x0680000020cbefae */ /* 0x0003e2000b901d56 */
[----:B------:R-:W-:-:S02]  /*9600*/  IMAD.U32 R0, RZ, RZ, UR5 ;  /* 0x00000005ff007e24 */ /* 0x000fc4000f8e00ff */
[----:B------:R-:W-:Y:S01]  /*9610*/  @!P6 LEA R34, P2, R13, R208, 0x1 ;  /* 0x000000d00d22e211 */ /* 0x000fe200078408ff */
[----:B------:R1:W-:Y:S01]  /*9620*/  @P5 STS.128 [R203+0x8800], RZ ;  /* 0x008800ffcb005388 */ /* 0x0003e20000000c00 */
[----:B------:R-:W-:Y:S02]  /*9630*/  @!P5 IADD3.X R4, R134, UR5, RZ, P1, !PT ;  /* 0x000000058604dc10 */ /* 0x000fe40008ffe4ff */
[C---:B------:R-:W-:Y:S01]  /*9640*/  @!P5 LEA R6, P1, R7.reuse, UR10, 0x1 ;  /* 0x0000000a0706dc11 */ /* 0x040fe2000f8208ff */
[----:B------:R-:W-:Y:S01]  /*9650*/  @!PT LDS RZ, [RZ] ;  /* 0x00000000fffff984 */ /* 0x000fe20000000800 */
[----:B------:R-:W-:Y:S01]  /*9660*/  @!PT LDS RZ, [RZ] ;  /* 0x00000000fffff984 */ /* 0x000fe20000000800 */
[----:B------:R-:W-:Y:S01]  /*9670*/  @!PT LDS RZ, [RZ] ;  /* 0x00000000fffff984 */ /* 0x000fe20000000800 */
[----:B------:R1:W-:Y:S01]  /*9680*/  @!P5 LDGSTS.E.BYPASS.LTC128B.128 [R203+0x8800], desc[UR22][R24.64+0x80] ;  /* 0x0880008018cbdfae */ /* 0x0003e2000b901d56 */
[----:B------:R-:W-:Y:S02]  /*9690*/  @!P6 LEA.HI.X R35, R2, R209, R0, 0x1, P2 ;  /* 0x000000d10223e211 */ /* 0x000fe400010f0c00 */
[----:B------:R-:W-:Y:S01]  /*96a0*/  @!P5 LEA.HI.X R7, R7, UR11, R4, 0x1, P1 ;  /* 0x0000000b0707dc11 */ /* 0x000fe200088f0c04 */
[----:B------:R1:W-:Y:S04]  /*96b0*/  @P4 STS.128 [R203+0xa800], RZ ;  /* 0x00a800ffcb004388 */ /* 0x0003e80000000c00 */
        /* <DEDUP_REMOVED lines=31> */
[----:B------:R-:W-:-:S04]  /*98b0*/  IADD3 R133, P1, R133, UR4, RZ ;  /* 0x0000000485857c10 */ /* 0x000fc8000ff3e0ff */
[----:B------:R-:W-:Y:S02]  /*98c0*/  IADD3.X R134, R134, UR5, RZ, P1, !PT ;  /* 0x0000000586867c10 */ /* 0x000fe40008ffe4ff */
[----:B-1----:R-:W-:-:S04]  /*98d0*/  LEA R6, P1, R133, UR10, 0x1 ;  /* 0x0000000a85067c11 */ /* 0x002fc8000f8208ff */
[----:B------:R-:W-:-:S05]  /*98e0*/  LEA.HI.X R7, R133, UR11, R134, 0x1, P1 ;  /* 0x0000000b85077c11 */ /* 0x000fca00088f0c86 */
[----:B------:R-:W-:Y:S01]  /*98f0*/  @!PT LDS RZ, [RZ] ;  /* 0x00000000fffff984 */ /* 0x000fe20000000800 */
[----:B------:R-:W-:Y:S01]  /*9900*/  @!PT LDS RZ, [RZ] ;  /* 0x00000000fffff984 */ /* 0x000fe20000000800 */
[----:B------:R-:W-:Y:S01]  /*9910*/  @!PT LDS RZ, [RZ] ;  /* 0x00000000fffff984 */ /* 0x000fe20000000800 */
[----:B------:R2:W-:Y:S04]  /*9920*/  LDGSTS.E.BYPASS.LTC128B.128 [R203+0xb800], desc[UR22][R6.64+0x100] ;  /* 0x0b80010006cb7fae */ /* 0x0005e8000b901d56 */
.L_x_749:
[----:B------:R-:W-:Y:S05]  /*9930*/  BSYNC B0 ;  /* 0x0000000000007941 */ /* 0x000fea0003800000 */
.L_x_748:
[----:B------:R-:W0:Y:S01]  /*9940*/  LDGDEPBAR ;  /* 0x00000000000079af */ /* 0x000e220000000000 */
[----:B-12---:R-:W-:Y:S01]  /*9950*/  IMAD.U32 R7, RZ, RZ, UR18 ;  /* 0x00000012ff077e24 */ /* 0x006fe2000f8e00ff */
[----:B------:R-:W-:Y:S01]  /*9960*/  MOV R0, UR6 ;  /* 0x0000000600007c02 */ /* 0x000fe20008000f00 */
[----:B------:R-:W-:-:S03]  /*9970*/  IMAD.U32 R2, RZ, RZ, UR18 ;  /* 0x00000012ff027e24 */ /* 0x000fc6000f8e00ff */
[----:B------:R-:W-:-:S04]  /*9980*/  LEA R208, P1, R7, R208, 0x1 ;  /* 0x000000d007d07211 */ /* 0x000fc800078208ff */
[----:B------:R-:W-:-:S09]  /*9990*/  LEA.HI.X R209, R2, R209, R0, 0x1, P1 ;  /* 0x000000d102d17211 */ /* 0x000fd200008f0c00 */
.L_x_745:
[----:B------:R-:W-:Y:S01]  /*99a0*/  FMNMX.FTZ R9, R132, R16, !PT ;  /* 0x0000001084097209 */ /* 0x000fe20007810000 */
[----:B------:R-:W-:Y:S01]  /*99b0*/  LDSM.16.MT88.4 R32, [R188+0xc000] ;  /* 0x00c00000bc20783b */ /* 0x000fe20000004200 */
[----:B------:R-:W-:Y:S02]  /*99c0*/  FMNMX.FTZ R0, R3, R5, !PT ;  /* 0x0000000503007209 */ /* 0x000fe40007810000 */
[----:B------:R-:W-:Y:S01]  /*99d0*/  FMNMX.FTZ R9, R156, R9, !PT ;  /* 0x000000099c097209 */ /* 0x000fe20007810000 */
[----:B------:R-:W-:Y:S01]  /*99e0*/  LDSM.16.MT88.4 R24, [R189+0xc000] ;  /* 0x00c00000bd18783b */ /* 0x000fe20000004200 */
[----:B------:R-:W-:Y:S02]  /*99f0*/  FMNMX.FTZ R0, R19, R0, !PT ;  /* 0x0000000013007209 */ /* 0x000fe40007810000 */
[----:B------:R-:W-:Y:S01]  /*9a00*/  FMNMX.FTZ R9, R12, R9, !PT ;  /* 0x000000090c097209 */ /* 0x000fe20007810000 */
[----:B------:R-:W-:Y:S01]  /*9a10*/  LDSM.16.MT88.4 R136, [R192+0xc800] ;  /* 0x00c80000c088783b */ /* 0x000fe20000004200 */
[----:B------:R-:W-:-:S02]  /*9a20*/  FMNMX.FTZ R0, R17, R0, !PT ;  /* 0x0000000011007209 */ /* 0x000fc40007810000 */
[----:B------:R-:W-:Y:S01]  /*9a30*/  FMNMX.FTZ R9, R14, R9, !PT ;  /* 0x000000090e097209 */ /* 0x000fe20007810000 */
[----:B------:R-:W-:Y:S01]  /*9a40*/  LDSM.16.MT88.4 R164, [R192+0xd000] ;  /* 0x00d00000c0a4783b */ /* 0x000fe20000004200 */
[----:B------:R-:W-:Y:S02]  /*9a50*/  FMNMX.FTZ R0, R15, R0, !PT ;  /* 0x000000000f007209 */ /* 0x000fe40007810000 */
[----:B------:R-:W-:Y:S02]  /*9a60*/  FMNMX.FTZ R9, R154, R9, !PT ;  /* 0x000000099a097209 */ /* 0x000fe40007810000 */
[----:B------:R-:W-:Y:S02]  /*9a70*/  FMNMX.FTZ R0, R159, R0, !PT ;  /* 0x000000009f007209 */ /* 0x000fe40007810000 */
[----:B------:R-:W-:Y:S02]  /*9a80*/  FMNMX.FTZ R9, R152, R9, !PT ;  /* 0x0000000998097209 */ /* 0x000fe40007810000 */
[----:B------:R-:W-:-:S02]  /*9a90*/  FMNMX.FTZ R0, R157, R0, !PT ;  /* 0x000000009d007209 */ /* 0x000fc40007810000 */
[----:B------:R-:W-:Y:S02]  /*9aa0*/  FMNMX.FTZ R9, R140, R9, !PT ;  /* 0x000000098c097209 */ /* 0x000fe40007810000 */
        /* <DEDUP_REMOVED lines=18> */
[----:B------:R-:W-:-:S03]  /*9bd0*/  FMNMX.FTZ R7, R168, R7, !PT ;  /* 0x00000007a8077209 */ /* 0x000fc60007810000 */
[----:B------:R-:W1:Y:S04]  /*9be0*/  SHFL.BFLY PT, R2, R9, 0x2, 0x1f ;  /* 0x0c401f0009027f89 */ /* 0x000e6800000e0000 */
[----:B------:R-:W2:Y:S01]  /*9bf0*/  SHFL.BFLY PT, R0, R7, 0x2, 0x1f ;  /* 0x0c401f0007007f89 */ /* 0x000ea200000e0000 */
[----:B-1----:R-:W-:-:S03]  /*9c00*/  FMNMX.FTZ R2, R9, R2, !PT ;  /* 0x0000000209027209 */ /* 0x002fc60007810000 */
[----:B------:R-:W-:Y:S01]  /*9c10*/  LDSM.16.MT88.4 R8, [R192+0xc000] ;  /* 0x00c00000c008783b */ /* 0x000fe20000004200 */
[----:B--2---:R-:W-:-:S03]  /*9c20*/  FMNMX.FTZ R0, R7, R0, !PT ;  /* 0x0000000007007209 */ /* 0x004fc60007810000 */
[----:B------:R-:W1:Y:S04]  /*9c30*/  SHFL.BFLY PT, R223, R2, 0x1, 0x1f ;  /* 0x0c201f0002df7f89 */ /* 0x000e6800000e0000 */
[----:B------:R-:W2:Y:S01]  /*9c40*/  SHFL.BFLY PT, R221, R0, 0x1, 0x1f ;  /* 0x0c201f0000dd7f89 */ /* 0x000ea200000e0000 */
[----:B-1----:R-:W-:Y:S02]  /*9c50*/  FMNMX.FTZ R223, R2, R223, !PT ;  /* 0x000000df02df7209 */ /* 0x002fe40007810000 */
[----:B--2---:R-:W-:-:S03]  /*9c60*/  FMNMX.FTZ R221, R0, R221, !PT ;  /* 0x000000dd00dd7209 */ /* 0x004fc60007810000 */
[C---:B------:R-:W-:Y:S01]  /*9c70*/  FMUL.FTZ R175, R223.reuse, UR19 ;  /* 0x00000013dfaf7c20 */ /* 0x040fe20008410000 */
[----:B------:R-:W-:Y:S02]  /*9c80*/  FSETP.NEU.FTZ.AND P2, PT, R223, -INF , PT ;  /* 0xff800000df00780b */ /* 0x000fe40003f5d000 */
[C---:B------:R-:W-:Y:S01]  /*9c90*/  FSETP.NEU.FTZ.AND P1, PT, R221.reuse, -INF , PT ;  /* 0xff800000dd00780b */ /* 0x040fe20003f3d000 */
[----:B------:R-:W-:Y:S01]  /*9ca0*/  FMUL.FTZ R170, R221, UR19 ;  /* 0x00000013ddaa7c20 */ /* 0x000fe20008410000 */
[----:B------:R-:W-:Y:S02]  /*9cb0*/  FSEL R175, R175, RZ, P2 ;  /* 0x000000ffafaf7208 */ /* 0x000fe40001000000 */
[----:B------:R-:W-:Y:S02]  /*9cc0*/  FSEL R6, R221, RZ, P1 ;  /* 0x000000ffdd067208 */ /* 0x000fe40000800000 */
[----:B------:R-:W-:Y:S01]  /*9cd0*/  FSEL R170, R170, RZ, P1 ;  /* 0x000000ffaaaa7208 */ /* 0x000fe20000800000 */
[--C-:B------:R-:W-:Y:S01]  /*9ce0*/  FFMA.FTZ R222, R16, UR19, -R175.reuse ;  /* 0x0000001310de7c23 */ /* 0x100fe200080108af */
[--C-:B------:R-:W-:Y:S01]  /*9cf0*/  FFMA.FTZ R220, R156, UR19, -R175.reuse ;  /* 0x000000139cdc7c23 */ /* 0x100fe200080108af */
[----:B------:R-:W-:Y:S01]  /*9d00*/  FADD.FTZ R6, R3, -R6 ;  /* 0x8000000603067221 */ /* 0x000fe20000010000 */
[--C-:B------:R-:W-:Y:S01]  /*9d10*/  FFMA.FTZ R214, R12, UR19, -R175.reuse ;  /* 0x000000130cd67c23 */ /* 0x100fe200080108af */
[--C-:B------:R-:W-:Y:S01]  /*9d20*/  FFMA.FTZ R212, R5, UR19, -R170.reuse ;  /* 0x0000001305d47c23 */ /* 0x100fe200080108aa */
[--C-:B------:R-:W-:Y:S01]  /*9d30*/  FFMA.FTZ R2, R19, UR19, -R170.reuse ;  /* 0x0000001313027c23 */ /* 0x100fe200080108aa */
[--C-:B------:R-:W-:Y:S01]  /*9d40*/  FFMA.FTZ R0, R17, UR19, -R170.reuse ;  /* 0x0000001311007c23 */ /* 0x100fe200080108aa */
[----:B------:R-:W-:Y:S01]  /*9d50*/  FSEL R5, R223, RZ, P2 ;  /* 0x000000ffdf057208 */ /* 0x000fe20001000000 */
[----:B------:R-:W1:Y:S01]  /*9d60*/  LDSM.16.MT88.4 R16, [R190+0xc000] ;  /* 0x00c00000be10783b */ /* 0x000e620000004200 */
[----:B------:R-:W-:Y:S01]  /*9d70*/  FFMA.FTZ R207, R14, UR19, -R175 ;  /* 0x000000130ecf7c23 */ /* 0x000fe200080108af */
[--C-:B------:R-:W-:Y:S01]  /*9d80*/  FFMA.FTZ R225, R15, UR19, -R170.reuse ;  /* 0x000000130fe17c23 */ /* 0x100fe200080108aa */
[----:B------:R-:W-:Y:S01]  /*9d90*/  FMUL.FTZ R3, R6, UR19 ;  /* 0x0000001306037c20 */ /* 0x000fe20008410000 */
[----:B------:R-:W-:Y:S01]  /*9da0*/  FADD.FTZ R4, R132, -R5 ;  /* 0x8000000584047221 */ /* 0x000fe20000010000 */
[----:B------:R-:W-:Y:S01]  /*9db0*/  MUFU.EX2 R222, R222 ;  /* 0x000000de00de7308 */ /* 0x000fe20000000800 */
[--C-:B------:R-:W-:Y:S01]  /*9dc0*/  FFMA.FTZ R227, R140, UR19, -R175.reuse ;  /* 0x000000138ce37c23 */ /* 0x100fe200080108af */
[--C-:B------:R-:W-:Y:S01]  /*9dd0*/  FFMA.FTZ R228, R142, UR19, -R175.reuse ;  /* 0x000000138ee47c23 */ /* 0x100fe200080108af */
[----:B------:R-:W-:Y:S01]  /*9de0*/  FMUL.FTZ R224, R4, UR19 ;  /* 0x0000001304e07c20 */ /* 0x000fe20008410000 */
[----:B------:R-:W-:Y:S01]  /*9df0*/  LDSM.16.MT88.4 R140, [R188+0x10000] ;  /* 0x01000000bc8c783b */ /* 0x000fe20000004200 */
[--C-:B------:R-:W-:Y:S01]  /*9e00*/  FFMA.FTZ R226, R154, UR19, -R175.reuse ;  /* 0x000000139ae27c23 */ /* 0x100fe200080108af */
[--C-:B------:R-:W-:Y:S01]  /*9e10*/  FFMA.FTZ R229, R152, UR19, -R175.reuse ;  /* 0x0000001398e57c23 */ /* 0x100fe200080108af */
[--C-:B------:R-:W-:Y:S01]  /*9e20*/  FFMA.FTZ R230, R159, UR19, -R170.reuse ;  /* 0x000000139fe67c23 */ /* 0x100fe200080108aa */
[----:B------:R-:W2:Y:S01]  /*9e30*/  MUFU.EX2 R220, R220 ;  /* 0x000000dc00dc7308 */ /* 0x000ea20000000800 */
[--C-:B------:R-:W-:Y:S01]  /*9e40*/  FFMA.FTZ R233, R157, UR19, -R170.reuse ;  /* 0x000000139de97c23 */ /* 0x100fe200080108aa */
[--C-:B------:R-:W-:Y:S01]  /*9e50*/  FFMA.FTZ R231, R153, UR19, -R170.reuse ;  /* 0x0000001399e77c23 */ /* 0x100fe200080108aa */
[--C-:B------:R-:W-:Y:S01]  /*9e60*/  FFMA.FTZ R232, R155, UR19, -R170.reuse ;  /* 0x000000139be87c23 */ /* 0x100fe200080108aa */
[----:B------:R-:W-:Y:S01]  /*9e70*/  LDSM.16.MT88.4 R132, [R189+0xc800] ;  /* 0x00c80000bd84783b */ /* 0x000fe20000004200 */
[--C-:B------:R-:W-:Y:S01]  /*9e80*/  FFMA.FTZ R234, R150, UR19, -R175.reuse ;  /* 0x0000001396ea7c23 */ /* 0x100fe200080108af */
[--C-:B------:R-:W-:Y:S01]  /*9e90*/  FFMA.FTZ R235, R144, UR19, -R175.reuse ;  /* 0x0000001390eb7c23 */ /* 0x100fe200080108af */
[--C-:B------:R-:W-:Y:S01]  /*9ea0*/  FFMA.FTZ R236, R148, UR19, -R175.reuse ;  /* 0x0000001394ec7c23 */ /* 0x100fe200080108af */
[----:B------:R-:W-:Y:S01]  /*9eb0*/  MUFU.EX2 R214, R214 ;  /* 0x000000d600d67308 */ /* 0x000fe20000000800 */
[--C-:B------:R-:W-:Y:S01]  /*9ec0*/  FFMA.FTZ R237, R146, UR19, -R175.reuse ;  /* 0x0000001392ed7c23 */ /* 0x100fe200080108af */
[--C-:B------:R-:W-:Y:S01]  /*9ed0*/  FFMA.FTZ R238, R149, UR19, -R170.reuse ;  /* 0x0000001395ee7c23 */ /* 0x100fe200080108aa */
[--C-:B------:R-:W-:Y:S01]  /*9ee0*/  FFMA.FTZ R239, R151, UR19, -R170.reuse ;  /* 0x0000001397ef7c23 */ /* 0x100fe200080108aa */
[--C-:B------:R-:W-:Y:S01]  /*9ef0*/  FFMA.FTZ R240, R147, UR19, -R170.reuse ;  /* 0x0000001393f07c23 */ /* 0x100fe200080108aa */
[--C-:B------:R-:W-:Y:S01]  /*9f00*/  FFMA.FTZ R241, R145, UR19, -R170.reuse ;  /* 0x0000001391f17c23 */ /* 0x100fe200080108aa */
[----:B------:R-:W-:Y:S01]  /*9f10*/  LDSM.16.MT88.4 R148, [R189+0xd000] ;  /* 0x00d00000bd94783b */ /* 0x000fe20000004200 */
[--C-:B------:R-:W-:Y:S01]  /*9f20*/  FFMA.FTZ R242, R218, UR19, -R175.reuse ;  /* 0x00000013daf27c23 */ /* 0x100fe200080108af */
[----:B------:R-:W3:Y:S01]  /*9f30*/  MUFU.EX2 R207, R207 ;  /* 0x000000cf00cf7308 */ /* 0x000ee20000000800 */
[----:B--2---:R-:W-:Y:S01]  /*9f40*/  F2FP.BF16.F32.PACK_AB R4, R220, R222 ;  /* 0x000000dedc04723e */ /* 0x004fe200000010ff */
[----:B------:R-:W-:Y:S01]  /*9f50*/  LDSM.16.MT88.4 R156, [R190+0xd000] ;  /* 0x00d00000be9c783b */ /* 0x000fe20000004200 */
[--C-:B------:R-:W-:Y:S01]  /*9f60*/  FFMA.FTZ R243, R216, UR19, -R175.reuse ;  /* 0x00000013d8f37c23 */ /* 0x100fe200080108af */
[--C-:B------:R-:W-:Y:S01]  /*9f70*/  FFMA.FTZ R244, R174, UR19, -R175.reuse ;  /* 0x00000013aef47c23 */ /* 0x100fe200080108af */
[----:B------:R-:W-:Y:S01]  /*9f80*/  FFMA.FTZ R245, R172, UR19, -R175 ;  /* 0x00000013acf57c23 */ /* 0x000fe200080108af */
[--C-:B------:R-:W-:Y:S01]  /*9f90*/  FFMA.FTZ R246, R173, UR19, -R170.reuse ;  /* 0x00000013adf67c23 */ /* 0x100fe200080108aa */
[--C-:B------:R-:W-:Y:S01]  /*9fa0*/  FFMA.FTZ R247, R171, UR19, -R170.reuse ;  /* 0x00000013abf77c23 */ /* 0x100fe200080108aa */
[----:B------:R-:W-:Y:S01]  /*9fb0*/  MUFU.EX2 R212, R212 ;  /* 0x000000d400d47308 */ /* 0x000fe20000000800 */
[--C-:B------:R-:W-:Y:S01]  /*9fc0*/  FFMA.FTZ R248, R169, UR19, -R170.reuse ;  /* 0x00000013a9f87c23 */ /* 0x100fe200080108aa */
[----:B------:R-:W-:Y:S01]  /*9fd0*/  FFMA.FTZ R249, R168, UR19, -R170 ;  /* 0x00000013a8f97c23 */ /* 0x000fe200080108aa */
[----:B------:R-:W-:Y:S04]  /*9fe0*/  LDSM.16.MT88.4 R172, [R190+0x11800] ;  /* 0x01180000beac783b */ /* 0x000fe80000004200 */
[----:B------:R-:W-:Y:S01]  /*9ff0*/  LDSM.16.MT88.4 R216, [R192+0x11800] ;  /* 0x01180000c0d8783b */ /* 0x000fe20000004200 */
[----:B------:R-:W2:Y:S01]  /*a000*/  MUFU.EX2 R2, R2 ;  /* 0x0000000200027308 */ /* 0x000ea20000000800 */
[----:B---3--:R-:W-:-:S07]  /*a010*/  F2FP.BF16.F32.PACK_AB R6, R207, R214 ;  /* 0x000000d6cf06723e */ /* 0x008fce00000010ff */
[----:B------:R-:W-:Y:S08]  /*a020*/  MUFU.EX2 R0, R0 ;  /* 0x0000000000007308 */ /* 0x000ff00000000800 */
[----:B------:R-:W3:Y:S01]  /*a030*/  MUFU.EX2 R225, R225 ;  /* 0x000000e100e17308 */ /* 0x000ee20000000800 */
[----:B--2---:R-:W-:-:S07]  /*a040*/  F2FP.BF16.F32.PACK_AB R5, R2, R212 ;  /* 0x000000d40205723e */ /* 0x004fce00000010ff */
[----:B------:R-:W2:Y:S08]  /*a050*/  MUFU.EX2 R224, R224 ;  /* 0x000000e000e07308 */ /* 0x000eb00000000800 */
[----:B------:R-:W4:Y:S01]  /*a060*/  MUFU.EX2 R3, R3 ;  /* 0x0000000300037308 */ /* 0x000f220000000800 */
[----:B---3--:R-:W-:-:S07]  /*a070*/  F2FP.BF16.F32.PACK_AB R7, R225, R0 ;  /* 0x00000000e107723e */ /* 0x008fce00000010ff */
[----:B------:R-:W-:Y:S01]  /*a080*/  MUFU.EX2 R226, R226 ;  /* 0x000000e200e27308 */ /* 0x000fe20000000800 */
[-C--:B--2---:R-:W-:Y:S01]  /*a090*/  FMUL.FTZ R12, R128, R224.reuse ;  /* 0x000000e0800c7220 */ /* 0x084fe20000410000 */
[-C--:B------:R-:W-:Y:S01]  /*a0a0*/  FMUL.FTZ R13, R129, R224.reuse ;  /* 0x000000e0810d7220 */ /* 0x080fe20000410000 */
[-C--:B------:R-:W-:Y:S01]  /*a0b0*/  FMUL.FTZ R36, R36, R224.reuse ;  /* 0x000000e024247220 */ /* 0x080fe20000410000 */
[-C--:B------:R-:W-:Y:S01]  /*a0c0*/  FMUL.FTZ R37, R37, R224.reuse ;  /* 0x000000e025257220 */ /* 0x080fe20000410000 */
[-C--:B------:R-:W-:Y:S01]  /*a0d0*/  FMUL.FTZ R20, R40, R224.reuse ;  /* 0x000000e028147220 */ /* 0x080fe20000410000 */
[-C--:B------:R-:W-:Y:S01]  /*a0e0*/  FMUL.FTZ R21, R41, R224.reuse ;  /* 0x000000e029157220 */ /* 0x080fe20000410000 */
[-C--:B------:R-:W-:Y:S01]  /*a0f0*/  FMUL.FTZ R44, R44, R224.reuse ;  /* 0x000000e02c2c7220 */ /* 0x080fe20000410000 */
[-C--:B------:R-:W-:Y:S01]  /*a100*/  FMUL.FTZ R45, R45, R224.reuse ;  /* 0x000000e02d2d7220 */ /* 0x080fe20000410000 */
[-C--:B----4-:R-:W-:Y:S01]  /*a110*/  FMUL.FTZ R14, R130, R3.reuse ;  /* 0x00000003820e7220 */ /* 0x090fe20000410000 */
[-C--:B------:R-:W-:Y:S01]  /*a120*/  FMUL.FTZ R15, R131, R3.reuse ;  /* 0x00000003830f7220 */ /* 0x080fe20000410000 */
[-C--:B------:R-:W-:Y:S01]  /*a130*/  FMUL.FTZ R38, R38, R3.reuse ;  /* 0x0000000326267220 */ /* 0x080fe20000410000 */
[-C--:B------:R-:W-:Y:S01]  /*a140*/  FMUL.FTZ R39, R39, R3.reuse ;  /* 0x0000000327277220 */ /* 0x080fe20000410000 */
[-C--:B------:R-:W-:Y:S01]  /*a150*/  FMUL.FTZ R22, R42, R3.reuse ;  /* 0x000000032a167220 */ /* 0x080fe20000410000 */
[-C--:B------:R-:W-:Y:S01]  /*a160*/  FMUL.FTZ R23, R43, R3.reuse ;  /* 0x000000032b177220 */ /* 0x080fe20000410000 */
[-C--:B------:R-:W-:Y:S01]  /*a170*/  FMUL.FTZ R46, R46, R3.reuse ;  /* 0x000000032e2e7220 */ /* 0x080fe20000410000 */
[-C--:B------:R-:W-:Y:S01]  /*a180*/  FMUL.FTZ R47, R47, R3.reuse ;  /* 0x000000032f2f7220 */ /* 0x080fe20000410000 */
[----:B------:R-:W2:Y:S01]  /*a190*/  LDSM.16.MT88.4 R40, [R192+0xe000] ;  /* 0x00e00000c028783b */ /* 0x000ea20000004200 */
[C---:B------:R-:W-:Y:S01]  /*a1a0*/  HMMA.16816.F32.BF16 R12, R4.reuse, R8, R12 ;  /* 0x00000008040c723c */ /* 0x040fe2000004180c */
[-C--:B------:R-:W-:Y:S01]  /*a1b0*/  FMUL.FTZ R28, R48, R224.reuse ;  /* 0x000000e0301c7220 */ /* 0x080fe20000410000 */
[-C--:B------:R-:W-:Y:S01]  /*a1c0*/  FMUL.FTZ R29, R49, R224.reuse ;  /* 0x000000e0311d7220 */ /* 0x080fe20000410000 */
[-C--:B------:R-:W-:Y:S01]  /*a1d0*/  FMUL.FTZ R30, R50, R3.reuse ;  /* 0x00000003321e7220 */ /* 0x080fe20000410000 */
[-C--:B------:R-:W-:Y:S01]  /*a1e0*/  FMUL.FTZ R31, R51, R3.reuse ;  /* 0x00000003331f7220 */ /* 0x080fe20000410000 */
[-C--:B------:R-:W-:Y:S01]  /*a1f0*/  FMUL.FTZ R60, R60, R224.reuse ;  /* 0x000000e03c3c7220 */ /* 0x080fe20000410000 */
[C---:B------:R-:W-:Y:S01]  /*a200*/  HMMA.16816.F32.BF16 R8, R4.reuse, R10, R36 ;  /* 0x0000000a0408723c */ /* 0x040fe20000041824 */
[----:B------:R-:W-:Y:S01]  /*a210*/  LDSM.16.MT88.4 R48, [R190+0xe000] ;  /* 0x00e00000be30783b */ /* 0x000fe20000004200 */
[-C--:B------:R-:W-:Y:S01]  /*a220*/  FMUL.FTZ R61, R61, R224.reuse ;  /* 0x000000e03d3d7220 */ /* 0x080fe20000410000 */
[-C--:B------:R-:W-:Y:S01]  /*a230*/  FMUL.FTZ R62, R62, R3.reuse ;  /* 0x000000033e3e7220 */ /* 0x080fe20000410000 */
[-C--:B------:R-:W-:Y:S01]  /*a240*/  FMUL.FTZ R63, R63, R3.reuse ;  /* 0x000000033f3f7220 */ /* 0x080fe20000410000 */
[-C--:B------:R-:W-:Y:S01]  /*a250*/  FMUL.FTZ R68, R68, R224.reuse ;  /* 0x000000e044447220 */ /* 0x080fe20000410000 */
[C---:B-1----:R-:W-:Y:S01]  /*a260*/  HMMA.16816.F32.BF16 R20, R4.reuse, R16, R20 ;  /* 0x000000100414723c */ /* 0x042fe20000041814 */
[-C--:B------:R-:W-:Y:S01]  /*a270*/  FMUL.FTZ R36, R56, R224.reuse ;  /* 0x000000e038247220 */ /* 0x080fe20000410000 */
[-C--:B------:R-:W-:Y:S01]  /*a280*/  FMUL.FTZ R37, R57, R224.reuse ;  /* 0x000000e039257220 */ /* 0x080fe20000410000 */
[-C--:B------:R-:W-:Y:S01]  /*a290*/  FMUL.FTZ R38, R58, R3.reuse ;  /* 0x000000033a267220 */ /* 0x080fe20000410000 */
[-C--:B------:R-:W-:Y:S01]  /*a2a0*/  FMUL.FTZ R39, R59, R3.reuse ;  /* 0x000000033b277220 */ /* 0x080fe20000410000 */
[-C--:B------:R-:W-:Y:S01]  /*a2b0*/  FMUL.FTZ R69, R69, R224.reuse ;  /* 0x000000e045457220 */ /* 0x080fe20000410000 */
[C---:B------:R-:W-:Y:S01]  /*a2c0*/  HMMA.16816.F32.BF16 R16, R4.reuse, R18, R44 ;  /* 0x000000120410723c */ /* 0x040fe2000004182c */
[----:B------:R-:W1:Y:S01]  /*a2d0*/  LDSM.16.MT88.4 R56, [R189+0xe000] ;  /* 0x00e00000bd38783b */ /* 0x000e620000004200 */
[-C--:B------:R-:W-:Y:S01]  /*a2e0*/  FMUL.FTZ R70, R70, R3.reuse ;  /* 0x0000000346467220 */ /* 0x080fe20000410000 */
[-C--:B------:R-:W-:Y:S01]  /*a2f0*/  FMUL.FTZ R71, R71, R3.reuse ;  /* 0x0000000347477220 */ /* 0x080fe20000410000 */
[-C--:B------:R-:W-:Y:S01]  /*a300*/  FMUL.FTZ R52, R52, R224.reuse ;  /* 0x000000e034347220 */ /* 0x080fe20000410000 */
[-C--:B------:R-:W-:Y:S01]  /*a310*/  FMUL.FTZ R53, R53, R224.reuse ;  /* 0x000000e035357220 */ /* 0x080fe20000410000 */
[C---:B------:R-:W-:Y:S01]  /*a320*/  HMMA.16816.F32.BF16 R36, R4.reuse, R32, R36 ;  /* 0x000000200424723c */ /* 0x040fe20000041824 */
[-C--:B------:R-:W-:Y:S01]  /*a330*/  FMUL.FTZ R44, R64, R224.reuse ;  /* 0x000000e0402c7220 */ /* 0x080fe20000410000 */
[-C--:B------:R-:W-:Y:S01]  /*a340*/  FMUL.FTZ R45, R65, R224.reuse ;  /* 0x000000e0412d7220 */ /* 0x080fe20000410000 */
[-C--:B------:R-:W-:Y:S01]  /*a350*/  FMUL.FTZ R46, R66, R3.reuse ;  /* 0x00000003422e7220 */ /* 0x080fe20000410000 */
[-C--:B------:R-:W-:Y:S01]  /*a360*/  FMUL.FTZ R47, R67, R3.reuse ;  /* 0x00000003432f7220 */ /* 0x080fe20000410000 */
[-C--:B------:R-:W-:Y:S01]  /*a370*/  FMUL.FTZ R54, R54, R3.reuse ;  /* 0x0000000336367220 */ /* 0x080fe20000410000 */
[----:B------:R-:W3:Y:S01]  /*a380*/  LDSM.16.MT88.4 R64, [R188+0xe000] ;  /* 0x00e00000bc40783b */ /* 0x000ee20000004200 */
[C---:B------:R-:W-:Y:S01]  /*a390*/  HMMA.16816.F32.BF16 R32, R4.reuse, R34, R60 ;  /* 0x000000220420723c */ /* 0x040fe2000004183c */
[-C--:B------:R-:W-:Y:S01]  /*a3a0*/  FMUL.FTZ R55, R55, R3.reuse ;  /* 0x0000000337377220 */ /* 0x080fe20000410000 */
[-C--:B------:R-:W-:Y:S01]  /*a3b0*/  FMUL.FTZ R84, R84, R224.reuse ;  /* 0x000000e054547220 */ /* 0x080fe20000410000 */
[-C--:B------:R-:W-:Y:S01]  /*a3c0*/  FMUL.FTZ R85, R85, R224.reuse ;  /* 0x000000e055557220 */ /* 0x080fe20000410000 */
[-C--:B------:R-:W-:Y:S01]  /*a3d0*/  FMUL.FTZ R86, R86, R3.reuse ;  /* 0x0000000356567220 */ /* 0x080fe20000410000 */
[-C--:B------:R-:W-:Y:S01]  /*a3e0*/  FMUL.FTZ R87, R87, R3.reuse ;  /* 0x0000000357577220 */ /* 0x080fe20000410000 */
[-C--:B------:R-:W-:Y:S01]  /*a3f0*/  FMUL.FTZ R92, R92, R224.reuse ;  /* 0x000000e05c5c7220 */ /* 0x080fe20000410000 */
[-C--:B------:R-:W-:Y:S01]  /*a400*/  FMUL.FTZ R60, R80, R224.reuse ;  /* 0x000000e0503c7220 */ /* 0x080fe20000410000 */
[C---:B--2---:R-:W-:Y:S01]  /*a410*/  HMMA.16816.F32.BF16 R44, R4.reuse, R40, R44 ;  /* 0x00000028042c723c */ /* 0x044fe2000004182c */
[-C--:B------:R-:W-:Y:S01]  /*a420*/  FMUL.FTZ R61, R81, R224.reuse ;  /* 0x000000e0513d7220 */ /* 0x080fe20000410000 */
        /* <DEDUP_REMOVED lines=31> */
[----:B------:R-:W2:Y:S01]  /*a620*/  MUFU.EX2 R229, R229 ;  /* 0x000000e500e57308 */ /* 0x000ea20000000800 */
[-C--:B------:R-:W-:Y:S01]  /*a630*/  FMUL.FTZ R124, R124, R224.reuse ;  /* 0x000000e07c7c7220 */ /* 0x080fe20000410000 */
[----:B------:R-:W-:Y:S01]  /*a640*/  LDSM.16.MT88.4 R72, [R192+0x10000] ;  /* 0x01000000c048783b */ /* 0x000fe20000004200 */
[C---:B---3--:R-:W-:Y:S01]  /*a650*/  HMMA.16816.F32.BF16 R68, R4.reuse, R64, R68 ;  /* 0x000000400444723c */ /* 0x048fe20000041844 */
[-C--:B------:R-:W-:Y:S01]  /*a660*/  FMUL.FTZ R125, R125, R224.reuse ;  /* 0x000000e07d7d7220 */ /* 0x080fe20000410000 */
[-C--:B------:R-:W-:Y:S01]  /*a670*/  FMUL.FTZ R126, R126, R3.reuse ;  /* 0x000000037e7e7220 */ /* 0x080fe20000410000 */
[----:B------:R-:W-:Y:S01]  /*a680*/  LDSM.16.MT88.4 R108, [R190+0xe800] ;  /* 0x00e80000be6c783b */ /* 0x000fe20000004200 */
[-C--:B------:R-:W-:Y:S01]  /*a690*/  FMUL.FTZ R127, R127, R3.reuse ;  /* 0x000000037f7f7220 */ /* 0x080fe20000410000 */
[----:B------:R-:W-:Y:S01]  /*a6a0*/  MUFU.EX2 R227, R227 ;  /* 0x000000e300e37308 */ /* 0x000fe20000000800 */
[C---:B------:R-:W-:Y:S01]  /*a6b0*/  HMMA.16816.F32.BF16 R64, R4.reuse, R66, R92 ;  /* 0x000000420440723c */ /* 0x040fe2000004185c */
[----:B------:R-:W3:Y:S01]  /*a6c0*/  LDSM.16.MT88.4 R92, [R189+0x10000] ;  /* 0x01000000bd5c783b */ /* 0x000ee20000004200 */
[-C--:B------:R-:W-:Y:S01]  /*a6d0*/  FMUL.FTZ R100, R100, R224.reuse ;  /* 0x000000e064647220 */ /* 0x080fe20000410000 */
[-C--:B------:R-:W-:Y:S01]  /*a6e0*/  FMUL.FTZ R101, R101, R224.reuse ;  /* 0x000000e065657220 */ /* 0x080fe20000410000 */
[-C--:B------:R-:W-:Y:S01]  /*a6f0*/  FMUL.FTZ R102, R102, R3.reuse ;  /* 0x0000000366667220 */ /* 0x080fe20000410000 */
[----:B------:R-:W-:Y:S01]  /*a700*/  LDSM.16.MT88.4 R104, [R189+0xe800] ;  /* 0x00e80000bd68783b */ /* 0x000fe20000004200 */
[C---:B------:R-:W-:Y:S01]  /*a710*/  HMMA.16816.F32.BF16 R52, R4.reuse, R48, R52 ;  /* 0x000000300434723c */ /* 0x040fe20000041834 */
[----:B------:R-:W-:Y:S01]  /*a720*/  MUFU.EX2 R228, R228 ;  /* 0x000000e400e47308 */ /* 0x000fe20000000800 */
[-C--:B------:R-:W-:Y:S01]  /*a730*/  FMUL.FTZ R103, R103, R3.reuse ;  /* 0x0000000367677220 */ /* 0x080fe20000410000 */
[-C--:B------:R-:W-:Y:S01]  /*a740*/  FMUL.FTZ R116, R116, R224.reuse ;  /* 0x000000e074747220 */ /* 0x080fe20000410000 */
[-C--:B------:R-:W-:Y:S01]  /*a750*/  FMUL.FTZ R117, R117, R224.reuse ;  /* 0x000000e075757220 */ /* 0x080fe20000410000 */
[-C--:B------:R-:W-:Y:S01]  /*a760*/  FMUL.FTZ R118, R118, R3.reuse ;  /* 0x0000000376767220 */ /* 0x080fe20000410000 */
[----:B------:R-:W-:Y:S01]  /*a770*/  HMMA.16816.F32.BF16 R48, R4, R50, R76 ;  /* 0x000000320430723c */ /* 0x000fe2000004184c */
[----:B------:R-:W-:Y:S01]  /*a780*/  FMUL.FTZ R119, R119, R3 ;  /* 0x0000000377777220 */ /* 0x000fe20000410000 */
[----:B------:R-:W-:Y:S01]  /*a790*/  LDSM.16.MT88.4 R128, [R188+0xc800] ;  /* 0x00c80000bc80783b */ /* 0x000fe20000004200 */
[----:B------:R-:W-:Y:S01]  /*a7a0*/  MUFU.EX2 R230, R230 ;  /* 0x000000e600e67308 */ /* 0x000fe20000000800 */
[----:B------:R-:W-:-:S03]  /*a7b0*/  FFMA.FTZ R213, R213, R224, R222 ;  /* 0x000000e0d5d57223 */ /* 0x000fc600000100de */
[-C--:B------:R-:W-:Y:S01]  /*a7c0*/  FMUL.FTZ R76, R96, R224.reuse ;  /* 0x000000e0604c7220 */ /* 0x080fe20000410000 */
[-C--:B------:R-:W-:Y:S01]  /*a7d0*/  FMUL.FTZ R77, R97, R224.reuse ;  /* 0x000000e0614d7220 */ /* 0x080fe20000410000 */
[-C--:B------:R-:W-:Y:S01]  /*a7e0*/  FMUL.FTZ R78, R98, R3.reuse ;  /* 0x00000003624e7220 */ /* 0x080fe20000410000 */
[-C--:B------:R-:W-:Y:S01]  /*a7f0*/  FMUL.FTZ R79, R99, R3.reuse ;  /* 0x00000003634f7220 */ /* 0x080fe20000410000 */
[-C--:B------:R-:W-:Y:S01]  /*a800*/  FMUL.FTZ R96, R112, R224.reuse ;  /* 0x000000e070607220 */ /* 0x080fe20000410000 */
[----:B------:R-:W-:Y:S01]  /*a810*/  FMUL.FTZ R97, R113, R224 ;  /* 0x000000e071617220 */ /* 0x000fe20000410000 */
[-C--:B------:R-:W-:Y:S01]  /*a820*/  FMUL.FTZ R98, R114, R3.reuse ;  /* 0x0000000372627220 */ /* 0x080fe20000410000 */
[----:B------:R-:W-:Y:S01]  /*a830*/  FMUL.FTZ R99, R115, R3 ;  /* 0x0000000373637220 */ /* 0x000fe20000410000 */
[----:B------:R-:W4:Y:S01]  /*a840*/  MUFU.EX2 R233, R233 ;  /* 0x000000e900e97308 */ /* 0x000f220000000800 */
[----:B------:R-:W5:Y:S01]  /*a850*/  LDSM.16.MT88.4 R112, [R190+0xc800] ;  /* 0x00c80000be70783b */ /* 0x000f620000004200 */
[----:B-1----:R-:W-:Y:S01]  /*a860*/  HMMA.16816.F32.BF16 R80, R4, R84, R80 ;  /* 0x000000540450723c */ /* 0x002fe20000041850 */
[----:B------:R-:W-:-:S04]  /*a870*/  FADD.FTZ R213, R220, R213 ;  /* 0x000000d5dcd57221 */ /* 0x000fc80000010000 */
[----:B------:R-:W-:Y:S01]  /*a880*/  FADD.FTZ R214, R214, R213 ;  /* 0x000000d5d6d67221 */ /* 0x000fe20000010000 */
[----:B------:R-:W-:Y:S01]  /*a890*/  MUFU.EX2 R231, R231 ;  /* 0x000000e700e77308 */ /* 0x000fe20000000800 */
[----:B------:R-:W-:Y:S02]  /*a8a0*/  HMMA.16816.F32.BF16 R88, R4, R86, R88 ;  /* 0x000000560458723c */ /* 0x000fe40000041858 */
[----:B------:R-:W-:-:S04]  /*a8b0*/  FADD.FTZ R207, R207, R214 ;  /* 0x000000d6cfcf7221 */ /* 0x000fc80000010000 */
[C---:B---3--:R-:W-:Y:S01]  /*a8c0*/  HMMA.16816.F32.BF16 R84, R4.reuse, R92, R124 ;  /* 0x0000005c0454723c */ /* 0x048fe2000004187c */
[----:B------:R-:W1:Y:S01]  /*a8d0*/  MUFU.EX2 R232, R232 ;  /* 0x000000e800e87308 */ /* 0x000e620000000800 */
[----:B------:R-:W-:Y:S04]  /*a8e0*/  LDSM.16.MT88.4 R124, [R192+0xe800] ;  /* 0x00e80000c07c783b */ /* 0x000fe80000004200 */
[C---:B------:R-:W-:Y:S03]  /*a8f0*/  HMMA.16816.F32.BF16 R76, R4.reuse, R72, R76 ;  /* 0x00000048044c723c */ /* 0x040fe6000004184c */
[----:B------:R-:W-:Y:S03]  /*a900*/  MUFU.EX2 R234, R234 ;  /* 0x000000ea00ea7308 */ /* 0x000fe60000000800 */
[C---:B------:R-:W-:Y:S05]  /*a910*/  HMMA.16816.F32.BF16 R92, R4.reuse, R94, R96 ;  /* 0x0000005e045c723c */ /* 0x040fea0000041860 */
[----:B------:R-:W-:Y:S01]  /*a920*/  MUFU.EX2 R235, R235 ;  /* 0x000000eb00eb7308 */ /* 0x000fe20000000800 */
[C---:B------:R-:W-:Y:S01]  /*a930*/  HMMA.16816.F32.BF16 R72, R4.reuse, R74, R100 ;  /* 0x0000004a0448723c */ /* 0x040fe20000041864 */
[-C--:B------:R-:W-:Y:S01]  /*a940*/  FMUL.FTZ R96, R120, R224.reuse ;  /* 0x000000e078607220 */ /* 0x080fe20000410000 */
[----:B------:R-:W-:Y:S01]  /*a950*/  FMUL.FTZ R97, R121, R224 ;  /* 0x000000e079617220 */ /* 0x000fe20000410000 */
[-C--:B------:R-:W-:Y:S01]  /*a960*/  FMUL.FTZ R98, R122, R3.reuse ;  /* 0x000000037a627220 */ /* 0x080fe20000410000 */
[-C--:B------:R-:W-:Y:S01]  /*a970*/  FMUL.FTZ R99, R123, R3.reuse ;  /* 0x000000037b637220 */ /* 0x080fe20000410000 */
[----:B------:R-:W-:Y:S01]  /*a980*/  FFMA.FTZ R3, R211, R3, R212 ;  /* 0x00000003d3037223 */ /* 0x000fe200000100d4 */
[----:B------:R-:W3:Y:S01]  /*a990*/  LDSM.16.MT88.4 R120, [R192+0x10800] ;  /* 0x01080000c078783b */ /* 0x000ee20000004200 */
[----:B--2---:R-:W-:Y:S01]  /*a9a0*/  F2FP.BF16.F32.PACK_AB R100, R229, R226 ;  /* 0x000000e2e564723e */ /* 0x004fe200000010ff */
[----:B------:R-:W-:Y:S01]  /*a9b0*/  MUFU.EX2 R236, R236 ;  /* 0x000000ec00ec7308 */ /* 0x000fe20000000800 */
[----:B----4-:R-:W-:Y:S01]  /*a9c0*/  F2FP.BF16.F32.PACK_AB R101, R233, R230 ;  /* 0x000000e6e965723e */ /* 0x010fe200000010ff */
[----:B------:R-:W-:Y:S01]  /*a9d0*/  FADD.FTZ R3, R2, R3 ;  /* 0x0000000302037221 */ /* 0x000fe20000010000 */
[----:B------:R-:W-:Y:S01]  /*a9e0*/  F2FP.BF16.F32.PACK_AB R102, R228, R227 ;  /* 0x000000e3e466723e */ /* 0x000fe200000010ff */
[----:B------:R-:W-:Y:S01]  /*a9f0*/  HMMA.16816.F32.BF16 R96, R4, R140, R96 ;  /* 0x0000008c0460723c */ /* 0x000fe20000041860 */
[----:B-1----:R-:W-:Y:S01]  /*aa00*/  F2FP.BF16.F32.PACK_AB R103, R232, R231 ;  /* 0x000000e7e867723e */ /* 0x002fe200000010ff */
[----:B------:R-:W-:-:S02]  /*aa10*/  FADD.FTZ R0, R0, R3 ;  /* 0x0000000300007221 */ /* 0x000fc40000010000 */
[----:B------:R-:W-:Y:S02]  /*aa20*/  MUFU.EX2 R237, R237 ;  /* 0x000000ed00ed7308 */ /* 0x000fe40000000800 */
[----:B------:R-:W-:Y:S01]  /*aa30*/  HMMA.16816.F32.BF16 R4, R4, R142, R116 ;  /* 0x0000008e0404723c */ /* 0x000fe20000041874 */
[----:B------:R-:W-:Y:S01]  /*aa40*/  LDSM.16.MT88.4 R116, [R188+0x10800] ;  /* 0x01080000bc74783b */ /* 0x000fe20000004200 */
[----:B------:R-:W-:Y:S01]  /*aa50*/  FADD.FTZ R225, R225, R0 ;  /* 0x00000000e1e17221 */ /* 0x000fe20000010000 */
[----:B------:R-:W-:Y:S02]  /*aa60*/  FADD.FTZ R0, R226, R207 ;  /* 0x000000cfe2007221 */ /* 0x000fe40000010000 */
[----:B------:R-:W-:Y:S01]  /*aa70*/  LDSM.16.MT88.4 R140, [R188+0xd000] ;  /* 0x00d00000bc8c783b */ /* 0x000fe20000004200 */
[----:B-----5:R-:W-:Y:S01]  /*aa80*/  HMMA.16816.F32.BF16 R20, R100, R112, R20 ;  /* 0x000000706414723c */ /* 0x020fe20000041814 */
[----:B------:R-:W-:Y:S01]  /*aa90*/  MUFU.EX2 R238, R238 ;  /* 0x000000ee00ee7308 */ /* 0x000fe20000000800 */
[----:B------:R-:W-:Y:S01]  /*aaa0*/  FADD.FTZ R2, R230, R225 ;  /* 0x000000e1e6027221 */ /* 0x000fe20000010000 */
[----:B------:R-:W-:-:S03]  /*aab0*/  FADD.FTZ R0, R229, R0 ;  /* 0x00000000e5007221 */ /* 0x000fc60000010000 */
[C---:B------:R-:W-:Y:S01]  /*aac0*/  HMMA.16816.F32.BF16 R16, R100.reuse, R114, R16 ;  /* 0x000000726410723c */ /* 0x040fe20000041810 */
[----:B------:R-:W1:Y:S01]  /*aad0*/  LDSM.16.MT88.4 R112, [R188+0xe800] ;  /* 0x00e80000bc70783b */ /* 0x000e620000004200 */
[----:B------:R-:W-:Y:S01]  /*aae0*/  FADD.FTZ R2, R233, R2 ;  /* 0x00000002e9027221 */ /* 0x000fe20000010000 */
[----:B------:R-:W-:Y:S01]  /*aaf0*/  MUFU.EX2 R239, R239 ;  /* 0x000000ef00ef7308 */ /* 0x000fe20000000800 */
[----:B------:R-:W-:Y:S02]  /*ab00*/  FADD.FTZ R3, R227, R0 ;  /* 0x00000000e3037221 */ /* 0x000fe40000010000 */
[----:B------:R-:W-:Y:S02]  /*ab10*/  HMMA.16816.F32.BF16 R52, R100, R108, R52 ;  /* 0x0000006c6434723c */ /* 0x000fe40000041834 */
[----:B------:R-:W-:-:S03]  /*ab20*/  FADD.FTZ R3, R228, R3 ;  /* 0x00000003e4037221 */ /* 0x000fc60000010000 */
[----:B------:R-:W-:Y:S01]  /*ab30*/  MUFU.EX2 R240, R240 ;  /* 0x000000f000f07308 */ /* 0x000fe20000000800 */
[C---:B------:R-:W-:Y:S01]  /*ab40*/  HMMA.16816.F32.BF16 R48, R100.reuse, R110, R48 ;  /* 0x0000006e6430723c */ /* 0x040fe20000041830 */
[----:B------:R-:W2:Y:S05]  /*ab50*/  LDSM.16.MT88.4 R108, [R190+0x10800] ;  /* 0x01080000be6c783b */ /* 0x000eaa0000004200 */
[C---:B------:R-:W-:Y:S01]  /*ab60*/  HMMA.16816.F32.BF16 R60, R100.reuse, R104, R60 ;  /* 0x00000068643c723c */ /* 0x040fe2000004183c */
[----:B------:R-:W-:Y:S05]  /*ab70*/  MUFU.EX2 R241, R241 ;  /* 0x000000f100f17308 */ /* 0x000fea0000000800 */
[C---:B------:R-:W-:Y:S01]  /*ab80*/  HMMA.16816.F32.BF16 R56, R100.reuse, R106, R56 ;  /* 0x0000006a6438723c */ /* 0x040fe20000041838 */
[----:B------:R-:W4:Y:S02]  /*ab90*/  LDSM.16.MT88.4 R104, [R189+0x10800] ;  /* 0x01080000bd68783b */ /* 0x000f240000004200 */
[----:B------:R-:W-:Y:S03]  /*aba0*/  MUFU.EX2 R242, R242 ;  /* 0x000000f200f27308 */ /* 0x000fe60000000800 */
[C---:B---3--:R-:W-:Y:S05]  /*abb0*/  HMMA.16816.F32.BF16 R76, R100.reuse, R120, R76 ;  /* 0x00000078644c723c */ /* 0x048fea000004184c */
[----:B------:R-:W3:Y:S01]  /*abc0*/  MUFU.EX2 R243, R243 ;  /* 0x000000f300f37308 */ /* 0x000ee20000000800 */
[C---:B------:R-:W-:Y:S01]  /*abd0*/  HMMA.16816.F32.BF16 R72, R100.reuse, R122, R72 ;  /* 0x0000007a6448723c */ /* 0x040fe20000041848 */
[----:B------:R-:W5:Y:S05]  /*abe0*/  LDSM.16.MT88.4 R120, [R190+0xf000] ;  /* 0x00f00000be78783b */ /* 0x000f6a0000004200 */
[C---:B------:R-:W-:Y:S01]  /*abf0*/  HMMA.16816.F32.BF16 R12, R100.reuse, R136, R12 ;  /* 0x00000088640c723c */ /* 0x040fe2000004180c */
[----:B------:R-:W-:Y:S05]  /*ac00*/  MUFU.EX2 R244, R244 ;  /* 0x000000f400f47308 */ /* 0x000fea0000000800 */
[----:B------:R-:W-:Y:S03]  /*ac10*/  HMMA.16816.F32.BF16 R8, R100, R138, R8 ;  /* 0x0000008a6408723c */ /* 0x000fe60000041808 */
[----:B------:R-:W1:Y:S01]  /*ac20*/  MUFU.EX2 R245, R245 ;  /* 0x000000f500f57308 */ /* 0x000e620000000800 */
[----:B---3--:R-:W-:-:S02]  /*ac30*/  F2FP.BF16.F32.PACK_AB R168, R243, R242 ;  /* 0x000000f2f3a8723e */ /* 0x008fc400000010ff */
[C---:B------:R-:W-:Y:S05]  /*ac40*/  HMMA.16816.F32.BF16 R28, R100.reuse, R132, R28 ;  /* 0x00000084641c723c */ /* 0x040fea000004181c */
[----:B------:R-:W-:Y:S01]  /*ac50*/  MUFU.EX2 R246, R246 ;  /* 0x000000f600f67308 */ /* 0x000fe20000000800 */
[C---:B------:R-:W-:Y:S01]  /*ac60*/  HMMA.16816.F32.BF16 R24, R100.reuse, R134, R24 ;  /* 0x000000866418723c */ /* 0x040fe20000041818 */
[----:B------:R-:W3:Y:S05]  /*ac70*/  LDSM.16.MT88.4 R132, [R192+0xf000] ;  /* 0x00f00000c084783b */ /* 0x000eea0000004200 */
[----:B------:R-:W-:Y:S01]  /*ac80*/  HMMA.16816.F32.BF16 R36, R100, R128, R36 ;  /* 0x000000806424723c */ /* 0x000fe20000041824 */
[----:B------:R-:W2:Y:S01]  /*ac90*/  MUFU.EX2 R247, R247 ;  /* 0x000000f700f77308 */ /* 0x000ea20000000800 */
[----:B-1----:R-:W-:-:S04]  /*aca0*/  F2FP.BF16.F32.PACK_AB R170, R245, R244 ;  /* 0x000000f4f5aa723e */ /* 0x002fc800000010ff */
[C---:B------:R-:W-:Y:S03]  /*acb0*/  HMMA.16816.F32.BF16 R32, R100.reuse, R130, R32 ;  /* 0x000000826420723c */ /* 0x040fe60000041820 */
[----:B------:R-:W-:Y:S03]  /*acc0*/  MUFU.EX2 R248, R248 ;  /* 0x000000f800f87308 */ /* 0x000fe60000000800 */
[C---:B------:R-:W-:Y:S05]  /*acd0*/  HMMA.16816.F32.BF16 R44, R100.reuse, R124, R44 ;  /* 0x0000007c642c723c */ /* 0x040fea000004182c */
[----:B------:R-:W1:Y:S01]  /*ace0*/  MUFU.EX2 R249, R249 ;  /* 0x000000f900f97308 */ /* 0x000e620000000800 */
[----:B------:R-:W-:Y:S01]  /*acf0*/  HMMA.16816.F32.BF16 R40, R100, R126, R40 ;  /* 0x0000007e6428723c */ /* 0x000fe20000041828 */
[----:B--2---:R-:W-:-:S05]  /*ad00*/  F2FP.BF16.F32.PACK_AB R169, R247, R246 ;  /* 0x000000f6f7a9723e */ /* 0x004fca00000010ff */
[C---:B------:R-:W-:Y:S06]  /*ad10*/  HMMA.16816.F32.BF16 R68, R100.reuse, R112, R68 ;  /* 0x000000706444723c */ /* 0x040fec0000041844 */
[----:B------:R-:W-:Y:S01]  /*ad20*/  HMMA.16816.F32.BF16 R64, R100, R114, R64 ;  /* 0x000000726440723c */ /* 0x000fe20000041840 */
[----:B------:R-:W-:Y:S01]  /*ad30*/  LDSM.16.MT88.4 R112, [R188+0xf000] ;  /* 0x00f00000bc70783b */ /* 0x000fe20000004200 */
[----:B-1----:R-:W-:-:S04]  /*ad40*/  F2FP.BF16.F32.PACK_AB R171, R249, R248 ;  /* 0x000000f8f9ab723e */ /* 0x002fc800000010ff */
[C---:B------:R-:W-:Y:S06]  /*ad50*/  HMMA.16816.F32.BF16 R80, R100.reuse, R108, R80 ;  /* 0x0000006c6450723c */ /* 0x040fec0000041850 */
[C---:B------:R-:W-:Y:S01]  /*ad60*/  HMMA.16816.F32.BF16 R88, R100.reuse, R110, R88 ;  /* 0x0000006e6458723c */ /* 0x040fe20000041858 */
[----:B------:R-:W-:Y:S05]  /*ad70*/  LDSM.16.MT88.4 R108, [R189+0xf000] ;  /* 0x00f00000bd6c783b */ /* 0x000fea0000004200 */
[C---:B----4-:R-:W-:Y:S06]  /*ad80*/  HMMA.16816.F32.BF16 R84, R100.reuse, R104, R84 ;  /* 0x000000686454723c */ /* 0x050fec0000041854 */
[----:B------:R-:W-:Y:S01]  /*ad90*/  HMMA.16816.F32.BF16 R92, R100, R106, R92 ;  /* 0x0000006a645c723c */ /* 0x000fe2000004185c */
[----:B------:R-:W-:Y:S01]  /*ada0*/  F2FP.BF16.F32.PACK_AB R104, R235, R234 ;  /* 0x000000eaeb68723e */ /* 0x000fe200000010ff */
[----:B------:R-:W-:Y:S01]  /*adb0*/  FADD.FTZ R234, R234, R3 ;  /* 0x00000003eaea7221 */ /* 0x000fe20000010000 */
[----:B------:R-:W-:-:S02]  /*adc0*/  F2FP.BF16.F32.PACK_AB R105, R239, R238 ;  /* 0x000000eeef69723e */ /* 0x000fc400000010ff */
[----:B------:R-:W-:Y:S01]  /*add0*/  MOV R3, R221 ;  /* 0x000000dd00037202 */ /* 0x000fe20000000f00 */
[----:B------:R-:W-:Y:S01]  /*ade0*/  HMMA.16816.F32.BF16 R96, R100, R116, R96 ;  /* 0x000000746460723c */ /* 0x000fe20000041860 */
[----:B------:R-:W-:Y:S01]  /*adf0*/  F2FP.BF16.F32.PACK_AB R106, R237, R236 ;  /* 0x000000eced6a723e */ /* 0x000fe200000010ff */
[----:B------:R-:W-:Y:S01]  /*ae00*/  FADD.FTZ R235, R235, R234 ;  /* 0x000000eaebeb7221 */ /* 0x000fe20000010000 */
[----:B------:R-:W-:-:S03]  /*ae10*/  F2FP.BF16.F32.PACK_AB R107, R241, R240 ;  /* 0x000000f0f16b723e */ /* 0x000fc600000010ff */
[----:B------:R-:W-:Y:S01]  /*ae20*/  HMMA.16816.F32.BF16 R4, R100, R118, R4 ;  /* 0x000000766404723c */ /* 0x000fe20000041804 */
[----:B------:R-:W1:Y:S01]  /*ae30*/  LDSM.16.MT88.4 R100, [R192+0x11000] ;  /* 0x01100000c064783b */ /* 0x000e620000004200 */
[----:B------:R-:W-:-:S04]  /*ae40*/  FADD.FTZ R236, R236, R235 ;  /* 0x000000ebecec7221 */ /* 0x000fc80000010000 */
[----:B------:R-:W-:Y:S01]  /*ae50*/  HMMA.16816.F32.BF16 R144, R104, R140, R36 ;  /* 0x0000008c6890723c */ /* 0x000fe20000041824 */
[----:B------:R-:W-:Y:S01]  /*ae60*/  LDSM.16.MT88.4 R36, [R192+0xd800] ;  /* 0x00d80000c024783b */ /* 0x000fe20000004200 */
[----:B------:R-:W-:-:S04]  /*ae70*/  FADD.FTZ R237, R237, R236 ;  /* 0x000000eceded7221 */ /* 0x000fc80000010000 */
[----:B------:R-:W-:Y:S01]  /*ae80*/  HMMA.16816.F32.BF16 R140, R104, R142, R32 ;  /* 0x0000008e688c723c */ /* 0x000fe20000041820 */
[----:B------:R-:W-:-:S04]  /*ae90*/  FADD.FTZ R242, R242, R237 ;  /* 0x000000edf2f27221 */ /* 0x000fc80000010000 */
[----:B------:R-:W-:Y:S01]  /*aea0*/  FADD.FTZ R243, R243, R242 ;  /* 0x000000f2f3f37221 */ /* 0x000fe20000010000 */
[----:B------:R-:W-:Y:S03]  /*aeb0*/  HMMA.16816.F32.BF16 R128, R104, R164, R12 ;  /* 0x000000a46880723c */ /* 0x000fe6000004180c */
[----:B------:R-:W-:-:S03]  /*aec0*/  FADD.FTZ R244, R244, R243 ;  /* 0x000000f3f4f47221 */ /* 0x000fc60000010000 */
[----:B-----5:R-:W-:Y:S01]  /*aed0*/  HMMA.16816.F32.BF16 R116, R104, R120, R52 ;  /* 0x000000786874723c */ /* 0x020fe20000041834 */
[----:B------:R-:W-:Y:S01]  /*aee0*/  LDSM.16.MT88.4 R52, [R189+0xd800] ;  /* 0x00d80000bd34783b */ /* 0x000fe20000004200 */
[----:B------:R-:W-:-:S04]  /*aef0*/  FADD.FTZ R213, R245, R244 ;  /* 0x000000f4f5d57221 */ /* 0x000fc80000010000 */
[C---:B------:R-:W-:Y:S01]  /*af00*/  HMMA.16816.F32.BF16 R32, R104.reuse, R122, R48 ;  /* 0x0000007a6820723c */ /* 0x040fe20000041830 */
[----:B------:R-:W2:Y:S04]  /*af10*/  LDSM.16.MT88.4 R120, [R190+0x11000] ;  /* 0x01100000be78783b */ /* 0x000ea80000004200 */
[----:B------:R-:W4:Y:S01]  /*af20*/  LDSM.16.MT88.4 R48, [R189+0x11000] ;  /* 0x01100000bd30783b */ /* 0x000f220000004200 */
[C---:B---3--:R-:W-:Y:S03]  /*af30*/  HMMA.16816.F32.BF16 R136, R104.reuse, R132, R44 ;  /* 0x000000846888723c */ /* 0x048fe6000004182c */
[----:B------:R-:W-:Y:S03]  /*af40*/  LDSM.16.MT88.4 R44, [R190+0xd800] ;  /* 0x00d80000be2c783b */ /* 0x000fe60000004200 */
[C---:B-1----:R-:W-:Y:S01]  /*af50*/  HMMA.16816.F32.BF16 R12, R104.reuse, R100, R76 ;  /* 0x00000064680c723c */ /* 0x042fe2000004184c */
[----:B------:R-:W1:Y:S05]  /*af60*/  LDSM.16.MT88.4 R76, [R190+0xf800] ;  /* 0x00f80000be4c783b */ /* 0x000e6a0000004200 */
[C---:B------:R-:W-:Y:S06]  /*af70*/  HMMA.16816.F32.BF16 R152, R104.reuse, R148, R28 ;  /* 0x000000946898723c */ /* 0x040fec000004181c */
[C---:B------:R-:W-:Y:S01]  /*af80*/  HMMA.16816.F32.BF16 R132, R104.reuse, R134, R40 ;  /* 0x000000866884723c */ /* 0x040fe20000041828 */
[----:B------:R-:W3:Y:S05]  /*af90*/  LDSM.16.MT88.4 R40, [R188+0x11000] ;  /* 0x01100000bc28783b */ /* 0x000eea0000004200 */
[C---:B------:R-:W-:Y:S06]  /*afa0*/  HMMA.16816.F32.BF16 R148, R104.reuse, R150, R24 ;  /* 0x000000966894723c */ /* 0x040fec0000041818 */
[C---:B------:R-:W-:Y:S06]  /*afb0*/  HMMA.16816.F32.BF16 R160, R104.reuse, R156, R20 ;  /* 0x0000009c68a0723c */ /* 0x040fec0000041814 */
[C---:B------:R-:W-:Y:S06]  /*afc0*/  HMMA.16816.F32.BF16 R156, R104.reuse, R158, R16 ;  /* 0x0000009e689c723c */ /* 0x040fec0000041810 */
[C---:B------:R-:W-:Y:S06]  /*afd0*/  HMMA.16816.F32.BF16 R164, R104.reuse, R166, R8 ;  /* 0x000000a668a4723c */ /* 0x040fec0000041808 */
[C---:B------:R-:W-:Y:S01]  /*afe0*/  HMMA.16816.F32.BF16 R20, R104.reuse, R112, R68 ;  /* 0x000000706814723c */ /* 0x040fe20000041844 */
[----:B------:R-:W-:Y:S05]  /*aff0*/  LDSM.16.MT88.4 R68, [R192+0xf800] ;  /* 0x00f80000c044783b */ /* 0x000fea0000004200 */
[C---:B------:R-:W-:Y:S06]  /*b000*/  HMMA.16816.F32.BF16 R16, R104.reuse, R114, R64 ;  /* 0x000000726810723c */ /* 0x040fec0000041840 */
[C---:B------:R-:W-:Y:S06]  /*b010*/  HMMA.16816.F32.BF16 R100, R104.reuse, R102, R72 ;  /* 0x000000666864723c */ /* 0x040fec0000041848 */
[C---:B--2---:R-:W-:Y:S06]  /*b020*/  HMMA.16816.F32.BF16 R8, R104.reuse, R120, R80 ;  /* 0x000000786808723c */ /* 0x044fec0000041850 */
[C---:B----4-:R-:W-:Y:S01]  /*b030*/  HMMA.16816.F32.BF16 R124, R104.reuse, R48, R84 ;  /* 0x00000030687c723c */ /* 0x050fe20000041854 */
[----:B------:R-:W-:Y:S05]  /*b040*/  LDSM.16.MT88.4 R84, [R189+0xf800] ;  /* 0x00f80000bd54783b */ /* 0x000fea0000004200 */
[C---:B------:R-:W-:Y:S01]  /*b050*/  HMMA.16816.F32.BF16 R112, R104.reuse, R50, R92 ;  /* 0x000000326870723c */ /* 0x040fe2000004185c */
[----:B------:R-:W-:Y:S05]  /*b060*/  LDSM.16.MT88.4 R92, [R188+0xf800] ;  /* 0x00f80000bc5c783b */ /* 0x000fea0000004200 */
[----:B------:R-:W-:Y:S01]  /*b070*/  HMMA.16816.F32.BF16 R28, R104, R108, R60 ;  /* 0x0000006c681c723c */ /* 0x000fe2000004183c */
[----:B------:R-:W2:Y:S05]  /*b080*/  LDSM.16.MT88.4 R60, [R188+0xd800] ;  /* 0x00d80000bc3c783b */ /* 0x000eaa0000004200 */
[C---:B------:R-:W-:Y:S06]  /*b090*/  HMMA.16816.F32.BF16 R48, R168.reuse, R52, R152 ;  /* 0x00000034a830723c */ /* 0x040fec0000041898 */
[C---:B-1----:R-:W-:Y:S01]  /*b0a0*/  HMMA.16816.F32.BF16 R72, R168.reuse, R76, R116 ;  /* 0x0000004ca848723c */ /* 0x042fe20000041874 */
[----:B------:R-:W1:Y:S05]  /*b0b0*/  LDSM.16.MT88.4 R116, [R188+0x11800] ;  /* 0x01180000bc74783b */ /* 0x000e6a0000004200 */
[----:B------:R-:W-:Y:S01]  /*b0c0*/  HMMA.16816.F32.BF16 R52, R168, R54, R148 ;  /* 0x00000036a834723c */ /* 0x000fe20000041894 */
[----:B------:R-:W4:Y:S05]  /*b0d0*/  LDSM.16.MT88.4 R148, [R189+0x11800] ;  /* 0x01180000bd94783b */ /* 0x000f2a0000004200 */
[C---:B------:R-:W-:Y:S06]  /*b0e0*/  HMMA.16816.F32.BF16 R24, R104.reuse, R110, R56 ;  /* 0x0000006e6818723c */ /* 0x040fec0000041838 */
[C---:B------:R-:W-:Y:S06]  /*b0f0*/  HMMA.16816.F32.BF16 R108, R104.reuse, R122, R88 ;  /* 0x0000007a686c723c */ /* 0x040fec0000041858 */
[C---:B---3--:R-:W-:Y:S06]  /*b100*/  HMMA.16816.F32.BF16 R120, R104.reuse, R40, R96 ;  /* 0x000000286878723c */ /* 0x048fec0000041860 */
[----:B------:R-:W-:Y:S06]  /*b110*/  HMMA.16816.F32.BF16 R4, R104, R42, R4 ;  /* 0x0000002a6804723c */ /* 0x000fec0000041804 */
[C---:B------:R-:W-:Y:S06]  /*b120*/  HMMA.16816.F32.BF16 R104, R168.reuse, R172, R8 ;  /* 0x000000aca868723c */ /* 0x040fec0000041808 */
[----:B------:R-:W-:Y:S01]  /*b130*/  HMMA.16816.F32.BF16 R128, R168, R36, R128 ;  /* 0x00000024a880723c */ /* 0x000fe20000041880 */
[----:B------:R-:W-:-:S04]  /*b140*/  FADD.FTZ R9, R231, R2 ;  /* 0x00000002e7097221 */ /* 0x000fc80000010000 */
[----:B------:R-:W-:Y:S01]  /*b150*/  FADD.FTZ R9, R232, R9 ;  /* 0x00000009e8097221 */ /* 0x000fe20000010000 */
[----:B------:R-:W-:Y:S03]  /*b160*/  HMMA.16816.F32.BF16 R40, R168, R44, R160 ;  /* 0x0000002ca828723c */ /* 0x000fe600000418a0 */
[----:B------:R-:W-:-:S03]  /*b170*/  FADD.FTZ R238, R238, R9 ;  /* 0x00000009eeee7221 */ /* 0x000fc60000010000 */
[----:B--2---:R-:W-:Y:S01]  /*b180*/  HMMA.16816.F32.BF16 R56, R168, R60, R144 ;  /* 0x0000003ca838723c */ /* 0x004fe20000041890 */
[----:B------:R-:W-:-:S04]  /*b190*/  FADD.FTZ R239, R239, R238 ;  /* 0x000000eeefef7221 */ /* 0x000fc80000010000 */
[----:B------:R-:W-:Y:S01]  /*b1a0*/  FADD.FTZ R240, R240, R239 ;  /* 0x000000eff0f07221 */ /* 0x000fe20000010000 */
[----:B------:R-:W-:Y:S03]  /*b1b0*/  HMMA.16816.F32.BF16 R80, R168, R84, R28 ;  /* 0x00000054a850723c */ /* 0x000fe6000004181c */
[----:B------:R-:W-:-:S03]  /*b1c0*/  FADD.FTZ R241, R241, R240 ;  /* 0x000000f0f1f17221 */ /* 0x000fc60000010000 */
[----:B------:R-:W-:Y:S01]  /*b1d0*/  HMMA.16816.F32.BF16 R88, R168, R92, R20 ;  /* 0x0000005ca858723c */ /* 0x000fe20000041814 */
[----:B------:R-:W-:-:S04]  /*b1e0*/  FADD.FTZ R246, R246, R241 ;  /* 0x000000f1f6f67221 */ /* 0x000fc80000010000 */
[----:B------:R-:W-:Y:S01]  /*b1f0*/  FADD.FTZ R247, R247, R246 ;  /* 0x000000f6f7f77221 */ /* 0x000fe20000010000 */
[----:B-1----:R-:W-:Y:S03]  /*b200*/  HMMA.16816.F32.BF16 R120, R168, R116, R120 ;  /* 0x00000074a878723c */ /* 0x002fe60000041878 */
[----:B------:R-:W-:-:S03]  /*b210*/  FADD.FTZ R248, R248, R247 ;  /* 0x000000f7f8f87221 */ /* 0x000fc60000010000 */
[----:B------:R-:W-:Y:S01]  /*b220*/  HMMA.16816.F32.BF16 R36, R168, R38, R164 ;  /* 0x00000026a824723c */ /* 0x000fe200000418a4 */
[----:B------:R-:W-:-:S05]  /*b230*/  FADD.FTZ R211, R249, R248 ;  /* 0x000000f8f9d37221 */ /* 0x000fca0000010000 */
[C---:B------:R-:W-:Y:S06]  /*b240*/  HMMA.16816.F32.BF16 R44, R168.reuse, R46, R156 ;  /* 0x0000002ea82c723c */ /* 0x040fec000004189c */
[C---:B------:R-:W-:Y:S06]  /*b250*/  HMMA.16816.F32.BF16 R60, R168.reuse, R62, R140 ;  /* 0x0000003ea83c723c */ /* 0x040fec000004188c */
[C---:B------:R-:W-:Y:S06]  /*b260*/  HMMA.16816.F32.BF16 R76, R168.reuse, R78, R32 ;  /* 0x0000004ea84c723c */ /* 0x040fec0000041820 */
[C---:B------:R-:W-:Y:S06]  /*b270*/  HMMA.16816.F32.BF16 R84, R168.reuse, R86, R24 ;  /* 0x00000056a854723c */ /* 0x040fec0000041818 */
[C---:B------:R-:W-:Y:S06]  /*b280*/  HMMA.16816.F32.BF16 R92, R168.reuse, R94, R16 ;  /* 0x0000005ea85c723c */ /* 0x040fec0000041810 */
[C---:B------:R-:W-:Y:S06]  /*b290*/  HMMA.16816.F32.BF16 R96, R168.reuse, R216, R12 ;  /* 0x000000d8a860723c */ /* 0x040fec000004180c */
[C---:B------:R-:W-:Y:S06]  /*b2a0*/  HMMA.16816.F32.BF16 R100, R168.reuse, R218, R100 ;  /* 0x000000daa864723c */ /* 0x040fec0000041864 */
[C---:B------:R-:W-:Y:S06]  /*b2b0*/  HMMA.16816.F32.BF16 R108, R168.reuse, R174, R108 ;  /* 0x000000aea86c723c */ /* 0x040fec000004186c */
[C---:B----4-:R-:W-:Y:S06]  /*b2c0*/  HMMA.16816.F32.BF16 R124, R168.reuse, R148, R124 ;  /* 0x00000094a87c723c */ /* 0x050fec000004187c */
[C---:B------:R-:W-:Y:S06]  /*b2d0*/  HMMA.16816.F32.BF16 R112, R168.reuse, R150, R112 ;  /* 0x00000096a870723c */ /* 0x040fec0000041870 */
[C---:B------:R-:W-:Y:S06]  /*b2e0*/  HMMA.16816.F32.BF16 R116, R168.reuse, R118, R4 ;  /* 0x00000076a874723c */ /* 0x040fec0000041804 */
[C---:B------:R-:W-:Y:S06]  /*b2f0*/  HMMA.16816.F32.BF16 R64, R168.reuse, R68, R136 ;  /* 0x00000044a840723c */ /* 0x040fec0000041888 */
[----:B------:R-:W-:Y:S07]  /*b300*/  HMMA.16816.F32.BF16 R68, R168, R70, R132 ;  /* 0x00000046a844723c */ /* 0x000fee0000041884 */
[----:B------:R-:W-:-:S15]  /*b310*/  MOV R132, R223 ;  /* 0x000000df00847202 */ /* 0x000fde0000000f00 */
[----:B------:R-:W-:-:S02]  /*b320*/  NOP ;  /* 0x0000000000007918 */ /* 0x000fc40000000000 */
.L_x_742:
[----:B------:R-:W-:-:S06]  /*b330*/  UISETP.GE.AND UP0, UPT, UR16, 0x1, UPT ;  /* 0x000000011000788c */ /* 0x000fcc000bf06270 */
[----:B------:R-:W-:-:S13]  /*b340*/  PLOP3.LUT P1, PT, PT, PT, UP0, 0x80, 0x0 ;  /* 0x000000000000781c */ /* 0x000fda0003f2f008 */
[----:B------:R-:W-:Y:S05]  /*b350*/  @!P1 BRA `(.L_x_750) ;  /* 0x0000003800a49947 */ /* 0x000fea0003800000 */
[----:B------:R-:W-:Y:S01]  /*b360*/  ULDC UR7, c[0x0][0x380] ;  /* 0x0000e00000077ab9 */ /* 0x000fe20000000800 */
[----:B------:R-:W-:Y:S01]  /*b370*/  UMOV UR26, URZ ;  /* 0x0000003f001a7c82 */ /* 0x000fe20008000000 */
[----:B------:R-:W-:Y:S01]  /*b380*/  IMAD.U32 R2, RZ, RZ, UR7 ;  /* 0x00000007ff027e24 */ /* 0x000fe2000f8e00ff */
[----:B------:R-:W-:Y:S01]  /*b390*/  IABS R0, UR7 ;  /* 0x0000000700007c13 */ /* 0x000fe20008000000 */
[----:B------:R-:W-:Y:S01]  /*b3a0*/  UMOV UR28, URZ ;  /* 0x0000003f001c7c82 */ /* 0x000fe20008000000 */
[----:B------:R-:W-:Y:S01]  /*b3b0*/  IMAD.U32 R207, R206, -0x40, RZ ;  /* 0xffffffc0cecf7824 */ /* 0x000fe200078e00ff */
[----:B------:R-:W-:Y:S01]  /*b3c0*/  ULEA UR24, -UR8, URZ, 0x6 ;  /* 0x0000003f08187291 */ /* 0x000fe2000f8e313f */
[----:B------:R-:W-:Y:S01]  /*b3d0*/  IABS R2, R2 ;  /* 0x0000000200027213 */ /* 0x000fe20000000000 */
[----:B------:R-:W-:Y:S01]  /*b3e0*/  IMAD.MOV.U32 R133, RZ, RZ, R132 ;  /* 0x000000ffff857224 */ /* 0x000fe200078e0084 */
[----:B------:R-:W-:Y:S01]  /*b3f0*/  R2UR UR5, R0 ;  /* 0x00000000000572ca */ /* 0x000fe200000e0000 */
[----:B------:R-:W-:Y:S01]  /*b400*/  USHF.R.S32.HI UR18, URZ, 0x1f, UR24 ;  /* 0x0000001f3f127899 */ /* 0x000fe20008011418 */
[----:B------:R-:W-:Y:S01]  /*b410*/  R2UR UR6, R2 ;  /* 0x00000000020672ca */ /* 0x000fe200000e0000 */
[----:B------:R-:W-:Y:S01]  /*b420*/  UISETP.NE.AND UP1, UPT, UR7, URZ, UPT ;  /* 0x0000003f0700728c */ /* 0x000fe2000bf25270 */
[----:B------:R-:W-:Y:S01]  /*b430*/  SHF.R.S32.HI R206, RZ, 0x1f, R207 ;  /* 0x0000001fffce7819 */ /* 0x000fe200000114cf */
[----:B------:R-:W-:-:S02]  /*b440*/  ULOP3.LUT UR11, URZ, UR7, URZ, 0x33, !UPT ;  /* 0x000000073f0b7292 */ /* 0x000fc4000f8e333f */
[----:B------:R-:W-:Y:S02]  /*b450*/  ULOP3.LUT UR8, URZ, UR7, URZ, 0x33, !UPT ;  /* 0x000000073f087292 */ /* 0x000fe4000f8e333f */
[----:B------:R-:W-:Y:S01]  /*b460*/  UISETP.NE.AND UP0, UPT, UR7, URZ, UPT ;  /* 0x0000003f0700728c */ /* 0x000fe2000bf05270 */
[----:B------:R-:W-:-:S03]  /*b470*/  ULDC UR10, c[0x0][0x2d0] ;  /* 0x0000b400000a7ab9 */ /* 0x000fc60000000800 */
[----:B------:R-:W1:Y:S08]  /*b480*/  I2F.RP R5, UR5 ;  /* 0x0000000500057d06 */ /* 0x000e700008209400 */
[----:B------:R-:W2:Y:S08]  /*b490*/  I2F.RP R4, UR6 ;  /* 0x0000000600047d06 */ /* 0x000eb00008209400 */
[----:B-1----:R-:W1:Y:S08]  /*b4a0*/  MUFU.RCP R0, R5 ;  /* 0x0000000500007308 */ /* 0x002e700000001000 */
[----:B--2---:R-:W2:Y:S01]  /*b4b0*/  MUFU.RCP R2, R4 ;  /* 0x0000000400027308 */ /* 0x004ea20000001000 */
[----:B-1----:R-:W-:-:S07]  /*b4c0*/  VIADD R0, R0, 0xffffffe ;  /* 0x0ffffffe00007836 */ /* 0x002fce0000000000 */
[----:B------:R-:W1:Y:S01]  /*b4d0*/  F2I.FTZ.U32.TRUNC.NTZ R0, R0 ;  /* 0x0000000000007305 */ /* 0x000e62000021f000 */
[----:B--2---:R-:W-:-:S07]  /*b4e0*/  VIADD R2, R2, 0xffffffe ;  /* 0x0ffffffe02027836 */ /* 0x004fce0000000000 */
[----:B------:R-:W2:Y:S01]  /*b4f0*/  F2I.FTZ.U32.TRUNC.NTZ R2, R2 ;  /* 0x0000000200027305 */ /* 0x000ea2000021f000 */
[----:B-1----:R-:W-:Y:S01]  /*b500*/  R2UR UR27, R0 ;  /* 0x00000000001b72ca */ /* 0x002fe200000e0000 */
[----:B------:R-:W-:Y:S01]  /*b510*/  IMAD.MOV.U32 R0, RZ, RZ, R3 ;  /* 0x000000ffff007224 */ /* 0x000fe200078e0003 */
[----:B--2---:R-:W-:-:S11]  /*b520*/  R2UR UR29, R2 ;  /* 0x00000000021d72ca */ /* 0x004fd600000e0000 */
[----:B------:R-:W-:-:S04]  /*b530*/  UIADD3 UR4, URZ, -UR27, URZ ;  /* 0x8000001b3f047290 */ /* 0x000fc8000fffe03f */
[----:B------:R-:W-:Y:S02]  /*b540*/  UIMAD UR4, UR4, UR5, URZ ;  /* 0x00000005040472a4 */ /* 0x000fe4000f8e023f */
[----:B------:R-:W-:Y:S02]  /*b550*/  UIADD3 UR9, URZ, -UR29, URZ ;  /* 0x8000001d3f097290 */ /* 0x000fe4000fffe03f */
[----:B------:R-:W-:Y:S02]  /*b560*/  UIMAD.WIDE.U32 UR26, UR27, UR4, UR26 ;  /* 0x000000041b1a72a5 */ /* 0x000fe4000f8e001a */
[----:B------:R-:W-:Y:S01]  /*b570*/  UIMAD UR9, UR9, UR6, URZ ;  /* 0x00000006090972a4 */ /* 0x000fe2000f8e023f */
[----:B------:R-:W-:-:S03]  /*b580*/  ULDC UR4, c[0x0][0x2ec] ;  /* 0x0000bb0000047ab9 */ /* 0x000fc60000000800 */
[----:B------:R-:W-:-:S03]  /*b590*/  UIMAD.WIDE.U32 UR28, UR29, UR9, UR28 ;  /* 0x000000091d1c72a5 */ /* 0x000fc6000f8e001c */
[----:B------:R-:W-:-:S04]  /*b5a0*/  UMOV UR9, UR27 ;  /* 0x0000001b00097c82 */ /* 0x000fc80008000000 */
[----:B------:R-:W-:-:S05]  /*b5b0*/  UMOV UR19, UR29 ;  /* 0x0000001d00137c82 */ /* 0x000fca0008000000 */
.L_x_754:
[----:B------:R-:W-:Y:S04]  /*b5c0*/  DEPBAR.LE SB0, 0x0 ;  /* 0x000080000000791a */ /* 0x000fe80000000000 */
[----:B------:R-:W-:Y:S01]  /*b5d0*/  BAR.SYNC.DEFER_BLOCKING 0x0 ;  /* 0x0000000000007b1d */ /* 0x000fe20000010000 */
[----:B------:R-:W-:Y:S01]  /*b5e0*/  ISETP.GE.AND P5, PT, R204, UR10, PT ;  /* 0x0000000acc007c0c */ /* 0x000fe2000bfa6270 */
[----:B------:R-:W-:Y:S01]  /*b5f0*/  IMAD.MOV.U32 R3, RZ, RZ, R207 ;  /* 0x000000ffff037224 */ /* 0x000fe200078e00cf */
[----:B------:R-:W-:Y:S01]  /*b600*/  ISETP.GE.AND P4, PT, R200, UR10, PT ;  /* 0x0000000ac8007c0c */ /* 0x000fe2000bf86270 */
[----:B------:R-:W-:Y:S01]  /*b610*/  IMAD.MOV.U32 R132, RZ, RZ, R206 ;  /* 0x000000ffff847224 */ /* 0x000fe200078e00ce */
[----:B------:R-:W-:Y:S01]  /*b620*/  ISETP.GE.AND P3, PT, R199, UR10, PT ;  /* 0x0000000ac7007c0c */ /* 0x000fe2000bf66270 */
[----:B------:R-:W-:Y:S01]  /*b630*/  @!UPT UIADD3 URZ, URZ, URZ, URZ ;  /* 0x0000003f3f3ff290 */ /* 0x000fe2000fffe03f */
[----:B------:R-:W-:Y:S11]  /*b640*/  @!P0 BRA `(.L_x_751) ;  /* 0x00000004000c8947 */ /* 0x000ff60003800000 */
[----:B------:R-:W-:Y:S04]  /*b650*/  USHF.L.U32 UR30, UR16, 0x6, URZ ;  /* 0x00000006101e7899 */ /* 0x000fe8000800063f */
[----:B------:R-:W-:Y:S02]  /*b660*/  UIADD3 UR25, UR30, -0x40, URZ ;  /* 0xffffffc01e197890 */ /* 0x000fe4000fffe03f */
[----:B------:R-:W-:Y:S01]  /*b670*/  IMAD.U32 R3, RZ, RZ, UR30 ;  /* 0x0000001eff037e24 */ /* 0x000fe2000f8e00ff */
[----:B------:R-:W-:Y:S03]  /*b680*/  ULOP3.LUT UR30, UR30, UR7, URZ, 0x3c, !UPT ;  /* 0x000000071e1e7292 */ /* 0x000fe6000f8e3c3f */
[----:B------:R-:W-:Y:S01]  /*b690*/  IMAD.U32 R2, RZ, RZ, UR25 ;  /* 0x00000019ff027e24 */ /* 0x000fe2000f8e00ff */
[----:B------:R-:W-:Y:S01]  /*b6a0*/  ULOP3.LUT UR25, UR25, UR7, URZ, 0x3c, !UPT ;  /* 0x0000000719197292 */ /* 0x000fe2000f8e3c3f */
[----:B------:R-:W-:Y:S01]  /*b6b0*/  IABS R3, R3 ;  /* 0x0000000300037213 */ /* 0x000fe20000000000 */
[----:B------:R-:W-:Y:S02]  /*b6c0*/  UISETP.GE.AND UP3, UPT, UR30, URZ, UPT ;  /* 0x0000003f1e00728c */ /* 0x000fe4000bf66270 */
[----:B------:R-:W-:Y:S02]  /*b6d0*/  IABS R2, R2 ;  /* 0x0000000200027213 */ /* 0x000fe40000000000 */
[----:B------:R-:W-:Y:S02]  /*b6e0*/  R2UR UR29, R3 ;  /* 0x00000000031d72ca */ /* 0x000fe400000e0000 */
[----:B------:R-:W-:Y:S11]  /*b6f0*/  R2UR UR27, R2 ;  /* 0x00000000021b72ca */ /* 0x000ff600000e0000 */
[----:B------:R-:W-:Y:S02]  /*b700*/  UIMAD.WIDE.U32 UR32, UR19, UR29, URZ ;  /* 0x0000001d132072a5 */ /* 0x000fe4000f8e003f */
[----:B------:R-:W-:Y:S02]  /*b710*/  UIMAD.WIDE.U32 UR34, UR19, UR27, URZ ;  /* 0x0000001b132272a5 */ /* 0x000fe4000f8e003f */
[----:B------:R-:W-:Y:S04]  /*b720*/  UIADD3 UR28, -UR33, URZ, URZ ;  /* 0x0000003f211c7290 */ /* 0x000fe8000fffe13f */
[----:B------:R-:W-:Y:S01]  /*b730*/  UIMAD UR29, UR6, UR28, UR29 ;  /* 0x0000001c061d72a4 */ /* 0x000fe2000f8e021d */
[----:B------:R-:W-:Y:S02]  /*b740*/  UMOV UR31, UR35 ;  /* 0x00000023001f7c82 */ /* 0x000fe40008000000 */
[----:B------:R-:W-:Y:S02]  /*b750*/  UIADD3 UR26, -UR31, URZ, URZ ;  /* 0x0000003f1f1a7290 */ /* 0x000fe4000fffe13f */
[----:B------:R-:W-:Y:S02]  /*b760*/  UISETP.GT.U32.AND UP4, UPT, UR6, UR29, UPT ;  /* 0x0000001d0600728c */ /* 0x000fe4000bf84070 */
[----:B------:R-:W-:Y:S04]  /*b770*/  UIMAD UR27, UR6, UR26, UR27 ;  /* 0x0000001a061b72a4 */ /* 0x000fe8000f8e021b */
[----:B------:R-:W-:Y:S05]  /*b780*/  UISETP.GT.U32.AND UP2, UPT, UR6, UR27, UPT ;  /* 0x0000001b0600728c */ /* 0x000fea000bf44070 */
[----:B------:R-:W-:Y:S02]  /*b790*/  @!UP4 UIADD3 UR29, UR29, -UR6, URZ ;  /* 0x800000061d1dc290 */ /* 0x000fe4000fffe03f */
[----:B------:R-:W-:Y:S02]  /*b7a0*/  @!UP4 UIADD3 UR33, UR33, 0x1, URZ ;  /* 0x000000012121c890 */ /* 0x000fe4000fffe03f */
[----:B------:R-:W-:Y:S02]  /*b7b0*/  UISETP.GE.U32.AND UP6, UPT, UR29, UR6, UPT ;  /* 0x000000061d00728c */ /* 0x000fe4000bfc6070 */
[----:B------:R-:W-:Y:S02]  /*b7c0*/  @!UP2 UIADD3 UR27, UR27, -UR6, URZ ;  /* 0x800000061b1ba290 */ /* 0x000fe4000fffe03f */
[----:B------:R-:W-:Y:S02]  /*b7d0*/  @!UP2 UIADD3 UR31, UR31, 0x1, URZ ;  /* 0x000000011f1fa890 */ /* 0x000fe4000fffe03f */
[----:B------:R-:W-:Y:S02]  /*b7e0*/  UISETP.GE.U32.AND UP5, UPT, UR27, UR6, UPT ;  /* 0x000000061b00728c */ /* 0x000fe4000bfa6070 */
[----:B------:R-:W-:Y:S03]  /*b7f0*/  UISETP.GE.AND UP2, UPT, UR25, URZ, UPT ;  /* 0x0000003f1900728c */ /* 0x000fe6000bf46270 */
[----:B------:R-:W-:Y:S04]  /*b800*/  @UP6 UIADD3 UR33, UR33, 0x1, URZ ;  /* 0x0000000121216890 */ /* 0x000fe8000fffe03f */
[----:B------:R-:W-:Y:S02]  /*b810*/  @!UP3 UIADD3 UR33, -UR33, URZ, URZ ;  /* 0x0000003f2121b290 */ /* 0x000fe4000fffe13f */
[----:B------:R-:W-:Y:S02]  /*b820*/  @UP5 UIADD3 UR31, UR31, 0x1, URZ ;  /* 0x000000011f1f5890 */ /* 0x000fe4000fffe03f */
[----:B------:R-:W-:Y:S02]  /*b830*/  USEL UR33, UR11, UR33, !UP1 ;  /* 0x000000210b217287 */ /* 0x000fe4000c800000 */
[----:B------:R-:W-:Y:S04]  /*b840*/  @!UP2 UIADD3 UR31, -UR31, URZ, URZ ;  /* 0x0000003f1f1fa290 */ /* 0x000fe8000fffe13f */
[----:B------:R-:W-:Y:S01]  /*b850*/  IMAD.U32 R2, RZ, RZ, UR33 ;  /* 0x00000021ff027e24 */ /* 0x000fe2000f8e00ff */
[----:B------:R-:W-:Y:S01]  /*b860*/  MOV R6, UR33 ;  /* 0x0000002100067c02 */ /* 0x000fe20008000f00 */
[----:B------:R-:W-:Y:S03]  /*b870*/  USEL UR31, UR11, UR31, !UP1 ;  /* 0x0000001f0b1f7287 */ /* 0x000fe6000c800000 */
[----:B------:R-:W-:Y:S03]  /*b880*/  LEA R6, P1, R6, UR20, 0x2 ;  /* 0x0000001406067c11 */ /* 0x000fe6000f8210ff */
[----:B------:R-:W-:Y:S01]  /*b890*/  IMAD.U32 R4, RZ, RZ, UR31 ;  /* 0x0000001fff047e24 */ /* 0x000fe2000f8e00ff */
[----:B------:R-:W-:Y:S02]  /*b8a0*/  MOV R3, UR31 ;  /* 0x0000001f00037c02 */ /* 0x000fe40008000f00 */
[----:B------:R-:W-:Y:S02]  /*b8b0*/  LEA.HI.X.SX32 R7, R2, UR21, 0x2, P1 ;  /* 0x0000001502077c11 */ /* 0x000fe400088f16ff */
[----:B------:R-:W-:Y:S02]  /*b8c0*/  LEA R4, P2, R4, UR20, 0x2 ;  /* 0x0000001404047c11 */ /* 0x000fe4000f8410ff */
[----:B------:R-:W-:Y:S02]  /*b8d0*/  R2UR UR27, R7 ;  /* 0x00000000071b72ca */ /* 0x000fe400000e0000 */
[----:B------:R-:W-:Y:S02]  /*b8e0*/  LEA.HI.X.SX32 R5, R3, UR21, 0x2, P2 ;  /* 0x0000001503057c11 */ /* 0x000fe400090f16ff */
[----:B------:R-:W-:Y:S01]  /*b8f0*/  R2UR UR28, R4 ;  /* 0x00000000041c72ca */ /* 0x000fe200000e0000 */
[----:B------:R-:W1:Y:S01]  /*b900*/  LDC.64 R2, c[0x0][0x238] ;  /* 0x00008e00ff027b82 */ /* 0x000e620000000a00 */
[----:B------:R-:W-:Y:S02]  /*b910*/  R2UR UR29, R5 ;  /* 0x00000000051d72ca */ /* 0x000fe400000e0000 */
[----:B------:R-:W-:Y:S05]  /*b920*/  R2UR UR26, R6 ;  /* 0x00000000061a72ca */ /* 0x000fea00000e0000 */
[----:B------:R-:W2:Y:S01]  /*b930*/  LDC.64 R4, c[0x0][0x250] ;  /* 0x00009400ff047b82 */ /* 0x000ea20000000a00 */
[----:B------:R-:W-:Y:S03]  /*b940*/  IMAD.U32 R13, RZ, RZ, UR27 ;  /* 0x0000001bff0d7e24 */ /* 0x000fe6000f8e00ff */
[----:B------:R-:W-:Y:S02]  /*b950*/  MOV R10, UR28 ;  /* 0x0000001c000a7c02 */ /* 0x000fe40008000f00 */
[----:B------:R-:W-:Y:S02]  /*b960*/  IMAD.U32 R11, RZ, RZ, UR29 ;  /* 0x0000001dff0b7e24 */ /* 0x000fe4000f8e00ff */
[----:B------:R-:W-:Y:S01]  /*b970*/  IMAD.U32 R12, RZ, RZ, UR26 ;  /* 0x0000001aff0c7e24 */ /* 0x000fe2000f8e00ff */
[----:B------:R-:W-:Y:S02]  /*b980*/  UIADD3 UR26, UR33, -UR31, URZ ;  /* 0x8000001f211a7290 */ /* 0x000fe4000fffe03f */
[----:B------:R-:W3:Y:S02]  /*b990*/  LDG.E R7, desc[UR22][R10.64] ;  /* 0x000000160a077981 */ /* 0x000ee4000c1e1900 */
[----:B------:R-:W-:Y:S02]  /*b9a0*/  UIMAD UR26, UR26, UR7, -0x40 ;  /* 0xffffffc01a1a74a4 */ /* 0x000fe4000f8e0207 */
[----:B------:R-:W3:Y:S02]  /*b9b0*/  LDG.E R8, desc[UR22][R12.64] ;  /* 0x000000160c087981 */ /* 0x000ee4000c1e1900 */
[----:B------:R-:W-:Y:S06]  /*b9c0*/  USHF.R.S32.HI UR25, URZ, 0x1f, UR26 ;  /* 0x0000001f3f197899 */ /* 0x000fec000801141a */
[C---:B--2---:R-:W-:Y:S04]  /*b9d0*/  IMAD R6, R4.reuse, UR25, RZ ;  /* 0x0000001904067c24 */ /* 0x044fe8000f8e02ff */
[----:B------:R-:W-:Y:S02]  /*b9e0*/  IMAD R6, R5, UR26, R6 ;  /* 0x0000001a05067c24 */ /* 0x000fe4000f8e0206 */
[----:B---3--:R-:W-:Y:S02]  /*b9f0*/  IMAD.IADD R7, R7, 0x1, -R8 ;  /* 0x0000000107077824 */ /* 0x008fe400078e0a08 */
[----:B------:R-:W-:Y:S03]  /*ba00*/  IMAD.WIDE.U32 R8, R4, UR26, RZ ;  /* 0x0000001a04087c25 */ /* 0x000fe6000f8e00ff */
[----:B------:R-:W-:Y:S02]  /*ba10*/  SHF.R.S32.HI R5, RZ, 0x1f, R7 ;  /* 0x0000001fff057819 */ /* 0x000fe40000011407 */
[----:B------:R-:W-:Y:S03]  /*ba20*/  IADD3 R9, R9, R6, RZ ;  /* 0x0000000609097210 */ /* 0x000fe60007ffe0ff */
[-C--:B-1----:R-:W-:Y:S02]  /*ba30*/  IMAD R4, R5, R2.reuse, RZ ;  /* 0x0000000205047224 */ /* 0x082fe400078e02ff */
[C---:B------:R-:W-:Y:S04]  /*ba40*/  IMAD.WIDE.U32 R8, R7.reuse, R2, R8 ;  /* 0x0000000207087225 */ /* 0x040fe800078e0008 */
[----:B------:R-:W-:Y:S02]  /*ba50*/  IMAD R4, R7, R3, R4 ;  /* 0x0000000307047224 */ /* 0x000fe400078e0204 */
[----:B------:R-:W-:Y:S03]  /*ba60*/  IMAD.MOV.U32 R3, RZ, RZ, R8 ;  /* 0x000000ffff037224 */ /* 0x000fe600078e0008 */
[----:B------:R-:W-:Y:S07]  /*ba70*/  IADD3 R132, R9, R4, RZ ;  /* 0x0000000409847210 */ /* 0x000fee0007ffe0ff */
.L_x_751:
[CC--:B------:R-:W-:Y:S01]  /*ba80*/  LEA R2, P1, R3.reuse, R210.reuse, 0x1 ;  /* 0x000000d203027211 */ /* 0x0c0fe200078208ff */
[----:B------:R-:W-:Y:S01]  /*ba90*/  @P5 STS.128 [R203+0xc000], RZ ;  /* 0x00c000ffcb005388 */ /* 0x000fe20000000c00 */
[C---:B------:R-:W-:Y:S01]  /*baa0*/  IADD3 R217, P2, R202.reuse, R3, RZ ;  /* 0x00000003cad97210 */ /* 0x040fe20007f5e0ff */
[----:B------:R-:W-:Y:S01]  /*bab0*/  UISETP.GE.AND UP2, UPT, UR16, 0x2, UPT ;  /* 0x000000021000788c */ /* 0x000fe2000bf46270 */
[-CC-:B------:R-:W-:Y:S02]  /*bac0*/  LEA.HI.X R3, R3, R215.reuse, R132.reuse, 0x1, P1 ;  /* 0x000000d703037211 */ /* 0x180fe400008f0c84 */
[-C--:B------:R-:W-:Y:S01]  /*bad0*/  @!P5 LEA R220, P6, R217, R210.reuse, 0x1 ;  /* 0x000000d2d9dcd211 */ /* 0x080fe200078c08ff */
[----:B------:R-:W-:Y:S01]  /*bae0*/  IMAD.X R134, R201, 0x1, R132, P2 ;  /* 0x00000001c9867824 */ /* 0x000fe200010e0684 */
[CC--:B------:R-:W-:Y:S01]  /*baf0*/  @!P4 LEA R218, P2, R217.reuse, R210.reuse, 0x1 ;  /* 0x000000d2d9dac211 */ /* 0x0c0fe200078408ff */
[----:B------:R-:W-:Y:S01]  /*bb00*/  @!PT LDS RZ, [RZ] ;  /* 0x00000000fffff984 */ /* 0x000fe20000000800 */
[----:B------:R-:W-:Y:S01]  /*bb10*/  @!PT LDS RZ, [RZ] ;  /* 0x00000000fffff984 */ /* 0x000fe20000000800 */
[----:B------:R-:W-:Y:S01]  /*bb20*/  @!PT LDS RZ, [RZ] ;  /* 0x00000000fffff984 */ /* 0x000fe20000000800 */
[----:B------:R-:W-:Y:S01]  /*bb30*/  @!P5 LDGSTS.E.BYPASS.LTC128B.128 [R203+0xc000], desc[UR22][R2.64] ;  /* 0x0c00000002cbdfae */ /* 0x000fe2000b901d56 */
[CC--:B------:R-:W-:Y:S02]  /*bb40*/  @!P3 LEA R216, P1, R217.reuse, R210.reuse, 0x1 ;  /* 0x000000d2d9d8b211 */ /* 0x0c0fe400078208ff */
[CCC-:B------:R-:W-:Y:S01]  /*bb50*/  @!P5 LEA.HI.X R221, R217.reuse, R215.reuse, R134.reuse, 0x1, P6 ;  /* 0x000000d7d9ddd211 */ /* 0x1c0fe200030f0c86 */
[----:B------:R-:W-:Y:S01]  /*bb60*/  @P4 STS.128 [R203+0xe000], RZ ;  /* 0x00e000ffcb004388 */ /* 0x000fe20000000c00 */
[C-C-:B------:R-:W-:Y:S02]  /*bb70*/  @!P4 LEA.HI.X R219, R217.reuse, R215, R134.reuse, 0x1, P2 ;  /* 0x000000d7d9dbc211 */ /* 0x140fe400010f0c86 */
[C---:B------:R-:W-:Y:S01]  /*bb80*/  IADD3 R135, P6, R202.reuse, R217, RZ ;  /* 0x000000d9ca877210 */ /* 0x040fe20007fde0ff */
[----:B------:R-:W-:Y:S01]  /*bb90*/  @!PT LDS RZ, [RZ] ;  /* 0x00000000fffff984 */ /* 0x000fe20000000800 */
[----:B------:R-:W-:Y:S01]  /*bba0*/  @!PT LDS RZ, [RZ] ;  /* 0x00000000fffff984 */ /* 0x000fe20000000800 */
[----:B------:R-:W-:Y:S01]  /*bbb0*/  @!PT LDS RZ, [RZ] ;  /* 0x00000000fffff984 */ /* 0x000fe20000000800 */
[----:B------:R-:W-:Y:S01]  /*bbc0*/  @!P4 LDGSTS.E.BYPASS.LTC128B.128 [R203+0xe000], desc[UR22][R2.64+0x80] ;  /* 0x0e00008002cbcfae */ /* 0x000fe2000b901d56 */
[-CC-:B------:R-:W-:Y:S02]  /*bbd0*/  @!P3 LEA.HI.X R217, R217, R215.reuse, R134.reuse, 0x1, P1 ;  /* 0x000000d7d9d9b211 */ /* 0x180fe400008f0c86 */
[-C--:B------:R-:W-:Y:S01]  /*bbe0*/  @!P4 LEA R224, P2, R135, R210.reuse, 0x1 ;  /* 0x000000d287e0c211 */ /* 0x080fe200078408ff */
[----:B------:R-:W-:Y:S01]  /*bbf0*/  @P3 STS.128 [R203+0x10000], RZ ;  /* 0x010000ffcb003388 */ /* 0x000fe20000000c00 */
[----:B------:R-:W-:Y:S01]  /*bc00*/  IMAD.X R134, R201, 0x1, R134, P6 ;  /* 0x00000001c9867824 */ /* 0x000fe200030e0686 */
[CC--:B------:R-:W-:Y:S02]  /*bc10*/  @!P5 LEA R226, P6, R135.reuse, R210.reuse, 0x1 ;  /* 0x000000d287e2d211 */ /* 0x0c0fe400078c08ff */
        /* <DEDUP_REMOVED lines=8> */
[----:B------:R-:W-:Y:S01]  /*bca0*/  IADD3 R132, P6, R202, R135, RZ ;  /* 0x00000087ca847210 */ /* 0x000fe20007fde0ff */
[----:B------:R-:W-:Y:S01]  /*bcb0*/  @!PT LDS RZ, [RZ] ;  /* 0x00000000fffff984 */ /* 0x000fe20000000800 */
[----:B------:R-:W-:Y:S01]  /*bcc0*/  @!PT LDS RZ, [RZ] ;  /* 0x00000000fffff984 */ /* 0x000fe20000000800 */
[----:B------:R-:W-:Y:S01]  /*bcd0*/  @!PT LDS RZ, [RZ] ;  /* 0x00000000fffff984 */ /* 0x000fe20000000800 */
[----:B------:R-:W-:Y:S01]  /*bce0*/  @!P5 LDGSTS.E.BYPASS.LTC128B.128 [R203+0xc800], desc[UR22][R220.64] ;  /* 0x0c800000dccbdfae */ /* 0x000fe2000b901d56 */
[-CC-:B------:R-:W-:Y:S02]  /*bcf0*/  @!P3 LEA.HI.X R223, R135, R215.reuse, R134.reuse, 0x1, P1 ;  /* 0x000000d787dfb211 */ /* 0x180fe400008f0c86 */
[CC--:B------:R-:W-:Y:S01]  /*bd00*/  @!P4 LEA R228, P2, R132.reuse, R210.reuse, 0x1 ;  /* 0x000000d284e4c211 */ /* 0x0c0fe200078408ff */
[----:B------:R-:W-:Y:S01]  /*bd10*/  @P4 STS.128 [R203+0xe800], RZ ;  /* 0x00e800ffcb004388 */ /* 0x000fe20000000c00 */
[----:B------:R-:W-:Y:S01]  /*bd20*/  IMAD.X R134, R201, 0x1, R134, P6 ;  /* 0x00000001c9867824 */ /* 0x000fe200030e0686 */
[CC--:B------:R-:W-:Y:S02]  /*bd30*/  @!P5 LEA R230, P6, R132.reuse, R210.reuse, 0x1 ;  /* 0x000000d284e6d211 */ /* 0x0c0fe400078c08ff */
[----:B------:R-:W-:Y:S01]  /*bd40*/  @!PT LDS RZ, [RZ] ;  /* 0x00000000fffff984 */ /* 0x000fe20000000800 */
[----:B------:R-:W-:Y:S01]  /*bd50*/  @!PT LDS RZ, [RZ] ;  /* 0x00000000fffff984 */ /* 0x000fe20000000800 */
[----:B------:R-:W-:Y:S01]  /*bd60*/  @!PT LDS RZ, [RZ] ;  /* 0x00000000fffff984 */ /* 0x000fe20000000800 */
[----:B------:R-:W-:Y:S01]  /*bd70*/  @!P4 LDGSTS.E.BYPASS.LTC128B.128 [R203+0xe800], desc[UR22][R218.64+0x80] ;  /* 0x0e800080dacbcfae */ /* 0x000fe2000b901d56 */
[C---:B------:R-:W-:Y:S01]  /*bd80*/  @!P3 LEA R214, P1, R132.reuse, R210, 0x1 ;  /* 0x000000d284d6b211 */ /* 0x040fe200078208ff */
[----:B------:R-:W-:Y:S01]  /*bd90*/  IMAD.MOV.U32 R210, RZ, RZ, R2 ;  /* 0x000000ffffd27224 */ /* 0x000fe200078e0002 */
[CCC-:B------:R-:W-:Y:S01]  /*bda0*/  @!P5 LEA.HI.X R231, R132.reuse, R215.reuse, R134.reuse, 0x1, P6 ;  /* 0x000000d784e7d211 */ /* 0x1c0fe200030f0c86 */
[----:B------:R-:W-:Y:S01]  /*bdb0*/  @P3 STS.128 [R203+0x10800], RZ ;  /* 0x010800ffcb003388 */ /* 0x000fe20000000c00 */
[CCC-:B------:R-:W-:Y:S02]  /*bdc0*/  @!P4 LEA.HI.X R229, R132.reuse, R215.reuse, R134.reuse, 0x1, P2 ;  /* 0x000000d784e5c211 */ /* 0x1c0fe400010f0c86 */
[----:B------:R-:W-:Y:S01]  /*bdd0*/  @!P3 LEA.HI.X R215, R132, R215, R134, 0x1, P1 ;  /* 0x000000d784d7b211 */ /* 0x000fe200008f0c86 */
[----:B------:R-:W-:Y:S01]  /*bde0*/  @!PT LDS RZ, [RZ] ;  /* 0x00000000fffff984 */ /* 0x000fe20000000800 */
[----:B------:R-:W-:Y:S01]  /*bdf0*/  @!PT LDS RZ, [RZ] ;  /* 0x00000000fffff984 */ /* 0x000fe20000000800 */
[----:B------:R-:W-:Y:S01]  /*be00*/  @!PT LDS RZ, [RZ] ;  /* 0x00000000fffff984 */ /* 0x000fe20000000800 */
[----:B------:R-:W-:Y:S01]  /*be10*/  @!P3 LDGSTS.E.BYPASS.LTC128B.128 [R203+0x10800], desc[UR22][R216.64+0x100] ;  /* 0x10800100d8cbbfae */ /* 0x000fe2000b901d56 */
[----:B------:R-:W-:Y:S03]  /*be20*/  PLOP3.LUT P1, PT, PT, PT, UP2, 0x80, 0x0 ;  /* 0x000000000000781c */ /* 0x000fe60003f2f028 */
        /* <DEDUP_REMOVED lines=31> */
[----:B------:R-:W2:Y:S04]  /*c020*/  LDSM.16.M88.4 R140, [R197+0x6000] ;  /* 0x00600000c58c783b */ /* 0x000ea80000000200 */
[----:B------:R-:W3:Y:S04]  /*c030*/  LDSM.16.M88.4 R144, [R197+0x6800] ;  /* 0x00680000c590783b */ /* 0x000ee80000000200 */
[----:B------:R-:W4:Y:S04]  /*c040*/  LDSM.16.M88.4 R148, [R197+0x7000] ;  /* 0x00700000c594783b */ /* 0x000f280000000200 */
[----:B------:R-:W5:Y:S04]  /*c050*/  LDSM.16.M88.4 R152, [R197+0x7800] ;  /* 0x00780000c598783b */ /* 0x000f680000000200 */
[----:B------:R-:W0:Y:S01]  /*c060*/  LDGDEPBAR ;  /* 0x00000000000079af */ /* 0x000e220000000000 */
[----:B-1----:R-:W-:Y:S03]  /*c070*/  IMAD.MOV.U32 R215, RZ, RZ, R3 ;  /* 0x000000ffffd77224 */ /* 0x002fe600078e0003 */
[----:B------:R-:W-:Y:S04]  /*c080*/  LDSM.16.M88.4 R156, [R196] ;  /* 0x00000000c49c783b */ /* 0x000fe80000000200 */
[----:B------:R-:W1:Y:S04]  /*c090*/  LDSM.16.M88.4 R160, [R195] ;  /* 0x00000000c3a0783b */ /* 0x000e680000000200 */
[----:B------:R-:W1:Y:S04]  /*c0a0*/  LDSM.16.M88.4 R164, [R187] ;  /* 0x00000000bba4783b */ /* 0x000e680000000200 */
[----:B------:R-:W1:Y:S04]  /*c0b0*/  LDSM.16.M88.4 R168, [R186] ;  /* 0x00000000baa8783b */ /* 0x000e680000000200 */
[----:B------:R-:W1:Y:S01]  /*c0c0*/  LDSM.16.M88.4 R172, [R185] ;  /* 0x00000000b9ac783b */ /* 0x000e620000000200 */
[C---:B--2---:R-:W-:Y:S06]  /*c0d0*/  HMMA.16816.F32.BF16 R4, R136.reuse, R140, RZ ;  /* 0x0000008c8804723c */ /* 0x044fec00000418ff */
[C---:B------:R-:W-:Y:S01]  /*c0e0*/  HMMA.16816.F32.BF16 R8, R136.reuse, R142, RZ ;  /* 0x0000008e8808723c */ /* 0x040fe200000418ff */
[----:B------:R-:W-:Y:S05]  /*c0f0*/  LDSM.16.M88.4 R140, [R194] ;  /* 0x00000000c28c783b */ /* 0x000fea0000000200 */
[C---:B---3--:R-:W-:Y:S06]  /*c100*/  HMMA.16816.F32.BF16 R12, R136.reuse, R144, RZ ;  /* 0x00000090880c723c */ /* 0x048fec00000418ff */
[C---:B------:R-:W-:Y:S01]  /*c110*/  HMMA.16816.F32.BF16 R16, R136.reuse, R146, RZ ;  /* 0x000000928810723c */ /* 0x040fe200000418ff */
[----:B------:R-:W2:Y:S05]  /*c120*/  LDSM.16.M88.4 R144, [R191+0x6000] ;  /* 0x00600000bf90783b */ /* 0x000eaa0000000200 */
[C---:B----4-:R-:W-:Y:S06]  /*c130*/  HMMA.16816.F32.BF16 R20, R136.reuse, R148, RZ ;  /* 0x000000948814723c */ /* 0x050fec00000418ff */
[C---:B------:R-:W-:Y:S01]  /*c140*/  HMMA.16816.F32.BF16 R24, R136.reuse, R150, RZ ;  /* 0x000000968818723c */ /* 0x040fe200000418ff */
[----:B------:R-:W3:Y:S05]  /*c150*/  LDSM.16.M88.4 R148, [R191+0x6800] ;  /* 0x00680000bf94783b */ /* 0x000eea0000000200 */
[C---:B-----5:R-:W-:Y:S06]  /*c160*/  HMMA.16816.F32.BF16 R28, R136.reuse, R152, RZ ;  /* 0x00000098881c723c */ /* 0x060fec00000418ff */
[----:B------:R-:W-:Y:S01]  /*c170*/  HMMA.16816.F32.BF16 R32, R136, R154, RZ ;  /* 0x0000009a8820723c */ /* 0x000fe200000418ff */
[----:B------:R-:W4:Y:S04]  /*c180*/  LDSM.16.M88.4 R136, [R191+0x7000] ;  /* 0x00700000bf88783b */ /* 0x000f280000000200 */
[----:B------:R-:W5:Y:S01]  /*c190*/  LDSM.16.M88.4 R152, [R191+0x7800] ;  /* 0x00780000bf98783b */ /* 0x000f620000000200 */
[C---:B-1----:R-:W-:Y:S06]  /*c1a0*/  HMMA.16816.F32.BF16 R4, R156.reuse, R160, R4 ;  /* 0x000000a09c04723c */ /* 0x042fec0000041804 */
[C---:B------:R-:W-:Y:S01]  /*c1b0*/  HMMA.16816.F32.BF16 R8, R156.reuse, R162, R8 ;  /* 0x000000a29c08723c */ /* 0x040fe20000041808 */
[----:B------:R-:W-:Y:S05]  /*c1c0*/  LDSM.16.M88.4 R160, [R193] ;  /* 0x00000000c1a0783b */ /* 0x000fea0000000200 */
[C---:B------:R-:W-:Y:S06]  /*c1d0*/  HMMA.16816.F32.BF16 R12, R156.reuse, R164, R12 ;  /* 0x000000a49c0c723c */ /* 0x040fec000004180c */
[C---:B------:R-:W-:Y:S01]  /*c1e0*/  HMMA.16816.F32.BF16 R16, R156.reuse, R166, R16 ;  /* 0x000000a69c10723c */ /* 0x040fe20000041810 */
[----:B------:R-:W1:Y:S05]  /*c1f0*/  LDSM.16.M88.4 R164, [R184] ;  /* 0x00000000b8a4783b */ /* 0x000e6a0000000200 */
[C---:B------:R-:W-:Y:S06]  /*c200*/  HMMA.16816.F32.BF16 R20, R156.reuse, R168, R20 ;  /* 0x000000a89c14723c */ /* 0x040fec0000041814 */
[C---:B------:R-:W-:Y:S01]  /*c210*/  HMMA.16816.F32.BF16 R24, R156.reuse, R170, R24 ;  /* 0x000000aa9c18723c */ /* 0x040fe20000041818 */
[----:B------:R-:W1:Y:S05]  /*c220*/  LDSM.16.M88.4 R168, [R184+0x800] ;  /* 0x00080000b8a8783b */ /* 0x000e6a0000000200 */
[C---:B------:R-:W-:Y:S06]  /*c230*/  HMMA.16816.F32.BF16 R28, R156.reuse, R172, R28 ;  /* 0x000000ac9c1c723c */ /* 0x040fec000004181c */
[----:B------:R-:W-:Y:S01]  /*c240*/  HMMA.16816.F32.BF16 R32, R156, R174, R32 ;  /* 0x000000ae9c20723c */ /* 0x000fe20000041820 */
[----:B------:R-:W1:Y:S04]  /*c250*/  LDSM.16.M88.4 R156, [R184+0x1000] ;  /* 0x00100000b89c783b */ /* 0x000e680000000200 */
[----:B------:R-:W1:Y:S01]  /*c260*/  LDSM.16.M88.4 R172, [R184+0x1800] ;  /* 0x00180000b8ac783b */ /* 0x000e620000000200 */
[C---:B--2---:R-:W-:Y:S06]  /*c270*/  HMMA.16816.F32.BF16 R4, R140.reuse, R144, R4 ;  /* 0x000000908c04723c */ /* 0x044fec0000041804 */
[C---:B------:R-:W-:Y:S01]  /*c280*/  HMMA.16816.F32.BF16 R8, R140.reuse, R146, R8 ;  /* 0x000000928c08723c */ /* 0x040fe20000041808 */
[----:B------:R-:W-:Y:S05]  /*c290*/  LDSM.16.M88.4 R144, [R197+0x8000] ;  /* 0x00800000c590783b */ /* 0x000fea0000000200 */
[C---:B---3--:R-:W-:Y:S06]  /*c2a0*/  HMMA.16816.F32.BF16 R12, R140.reuse, R148, R12 ;  /* 0x000000948c0c723c */ /* 0x048fec000004180c */
[C---:B------:R-:W-:Y:S01]  /*c2b0*/  HMMA.16816.F32.BF16 R16, R140.reuse, R150, R16 ;  /* 0x000000968c10723c */ /* 0x040fe20000041810 */
[----:B------:R-:W-:Y:S05]  /*c2c0*/  LDSM.16.M88.4 R148, [R197+0x8800] ;  /* 0x00880000c594783b */ /* 0x000fea0000000200 */
[C---:B----4-:R-:W-:Y:S06]  /*c2d0*/  HMMA.16816.F32.BF16 R20, R140.reuse, R136, R20 ;  /* 0x000000888c14723c */ /* 0x050fec0000041814 */
[C---:B------:R-:W-:Y:S01]  /*c2e0*/  HMMA.16816.F32.BF16 R24, R140.reuse, R138, R24 ;  /* 0x0000008a8c18723c */ /* 0x040fe20000041818 */
[----:B------:R-:W2:Y:S05]  /*c2f0*/  LDSM.16.M88.4 R136, [R198+0x2000] ;  /* 0x00200000c688783b */ /* 0x000eaa0000000200 */
[C---:B-----5:R-:W-:Y:S06]  /*c300*/  HMMA.16816.F32.BF16 R28, R140.reuse, R152, R28 ;  /* 0x000000988c1c723c */ /* 0x060fec000004181c */
[----:B------:R-:W-:Y:S01]  /*c310*/  HMMA.16816.F32.BF16 R32, R140, R154, R32 ;  /* 0x0000009a8c20723c */ /* 0x000fe20000041820 */
[----:B------:R-:W3:Y:S04]  /*c320*/  LDSM.16.M88.4 R140, [R197+0x9000] ;  /* 0x00900000c58c783b */ /* 0x000ee80000000200 */
[----:B------:R-:W4:Y:S01]  /*c330*/  LDSM.16.M88.4 R152, [R197+0x9800] ;  /* 0x00980000c598783b */ /* 0x000f220000000200 */
[C---:B-1----:R-:W-:Y:S06]  /*c340*/  HMMA.16816.F32.BF16 R4, R160.reuse, R164, R4 ;  /* 0x000000a4a004723c */ /* 0x042fec0000041804 */
[C---:B------:R-:W-:Y:S01]  /*c350*/  HMMA.16816.F32.BF16 R8, R160.reuse, R166, R8 ;  /* 0x000000a6a008723c */ /* 0x040fe20000041808 */
[----:B------:R-:W-:Y:S05]  /*c360*/  LDSM.16.M88.4 R164, [R183] ;  /* 0x00000000b7a4783b */ /* 0x000fea0000000200 */
[C---:B------:R-:W-:Y:S06]  /*c370*/  HMMA.16816.F32.BF16 R12, R160.reuse, R168, R12 ;  /* 0x000000a8a00c723c */ /* 0x040fec000004180c */
[C---:B------:R-:W-:Y:S01]  /*c380*/  HMMA.16816.F32.BF16 R16, R160.reuse, R170, R16 ;  /* 0x000000aaa010723c */ /* 0x040fe20000041810 */
[----:B------:R-:W-:Y:S05]  /*c390*/  LDSM.16.M88.4 R168, [R182] ;  /* 0x00000000b6a8783b */ /* 0x000fea0000000200 */
[C---:B------:R-:W-:Y:S06]  /*c3a0*/  HMMA.16816.F32.BF16 R20, R160.reuse, R156, R20 ;  /* 0x0000009ca014723c */ /* 0x040fec0000041814 */
[C---:B------:R-:W-:Y:S01]  /*c3b0*/  HMMA.16816.F32.BF16 R24, R160.reuse, R158, R24 ;  /* 0x0000009ea018723c */ /* 0x040fe20000041818 */
[----:B------:R-:W1:Y:S05]  /*c3c0*/  LDSM.16.M88.4 R156, [R196+0x2000] ;  /* 0x00200000c49c783b */ /* 0x000e6a0000000200 */
[C---:B------:R-:W-:Y:S06]  /*c3d0*/  HMMA.16816.F32.BF16 R28, R160.reuse, R172, R28 ;  /* 0x000000aca01c723c */ /* 0x040fec000004181c */
[----:B------:R-:W-:Y:S01]  /*c3e0*/  HMMA.16816.F32.BF16 R32, R160, R174, R32 ;  /* 0x000000aea020723c */ /* 0x000fe20000041820 */
[----:B------:R-:W5:Y:S04]  /*c3f0*/  LDSM.16.M88.4 R160, [R181] ;  /* 0x00000000b5a0783b */ /* 0x000f680000000200 */
[----:B------:R-:W5:Y:S01]  /*c400*/  LDSM.16.M88.4 R172, [R180] ;  /* 0x00000000b4ac783b */ /* 0x000f620000000200 */
[C---:B--2---:R-:W-:Y:S06]  /*c410*/  HMMA.16816.F32.BF16 R4, R136.reuse, R144, R4 ;  /* 0x000000908804723c */ /* 0x044fec0000041804 */
[C---:B------:R-:W-:Y:S01]  /*c420*/  HMMA.16816.F32.BF16 R8, R136.reuse, R146, R8 ;  /* 0x000000928808723c */ /* 0x040fe20000041808 */
[----:B------:R-:W-:Y:S05]  /*c430*/  LDSM.16.M88.4 R144, [R191+0x8000] ;  /* 0x00800000bf90783b */ /* 0x000fea0000000200 */
[C---:B------:R-:W-:Y:S06]  /*c440*/  HMMA.16816.F32.BF16 R12, R136.reuse, R148, R12 ;  /* 0x00000094880c723c */ /* 0x040fec000004180c */
[C---:B------:R-:W-:Y:S01]  /*c450*/  HMMA.16816.F32.BF16 R16, R136.reuse, R150, R16 ;  /* 0x000000968810723c */ /* 0x040fe20000041810 */
[----:B------:R-:W-:Y:S05]  /*c460*/  LDSM.16.M88.4 R148, [R191+0x8800] ;  /* 0x00880000bf94783b */ /* 0x000fea0000000200 */
[C---:B---3--:R-:W-:Y:S06]  /*c470*/  HMMA.16816.F32.BF16 R20, R136.reuse, R140, R20 ;  /* 0x0000008c8814723c */ /* 0x048fec0000041814 */
[C---:B------:R-:W-:Y:S01]  /*c480*/  HMMA.16816.F32.BF16 R24, R136.reuse, R142, R24 ;  /* 0x0000008e8818723c */ /* 0x040fe20000041818 */
[----:B------:R-:W2:Y:S05]  /*c490*/  LDSM.16.M88.4 R140, [R194+0x2000] ;  /* 0x00200000c28c783b */ /* 0x000eaa0000000200 */
[C---:B----4-:R-:W-:Y:S06]  /*c4a0*/  HMMA.16816.F32.BF16 R28, R136.reuse, R152, R28 ;  /* 0x00000098881c723c */ /* 0x050fec000004181c */
[----:B------:R-:W-:Y:S01]  /*c4b0*/  HMMA.16816.F32.BF16 R32, R136, R154, R32 ;  /* 0x0000009a8820723c */ /* 0x000fe20000041820 */
[----:B------:R-:W3:Y:S04]  /*c4c0*/  LDSM.16.M88.4 R136, [R191+0x9000] ;  /* 0x00900000bf88783b */ /* 0x000ee80000000200 */
[----:B------:R-:W4:Y:S01]  /*c4d0*/  LDSM.16.M88.4 R152, [R191+0x9800] ;  /* 0x00980000bf98783b */ /* 0x000f220000000200 */
[C---:B-1----:R-:W-:Y:S06]  /*c4e0*/  HMMA.16816.F32.BF16 R4, R156.reuse, R164, R4 ;  /* 0x000000a49c04723c */ /* 0x042fec0000041804 */
[C---:B------:R-:W-:Y:S01]  /*c4f0*/  HMMA.16816.F32.BF16 R8, R156.reuse, R166, R8 ;  /* 0x000000a69c08723c */ /* 0x040fe20000041808 */
[----:B------:R-:W-:Y:S05]  /*c500*/  LDSM.16.M88.4 R164, [R184+0x2000] ;  /* 0x00200000b8a4783b */ /* 0x000fea0000000200 */
[C---:B------:R-:W-:Y:S06]  /*c510*/  HMMA.16816.F32.BF16 R12, R156.reuse, R168, R12 ;  /* 0x000000a89c0c723c */ /* 0x040fec000004180c */
[C---:B------:R-:W-:Y:S01]  /*c520*/  HMMA.16816.F32.BF16 R16, R156.reuse, R170, R16 ;  /* 0x000000aa9c10723c */ /* 0x040fe20000041810 */
[----:B------:R-:W-:Y:S05]  /*c530*/  LDSM.16.M88.4 R168, [R184+0x2800] ;  /* 0x00280000b8a8783b */ /* 0x000fea0000000200 */
[C---:B-----5:R-:W-:Y:S06]  /*c540*/  HMMA.16816.F32.BF16 R20, R156.reuse, R160, R20 ;  /* 0x000000a09c14723c */ /* 0x060fec0000041814 */
[C---:B------:R-:W-:Y:S01]  /*c550*/  HMMA.16816.F32.BF16 R24, R156.reuse, R162, R24 ;  /* 0x000000a29c18723c */ /* 0x040fe20000041818 */
[----:B------:R-:W1:Y:S05]  /*c560*/  LDSM.16.M88.4 R160, [R193+0x2000] ;  /* 0x00200000c1a0783b */ /* 0x000e6a0000000200 */
[C---:B------:R-:W-:Y:S06]  /*c570*/  HMMA.16816.F32.BF16 R28, R156.reuse, R172, R28 ;  /* 0x000000ac9c1c723c */ /* 0x040fec000004181c */
[----:B------:R-:W-:Y:S01]  /*c580*/  HMMA.16816.F32.BF16 R32, R156, R174, R32 ;  /* 0x000000ae9c20723c */ /* 0x000fe20000041820 */
[----:B------:R-:W5:Y:S04]  /*c590*/  LDSM.16.M88.4 R156, [R184+0x3000] ;  /* 0x00300000b89c783b */ /* 0x000f680000000200 */
[----:B------:R-:W5:Y:S01]  /*c5a0*/  LDSM.16.M88.4 R172, [R184+0x3800] ;  /* 0x00380000b8ac783b */ /* 0x000f620000000200 */
        /* <DEDUP_REMOVED lines=19> */
[C---:B-----5:R-:W-:Y:S06]  /*c6e0*/  HMMA.16816.F32.BF16 R20, R160.reuse, R156, R20 ;  /* 0x0000009ca014723c */ /* 0x060fec0000041814 */
        /* <DEDUP_REMOVED lines=32> */
[C---:B--2---:R-:W-:Y:S01]  /*c8f0*/  HMMA.16816.F32.BF16 R4, R140.reuse, R144, R4 ;  /* 0x000000908c04723c */ /* 0x044fe20000041804 */
[----:B------:R-:W-:Y:S04]  /*c900*/  DEPBAR.LE SB0, 0x0 ;  /* 0x000080000000791a */ /* 0x000fe80000000000 */
[----:B------:R-:W-:Y:S01]  /*c910*/  BAR.SYNC.DEFER_BLOCKING 0x0 ;  /* 0x0000000000007b1d */ /* 0x000fe20000010000 */
[C---:B------:R-:W-:Y:S06]  /*c920*/  HMMA.16816.F32.BF16 R8, R140.reuse, R146, R8 ;  /* 0x000000928c08723c */ /* 0x040fec0000041808 */
[C---:B------:R-:W-:Y:S06]  /*c930*/  HMMA.16816.F32.BF16 R12, R140.reuse, R148, R12 ;  /* 0x000000948c0c723c */ /* 0x040fec000004180c */
[C---:B------:R-:W-:Y:S06]  /*c940*/  HMMA.16816.F32.BF16 R16, R140.reuse, R150, R16 ;  /* 0x000000968c10723c */ /* 0x040fec0000041810 */
[C---:B---3--:R-:W-:Y:S06]  /*c950*/  HMMA.16816.F32.BF16 R20, R140.reuse, R136, R20 ;  /* 0x000000888c14723c */ /* 0x048fec0000041814 */
[C---:B------:R-:W-:Y:S06]  /*c960*/  HMMA.16816.F32.BF16 R24, R140.reuse, R138, R24 ;  /* 0x0000008a8c18723c */ /* 0x040fec0000041818 */
[C---:B----4-:R-:W-:Y:S06]  /*c970*/  HMMA.16816.F32.BF16 R28, R140.reuse, R152, R28 ;  /* 0x000000988c1c723c */ /* 0x050fec000004181c */
[----:B------:R-:W-:Y:S06]  /*c980*/  HMMA.16816.F32.BF16 R32, R140, R154, R32 ;  /* 0x0000009a8c20723c */ /* 0x000fec0000041820 */
[C---:B-1----:R-:W-:Y:S06]  /*c990*/  HMMA.16816.F32.BF16 R4, R160.reuse, R164, R4 ;  /* 0x000000a4a004723c */ /* 0x042fec0000041804 */
[C---:B------:R-:W-:Y:S06]  /*c9a0*/  HMMA.16816.F32.BF16 R8, R160.reuse, R166, R8 ;  /* 0x000000a6a008723c */ /* 0x040fec0000041808 */
[C---:B------:R-:W-:Y:S06]  /*c9b0*/  HMMA.16816.F32.BF16 R12, R160.reuse, R168, R12 ;  /* 0x000000a8a00c723c */ /* 0x040fec000004180c */
[C---:B------:R-:W-:Y:S06]  /*c9c0*/  HMMA.16816.F32.BF16 R16, R160.reuse, R170, R16 ;  /* 0x000000aaa010723c */ /* 0x040fec0000041810 */
[C---:B-----5:R-:W-:Y:S06]  /*c9d0*/  HMMA.16816.F32.BF16 R20, R160.reuse, R156, R20 ;  /* 0x0000009ca014723c */ /* 0x060fec0000041814 */
[C---:B------:R-:W-:Y:S06]  /*c9e0*/  HMMA.16816.F32.BF16 R24, R160.reuse, R158, R24 ;  /* 0x0000009ea018723c */ /* 0x040fec0000041818 */
[C---:B------:R-:W-:Y:S06]  /*c9f0*/  HMMA.16816.F32.BF16 R28, R160.reuse, R172, R28 ;  /* 0x000000aca01c723c */ /* 0x040fec000004181c */
[----:B------:R-:W-:Y:S01]  /*ca00*/  HMMA.16816.F32.BF16 R32, R160, R174, R32 ;  /* 0x000000aea020723c */ /* 0x000fe20000041820 */
[----:B------:R-:W-:Y:S11]  /*ca10*/  @!UPT UIADD3 URZ, URZ, URZ, URZ ;  /* 0x0000003f3f3ff290 */ /* 0x000ff6000fffe03f */
[----:B------:R-:W-:Y:S01]  /*ca20*/  @!UPT UIADD3 URZ, URZ, URZ, URZ ;  /* 0x0000003f3f3ff290 */ /* 0x000fe2000fffe03f */
[----:B------:R-:W-:Y:S11]  /*ca30*/  @!P1 BRA `(.L_x_752) ;  /* 0x00000008007c9947 */ /* 0x000ff60003800000 */
[----:B------:R-:W-:Y:S02]  /*ca40*/  MOV R3, UR24 ;  /* 0x0000001800037c02 */ /* 0x000fe40008000f00 */
[----:B------:R-:W-:Y:S01]  /*ca50*/  MOV R2, UR18 ;  /* 0x0000001200027c02 */ /* 0x000fe20008000f00 */
[----:B------:R-:W-:Y:S06]  /*ca60*/  @!P0 BRA `(.L_x_753) ;  /* 0x00000004000c8947 */ /* 0x000fec0003800000 */
[----:B------:R-:W-:Y:S04]  /*ca70*/  USHF.L.U32 UR30, UR16, 0x6, URZ ;  /* 0x00000006101e7899 */ /* 0x000fe8000800063f */
[----:B------:R-:W-:Y:S02]  /*ca80*/  UIADD3 UR32, UR30, -0x40, URZ ;  /* 0xffffffc01e207890 */ /* 0x000fe4000fffe03f */
[----:B------:R-:W-:Y:S04]  /*ca90*/  UIADD3 UR30, UR30, -0x80, URZ ;  /* 0xffffff801e1e7890 */ /* 0x000fe8000fffe03f */
[----:B------:R-:W-:Y:S01]  /*caa0*/  IABS R3, UR32 ;  /* 0x0000002000037c13 */ /* 0x000fe20008000000 */
[----:B------:R-:W-:Y:S01]  /*cab0*/  ULOP3.LUT UR32, UR32, UR7, URZ, 0x3c, !UPT ;  /* 0x0000000720207292 */ /* 0x000fe2000f8e3c3f */
[----:B------:R-:W-:Y:S01]  /*cac0*/  IABS R2, UR30 ;  /* 0x0000001e00027c13 */ /* 0x000fe20008000000 */
[----:B------:R-:W-:Y:S01]  /*cad0*/  ULOP3.LUT UR30, UR30, UR7, URZ, 0x3c, !UPT ;  /* 0x000000071e1e7292 */ /* 0x000fe2000f8e3c3f */
[----:B------:R-:W-:Y:S01]  /*cae0*/  R2UR UR28, R3 ;  /* 0x00000000031c72ca */ /* 0x000fe200000e0000 */
[----:B------:R-:W-:Y:S01]  /*caf0*/  UISETP.GE.AND UP3, UPT, UR32, URZ, UPT ;  /* 0x0000003f2000728c */ /* 0x000fe2000bf66270 */
[----:B------:R-:W-:Y:S11]  /*cb00*/  R2UR UR26, R2 ;  /* 0x00000000021a72ca */ /* 0x000ff600000e0000 */
[----:B------:R-:W-:Y:S02]  /*cb10*/  UIMAD.WIDE.U32 UR36, UR9, UR28, URZ ;  /* 0x0000001c092472a5 */ /* 0x000fe4000f8e003f */
[----:B------:R-:W-:Y:S05]  /*cb20*/  UIMAD.WIDE.U32 UR34, UR9, UR26, URZ ;  /* 0x0000001a092272a5 */ /* 0x000fea000f8e003f */
[----:B------:R-:W-:Y:S02]  /*cb30*/  UMOV UR31, UR37 ;  /* 0x00000025001f7c82 */ /* 0x000fe40008000000 */
[----:B------:R-:W-:Y:S01]  /*cb40*/  UIADD3 UR27, -UR31, URZ, URZ ;  /* 0x0000003f1f1b7290 */ /* 0x000fe2000fffe13f */
[----:B------:R-:W-:Y:S02]  /*cb50*/  UMOV UR29, UR35 ;  /* 0x00000023001d7c82 */ /* 0x000fe40008000000 */
[----:B------:R-:W-:Y:S02]  /*cb60*/  UIADD3 UR25, -UR29, URZ, URZ ;  /* 0x0000003f1d197290 */ /* 0x000fe4000fffe13f */
[----:B------:R-:W-:Y:S02]  /*cb70*/  UIMAD UR28, UR5, UR27, UR28 ;  /* 0x0000001b051c72a4 */ /* 0x000fe4000f8e021c */
[----:B------:R-:W-:Y:S02]  /*cb80*/  UIMAD UR26, UR5, UR25, UR26 ;  /* 0x00000019051a72a4 */ /* 0x000fe4000f8e021a */
[----:B------:R-:W-:Y:S02]  /*cb90*/  UISETP.GT.U32.AND UP4, UPT, UR5, UR28, UPT ;  /* 0x0000001c0500728c */ /* 0x000fe4000bf84070 */
[----:B------:R-:W-:Y:S09]  /*cba0*/  UISETP.GT.U32.AND UP2, UPT, UR5, UR26, UPT ;  /* 0x0000001a0500728c */ /* 0x000ff2000bf44070 */
[----:B------:R-:W-:Y:S02]  /*cbb0*/  @!UP4 UIADD3 UR28, UR28, -UR5, URZ ;  /* 0x800000051c1cc290 */ /* 0x000fe4000fffe03f */
[----:B------:R-:W-:Y:S02]  /*cbc0*/  @!UP2 UIADD3 UR26, UR26, -UR5, URZ ;  /* 0x800000051a1aa290 */ /* 0x000fe4000fffe03f */
[----:B------:R-:W-:Y:S02]  /*cbd0*/  UISETP.GE.U32.AND UP6, UPT, UR28, UR5, UPT ;  /* 0x000000051c00728c */ /* 0x000fe4000bfc6070 */
[----:B------:R-:W-:Y:S02]  /*cbe0*/  UISETP.GE.U32.AND UP5, UPT, UR26, UR5, UPT ;  /* 0x000000051a00728c */ /* 0x000fe4000bfa6070 */
[----:B------:R-:W-:Y:S02]  /*cbf0*/  @!UP2 UIADD3 UR29, UR29, 0x1, URZ ;  /* 0x000000011d1da890 */ /* 0x000fe4000fffe03f */
[----:B------:R-:W-:Y:S02]  /*cc00*/  UISETP.GE.AND UP2, UPT, UR30, URZ, UPT ;  /* 0x0000003f1e00728c */ /* 0x000fe4000bf46270 */
[----:B------:R-:W-:Y:S04]  /*cc10*/  @!UP4 UIADD3 UR31, UR31, 0x1, URZ ;  /* 0x000000011f1fc890 */ /* 0x000fe8000fffe03f */
[----:B------:R-:W-:Y:S02]  /*cc20*/  @UP6 UIADD3 UR31, UR31, 0x1, URZ ;  /* 0x000000011f1f6890 */ /* 0x000fe4000fffe03f */
[----:B------:R-:W-:Y:S02]  /*cc30*/  @UP5 UIADD3 UR29, UR29, 0x1, URZ ;  /* 0x000000011d1d5890 */ /* 0x000fe4000fffe03f */
[----:B------:R-:W-:Y:S02]  /*cc40*/  @!UP3 UIADD3 UR31, -UR31, URZ, URZ ;  /* 0x0000003f1f1fb290 */ /* 0x000fe4000fffe13f */
[----:B------:R-:W-:Y:S02]  /*cc50*/  @!UP2 UIADD3 UR29, -UR29, URZ, URZ ;  /* 0x0000003f1d1da290 */ /* 0x000fe4000fffe13f */
[----:B------:R-:W-:Y:S02]  /*cc60*/  USEL UR31, UR8, UR31, !UP0 ;  /* 0x0000001f081f7287 */ /* 0x000fe4000c000000 */
[----:B------:R-:W-:Y:S04]  /*cc70*/  USEL UR29, UR8, UR29, !UP0 ;  /* 0x0000001d081d7287 */ /* 0x000fe8000c000000 */
[----:B------:R-:W-:Y:S02]  /*cc80*/  IMAD.U32 R3, RZ, RZ, UR31 ;  /* 0x0000001fff037e24 */ /* 0x000fe4000f8e00ff */
[----:B------:R-:W-:Y:S01]  /*cc90*/  IMAD.U32 R134, RZ, RZ, UR29 ;  /* 0x0000001dff867e24 */ /* 0x000fe2000f8e00ff */
[----:B------:R-:W-:Y:S01]  /*cca0*/  MOV R132, UR29 ;  /* 0x0000001d00847c02 */ /* 0x000fe20008000f00 */
[----:B------:R-:W-:Y:S01]  /*ccb0*/  IMAD.U32 R2, RZ, RZ, UR31 ;  /* 0x0000001fff027e24 */ /* 0x000fe2000f8e00ff */
[----:B------:R-:W-:Y:S02]  /*ccc0*/  LEA R136, P1, R3, UR20, 0x2 ;  /* 0x0000001403887c11 */ /* 0x000fe4000f8210ff */
[----:B------:R-:W-:Y:S02]  /*ccd0*/  LEA R134, P2, R134, UR20, 0x2 ;  /* 0x0000001486867c11 */ /* 0x000fe4000f8410ff */
[----:B------:R-:W-:Y:S02]  /*cce0*/  LEA.HI.X.SX32 R137, R2, UR21, 0x2, P1 ;  /* 0x0000001502897c11 */ /* 0x000fe400088f16ff */
[----:B------:R-:W-:Y:S01]  /*ccf0*/  LEA.HI.X.SX32 R135, R132, UR21, 0x2, P2 ;  /* 0x0000001584877c11 */ /* 0x000fe200090f16ff */
[----:B------:R-:W1:Y:S01]  /*cd00*/  LDC.64 R2, c[0x0][0x230] ;  /* 0x00008c00ff027b82 */ /* 0x000e620000000a00 */
[----:B------:R-:W-:Y:S02]  /*cd10*/  R2UR UR26, R136 ;  /* 0x00000000881a72ca */ /* 0x000fe400000e0000 */
[----:B------:R-:W-:Y:S02]  /*cd20*/  R2UR UR27, R137 ;  /* 0x00000000891b72ca */ /* 0x000fe400000e0000 */
[----:B------:R-:W-:Y:S02]  /*cd30*/  R2UR UR32, R134 ;  /* 0x00000000862072ca */ /* 0x000fe400000e0000 */
[----:B------:R-:W-:Y:S02]  /*cd40*/  R2UR UR33, R135 ;  /* 0x00000000872172ca */ /* 0x000fe400000e0000 */
[----:B------:R-:W2:Y:S05]  /*cd50*/  LDC.64 R134, c[0x0][0x248] ;  /* 0x00009200ff867b82 */ /* 0x000eaa0000000a00 */
[----:B------:R-:W-:Y:S01]  /*cd60*/  IMAD.U32 R142, RZ, RZ, UR26 ;  /* 0x0000001aff8e7e24 */ /* 0x000fe2000f8e00ff */
[----:B------:R-:W-:Y:S01]  /*cd70*/  UIADD3 UR26, UR31, -UR29, URZ ;  /* 0x8000001d1f1a7290 */ /* 0x000fe2000fffe03f */
[----:B------:R-:W-:Y:S02]  /*cd80*/  IMAD.U32 R143, RZ, RZ, UR27 ;  /* 0x0000001bff8f7e24 */ /* 0x000fe4000f8e00ff */
[----:B------:R-:W-:Y:S01]  /*cd90*/  MOV R140, UR32 ;  /* 0x00000020008c7c02 */ /* 0x000fe20008000f00 */
[----:B------:R-:W-:Y:S01]  /*cda0*/  UIMAD UR26, UR26, UR7, -0x40 ;  /* 0xffffffc01a1a74a4 */ /* 0x000fe2000f8e0207 */
[----:B------:R-:W-:Y:S01]  /*cdb0*/  IMAD.U32 R141, RZ, RZ, UR33 ;  /* 0x00000021ff8d7e24 */ /* 0x000fe2000f8e00ff */
[----:B------:R-:W3:Y:S02]  /*cdc0*/  LDG.E R137, desc[UR22][R142.64] ;  /* 0x000000168e897981 */ /* 0x000ee4000c1e1900 */
[----:B------:R-:W-:Y:S02]  /*cdd0*/  USHF.R.S32.HI UR25, URZ, 0x1f, UR26 ;  /* 0x0000001f3f197899 */ /* 0x000fe4000801141a */
[----:B------:R-:W3:Y:S04]  /*cde0*/  LDG.E R136, desc[UR22][R140.64] ;  /* 0x000000168c887981 */ /* 0x000ee8000c1e1900 */
[C---:B--2---:R-:W-:Y:S02]  /*cdf0*/  IMAD R132, R134.reuse, UR25, RZ ;  /* 0x0000001986847c24 */ /* 0x044fe4000f8e02ff */
[----:B------:R-:W-:Y:S04]  /*ce00*/  IMAD.WIDE.U32 R138, R134, UR26, RZ ;  /* 0x0000001a868a7c25 */ /* 0x000fe8000f8e00ff */
[----:B------:R-:W-:Y:S05]  /*ce10*/  IMAD R132, R135, UR26, R132 ;  /* 0x0000001a87847c24 */ /* 0x000fea000f8e0284 */
[----:B------:R-:W-:Y:S01]  /*ce20*/  IADD3 R139, R139, R132, RZ ;  /* 0x000000848b8b7210 */ /* 0x000fe20007ffe0ff */
[----:B---3--:R-:W-:Y:S04]  /*ce30*/  IMAD.IADD R136, R136, 0x1, -R137 ;  /* 0x0000000188887824 */ /* 0x008fe800078e0a89 */
[CC--:B-1----:R-:W-:Y:S01]  /*ce40*/  IMAD.WIDE.U32 R138, R136.reuse, R2.reuse, R138 ;  /* 0x00000002888a7225 */ /* 0x0c2fe200078e008a */
[----:B------:R-:W-:Y:S05]  /*ce50*/  SHF.R.S32.HI R135, RZ, 0x1f, R136 ;  /* 0x0000001fff877819 */ /* 0x000fea0000011488 */
[----:B------:R-:W-:Y:S04]  /*ce60*/  IMAD R135, R135, R2, RZ ;  /* 0x0000000287877224 */ /* 0x000fe800078e02ff */
[----:B------:R-:W-:Y:S02]  /*ce70*/  IMAD R135, R136, R3, R135 ;  /* 0x0000000388877224 */ /* 0x000fe400078e0287 */
[----:B------:R-:W-:Y:S03]  /*ce80*/  IMAD.MOV.U32 R3, RZ, RZ, R138 ;  /* 0x000000ffff037224 */ /* 0x000fe600078e008a */
[----:B------:R-:W-:Y:S07]  /*ce90*/  IADD3 R2, R139, R135, RZ ;  /* 0x000000878b027210 */ /* 0x000fee0007ffe0ff */
.L_x_753:
[----:B------:R1:W-:Y:S01]  /*cea0*/  @P5 STS.128 [R203+0x6000], RZ ;  /* 0x006000ffcb005388 */ /* 0x0003e20000000c00 */
[CC--:B------:R-:W-:Y:S02]  /*ceb0*/  LEA R140, P1, R3.reuse, R208.reuse, 0x1 ;  /* 0x000000d0038c7211 */ /* 0x0c0fe400078208ff */
[C---:B------:R-:W-:Y:S02]  /*cec0*/  IADD3 R135, P2, R3.reuse, UR14, RZ ;  /* 0x0000000e03877c10 */ /* 0x040fe4000ff5e0ff */
[-C--:B------:R-:W-:Y:S02]  /*ced0*/  LEA.HI.X R141, R3, R209.reuse, R2, 0x1, P1 ;  /* 0x000000d1038d7211 */ /* 0x080fe400008f0c02 */
[CC--:B------:R-:W-:Y:S02]  /*cee0*/  @!P5 LEA R138, P6, R135.reuse, R208.reuse, 0x1 ;  /* 0x000000d0878ad211 */ /* 0x0c0fe400078c08ff */
[CC--:B------:R-:W-:Y:S01]  /*cef0*/  @!P3 LEA R134, P1, R135.reuse, R208.reuse, 0x1 ;  /* 0x000000d08786b211 */ /* 0x0c0fe200078208ff */
[----:B------:R-:W-:Y:S01]  /*cf00*/  @!PT LDS RZ, [RZ] ;  /* 0x00000000fffff984 */ /* 0x000fe20000000800 */
[----:B------:R-:W-:Y:S01]  /*cf10*/  @!PT LDS RZ, [RZ] ;  /* 0x00000000fffff984 */ /* 0x000fe20000000800 */
[----:B------:R-:W-:Y:S01]  /*cf20*/  @!PT LDS RZ, [RZ] ;  /* 0x00000000fffff984 */ /* 0x000fe20000000800 */
[----:B------:R1:W-:Y:S01]  /*cf30*/  @!P5 LDGSTS.E.BYPASS.LTC128B.128 [R203+0x6000], desc[UR22][R140.64] ;  /* 0x060000008ccbdfae */ /* 0x0003e2000b901d56 */
[----:B------:R-:W-:Y:S02]  /*cf40*/  IADD3.X R132, R2, UR13, RZ, P2, !PT ;  /* 0x0000000d02847c10 */ /* 0x000fe400097fe4ff */
[CC--:B------:R-:W-:Y:S01]  /*cf50*/  @!P4 LEA R136, P2, R135.reuse, R208.reuse, 0x1 ;  /* 0x000000d08788c211 */ /* 0x0c0fe200078408ff */
[----:B------:R1:W-:Y:S01]  /*cf60*/  @P4 STS.128 [R203+0x8000], RZ ;  /* 0x008000ffcb004388 */ /* 0x0003e20000000c00 */
[CCC-:B------:R-:W-:Y:S02]  /*cf70*/  @!P5 LEA.HI.X R139, R135.reuse, R209.reuse, R132.reuse, 0x1, P6 ;  /* 0x000000d1878bd211 */ /* 0x1c0fe400030f0c84 */
[CCC-:B------:R-:W-:Y:S01]  /*cf80*/  @!P4 LEA.HI.X R137, R135.reuse, R209.reuse, R132.reuse, 0x1, P2 ;  /* 0x000000d18789c211 */ /* 0x1c0fe200010f0c84 */
[----:B------:R-:W-:Y:S01]  /*cf90*/  @!PT LDS RZ, [RZ] ;  /* 0x00000000fffff984 */ /* 0x000fe20000000800 */
[----:B------:R-:W-:Y:S01]  /*cfa0*/  @!PT LDS RZ, [RZ] ;  /* 0x00000000fffff984 */ /* 0x000fe20000000800 */
[----:B------:R-:W-:Y:S01]  /*cfb0*/  @!PT LDS RZ, [RZ] ;  /* 0x00000000fffff984 */ /* 0x000fe20000000800 */
[----:B------:R1:W-:Y:S01]  /*cfc0*/  @!P4 LDGSTS.E.BYPASS.LTC128B.128 [R203+0x8000], desc[UR22][R140.64+0x80] ;  /* 0x080000808ccbcfae */ /* 0x0003e2000b901d56 */
[C---:B------:R-:W-:Y:S02]  /*cfd0*/  IADD3 R3, P6, R135.reuse, UR14, RZ ;  /* 0x0000000e87037c10 */ /* 0x040fe4000ffde0ff */
[-C--:B------:R-:W-:Y:S01]  /*cfe0*/  @!P3 LEA.HI.X R135, R135, R209.reuse, R132, 0x1, P1 ;  /* 0x000000d18787b211 */ /* 0x080fe200008f0c84 */
[----:B------:R1:W-:Y:S01]  /*cff0*/  @P3 STS.128 [R203+0xa000], RZ ;  /* 0x00a000ffcb003388 */ /* 0x0003e20000000c00 */
        /* <DEDUP_REMOVED lines=15> */
[CC--:B------:R-:W-:Y:S02]  /*d0f0*/  @!P3 LEA.HI.X R143, R3.reuse, R209.reuse, R132, 0x1, P1 ;  /* 0x000000d1038fb211 */ /* 0x0c0fe400008f0c84 */
[----:B------:R-:W-:Y:S01]  /*d100*/  IADD3 R2, P6, R3, UR14, RZ ;  /* 0x0000000e03027c10 */ /* 0x000fe2000ffde0ff */
[----:B------:R1:W-:Y:S03]  /*d110*/  @P4 STS.128 [R203+0x8800], RZ ;  /* 0x008800ffcb004388 */ /* 0x0003e60000000c00 */
[CC--:B------:R-:W-:Y:S01]  /*d120*/  @!P4 LEA R148, P2, R2.reuse, R208.reuse, 0x1 ;  /* 0x000000d00294c211 */ /* 0x0c0fe200078408ff */
[----:B------:R-:W-:Y:S01]  /*d130*/  @!PT LDS RZ, [RZ] ;  /* 0x00000000fffff984 */ /* 0x000fe20000000800 */
[----:B------:R-:W-:Y:S01]  /*d140*/  @!PT LDS RZ, [RZ] ;  /* 0x00000000fffff984 */ /* 0x000fe20000000800 */
[----:B------:R-:W-:Y:S01]  /*d150*/  @!PT LDS RZ, [RZ] ;  /* 0x00000000fffff984 */ /* 0x000fe20000000800 */
[----:B------:R1:W-:Y:S01]  /*d160*/  @!P4 LDGSTS.E.BYPASS.LTC128B.128 [R203+0x8800], desc[UR22][R136.64+0x80] ;  /* 0x0880008088cbcfae */ /* 0x0003e2000b901d56 */
[-C--:B------:R-:W-:Y:S02]  /*d170*/  @!P3 LEA R152, P1, R2, R208.reuse, 0x1 ;  /* 0x000000d00298b211 */ /* 0x080fe400078208ff */
[----:B------:R-:W-:Y:S01]  /*d180*/  IADD3.X R132, R132, UR13, RZ, P6, !PT ;  /* 0x0000000d84847c10 */ /* 0x000fe2000b7fe4ff */
[----:B------:R1:W-:Y:S01]  /*d190*/  @P3 STS.128 [R203+0xa800], RZ ;  /* 0x00a800ffcb003388 */ /* 0x0003e20000000c00 */
[C---:B------:R-:W-:Y:S01]  /*d1a0*/  @!P5 LEA R150, P6, R2.reuse, R208, 0x1 ;  /* 0x000000d00296d211 */ /* 0x040fe200078c08ff */
[----:B------:R-:W-:Y:S01]  /*d1b0*/  IMAD.MOV.U32 R208, RZ, RZ, R140 ;  /* 0x000000ffffd07224 */ /* 0x000fe200078e008c */
[CCC-:B------:R-:W-:Y:S01]  /*d1c0*/  @!P4 LEA.HI.X R149, R2.reuse, R209.reuse, R132.reuse, 0x1, P2 ;  /* 0x000000d10295c211 */ /* 0x1c0fe200010f0c84 */
[----:B------:R-:W-:Y:S01]  /*d1d0*/  @!PT LDS RZ, [RZ] ;  /* 0x00000000fffff984 */ /* 0x000fe20000000800 */
[----:B------:R-:W-:Y:S01]  /*d1e0*/  @!PT LDS RZ, [RZ] ;  /* 0x00000000fffff984 */ /* 0x000fe20000000800 */
[----:B------:R-:W-:Y:S01]  /*d1f0*/  @!PT LDS RZ, [RZ] ;  /* 0x00000000fffff984 */ /* 0x000fe20000000800 */
[----:B------:R1:W-:Y:S01]  /*d200*/  @!P3 LDGSTS.E.BYPASS.LTC128B.128 [R203+0xa800], desc[UR22][R134.64+0x100] ;  /* 0x0a80010086cbbfae */ /* 0x0003e2000b901d56 */
[CCC-:B------:R-:W-:Y:S02]  /*d210*/  @!P5 LEA.HI.X R151, R2.reuse, R209.reuse, R132.reuse, 0x1, P6 ;  /* 0x000000d10297d211 */ /* 0x1c0fe400030f0c84 */
[----:B------:R-:W-:Y:S01]  /*d220*/  @!P3 LEA.HI.X R153, R2, R209, R132, 0x1, P1 ;  /* 0x000000d10299b211 */ /* 0x000fe200008f0c84 */
[----:B------:R1:W-:Y:S01]  /*d230*/  @P5 STS.128 [R203+0x7000], RZ ;  /* 0x007000ffcb005388 */ /* 0x0003e20000000c00 */
[----:B------:R-:W-:Y:S03]  /*d240*/  IMAD.MOV.U32 R209, RZ, RZ, R141 ;  /* 0x000000ffffd17224 */ /* 0x000fe600078e008d */
        /* <DEDUP_REMOVED lines=29> */
[----:B------:R-:W0:Y:S02]  /*d420*/  LDGDEPBAR ;  /* 0x00000000000079af */ /* 0x000e240000000000 */
.L_x_752:
[----:B------:R-:W-:Y:S01]  /*d430*/  FMNMX.FTZ R2, R4, R133, !PT ;  /* 0x0000008504027209 */ /* 0x000fe20007810000 */
[----:B-1----:R-:W-:Y:S01]  /*d440*/  LDSM.16.MT88.4 R140, [R190+0xc000] ;  /* 0x00c00000be8c783b */ /* 0x002fe20000004200 */
[----:B------:R-:W-:Y:S01]  /*d450*/  FMNMX.FTZ R132, R6, R0, !PT ;  /* 0x0000000006847209 */ /* 0x000fe20007810000 */
[----:B------:R-:W-:Y:S01]  /*d460*/  UISETP.GT.AND UP2, UPT, UR16, 0x1, UPT ;  /* 0x000000011000788c */ /* 0x000fe2000bf44270 */
[----:B------:R-:W-:Y:S01]  /*d470*/  FMNMX.FTZ R3, R5, R2, !PT ;  /* 0x0000000205037209 */ /* 0x000fe20007810000 */
[----:B------:R-:W-:Y:S01]  /*d480*/  UIADD3 UR16, UR16, -0x1, URZ ;  /* 0xffffffff10107890 */ /* 0x000fe2000fffe03f */
[----:B------:R-:W-:Y:S02]  /*d490*/  FMNMX.FTZ R135, R7, R132, !PT ;  /* 0x0000008407877209 */ /* 0x000fe40007810000 */
[----:B------:R-:W-:Y:S01]  /*d4a0*/  FMNMX.FTZ R2, R8, R3, !PT ;  /* 0x0000000308027209 */ /* 0x000fe20007810000 */
[----:B------:R-:W-:Y:S01]  /*d4b0*/  LDSM.16.MT88.4 R144, [R189+0xc000] ;  /* 0x00c00000bd90783b */ /* 0x000fe20000004200 */
[----:B------:R-:W-:Y:S02]  /*d4c0*/  FMNMX.FTZ R132, R10, R135, !PT ;  /* 0x000000870a847209 */ /* 0x000fe40007810000 */
[----:B------:R-:W-:Y:S02]  /*d4d0*/  FMNMX.FTZ R3, R9, R2, !PT ;  /* 0x0000000209037209 */ /* 0x000fe40007810000 */
        /* <DEDUP_REMOVED lines=21> */
[----:B------:R-:W-:Y:S02]  /*d630*/  FMNMX.FTZ R2, R28, R3, !PT ;  /* 0x000000031c027209 */ /* 0x000fe40007810000 */
[----:B------:R-:W-:Y:S02]  /*d640*/  FMNMX.FTZ R132, R30, R137, !PT ;  /* 0x000000891e847209 */ /* 0x000fe40007810000 */
[----:B------:R-:W-:Y:S04]  /*d650*/  FMNMX.FTZ R3, R29, R2, !PT ;  /* 0x000000021d037209 */ /* 0x000fe80007810000 */
[----:B------:R-:W-:Y:S02]  /*d660*/  FMNMX.FTZ R2, R32, R3, !PT ;  /* 0x0000000320027209 */ /* 0x000fe40007810000 */
[----:B------:R-:W-:Y:S02]  /*d670*/  FMNMX.FTZ R3, R31, R132, !PT ;  /* 0x000000841f037209 */ /* 0x000fe40007810000 */
[----:B------:R-:W-:Y:S02]  /*d680*/  FMNMX.FTZ R136, R33, R2, !PT ;  /* 0x0000000221887209 */ /* 0x000fe40007810000 */
[----:B------:R-:W-:Y:S03]  /*d690*/  FMNMX.FTZ R2, R34, R3, !PT ;  /* 0x0000000322027209 */ /* 0x000fe60007810000 */
[----:B------:R-:W-:Y:S01]  /*d6a0*/  SHFL.BFLY PT, R3, R136, 0x2, 0x1f ;  /* 0x0c401f0088037f89 */ /* 0x000fe200000e0000 */
[----:B------:R-:W-:Y:S07]  /*d6b0*/  FMNMX.FTZ R135, R35, R2, !PT ;  /* 0x0000000223877209 */ /* 0x000fee0007810000 */
[----:B------:R-:W1:Y:S02]  /*d6c0*/  SHFL.BFLY PT, R2, R135, 0x2, 0x1f ;  /* 0x0c401f0087027f89 */ /* 0x000e6400000e0000 */
[----:B-1----:R-:W-:Y:S02]  /*d6d0*/  FMNMX.FTZ R134, R135, R2, !PT ;  /* 0x0000000287867209 */ /* 0x002fe40007810000 */
[----:B------:R-:W-:Y:S04]  /*d6e0*/  FMNMX.FTZ R137, R136, R3, !PT ;  /* 0x0000000388897209 */ /* 0x000fe80007810000 */
[----:B------:R-:W1:Y:S08]  /*d6f0*/  SHFL.BFLY PT, R3, R134, 0x1, 0x1f ;  /* 0x0c201f0086037f89 */ /* 0x000e7000000e0000 */
[----:B------:R-:W2:Y:S01]  /*d700*/  SHFL.BFLY PT, R132, R137, 0x1, 0x1f ;  /* 0x0c201f0089847f89 */ /* 0x000ea200000e0000 */
[----:B-1----:R-:W-:Y:S02]  /*d710*/  FMNMX.FTZ R3, R134, R3, !PT ;  /* 0x0000000386037209 */ /* 0x002fe40007810000 */
[----:B--2---:R-:W-:Y:S03]  /*d720*/  FMNMX.FTZ R132, R137, R132, !PT ;  /* 0x0000008489847209 */ /* 0x004fe60007810000 */
[C---:B------:R-:W-:Y:S01]  /*d730*/  FADD.FTZ R0, -R3.reuse, R0 ;  /* 0x0000000003007221 */ /* 0x040fe20000010100 */
[C---:B------:R-:W-:Y:S01]  /*d740*/  FMUL.FTZ R166, R3.reuse, UR4 ;  /* 0x0000000403a67c20 */ /* 0x040fe20008410000 */
[----:B------:R-:W1:Y:S01]  /*d750*/  LDSM.16.MT88.4 R136, [R192+0xc000] ;  /* 0x00c00000c088783b */ /* 0x000e620000004200 */
[----:B------:R-:W-:Y:S01]  /*d760*/  FSETP.NEU.FTZ.AND P1, PT, R132, -INF , PT ;  /* 0xff8000008400780b */ /* 0x000fe20003f3d000 */
[----:B------:R-:W-:Y:S01]  /*d770*/  FMUL.FTZ R135, R0, UR4 ;  /* 0x0000000400877c20 */ /* 0x000fe20008410000 */
[C---:B------:R-:W-:Y:S01]  /*d780*/  FMUL.FTZ R168, R132.reuse, UR4 ;  /* 0x0000000484a87c20 */ /* 0x040fe20008410000 */
[----:B------:R-:W-:Y:S02]  /*d790*/  FADD.FTZ R2, -R132, R133 ;  /* 0x0000008584027221 */ /* 0x000fe40000010100 */
[----:B------:R2:W3:Y:S02]  /*d7a0*/  MUFU.EX2 R0, R135 ;  /* 0x0000008700007308 */ /* 0x0004e40000000800 */
[----:B------:R-:W-:Y:S01]  /*d7b0*/  FSEL R168, R168, RZ, P1 ;  /* 0x000000ffa8a87208 */ /* 0x000fe20000800000 */
[----:B------:R-:W-:Y:S01]  /*d7c0*/  FMUL.FTZ R133, R2, UR4 ;  /* 0x0000000402857c20 */ /* 0x000fe20008410000 */
[----:B------:R-:W-:Y:S03]  /*d7d0*/  FSETP.NEU.FTZ.AND P1, PT, R3, -INF , PT ;  /* 0xff8000000300780b */ /* 0x000fe60003f3d000 */
[--C-:B------:R-:W-:Y:S01]  /*d7e0*/  FFMA.FTZ R165, R4, UR4, -R168.reuse ;  /* 0x0000000404a57c23 */ /* 0x100fe200080108a8 */
[----:B------:R-:W-:Y:S01]  /*d7f0*/  FSEL R166, R166, RZ, P1 ;  /* 0x000000ffa6a67208 */ /* 0x000fe20000800000 */
[--C-:B------:R-:W-:Y:S01]  /*d800*/  FFMA.FTZ R5, R5, UR4, -R168.reuse ;  /* 0x0000000405057c23 */ /* 0x100fe200080108a8 */
[--C-:B------:R-:W-:Y:S01]  /*d810*/  FFMA.FTZ R134, R9, UR4, -R168.reuse ;  /* 0x0000000409867c23 */ /* 0x100fe200080108a8 */
[----:B------:R-:W4:Y:S01]  /*d820*/  MUFU.EX2 R2, R133 ;  /* 0x0000008500027308 */ /* 0x000f220000000800 */
[----:B------:R-:W-:Y:S01]  /*d830*/  FFMA.FTZ R214, R28, UR4, -R168 ;  /* 0x000000041cd67c23 */ /* 0x000fe200080108a8 */
[--C-:B------:R-:W-:Y:S01]  /*d840*/  FFMA.FTZ R167, R6, UR4, -R166.reuse ;  /* 0x0000000406a77c23 */ /* 0x100fe200080108a6 */
[----:B------:R-:W-:Y:S01]  /*d850*/  FFMA.FTZ R6, R7, UR4, -R166 ;  /* 0x0000000407067c23 */ /* 0x000fe200080108a6 */
[----:B------:R-:W-:Y:S01]  /*d860*/  FFMA.FTZ R7, R8, UR4, -R168 ;  /* 0x0000000408077c23 */ /* 0x000fe200080108a8 */
[--C-:B------:R-:W-:Y:S01]  /*d870*/  FFMA.FTZ R164, R11, UR4, -R166.reuse ;  /* 0x000000040ba47c23 */ /* 0x100fe200080108a6 */
[----:B--2---:R-:W-:Y:S01]  /*d880*/  FFMA.FTZ R135, R10, UR4, -R166 ;  /* 0x000000040a877c23 */ /* 0x004fe200080108a6 */
[C---:B---3--:R-:W-:Y:S03]  /*d890*/  FMUL.FTZ R10, R0.reuse, R130 ;  /* 0x00000082000a7220 */ /* 0x048fe60000410000 */
[----:B------:R-:W-:Y:S01]  /*d8a0*/  MUFU.EX2 R165, R165 ;  /* 0x000000a500a57308 */ /* 0x000fe20000000800 */
[C---:B------:R-:W-:Y:S01]  /*d8b0*/  FMUL.FTZ R11, R0.reuse, R131 ;  /* 0x00000083000b7220 */ /* 0x040fe20000410000 */
[C---:B------:R-:W-:Y:S01]  /*d8c0*/  FMUL.FTZ R38, R0.reuse, R38 ;  /* 0x0000002600267220 */ /* 0x040fe20000410000 */
[C---:B------:R-:W-:Y:S01]  /*d8d0*/  FMUL.FTZ R39, R0.reuse, R39 ;  /* 0x0000002700277220 */ /* 0x040fe20000410000 */
[C---:B------:R-:W-:Y:S01]  /*d8e0*/  FMUL.FTZ R42, R0.reuse, R42 ;  /* 0x0000002a002a7220 */ /* 0x040fe20000410000 */
[C---:B------:R-:W-:Y:S01]  /*d8f0*/  FMUL.FTZ R43, R0.reuse, R43 ;  /* 0x0000002b002b7220 */ /* 0x040fe20000410000 */
[C---:B------:R-:W-:Y:S01]  /*d900*/  FMUL.FTZ R46, R0.reuse, R46 ;  /* 0x0000002e002e7220 */ /* 0x040fe20000410000 */
[----:B------:R-:W-:Y:S03]  /*d910*/  FMUL.FTZ R47, R0, R47 ;  /* 0x0000002f002f7220 */ /* 0x000fe60000410000 */
[----:B------:R-:W2:Y:S01]  /*d920*/  MUFU.EX2 R5, R5 ;  /* 0x0000000500057308 */ /* 0x000ea20000000800 */
[C---:B----4-:R-:W-:Y:S01]  /*d930*/  FMUL.FTZ R8, R2.reuse, R128 ;  /* 0x0000008002087220 */ /* 0x050fe20000410000 */
[C---:B------:R-:W-:Y:S01]  /*d940*/  FMUL.FTZ R9, R2.reuse, R129 ;  /* 0x0000008102097220 */ /* 0x040fe20000410000 */
[C---:B------:R-:W-:Y:S01]  /*d950*/  FMUL.FTZ R36, R2.reuse, R36 ;  /* 0x0000002402247220 */ /* 0x040fe20000410000 */
[C---:B------:R-:W-:Y:S01]  /*d960*/  FMUL.FTZ R37, R2.reuse, R37 ;  /* 0x0000002502257220 */ /* 0x040fe20000410000 */
[C---:B------:R-:W-:Y:S01]  /*d970*/  FMUL.FTZ R40, R2.reuse, R40 ;  /* 0x0000002802287220 */ /* 0x040fe20000410000 */
[C---:B------:R-:W-:Y:S01]  /*d980*/  FMUL.FTZ R41, R2.reuse, R41 ;  /* 0x0000002902297220 */ /* 0x040fe20000410000 */
[C---:B------:R-:W-:Y:S03]  /*d990*/  FMUL.FTZ R44, R2.reuse, R44 ;  /* 0x0000002c022c7220 */ /* 0x040fe60000410000 */
[----:B------:R-:W-:Y:S01]  /*d9a0*/  MUFU.EX2 R167, R167 ;  /* 0x000000a700a77308 */ /* 0x000fe20000000800 */
[----:B------:R-:W-:Y:S01]  /*d9b0*/  FMUL.FTZ R45, R2, R45 ;  /* 0x0000002d022d7220 */ /* 0x000fe20000410000 */
[----:B------:R-:W-:Y:S01]  /*d9c0*/  FFMA.FTZ R217, R29, UR4, -R168 ;  /* 0x000000041dd97c23 */ /* 0x000fe200080108a8 */
[--C-:B------:R-:W-:Y:S01]  /*d9d0*/  FFMA.FTZ R216, R30, UR4, -R166.reuse ;  /* 0x000000041ed87c23 */ /* 0x100fe200080108a6 */
[----:B------:R-:W-:Y:S01]  /*d9e0*/  FFMA.FTZ R219, R31, UR4, -R166 ;  /* 0x000000041fdb7c23 */ /* 0x000fe200080108a6 */
[----:B------:R-:W-:Y:S01]  /*d9f0*/  FFMA.FTZ R218, R32, UR4, -R168 ;  /* 0x0000000420da7c23 */ /* 0x000fe200080108a8 */
[----:B------:R-:W-:Y:S01]  /*da00*/  LDSM.16.MT88.4 R28, [R192+0xd800] ;  /* 0x00d80000c01c783b */ /* 0x000fe20000004200 */
[----:B------:R-:W-:Y:S03]  /*da10*/  FFMA.FTZ R220, R34, UR4, -R166 ;  /* 0x0000000422dc7c23 */ /* 0x000fe600080108a6 */
[----:B------:R-:W3:Y:S01]  /*da20*/  MUFU.EX2 R6, R6 ;  /* 0x0000000600067308 */ /* 0x000ee20000000800 */
[----:B--2---:R-:W-:Y:S01]  /*da30*/  F2FP.BF16.F32.PACK_AB R128, R5, R165 ;  /* 0x000000a50580723e */ /* 0x004fe200000010ff */
[C---:B------:R-:W-:Y:S01]  /*da40*/  FMUL.FTZ R48, R2.reuse, R48 ;  /* 0x0000003002307220 */ /* 0x040fe20000410000 */
[----:B------:R-:W-:Y:S01]  /*da50*/  FMUL.FTZ R49, R2, R49 ;  /* 0x0000003102317220 */ /* 0x000fe20000410000 */
[C---:B------:R-:W-:Y:S01]  /*da60*/  FMUL.FTZ R50, R0.reuse, R50 ;  /* 0x0000003200327220 */ /* 0x040fe20000410000 */
[----:B------:R-:W-:Y:S01]  /*da70*/  FMUL.FTZ R51, R0, R51 ;  /* 0x0000003300337220 */ /* 0x000fe20000410000 */
[C---:B------:R-:W-:Y:S01]  /*da80*/  FMUL.FTZ R52, R2.reuse, R52 ;  /* 0x0000003402347220 */ /* 0x040fe20000410000 */
[----:B------:R-:W-:Y:S03]  /*da90*/  FMUL.FTZ R53, R2, R53 ;  /* 0x0000003502357220 */ /* 0x000fe60000410000 */
[----:B------:R-:W-:Y:S01]  /*daa0*/  MUFU.EX2 R7, R7 ;  /* 0x0000000700077308 */ /* 0x000fe20000000800 */
[C---:B------:R-:W-:Y:S01]  /*dab0*/  FMUL.FTZ R54, R0.reuse, R54 ;  /* 0x0000003600367220 */ /* 0x040fe20000410000 */
[----:B------:R-:W-:Y:S01]  /*dac0*/  FMUL.FTZ R55, R0, R55 ;  /* 0x0000003700377220 */ /* 0x000fe20000410000 */
[C---:B------:R-:W-:Y:S01]  /*dad0*/  FMUL.FTZ R56, R2.reuse, R56 ;  /* 0x0000003802387220 */ /* 0x040fe20000410000 */
[----:B------:R-:W-:Y:S01]  /*dae0*/  FMUL.FTZ R57, R2, R57 ;  /* 0x0000003902397220 */ /* 0x000fe20000410000 */
[C---:B------:R-:W-:Y:S01]  /*daf0*/  FMUL.FTZ R58, R0.reuse, R58 ;  /* 0x0000003a003a7220 */ /* 0x040fe20000410000 */
[----:B------:R-:W-:Y:S01]  /*db00*/  FMUL.FTZ R59, R0, R59 ;  /* 0x0000003b003b7220 */ /* 0x000fe20000410000 */
[----:B------:R-:W-:Y:S03]  /*db10*/  FMUL.FTZ R60, R2, R60 ;  /* 0x0000003c023c7220 */ /* 0x000fe60000410000 */
[----:B------:R-:W2:Y:S01]  /*db20*/  MUFU.EX2 R134, R134 ;  /* 0x0000008600867308 */ /* 0x000ea20000000800 */
[----:B---3--:R-:W-:Y:S01]  /*db30*/  F2FP.BF16.F32.PACK_AB R129, R6, R167 ;  /* 0x000000a70681723e */ /* 0x008fe200000010ff */
[----:B------:R-:W-:Y:S01]  /*db40*/  FMUL.FTZ R61, R2, R61 ;  /* 0x0000003d023d7220 */ /* 0x000fe20000410000 */
[C---:B------:R-:W-:Y:S01]  /*db50*/  FMUL.FTZ R62, R0.reuse, R62 ;  /* 0x0000003e003e7220 */ /* 0x040fe20000410000 */
[----:B------:R-:W-:Y:S01]  /*db60*/  FMUL.FTZ R63, R0, R63 ;  /* 0x0000003f003f7220 */ /* 0x000fe20000410000 */
[C---:B------:R-:W-:Y:S01]  /*db70*/  FMUL.FTZ R64, R2.reuse, R64 ;  /* 0x0000004002407220 */ /* 0x040fe20000410000 */
[----:B------:R-:W-:Y:S01]  /*db80*/  FMUL.FTZ R65, R2, R65 ;  /* 0x0000004102417220 */ /* 0x000fe20000410000 */
[C---:B------:R-:W-:Y:S03]  /*db90*/  FMUL.FTZ R66, R0.reuse, R66 ;  /* 0x0000004200427220 */ /* 0x040fe60000410000 */
[----:B------:R-:W-:Y:S01]  /*dba0*/  MUFU.EX2 R135, R135 ;  /* 0x0000008700877308 */ /* 0x000fe20000000800 */
[----:B------:R-:W-:Y:S01]  /*dbb0*/  FMUL.FTZ R67, R0, R67 ;  /* 0x0000004300437220 */ /* 0x000fe20000410000 */
[C---:B------:R-:W-:Y:S01]  /*dbc0*/  FMUL.FTZ R68, R2.reuse, R68 ;  /* 0x0000004402447220 */ /* 0x040fe20000410000 */
[----:B------:R-:W-:Y:S01]  /*dbd0*/  FMUL.FTZ R69, R2, R69 ;  /* 0x0000004502457220 */ /* 0x000fe20000410000 */
[C---:B------:R-:W-:Y:S01]  /*dbe0*/  FMUL.FTZ R70, R0.reuse, R70 ;  /* 0x0000004600467220 */ /* 0x040fe20000410000 */
[----:B------:R-:W-:Y:S01]  /*dbf0*/  FMUL.FTZ R71, R0, R71 ;  /* 0x0000004700477220 */ /* 0x000fe20000410000 */
[C---:B------:R-:W-:Y:S01]  /*dc00*/  FMUL.FTZ R72, R2.reuse, R72 ;  /* 0x0000004802487220 */ /* 0x040fe20000410000 */
[----:B------:R-:W-:Y:S03]  /*dc10*/  FMUL.FTZ R73, R2, R73 ;  /* 0x0000004902497220 */ /* 0x000fe60000410000 */
[----:B------:R-:W3:Y:S01]  /*dc20*/  MUFU.EX2 R164, R164 ;  /* 0x000000a400a47308 */ /* 0x000ee20000000800 */
[----:B--2---:R-:W-:Y:S01]  /*dc30*/  F2FP.BF16.F32.PACK_AB R130, R134, R7 ;  /* 0x000000078682723e */ /* 0x004fe200000010ff */
[C---:B------:R-:W-:Y:S01]  /*dc40*/  FMUL.FTZ R74, R0.reuse, R74 ;  /* 0x0000004a004a7220 */ /* 0x040fe20000410000 */
[----:B------:R-:W-:Y:S01]  /*dc50*/  FMUL.FTZ R75, R0, R75 ;  /* 0x0000004b004b7220 */ /* 0x000fe20000410000 */
        /* <DEDUP_REMOVED lines=12> */
[----:B------:R-:W-:Y:S01]  /*dd20*/  FMUL.FTZ R88, R2, R88 ;  /* 0x0000005802587220 */ /* 0x000fe20000410000 */
[----:B---3--:R-:W-:Y:S01]  /*dd30*/  F2FP.BF16.F32.PACK_AB R131, R164, R135 ;  /* 0x00000087a483723e */ /* 0x008fe200000010ff */
[----:B------:R-:W-:Y:S01]  /*dd40*/  FMUL.FTZ R89, R2, R89 ;  /* 0x0000005902597220 */ /* 0x000fe20000410000 */
[C---:B------:R-:W-:Y:S01]  /*dd50*/  FMUL.FTZ R90, R0.reuse, R90 ;  /* 0x0000005a005a7220 */ /* 0x040fe20000410000 */
[----:B------:R-:W-:Y:S01]  /*dd60*/  FMUL.FTZ R91, R0, R91 ;  /* 0x0000005b005b7220 */ /* 0x000fe20000410000 */
[C---:B------:R-:W-:Y:S01]  /*dd70*/  FMUL.FTZ R92, R2.reuse, R92 ;  /* 0x0000005c025c7220 */ /* 0x040fe20000410000 */
[----:B------:R-:W-:Y:S01]  /*dd80*/  FMUL.FTZ R93, R2, R93 ;  /* 0x0000005d025d7220 */ /* 0x000fe20000410000 */
[C---:B------:R-:W-:Y:S01]  /*dd90*/  FMUL.FTZ R94, R0.reuse, R94 ;  /* 0x0000005e005e7220 */ /* 0x040fe20000410000 */
[C---:B-1----:R-:W-:Y:S01]  /*dda0*/  HMMA.16816.F32.BF16 R8, R128.reuse, R136, R8 ;  /* 0x000000888008723c */ /* 0x042fe20000041808 */
[----:B------:R-:W-:Y:S01]  /*ddb0*/  MUFU.EX2 R214, R214 ;  /* 0x000000d600d67308 */ /* 0x000fe20000000800 */
[----:B------:R-:W-:Y:S03]  /*ddc0*/  PLOP3.LUT P1, PT, PT, PT, UP2, 0x80, 0x0 ;  /* 0x000000000000781c */ /* 0x000fe60003f2f028 */
[----:B------:R-:W-:Y:S01]  /*ddd0*/  FMUL.FTZ R95, R0, R95 ;  /* 0x0000005f005f7220 */ /* 0x000fe20000410000 */
[C---:B------:R-:W-:Y:S01]  /*dde0*/  HMMA.16816.F32.BF16 R36, R128.reuse, R138, R36 ;  /* 0x0000008a8024723c */ /* 0x040fe20000041824 */
[----:B------:R-:W1:Y:S04]  /*ddf0*/  LDSM.16.MT88.4 R136, [R192+0xe000] ;  /* 0x00e00000c088783b */ /* 0x000e680000004200 */
[----:B------:R-:W-:Y:S01]  /*de00*/  MUFU.EX2 R217, R217 ;  /* 0x000000d900d97308 */ /* 0x000fe20000000800 */
[C---:B------:R-:W-:Y:S01]  /*de10*/  FMUL.FTZ R96, R2.reuse, R96 ;  /* 0x0000006002607220 */ /* 0x040fe20000410000 */
[C---:B------:R-:W-:Y:S04]  /*de20*/  HMMA.16816.F32.BF16 R40, R128.reuse, R140, R40 ;  /* 0x0000008c8028723c */ /* 0x040fe80000041828 */
[----:B------:R-:W-:Y:S02]  /*de30*/  FMUL.FTZ R97, R2, R97 ;  /* 0x0000006102617220 */ /* 0x000fe40000410000 */
[C---:B------:R-:W-:Y:S01]  /*de40*/  HMMA.16816.F32.BF16 R44, R128.reuse, R142, R44 ;  /* 0x0000008e802c723c */ /* 0x040fe2000004182c */
[----:B------:R-:W2:Y:S01]  /*de50*/  LDSM.16.MT88.4 R140, [R190+0xe000] ;  /* 0x00e00000be8c783b */ /* 0x000ea20000004200 */
[----:B------:R-:W-:Y:S03]  /*de60*/  MUFU.EX2 R216, R216 ;  /* 0x000000d800d87308 */ /* 0x000fe60000000800 */
[C---:B------:R-:W-:Y:S01]  /*de70*/  FMUL.FTZ R98, R0.reuse, R98 ;  /* 0x0000006200627220 */ /* 0x040fe20000410000 */
[C---:B------:R-:W-:Y:S06]  /*de80*/  HMMA.16816.F32.BF16 R48, R128.reuse, R144, R48 ;  /* 0x000000908030723c */ /* 0x040fec0000041830 */
[----:B------:R-:W-:Y:S01]  /*de90*/  MUFU.EX2 R219, R219 ;  /* 0x000000db00db7308 */ /* 0x000fe20000000800 */
[----:B------:R-:W-:Y:S01]  /*dea0*/  FMUL.FTZ R99, R0, R99 ;  /* 0x0000006300637220 */ /* 0x000fe20000410000 */
[C---:B------:R-:W-:Y:S01]  /*deb0*/  HMMA.16816.F32.BF16 R52, R128.reuse, R146, R52 ;  /* 0x000000928034723c */ /* 0x040fe20000041834 */
[----:B------:R-:W3:Y:S02]  /*dec0*/  LDSM.16.MT88.4 R144, [R189+0xe000] ;  /* 0x00e00000bd90783b */ /* 0x000ee40000004200 */
[--C-:B------:R-:W-:Y:S03]  /*ded0*/  FFMA.FTZ R169, R12, UR4, -R168.reuse ;  /* 0x000000040ca97c23 */ /* 0x100fe600080108a8 */
[C---:B------:R-:W-:Y:S02]  /*dee0*/  HMMA.16816.F32.BF16 R56, R128.reuse, R148, R56 ;  /* 0x000000948038723c */ /* 0x040fe40000041838 */
[----:B------:R-:W-:Y:S03]  /*def0*/  MUFU.EX2 R218, R218 ;  /* 0x000000da00da7308 */ /* 0x000fe60000000800 */
[C---:B------:R-:W-:Y:S01]  /*df00*/  FMUL.FTZ R12, R2.reuse, R124 ;  /* 0x0000007c020c7220 */ /* 0x040fe20000410000 */
[C---:B------:R-:W-:Y:S01]  /*df10*/  HMMA.16816.F32.BF16 R60, R128.reuse, R150, R60 ;  /* 0x00000096803c723c */ /* 0x040fe2000004183c */
[----:B------:R-:W4:Y:S05]  /*df20*/  LDSM.16.MT88.4 R148, [R188+0xe000] ;  /* 0x00e00000bc94783b */ /* 0x000f2a0000004200 */
[----:B------:R-:W-:Y:S01]  /*df30*/  MUFU.EX2 R169, R169 ;  /* 0x000000a900a97308 */ /* 0x000fe20000000800 */
[----:B------:R-:W-:Y:S01]  /*df40*/  FFMA.FTZ R170, R13, UR4, -R168 ;  /* 0x000000040daa7c23 */ /* 0x000fe200080108a8 */
[C---:B-1----:R-:W-:Y:S03]  /*df50*/  HMMA.16816.F32.BF16 R64, R128.reuse, R136, R64 ;  /* 0x000000888040723c */ /* 0x042fe60000041840 */
[----:B------:R-:W-:Y:S03]  /*df60*/  FMUL.FTZ R13, R2, R125 ;  /* 0x0000007d020d7220 */ /* 0x000fe60000410000 */
[C---:B------:R-:W-:Y:S01]  /*df70*/  HMMA.16816.F32.BF16 R68, R128.reuse, R138, R68 ;  /* 0x0000008a8044723c */ /* 0x040fe20000041844 */
[----:B------:R-:W1:Y:S01]  /*df80*/  LDSM.16.MT88.4 R136, [R192+0x10000] ;  /* 0x01000000c088783b */ /* 0x000e620000004200 */
[----:B------:R-:W5:Y:S03]  /*df90*/  MUFU.EX2 R170, R170 ;  /* 0x000000aa00aa7308 */ /* 0x000f660000000800 */
[--C-:B------:R-:W-:Y:S01]  /*dfa0*/  FFMA.FTZ R171, R14, UR4, -R166.reuse ;  /* 0x000000040eab7c23 */ /* 0x100fe200080108a6 */
[C---:B--2---:R-:W-:Y:S06]  /*dfb0*/  HMMA.16816.F32.BF16 R72, R128.reuse, R140, R72 ;  /* 0x0000008c8048723c */ /* 0x044fec0000041848 */
[----:B------:R-:W-:Y:S01]  /*dfc0*/  MUFU.EX2 R220, R220 ;  /* 0x000000dc00dc7308 */ /* 0x000fe20000000800 */
[C---:B------:R-:W-:Y:S01]  /*dfd0*/  FMUL.FTZ R14, R0.reuse, R126 ;  /* 0x0000007e000e7220 */ /* 0x040fe20000410000 */
[C---:B------:R-:W-:Y:S01]  /*dfe0*/  HMMA.16816.F32.BF16 R76, R128.reuse, R142, R76 ;  /* 0x0000008e804c723c */ /* 0x040fe2000004184c */
[----:B------:R-:W2:Y:S02]  /*dff0*/  LDSM.16.MT88.4 R140, [R190+0x10000] ;  /* 0x01000000be8c783b */ /* 0x000ea40000004200 */
[----:B------:R-:W-:Y:S03]  /*e000*/  FFMA.FTZ R172, R15, UR4, -R166 ;  /* 0x000000040fac7c23 */ /* 0x000fe600080108a6 */
[C---:B---3--:R-:W-:Y:S02]  /*e010*/  HMMA.16816.F32.BF16 R80, R128.reuse, R144, R80 ;  /* 0x000000908050723c */ /* 0x048fe40000041850 */
[----:B------:R-:W-:Y:S03]  /*e020*/  MUFU.EX2 R171, R171 ;  /* 0x000000ab00ab7308 */ /* 0x000fe60000000800 */
[----:B------:R-:W-:Y:S01]  /*e030*/  FMUL.FTZ R15, R0, R127 ;  /* 0x0000007f000f7220 */ /* 0x000fe20000410000 */
[C---:B------:R-:W-:Y:S01]  /*e040*/  HMMA.16816.F32.BF16 R84, R128.reuse, R146, R84 ;  /* 0x000000928054723c */ /* 0x040fe20000041854 */
[----:B------:R-:W3:Y:S05]  /*e050*/  LDSM.16.MT88.4 R144, [R189+0x10000] ;  /* 0x01000000bd90783b */ /* 0x000eea0000004200 */
[----:B------:R-:W5:Y:S01]  /*e060*/  MUFU.EX2 R172, R172 ;  /* 0x000000ac00ac7308 */ /* 0x000f620000000800 */
[C---:B------:R-:W-:Y:S01]  /*e070*/  FMUL.FTZ R100, R2.reuse, R100 ;  /* 0x0000006402647220 */ /* 0x040fe20000410000 */
[C---:B----4-:R-:W-:Y:S01]  /*e080*/  HMMA.16816.F32.BF16 R88, R128.reuse, R148, R88 ;  /* 0x000000948058723c */ /* 0x050fe20000041858 */
[----:B------:R-:W4:Y:S02]  /*e090*/  LDSM.16.MT88.4 R124, [R188+0x10000] ;  /* 0x01000000bc7c783b */ /* 0x000f240000004200 */
[----:B------:R-:W-:Y:S03]  /*e0a0*/  FMUL.FTZ R101, R2, R101 ;  /* 0x0000006502657220 */ /* 0x000fe60000410000 */
[C---:B------:R-:W-:Y:S05]  /*e0b0*/  HMMA.16816.F32.BF16 R92, R128.reuse, R150, R92 ;  /* 0x00000096805c723c */ /* 0x040fea000004185c */
[C---:B------:R-:W-:Y:S01]  /*e0c0*/  FMUL.FTZ R102, R0.reuse, R102 ;  /* 0x0000006600667220 */ /* 0x040fe20000410000 */
[C---:B-1----:R-:W-:Y:S01]  /*e0d0*/  HMMA.16816.F32.BF16 R96, R128.reuse, R136, R96 ;  /* 0x000000888060723c */ /* 0x042fe20000041860 */
[----:B------:R-:W-:Y:S04]  /*e0e0*/  LDSM.16.MT88.4 R148, [R189+0xc800] ;  /* 0x00c80000bd94783b */ /* 0x000fe80000004200 */
[----:B------:R-:W-:Y:S01]  /*e0f0*/  FMUL.FTZ R103, R0, R103 ;  /* 0x0000006700677220 */ /* 0x000fe20000410000 */
[C---:B------:R-:W-:Y:S01]  /*e100*/  FMUL.FTZ R104, R2.reuse, R104 ;  /* 0x0000006802687220 */ /* 0x040fe20000410000 */
[----:B------:R-:W-:Y:S01]  /*e110*/  FMUL.FTZ R105, R2, R105 ;  /* 0x0000006902697220 */ /* 0x000fe20000410000 */
[C---:B------:R-:W-:Y:S03]  /*e120*/  FMUL.FTZ R106, R0.reuse, R106 ;  /* 0x0000006a006a7220 */ /* 0x040fe60000410000 */
[----:B------:R-:W-:Y:S01]  /*e130*/  FMUL.FTZ R107, R0, R107 ;  /* 0x0000006b006b7220 */ /* 0x000fe20000410000 */
[C---:B------:R-:W-:Y:S01]  /*e140*/  HMMA.16816.F32.BF16 R100, R128.reuse, R138, R100 ;  /* 0x0000008a8064723c */ /* 0x040fe20000041864 */
[----:B------:R-:W1:Y:S02]  /*e150*/  LDSM.16.MT88.4 R136, [R192+0xc800] ;  /* 0x00c80000c088783b */ /* 0x000e640000004200 */
[C---:B------:R-:W-:Y:S01]  /*e160*/  FMUL.FTZ R108, R2.reuse, R108 ;  /* 0x0000006c026c7220 */ /* 0x040fe20000410000 */
[----:B------:R-:W-:Y:S01]  /*e170*/  FMUL.FTZ R109, R2, R109 ;  /* 0x0000006d026d7220 */ /* 0x000fe20000410000 */
[C---:B------:R-:W-:Y:S01]  /*e180*/  FMUL.FTZ R110, R0.reuse, R110 ;  /* 0x0000006e006e7220 */ /* 0x040fe20000410000 */
[C---:B--2---:R-:W-:Y:S05]  /*e190*/  HMMA.16816.F32.BF16 R104, R128.reuse, R140, R104 ;  /* 0x0000008c8068723c */ /* 0x044fea0000041868 */
[----:B------:R-:W-:Y:S01]  /*e1a0*/  FMUL.FTZ R111, R0, R111 ;  /* 0x0000006f006f7220 */ /* 0x000fe20000410000 */
[--C-:B------:R-:W-:Y:S01]  /*e1b0*/  FFMA.FTZ R173, R16, UR4, -R168.reuse ;  /* 0x0000000410ad7c23 */ /* 0x100fe200080108a8 */
[----:B------:R-:W-:Y:S01]  /*e1c0*/  FFMA.FTZ R174, R17, UR4, -R168 ;  /* 0x0000000411ae7c23 */ /* 0x000fe200080108a8 */
[--C-:B------:R-:W-:Y:S03]  /*e1d0*/  FFMA.FTZ R175, R18, UR4, -R166.reuse ;  /* 0x0000000412af7c23 */ /* 0x100fe600080108a6 */
[----:B------:R-:W-:Y:S01]  /*e1e0*/  FFMA.FTZ R212, R19, UR4, -R166 ;  /* 0x0000000413d47c23 */ /* 0x000fe200080108a6 */
[C---:B------:R-:W-:Y:S01]  /*e1f0*/  HMMA.16816.F32.BF16 R108, R128.reuse, R142, R108 ;  /* 0x0000008e806c723c */ /* 0x040fe2000004186c */
[----:B------:R-:W2:Y:S01]  /*e200*/  LDSM.16.MT88.4 R140, [R190+0xc800] ;  /* 0x00c80000be8c783b */ /* 0x000ea20000004200 */
[----:B------:R-:W-:Y:S01]  /*e210*/  MUFU.EX2 R173, R173 ;  /* 0x000000ad00ad7308 */ /* 0x000fe20000000800 */
[C---:B------:R-:W-:Y:S01]  /*e220*/  FMUL.FTZ R112, R2.reuse, R112 ;  /* 0x0000007002707220 */ /* 0x040fe20000410000 */
[----:B------:R-:W-:Y:S01]  /*e230*/  FMUL.FTZ R113, R2, R113 ;  /* 0x0000007102717220 */ /* 0x000fe20000410000 */
[C---:B------:R-:W-:Y:S01]  /*e240*/  FMUL.FTZ R114, R0.reuse, R114 ;  /* 0x0000007200727220 */ /* 0x040fe20000410000 */
[C---:B---3--:R-:W-:Y:S06]  /*e250*/  HMMA.16816.F32.BF16 R12, R128.reuse, R144, R12 ;  /* 0x00000090800c723c */ /* 0x048fec000004180c */
[----:B------:R-:W3:Y:S01]  /*e260*/  MUFU.EX2 R174, R174 ;  /* 0x000000ae00ae7308 */ /* 0x000ee20000000800 */
[----:B------:R-:W-:Y:S01]  /*e270*/  FMUL.FTZ R115, R0, R115 ;  /* 0x0000007300737220 */ /* 0x000fe20000410000 */
[C---:B------:R-:W-:Y:S03]  /*e280*/  FMUL.FTZ R16, R2.reuse, R120 ;  /* 0x0000007802107220 */ /* 0x040fe60000410000 */
[----:B------:R-:W-:Y:S01]  /*e290*/  FMUL.FTZ R17, R2, R121 ;  /* 0x0000007902117220 */ /* 0x000fe20000410000 */
[C---:B------:R-:W-:Y:S01]  /*e2a0*/  FMUL.FTZ R18, R0.reuse, R122 ;  /* 0x0000007a00127220 */ /* 0x040fe20000410000 */
[----:B------:R-:W-:Y:S01]  /*e2b0*/  FMUL.FTZ R19, R0, R123 ;  /* 0x0000007b00137220 */ /* 0x000fe20000410000 */
[C---:B------:R-:W-:Y:S02]  /*e2c0*/  HMMA.16816.F32.BF16 R112, R128.reuse, R146, R112 ;  /* 0x000000928070723c */ /* 0x040fe40000041870 */
[----:B------:R-:W-:Y:S01]  /*e2d0*/  MUFU.EX2 R175, R175 ;  /* 0x000000af00af7308 */ /* 0x000fe20000000800 */
[----:B------:R-:W2:Y:S01]  /*e2e0*/  LDSM.16.MT88.4 R144, [R188+0xc800] ;  /* 0x00c80000bc90783b */ /* 0x000ea20000004200 */
[C---:B------:R-:W-:Y:S01]  /*e2f0*/  FMUL.FTZ R116, R2.reuse, R116 ;  /* 0x0000007402747220 */ /* 0x040fe20000410000 */
[----:B------:R-:W-:Y:S01]  /*e300*/  FMUL.FTZ R117, R2, R117 ;  /* 0x0000007502757220 */ /* 0x000fe20000410000 */
[C---:B------:R-:W-:Y:S01]  /*e310*/  FMUL.FTZ R118, R0.reuse, R118 ;  /* 0x0000007600767220 */ /* 0x040fe20000410000 */
[C---:B----4-:R-:W-:Y:S05]  /*e320*/  HMMA.16816.F32.BF16 R16, R128.reuse, R124, R16 ;  /* 0x0000007c8010723c */ /* 0x050fea0000041810 */
[----:B------:R-:W4:Y:S01]  /*e330*/  MUFU.EX2 R212, R212 ;  /* 0x000000d400d47308 */ /* 0x000f220000000800 */
[----:B------:R-:W-:Y:S01]  /*e340*/  FMUL.FTZ R119, R0, R119 ;  /* 0x0000007700777220 */ /* 0x000fe20000410000 */
[----:B-----5:R-:W-:Y:S01]  /*e350*/  F2FP.BF16.F32.PACK_AB R120, R170, R169 ;  /* 0x000000a9aa78723e */ /* 0x020fe200000010ff */
[----:B------:R-:W-:Y:S03]  /*e360*/  FFMA.FTZ R165, R2, R213, R165 ;  /* 0x000000d502a57223 */ /* 0x000fe600000100a5 */
[----:B------:R-:W-:Y:S02]  /*e370*/  F2FP.BF16.F32.PACK_AB R121, R172, R171 ;  /* 0x000000abac79723e */ /* 0x000fe400000010ff */
[----:B---3--:R-:W-:Y:S01]  /*e380*/  F2FP.BF16.F32.PACK_AB R122, R174, R173 ;  /* 0x000000adae7a723e */ /* 0x008fe200000010ff */
[----:B------:R-:W-:Y:S01]  /*e390*/  HMMA.16816.F32.BF16 R116, R128, R126, R116 ;  /* 0x0000007e8074723c */ /* 0x000fe20000041874 */
[----:B------:R-:W3:Y:S02]  /*e3a0*/  LDSM.16.MT88.4 R124, [R188+0xe800] ;  /* 0x00e80000bc7c783b */ /* 0x000ee40000004200 */
[----:B------:R-:W-:Y:S01]  /*e3b0*/  MOV R133, R132 ;  /* 0x0000008400857202 */ /* 0x000fe20000000f00 */
[----:B------:R-:W-:Y:S01]  /*e3c0*/  FFMA.FTZ R167, R0, R211, R167 ;  /* 0x000000d300a77223 */ /* 0x000fe200000100a7 */
[----:B------:R-:W-:Y:S01]  /*e3d0*/  FADD.FTZ R0, R5, R165 ;  /* 0x000000a505007221 */ /* 0x000fe20000010000 */
[----:B----4-:R-:W-:Y:S03]  /*e3e0*/  F2FP.BF16.F32.PACK_AB R123, R212, R175 ;  /* 0x000000afd47b723e */ /* 0x010fe600000010ff */
[----:B------:R-:W4:Y:S02]  /*e3f0*/  LDSM.16.MT88.4 R128, [R192+0x10800] ;  /* 0x01080000c080783b */ /* 0x000f240000004200 */
[----:B------:R-:W-:Y:S01]  /*e400*/  FADD.FTZ R6, R6, R167 ;  /* 0x000000a706067221 */ /* 0x000fe20000010000 */
[----:B------:R-:W-:Y:S01]  /*e410*/  FADD.FTZ R7, R7, R0 ;  /* 0x0000000007077221 */ /* 0x000fe20000010000 */
[----:B------:R-:W-:Y:S01]  /*e420*/  MOV R0, R3 ;  /* 0x0000000300007202 */ /* 0x000fe20000000f00 */
[C---:B-1----:R-:W-:Y:S05]  /*e430*/  HMMA.16816.F32.BF16 R8, R120.reuse, R136, R8 ;  /* 0x000000887808723c */ /* 0x042fea0000041808 */
[----:B------:R-:W-:Y:S01]  /*e440*/  FADD.FTZ R135, R135, R6 ;  /* 0x0000000687877221 */ /* 0x000fe20000010000 */
[C---:B------:R-:W-:Y:S01]  /*e450*/  HMMA.16816.F32.BF16 R36, R120.reuse, R138, R36 ;  /* 0x0000008a7824723c */ /* 0x040fe20000041824 */
[----:B------:R-:W1:Y:S04]  /*e460*/  LDSM.16.MT88.4 R136, [R190+0x10800] ;  /* 0x01080000be88783b */ /* 0x000e680000004200 */
[----:B------:R-:W-:Y:S01]  /*e470*/  FADD.FTZ R134, R134, R7 ;  /* 0x0000000786867221 */ /* 0x000fe20000010000 */
[C---:B--2---:R-:W-:Y:S05]  /*e480*/  HMMA.16816.F32.BF16 R40, R120.reuse, R140, R40 ;  /* 0x0000008c7828723c */ /* 0x044fea0000041828 */
[----:B------:R-:W-:Y:S01]  /*e490*/  FADD.FTZ R164, R164, R135 ;  /* 0x00000087a4a47221 */ /* 0x000fe20000010000 */
[C---:B------:R-:W-:Y:S01]  /*e4a0*/  HMMA.16816.F32.BF16 R44, R120.reuse, R142, R44 ;  /* 0x0000008e782c723c */ /* 0x040fe2000004182c */
[----:B------:R-:W2:Y:S04]  /*e4b0*/  LDSM.16.MT88.4 R140, [R189+0x10800] ;  /* 0x01080000bd8c783b */ /* 0x000ea80000004200 */
[----:B------:R-:W-:Y:S01]  /*e4c0*/  FADD.FTZ R169, R169, R134 ;  /* 0x00000086a9a97221 */ /* 0x000fe20000010000 */
[C---:B------:R-:W-:Y:S05]  /*e4d0*/  HMMA.16816.F32.BF16 R48, R120.reuse, R148, R48 ;  /* 0x000000947830723c */ /* 0x040fea0000041830 */
[----:B------:R-:W-:Y:S01]  /*e4e0*/  FADD.FTZ R171, R171, R164 ;  /* 0x000000a4abab7221 */ /* 0x000fe20000010000 */
[C---:B------:R-:W-:Y:S01]  /*e4f0*/  HMMA.16816.F32.BF16 R52, R120.reuse, R150, R52 ;  /* 0x000000967834723c */ /* 0x040fe20000041834 */
[----:B------:R-:W-:Y:S04]  /*e500*/  LDSM.16.MT88.4 R148, [R192+0xf000] ;  /* 0x00f00000c094783b */ /* 0x000fe80000004200 */
        /* <DEDUP_REMOVED lines=13> */
[C---:B------:R-:W-:Y:S05]  /*e5e0*/  HMMA.16816.F32.BF16 R76, R120.reuse, R158, R76 ;  /* 0x0000009e784c723c */ /* 0x040fea000004184c */
[--C-:B------:R-:W-:Y:S01]  /*e5f0*/  FFMA.FTZ R156, R20, UR4, -R168.reuse ;  /* 0x00000004149c7c23 */ /* 0x100fe200080108a8 */
[C---:B------:R-:W-:Y:S05]  /*e600*/  HMMA.16816.F32.BF16 R80, R120.reuse, R160, R80 ;  /* 0x000000a07850723c */ /* 0x040fea0000041850 */
[----:B------:R-:W-:Y:S01]  /*e610*/  FFMA.FTZ R157, R21, UR4, -R168 ;  /* 0x00000004159d7c23 */ /* 0x000fe200080108a8 */
[C---:B------:R-:W-:Y:S01]  /*e620*/  HMMA.16816.F32.BF16 R84, R120.reuse, R162, R84 ;  /* 0x000000a27854723c */ /* 0x040fe20000041854 */
[----:B------:R-:W-:Y:S04]  /*e630*/  MUFU.EX2 R156, R156 ;  /* 0x0000009c009c7308 */ /* 0x000fe80000000800 */
[--C-:B------:R-:W-:Y:S01]  /*e640*/  FFMA.FTZ R158, R22, UR4, -R166.reuse ;  /* 0x00000004169e7c23 */ /* 0x100fe200080108a6 */
[C---:B---3--:R-:W-:Y:S05]  /*e650*/  HMMA.16816.F32.BF16 R88, R120.reuse, R124, R88 ;  /* 0x0000007c7858723c */ /* 0x048fea0000041858 */
[----:B------:R-:W3:Y:S01]  /*e660*/  MUFU.EX2 R157, R157 ;  /* 0x0000009d009d7308 */ /* 0x000ee20000000800 */
[----:B------:R-:W-:Y:S01]  /*e670*/  FFMA.FTZ R159, R23, UR4, -R166 ;  /* 0x00000004179f7c23 */ /* 0x000fe200080108a6 */
[C---:B------:R-:W-:Y:S01]  /*e680*/  HMMA.16816.F32.BF16 R92, R120.reuse, R126, R92 ;  /* 0x0000007e785c723c */ /* 0x040fe2000004185c */
[----:B------:R-:W5:Y:S03]  /*e690*/  LDSM.16.MT88.4 R20, [R188+0x10800] ;  /* 0x01080000bc14783b */ /* 0x000f660000004200 */
[--C-:B------:R-:W-:Y:S02]  /*e6a0*/  FFMA.FTZ R160, R24, UR4, -R168.reuse ;  /* 0x0000000418a07c23 */ /* 0x100fe400080108a8 */
[C---:B----4-:R-:W-:Y:S02]  /*e6b0*/  HMMA.16816.F32.BF16 R96, R120.reuse, R128, R96 ;  /* 0x000000807860723c */ /* 0x050fe40000041860 */
[----:B------:R-:W-:Y:S01]  /*e6c0*/  MUFU.EX2 R158, R158 ;  /* 0x0000009e009e7308 */ /* 0x000fe20000000800 */
[----:B------:R-:W4:Y:S02]  /*e6d0*/  LDSM.16.MT88.4 R124, [R192+0xd000] ;  /* 0x00d00000c07c783b */ /* 0x000f240000004200 */
[----:B------:R-:W-:Y:S01]  /*e6e0*/  FFMA.FTZ R161, R25, UR4, -R168 ;  /* 0x0000000419a17c23 */ /* 0x000fe200080108a8 */
[C---:B------:R-:W-:Y:S06]  /*e6f0*/  HMMA.16816.F32.BF16 R100, R120.reuse, R130, R100 ;  /* 0x000000827864723c */ /* 0x040fec0000041864 */
[----:B------:R-:W5:Y:S01]  /*e700*/  MUFU.EX2 R159, R159 ;  /* 0x0000009f009f7308 */ /* 0x000f620000000800 */
[----:B------:R-:W4:Y:S01]  /*e710*/  LDSM.16.MT88.4 R128, [R190+0xd000] ;  /* 0x00d00000be80783b */ /* 0x000f220000004200 */
[C---:B-1----:R-:W-:Y:S03]  /*e720*/  HMMA.16816.F32.BF16 R104, R120.reuse, R136, R104 ;  /* 0x000000887868723c */ /* 0x042fe60000041868 */
[----:B---3--:R-:W-:Y:S03]  /*e730*/  F2FP.BF16.F32.PACK_AB R24, R157, R156 ;  /* 0x0000009c9d18723e */ /* 0x008fe600000010ff */
[C---:B------:R-:W-:Y:S01]  /*e740*/  HMMA.16816.F32.BF16 R108, R120.reuse, R138, R108 ;  /* 0x0000008a786c723c */ /* 0x040fe2000004186c */
[----:B------:R-:W1:Y:S01]  /*e750*/  LDSM.16.MT88.4 R136, [R189+0xd000] ;  /* 0x00d00000bd88783b */ /* 0x000e620000004200 */
[----:B------:R-:W-:Y:S03]  /*e760*/  MUFU.EX2 R160, R160 ;  /* 0x000000a000a07308 */ /* 0x000fe60000000800 */
[--C-:B------:R-:W-:Y:S01]  /*e770*/  FFMA.FTZ R162, R26, UR4, -R166.reuse ;  /* 0x000000041aa27c23 */ /* 0x100fe200080108a6 */
[C---:B--2---:R-:W-:Y:S06]  /*e780*/  HMMA.16816.F32.BF16 R12, R120.reuse, R140, R12 ;  /* 0x0000008c780c723c */ /* 0x044fec000004180c */
[----:B------:R-:W2:Y:S01]  /*e790*/  MUFU.EX2 R161, R161 ;  /* 0x000000a100a17308 */ /* 0x000ea20000000800 */
[----:B------:R-:W-:Y:S01]  /*e7a0*/  FFMA.FTZ R163, R27, UR4, -R166 ;  /* 0x000000041ba37c23 */ /* 0x000fe200080108a6 */
[C---:B------:R-:W-:Y:S01]  /*e7b0*/  HMMA.16816.F32.BF16 R112, R120.reuse, R142, R112 ;  /* 0x0000008e7870723c */ /* 0x040fe20000041870 */
[----:B------:R-:W3:Y:S02]  /*e7c0*/  LDSM.16.MT88.4 R140, [R190+0xf000] ;  /* 0x00f00000be8c783b */ /* 0x000ee40000004200 */
[----:B-----5:R-:W-:Y:S03]  /*e7d0*/  F2FP.BF16.F32.PACK_AB R25, R159, R158 ;  /* 0x0000009e9f19723e */ /* 0x020fe600000010ff */
[C---:B------:R-:W-:Y:S02]  /*e7e0*/  HMMA.16816.F32.BF16 R16, R120.reuse, R20, R16 ;  /* 0x000000147810723c */ /* 0x040fe40000041810 */
[----:B------:R-:W-:Y:S03]  /*e7f0*/  MUFU.EX2 R162, R162 ;  /* 0x000000a200a27308 */ /* 0x000fe60000000800 */
[----:B------:R-:W-:Y:S01]  /*e800*/  FFMA.FTZ R168, R33, UR4, -R168 ;  /* 0x0000000421a87c23 */ /* 0x000fe200080108a8 */
[----:B------:R-:W-:Y:S01]  /*e810*/  HMMA.16816.F32.BF16 R116, R120, R22, R116 ;  /* 0x000000167874723c */ /* 0x000fe20000041874 */
[----:B------:R-:W5:Y:S05]  /*e820*/  LDSM.16.MT88.4 R20, [R188+0xf000] ;  /* 0x00f00000bc14783b */ /* 0x000f6a0000004200 */
[----:B------:R-:W4:Y:S01]  /*e830*/  MUFU.EX2 R163, R163 ;  /* 0x000000a300a37308 */ /* 0x000f220000000800 */
[----:B--2---:R-:W-:Y:S01]  /*e840*/  F2FP.BF16.F32.PACK_AB R26, R161, R160 ;  /* 0x000000a0a11a723e */ /* 0x004fe200000010ff */
[----:B------:R-:W-:Y:S03]  /*e850*/  FFMA.FTZ R166, R35, UR4, -R166 ;  /* 0x0000000423a67c23 */ /* 0x000fe600080108a6 */
[----:B------:R-:W-:Y:S01]  /*e860*/  FADD.FTZ R156, R156, R173 ;  /* 0x000000ad9c9c7221 */ /* 0x000fe20000010000 */
[----:B------:R-:W-:Y:S01]  /*e870*/  FADD.FTZ R158, R158, R5 ;  /* 0x000000059e9e7221 */ /* 0x000fe20000010000 */
[----:B------:R-:W2:Y:S03]  /*e880*/  LDSM.16.MT88.4 R120, [R192+0x11000] ;  /* 0x01100000c078783b */ /* 0x000ea60000004200 */
[----:B------:R-:W2:Y:S01]  /*e890*/  MUFU.EX2 R221, R168 ;  /* 0x000000a800dd7308 */ /* 0x000ea20000000800 */
[----:B------:R-:W-:Y:S01]  /*e8a0*/  FADD.FTZ R157, R157, R156 ;  /* 0x0000009c9d9d7221 */ /* 0x000fe20000010000 */
[----:B------:R-:W-:Y:S03]  /*e8b0*/  FADD.FTZ R159, R159, R158 ;  /* 0x0000009e9f9f7221 */ /* 0x000fe60000010000 */
[----:B------:R-:W-:Y:S01]  /*e8c0*/  FADD.FTZ R160, R160, R157 ;  /* 0x0000009da0a07221 */ /* 0x000fe20000010000 */
[----:B------:R-:W-:Y:S04]  /*e8d0*/  LDSM.16.MT88.4 R32, [R188+0xd800] ;  /* 0x00d80000bc20783b */ /* 0x000fe80000004200 */
[----:B------:R-:W2:Y:S01]  /*e8e0*/  MUFU.EX2 R223, R166 ;  /* 0x000000a600df7308 */ /* 0x000ea20000000800 */
[----:B----4-:R-:W-:Y:S01]  /*e8f0*/  F2FP.BF16.F32.PACK_AB R27, R163, R162 ;  /* 0x000000a2a31b723e */ /* 0x010fe200000010ff */
[----:B------:R-:W-:Y:S01]  /*e900*/  FADD.FTZ R162, R162, R159 ;  /* 0x0000009fa2a27221 */ /* 0x000fe20000010000 */
[----:B------:R-:W-:Y:S03]  /*e910*/  FADD.FTZ R161, R161, R160 ;  /* 0x000000a0a1a17221 */ /* 0x000fe60000010000 */
[----:B------:R-:W-:Y:S02]  /*e920*/  FADD.FTZ R163, R163, R162 ;  /* 0x000000a2a3a37221 */ /* 0x000fe40000010000 */
[C---:B------:R-:W-:Y:S06]  /*e930*/  HMMA.16816.F32.BF16 R8, R24.reuse, R124, R8 ;  /* 0x0000007c1808723c */ /* 0x040fec0000041808 */
[C---:B------:R-:W-:Y:S01]  /*e940*/  HMMA.16816.F32.BF16 R36, R24.reuse, R126, R36 ;  /* 0x0000007e1824723c */ /* 0x040fe20000041824 */
[----:B------:R-:W4:Y:S05]  /*e950*/  LDSM.16.MT88.4 R124, [R190+0x11000] ;  /* 0x01100000be7c783b */ /* 0x000f2a0000004200 */
[C---:B------:R-:W-:Y:S06]  /*e960*/  HMMA.16816.F32.BF16 R40, R24.reuse, R128, R40 ;  /* 0x000000801828723c */ /* 0x040fec0000041828 */
[C---:B------:R-:W-:Y:S01]  /*e970*/  HMMA.16816.F32.BF16 R44, R24.reuse, R130, R44 ;  /* 0x00000082182c723c */ /* 0x040fe2000004182c */
[----:B------:R-:W4:Y:S05]  /*e980*/  LDSM.16.MT88.4 R128, [R189+0x11000] ;  /* 0x01100000bd80783b */ /* 0x000f2a0000004200 */
[C---:B-1----:R-:W-:Y:S06]  /*e990*/  HMMA.16816.F32.BF16 R48, R24.reuse, R136, R48 ;  /* 0x000000881830723c */ /* 0x042fec0000041830 */
[C---:B------:R-:W-:Y:S01]  /*e9a0*/  HMMA.16816.F32.BF16 R52, R24.reuse, R138, R52 ;  /* 0x0000008a1834723c */ /* 0x040fe20000041834 */
[----:B------:R-:W1:Y:S05]  /*e9b0*/  LDSM.16.MT88.4 R136, [R188+0x11000] ;  /* 0x01100000bc88783b */ /* 0x000e6a0000004200 */
[C---:B------:R-:W-:Y:S06]  /*e9c0*/  HMMA.16816.F32.BF16 R56, R24.reuse, R144, R56 ;  /* 0x000000901838723c */ /* 0x040fec0000041838 */
[C---:B------:R-:W-:Y:S01]  /*e9d0*/  HMMA.16816.F32.BF16 R60, R24.reuse, R146, R60 ;  /* 0x00000092183c723c */ /* 0x040fe2000004183c */
[----:B------:R-:W-:Y:S05]  /*e9e0*/  LDSM.16.MT88.4 R144, [R190+0xf800] ;  /* 0x00f80000be90783b */ /* 0x000fea0000004200 */
[C---:B------:R-:W-:Y:S06]  /*e9f0*/  HMMA.16816.F32.BF16 R64, R24.reuse, R148, R64 ;  /* 0x000000941840723c */ /* 0x040fec0000041840 */
[C---:B------:R-:W-:Y:S01]  /*ea00*/  HMMA.16816.F32.BF16 R68, R24.reuse, R150, R68 ;  /* 0x000000961844723c */ /* 0x040fe20000041844 */
[----:B------:R-:W-:Y:S05]  /*ea10*/  LDSM.16.MT88.4 R148, [R189+0xf800] ;  /* 0x00f80000bd94783b */ /* 0x000fea0000004200 */
[C---:B---3--:R-:W-:Y:S06]  /*ea20*/  HMMA.16816.F32.BF16 R72, R24.reuse, R140, R72 ;  /* 0x0000008c1848723c */ /* 0x048fec0000041848 */
[C---:B------:R-:W-:Y:S01]  /*ea30*/  HMMA.16816.F32.BF16 R76, R24.reuse, R142, R76 ;  /* 0x0000008e184c723c */ /* 0x040fe2000004184c */
[----:B------:R-:W-:Y:S05]  /*ea40*/  LDSM.16.MT88.4 R140, [R189+0xd800] ;  /* 0x00d80000bd8c783b */ /* 0x000fea0000004200 */
[C---:B------:R-:W-:Y:S06]  /*ea50*/  HMMA.16816.F32.BF16 R80, R24.reuse, R152, R80 ;  /* 0x000000981850723c */ /* 0x040fec0000041850 */
[C---:B------:R-:W-:Y:S01]  /*ea60*/  HMMA.16816.F32.BF16 R84, R24.reuse, R154, R84 ;  /* 0x0000009a1854723c */ /* 0x040fe20000041854 */
[----:B------:R-:W-:Y:S05]  /*ea70*/  LDSM.16.MT88.4 R152, [R188+0xf800] ;  /* 0x00f80000bc98783b */ /* 0x000fea0000004200 */
[C---:B-----5:R-:W-:Y:S06]  /*ea80*/  HMMA.16816.F32.BF16 R88, R24.reuse, R20, R88 ;  /* 0x000000141858723c */ /* 0x060fec0000041858 */
[C---:B------:R-:W-:Y:S05]  /*ea90*/  HMMA.16816.F32.BF16 R92, R24.reuse, R22, R92 ;  /* 0x00000016185c723c */ /* 0x040fea000004185c */
[----:B------:R-:W-:Y:S01]  /*eaa0*/  F2FP.BF16.F32.PACK_AB R20, R217, R214 ;  /* 0x000000d6d914723e */ /* 0x000fe200000010ff */
[C---:B--2---:R-:W-:Y:S05]  /*eab0*/  HMMA.16816.F32.BF16 R96, R24.reuse, R120, R96 ;  /* 0x000000781860723c */ /* 0x044fea0000041860 */
[----:B------:R-:W-:Y:S01]  /*eac0*/  F2FP.BF16.F32.PACK_AB R21, R219, R216 ;  /* 0x000000d8db15723e */ /* 0x000fe200000010ff */
[C---:B------:R-:W-:Y:S01]  /*ead0*/  HMMA.16816.F32.BF16 R100, R24.reuse, R122, R100 ;  /* 0x0000007a1864723c */ /* 0x040fe20000041864 */
[----:B------:R-:W2:Y:S04]  /*eae0*/  LDSM.16.MT88.4 R120, [R190+0xd800] ;  /* 0x00d80000be78783b */ /* 0x000ea80000004200 */
[----:B------:R-:W-:Y:S01]  /*eaf0*/  F2FP.BF16.F32.PACK_AB R22, R221, R218 ;  /* 0x000000dadd16723e */ /* 0x000fe200000010ff */
[C---:B----4-:R-:W-:Y:S05]  /*eb00*/  HMMA.16816.F32.BF16 R104, R24.reuse, R124, R104 ;  /* 0x0000007c1868723c */ /* 0x050fea0000041868 */
[----:B------:R-:W-:Y:S01]  /*eb10*/  F2FP.BF16.F32.PACK_AB R23, R223, R220 ;  /* 0x000000dcdf17723e */ /* 0x000fe200000010ff */
[C---:B------:R-:W-:Y:S01]  /*eb20*/  HMMA.16816.F32.BF16 R108, R24.reuse, R126, R108 ;  /* 0x0000007e186c723c */ /* 0x040fe2000004186c */
[----:B------:R-:W3:Y:S04]  /*eb30*/  LDSM.16.MT88.4 R124, [R192+0xf800] ;  /* 0x00f80000c07c783b */ /* 0x000ee80000004200 */
[----:B------:R-:W-:Y:S01]  /*eb40*/  FADD.FTZ R214, R214, R161 ;  /* 0x000000a1d6d67221 */ /* 0x000fe20000010000 */
[C---:B------:R-:W-:Y:S05]  /*eb50*/  HMMA.16816.F32.BF16 R12, R24.reuse, R128, R12 ;  /* 0x00000080180c723c */ /* 0x040fea000004180c */
[----:B------:R-:W-:Y:S01]  /*eb60*/  FADD.FTZ R216, R216, R163 ;  /* 0x000000a3d8d87221 */ /* 0x000fe20000010000 */
[C---:B------:R-:W-:Y:S05]  /*eb70*/  HMMA.16816.F32.BF16 R112, R24.reuse, R130, R112 ;  /* 0x000000821870723c */ /* 0x040fea0000041870 */
[----:B------:R-:W-:Y:S01]  /*eb80*/  FADD.FTZ R217, R217, R214 ;  /* 0x000000d6d9d97221 */ /* 0x000fe20000010000 */
[C---:B-1----:R-:W-:Y:S05]  /*eb90*/  HMMA.16816.F32.BF16 R16, R24.reuse, R136, R16 ;  /* 0x000000881810723c */ /* 0x042fea0000041810 */
[----:B------:R-:W-:Y:S01]  /*eba0*/  FADD.FTZ R219, R219, R216 ;  /* 0x000000d8dbdb7221 */ /* 0x000fe20000010000 */
[----:B------:R-:W-:Y:S01]  /*ebb0*/  HMMA.16816.F32.BF16 R116, R24, R138, R116 ;  /* 0x0000008a1874723c */ /* 0x000fe20000041874 */
[----:B------:R-:W1:Y:S04]  /*ebc0*/  LDSM.16.MT88.4 R24, [R192+0x11800] ;  /* 0x01180000c018783b */ /* 0x000e680000004200 */
[----:B------:R-:W-:Y:S01]  /*ebd0*/  FADD.FTZ R218, R218, R217 ;  /* 0x000000d9dada7221 */ /* 0x000fe20000010000 */
[C---:B------:R-:W-:Y:S03]  /*ebe0*/  HMMA.16816.F32.BF16 R128, R20.reuse, R28, R8 ;  /* 0x0000001c1480723c */ /* 0x040fe60000041808 */
[----:B------:R-:W4:Y:S02]  /*ebf0*/  LDSM.16.MT88.4 R8, [R190+0x11800] ;  /* 0x01180000be08783b */ /* 0x000f240000004200 */
[----:B------:R-:W-:Y:S01]  /*ec00*/  FADD.FTZ R220, R220, R219 ;  /* 0x000000dbdcdc7221 */ /* 0x000fe20000010000 */
[C---:B------:R-:W-:Y:S05]  /*ec10*/  HMMA.16816.F32.BF16 R36, R20.reuse, R30, R36 ;  /* 0x0000001e1424723c */ /* 0x040fea0000041824 */
[----:B------:R-:W5:Y:S01]  /*ec20*/  LDSM.16.MT88.4 R28, [R189+0x11800] ;  /* 0x01180000bd1c783b */ /* 0x000f620000004200 */
[C---:B--2---:R-:W-:Y:S05]  /*ec30*/  HMMA.16816.F32.BF16 R40, R20.reuse, R120, R40 ;  /* 0x000000781428723c */ /* 0x044fea0000041828 */
[----:B------:R-:W-:Y:S01]  /*ec40*/  FADD.FTZ R213, R221, R218 ;  /* 0x000000daddd57221 */ /* 0x000fe20000010000 */
[C---:B------:R-:W-:Y:S05]  /*ec50*/  HMMA.16816.F32.BF16 R44, R20.reuse, R122, R44 ;  /* 0x0000007a142c723c */ /* 0x040fea000004182c */
[----:B------:R-:W-:Y:S01]  /*ec60*/  FADD.FTZ R211, R223, R220 ;  /* 0x000000dcdfd37221 */ /* 0x000fe20000010000 */
[C---:B------:R-:W-:Y:S06]  /*ec70*/  HMMA.16816.F32.BF16 R48, R20.reuse, R140, R48 ;  /* 0x0000008c1430723c */ /* 0x040fec0000041830 */
[C---:B------:R-:W-:Y:S06]  /*ec80*/  HMMA.16816.F32.BF16 R52, R20.reuse, R142, R52 ;  /* 0x0000008e1434723c */ /* 0x040fec0000041834 */
[C---:B------:R-:W-:Y:S06]  /*ec90*/  HMMA.16816.F32.BF16 R56, R20.reuse, R32, R56 ;  /* 0x000000201438723c */ /* 0x040fec0000041838 */
[C---:B------:R-:W-:Y:S01]  /*eca0*/  HMMA.16816.F32.BF16 R60, R20.reuse, R34, R60 ;  /* 0x00000022143c723c */ /* 0x040fe2000004183c */
[----:B------:R-:W2:Y:S05]  /*ecb0*/  LDSM.16.MT88.4 R32, [R188+0x11800] ;  /* 0x01180000bc20783b */ /* 0x000eaa0000004200 */
[C---:B---3--:R-:W-:Y:S06]  /*ecc0*/  HMMA.16816.F32.BF16 R64, R20.reuse, R124, R64 ;  /* 0x0000007c1440723c */ /* 0x048fec0000041840 */
        /* <DEDUP_REMOVED lines=9> */
[C---:B----4-:R-:W-:Y:S06]  /*ed60*/  HMMA.16816.F32.BF16 R104, R20.reuse, R8, R104 ;  /* 0x000000081468723c */ /* 0x050fec0000041868 */
[C---:B------:R-:W-:Y:S06]  /*ed70*/  HMMA.16816.F32.BF16 R108, R20.reuse, R10, R108 ;  /* 0x0000000a146c723c */ /* 0x040fec000004186c */
[C---:B-----5:R-:W-:Y:S06]  /*ed80*/  HMMA.16816.F32.BF16 R124, R20.reuse, R28, R12 ;  /* 0x0000001c147c723c */ /* 0x060fec000004180c */
[C---:B------:R-:W-:Y:S06]  /*ed90*/  HMMA.16816.F32.BF16 R112, R20.reuse, R30, R112 ;  /* 0x0000001e1470723c */ /* 0x040fec0000041870 */
[C---:B--2---:R-:W-:Y:S06]  /*eda0*/  HMMA.16816.F32.BF16 R120, R20.reuse, R32, R16 ;  /* 0x000000201478723c */ /* 0x044fec0000041810 */
[----:B------:R-:W-:Y:S01]  /*edb0*/  HMMA.16816.F32.BF16 R116, R20, R34, R116 ;  /* 0x000000221474723c */ /* 0x000fe20000041874 */
[----:B------:R-:W-:Y:S11]  /*edc0*/  @!UPT UIADD3 URZ, URZ, URZ, URZ ;  /* 0x0000003f3f3ff290 */ /* 0x000ff6000fffe03f */
[----:B------:R-:W-:Y:S01]  /*edd0*/  @!UPT UIADD3 URZ, URZ, URZ, URZ ;  /* 0x0000003f3f3ff290 */ /* 0x000fe2000fffe03f */
[----:B------:R-:W-:Y:S11]  /*ede0*/  @P1 BRA `(.L_x_754) ;  /* 0xffffffc400f41947 */ /* 0x000ff6000383ffff */
.L_x_750:
[----:B------:R-:W1:Y:S01]  /*edf0*/  SHFL.BFLY PT, R0, R211, 0x2, 0x1f ;  /* 0x0c401f00d3007f89 */ /* 0x000e6200000e0000 */
[----:B------:R-:W2:Y:S01]  /*ee00*/  S2UR UR4, SR_CgaCtaId ;  /* 0x00000000000479c3 */ /* 0x000ea20000008800 */
[----:B------:R-:W-:Y:S01]  /*ee10*/  MOV R5, 0x3f800000 ;  /* 0x3f80000000057802 */ /* 0x000fe20000000f00 */
[----:B------:R-:W-:Y:S01]  /*ee20*/  UMOV UR5, 0x400 ;  /* 0x0000040000057882 */ /* 0x000fe20000000000 */
[----:B------:R-:W3:Y:S01]  /*ee30*/  SHFL.BFLY PT, R2, R213, 0x2, 0x1f ;  /* 0x0c401f00d5027f89 */ /* 0x000ee200000e0000 */
[----:B------:R-:W-:Y:S01]  /*ee40*/  MOV R6, 0x3f800000 ;  /* 0x3f80000000067802 */ /* 0x000fe20000000f00 */
[----:B------:R-:W-:Y:S01]  /*ee50*/  UISETP.NE.AND UP0, UPT, UR15, -0x1, UPT ;  /* 0xffffffff0f00788c */ /* 0x000fe2000bf05270 */
[----:B------:R-:W-:Y:S01]  /*ee60*/  ULDC.U8 UR6, c[0x0][0x3d8] ;  /* 0x0000f60000067ab9 */ /* 0x000fe20000000000 */
[----:B-1----:R-:W-:Y:S01]  /*ee70*/  FADD.FTZ R7, R0, R211 ;  /* 0x000000d300077221 */ /* 0x002fe20000010000 */
[----:B--2---:R-:W-:Y:S01]  /*ee80*/  ULEA UR4, UR4, UR5, 0x18 ;  /* 0x0000000504047291 */ /* 0x004fe2000f8ec03f */
[----:B------:R-:W1:Y:S01]  /*ee90*/  S2R R0, SR_TID.X ;  /* 0x0000000000007919 */ /* 0x000e620000002100 */
[----:B---3--:R-:W-:-:S02]  /*eea0*/  FADD.FTZ R9, R2, R213 ;  /* 0x000000d502097221 */ /* 0x008fc40000010000 */
[----:B------:R-:W2:Y:S04]  /*eeb0*/  SHFL.BFLY PT, R2, R7, 0x1, 0x1f ;  /* 0x0c201f0007027f89 */ /* 0x000ea800000e0000 */
[----:B------:R-:W3:Y:S01]  /*eec0*/  SHFL.BFLY PT, R4, R9, 0x1, 0x1f ;  /* 0x0c201f0009047f89 */ /* 0x000ee200000e0000 */
[----:B--2---:R-:W-:Y:S01]  /*eed0*/  FADD.FTZ R2, R7, R2 ;  /* 0x0000000207027221 */ /* 0x004fe20000010000 */
[----:B-1----:R-:W-:Y:S01]  /*eee0*/  SHF.R.S32.HI R7, RZ, 0x1f, R0 ;  /* 0x0000001fff077819 */ /* 0x002fe20000011400 */
[----:B---3--:R-:W-:-:S03]  /*eef0*/  FADD.FTZ R4, R9, R4 ;  /* 0x0000000409047221 */ /* 0x008fc60000010000 */
[----:B------:R-:W-:Y:S02]  /*ef00*/  FSETP.NE.FTZ.AND P3, PT, R2, RZ, PT ;  /* 0x000000ff0200720b */ /* 0x000fe40003f75000 */
[----:B------:R-:W-:Y:S02]  /*ef10*/  LEA.HI R8, R7, R0, RZ, 0x2 ;  /* 0x0000000007087211 */ /* 0x000fe400078f10ff */
[----:B------:R-:W-:Y:S02]  /*ef20*/  FSETP.NE.FTZ.AND P4, PT, R4, RZ, PT ;  /* 0x000000ff0400720b */ /* 0x000fe40003f95000 */
[--C-:B------:R-:W-:Y:S02]  /*ef30*/  SHF.R.S32.HI R10, RZ, 0x2, R8.reuse ;  /* 0x00000002ff0a7819 */ /* 0x100fe40000011408 */
[----:B------:R-:W-:Y:S02]  /*ef40*/  SHF.R.S32.HI R9, RZ, 0x1f, R8 ;  /* 0x0000001fff097819 */ /* 0x000fe40000011408 */
[----:B------:R-:W-:-:S02]  /*ef50*/  LOP3.LUT R11, R8, 0x3ffffffc, RZ, 0xc0, !PT ;  /* 0x3ffffffc080b7812 */ /* 0x000fc400078ec0ff */
[----:B------:R-:W-:Y:S01]  /*ef60*/  LEA.HI R9, R9, R10, RZ, 0x3 ;  /* 0x0000000a09097211 */ /* 0x000fe200078f18ff */
[----:B------:R-:W1:Y:S01]  /*ef70*/  @P3 MUFU.RCP R6, R2 ;  /* 0x0000000200063308 */ /* 0x000e620000001000 */
[----:B------:R-:W-:Y:S02]  /*ef80*/  IADD3 R11, -R11, R0, RZ ;  /* 0x000000000b0b7210 */ /* 0x000fe40007ffe1ff */
[----:B------:R-:W-:-:S04]  /*ef90*/  LOP3.LUT R9, R9, 0xfffffff8, RZ, 0xc0, !PT ;  /* 0xfffffff809097812 */ /* 0x000fc800078ec0ff */
[----:B------:R-:W-:Y:S01]  /*efa0*/  IADD3 R9, R10, -R9, RZ ;  /* 0x800000090a097210 */ /* 0x000fe20007ffe0ff */
[----:B------:R-:W2:Y:S01]  /*efb0*/  @P4 MUFU.RCP R5, R4 ;  /* 0x0000000400054308 */ /* 0x000ea20000001000 */
[----:B------:R-:W-:Y:S02]  /*efc0*/  LEA.HI R10, R7, R0, RZ, 0x5 ;  /* 0x00000000070a7211 */ /* 0x000fe400078f28ff */
[C---:B------:R-:W-:Y:S02]  /*efd0*/  SHF.L.U32 R12, R9.reuse, 0x6, RZ ;  /* 0x00000006090c7819 */ /* 0x040fe400000006ff */
[----:B------:R-:W-:Y:S02]  /*efe0*/  SHF.R.S32.HI R8, RZ, 0x5, R10 ;  /* 0x00000005ff087819 */ /* 0x000fe4000001140a */
[----:B------:R-:W-:Y:S01]  /*eff0*/  LOP3.LUT R12, R12, 0x1c0, RZ, 0xc0, !PT ;  /* 0x000001c00c0c7812 */ /* 0x000fe200078ec0ff */
[----:B------:R-:W-:Y:S01]  /*f000*/  @P4 MUFU.LG2 R4, R4 ;  /* 0x0000000400044308 */ /* 0x000fe20000000c00 */
[----:B------:R-:W-:Y:S01]  /*f010*/  LOP3.LUT R13, R9, 0x1, RZ, 0xc0, !PT ;  /* 0x00000001090d7812 */ /* 0x000fe200078ec0ff */
[----:B-1----:R-:W-:Y:S01]  /*f020*/  FMUL.FTZ R131, R6, R131 ;  /* 0x0000008306837220 */ /* 0x002fe20000410000 */
[----:B------:R-:W-:Y:S01]  /*f030*/  LEA R11, R8, R11, 0x9 ;  /* 0x0000000b080b7211 */ /* 0x000fe200078e48ff */
[----:B------:R-:W-:Y:S01]  /*f040*/  FMUL.FTZ R130, R6, R130 ;  /* 0x0000008206827220 */ /* 0x000fe20000410000 */
[----:B------:R-:W-:Y:S01]  /*f050*/  LEA.HI R12, R12, R12, RZ, 0x1d ;  /* 0x0000000c0c0c7211 */ /* 0x000fe200078fe8ff */
[C---:B------:R-:W-:Y:S01]  /*f060*/  FMUL.FTZ R39, R6.reuse, R39 ;  /* 0x0000002706277220 */ /* 0x040fe20000410000 */
[----:B------:R-:W-:Y:S01]  /*f070*/  ISETP.NE.U32.AND P0, PT, R13, 0x1, PT ;  /* 0x000000010d00780c */ /* 0x000fe20003f05070 */
[C---:B------:R-:W-:Y:S01]  /*f080*/  FMUL.FTZ R38, R6.reuse, R38 ;  /* 0x0000002606267220 */ /* 0x040fe20000410000 */
[----:B------:R-:W-:Y:S01]  /*f090*/  LEA R11, R11, R12, 0x1 ;  /* 0x0000000c0b0b7211 */ /* 0x000fe200078e08ff */
[----:B--2---:R-:W-:Y:S01]  /*f0a0*/  FMUL.FTZ R128, R5, R128 ;  /* 0x0000008005807220 */ /* 0x004fe20000410000 */
[----:B------:R-:W-:Y:S01]  /*f0b0*/  R2P PR, R9, 0x6 ;  /* 0x0000000609007804 */ /* 0x000fe20000000000 */
[C---:B------:R-:W-:Y:S01]  /*f0c0*/  FMUL.FTZ R129, R5.reuse, R129 ;  /* 0x0000008105817220 */ /* 0x040fe20000410000 */
[----:B------:R-:W-:Y:S01]  /*f0d0*/  MOV R9, 0x20 ;  /* 0x0000002000097802 */ /* 0x000fe20000000f00 */
[----:B------:R-:W-:Y:S01]  /*f0e0*/  FMUL.FTZ R36, R5, R36 ;  /* 0x0000002405247220 */ /* 0x000fe20000410000 */
[----:B------:R-:W-:Y:S01]  /*f0f0*/  LEA R11, R11, UR4, 0x1 ;  /* 0x000000040b0b7c11 */ /* 0x000fe2000f8e08ff */
[----:B------:R-:W-:Y:S01]  /*f100*/  FMUL.FTZ R37, R5, R37 ;  /* 0x0000002505257220 */ /* 0x000fe20000410000 */
[----:B------:R-:W-:Y:S01]  /*f110*/  SEL R12, R9, 0xffffffe0, !P1 ;  /* 0xffffffe0090c7807 */ /* 0x000fe20004800000 */
[C---:B------:R-:W-:Y:S01]  /*f120*/  FMUL.FTZ R40, R5.reuse, R40 ;  /* 0x0000002805287220 */ /* 0x040fe20000410000 */
[----:B------:R-:W-:Y:S01]  /*f130*/  MOV R9, 0x40 ;  /* 0x0000004000097802 */ /* 0x000fe20000000f00 */
[C---:B------:R-:W-:Y:S01]  /*f140*/  FMUL.FTZ R41, R5.reuse, R41 ;  /* 0x0000002905297220 */ /* 0x040fe20000410000 */
[C---:B------:R-:W-:Y:S01]  /*f150*/  FMUL.FTZ R43, R6.reuse, R43 ;  /* 0x0000002b062b7220 */ /* 0x040fe20000410000 */
[C---:B------:R-:W-:Y:S01]  /*f160*/  FMUL.FTZ R42, R6.reuse, R42 ;  /* 0x0000002a062a7220 */ /* 0x040fe20000410000 */
[C---:B------:R-:W-:Y:S01]  /*f170*/  FMUL.FTZ R44, R5.reuse, R44 ;  /* 0x0000002c052c7220 */ /* 0x040fe20000410000 */
[----:B------:R-:W-:Y:S01]  /*f180*/  FMUL.FTZ R45, R5, R45 ;  /* 0x0000002d052d7220 */ /* 0x000fe20000410000 */
[C---:B------:R-:W-:Y:S01]  /*f190*/  FMUL.FTZ R47, R6.reuse, R47 ;  /* 0x0000002f062f7220 */ /* 0x040fe20000410000 */
[C---:B------:R-:W-:Y:S01]  /*f1a0*/  FMUL.FTZ R46, R6.reuse, R46 ;  /* 0x0000002e062e7220 */ /* 0x040fe20000410000 */
[----:B------:R-:W-:Y:S01]  /*f1b0*/  IADD3 R13, R11, -0x10, RZ ;  /* 0xfffffff00b0d7810 */ /* 0x000fe20007ffe0ff */
[C---:B------:R-:W-:Y:S01]  /*f1c0*/  FMUL.FTZ R48, R5.reuse, R48 ;  /* 0x0000003005307220 */ /* 0x040fe20000410000 */
[----:B------:R-:W-:Y:S01]  /*f1d0*/  FMUL.FTZ R49, R5, R49 ;  /* 0x0000003105317220 */ /* 0x000fe20000410000 */
[C---:B------:R-:W-:Y:S01]  /*f1e0*/  FMUL.FTZ R51, R6.reuse, R51 ;  /* 0x0000003306337220 */ /* 0x040fe20000410000 */
[C---:B------:R-:W-:Y:S01]  /*f1f0*/  FMUL.FTZ R50, R6.reuse, R50 ;  /* 0x0000003206327220 */ /* 0x040fe20000410000 */
[----:B------:R-:W-:Y:S01]  /*f200*/  @P0 IADD3 R13, R11, 0x10, RZ ;  /* 0x000000100b0d0810 */ /* 0x000fe20007ffe0ff */
[C---:B------:R-:W-:Y:S01]  /*f210*/  FMUL.FTZ R52, R5.reuse, R52 ;  /* 0x0000003405347220 */ /* 0x040fe20000410000 */
[----:B------:R-:W-:Y:S01]  /*f220*/  FMUL.FTZ R53, R5, R53 ;  /* 0x0000003505357220 */ /* 0x000fe20000410000 */
[C---:B------:R-:W-:Y:S01]  /*f230*/  FMUL.FTZ R55, R6.reuse, R55 ;  /* 0x0000003706377220 */ /* 0x040fe20000410000 */
[C---:B------:R-:W-:Y:S01]  /*f240*/  FMUL.FTZ R54, R6.reuse, R54 ;  /* 0x0000003606367220 */ /* 0x040fe20000410000 */
[----:B------:R-:W-:Y:S01]  /*f250*/  F2FP.BF16.F32.PACK_AB R128, R129, R128 ;  /* 0x000000808180723e */ /* 0x000fe200000010ff */
[----:B------:R-:W-:Y:S01]  /*f260*/  FMUL.FTZ R56, R5, R56 ;  /* 0x0000003805387220 */ /* 0x000fe20000410000 */
[----:B------:R-:W-:Y:S01]  /*f270*/  F2FP.BF16.F32.PACK_AB R130, R131, R130 ;  /* 0x000000828382723e */ /* 0x000fe200000010ff */
[----:B------:R-:W-:Y:S01]  /*f280*/  FMUL.FTZ R57, R5, R57 ;  /* 0x0000003905397220 */ /* 0x000fe20000410000 */
[----:B------:R-:W-:Y:S01]  /*f290*/  SEL R14, R9, 0xffffffc0, !P2 ;  /* 0xffffffc0090e7807 */ /* 0x000fe20005000000 */
[C---:B------:R-:W-:Y:S01]  /*f2a0*/  FMUL.FTZ R59, R6.reuse, R59 ;  /* 0x0000003b063b7220 */ /* 0x040fe20000410000 */
[C---:B------:R-:W-:Y:S01]  /*f2b0*/  FMUL.FTZ R58, R6.reuse, R58 ;  /* 0x0000003a063a7220 */ /* 0x040fe20000410000 */
[----:B------:R-:W-:Y:S01]  /*f2c0*/  F2FP.BF16.F32.PACK_AB R36, R37, R36 ;  /* 0x000000242524723e */ /* 0x000fe200000010ff */
[----:B------:R-:W-:Y:S01]  /*f2d0*/  FMUL.FTZ R60, R5, R60 ;  /* 0x0000003c053c7220 */ /* 0x000fe20000410000 */
[----:B------:R-:W-:Y:S01]  /*f2e0*/  F2FP.BF16.F32.PACK_AB R38, R39, R38 ;  /* 0x000000262726723e */ /* 0x000fe200000010ff */
[----:B------:R-:W-:Y:S01]  /*f2f0*/  FMUL.FTZ R61, R5, R61 ;  /* 0x0000003d053d7220 */ /* 0x000fe20000410000 */
[C---:B------:R-:W-:Y:S01]  /*f300*/  FMUL.FTZ R63, R6.reuse, R63 ;  /* 0x0000003f063f7220 */ /* 0x040fe20000410000 */
[C---:B------:R-:W-:Y:S01]  /*f310*/  FMUL.FTZ R62, R6.reuse, R62 ;  /* 0x0000003e063e7220 */ /* 0x040fe20000410000 */
[----:B------:R-:W-:Y:S01]  /*f320*/  F2FP.BF16.F32.PACK_AB R40, R41, R40 ;  /* 0x000000282928723e */ /* 0x000fe200000010ff */
[----:B------:R-:W-:Y:S01]  /*f330*/  FMUL.FTZ R64, R5, R64 ;  /* 0x0000004005407220 */ /* 0x000fe20000410000 */
[----:B------:R-:W-:Y:S01]  /*f340*/  F2FP.BF16.F32.PACK_AB R42, R43, R42 ;  /* 0x0000002a2b2a723e */ /* 0x000fe200000010ff */
[----:B------:R-:W-:Y:S01]  /*f350*/  FMUL.FTZ R65, R5, R65 ;  /* 0x0000004105417220 */ /* 0x000fe20000410000 */
[----:B------:R-:W-:Y:S01]  /*f360*/  IADD3 R15, R11, R12, RZ ;  /* 0x0000000c0b0f7210 */ /* 0x000fe20007ffe0ff */
[C---:B------:R-:W-:Y:S01]  /*f370*/  FMUL.FTZ R67, R6.reuse, R67 ;  /* 0x0000004306437220 */ /* 0x040fe20000410000 */
[----:B------:R-:W-:Y:S01]  /*f380*/  FMUL.FTZ R66, R6, R66 ;  /* 0x0000004206427220 */ /* 0x000fe20000410000 */
[----:B------:R-:W-:Y:S01]  /*f390*/  F2FP.BF16.F32.PACK_AB R44, R45, R44 ;  /* 0x0000002c2d2c723e */ /* 0x000fe200000010ff */
[----:B------:R-:W-:Y:S01]  /*f3a0*/  FMUL.FTZ R68, R5, R68 ;  /* 0x0000004405447220 */ /* 0x000fe20000410000 */
[----:B------:R-:W-:Y:S01]  /*f3b0*/  F2FP.BF16.F32.PACK_AB R46, R47, R46 ;  /* 0x0000002e2f2e723e */ /* 0x000fe200000010ff */
[----:B------:R-:W-:Y:S01]  /*f3c0*/  FMUL.FTZ R69, R5, R69 ;  /* 0x0000004505457220 */ /* 0x000fe20000410000 */
[----:B------:R-:W-:Y:S01]  /*f3d0*/  IADD3 R9, R12, R13, RZ ;  /* 0x0000000d0c097210 */ /* 0x000fe20007ffe0ff */
        /* <DEDUP_REMOVED lines=10> */
[----:B------:R-:W-:Y:S01]  /*f480*/  STS [R11], R128 ;  /* 0x000000800b007388 */ /* 0x000fe20000000800 */
[----:B------:R-:W-:Y:S01]  /*f490*/  F2FP.BF16.F32.PACK_AB R54, R55, R54 ;  /* 0x000000363736723e */ /* 0x000fe200000010ff */
[C---:B------:R-:W-:Y:S01]  /*f4a0*/  FMUL.FTZ R76, R5.reuse, R76 ;  /* 0x0000004c054c7220 */ /* 0x040fe20000410000 */
[----:B------:R-:W-:Y:S01]  /*f4b0*/  IADD3 R19, R14, R13, RZ ;  /* 0x0000000d0e137210 */ /* 0x000fe20007ffe0ff */
[----:B------:R-:W-:Y:S01]  /*f4c0*/  STS [R11+0x400], R130 ;  /* 0x000400820b007388 */ /* 0x000fe20000000800 */
[----:B------:R-:W-:Y:S01]  /*f4d0*/  FMUL.FTZ R77, R5, R77 ;  /* 0x0000004d054d7220 */ /* 0x000fe20000410000 */
[C---:B------:R-:W-:Y:S01]  /*f4e0*/  FMUL.FTZ R79, R6.reuse, R79 ;  /* 0x0000004f064f7220 */ /* 0x040fe20000410000 */
[C---:B------:R-:W-:Y:S01]  /*f4f0*/  FMUL.FTZ R78, R6.reuse, R78 ;  /* 0x0000004e064e7220 */ /* 0x040fe20000410000 */
[----:B------:R-:W-:Y:S01]  /*f500*/  F2FP.BF16.F32.PACK_AB R56, R57, R56 ;  /* 0x000000383938723e */ /* 0x000fe200000010ff */
[----:B------:R-:W-:Y:S01]  /*f510*/  STS [R13], R36 ;  /* 0x000000240d007388 */ /* 0x000fe20000000800 */
[----:B------:R-:W-:Y:S01]  /*f520*/  F2FP.BF16.F32.PACK_AB R58, R59, R58 ;  /* 0x0000003a3b3a723e */ /* 0x000fe200000010ff */
[----:B------:R-:W-:Y:S01]  /*f530*/  FMUL.FTZ R80, R5, R80 ;  /* 0x0000005005507220 */ /* 0x000fe20000410000 */
        /* <DEDUP_REMOVED lines=17> */
[C---:B------:R-:W-:Y:S01]  /*f650*/  FMUL.FTZ R88, R5.reuse, R88 ;  /* 0x0000005805587220 */ /* 0x040fe20000410000 */
[----:B------:R-:W-:Y:S01]  /*f660*/  FMUL.FTZ R89, R5, R89 ;  /* 0x0000005905597220 */ /* 0x000fe20000410000 */
[----:B------:R-:W-:Y:S01]  /*f670*/  STS [R9+0x400], R46 ;  /* 0x0004002e09007388 */ /* 0x000fe20000000800 */
        /* <DEDUP_REMOVED lines=35> */
[----:B------:R-:W-:Y:S01]  /*f8b0*/  STS [R11+0x2000], R64 ;  /* 0x002000400b007388 */ /* 0x000fe20000000800 */
        /* <DEDUP_REMOVED lines=30> */
[C---:B------:R-:W-:Y:S01]  /*faa0*/  FMUL.FTZ R119, R6.reuse, R119 ;  /* 0x0000007706777220 */ /* 0x040fe20000410000 */
[----:B------:R-:W-:Y:S01]  /*fab0*/  F2FP.BF16.F32.PACK_AB R100, R101, R100 ;  /* 0x000000646564723e */ /* 0x000fe200000010ff */
[----:B------:R-:W-:Y:S01]  /*fac0*/  STS [R17+0x2000], R80 ;  /* 0x0020005011007388 */ /* 0x000fe20000000800 */
[----:B------:R-:W-:Y:S01]  /*fad0*/  F2FP.BF16.F32.PACK_AB R102, R103, R102 ;  /* 0x000000666766723e */ /* 0x000fe200000010ff */
[----:B------:R-:W-:Y:S01]  /*fae0*/  FMUL.FTZ R6, R6, R118 ;  /* 0x0000007606067220 */ /* 0x000fe20000410000 */
[----:B------:R-:W-:Y:S01]  /*faf0*/  F2FP.BF16.F32.PACK_AB R104, R105, R104 ;  /* 0x000000686968723e */ /* 0x000fe200000010ff */
[----:B------:R-:W-:Y:S01]  /*fb00*/  STS [R17+0x2400], R82 ;  /* 0x0024005211007388 */ /* 0x000fe20000000800 */
[----:B------:R-:W-:Y:S01]  /*fb10*/  F2FP.BF16.F32.PACK_AB R106, R107, R106 ;  /* 0x0000006a6b6a723e */ /* 0x000fe200000010ff */
[----:B------:R-:W1:Y:S01]  /*fb20*/  @P3 LDC R12, c[0x0][0x2e8] ;  /* 0x0000ba00ff0c3b82 */ /* 0x000e620000000800 */
[----:B------:R-:W-:Y:S01]  /*fb30*/  F2FP.BF16.F32.PACK_AB R108, R109, R108 ;  /* 0x0000006c6d6c723e */ /* 0x000fe200000010ff */
[----:B------:R-:W-:Y:S01]  /*fb40*/  STS [R19+0x2000], R84 ;  /* 0x0020005413007388 */ /* 0x000fe20000000800 */
[----:B------:R-:W-:Y:S01]  /*fb50*/  F2FP.BF16.F32.PACK_AB R110, R111, R110 ;  /* 0x0000006e6f6e723e */ /* 0x000fe200000010ff */
[----:B------:R-:W2:Y:S01]  /*fb60*/  @P3 MUFU.LG2 R2, R2 ;  /* 0x0000000200023308 */ /* 0x000ea20000000c00 */
[----:B------:R-:W-:Y:S01]  /*fb70*/  F2FP.BF16.F32.PACK_AB R124, R125, R124 ;  /* 0x0000007c7d7c723e */ /* 0x000fe200000010ff */
[----:B------:R-:W-:Y:S01]  /*fb80*/  STS [R19+0x2400], R86 ;  /* 0x0024005613007388 */ /* 0x000fe20000000800 */
[----:B------:R-:W-:Y:S01]  /*fb90*/  F2FP.BF16.F32.PACK_AB R126, R127, R126 ;  /* 0x0000007e7f7e723e */ /* 0x000fe200000010ff */
[----:B------:R-:W-:Y:S01]  /*fba0*/  FMUL.FTZ R116, R5, R116 ;  /* 0x0000007405747220 */ /* 0x000fe20000410000 */
[----:B------:R-:W-:Y:S01]  /*fbb0*/  F2FP.BF16.F32.PACK_AB R112, R113, R112 ;  /* 0x000000707170723e */ /* 0x000fe200000010ff */
[----:B------:R-:W-:Y:S01]  /*fbc0*/  STS [R21+0x2000], R88 ;  /* 0x0020005815007388 */ /* 0x000fe20000000800 */
[----:B------:R-:W-:Y:S01]  /*fbd0*/  F2FP.BF16.F32.PACK_AB R114, R115, R114 ;  /* 0x000000727372723e */ /* 0x000fe200000010ff */
[----:B------:R-:W-:Y:S01]  /*fbe0*/  FMUL.FTZ R5, R5, R117 ;  /* 0x0000007505057220 */ /* 0x000fe20000410000 */
[----:B------:R-:W-:Y:S01]  /*fbf0*/  F2FP.BF16.F32.PACK_AB R120, R121, R120 ;  /* 0x000000787978723e */ /* 0x000fe200000010ff */
[----:B------:R-:W-:Y:S01]  /*fc00*/  STS [R21+0x2400], R90 ;  /* 0x0024005a15007388 */ /* 0x000fe20000000800 */
[----:B------:R-:W-:Y:S01]  /*fc10*/  F2FP.BF16.F32.PACK_AB R122, R123, R122 ;  /* 0x0000007a7b7a723e */ /* 0x000fe200000010ff */
[----:B------:R-:W-:Y:S01]  /*fc20*/  @UP0 ULDC.64 UR4, c[0x0][0x298] ;  /* 0x0000a60000040ab9 */ /* 0x000fe20000000a00 */
[----:B------:R-:W-:Y:S01]  /*fc30*/  F2FP.BF16.F32.PACK_AB R6, R119, R6 ;  /* 0x000000067706723e */ /* 0x000fe200000010ff */
[----:B------:R-:W-:Y:S01]  /*fc40*/  STS [R23+0x2000], R92 ;  /* 0x0020005c17007388 */ /* 0x000fe20000000800 */
[----:B------:R-:W-:Y:S01]  /*fc50*/  PLOP3.LUT P0, PT, PT, PT, UP0, 0x80, 0x0 ;  /* 0x000000000000781c */ /* 0x000fe20003f0f008 */
[----:B------:R-:W-:Y:S01]  /*fc60*/  @UP0 UIMAD.WIDE.U32 UR8, UR15, UR4, URZ ;  /* 0x000000040f0802a5 */ /* 0x000fe2000f8e003f */
[----:B------:R-:W-:Y:S01]  /*fc70*/  F2FP.BF16.F32.PACK_AB R5, R5, R116 ;  /* 0x000000740505723e */ /* 0x000fe200000010ff */
[----:B------:R-:W-:Y:S01]  /*fc80*/  STS [R23+0x2400], R94 ;  /* 0x0024005e17007388 */ /* 0x000fe20000000800 */
[----:B------:R-:W-:Y:S01]  /*fc90*/  ISETP.NE.AND P1, PT, RZ, UR6, PT ;  /* 0x00000006ff007c0c */ /* 0x000fe2000bf25270 */
[----:B------:R-:W-:Y:S01]  /*fca0*/  @UP0 UIMAD UR7, UR15, UR5, UR9 ;  /* 0x000000050f0702a4 */ /* 0x000fe2000f8e0209 */
[----:B--2---:R-:W-:Y:S01]  /*fcb0*/  @P3 FMUL.FTZ R2, R2, 0.69314718246459960938 ;  /* 0x3f31721802023820 */ /* 0x004fe20000410000 */
[----:B------:R-:W-:Y:S04]  /*fcc0*/  STS [R11+0x4000], R96 ;  /* 0x004000600b007388 */ /* 0x000fe80000000800 */
[----:B------:R2:W-:Y:S04]  /*fcd0*/  STS [R11+0x4400], R98 ;  /* 0x004400620b007388 */ /* 0x0005e80000000800 */
[----:B------:R-:W-:Y:S04]  /*fce0*/  STS [R13+0x4000], R100 ;  /* 0x004000640d007388 */ /* 0x000fe80000000800 */
[----:B------:R3:W-:Y:S04]  /*fcf0*/  STS [R13+0x4400], R102 ;  /* 0x004400660d007388 */ /* 0x0007e80000000800 */
[----:B------:R-:W-:Y:S04]  /*fd00*/  STS [R15+0x4000], R104 ;  /* 0x004000680f007388 */ /* 0x000fe80000000800 */
[----:B------:R-:W-:Y:S04]  /*fd10*/  STS [R15+0x4400], R106 ;  /* 0x0044006a0f007388 */ /* 0x000fe80000000800 */
[----:B------:R-:W-:Y:S04]  /*fd20*/  STS [R9+0x4000], R108 ;  /* 0x0040006c09007388 */ /* 0x000fe80000000800 */
[----:B------:R4:W-:Y:S01]  /*fd30*/  STS [R9+0x4400], R110 ;  /* 0x0044006e09007388 */ /* 0x0009e20000000800 */
[----:B--2---:R-:W2:Y:S03]  /*fd40*/  @P4 LDC R11, c[0x0][0x2e8] ;  /* 0x0000ba00ff0b4b82 */ /* 0x004ea60000000800 */
[----:B------:R-:W-:Y:S04]  /*fd50*/  STS [R17+0x4000], R124 ;  /* 0x0040007c11007388 */ /* 0x000fe80000000800 */
[----:B------:R-:W-:Y:S01]  /*fd60*/  STS [R17+0x4400], R126 ;  /* 0x0044007e11007388 */ /* 0x000fe20000000800 */
[----:B---3--:R-:W-:-:S03]  /*fd70*/  @P4 FMUL.FTZ R13, R4, 0.69314718246459960938 ;  /* 0x3f317218040d4820 */ /* 0x008fc60000410000 */
[----:B------:R-:W-:Y:S04]  /*fd80*/  STS [R19+0x4000], R112 ;  /* 0x0040007013007388 */ /* 0x000fe80000000800 */
[----:B------:R-:W-:Y:S04]  /*fd90*/  STS [R19+0x4400], R114 ;  /* 0x0044007213007388 */ /* 0x000fe80000000800 */
[----:B------:R-:W-:Y:S04]  /*fda0*/  STS [R21+0x4000], R120 ;  /* 0x0040007815007388 */ /* 0x000fe80000000800 */
[----:B------:R-:W-:Y:S01]  /*fdb0*/  STS [R21+0x4400], R122 ;  /* 0x0044007a15007388 */ /* 0x000fe20000000800 */
[----:B----4-:R-:W-:-:S03]  /*fdc0*/  MOV R9, 0x7f800000 ;  /* 0x7f80000000097802 */ /* 0x010fc60000000f00 */
[----:B------:R-:W-:Y:S04]  /*fdd0*/  STS [R23+0x4400], R6 ;  /* 0x0044000617007388 */ /* 0x000fe80000000800 */
[----:B------:R3:W-:Y:S02]  /*fde0*/  STS [R23+0x4000], R5 ;  /* 0x0040000517007388 */ /* 0x0007e40000000800 */
[----:B---3--:R-:W-:Y:S01]  /*fdf0*/  MOV R5, 0x7f800000 ;  /* 0x7f80000000057802 */ /* 0x008fe20000000f00 */
[----:B-12---:R-:W-:Y:S06]  /*fe00*/  @P0 BRA `(.L_x_755) ;  /* 0x00000000001c0947 */ /* 0x006fec0003800000 */
[----:B------:R-:W1:Y:S01]  /*fe10*/  S2UR UR7, SR_CTAID.Y ;  /* 0x00000000000779c3 */ /* 0x000e620000002600 */
[----:B------:R-:W-:Y:S01]  /*fe20*/  ULDC.64 UR4, c[0x0][0x290] ;  /* 0x0000a40000047ab9 */ /* 0x000fe20000000a00 */
[----:B-1----:R-:W-:Y:S02]  /*fe30*/  USHF.R.S32.HI UR6, URZ, 0x1f, UR7 ;  /* 0x0000001f3f067899 */ /* 0x002fe40008011407 */
[----:B------:R-:W-:Y:S02]  /*fe40*/  UIMAD.WIDE.U32 UR8, UR7, UR4, URZ ;  /* 0x00000004070872a5 */ /* 0x000fe4000f8e003f */
[----:B------:R-:W-:-:S04]  /*fe50*/  UIMAD UR6, UR6, UR4, URZ ;  /* 0x00000004060672a4 */ /* 0x000fc8000f8e023f */
[----:B------:R-:W-:-:S04]  /*fe60*/  UIMAD UR5, UR7, UR5, UR6 ;  /* 0x00000005070572a4 */ /* 0x000fc8000f8e0206 */
[----:B------:R-:W-:-:S12]  /*fe70*/  UIADD3 UR7, UR9, UR5, URZ ;  /* 0x0000000509077290 */ /* 0x000fd8000fffe03f */
.L_x_755:
[----:B------:R-:W-:Y:S01]  /*fe80*/  @P4 FFMA.FTZ R5, R132, R11, R13 ;  /* 0x0000000b84054223 */ /* 0x000fe2000001000d */
[----:B------:R-:W-:Y:S01]  /*fe90*/  @P3 FFMA.FTZ R9, R3, R12, R2 ;  /* 0x0000000c03093223 */ /* 0x000fe20000010002 */
[----:B------:R-:W-:Y:S06]  /*fea0*/  @!P1 BRA `(.L_x_756) ;  /* 0x00000000001c9947 */ /* 0x000fec0003800000 */
[----:B------:R-:W1:Y:S01]  /*feb0*/  S2UR UR5, SR_CTAID.Y ;  /* 0x00000000000579c3 */ /* 0x000e620000002600 */
[----:B------:R-:W-:-:S07]  /*fec0*/  ULDC UR4, c[0x0][0x2c4] ;  /* 0x0000b10000047ab9 */ /* 0x000fce0000000800 */
[----:B------:R-:W2:Y:S01]  /*fed0*/  S2UR UR6, SR_CTAID.Z ;  /* 0x00000000000679c3 */ /* 0x000ea20000002700 */
[----:B-1----:R-:W-:-:S03]  /*fee0*/  @!UP0 UIMAD UR15, UR5, UR4, URZ ;  /* 0x00000004050f82a4 */ /* 0x002fc6000f8e023f */
[----:B------:R-:W-:Y:S02]  /*fef0*/  ULDC UR4, c[0x0][0x2e4] ;  /* 0x0000b90000047ab9 */ /* 0x000fe40000000800 */
[----:B--2---:R-:W-:Y:S01]  /*ff00*/  UIMAD UR15, UR6, UR4, UR15 ;  /* 0x00000004060f72a4 */ /* 0x004fe2000f8e020f */
[----:B------:R-:W-:Y:S05]  /*ff10*/  BRA `(.L_x_757) ;  /* 0x0000000000187947 */ /* 0x000fea0003800000 */
.L_x_756:
[----:B------:R-:W-:Y:S01]  /*ff20*/  S2UR UR6, SR_CTAID.Z ;  /* 0x00000000000679c3 */ /* 0x000fe20000002700 */
[----:B------:R-:W-:Y:S01]  /*ff30*/  ULDC UR4, c[0x0][0x270] ;  /* 0x00009c0000047ab9 */ /* 0x000fe20000000800 */
[----:B------:R-:W-:-:S06]  /*ff40*/  ULDC UR15, c[0x0][0x2c4] ;  /* 0x0000b100000f7ab9 */ /* 0x000fcc0000000800 */
[----:B------:R-:W1:Y:S02]  /*ff50*/  S2UR UR5, SR_CTAID.Y ;  /* 0x00000000000579c3 */ /* 0x000e640000002600 */
[----:B-1----:R-:W-:-:S04]  /*ff60*/  UIMAD UR4, UR5, UR4, UR6 ;  /* 0x00000004050472a4 */ /* 0x002fc8000f8e0206 */
[----:B------:R-:W-:Y:S02]  /*ff70*/  UIMAD UR15, UR4, UR15, URZ ;  /* 0x0000000f040f72a4 */ /* 0x000fe4000f8e023f */
.L_x_757:
[----:B------:R-:W1:Y:S01]  /*ff80*/  S2R R17, SR_TID.X ;  /* 0x0000000000117919 */ /* 0x000e620000002100 */
[----:B------:R-:W-:Y:S01]  /*ff90*/  LOP3.LUT R3, R10, 0xffffffe0, RZ, 0xc0, !PT ;  /* 0xffffffe00a037812 */ /* 0x000fe200078ec0ff */
[----:B------:R-:W-:Y:S01]  /*ffa0*/  BSSY B0, `(.L_x_758) ;  /* 0x000001e000007945 */ /* 0x000fe20003800000 */
[----:B------:R-:W-:Y:S01]  /*ffb0*/  SHF.R.S32.HI R11, RZ, 0x1f, R8 ;  /* 0x0000001fff0b7819 */ /* 0x000fe20000011408 */
[----:B------:R-:W-:Y:S02]  /*ffc0*/  BAR.SYNC.DEFER_BLOCKING 0x0 ;  /* 0x0000000000007b1d */ /* 0x000fe40000010000 */
[----:B------:R-:W-:Y:S01]  /*ffd0*/  IMAD.IADD R3, R0, 0x1, -R3 ;  /* 0x0000000100037824 */ /* 0x000fe200078e0a03 */
[----:B------:R-:W-:-:S04]  /*ffe0*/  LEA.HI R4, R11, R8, RZ, 0x2 ;  /* 0x000000080b047211 */ /* 0x000fc800078f10ff */
[----:B------:R-:W-:Y:S02]  /*fff0*/  LOP3.LUT P0, RZ, R3, 0x3, RZ, 0xc0, !PT ;  /* 0x0000000303ff7812 */ /* 0x000fe4000780c0ff */
[----:B------:R-:W-:-:S05]  /*10000*/  LOP3.LUT R3, R4, 0xffffffc, RZ, 0xc0, !PT ;  /* 0x0ffffffc04037812 */ /* 0x000fca00078ec0ff */
[----:B------:R-:W-:Y:S01]  /*10010*/  IMAD.IADD R3, R8, 0x1, -R3 ;  /* 0x0000000108037824 */ /* 0x000fe200078e0a03 */
[----:B-1----:R-:W-:-:S04]  /*10020*/  SHF.R.S32.HI R6, RZ, 0x1f, R17 ;  /* 0x0000001fff067819 */ /* 0x002fc80000011411 */
[----:B------:R-:W-:-:S04]  /*10030*/  LEA.HI R2, R6, R17, RZ, 0x5 ;  /* 0x0000001106027211 */ /* 0x000fc800078f28ff */
[----:B------:R-:W-:-:S05]  /*10040*/  LOP3.LUT R2, R2, 0xffffffe0, RZ, 0xc0, !PT ;  /* 0xffffffe002027812 */ /* 0x000fca00078ec0ff */
[----:B------:R-:W-:-:S05]  /*10050*/  IMAD.IADD R2, R17, 0x1, -R2 ;  /* 0x0000000111027824 */ /* 0x000fca00078e0a02 */
[----:B------:R-:W-:-:S04]  /*10060*/  SHF.R.S32.HI R11, RZ, 0x1f, R2 ;  /* 0x0000001fff0b7819 */ /* 0x000fc80000011402 */
[----:B------:R-:W-:-:S04]  /*10070*/  LEA.HI R11, R11, R2, RZ, 0x2 ;  /* 0x000000020b0b7211 */ /* 0x000fc800078f10ff */
[----:B------:R-:W-:-:S05]  /*10080*/  SHF.R.S32.HI R4, RZ, 0x2, R11 ;  /* 0x00000002ff047819 */ /* 0x000fca000001140b */
[----:B------:R-:W-:Y:S01]  /*10090*/  IMAD R4, R3, 0x10, R4 ;  /* 0x0000001003047824 */ /* 0x000fe200078e0204 */
[----:B------:R-:W-:Y:S06]  /*100a0*/  @P0 BRA `(.L_x_759) ;  /* 0x0000000000340947 */ /* 0x000fec0003800000 */
[----:B------:R-:W1:Y:S01]  /*100b0*/  S2UR UR4, SR_CTAID.X ;  /* 0x00000000000479c3 */ /* 0x000e620000002500 */
[C---:B------:R-:W-:Y:S01]  /*100c0*/  VIADD R3, R4.reuse, 0x8 ;  /* 0x0000000804037836 */ /* 0x040fe20000000000 */
[----:B------:R-:W-:-:S04]  /*100d0*/  ISETP.GE.AND P2, PT, R4, UR12, PT ;  /* 0x0000000c04007c0c */ /* 0x000fc8000bf46270 */
[----:B------:R-:W-:Y:S01]  /*100e0*/  ISETP.GE.AND P1, PT, R3, UR12, PT ;  /* 0x0000000c03007c0c */ /* 0x000fe2000bf26270 */
[----:B-1----:R-:W-:-:S04]  /*100f0*/  ULEA UR4, UR4, UR15, 0x6 ;  /* 0x0000000f04047291 */ /* 0x002fc8000f8e303f */
[----:B------:R-:W-:Y:S02]  /*10100*/  USHF.R.S32.HI UR9, URZ, 0x1f, UR4 ;  /* 0x0000001f3f097899 */ /* 0x000fe40008011404 */
[----:B------:R-:W-:Y:S01]  /*10110*/  IADD3 R2, P0, R4, UR4, RZ ;  /* 0x0000000404027c10 */ /* 0x000fe2000ff1e0ff */
[----:B------:R-:W-:-:S03]  /*10120*/  ULDC.64 UR4, c[0x0][0x2b0] ;  /* 0x0000ac0000047ab9 */ /* 0x000fc60000000a00 */
[----:B------:R-:W-:Y:S02]  /*10130*/  LEA.HI.X.SX32 R3, R4, UR9, 0x1, P0 ;  /* 0x0000000904037c11 */ /* 0x000fe400080f0eff */
[----:B------:R-:W-:-:S04]  /*10140*/  LEA R10, P0, R2, UR4, 0x2 ;  /* 0x00000004020a7c11 */ /* 0x000fc8000f8010ff */
[----:B------:R-:W-:-:S05]  /*10150*/  LEA.HI.X R11, R2, UR5, R3, 0x2, P0 ;  /* 0x00000005020b7c11 */ /* 0x000fca00080f1403 */
[----:B------:R1:W-:Y:S04]  /*10160*/  @!P2 STG.E desc[UR22][R10.64], R5 ;  /* 0x000000050a00a986 */ /* 0x0003e8000c101916 */
[----:B------:R1:W-:Y:S02]  /*10170*/  @!P1 STG.E desc[UR22][R10.64+0x20], R9 ;  /* 0x000020090a009986 */ /* 0x0003e4000c101916 */
.L_x_759:
[----:B------:R-:W-:Y:S05]  /*10180*/  BSYNC B0 ;  /* 0x0000000000007941 */ /* 0x000fea0003800000 */
.L_x_758:
[----:B------:R-:W2:Y:S01]  /*10190*/  S2UR UR5, SR_CTAID.X ;  /* 0x00000000000579c3 */ /* 0x000ea20000002500 */
[----:B------:R-:W-:Y:S01]  /*101a0*/  LEA.HI R0, R7, R0, RZ, 0x3 ;  /* 0x0000000007007211 */ /* 0x000fe200078f18ff */
[----:B------:R3:W4:Y:S01]  /*101b0*/  LDS.128 R12, [R203+0x1800] ;  /* 0x00180000cb0c7984 */ /* 0x0007220000000c00 */
[----:B------:R-:W-:Y:S01]  /*101c0*/  SHF.R.S32.HI R205, RZ, 0x1f, R204 ;  /* 0x0000001fffcd7819 */ /* 0x000fe200000114cc */
[----:B------:R-:W-:Y:S01]  /*101d0*/  BSSY B0, `(.L_x_760) ;  /* 0x000002f000007945 */ /* 0x000fe20003800000 */
[----:B------:R-:W-:Y:S01]  /*101e0*/  SHF.R.S32.HI R0, RZ, 0x3, R0 ;  /* 0x00000003ff007819 */ /* 0x000fe20000011400 */
[----:B-1----:R3:W1:Y:S01]  /*101f0*/  LDS.128 R8, [R203+0x3800] ;  /* 0x00380000cb087984 */ /* 0x0026620000000c00 */
[----:B------:R-:W-:Y:S01]  /*10200*/  LEA.HI R6, R6, R17, RZ, 0x3 ;  /* 0x0000001106067211 */ /* 0x000fe200078f18ff */
[----:B------:R-:W5:Y:S02]  /*10210*/  LDC.64 R4, c[0x0][0x298] ;  /* 0x0000a600ff047b82 */ /* 0x000f640000000a00 */
[C---:B------:R-:W-:Y:S01]  /*10220*/  VIADD R16, R0.reuse, 0x20 ;  /* 0x0000002000107836 */ /* 0x040fe20000000000 */
[----:B------:R3:W1:Y:S01]  /*10230*/  LDS.128 R24, [R203] ;  /* 0x00000000cb187984 */ /* 0x0006620000000c00 */
[----:B------:R-:W-:-:S03]  /*10240*/  VIADD R7, R0, 0x10 ;  /* 0x0000001000077836 */ /* 0x000fc60000000000 */
[----:B------:R-:W-:Y:S01]  /*10250*/  ISETP.GE.AND P1, PT, R16, UR12, PT ;  /* 0x0000000c10007c0c */ /* 0x000fe2000bf26270 */
[----:B------:R-:W3:Y:S01]  /*10260*/  LDC.64 R2, c[0x0][0x2a0] ;  /* 0x0000a800ff027b82 */ /* 0x000ee20000000a00 */
[----:B------:R-:W-:Y:S01]  /*10270*/  ISETP.GE.AND P2, PT, R7, UR12, PT ;  /* 0x0000000c07007c0c */ /* 0x000fe2000bf46270 */
[----:B------:R-:W-:Y:S01]  /*10280*/  VIADD R7, R0, 0x30 ;  /* 0x0000003000077836 */ /* 0x000fe20000000000 */
[----:B--2---:R-:W-:-:S04]  /*10290*/  USHF.L.U32 UR5, UR5, 0x6, URZ ;  /* 0x0000000605057899 */ /* 0x004fc8000800063f */
[----:B------:R-:W-:Y:S02]  /*102a0*/  USHF.R.S32.HI UR4, URZ, 0x1f, UR5 ;  /* 0x0000001f3f047899 */ /* 0x000fe40008011405 */
[----:B-----5:R-:W-:-:S04]  /*102b0*/  IMAD.WIDE.U32 R20, R4, UR5, R204 ;  /* 0x0000000504147c25 */ /* 0x020fc8000f8e00cc */
[----:B------:R-:W-:Y:S01]  /*102c0*/  IMAD R18, R4, UR4, RZ ;  /* 0x0000000404127c24 */ /* 0x000fe2000f8e02ff */
[----:B------:R-:W-:Y:S01]  /*102d0*/  USHF.R.S32.HI UR4, URZ, 0x1f, UR6 ;  /* 0x0000001f3f047899 */ /* 0x000fe20008011406 */
[----:B------:R-:W-:Y:S02]  /*102e0*/  IADD3 R28, P0, R20, UR8, RZ ;  /* 0x00000008141c7c10 */ /* 0x000fe4000ff1e0ff */
[----:B------:R-:W-:Y:S01]  /*102f0*/  IMAD R17, R5, UR5, R18 ;  /* 0x0000000505117c24 */ /* 0x000fe2000f8e0212 */
[----:B------:R-:W-:Y:S02]  /*10300*/  UIADD3 UR5, -UR5, UR17, URZ ;  /* 0x0000001105057290 */ /* 0x000fe4000fffe13f */
[----:B---3--:R-:W-:Y:S02]  /*10310*/  IMAD R18, R2, UR4, RZ ;  /* 0x0000000402127c24 */ /* 0x008fe4000f8e02ff */
[----:B------:R-:W-:Y:S02]  /*10320*/  IADD3.X R29, R21, UR7, R17, P0, !PT ;  /* 0x00000007151d7c10 */ /* 0x000fe400087fe411 */
[----:B------:R-:W-:Y:S01]  /*10330*/  IMAD R33, R3, UR6, R18 ;  /* 0x0000000603217c24 */ /* 0x000fe2000f8e0212 */
[----:B------:R2:W3:Y:S01]  /*10340*/  LDS.128 R20, [R203+0x2000] ;  /* 0x00200000cb147984 */ /* 0x0004e20000000c00 */
[----:B------:R-:W-:Y:S01]  /*10350*/  ISETP.GE.AND P3, PT, R0, UR5, PT ;  /* 0x0000000500007c0c */ /* 0x000fe2000bf66270 */
[----:B------:R-:W-:Y:S01]  /*10360*/  IMAD.WIDE.U32 R28, R2, UR6, R28 ;  /* 0x00000006021c7c25 */ /* 0x000fe2000f8e001c */
[----:B------:R-:W-:Y:S01]  /*10370*/  SHF.R.S32.HI R3, RZ, 0x3, R6 ;  /* 0x00000003ff037819 */ /* 0x000fe20000011406 */
[----:B------:R2:W1:Y:S01]  /*10380*/  LDS.128 R16, [R203+0x4000] ;  /* 0x00400000cb107984 */ /* 0x0004620000000c00 */
[----:B------:R-:W-:Y:S01]  /*10390*/  ISETP.GE.AND P0, PT, R7, UR12, PT ;  /* 0x0000000c07007c0c */ /* 0x000fe2000bf06270 */
[----:B------:R-:W-:Y:S01]  /*103a0*/  IMAD.IADD R33, R33, 0x1, R29 ;  /* 0x0000000121217824 */ /* 0x000fe200078e021d */
[----:B------:R-:W-:-:S07]  /*103b0*/  SHF.R.S32.HI R3, RZ, 0x1f, R3 ;  /* 0x0000001fff037819 */ /* 0x000fce0000011403 */
[----:B----4-:R-:W-:Y:S05]  /*103c0*/  @P3 BRA `(.L_x_761) ;  /* 0x00000000003c3947 */ /* 0x010fea0003800000 */
[-C--:B------:R-:W-:Y:S01]  /*103d0*/  IMAD R2, R3, R4.reuse, RZ ;  /* 0x0000000403027224 */ /* 0x080fe200078e02ff */
[----:B------:R-:W-:Y:S01]  /*103e0*/  ULDC UR6, c[0x0][0x2d0] ;  /* 0x0000b40000067ab9 */ /* 0x000fe20000000800 */
[----:B------:R-:W-:Y:S01]  /*103f0*/  IMAD.MOV.U32 R32, RZ, RZ, R28 ;  /* 0x000000ffff207224 */ /* 0x000fe200078e001c */
[----:B------:R-:W-:Y:S01]  /*10400*/  ISETP.GE.AND P5, PT, R204, UR6, PT ;  /* 0x00000006cc007c0c */ /* 0x000fe2000bfa6270 */
[----:B------:R-:W-:Y:S01]  /*10410*/  IMAD R2, R0, R5, R2 ;  /* 0x0000000500027224 */ /* 0x000fe200078e0202 */
[----:B------:R-:W-:Y:S01]  /*10420*/  ISETP.GE.AND P4, PT, R200, UR6, PT ;  /* 0x00000006c8007c0c */ /* 0x000fe2000bf86270 */
[----:B------:R-:W-:Y:S01]  /*10430*/  IMAD.WIDE.U32 R6, R0, R4, R32 ;  /* 0x0000000400067225 */ /* 0x000fe200078e0020 */
[----:B------:R-:W-:Y:S01]  /*10440*/  ISETP.GE.AND P3, PT, R199, UR6, PT ;  /* 0x00000006c7007c0c */ /* 0x000fe2000bf66270 */
[----:B------:R-:W-:Y:S02]  /*10450*/  ULDC.64 UR4, c[0x0][0x280] ;  /* 0x0000a00000047ab9 */ /* 0x000fe40000000a00 */
[----:B------:R-:W-:Y:S01]  /*10460*/  IMAD.IADD R2, R2, 0x1, R7 ;  /* 0x0000000102027824 */ /* 0x000fe200078e0207 */
[----:B------:R-:W-:-:S04]  /*10470*/  LEA R30, P6, R6, UR4, 0x1 ;  /* 0x00000004061e7c11 */ /* 0x000fc8000f8c08ff */
[----:B------:R-:W-:-:S05]  /*10480*/  LEA.HI.X R31, R6, UR5, R2, 0x1, P6 ;  /* 0x00000005061f7c11 */ /* 0x000fca000b0f0c02 */
[----:B-1----:R4:W-:Y:S04]  /*10490*/  @!P5 STG.E.128 desc[UR22][R30.64], R24 ;  /* 0x000000181e00d986 */ /* 0x0029e8000c101d16 */
[----:B---3--:R4:W-:Y:S04]  /*104a0*/  @!P4 STG.E.128 desc[UR22][R30.64+0x80], R20 ;  /* 0x000080141e00c986 */ /* 0x0089e8000c101d16 */
[----:B------:R4:W-:Y:S02]  /*104b0*/  @!P3 STG.E.128 desc[UR22][R30.64+0x100], R16 ;  /* 0x000100101e00b986 */ /* 0x0009e4000c101d16 */
.L_x_761:
[----:B------:R-:W-:Y:S05]  /*104c0*/  BSYNC B0 ;  /* 0x0000000000007941 */ /* 0x000fea0003800000 */
.L_x_760:
[----:B-1--4-:R1:W4:Y:S01]  /*104d0*/  LDS.128 R24, [R203+0x800] ;  /* 0x00080000cb187984 */ /* 0x0123220000000c00 */
[----:B------:R-:W-:Y:S03]  /*104e0*/  BSSY B0, `(.L_x_762) ;  /* 0x0000016000007945 */ /* 0x000fe60003800000 */
[----:B---3--:R1:W3:Y:S04]  /*104f0*/  LDS.128 R20, [R203+0x2800] ;  /* 0x00280000cb147984 */ /* 0x0082e80000000c00 */
[----:B------:R1:W1:Y:S01]  /*10500*/  LDS.128 R16, [R203+0x4800] ;  /* 0x00480000cb107984 */ /* 0x0002620000000c00 */
[----:B------:R-:W-:Y:S05]  /*10510*/  @P2 BRA `(.L_x_763) ;  /* 0x0000000000482947 */ /* 0x000fea0003800000 */
[----:B------:R-:W-:Y:S01]  /*10520*/  IADD3 R7, P2, R0, 0x10, RZ ;  /* 0x0000001000077810 */ /* 0x000fe20007f5e0ff */
[----:B------:R-:W-:Y:S01]  /*10530*/  IMAD.MOV.U32 R30, RZ, RZ, R28 ;  /* 0x000000ffff1e7224 */ /* 0x000fe200078e001c */
[----:B------:R-:W-:Y:S01]  /*10540*/  ULDC UR6, c[0x0][0x2d0] ;  /* 0x0000b40000067ab9 */ /* 0x000fe20000000800 */
[----:B------:R-:W-:Y:S01]  /*10550*/  ULDC.64 UR4, c[0x0][0x280] ;  /* 0x0000a00000047ab9 */ /* 0x000fe20000000a00 */
[----:B------:R-:W-:Y:S01]  /*10560*/  ISETP.GE.AND P4, PT, R204, UR6, PT ;  /* 0x00000006cc007c0c */ /* 0x000fe2000bf86270 */
[----:B------:R-:W-:Y:S01]  /*10570*/  IMAD.X R31, RZ, RZ, R3, P2 ;  /* 0x000000ffff1f7224 */ /* 0x000fe200010e0603 */
[----:B------:R-:W-:Y:S02]  /*10580*/  ISETP.GE.AND P3, PT, R200, UR6, PT ;  /* 0x00000006c8007c0c */ /* 0x000fe4000bf66270 */
[----:B------:R-:W-:Y:S01]  /*10590*/  ISETP.GE.AND P2, PT, R199, UR6, PT ;  /* 0x00000006c7007c0c */ /* 0x000fe2000bf46270 */
[----:B------:R-:W-:Y:S01]  /*105a0*/  IMAD R2, R31, R4, RZ ;  /* 0x000000041f027224 */ /* 0x000fe200078e02ff */
[----:B------:R-:W-:-:S03]  /*105b0*/  MOV R31, R33 ;  /* 0x00000021001f7202 */ /* 0x000fc60000000f00 */
[C---:B------:R-:W-:Y:S02]  /*105c0*/  IMAD R2, R7.reuse, R5, R2 ;  /* 0x0000000507027224 */ /* 0x040fe400078e0202 */
[----:B------:R-:W-:-:S04]  /*105d0*/  IMAD.WIDE.U32 R30, R7, R4, R30 ;  /* 0x00000004071e7225 */ /* 0x000fc800078e001e */
[----:B------:R-:W-:Y:S01]  /*105e0*/  IMAD.IADD R2, R2, 0x1, R31 ;  /* 0x0000000102027824 */ /* 0x000fe200078e021f */
[----:B------:R-:W-:-:S04]  /*105f0*/  LEA R6, P5, R30, UR4, 0x1 ;  /* 0x000000041e067c11 */ /* 0x000fc8000f8a08ff */
[----:B------:R-:W-:-:S05]  /*10600*/  LEA.HI.X R7, R30, UR5, R2, 0x1, P5 ;  /* 0x000000051e077c11 */ /* 0x000fca000a8f0c02 */
[----:B----4-:R4:W-:Y:S04]  /*10610*/  @!P4 STG.E.128 desc[UR22][R6.64], R24 ;  /* 0x000000180600c986 */ /* 0x0109e8000c101d16 */
[----:B---3--:R4:W-:Y:S04]  /*10620*/  @!P3 STG.E.128 desc[UR22][R6.64+0x80], R20 ;  /* 0x000080140600b986 */ /* 0x0089e8000c101d16 */
[----:B-1----:R4:W-:Y:S02]  /*10630*/  @!P2 STG.E.128 desc[UR22][R6.64+0x100], R16 ;  /* 0x000100100600a986 */ /* 0x0029e4000c101d16 */
.L_x_763:
[----:B------:R-:W-:Y:S05]  /*10640*/  BSYNC B0 ;  /* 0x0000000000007941 */ /* 0x000fea0003800000 */
.L_x_762:
[----:B----4-:R4:W2:Y:S01]  /*10650*/  LDS.128 R24, [R203+0x1000] ;  /* 0x00100000cb187984 */ /* 0x0108a20000000c00 */
[----:B------:R-:W-:Y:S03]  /*10660*/  BSSY B0, `(.L_x_764) ;  /* 0x0000016000007945 */ /* 0x000fe60003800000 */
[----:B---3--:R4:W3:Y:S04]  /*10670*/  LDS.128 R20, [R203+0x3000] ;  /* 0x00300000cb147984 */ /* 0x0088e80000000c00 */
[----:B-1----:R4:W1:Y:S01]  /*10680*/  LDS.128 R16, [R203+0x5000] ;  /* 0x00500000cb107984 */ /* 0x0028620000000c00 */
        /* <DEDUP_REMOVED lines=16> */
[----:B--2---:R2:W-:Y:S04]  /*10790*/  @!P3 STG.E.128 desc[UR22][R6.64], R24 ;  /* 0x000000180600b986 */ /* 0x0045e8000c101d16 */
[----:B---3--:R2:W-:Y:S04]  /*107a0*/  @!P2 STG.E.128 desc[UR22][R6.64+0x80], R20 ;  /* 0x000080140600a986 */ /* 0x0085e8000c101d16 */
[----:B-1----:R2:W-:Y:S02]  /*107b0*/  @!P1 STG.E.128 desc[UR22][R6.64+0x100], R16 ;  /* 0x0001001006009986 */ /* 0x0025e4000c101d16 */
.L_x_765:
[----:B------:R-:W-:Y:S05]  /*107c0*/  BSYNC B0 ;  /* 0x0000000000007941 */ /* 0x000fea0003800000 */
.L_x_764:
[----:B-12---:R1:W2:Y:S01]  /*107d0*/  LDS.128 R16, [R203+0x5800] ;  /* 0x00580000cb107984 */ /* 0x0062a20000000c00 */
[----:B------:R-:W-:Y:S05]  /*107e0*/  @P0 EXIT ;  /* 0x000000000000094d */ /* 0x000fea0003800000 */
[----:B------:R-:W-:Y:S01]  /*107f0*/  IADD3 R0, P0, R0, 0x30, RZ ;  /* 0x0000003000007810 */ /* 0x000fe20007f1e0ff */
[----:B------:R-:W-:Y:S01]  /*10800*/  IMAD.MOV.U32 R6, RZ, RZ, R28 ;  /* 0x000000ffff067224 */ /* 0x000fe200078e001c */
[----:B------:R-:W-:Y:S01]  /*10810*/  MOV R7, R33 ;  /* 0x0000002100077202 */ /* 0x000fe20000000f00 */
[----:B------:R-:W-:Y:S01]  /*10820*/  ULDC UR6, c[0x0][0x2d0] ;  /* 0x0000b40000067ab9 */ /* 0x000fe20000000800 */
[----:B------:R-:W-:Y:S01]  /*10830*/  ULDC.64 UR4, c[0x0][0x280] ;  /* 0x0000a00000047ab9 */ /* 0x000fe20000000a00 */
[----:B------:R-:W-:Y:S01]  /*10840*/  IMAD.X R3, RZ, RZ, R3, P0 ;  /* 0x000000ffff037224 */ /* 0x000fe200000e0603 */
[----:B------:R-:W-:Y:S01]  /*10850*/  ISETP.GE.AND P2, PT, R204, UR6, PT ;  /* 0x00000006cc007c0c */ /* 0x000fe2000bf46270 */
[-C--:B------:R-:W-:Y:S01]  /*10860*/  IMAD.WIDE.U32 R6, R0, R4.reuse, R6 ;  /* 0x0000000400067225 */ /* 0x080fe200078e0006 */
[----:B------:R-:W-:Y:S02]  /*10870*/  ISETP.GE.AND P1, PT, R200, UR6, PT ;  /* 0x00000006c8007c0c */ /* 0x000fe4000bf26270 */
[----:B------:R-:W-:Y:S01]  /*10880*/  ISETP.GE.AND P0, PT, R199, UR6, PT ;  /* 0x00000006c7007c0c */ /* 0x000fe2000bf06270 */
[----:B------:R-:W-:Y:S01]  /*10890*/  IMAD R2, R3, R4, RZ ;  /* 0x0000000403027224 */ /* 0x000fe200078e02ff */
[----:B------:R-:W-:-:S03]  /*108a0*/  LEA R4, P3, R6, UR4, 0x1 ;  /* 0x0000000406047c11 */ /* 0x000fc6000f8608ff */
[----:B------:R-:W-:-:S04]  /*108b0*/  IMAD R2, R0, R5, R2 ;  /* 0x0000000500027224 */ /* 0x000fc800078e0202 */
[----:B------:R-:W-:-:S05]  /*108c0*/  IMAD.IADD R2, R2, 0x1, R7 ;  /* 0x0000000102027824 */ /* 0x000fca00078e0207 */
[----:B------:R-:W-:-:S05]  /*108d0*/  LEA.HI.X R5, R6, UR5, R2, 0x1, P3 ;  /* 0x0000000506057c11 */ /* 0x000fca00098f0c02 */
[----:B------:R1:W-:Y:S04]  /*108e0*/  @!P2 STG.E.128 desc[UR22][R4.64], R12 ;  /* 0x0000000c0400a986 */ /* 0x0003e8000c101d16 */
[----:B------:R1:W-:Y:S01]  /*108f0*/  @!P1 STG.E.128 desc[UR22][R4.64+0x80], R8 ;  /* 0x0000800804009986 */ /* 0x0003e2000c101d16 */
[----:B------:R-:W-:Y:S05]  /*10900*/  @P0 EXIT ;  /* 0x000000000000094d */ /* 0x000fea0003800000 */
[----:B--2---:R-:W-:Y:S01]  /*10910*/  STG.E.128 desc[UR22][R4.64+0x100], R16 ;  /* 0x0001001004007986 */ /* 0x004fe2000c101d16 */
[----:B------:R-:W-:Y:S05]  /*10920*/  EXIT ;  /* 0x000000000000794d */ /* 0x000fea0003800000 */
.L_x_766:
        /* <DEDUP_REMOVED lines=13> */
.L_x_4480:


//--------------------- .text._ZN5flash24flash_fwd_splitkv_kernelI23Flash_fwd_kernel_traitsILi192ELi64ELi64ELi4ELb0ELb0EN7cutlass10bfloat16_tE19Flash_kernel_traitsILi192ELi64ELi64ELi4ES3_EELb1ELb0ELb0ELb0ELb0ELb1ELb0ELb0EEEvNS_16Flash_fwd_paramsE --------------------------
	.section	.text._ZN5flash24flash_fwd_splitkv_kernelI23Flash_fwd_kernel_traitsILi192ELi64ELi64ELi4ELb0ELb0EN7cutlass10bfloat16_tE19Flash_kernel_traitsILi192ELi64ELi64ELi4ES3_EELb1ELb0ELb0ELb0ELb0ELb1ELb0ELb0EEEvNS_16Flash_fwd_paramsE,"ax",@progbits
	.align	128
        .global         _ZN5flash24flash_fwd_splitkv_kernelI23Flash_fwd_kernel_traitsILi192ELi64ELi64ELi4ELb0ELb0EN7cutlass10bfloat16_tE19Flash_kernel_traitsILi192ELi64ELi64ELi4ES3_EELb1ELb0ELb0ELb0ELb0ELb1ELb0ELb0EEEvNS_16Flash_fwd_paramsE
        .type           _ZN5flash24flash_fwd_splitkv_kernelI23Flash_fwd_kernel_traitsILi192ELi64ELi64ELi4ELb0ELb0EN7cutlass10bfloat16_tE19Flash_kernel_traitsILi192ELi64ELi64ELi4ES3_EELb1ELb0ELb0ELb0ELb0ELb1ELb0ELb0EEEvNS_16Flash_fwd_paramsE,@function
        .size           _ZN5flash24flash_fwd_splitkv_kernelI23Flash_fwd_kernel_traitsILi192ELi64ELi64ELi4ELb0ELb0EN7cutlass10bfloat16_tE19Flash_kernel_traitsILi192ELi64ELi64ELi4ES3_EELb1ELb0ELb0ELb0ELb0ELb1ELb0ELb0EEEvNS_16Flash_fwd_paramsE,(.L_x_4481 - _ZN5flash24flash_fwd_splitkv_kernelI23Flash_fwd_kernel_traitsILi192ELi64ELi64ELi4ELb0ELb0EN7cutlass10bfloat16_tE19Flash_kernel_traitsILi192ELi64ELi64ELi4ES3_EELb1ELb0ELb0ELb0ELb0ELb1ELb0ELb0EEEvNS_16Flash_fwd_paramsE)
        .other          _ZN5flash24flash_fwd_splitkv_kernelI23Flash_fwd_kernel_traitsILi192ELi64ELi64ELi4ELb0ELb0EN7cutlass10bfloat16_tE19Flash_kernel_traitsILi192ELi64ELi64ELi4ES3_EELb1ELb0ELb0ELb0ELb0ELb1ELb0ELb0EEEvNS_16Flash_fwd_paramsE,@"STO_CUDA_ENTRY STV_DEFAULT"
_ZN5flash24flash_fwd_splitkv_kernelI23Flash_fwd_kernel_traitsILi192ELi64ELi64ELi4ELb0ELb0EN7cutlass10bfloat16_tE19Flash_kernel_traitsILi192ELi64ELi64ELi4ES3_EELb1ELb0ELb0ELb0ELb0ELb1ELb0ELb0EEEvNS_16Flash_fwd_paramsE:
.text._ZN5flash24flash_fwd_splitkv_kernelI23Flash_fwd_kernel_traitsILi192ELi64ELi64ELi4ELb0ELb0EN7cutlass10bfloat16_tE19Flash_kernel_traitsILi192ELi64ELi64ELi4ES3_EELb1ELb0ELb0ELb0ELb0ELb1ELb0ELb0EEEvNS_16Flash_fwd_paramsE:
        /* <DEDUP_REMOVED lines=54> */
.L_x_767:
[----:B------:R-:W-:-:S03]  /*0360*/  ULDC UR6, c[0x0][0x2c8] ;  /* 0x0000b20000067ab9 */ /* 0x000fc60000000800 */
.L_x_768:
        /* <DEDUP_REMOVED lines=108> */
.L_x_771:
[----:B------:R-:W-:Y:S05]  /*0a30*/  BSYNC B0 ;  /* 0x0000000000007941 */ /* 0x000fea0003800000 */
.L_x_770:
        /* <DEDUP_REMOVED lines=22> */
.L_x_773:
[----:B------:R-:W-:Y:S05]  /*0ba0*/  BSYNC B0 ;  /* 0x0000000000007941 */ /* 0x000fea0003800000 */
.L_x_772:
        /* <DEDUP_REMOVED lines=21> */
.L_x_775:
[----:B------:R-:W-:Y:S05]  /*0d00*/  BSYNC B0 ;  /* 0x0000000000007941 */ /* 0x000fea0003800000 */
.L_x_774:
        /* <DEDUP_REMOVED lines=20> */
.L_x_777:
[----:B------:R-:W-:Y:S05]  /*0e50*/  BSYNC B0 ;  /* 0x0000000000007941 */ /* 0x000fea0003800000 */
.L_x_776:
        /* <DEDUP_REMOVED lines=18> */
.L_x_769:
        /* <DEDUP_REMOVED lines=29> */
.L_x_778:
        /* <DEDUP_REMOVED lines=94> */
.L_x_779:
        /* <DEDUP_REMOVED lines=46> */
.L_x_781:
        /* <DEDUP_REMOVED lines=33> */
.L_x_780:
        /* <DEDUP_REMOVED lines=111> */
.L_x_783:
[----:B------:R-:W-:Y:S05]  /*2310*/  BSYNC B0 ;  /* 0x0000000000007941 */ /* 0x000fea0003800000 */
.L_x_782:
        /* <DEDUP_REMOVED lines=41> */
.L_x_785:
[----:B------:R-:W-:Y:S05]  /*25b0*/  BSYNC B0 ;  /* 0x0000000000007941 */ /* 0x000fea0003800000 */
.L_x_784:
        /* <DEDUP_REMOVED lines=42> */
.L_x_787:
[----:B------:R-:W-:Y:S05]  /*2860*/  BSYNC B0 ;  /* 0x0000000000007941 */ /* 0x000fea0003800000 */
.L_x_786:
        /* <DEDUP_REMOVED lines=44> */
.L_x_789:
[----:B------:R-:W-:Y:S05]  /*2b30*/  BSYNC B0 ;  /* 0x0000000000007941 */ /* 0x000fea0003800000 */
.L_x_788:
        /* <DEDUP_REMOVED lines=37> */
.L_x_791:
[----:B------:R-:W-:Y:S05]  /*2d90*/  BSYNC B0 ;  /* 0x0000000000007941 */ /* 0x000fea0003800000 */
.L_x_790:
        /* <DEDUP_REMOVED lines=33> */
.L_x_793:
[----:B------:R-:W-:Y:S05]  /*2fb0*/  BSYNC B0 ;  /* 0x0000000000007941 */ /* 0x000fea0003800000 */
.L_x_792:
        /* <DEDUP_REMOVED lines=39> */
.L_x_795:
[----:B------:R-:W-:Y:S05]  /*3230*/  BSYNC B0 ;  /* 0x0000000000007941 */ /* 0x000fea0003800000 */
.L_x_794:
        /* <DEDUP_REMOVED lines=43> */
.L_x_797:
[----:B------:R-:W-:Y:S05]  /*34f0*/  BSYNC B0 ;  /* 0x0000000000007941 */ /* 0x000fea0003800000 */
.L_x_796:
        /* <DEDUP_REMOVED lines=61> */
.L_x_799:
[----:B------:R-:W-:Y:S05]  /*38d0*/  BSYNC B0 ;  /* 0x0000000000007941 */ /* 0x000fea0003800000 */
.L_x_798:
        /* <DEDUP_REMOVED lines=31> */
.L_x_801:
[----:B------:R-:W-:Y:S05]  /*3ad0*/  BSYNC B0 ;  /* 0x0000000000007941 */ /* 0x000fea0003800000 */
.L_x_800:
        /* <DEDUP_REMOVED lines=33> */
.L_x_803:
[----:B------:R-:W-:Y:S05]  /*3cf0*/  BSYNC B0 ;  /* 0x0000000000007941 */ /* 0x000fea0003800000 */
.L_x_802:
        /* <DEDUP_REMOVED lines=37> */
.L_x_805:
[----:B------:R-:W-:Y:S05]  /*3f50*/  BSYNC B0 ;  /* 0x0000000000007941 */ /* 0x000fea0003800000 */
.L_x_804:
[----:B------:R-:W-:Y:S01]  /*3f60*/  LDSM.16.M88.4 R20, [R206] ;  /* 0x00000000ce14783b */ /* 0x000fe20000000200 */
[----:B------:R-:W-:Y:S01]  /*3f70*/  R2P PR, R2, 0x6 ;  /* 0x0000000602007804 */ /* 0x000fe20000000000 */
[----:B------:R-:W-:Y:S01]  /*3f80*/  ULDC UR25, c[0x0][0x39c] ;  /* 0x0000e70000197ab9 */ /* 0x000fe20000000800 */
[C---:B------:R-:W-:Y:S01]  /*3f90*/  IADD3 R2, R205.reuse, 0x6000, RZ ;  /* 0x00006000cd027810 */ /* 0x040fe20007ffe0ff */
[----:B------:R-:W5:Y:S01]  /*3fa0*/  LDSM.16.M88.4 R28, [R205+0x6000] ;  /* 0x00600000cd1c783b */ /* 0x000f620000000200 */
[----:B------:R-:W-:Y:S01]  /*3fb0*/  IADD3 R203, R205, 0x6020, RZ ;  /* 0x00006020cdcb7810 */ /* 0x000fe20007ffe0ff */
[----:B------:R-:W-:Y:S01]  /*3fc0*/  UISETP.GE.AND UP0, UPT, UR18, 0x2, UPT ;  /* 0x000000021200788c */ /* 0x000fe2000bf06270 */
[-C--:B------:R-:W-:Y:S01]  /*3fd0*/  LEA R204, R7, R206.reuse, 0x1 ;  /* 0x000000ce07cc7211 */ /* 0x080fe200078e08ff */
[----:B------:R-:W3:Y:S01]  /*3fe0*/  LDSM.16.M88.4 R52, [R205+0x7000] ;  /* 0x00700000cd34783b */ /* 0x000ee20000000200 */
[C---:B------:R-:W-:Y:S02]  /*3ff0*/  LEA R202, R5.reuse, R206, 0x1 ;  /* 0x000000ce05ca7211 */ /* 0x040fe400078e08ff */
[----:B------:R-:W-:Y:S01]  /*4000*/  LEA R201, R5, R204, 0x1 ;  /* 0x000000cc05c97211 */ /* 0x000fe200078e08ff */
[----:B------:R-:W-:Y:S01]  /*4010*/  LDSM.16.M88.4 R72, [R204] ;  /* 0x00000000cc48783b */ /* 0x000fe20000000200 */
[----:B------:R-:W-:-:S02]  /*4020*/  LEA R105, R105, UR19, 0x4 ;  /* 0x0000001369697c11 */ /* 0x000fc4000f8e20ff */
[----:B------:R-:W-:Y:S01]  /*4030*/  @P1 IADD3 R203, R2, -0x20, RZ ;  /* 0xffffffe002cb1810 */ /* 0x000fe20007ffe0ff */
[----:B------:R-:W-:Y:S01]  /*4040*/  LDSM.16.M88.4 R60, [R205+0x6800] ;  /* 0x00680000cd3c783b */ /* 0x000fe20000000200 */
[----:B------:R-:W-:Y:S02]  /*4050*/  MOV R2, 0x40 ;  /* 0x0000004000027802 */ /* 0x000fe40000000f00 */
[----:B------:R-:W-:Y:S01]  /*4060*/  PLOP3.LUT P1, PT, PT, PT, UP0, 0x80, 0x0 ;  /* 0x000000000000781c */ /* 0x000fe20003f2f008 */
[----:B------:R-:W4:Y:S01]  /*4070*/  LDSM.16.M88.4 R68, [R203] ;  /* 0x00000000cb44783b */ /* 0x000f220000000200 */
[----:B------:R-:W-:Y:S01]  /*4080*/  SEL R2, R2, 0xffffffc0, !P2 ;  /* 0xffffffc002027807 */ /* 0x000fe20005000000 */
[C---:B------:R-:W-:Y:S01]  /*4090*/  VIADD R190, R203.reuse, 0x2800 ;  /* 0x00002800cbbe7836 */ /* 0x040fe20000000000 */
[----:B------:R-:W-:Y:S01]  /*40a0*/  IADD3 R195, R203, 0x800, RZ ;  /* 0x00000800cbc37810 */ /* 0x000fe20007ffe0ff */
[----:B------:R-:W-:Y:S01]  /*40b0*/  LDSM.16.M88.4 R76, [R202] ;  /* 0x00000000ca4c783b */ /* 0x000fe20000000200 */
[----:B------:R-:W-:-:S02]  /*40c0*/  IADD3 R199, R205, R2, RZ ;  /* 0x00000002cdc77210 */ /* 0x000fc40007ffe0ff */
[----:B------:R-:W-:Y:S01]  /*40d0*/  IADD3 R192, R2, R203, RZ ;  /* 0x000000cb02c07210 */ /* 0x000fe20007ffe0ff */
[----:B------:R-:W4:Y:S01]  /*40e0*/  LDSM.16.M88.4 R44, [R205+0x7800] ;  /* 0x00780000cd2c783b */ /* 0x000f220000000200 */
[----:B------:R-:W-:Y:S02]  /*40f0*/  LOP3.LUT R2, R4, 0xffffffe0, RZ, 0xc0, !PT ;  /* 0xffffffe004027812 */ /* 0x000fe400078ec0ff */
[C---:B------:R-:W-:Y:S01]  /*4100*/  IADD3 R194, R203.reuse, 0x1000, RZ ;  /* 0x00001000cbc27810 */ /* 0x040fe20007ffe0ff */
[----:B------:R-:W4:Y:S01]  /*4110*/  LDSM.16.M88.4 R64, [R199+0x6000] ;  /* 0x00600000c740783b */ /* 0x000f220000000200 */
[----:B------:R-:W-:Y:S02]  /*4120*/  IADD3 R2, -R2, R3, RZ ;  /* 0x0000000302027210 */ /* 0x000fe40007ffe1ff */
[C---:B------:R-:W-:Y:S01]  /*4130*/  IADD3 R193, R203.reuse, 0x1800, RZ ;  /* 0x00001800cbc17810 */ /* 0x040fe20007ffe0ff */
[----:B------:R-:W4:Y:S01]  /*4140*/  LDSM.16.M88.4 R32, [R203+0x1000] ;  /* 0x00100000cb20783b */ /* 0x000f220000000200 */
[----:B------:R-:W-:-:S02]  /*4150*/  IADD3 R191, R203, 0x2000, RZ ;  /* 0x00002000cbbf7810 */ /* 0x000fc40007ffe0ff */
[C---:B------:R-:W-:Y:S01]  /*4160*/  IADD3 R189, R203.reuse, 0x3000, RZ ;  /* 0x00003000cbbd7810 */ /* 0x040fe20007ffe0ff */
[----:B------:R-:W4:Y:S01]  /*4170*/  LDSM.16.M88.4 R36, [R203+0x800] ;  /* 0x00080000cb24783b */ /* 0x000f220000000200 */
[C---:B------:R-:W-:Y:S02]  /*4180*/  IADD3 R188, R203.reuse, 0x3800, RZ ;  /* 0x00003800cbbc7810 */ /* 0x040fe40007ffe0ff */
[C---:B------:R-:W-:Y:S01]  /*4190*/  IADD3 R187, R203.reuse, 0x4000, RZ ;  /* 0x00004000cbbb7810 */ /* 0x040fe20007ffe0ff */
[C---:B-----5:R-:W-:Y:S01]  /*41a0*/  HMMA.16816.F32.BF16 R16, R20.reuse, R28, RZ ;  /* 0x0000001c1410723c */ /* 0x060fe200000418ff */
[----:B------:R-:W-:Y:S01]  /*41b0*/  LDSM.16.M88.4 R24, [R201] ;  /* 0x00000000c918783b */ /* 0x000fe20000000200 */
[C---:B------:R-:W-:Y:S02]  /*41c0*/  IADD3 R186, R203.reuse, 0x4800, RZ ;  /* 0x00004800cbba7810 */ /* 0x040fe40007ffe0ff */
[C---:B------:R-:W-:Y:S01]  /*41d0*/  IADD3 R185, R203.reuse, 0x5000, RZ ;  /* 0x00005000cbb97810 */ /* 0x040fe20007ffe0ff */
[----:B------:R-:W5:Y:S01]  /*41e0*/  LDSM.16.M88.4 R88, [R192] ;  /* 0x00000000c058783b */ /* 0x000f620000000200 */
[----:B---3--:R-:W-:Y:S01]  /*41f0*/  HMMA.16816.F32.BF16 R56, R20, R52, RZ ;  /* 0x000000341438723c */ /* 0x008fe200000418ff */
[----:B------:R-:W-:-:S02]  /*4200*/  IADD3 R184, R203, 0x5800, RZ ;  /* 0x00005800cbb87810 */ /* 0x000fc40007ffe0ff */
[----:B------:R-:W3:Y:S03]  /*4210*/  LDSM.16.M88.4 R48, [R203+0x1800] ;  /* 0x00180000cb30783b */ /* 0x000ee60000000200 */
[C---:B------:R-:W-:Y:S01]  /*4220*/  HMMA.16816.F32.BF16 R28, R20.reuse, R30, RZ ;  /* 0x0000001e141c723c */ /* 0x040fe200000418ff */
[----:B-12---:R-:W1:Y:S04]  /*4230*/  LDSM.16.M88.4 R8, [R199+0x7000] ;  /* 0x00700000c708783b */ /* 0x006e680000000200 */
[----:B------:R-:W2:Y:S01]  /*4240*/  LDSM.16.M88.4 R12, [R199+0x6800] ;  /* 0x00680000c70c783b */ /* 0x000ea20000000200 */
[----:B------:R-:W-:Y:S03]  /*4250*/  HMMA.16816.F32.BF16 R52, R20, R54, RZ ;  /* 0x000000361434723c */ /* 0x000fe600000418ff */
[----:B------:R-:W-:Y:S03]  /*4260*/  LDSM.16.M88.4 R84, [R199+0x7800] ;  /* 0x00780000c754783b */ /* 0x000fe60000000200 */
[----:B----4-:R-:W-:Y:S01]  /*4270*/  HMMA.16816.F32.BF16 R16, R72, R68, R16 ;  /* 0x000000444810723c */ /* 0x010fe20000041810 */
[----:B------:R-:W-:Y:S04]  /*4280*/  LDSM.16.M88.4 R96, [R203+0x4000] ;  /* 0x00400000cb60783b */ /* 0x000fe80000000200 */
[----:B------:R-:W-:Y:S01]  /*4290*/  LDSM.16.M88.4 R92, [R199+0x9000] ;  /* 0x00900000c75c783b */ /* 0x000fe20000000200 */
[C---:B------:R-:W-:Y:S03]  /*42a0*/  HMMA.16816.F32.BF16 R40, R20.reuse, R60, RZ ;  /* 0x0000003c1428723c */ /* 0x040fe600000418ff */
[----:B------:R-:W-:Y:S03]  /*42b0*/  LDSM.16.M88.4 R100, [R192+0x2800] ;  /* 0x00280000c064783b */ /* 0x000fe60000000200 */
[C---:B------:R-:W-:Y:S01]  /*42c0*/  HMMA.16816.F32.BF16 R60, R20.reuse, R62, RZ ;  /* 0x0000003e143c723c */ /* 0x040fe200000418ff */
[----:B------:R-:W0:Y:S05]  /*42d0*/  LDGDEPBAR ;  /* 0x00000000000079af */ /* 0x000e2a0000000000 */
[----:B------:R-:W-:Y:S06]  /*42e0*/  HMMA.16816.F32.BF16 R80, R20, R44, RZ ;  /* 0x0000002c1450723c */ /* 0x000fec00000418ff */
[----:B------:R-:W-:Y:S06]  /*42f0*/  HMMA.16816.F32.BF16 R16, R76, R64, R16 ;  /* 0x000000404c10723c */ /* 0x000fec0000041810 */
[----:B------:R-:W-:Y:S01]  /*4300*/  HMMA.16816.F32.BF16 R20, R20, R46, RZ ;  /* 0x0000002e1414723c */ /* 0x000fe200000418ff */
[----:B------:R-:W-:Y:S05]  /*4310*/  LDSM.16.M88.4 R44, [R192+0x800] ;  /* 0x00080000c02c783b */ /* 0x000fea0000000200 */
[C---:B------:R-:W-:Y:S01]  /*4320*/  HMMA.16816.F32.BF16 R28, R72.reuse, R70, R28 ;  /* 0x00000046481c723c */ /* 0x040fe2000004181c */
[----:B------:R-:W-:Y:S05]  /*4330*/  LDSM.16.M88.4 R68, [R205+0x8000] ;  /* 0x00800000cd44783b */ /* 0x000fea0000000200 */
[C---:B------:R-:W-:Y:S06]  /*4340*/  HMMA.16816.F32.BF16 R56, R72.reuse, R32, R56 ;  /* 0x000000204838723c */ /* 0x040fec0000041838 */
[C---:B------:R-:W-:Y:S01]  /*4350*/  HMMA.16816.F32.BF16 R52, R72.reuse, R34, R52 ;  /* 0x000000224834723c */ /* 0x040fe20000041834 */
[----:B------:R-:W4:Y:S05]  /*4360*/  LDSM.16.M88.4 R32, [R206+0x2000] ;  /* 0x00200000ce20783b */ /* 0x000f2a0000000200 */
[C---:B------:R-:W-:Y:S06]  /*4370*/  HMMA.16816.F32.BF16 R40, R72.reuse, R36, R40 ;  /* 0x000000244828723c */ /* 0x040fec0000041828 */
[----:B------:R-:W-:Y:S01]  /*4380*/  HMMA.16816.F32.BF16 R60, R72, R38, R60 ;  /* 0x00000026483c723c */ /* 0x000fe2000004183c */
[----:B------:R-:W4:Y:S05]  /*4390*/  LDSM.16.M88.4 R36, [R192+0x1000] ;  /* 0x00100000c024783b */ /* 0x000f2a0000000200 */
[----:B-----5:R-:W-:Y:S06]  /*43a0*/  HMMA.16816.F32.BF16 R16, R24, R88, R16 ;  /* 0x000000581810723c */ /* 0x020fec0000041810 */
[C---:B---3--:R-:W-:Y:S06]  /*43b0*/  HMMA.16816.F32.BF16 R80, R72.reuse, R48, R80 ;  /* 0x000000304850723c */ /* 0x048fec0000041850 */
[----:B------:R-:W-:Y:S01]  /*43c0*/  HMMA.16816.F32.BF16 R72, R72, R50, R20 ;  /* 0x000000324848723c */ /* 0x000fe20000041814 */
[----:B------:R-:W-:Y:S04]  /*43d0*/  LDSM.16.M88.4 R48, [R203+0x2000] ;  /* 0x00200000cb30783b */ /* 0x000fe80000000200 */
[----:B------:R-:W-:Y:S01]  /*43e0*/  LDSM.16.M88.4 R20, [R205+0x9000] ;  /* 0x00900000cd14783b */ /* 0x000fe20000000200 */
[C---:B------:R-:W-:Y:S03]  /*43f0*/  HMMA.16816.F32.BF16 R28, R76.reuse, R66, R28 ;  /* 0x000000424c1c723c */ /* 0x040fe6000004181c */
[----:B------:R-:W-:Y:S03]  /*4400*/  LDSM.16.M88.4 R64, [R192+0x1800] ;  /* 0x00180000c040783b */ /* 0x000fe60000000200 */
        /* <DEDUP_REMOVED lines=15> */
[----:B------:R-:W3:Y:S05]  /*4500*/  LDSM.16.M88.4 R36, [R199+0x8000] ;  /* 0x00800000c724783b */ /* 0x000eea0000000200 */
[C---:B------:R-:W-:Y:S06]  /*4510*/  HMMA.16816.F32.BF16 R40, R24.reuse, R44, R40 ;  /* 0x0000002c1828723c */ /* 0x040fec0000041828 */
[----:B------:R-:W-:Y:S01]  /*4520*/  HMMA.16816.F32.BF16 R60, R24, R46, R60 ;  /* 0x0000002e183c723c */ /* 0x000fe2000004183c */
[----:B------:R-:W4:Y:S05]  /*4530*/  LDSM.16.M88.4 R44, [R205+0x9800] ;  /* 0x00980000cd2c783b */ /* 0x000f2a0000000200 */
[----:B-1----:R-:W-:Y:S06]  /*4540*/  HMMA.16816.F32.BF16 R16, R8, R48, R16 ;  /* 0x000000300810723c */ /* 0x002fec0000041810 */
[C---:B------:R-:W-:Y:S06]  /*4550*/  HMMA.16816.F32.BF16 R80, R24.reuse, R64, R80 ;  /* 0x000000401850723c */ /* 0x040fec0000041850 */
[----:B------:R-:W-:Y:S01]  /*4560*/  HMMA.16816.F32.BF16 R76, R24, R66, R76 ;  /* 0x00000042184c723c */ /* 0x000fe2000004184c */
[----:B------:R-:W1:Y:S04]  /*4570*/  LDSM.16.M88.4 R24, [R192+0x2000] ;  /* 0x00200000c018783b */ /* 0x000e680000000200 */
[----:B------:R-:W-:Y:S01]  /*4580*/  LDSM.16.M88.4 R64, [R199+0x8800] ;  /* 0x00880000c740783b */ /* 0x000fe20000000200 */
[C---:B------:R-:W-:Y:S03]  /*4590*/  HMMA.16816.F32.BF16 R28, R32.reuse, R70, R28 ;  /* 0x00000046201c723c */ /* 0x040fe6000004181c */
[----:B------:R-:W-:Y:S03]  /*45a0*/  LDSM.16.M88.4 R68, [R192+0x3000] ;  /* 0x00300000c044783b */ /* 0x000fe60000000200 */
[C---:B--2---:R-:W-:Y:S06]  /*45b0*/  HMMA.16816.F32.BF16 R40, R32.reuse, R12, R40 ;  /* 0x0000000c2028723c */ /* 0x044fec0000041828 */
[----:B------:R-:W-:Y:S01]  /*45c0*/  HMMA.16816.F32.BF16 R60, R32, R14, R60 ;  /* 0x0000000e203c723c */ /* 0x000fe2000004183c */
[----:B------:R-:W2:Y:S05]  /*45d0*/  LDSM.16.M88.4 R12, [R203+0x2800] ;  /* 0x00280000cb0c783b */ /* 0x000eaa0000000200 */
[----:B---3--:R-:W-:Y:S06]  /*45e0*/  HMMA.16816.F32.BF16 R16, R88, R36, R16 ;  /* 0x000000245810723c */ /* 0x008fec0000041810 */
[C---:B------:R-:W-:Y:S06]  /*45f0*/  HMMA.16816.F32.BF16 R56, R32.reuse, R20, R56 ;  /* 0x000000142038723c */ /* 0x040fec0000041838 */
[C---:B------:R-:W-:Y:S01]  /*4600*/  HMMA.16816.F32.BF16 R52, R32.reuse, R22, R52 ;  /* 0x000000162034723c */ /* 0x040fe20000041834 */
[----:B------:R-:W3:Y:S05]  /*4610*/  LDSM.16.M88.4 R20, [R203+0x3000] ;  /* 0x00300000cb14783b */ /* 0x000eea0000000200 */
[----:B----4-:R-:W-:Y:S06]  /*4620*/  HMMA.16816.F32.BF16 R80, R32, R44, R80 ;  /* 0x0000002c2050723c */ /* 0x010fec0000041850 */
[----:B------:R-:W-:Y:S01]  /*4630*/  HMMA.16816.F32.BF16 R28, R8, R50, R28 ;  /* 0x00000032081c723c */ /* 0x000fe2000004181c */
[----:B------:R-:W-:Y:S05]  /*4640*/  LDSM.16.M88.4 R48, [R206+0x4000] ;  /* 0x00400000ce30783b */ /* 0x000fea0000000200 */
[----:B------:R-:W-:Y:S01]  /*4650*/  HMMA.16816.F32.BF16 R76, R32, R46, R76 ;  /* 0x0000002e204c723c */ /* 0x000fe2000004184c */
[----:B------:R-:W4:Y:S04]  /*4660*/  LDSM.16.M88.4 R32, [R205+0xa000] ;  /* 0x00a00000cd20783b */ /* 0x000f280000000200 */
[----:B------:R-:W-:Y:S01]  /*4670*/  LDSM.16.M88.4 R44, [R205+0xa800] ;  /* 0x00a80000cd2c783b */ /* 0x000fe20000000200 */
[----:B-1----:R-:W-:Y:S06]  /*4680*/  HMMA.16816.F32.BF16 R16, R72, R24, R16 ;  /* 0x000000184810723c */ /* 0x002fec0000041810 */
[C---:B--2---:R-:W-:Y:S06]  /*4690*/  HMMA.16816.F32.BF16 R40, R8.reuse, R12, R40 ;  /* 0x0000000c0828723c */ /* 0x044fec0000041828 */
[----:B------:R-:W-:Y:S01]  /*46a0*/  HMMA.16816.F32.BF16 R60, R8, R14, R60 ;  /* 0x0000000e083c723c */ /* 0x000fe2000004183c */
[----:B------:R-:W1:Y:S05]  /*46b0*/  LDSM.16.M88.4 R12, [R203+0x3800] ;  /* 0x00380000cb0c783b */ /* 0x000e6a0000000200 */
[----:B------:R-:W-:Y:S01]  /*46c0*/  HMMA.16816.F32.BF16 R28, R88, R38, R28 ;  /* 0x00000026581c723c */ /* 0x000fe2000004181c */
[----:B------:R-:W2:Y:S05]  /*46d0*/  LDSM.16.M88.4 R36, [R204+0x4000] ;  /* 0x00400000cc24783b */ /* 0x000eaa0000000200 */
[C---:B---3--:R-:W-:Y:S06]  /*46e0*/  HMMA.16816.F32.BF16 R56, R8.reuse, R20, R56 ;  /* 0x000000140838723c */ /* 0x048fec0000041838 */
[----:B------:R-:W-:Y:S01]  /*46f0*/  HMMA.16816.F32.BF16 R52, R8, R22, R52 ;  /* 0x000000160834723c */ /* 0x000fe20000041834 */
[----:B------:R-:W-:Y:S05]  /*4700*/  LDSM.16.M88.4 R20, [R199+0xa000] ;  /* 0x00a00000c714783b */ /* 0x000fea0000000200 */
[----:B----4-:R-:W-:Y:S06]  /*4710*/  HMMA.16816.F32.BF16 R16, R48, R32, R16 ;  /* 0x000000203010723c */ /* 0x010fec0000041810 */
[----:B------:R-:W-:Y:S01]  /*4720*/  HMMA.16816.F32.BF16 R28, R72, R26, R28 ;  /* 0x0000001a481c723c */ /* 0x000fe2000004181c */
[----:B------:R-:W3:Y:S05]  /*4730*/  LDSM.16.M88.4 R24, [R202+0x4000] ;  /* 0x00400000ca18783b */ /* 0x000eea0000000200 */
[----:B------:R-:W-:Y:S06]  /*4740*/  HMMA.16816.F32.BF16 R40, R88, R64, R40 ;  /* 0x000000405828723c */ /* 0x000fec0000041828 */
[C---:B-1----:R-:W-:Y:S06]  /*4750*/  HMMA.16816.F32.BF16 R80, R8.reuse, R12, R80 ;  /* 0x0000000c0850723c */ /* 0x042fec0000041850 */
[----:B------:R-:W-:Y:S01]  /*4760*/  HMMA.16816.F32.BF16 R76, R8, R14, R76 ;  /* 0x0000000e084c723c */ /* 0x000fe2000004184c */
[----:B------:R-:W-:Y:S04]  /*4770*/  LDSM.16.M88.4 R12, [R201+0x4000] ;  /* 0x00400000c90c783b */ /* 0x000fe80000000200 */
[----:B------:R-:W-:Y:S01]  /*4780*/  LDSM.16.M88.4 R8, [R192+0x4000] ;  /* 0x00400000c008783b */ /* 0x000fe20000000200 */
[----:B--2---:R-:W-:Y:S06]  /*4790*/  HMMA.16816.F32.BF16 R16, R36, R96, R16 ;  /* 0x000000602410723c */ /* 0x004fec0000041810 */
[----:B------:R-:W-:Y:S01]  /*47a0*/  HMMA.16816.F32.BF16 R60, R88, R66, R60 ;  /* 0x00000042583c723c */ /* 0x000fe2000004183c */
[----:B------:R-:W1:Y:S05]  /*47b0*/  LDSM.16.M88.4 R64, [R192+0x3800] ;  /* 0x00380000c040783b */ /* 0x000e6a0000000200 */
[----:B------:R-:W-:Y:S01]  /*47c0*/  HMMA.16816.F32.BF16 R28, R48, R34, R28 ;  /* 0x00000022301c723c */ /* 0x000fe2000004181c */
[----:B------:R-:W-:Y:S05]  /*47d0*/  LDSM.16.M88.4 R32, [R203+0x4800] ;  /* 0x00480000cb20783b */ /* 0x000fea0000000200 */
[C---:B------:R-:W-:Y:S06]  /*47e0*/  HMMA.16816.F32.BF16 R80, R88.reuse, R84, R80 ;  /* 0x000000545850723c */ /* 0x040fec0000041850 */
[C---:B------:R-:W-:Y:S06]  /*47f0*/  HMMA.16816.F32.BF16 R56, R88.reuse, R92, R56 ;  /* 0x0000005c5838723c */ /* 0x040fec0000041838 */
[----:B------:R-:W-:Y:S01]  /*4800*/  HMMA.16816.F32.BF16 R52, R88, R94, R52 ;  /* 0x0000005e5834723c */ /* 0x000fe20000041834 */
[----:B------:R-:W2:Y:S05]  /*4810*/  LDSM.16.M88.4 R92, [R205+0xb000] ;  /* 0x00b00000cd5c783b */ /* 0x000eaa0000000200 */
[----:B---3--:R-:W-:Y:S06]  /*4820*/  HMMA.16816.F32.BF16 R16, R24, R20, R16 ;  /* 0x000000141810723c */ /* 0x008fec0000041810 */
[----:B------:R-:W-:Y:S01]  /*4830*/  HMMA.16816.F32.BF16 R84, R88, R86, R76 ;  /* 0x000000565854723c */ /* 0x000fe2000004184c */
[----:B------:R-:W-:Y:S05]  /*4840*/  LDSM.16.M88.4 R76, [R199+0xa800] ;  /* 0x00a80000c74c783b */ /* 0x000fea0000000200 */
[----:B------:R-:W-:Y:S06]  /*4850*/  HMMA.16816.F32.BF16 R28, R36, R98, R28 ;  /* 0x00000062241c723c */ /* 0x000fec000004181c */
[C---:B------:R-:W-:Y:S06]  /*4860*/  HMMA.16816.F32.BF16 R56, R72.reuse, R68, R56 ;  /* 0x000000444838723c */ /* 0x040fec0000041838 */
[C---:B------:R-:W-:Y:S06]  /*4870*/  HMMA.16816.F32.BF16 R52, R72.reuse, R70, R52 ;  /* 0x000000464834723c */ /* 0x040fec0000041834 */
[----:B-1----:R-:W-:Y:S06]  /*4880*/  HMMA.16816.F32.BF16 R80, R72, R64, R80 ;  /* 0x000000404850723c */ /* 0x002fec0000041850 */
[----:B------:R-:W-:Y:S06]  /*4890*/  HMMA.16816.F32.BF16 R16, R12, R8, R16 ;  /* 0x000000080c10723c */ /* 0x000fec0000041810 */
[----:B------:R-:W-:Y:S01]  /*48a0*/  HMMA.16816.F32.BF16 R84, R72, R66, R84 ;  /* 0x000000424854723c */ /* 0x000fe20000041854 */
[----:B------:R-:W1:Y:S05]  /*48b0*/  LDSM.16.M88.4 R64, [R205+0xb800] ;  /* 0x00b80000cd40783b */ /* 0x000e6a0000000200 */
[----:B------:R-:W-:Y:S01]  /*48c0*/  HMMA.16816.F32.BF16 R28, R24, R22, R28 ;  /* 0x00000016181c723c */ /* 0x000fe2000004181c */
[----:B------:R-:W3:Y:S05]  /*48d0*/  LDSM.16.M88.4 R20, [R203+0x5000] ;  /* 0x00500000cb14783b */ /* 0x000eea0000000200 */
[C---:B------:R-:W-:Y:S06]  /*48e0*/  HMMA.16816.F32.BF16 R40, R72.reuse, R100, R40 ;  /* 0x000000644828723c */ /* 0x040fec0000041828 */
[----:B------:R-:W-:Y:S01]  /*48f0*/  HMMA.16816.F32.BF16 R60, R72, R102, R60 ;  /* 0x00000066483c723c */ /* 0x000fe2000004183c */
[----:B------:R-:W-:Y:S01]  /*4900*/  FMUL.FTZ R6, R16, UR25 ;  /* 0x0000001910067c20 */ /* 0x000fe20008410000 */
[----:B------:R-:W-:Y:S01]  /*4910*/  FMUL.FTZ R68, R17, UR25 ;  /* 0x0000001911447c20 */ /* 0x000fe20008410000 */
[----:B------:R-:W-:Y:S01]  /*4920*/  FMUL.FTZ R69, R18, UR25 ;  /* 0x0000001912457c20 */ /* 0x000fe20008410000 */
[----:B------:R-:W-:-:S02]  /*4930*/  FMUL.FTZ R70, R19, UR25 ;  /* 0x0000001913467c20 */ /* 0x000fc40008410000 */
[C---:B--2---:R-:W-:Y:S01]  /*4940*/  HMMA.16816.F32.BF16 R56, R48.reuse, R92, R56 ;  /* 0x0000005c3038723c */ /* 0x044fe20000041838 */
[----:B------:R-:W2:Y:S01]  /*4950*/  LDSM.16.M88.4 R16, [R203+0x5800] ;  /* 0x00580000cb10783b */ /* 0x000ea20000000200 */
[----:B------:R-:W4:Y:S04]  /*4960*/  MUFU.TANH R6, R6 ;  /* 0x0000000600067308 */ /* 0x000f280000002400 */
[----:B------:R-:W-:Y:S04]  /*4970*/  HMMA.16816.F32.BF16 R52, R48, R94, R52 ;  /* 0x0000005e3034723c */ /* 0x000fe80000041834 */
[----:B------:R-:W1:Y:S02]  /*4980*/  MUFU.TANH R68, R68 ;  /* 0x0000004400447308 */ /* 0x000e640000002400 */
[----:B------:R-:W-:Y:S01]  /*4990*/  HMMA.16816.F32.BF16 R28, R12, R10, R28 ;  /* 0x0000000a0c1c723c */ /* 0x000fe2000004181c */
[----:B------:R-:W5:Y:S05]  /*49a0*/  LDSM.16.M88.4 R8, [R199+0xb000] ;  /* 0x00b00000c708783b */ /* 0x000f6a0000000200 */
[C---:B------:R-:W-:Y:S01]  /*49b0*/  HMMA.16816.F32.BF16 R40, R48.reuse, R44, R40 ;  /* 0x0000002c3028723c */ /* 0x040fe20000041828 */
[----:B------:R-:W2:Y:S05]  /*49c0*/  MUFU.TANH R69, R69 ;  /* 0x0000004500457308 */ /* 0x000eaa0000002400 */
[C---:B------:R-:W-:Y:S01]  /*49d0*/  HMMA.16816.F32.BF16 R60, R48.reuse, R46, R60 ;  /* 0x0000002e303c723c */ /* 0x040fe2000004183c */
[----:B------:R-:W-:Y:S02]  /*49e0*/  LDSM.16.M88.4 R44, [R192+0x4800] ;  /* 0x00480000c02c783b */ /* 0x000fe40000000200 */
[----:B------:R-:W2:Y:S03]  /*49f0*/  MUFU.TANH R70, R70 ;  /* 0x0000004600467308 */ /* 0x000ea60000002400 */
[C---:B-1----:R-:W-:Y:S06]  /*4a00*/  HMMA.16816.F32.BF16 R80, R48.reuse, R64, R80 ;  /* 0x000000403050723c */ /* 0x042fec0000041850 */
[----:B------:R-:W-:Y:S01]  /*4a10*/  HMMA.16816.F32.BF16 R84, R48, R66, R84 ;  /* 0x000000423054723c */ /* 0x000fe20000041854 */
[----:B------:R-:W-:Y:S01]  /*4a20*/  FMUL.FTZ R28, R28, UR25 ;  /* 0x000000191c1c7c20 */ /* 0x000fe20008410000 */
[----:B------:R-:W-:Y:S01]  /*4a30*/  FMUL.FTZ R29, R29, UR25 ;  /* 0x000000191d1d7c20 */ /* 0x000fe20008410000 */
[----:B------:R-:W-:Y:S01]  /*4a40*/  FMUL.FTZ R30, R30, UR25 ;  /* 0x000000191e1e7c20 */ /* 0x000fe20008410000 */
[----:B------:R-:W-:-:S02]  /*4a50*/  FMUL.FTZ R31, R31, UR25 ;  /* 0x000000191f1f7c20 */ /* 0x000fc40008410000 */
[C---:B---3--:R-:W-:Y:S01]  /*4a60*/  HMMA.16816.F32.BF16 R56, R36.reuse, R20, R56 ;  /* 0x000000142438723c */ /* 0x048fe20000041838 */
[----:B------:R-:W1:Y:S05]  /*4a70*/  MUFU.TANH R28, R28 ;  /* 0x0000001c001c7308 */ /* 0x000e6a0000002400 */
[C---:B------:R-:W-:Y:S01]  /*4a80*/  HMMA.16816.F32.BF16 R52, R36.reuse, R22, R52 ;  /* 0x000000162434723c */ /* 0x040fe20000041834 */
[----:B------:R-:W3:Y:S02]  /*4a90*/  LDSM.16.M88.4 R20, [R199+0xb800] ;  /* 0x00b80000c714783b */ /* 0x000ee40000000200 */
[----:B------:R-:W1:Y:S03]  /*4aa0*/  MUFU.TANH R29, R29 ;  /* 0x0000001d001d7308 */ /* 0x000e660000002400 */
[C---:B------:R-:W-:Y:S05]  /*4ab0*/  HMMA.16816.F32.BF16 R40, R36.reuse, R32, R40 ;  /* 0x000000202428723c */ /* 0x040fea0000041828 */
[----:B------:R-:W1:Y:S01]  /*4ac0*/  MUFU.TANH R30, R30 ;  /* 0x0000001e001e7308 */ /* 0x000e620000002400 */
[C---:B------:R-:W-:Y:S01]  /*4ad0*/  HMMA.16816.F32.BF16 R60, R36.reuse, R34, R60 ;  /* 0x00000022243c723c */ /* 0x040fe2000004183c */
[----:B------:R-:W4:Y:S05]  /*4ae0*/  LDSM.16.M88.4 R32, [R192+0x5000] ;  /* 0x00500000c020783b */ /* 0x000f2a0000000200 */
[C---:B--2---:R-:W-:Y:S01]  /*4af0*/  HMMA.16816.F32.BF16 R80, R36.reuse, R16, R80 ;  /* 0x000000102450723c */ /* 0x044fe20000041850 */
[----:B------:R-:W2:Y:S05]  /*4b00*/  MUFU.TANH R31, R31 ;  /* 0x0000001f001f7308 */ /* 0x000eaa0000002400 */
[----:B------:R-:W-:Y:S06]  /*4b10*/  HMMA.16816.F32.BF16 R84, R36, R18, R84 ;  /* 0x000000122454723c */ /* 0x000fec0000041854 */
[----:B-----5:R-:W-:Y:S01]  /*4b20*/  HMMA.16816.F32.BF16 R56, R24, R8, R56 ;  /* 0x000000081838723c */ /* 0x020fe20000041838 */
[----:B------:R-:W-:-:S05]  /*4b30*/  IMAD.SHL.U32 R18, R3, 0x2, RZ ;  /* 0x0000000203127824 */ /* 0x000fca00078e00ff */
[----:B------:R-:W-:Y:S01]  /*4b40*/  HMMA.16816.F32.BF16 R52, R24, R10, R52 ;  /* 0x0000000a1834723c */ /* 0x000fe20000041834 */
[----:B------:R-:W5:Y:S01]  /*4b50*/  LDSM.16.M88.4 R8, [R192+0x5800] ;  /* 0x00580000c008783b */ /* 0x000f620000000200 */
[----:B------:R-:W-:-:S04]  /*4b60*/  DEPBAR.LE SB0, 0x0 ;  /* 0x000080000000791a */ /* 0x000fc80000000000 */
[----:B------:R-:W-:Y:S01]  /*4b70*/  HMMA.16816.F32.BF16 R40, R24, R76, R40 ;  /* 0x0000004c1828723c */ /* 0x000fe20000041828 */
[----:B------:R-:W-:-:S05]  /*4b80*/  LOP3.LUT R18, R18, 0x6, RZ, 0xc0, !PT ;  /* 0x0000000612127812 */ /* 0x000fca00078ec0ff */
[C---:B------:R-:W-:Y:S06]  /*4b90*/  HMMA.16816.F32.BF16 R60, R24.reuse, R78, R60 ;  /* 0x0000004e183c723c */ /* 0x040fec000004183c */
[C---:B---3--:R-:W-:Y:S06]  /*4ba0*/  HMMA.16816.F32.BF16 R80, R24.reuse, R20, R80 ;  /* 0x000000141850723c */ /* 0x048fec0000041850 */
[----:B------:R-:W-:Y:S06]  /*4bb0*/  HMMA.16816.F32.BF16 R84, R24, R22, R84 ;  /* 0x000000161854723c */ /* 0x000fec0000041854 */
[C---:B------:R-:W-:Y:S06]  /*4bc0*/  HMMA.16816.F32.BF16 R40, R12.reuse, R44, R40 ;  /* 0x0000002c0c28723c */ /* 0x040fec0000041828 */
[C---:B------:R-:W-:Y:S06]  /*4bd0*/  HMMA.16816.F32.BF16 R60, R12.reuse, R46, R60 ;  /* 0x0000002e0c3c723c */ /* 0x040fec000004183c */
[C---:B----4-:R-:W-:Y:S06]  /*4be0*/  HMMA.16816.F32.BF16 R56, R12.reuse, R32, R56 ;  /* 0x000000200c38723c */ /* 0x050fec0000041838 */
[C---:B------:R-:W-:Y:S06]  /*4bf0*/  HMMA.16816.F32.BF16 R52, R12.reuse, R34, R52 ;  /* 0x000000220c34723c */ /* 0x040fec0000041834 */
[----:B-----5:R-:W-:Y:S01]  /*4c00*/  HMMA.16816.F32.BF16 R80, R12, R8, R80 ;  /* 0x000000080c50723c */ /* 0x020fe20000041850 */
[----:B------:R-:W-:Y:S01]  /*4c10*/  FMUL.FTZ R40, R40, UR25 ;  /* 0x0000001928287c20 */ /* 0x000fe20008410000 */
[----:B------:R-:W-:Y:S01]  /*4c20*/  FMUL.FTZ R41, R41, UR25 ;  /* 0x0000001929297c20 */ /* 0x000fe20008410000 */
[----:B------:R-:W-:Y:S01]  /*4c30*/  FMUL.FTZ R16, R42, UR25 ;  /* 0x000000192a107c20 */ /* 0x000fe20008410000 */
[----:B------:R-:W-:-:S02]  /*4c40*/  FMUL.FTZ R17, R43, UR25 ;  /* 0x000000192b117c20 */ /* 0x000fc40008410000 */
[----:B------:R-:W-:Y:S01]  /*4c50*/  HMMA.16816.F32.BF16 R84, R12, R10, R84 ;  /* 0x0000000a0c54723c */ /* 0x000fe20000041854 */
[----:B------:R-:W-:Y:S01]  /*4c60*/  SHF.R.S32.HI R9, RZ, 0x1f, R2 ;  /* 0x0000001fff097819 */ /* 0x000fe20000011402 */
[----:B------:R-:W-:Y:S01]  /*4c70*/  FMUL.FTZ R33, R60, UR25 ;  /* 0x000000193c217c20 */ /* 0x000fe20008410000 */
[----:B------:R-:W-:Y:S01]  /*4c80*/  FMUL.FTZ R32, R61, UR25 ;  /* 0x000000193d207c20 */ /* 0x000fe20008410000 */
[----:B------:R-:W-:Y:S01]  /*4c90*/  FMUL.FTZ R20, R62, UR25 ;  /* 0x000000193e147c20 */ /* 0x000fe20008410000 */
[----:B------:R-:W-:Y:S01]  /*4ca0*/  LEA.HI R9, R9, R2, RZ, 0x2 ;  /* 0x0000000209097211 */ /* 0x000fe200078f10ff */
[----:B------:R-:W-:Y:S01]  /*4cb0*/  FMUL.FTZ R21, R63, UR25 ;  /* 0x000000193f157c20 */ /* 0x000fe20008410000 */
[----:B------:R-:W-:Y:S01]  /*4cc0*/  FMUL.FTZ R56, R56, UR25 ;  /* 0x0000001938387c20 */ /* 0x000fe20008410000 */
[----:B------:R-:W-:Y:S01]  /*4cd0*/  FMUL.FTZ R57, R57, UR25 ;  /* 0x0000001939397c20 */ /* 0x000fe20008410000 */
[----:B------:R-:W-:Y:S01]  /*4ce0*/  SHF.R.S32.HI R2, RZ, 0x2, R9 ;  /* 0x00000002ff027819 */ /* 0x000fe20000011409 */
[----:B------:R-:W-:Y:S01]  /*4cf0*/  FMUL.FTZ R58, R58, UR25 ;  /* 0x000000193a3a7c20 */ /* 0x000fe20008410000 */
[----:B------:R-:W-:Y:S01]  /*4d00*/  FMUL.FTZ R59, R59, UR25 ;  /* 0x000000193b3b7c20 */ /* 0x000fe20008410000 */
[----:B------:R-:W-:Y:S01]  /*4d10*/  FMUL.FTZ R52, R52, UR25 ;  /* 0x0000001934347c20 */ /* 0x000fe20008410000 */
[----:B------:R-:W-:Y:S01]  /*4d20*/  FMUL.FTZ R53, R53, UR25 ;  /* 0x0000001935357c20 */ /* 0x000fe20008410000 */
[----:B------:R-:W-:Y:S01]  /*4d30*/  FMUL.FTZ R54, R54, UR25 ;  /* 0x0000001936367c20 */ /* 0x000fe20008410000 */
[----:B------:R-:W-:Y:S01]  /*4d40*/  FMUL.FTZ R55, R55, UR25 ;  /* 0x0000001937377c20 */ /* 0x000fe20008410000 */
[----:B------:R-:W-:Y:S01]  /*4d50*/  IADD3 R105, R105, 0x1, R2 ;  /* 0x0000000169697810 */ /* 0x000fe20007ffe002 */
[----:B------:R-:W3:Y:S01]  /*4d60*/  MUFU.TANH R40, R40 ;  /* 0x0000002800287308 */ /* 0x000ee20000002400 */
[----:B------:R-:W-:Y:S01]  /*4d70*/  FMUL.FTZ R80, R80, UR25 ;  /* 0x0000001950507c20 */ /* 0x000fe20008410000 */
[----:B------:R-:W-:Y:S01]  /*4d80*/  FMUL.FTZ R81, R81, UR25 ;  /* 0x0000001951517c20 */ /* 0x000fe20008410000 */
[----:B------:R-:W-:Y:S01]  /*4d90*/  FMUL.FTZ R82, R82, UR25 ;  /* 0x0000001952527c20 */ /* 0x000fe20008410000 */
[----:B------:R-:W-:Y:S01]  /*4da0*/  FMUL.FTZ R83, R83, UR25 ;  /* 0x0000001953537c20 */ /* 0x000fe20008410000 */
[----:B------:R-:W-:-:S02]  /*4db0*/  MOV R2, UR24 ;  /* 0x0000001800027c02 */ /* 0x000fc40008000f00 */
[----:B------:R-:W-:Y:S01]  /*4dc0*/  FMUL.FTZ R84, R84, UR25 ;  /* 0x0000001954547c20 */ /* 0x000fe20008410000 */
[----:B------:R-:W-:Y:S01]  /*4dd0*/  FMUL.FTZ R85, R85, UR25 ;  /* 0x0000001955557c20 */ /* 0x000fe20008410000 */
[----:B------:R-:W-:Y:S01]  /*4de0*/  FMUL.FTZ R86, R86, UR25 ;  /* 0x0000001956567c20 */ /* 0x000fe20008410000 */
[----:B------:R-:W-:Y:S01]  /*4df0*/  FMUL.FTZ R87, R87, UR25 ;  /* 0x0000001957577c20 */ /* 0x000fe20008410000 */
[----:B------:R-:W4:Y:S01]  /*4e00*/  MUFU.TANH R41, R41 ;  /* 0x0000002900297308 */ /* 0x000f220000002400 */
[----:B------:R-:W-:-:S04]  /*4e10*/  IADD3 R135, R2, -UR17, R105 ;  /* 0x8000001102877c10 */ /* 0x000fc8000fffe069 */
[----:B------:R-:W-:-:S03]  /*4e20*/  IADD3 R135, R135, UR11, RZ ;  /* 0x0000000b87877c10 */ /* 0x000fc6000fffe0ff */
[----:B------:R-:W1:Y:S01]  /*4e30*/  MUFU.TANH R16, R16 ;  /* 0x0000001000107308 */ /* 0x000e620000002400 */
[C---:B------:R-:W-:Y:S02]  /*4e40*/  VIADDMNMX R2, R135.reuse, 0x8, R2, PT ;  /* 0x0000000887027846 */ /* 0x040fe40003800102 */
[----:B------:R-:W-:-:S05]  /*4e50*/  VIMNMX R135, R135, UR24, PT ;  /* 0x0000001887877c48 */ /* 0x000fca000bfe0100 */
[----:B------:R-:W1:Y:S08]  /*4e60*/  MUFU.TANH R17, R17 ;  /* 0x0000001100117308 */ /* 0x000e700000002400 */
[----:B------:R-:W1:Y:S08]  /*4e70*/  MUFU.TANH R33, R33 ;  /* 0x0000002100217308 */ /* 0x000e700000002400 */
[----:B------:R-:W1:Y:S08]  /*4e80*/  MUFU.TANH R32, R32 ;  /* 0x0000002000207308 */ /* 0x000e700000002400 */
[----:B------:R-:W1:Y:S08]  /*4e90*/  MUFU.TANH R20, R20 ;  /* 0x0000001400147308 */ /* 0x000e700000002400 */
[----:B------:R-:W1:Y:S08]  /*4ea0*/  MUFU.TANH R21, R21 ;  /* 0x0000001500157308 */ /* 0x000e700000002400 */
[----:B------:R1:W1:Y:S08]  /*4eb0*/  MUFU.TANH R170, R56 ;  /* 0x0000003800aa7308 */ /* 0x0002700000002400 */
        /* <DEDUP_REMOVED lines=14> */
[----:B------:R1:W1:Y:S01]  /*4fa0*/  MUFU.TANH R178, R87 ;  /* 0x0000005700b27308 */ /* 0x0002620000002400 */
[----:B------:R-:W-:Y:S06]  /*4fb0*/  BAR.SYNC.DEFER_BLOCKING 0x0 ;  /* 0x0000000000007b1d */ /* 0x000fec0000010000 */
[----:B--234-:R-:W-:Y:S05]  /*4fc0*/  @!P1 BRA `(.L_x_806) ;  /* 0x0000000c005c9947 */ /* 0x01cfea0003800000 */
        /* <DEDUP_REMOVED lines=10> */
[----:B------:R-:W2:Y:S08]  /*5070*/  I2F.RP R9, UR10 ;  /* 0x0000000a00097d06 */ /* 0x000eb00008209400 */
[----:B--2---:R-:W2:Y:S02]  /*5080*/  MUFU.RCP R8, R9 ;  /* 0x0000000900087308 */ /* 0x004ea40000001000 */
[----:B--2---:R-:W-:-:S06]  /*5090*/  VIADD R8, R8, 0xffffffe ;  /* 0x0ffffffe08087836 */ /* 0x004fcc0000000000 */
[----:B------:R-:W2:Y:S02]  /*50a0*/  F2I.FTZ.U32.TRUNC.NTZ R3, R8 ;  /* 0x0000000800037305 */ /* 0x000ea4000021f000 */
[----:B--2---:R-:W-:Y:S01]  /*50b0*/  R2UR UR31, R3 ;  /* 0x00000000031f72ca */ /* 0x004fe200000e0000 */
        /* <DEDUP_REMOVED lines=22> */
[----:B------:R-:W-:Y:S02]  /*5220*/  ULOP3.LUT UR10, UR5, UR11, URZ, 0x3c, !UPT ;  /* 0x0000000b050a7292 */ /* 0x000fe4000f8e3c3f */
[----:B------:R-:W-:Y:S02]  /*5230*/  UISETP.GE.AND UP0, UPT, UR28, URZ, UPT ;  /* 0x0000003f1c00728c */ /* 0x000fe4000bf06270 */
[----:B------:R-:W-:Y:S02]  /*5240*/  UISETP.GE.AND UP1, UPT, UR10, URZ, UPT ;  /* 0x0000003f0a00728c */ /* 0x000fe4000bf26270 */
[----:B------:R-:W-:Y:S02]  /*5250*/  @UP4 UIADD3 UR31, UR31, 0x1, URZ ;  /* 0x000000011f1f4890 */ /* 0x000fe4000fffe03f */
[----:B------:R-:W-:Y:S02]  /*5260*/  UISETP.NE.AND UP2, UPT, UR11, URZ, UPT ;  /* 0x0000003f0b00728c */ /* 0x000fe4000bf45270 */
[----:B------:R-:W-:-:S02]  /*5270*/  @UP3 UIADD3 UR29, UR29, 0x1, URZ ;  /* 0x000000011d1d3890 */ /* 0x000fc4000fffe03f */
[----:B------:R-:W-:Y:S02]  /*5280*/  ULOP3.LUT UR10, URZ, UR11, URZ, 0x33, !UPT ;  /* 0x0000000b3f0a7292 */ /* 0x000fe4000f8e333f */
[----:B------:R-:W-:Y:S02]  /*5290*/  @!UP0 UIADD3 UR29, -UR29, URZ, URZ ;  /* 0x0000003f1d1d8290 */ /* 0x000fe4000fffe13f */
[----:B------:R-:W-:-:S04]  /*52a0*/  @!UP1 UIADD3 UR31, -UR31, URZ, URZ ;  /* 0x0000003f1f1f9290 */ /* 0x000fc8000fffe13f */
[----:B------:R-:W-:Y:S02]  /*52b0*/  USEL UR31, UR10, UR31, !UP2 ;  /* 0x0000001f0a1f7287 */ /* 0x000fe4000d000000 */
[----:B------:R-:W-:Y:S02]  /*52c0*/  USEL UR10, UR10, UR29, !UP2 ;  /* 0x0000001d0a0a7287 */ /* 0x000fe4000d000000 */
[----:B------:R-:W-:Y:S02]  /*52d0*/  UIMAD.WIDE UR26, UR31, 0x4, UR20 ;  /* 0x000000041f1a78a5 */ /* 0x000fe4000f8e0214 */
        /* <DEDUP_REMOVED lines=15> */
[----:B---3--:R-:W-:Y:S01]  /*53d0*/  IMAD.U32 R9, RZ, RZ, UR27 ;  /* 0x0000001bff097e24 */ /* 0x008fe2000f8e00ff */
        /* <DEDUP_REMOVED lines=10> */
.L_x_807:
[----:B------:R-:W-:-:S04]  /*5480*/  ULEA UR10, -UR8, URZ, 0x6 ;  /* 0x0000003f080a7291 */ /* 0x000fc8000f8e313f */
[----:B------:R-:W-:Y:S02]  /*5490*/  USHF.R.S32.HI UR11, URZ, 0x1f, UR10 ;  /* 0x0000001f3f0b7899 */ /* 0x000fe4000801140a */
[----:B------:R-:W-:-:S04]  /*54a0*/  MOV R4, UR10 ;  /* 0x0000000a00047c02 */ /* 0x000fc80008000f00 */
[----:B------:R-:W-:-:S07]  /*54b0*/  MOV R3, UR11 ;  /* 0x0000000b00037c02 */ /* 0x000fce0008000f00 */
.L_x_808:
[----:B------:R-:W-:Y:S01]  /*54c0*/  ULDC UR10, c[0x0][0x2d0] ;  /* 0x0000b400000a7ab9 */ /* 0x000fe20000000800 */
[----:B------:R-:W-:Y:S01]  /*54d0*/  BSSY B0, `(.L_x_809) ;  /* 0x0000083000007945 */ /* 0x000fe20003800000 */
[----:B------:R-:W-:Y:S02]  /*54e0*/  ISETP.GE.AND P5, PT, R212, UR10, PT ;  /* 0x0000000ad4007c0c */ /* 0x000fe4000bfa6270 */
[----:B------:R-:W-:Y:S02]  /*54f0*/  ISETP.GE.AND P4, PT, R208, UR10, PT ;  /* 0x0000000ad0007c0c */ /* 0x000fe4000bf86270 */
[----:B------:R-:W-:-:S09]  /*5500*/  ISETP.GE.AND P3, PT, R207, UR10, PT ;  /* 0x0000000acf007c0c */ /* 0x000fd2000bf66270 */
[----:B------:R-:W2:Y:S01]  /*5510*/  @!P5 LDC.64 R12, c[0x0][0x218] ;  /* 0x00008600ff0cdb82 */ /* 0x000ea20000000a00 */
[CC--:B------:R-:W-:Y:S01]  /*5520*/  @!P5 IADD3 R19, P2, R4.reuse, R133.reuse, RZ ;  /* 0x000000850413d210 */ /* 0x0c0fe20007f5e0ff */
[----:B------:R3:W-:Y:S04]  /*5530*/  @P5 STS.128 [R211+0x6000], RZ ;  /* 0x006000ffd3005388 */ /* 0x0007e80000000c00 */
[C-C-:B------:R-:W-:Y:S01]  /*5540*/  @!P5 IMAD.X R26, R3.reuse, 0x1, R134.reuse, P2 ;  /* 0x00000001031ad824 */ /* 0x140fe200010e0686 */
[----:B------:R-:W-:Y:S01]  /*5550*/  @!P4 IADD3 R22, P2, R4, R133, RZ ;  /* 0x000000850416c210 */ /* 0x000fe20007f5e0ff */
[----:B------:R-:W4:Y:S04]  /*5560*/  @!P4 LDC.64 R10, c[0x0][0x218] ;  /* 0x00008600ff0acb82 */ /* 0x000f280000000a00 */
[----:B------:R-:W-:-:S04]  /*5570*/  @!P4 IMAD.X R23, R3, 0x1, R134, P2 ;  /* 0x000000010317c824 */ /* 0x000fc800010e0686 */
[----:B------:R-:W5:Y:S01]  /*5580*/  @!P3 LDC.64 R8, c[0x0][0x218] ;  /* 0x00008600ff08bb82 */ /* 0x000f620000000a00 */
[----:B--2---:R-:W-:-:S07]  /*5590*/  @!P5 LEA R24, P6, R19, R12, 0x1 ;  /* 0x0000000c1318d211 */ /* 0x004fce00078c08ff */
[----:B------:R-:W2:Y:S01]  /*55a0*/  @!P5 LDC.64 R14, c[0x0][0x218] ;  /* 0x00008600ff0edb82 */ /* 0x000ea20000000a00 */
[----:B------:R-:W-:Y:S02]  /*55b0*/  @!P5 LEA.HI.X R25, R19, R13, R26, 0x1, P6 ;  /* 0x0000000d1319d211 */ /* 0x000fe400030f0c1a */
[----:B------:R-:W-:Y:S02]  /*55c0*/  @!P3 IADD3 R19, P2, R4, R133, RZ ;  /* 0x000000850413b210 */ /* 0x000fe40007f5e0ff */
[----:B----4-:R-:W-:-:S03]  /*55d0*/  @!P4 LEA R34, P6, R22, R10, 0x1 ;  /* 0x0000000a1622c211 */ /* 0x010fc600078c08ff */
[----:B------:R-:W4:Y:S01]  /*55e0*/  @!P4 LDC.64 R12, c[0x0][0x218] ;  /* 0x00008600ff0ccb82 */ /* 0x000f220000000a00 */
        /* <DEDUP_REMOVED lines=8> */
[C---:B-----5:R-:W-:Y:S01]  /*5670*/  @!P3 LEA R22, P2, R19.reuse, R8, 0x1 ;  /* 0x000000081316b211 */ /* 0x060fe200078408ff */
[----:B------:R-:W5:Y:S02]  /*5680*/  @!P3 LDC.64 R10, c[0x0][0x218] ;  /* 0x00008600ff0abb82 */ /* 0x000f640000000a00 */
[----:B------:R-:W-:Y:S01]  /*5690*/  @!PT LDS RZ, [RZ] ;  /* 0x00000000fffff984 */ /* 0x000fe20000000800 */
[----:B------:R-:W-:Y:S01]  /*56a0*/  @!PT LDS RZ, [RZ] ;  /* 0x00000000fffff984 */ /* 0x000fe20000000800 */
[----:B------:R-:W-:Y:S01]  /*56b0*/  @!PT LDS RZ, [RZ] ;  /* 0x00000000fffff984 */ /* 0x000fe20000000800 */
[----:B------:R3:W-:Y:S01]  /*56c0*/  @!P4 LDGSTS.E.BYPASS.LTC128B.128 [R211+0x8000], desc[UR22][R34.64+0x80] ;  /* 0x0800008022d3cfae */ /* 0x0007e2000b901d56 */
[----:B------:R-:W-:-:S02]  /*56d0*/  @!P3 LEA.HI.X R23, R19, R9, R36, 0x1, P2 ;  /* 0x000000091317b211 */ /* 0x000fc400010f0c24 */
[----:B------:R-:W-:Y:S01]  /*56e0*/  IADD3.X R19, R3, UR13, RZ, P6, !PT ;  /* 0x0000000d03137c10 */ /* 0x000fe2000b7fe4ff */
[----:B------:R1:W-:Y:S01]  /*56f0*/  @P3 STS.128 [R211+0xa000], RZ ;  /* 0x00a000ffd3003388 */ /* 0x0003e20000000c00 */
[CC--:B------:R-:W-:Y:S01]  /*5700*/  @!P5 IADD3 R37, P6, R26.reuse, R133.reuse, RZ ;  /* 0x000000851a25d210 */ /* 0x0c0fe20007fde0ff */
[----:B------:R-:W1:Y:S01]  /*5710*/  @!P5 LDC.64 R8, c[0x0][0x218] ;  /* 0x00008600ff08db82 */ /* 0x000e620000000a00 */
[----:B------:R-:W-:Y:S01]  /*5720*/  @!P4 IADD3 R27, P2, R26, R133, RZ ;  /* 0x000000851a1bc210 */ /* 0x000fe20007f5e0ff */
[----:B------:R-:W-:Y:S01]  /*5730*/  @!PT LDS RZ, [RZ] ;  /* 0x00000000fffff984 */ /* 0x000fe20000000800 */
[----:B------:R-:W-:Y:S01]  /*5740*/  @!PT LDS RZ, [RZ] ;  /* 0x00000000fffff984 */ /* 0x000fe20000000800 */
[----:B------:R-:W-:Y:S01]  /*5750*/  @!PT LDS RZ, [RZ] ;  /* 0x00000000fffff984 */ /* 0x000fe20000000800 */
[----:B------:R3:W-:Y:S02]  /*5760*/  @!P3 LDGSTS.E.BYPASS.LTC128B.128 [R211+0xa000], desc[UR22][R22.64+0x100] ;  /* 0x0a00010016d3bfae */ /* 0x0007e4000b901d56 */
[--C-:B------:R-:W-:Y:S01]  /*5770*/  @!P5 IMAD.X R38, R19, 0x1, R134.reuse, P6 ;  /* 0x000000011326d824 */ /* 0x100fe200030e0686 */
[----:B--2---:R-:W-:Y:S01]  /*5780*/  @!P5 LEA R36, P6, R37, R14, 0x1 ;  /* 0x0000000e2524d211 */ /* 0x004fe200078c08ff */
[----:B------:R-:W-:Y:S01]  /*5790*/  @!P4 IMAD.X R14, R19, 0x1, R134, P2 ;  /* 0x00000001130ec824 */ /* 0x000fe200010e0686 */
[----:B------:R2:W-:Y:S02]  /*57a0*/  @P5 STS.128 [R211+0x6800], RZ ;  /* 0x006800ffd3005388 */ /* 0x0005e40000000c00 */
[----:B------:R-:W-:-:S02]  /*57b0*/  @!P5 LEA.HI.X R37, R37, R15, R38, 0x1, P6 ;  /* 0x0000000f2525d211 */ /* 0x000fc400030f0c26 */
[C---:B----4-:R-:W-:Y:S02]  /*57c0*/  @!P4 LEA R38, P6, R27.reuse, R12, 0x1 ;  /* 0x0000000c1b26c211 */ /* 0x050fe400078c08ff */
[----:B------:R-:W-:Y:S01]  /*57d0*/  @!P3 IADD3 R12, P2, R26, R133, RZ ;  /* 0x000000851a0cb210 */ /* 0x000fe20007f5e0ff */
[----:B------:R-:W-:Y:S01]  /*57e0*/  @!PT LDS RZ, [RZ] ;  /* 0x00000000fffff984 */ /* 0x000fe20000000800 */
[----:B------:R-:W-:Y:S01]  /*57f0*/  @!PT LDS RZ, [RZ] ;  /* 0x00000000fffff984 */ /* 0x000fe20000000800 */
[----:B------:R-:W-:Y:S01]  /*5800*/  @!PT LDS RZ, [RZ] ;  /* 0x00000000fffff984 */ /* 0x000fe20000000800 */
[----:B------:R2:W-:Y:S01]  /*5810*/  @!P5 LDGSTS.E.BYPASS.LTC128B.128 [R211+0x6800], desc[UR22][R36.64] ;  /* 0x0680000024d3dfae */ /* 0x0005e2000b901d56 */
[----:B------:R-:W-:Y:S02]  /*5820*/  @!P4 LEA.HI.X R39, R27, R13, R14, 0x1, P6 ;  /* 0x0000000d1b27c211 */ /* 0x000fe400030f0c0e */
[----:B------:R-:W4:Y:S01]  /*5830*/  @!P4 LDC.64 R14, c[0x0][0x218] ;  /* 0x00008600ff0ecb82 */ /* 0x000f220000000a00 */
[----:B------:R-:W-:Y:S01]  /*5840*/  @!P3 IMAD.X R13, R19, 0x1, R134, P2 ;  /* 0x00000001130db824 */ /* 0x000fe200010e0686 */
[----:B-----5:R-:W-:Y:S01]  /*5850*/  @!P3 LEA R42, P2, R12, R10, 0x1 ;  /* 0x0000000a0c2ab211 */ /* 0x020fe200078408ff */
[----:B------:R2:W-:Y:S01]  /*5860*/  @P4 STS.128 [R211+0x8800], RZ ;  /* 0x008800ffd3004388 */ /* 0x0005e20000000c00 */
[----:B------:R-:W-:-:S02]  /*5870*/  IADD3 R26, P6, R26, UR14, RZ ;  /* 0x0000000e1a1a7c10 */ /* 0x000fc4000ffde0ff */
[----:B------:R-:W-:Y:S01]  /*5880*/  @!P3 LEA.HI.X R43, R12, R11, R13, 0x1, P2 ;  /* 0x0000000b0c2bb211 */ /* 0x000fe200010f0c0d */
[----:B------:R-:W-:Y:S01]  /*5890*/  @!PT LDS RZ, [RZ] ;  /* 0x00000000fffff984 */ /* 0x000fe20000000800 */
[----:B------:R-:W-:Y:S01]  /*58a0*/  @!PT LDS RZ, [RZ] ;  /* 0x00000000fffff984 */ /* 0x000fe20000000800 */
[----:B------:R-:W-:Y:S01]  /*58b0*/  @!PT LDS RZ, [RZ] ;  /* 0x00000000fffff984 */ /* 0x000fe20000000800 */
[----:B------:R2:W-:Y:S01]  /*58c0*/  @!P4 LDGSTS.E.BYPASS.LTC128B.128 [R211+0x8800], desc[UR22][R38.64+0x80] ;  /* 0x0880008026d3cfae */ /* 0x0005e2000b901d56 */
[----:B------:R-:W3:Y:S01]  /*58d0*/  @!P3 LDC.64 R12, c[0x0][0x218] ;  /* 0x00008600ff0cbb82 */ /* 0x000ee20000000a00 */
[----:B------:R-:W-:Y:S02]  /*58e0*/  IADD3.X R19, R19, UR13, RZ, P6, !PT ;  /* 0x0000000d13137c10 */ /* 0x000fe4000b7fe4ff */
[CC--:B------:R-:W-:Y:S01]  /*58f0*/  @!P5 IADD3 R27, P2, R26.reuse, R133.reuse, RZ ;  /* 0x000000851a1bd210 */ /* 0x0c0fe20007f5e0ff */
[----:B------:R2:W-:Y:S01]  /*5900*/  @P3 STS.128 [R211+0xa800], RZ ;  /* 0x00a800ffd3003388 */ /* 0x0005e20000000c00 */
[----:B------:R-:W-:-:S03]  /*5910*/  @!P4 IADD3 R45, P6, R26, R133, RZ ;  /* 0x000000851a2dc210 */ /* 0x000fc60007fde0ff */
[----:B------:R-:W-:Y:S01]  /*5920*/  @!P5 IMAD.X R44, R19, 0x1, R134, P2 ;  /* 0x00000001132cd824 */ /* 0x000fe200010e0686 */
[C---:B-1----:R-:W-:Y:S01]  /*5930*/  @!P5 LEA R46, P2, R27.reuse, R8, 0x1 ;  /* 0x000000081b2ed211 */ /* 0x042fe200078408ff */
[----:B------:R-:W1:Y:S01]  /*5940*/  @!P5 LDC.64 R10, c[0x0][0x218] ;  /* 0x00008600ff0adb82 */ /* 0x000e620000000a00 */
[----:B------:R-:W-:Y:S01]  /*5950*/  @!PT LDS RZ, [RZ] ;  /* 0x00000000fffff984 */ /* 0x000fe20000000800 */
[----:B------:R-:W-:Y:S01]  /*5960*/  @!PT LDS RZ, [RZ] ;  /* 0x00000000fffff984 */ /* 0x000fe20000000800 */
[----:B------:R-:W-:Y:S01]  /*5970*/  @!PT LDS RZ, [RZ] ;  /* 0x00000000fffff984 */ /* 0x000fe20000000800 */
[----:B------:R2:W-:Y:S02]  /*5980*/  @!P3 LDGSTS.E.BYPASS.LTC128B.128 [R211+0xa800], desc[UR22][R42.64+0x100] ;  /* 0x0a8001002ad3bfae */ /* 0x0005e4000b901d56 */
[----:B------:R-:W-:Y:S01]  /*5990*/  @!P5 LEA.HI.X R47, R27, R9, R44, 0x1, P2 ;  /* 0x000000091b2fd211 */ /* 0x000fe200010f0c2c */
[--C-:B------:R-:W-:Y:S01]  /*59a0*/  @!P4 IMAD.X R44, R19, 0x1, R134.reuse, P6 ;  /* 0x00000001132cc824 */ /* 0x100fe200030e0686 */
[C---:B------:R-:W-:Y:S01]  /*59b0*/  @!P3 IADD3 R27, P2, R26.reuse, R133, RZ ;  /* 0x000000851a1bb210 */ /* 0x040fe20007f5e0ff */
[----:B------:R2:W-:Y:S01]  /*59c0*/  @P5 STS.128 [R211+0x7000], RZ ;  /* 0x007000ffd3005388 */ /* 0x0005e20000000c00 */
[----:B----4-:R-:W-:Y:S01]  /*59d0*/  @!P4 LEA R24, P6, R45, R14, 0x1 ;  /* 0x0000000e2d18c211 */ /* 0x010fe200078c08ff */
[----:B------:R-:W4:Y:S02]  /*59e0*/  @!P4 LDC.64 R8, c[0x0][0x218] ;  /* 0x00008600ff08cb82 */ /* 0x000f240000000a00 */
[----:B------:R-:W-:Y:S01]  /*59f0*/  @!P3 IMAD.X R14, R19, 0x1, R134, P2 ;  /* 0x00000001130eb824 */ /* 0x000fe200010e0686 */
[----:B------:R-:W-:Y:S01]  /*5a00*/  @!P4 LEA.HI.X R25, R45, R15, R44, 0x1, P6 ;  /* 0x0000000f2d19c211 */ /* 0x000fe200030f0c2c */
[----:B------:R-:W-:Y:S01]  /*5a10*/  @!PT LDS RZ, [RZ] ;  /* 0x00000000fffff984 */ /* 0x000fe20000000800 */
[----:B------:R-:W-:Y:S01]  /*5a20*/  @!PT LDS RZ, [RZ] ;  /* 0x00000000fffff984 */ /* 0x000fe20000000800 */
[----:B------:R-:W-:Y:S01]  /*5a30*/  @!PT LDS RZ, [RZ] ;  /* 0x00000000fffff984 */ /* 0x000fe20000000800 */
[----:B------:R2:W-:Y:S01]  /*5a40*/  @!P5 LDGSTS.E.BYPASS.LTC128B.128 [R211+0x7000], desc[UR22][R46.64] ;  /* 0x070000002ed3dfae */ /* 0x0005e2000b901d56 */
[----:B------:R-:W-:-:S02]  /*5a50*/  IADD3 R26, P6, R26, UR14, RZ ;  /* 0x0000000e1a1a7c10 */ /* 0x000fc4000ffde0ff */
[----:B---3--:R-:W-:Y:S01]  /*5a60*/  @!P3 LEA R34, P2, R27, R12, 0x1 ;  /* 0x0000000c1b22b211 */ /* 0x008fe200078408ff */
[----:B------:R2:W-:Y:S01]  /*5a70*/  @P4 STS.128 [R211+0x9000], RZ ;  /* 0x009000ffd3004388 */ /* 0x0005e20000000c00 */
[----:B------:R-:W-:Y:S02]  /*5a80*/  IADD3.X R19, R19, UR13, RZ, P6, !PT ;  /* 0x0000000d13137c10 */ /* 0x000fe4000b7fe4ff */
[C---:B------:R-:W-:Y:S01]  /*5a90*/  @!P5 IADD3 R12, P6, R26.reuse, R133, RZ ;  /* 0x000000851a0cd210 */ /* 0x040fe20007fde0ff */
        /* <DEDUP_REMOVED lines=15> */
[----:B----4-:R-:W-:-:S03]  /*5b90*/  @!P4 LEA R8, P2, R13, R8, 0x1 ;  /* 0x000000080d08c211 */ /* 0x010fc600078408ff */
        /* <DEDUP_REMOVED lines=16> */
[----:B--2---:R-:W-:-:S04]  /*5ca0*/  LEA R8, P2, R26, UR10, 0x1 ;  /* 0x0000000a1a087c11 */ /* 0x004fc8000f8408ff */
[----:B------:R-:W-:-:S05]  /*5cb0*/  LEA.HI.X R9, R26, UR11, R19, 0x1, P2 ;  /* 0x0000000b1a097c11 */ /* 0x000fca00090f0c13 */
[----:B------:R-:W-:Y:S01]  /*5cc0*/  @!PT LDS RZ, [RZ] ;  /* 0x00000000fffff984 */ /* 0x000fe20000000800 */
[----:B------:R-:W-:Y:S01]  /*5cd0*/  @!PT LDS RZ, [RZ] ;  /* 0x00000000fffff984 */ /* 0x000fe20000000800 */
[----:B------:R-:W-:Y:S01]  /*5ce0*/  @!PT LDS RZ, [RZ] ;  /* 0x00000000fffff984 */ /* 0x000fe20000000800 */
[----:B------:R1:W-:Y:S04]  /*5cf0*/  LDGSTS.E.BYPASS.LTC128B.128 [R211+0xb800], desc[UR22][R8.64+0x100] ;  /* 0x0b80010008d37fae */ /* 0x0003e8000b901d56 */
.L_x_810:
[----:B------:R-:W-:Y:S05]  /*5d00*/  BSYNC B0 ;  /* 0x0000000000007941 */ /* 0x000fea0003800000 */
.L_x_809:
[----:B------:R-:W0:Y:S01]  /*5d10*/  LDGDEPBAR ;  /* 0x00000000000079af */ /* 0x000e220000000000 */
[----:B------:R-:W-:-:S04]  /*5d20*/  IADD3 R133, P2, R4, R133, RZ ;  /* 0x0000008504857210 */ /* 0x000fc80007f5e0ff */
[----:B------:R-:W-:-:S09]  /*5d30*/  IADD3.X R134, R3, R134, RZ, P2, !PT ;  /* 0x0000008603867210 */ /* 0x000fd200017fe4ff */
.L_x_806:
[----:B------:R-:W-:Y:S01]  /*5d40*/  VIADD R3, R18, UR5 ;  /* 0x0000000512037c36 */ /* 0x000fe20008000000 */
[----:B------:R-:W-:Y:S01]  /*5d50*/  LEA R200, R0, UR4, 0x1 ;  /* 0x0000000400c87c11 */ /* 0x000fe2000f8e08ff */
[----:B------:R-:W-:Y:S01]  /*5d60*/  ULDC UR19, c[0x0][0x2ec] ;  /* 0x0000bb0000137ab9 */ /* 0x000fe20000000800 */
[----:B------:R-:W-:Y:S01]  /*5d70*/  ULDC.64 UR10, c[0x0][0x218] ;  /* 0x00008600000a7ab9 */ /* 0x000fe20000000a00 */
[C---:B------:R-:W-:Y:S02]  /*5d80*/  VIADD R4, R3.reuse, 0x1 ;  /* 0x0000000103047836 */ /* 0x040fe40000000000 */
[C---:B-12---:R-:W-:Y:S01]  /*5d90*/  VIADD R8, R3.reuse, 0x8 ;  /* 0x0000000803087836 */ /* 0x046fe20000000000 */
[----:B------:R-:W-:Y:S01]  /*5da0*/  LDSM.16.MT88.4 R124, [R200+0xc000] ;  /* 0x00c00000c87c783b */ /* 0x000fe20000004200 */
[C---:B------:R-:W-:Y:S01]  /*5db0*/  VIADD R9, R3.reuse, 0x20 ;  /* 0x0000002003097836 */ /* 0x040fe20000000000 */
        /* <DEDUP_REMOVED lines=8> */
[----:B------:R-:W-:Y:S01]  /*5e40*/  FSEL R68, R68, -INF , !P5 ;  /* 0xff80000044447808 */ /* 0x000fe20006800000 */
[----:B------:R-:W-:Y:S01]  /*5e50*/  IMAD R196, R5, 0x2, R198 ;  /* 0x0000000205c47824 */ /* 0x000fe200078e02c6 */
[CC--:B------:R-:W-:Y:S01]  /*5e60*/  ISETP.GE.AND P6, PT, R4.reuse, R135.reuse, PT ;  /* 0x000000870400720c */ /* 0x0c0fe20003fc6270 */
[----:B------:R-:W-:Y:S01]  /*5e70*/  LDSM.16.MT88.4 R116, [R198+0xc000] ;  /* 0x00c00000c674783b */ /* 0x000fe20000004200 */
[-C--:B------:R-:W-:Y:S01]  /*5e80*/  ISETP.GE.AND P5, PT, R4, R2.reuse, PT ;  /* 0x000000020400720c */ /* 0x080fe20003fa6270 */
[----:B------:R-:W-:Y:S01]  /*5e90*/  VIADD R4, R3, 0x11 ;  /* 0x0000001103047836 */ /* 0x000fe20000000000 */
[----:B------:R-:W-:Y:S01]  /*5ea0*/  FSEL R70, R70, -INF , !P2 ;  /* 0xff80000046467808 */ /* 0x000fe20005000000 */
[----:B------:R-:W-:Y:S01]  /*5eb0*/  LDSM.16.MT88.4 R48, [R198+0xe000] ;  /* 0x00e00000c630783b */ /* 0x000fe20000004200 */
[----:B------:R-:W-:Y:S01]  /*5ec0*/  FSEL R28, R28, -INF , !P3 ;  /* 0xff8000001c1c7808 */ /* 0x000fe20005800000 */
[----:B------:R-:W-:Y:S01]  /*5ed0*/  IMAD R197, R5, 0x2, R200 ;  /* 0x0000000205c57824 */ /* 0x000fe200078e02c8 */
[C---:B------:R-:W-:Y:S01]  /*5ee0*/  ISETP.GE.AND P2, PT, R8.reuse, R135, PT ;  /* 0x000000870800720c */ /* 0x040fe20003f46270 */
        /* <DEDUP_REMOVED lines=13> */
[----:B------:R-:W-:Y:S01]  /*5fc0*/  FSEL R10, R16, -INF , !P3 ;  /* 0xff800000100a7808 */ /* 0x000fe20005800000 */
[----:B------:R-:W-:Y:S01]  /*5fd0*/  LDSM.16.MT88.4 R108, [R197+0xc000] ;  /* 0x00c00000c56c783b */ /* 0x000fe20000004200 */
[----:B------:R-:W-:-:S02]  /*5fe0*/  ISETP.GE.AND P5, PT, R8, R135, PT ;  /* 0x000000870800720c */ /* 0x000fc40003fa6270 */
[-C--:B------:R-:W-:Y:S01]  /*5ff0*/  ISETP.GE.AND P2, PT, R8, R2.reuse, PT ;  /* 0x000000020800720c */ /* 0x080fe20003f46270 */
[----:B------:R-:W-:Y:S01]  /*6000*/  LDSM.16.MT88.4 R100, [R196+0xc000] ;  /* 0x00c00000c464783b */ /* 0x000fe20000004200 */
[----:B------:R-:W-:Y:S02]  /*6010*/  FSEL R16, R41, -INF , !P4 ;  /* 0xff80000029107808 */ /* 0x000fe40006000000 */
[CC--:B------:R-:W-:Y:S01]  /*6020*/  ISETP.GE.AND P3, PT, R4.reuse, R135.reuse, PT ;  /* 0x000000870400720c */ /* 0x0c0fe20003f66270 */
[----:B------:R-:W-:Y:S01]  /*6030*/  LDSM.16.MT88.4 R40, [R200+0xe000] ;  /* 0x00e00000c828783b */ /* 0x000fe20000004200 */
[----:B------:R-:W-:Y:S01]  /*6040*/  ISETP.GE.AND P4, PT, R4, R2, PT ;  /* 0x000000020400720c */ /* 0x000fe20003f86270 */
[----:B------:R-:W-:Y:S01]  /*6050*/  VIADD R4, R3, 0x21 ;  /* 0x0000002103047836 */ /* 0x000fe20000000000 */
[----:B------:R-:W-:Y:S01]  /*6060*/  FSEL R8, R17, -INF , !P6 ;  /* 0xff80000011087808 */ /* 0x000fe20007000000 */
[----:B------:R-:W-:Y:S01]  /*6070*/  LDSM.16.MT88.4 R56, [R197+0xe000] ;  /* 0x00e00000c538783b */ /* 0x000fe20000004200 */
[----:B------:R-:W-:-:S02]  /*6080*/  ISETP.GE.AND P6, PT, R3, R135, PT ;  /* 0x000000870300720c */ /* 0x000fc40003fc6270 */
[----:B------:R-:W-:Y:S01]  /*6090*/  FSEL R12, R32, -INF , !P3 ;  /* 0xff800000200c7808 */ /* 0x000fe20005800000 */
[----:B------:R-:W-:Y:S01]  /*60a0*/  LDSM.16.MT88.4 R136, [R196+0x10000] ;  /* 0x01000000c488783b */ /* 0x000fe20000004200 */
[----:B------:R-:W-:Y:S02]  /*60b0*/  FSEL R26, R6, -INF , !P6 ;  /* 0xff800000061a7808 */ /* 0x000fe40007000000 */
[C---:B------:R-:W-:Y:S02]  /*60c0*/  ISETP.GE.AND P6, PT, R4.reuse, R135, PT ;  /* 0x000000870400720c */ /* 0x040fe40003fc6270 */
[-C--:B------:R-:W-:Y:S02]  /*60d0*/  ISETP.GE.AND P3, PT, R4, R2.reuse, PT ;  /* 0x000000020400720c */ /* 0x080fe40003f66270 */
[----:B------:R-:W-:Y:S02]  /*60e0*/  FSEL R4, R21, -INF , !P4 ;  /* 0xff80000015047808 */ /* 0x000fe40006000000 */
[----:B------:R-:W-:-:S02]  /*60f0*/  ISETP.GE.AND P4, PT, R3, R2, PT ;  /* 0x000000020300720c */ /* 0x000fc40003f86270 */
[----:B------:R-:W-:Y:S02]  /*6100*/  FSEL R6, R20, -INF , !P2 ;  /* 0xff80000014067808 */ /* 0x000fe40005000000 */
[----:B------:R-:W-:Y:S02]  /*6110*/  FMNMX.FTZ R11, R26, R68, !PT ;  /* 0x000000441a0b7209 */ /* 0x000fe40007810000 */
[----:B------:R-:W-:Y:S02]  /*6120*/  FSEL R20, R69, -INF , !P4 ;  /* 0xff80000045147808 */ /* 0x000fe40006000000 */
[----:B------:R-:W-:Y:S02]  /*6130*/  FSEL R14, R33, -INF , !P5 ;  /* 0xff800000210e7808 */ /* 0x000fe40006800000 */
[----:B------:R-:W-:Y:S02]  /*6140*/  FMNMX.FTZ R11, R28, R11, !PT ;  /* 0x0000000b1c0b7209 */ /* 0x000fe40007810000 */
[----:B------:R-:W-:-:S02]  /*6150*/  ISETP.GE.AND P5, PT, R9, R135, PT ;  /* 0x000000870900720c */ /* 0x000fc40003fa6270 */
[----:B------:R-:W-:Y:S01]  /*6160*/  ISETP.GE.AND P2, PT, R9, R2, PT ;  /* 0x000000020900720c */ /* 0x000fe20003f46270 */
[----:B------:R-:W-:Y:S01]  /*6170*/  VIADD R9, R3, 0x28 ;  /* 0x0000002803097836 */ /* 0x000fe20000000000 */
[----:B------:R-:W-:Y:S02]  /*6180*/  FMNMX.FTZ R15, R20, R70, !PT ;  /* 0x00000046140f7209 */ /* 0x000fe40007810000 */
[----:B------:R-:W-:Y:S02]  /*6190*/  FMNMX.FTZ R11, R24, R11, !PT ;  /* 0x0000000b180b7209 */ /* 0x000fe40007810000 */
[----:B------:R-:W-:Y:S02]  /*61a0*/  FMNMX.FTZ R15, R30, R15, !PT ;  /* 0x0000000f1e0f7209 */ /* 0x000fe40007810000 */
[----:B------:R-:W-:Y:S02]  /*61b0*/  FSEL R170, R170, -INF , !P5 ;  /* 0xff800000aaaa7808 */ /* 0x000fe40006800000 */
[----:B------:R-:W-:-:S02]  /*61c0*/  FSEL R174, R174, -INF , !P2 ;  /* 0xff800000aeae7808 */ /* 0x000fc40005000000 */
[C---:B------:R-:W-:Y:S02]  /*61d0*/  ISETP.GE.AND P5, PT, R9.reuse, R135, PT ;  /* 0x000000870900720c */ /* 0x040fe40003fa6270 */
[----:B------:R-:W-:Y:S02]  /*61e0*/  ISETP.GE.AND P2, PT, R9, R2, PT ;  /* 0x000000020900720c */ /* 0x000fe40003f46270 */
[----:B------:R-:W-:Y:S01]  /*61f0*/  FMNMX.FTZ R9, R18, R11, !PT ;  /* 0x0000000b12097209 */ /* 0x000fe20007810000 */
[----:B------:R-:W-:Y:S01]  /*6200*/  VIADD R11, R3, 0x29 ;  /* 0x00000029030b7836 */ /* 0x000fe20000000000 */
[----:B------:R-:W-:Y:S02]  /*6210*/  FMNMX.FTZ R15, R22, R15, !PT ;  /* 0x0000000f160f7209 */ /* 0x000fe40007810000 */
[----:B------:R-:W-:Y:S02]  /*6220*/  FMNMX.FTZ R9, R16, R9, !PT ;  /* 0x0000000910097209 */ /* 0x000fe40007810000 */
[----:B------:R-:W-:-:S02]  /*6230*/  FMNMX.FTZ R15, R10, R15, !PT ;  /* 0x0000000f0a0f7209 */ /* 0x000fc40007810000 */
[----:B------:R-:W-:Y:S01]  /*6240*/  FMNMX.FTZ R17, R14, R9, !PT ;  /* 0x000000090e117209 */ /* 0x000fe20007810000 */
[----:B------:R-:W-:Y:S01]  /*6250*/  VIADD R9, R3, 0x38 ;  /* 0x0000003803097836 */ /* 0x000fe20000000000 */
[----:B------:R-:W-:Y:S02]  /*6260*/  FMNMX.FTZ R15, R8, R15, !PT ;  /* 0x0000000f080f7209 */ /* 0x000fe40007810000 */
[----:B------:R-:W-:Y:S02]  /*6270*/  FMNMX.FTZ R17, R12, R17, !PT ;  /* 0x000000110c117209 */ /* 0x000fe40007810000 */
[----:B------:R-:W-:Y:S02]  /*6280*/  FMNMX.FTZ R15, R6, R15, !PT ;  /* 0x0000000f060f7209 */ /* 0x000fe40007810000 */
[----:B------:R-:W-:Y:S02]  /*6290*/  FSEL R222, R222, -INF , !P6 ;  /* 0xff800000dede7808 */ /* 0x000fe40007000000 */
[----:B------:R-:W-:-:S02]  /*62a0*/  FMNMX.FTZ R17, R170, R17, !PT ;  /* 0x00000011aa117209 */ /* 0x000fc40007810000 */
[----:B------:R-:W-:Y:S02]  /*62b0*/  FMNMX.FTZ R15, R4, R15, !PT ;  /* 0x0000000f040f7209 */ /* 0x000fe40007810000 */
[----:B------:R-:W-:Y:S02]  /*62c0*/  ISETP.GE.AND P6, PT, R11, R135, PT ;  /* 0x000000870b00720c */ /* 0x000fe40003fc6270 */
[----:B------:R-:W-:Y:S02]  /*62d0*/  FSEL R172, R172, -INF , !P5 ;  /* 0xff800000acac7808 */ /* 0x000fe40006800000 */
[----:B------:R-:W-:Y:S02]  /*62e0*/  FMNMX.FTZ R17, R222, R17, !PT ;  /* 0x00000011de117209 */ /* 0x000fe40007810000 */
[----:B------:R-:W-:Y:S02]  /*62f0*/  FSEL R176, R176, -INF , !P3 ;  /* 0xff800000b0b07808 */ /* 0x000fe40005800000 */
[----:B------:R-:W-:-:S02]  /*6300*/  FMNMX.FTZ R15, R174, R15, !PT ;  /* 0x0000000fae0f7209 */ /* 0x000fc40007810000 */
[----:B------:R-:W-:Y:S01]  /*6310*/  ISETP.GE.AND P4, PT, R11, R2, PT ;  /* 0x000000020b00720c */ /* 0x000fe20003f86270 */
[----:B------:R-:W-:Y:S01]  /*6320*/  VIADD R11, R3, 0x31 ;  /* 0x00000031030b7836 */ /* 0x000fe20000000000 */
[----:B------:R-:W-:Y:S01]  /*6330*/  ISETP.GE.AND P3, PT, R13, R135, PT ;  /* 0x000000870d00720c */ /* 0x000fe20003f66270 */
[----:B------:R-:W-:Y:S01]  /*6340*/  VIADD R3, R3, 0x39 ;  /* 0x0000003903037836 */ /* 0x000fe20000000000 */
[----:B------:R-:W-:Y:S02]  /*6350*/  FSEL R220, R220, -INF , !P6 ;  /* 0xff800000dcdc7808 */ /* 0x000fe40007000000 */
[----:B------:R-:W-:Y:S02]  /*6360*/  FMNMX.FTZ R17, R172, R17, !PT ;  /* 0x00000011ac117209 */ /* 0x000fe40007810000 */
[----:B------:R-:W-:Y:S02]  /*6370*/  FSEL R146, R146, -INF , !P2 ;  /* 0xff80000092927808 */ /* 0x000fe40005000000 */
[----:B------:R-:W-:-:S02]  /*6380*/  FMNMX.FTZ R15, R176, R15, !PT ;  /* 0x0000000fb00f7209 */ /* 0x000fc40007810000 */
[----:B------:R-:W-:Y:S02]  /*6390*/  FSEL R216, R216, -INF , !P3 ;  /* 0xff800000d8d87808 */ /* 0x000fe40005800000 */
[----:B------:R-:W-:Y:S02]  /*63a0*/  ISETP.GE.AND P5, PT, R11, R135, PT ;  /* 0x000000870b00720c */ /* 0x000fe40003fa6270 */
[----:B------:R-:W-:Y:S02]  /*63b0*/  FMNMX.FTZ R17, R220, R17, !PT ;  /* 0x00000011dc117209 */ /* 0x000fe40007810000 */
[----:B------:R-:W-:Y:S02]  /*63c0*/  ISETP.GE.AND P3, PT, R9, R135, PT ;  /* 0x000000870900720c */ /* 0x000fe40003f66270 */
[----:B------:R-:W-:Y:S02]  /*63d0*/  ISETP.GE.AND P2, PT, R13, R2, PT ;  /* 0x000000020d00720c */ /* 0x000fe40003f46270 */
[----:B------:R-:W-:-:S02]  /*63e0*/  FSEL R144, R144, -INF , !P4 ;  /* 0xff80000090907808 */ /* 0x000fc40006000000 */
[----:B------:R-:W-:Y:S02]  /*63f0*/  FMNMX.FTZ R15, R146, R15, !PT ;  /* 0x0000000f920f7209 */ /* 0x000fe40007810000 */
[----:B------:R-:W-:Y:S02]  /*6400*/  FSEL R182, R182, -INF , !P5 ;  /* 0xff800000b6b67808 */ /* 0x000fe40006800000 */
[----:B------:R-:W-:Y:S02]  /*6410*/  FMNMX.FTZ R17, R216, R17, !PT ;  /* 0x00000011d8117209 */ /* 0x000fe40007810000 */
[----:B------:R-:W-:Y:S02]  /*6420*/  FSEL R150, R150, -INF , !P3 ;  /* 0xff80000096967808 */ /* 0x000fe40005800000 */
[----:B------:R-:W-:Y:S02]  /*6430*/  ISETP.GE.AND P3, PT, R11, R2, PT ;  /* 0x000000020b00720c */ /* 0x000fe40003f66270 */
[----:B------:R-:W-:-:S02]  /*6440*/  FSEL R142, R142, -INF , !P2 ;  /* 0xff8000008e8e7808 */ /* 0x000fc40005000000 */
[----:B------:R-:W-:Y:S02]  /*6450*/  FMNMX.FTZ R15, R144, R15, !PT ;  /* 0x0000000f900f7209 */ /* 0x000fe40007810000 */
[----:B------:R-:W-:Y:S02]  /*6460*/  ISETP.GE.AND P5, PT, R3, R135, PT ;  /* 0x000000870300720c */ /* 0x000fe40003fa6270 */
        /* <DEDUP_REMOVED lines=9> */
[----:B------:R-:W-:-:S02]  /*6500*/  FMNMX.FTZ R13, R148, R17, !PT ;  /* 0x00000011940d7209 */ /* 0x000fc40007810000 */
[----:B------:R-:W-:Y:S02]  /*6510*/  FSEL R178, R178, -INF , !P3 ;  /* 0xff800000b2b27808 */ /* 0x000fe40005800000 */
[----:B------:R-:W-:Y:S01]  /*6520*/  FMNMX.FTZ R15, R180, R15, !PT ;  /* 0x0000000fb40f7209 */ /* 0x000fe20007810000 */
[----:B------:R-:W1:Y:S03]  /*6530*/  SHFL.BFLY PT, R32, R13, 0x2, 0x1f ;  /* 0x0c401f000d207f89 */ /* 0x000e6600000e0000 */
        /* <DEDUP_REMOVED lines=8> */
[----:B------:R-:W-:Y:S01]  /*65c0*/  FMUL.FTZ R141, R132, UR19 ;  /* 0x00000013848d7c20 */ /* 0x000fe20008410000 */
[----:B--2---:R-:W-:-:S04]  /*65d0*/  FMNMX.FTZ R3, R32, R3, !PT ;  /* 0x0000000320037209 */ /* 0x004fc80007810000 */
[----:B------:R-:W-:Y:S02]  /*65e0*/  FSEL R141, R141, RZ, P2 ;  /* 0x000000ff8d8d7208 */ /* 0x000fe40001000000 */
[C---:B------:R-:W-:Y:S01]  /*65f0*/  FSETP.NEU.FTZ.AND P2, PT, R3.reuse, -INF , PT ;  /* 0xff8000000300780b */ /* 0x040fe20003f5d000 */
[----:B------:R-:W-:Y:S02]  /*6600*/  FMUL.FTZ R177, R3, UR19 ;  /* 0x0000001303b17c20 */ /* 0x000fe40008410000 */
[--C-:B------:R-:W-:Y:S01]  /*6610*/  FFMA.FTZ R167, R26, UR19, -R141.reuse ;  /* 0x000000131aa77c23 */ /* 0x100fe2000801088d */
[--C-:B------:R-:W-:Y:S01]  /*6620*/  FFMA.FTZ R166, R68, UR19, -R141.reuse ;  /* 0x0000001344a67c23 */ /* 0x100fe2000801088d */
[--C-:B------:R-:W-:Y:S01]  /*6630*/  FFMA.FTZ R165, R28, UR19, -R141.reuse ;  /* 0x000000131ca57c23 */ /* 0x100fe2000801088d */
[----:B------:R-:W-:Y:S01]  /*6640*/  FSEL R177, R177, RZ, P2 ;  /* 0x000000ffb1b17208 */ /* 0x000fe20001000000 */
[--C-:B------:R-:W-:Y:S01]  /*6650*/  FFMA.FTZ R162, R24, UR19, -R141.reuse ;  /* 0x0000001318a27c23 */ /* 0x100fe2000801088d */
[--C-:B------:R-:W-:Y:S01]  /*6660*/  FFMA.FTZ R161, R18, UR19, -R141.reuse ;  /* 0x0000001312a17c23 */ /* 0x100fe2000801088d */
[----:B------:R-:W-:Y:S01]  /*6670*/  MUFU.EX2 R167, R167 ;  /* 0x000000a700a77308 */ /* 0x000fe20000000800 */
[----:B------:R-:W-:Y:S01]  /*6680*/  FFMA.FTZ R160, R16, UR19, -R141 ;  /* 0x0000001310a07c23 */ /* 0x000fe2000801088d */
[--C-:B------:R-:W-:Y:S01]  /*6690*/  FFMA.FTZ R168, R20, UR19, -R177.reuse ;  /* 0x0000001314a87c23 */ /* 0x100fe200080108b1 */
[--C-:B------:R-:W-:Y:S01]  /*66a0*/  FFMA.FTZ R169, R70, UR19, -R177.reuse ;  /* 0x0000001346a97c23 */ /* 0x100fe200080108b1 */
[--C-:B------:R-:W-:Y:S01]  /*66b0*/  FFMA.FTZ R164, R30, UR19, -R177.reuse ;  /* 0x000000131ea47c23 */ /* 0x100fe200080108b1 */
[----:B------:R-:W-:Y:S01]  /*66c0*/  FFMA.FTZ R163, R22, UR19, -R177 ;  /* 0x0000001316a37c23 */ /* 0x000fe200080108b1 */
[--C-:B------:R-:W-:Y:S01]  /*66d0*/  FFMA.FTZ R159, R14, UR19, -R141.reuse ;  /* 0x000000130e9f7c23 */ /* 0x100fe2000801088d */
[----:B------:R-:W-:Y:S01]  /*66e0*/  FFMA.FTZ R0, R12, UR19, -R141 ;  /* 0x000000130c007c23 */ /* 0x000fe2000801088d */
[----:B------:R-:W1:Y:S01]  /*66f0*/  MUFU.EX2 R166, R166 ;  /* 0x000000a600a67308 */ /* 0x000e620000000800 */
[--C-:B------:R-:W-:Y:S01]  /*6700*/  FFMA.FTZ R158, R10, UR19, -R177.reuse ;  /* 0x000000130a9e7c23 */ /* 0x100fe200080108b1 */
[--C-:B------:R-:W-:Y:S01]  /*6710*/  FFMA.FTZ R157, R8, UR19, -R177.reuse ;  /* 0x00000013089d7c23 */ /* 0x100fe200080108b1 */
[----:B------:R-:W2:Y:S01]  /*6720*/  LDSM.16.MT88.4 R16, [R200+0xc800] ;  /* 0x00c80000c810783b */ /* 0x000ea20000004200 */
[--C-:B------:R-:W-:Y:S01]  /*6730*/  FFMA.FTZ R156, R6, UR19, -R177.reuse ;  /* 0x00000013069c7c23 */ /* 0x100fe200080108b1 */
[--C-:B------:R-:W-:Y:S01]  /*6740*/  FFMA.FTZ R153, R4, UR19, -R177.reuse ;  /* 0x0000001304997c23 */ /* 0x100fe200080108b1 */
[----:B------:R-:W-:Y:S01]  /*6750*/  FFMA.FTZ R175, R176, UR19, -R177 ;  /* 0x00000013b0af7c23 */ /* 0x000fe200080108b1 */
[----:B------:R-:W3:Y:S01]  /*6760*/  LDSM.16.MT88.4 R12, [R198+0xc800] ;  /* 0x00c80000c60c783b */ /* 0x000ee20000004200 */
[----:B------:R-:W-:Y:S01]  /*6770*/  MUFU.EX2 R165, R165 ;  /* 0x000000a500a57308 */ /* 0x000fe20000000800 */
[--C-:B------:R-:W-:Y:S01]  /*6780*/  FFMA.FTZ R170, R170, UR19, -R141.reuse ;  /* 0x00000013aaaa7c23 */ /* 0x100fe2000801088d */
[--C-:B------:R-:W-:Y:S01]  /*6790*/  FFMA.FTZ R171, R222, UR19, -R141.reuse ;  /* 0x00000013deab7c23 */ /* 0x100fe2000801088d */
[----:B------:R-:W4:Y:S01]  /*67a0*/  LDSM.16.MT88.4 R8, [R200+0xe800] ;  /* 0x00e80000c808783b */ /* 0x000f220000004200 */
[--C-:B------:R-:W-:Y:S01]  /*67b0*/  FFMA.FTZ R172, R172, UR19, -R141.reuse ;  /* 0x00000013acac7c23 */ /* 0x100fe2000801088d */
[----:B------:R-:W-:Y:S01]  /*67c0*/  FFMA.FTZ R173, R220, UR19, -R141 ;  /* 0x00000013dcad7c23 */ /* 0x000fe2000801088d */
[--C-:B------:R-:W-:Y:S01]  /*67d0*/  FFMA.FTZ R174, R174, UR19, -R177.reuse ;  /* 0x00000013aeae7c23 */ /* 0x100fe200080108b1 */
[----:B------:R-:W5:Y:S01]  /*67e0*/  LDSM.16.MT88.4 R4, [R198+0xe800] ;  /* 0x00e80000c604783b */ /* 0x000f620000004200 */
[----:B------:R-:W2:Y:S01]  /*67f0*/  MUFU.EX2 R162, R162 ;  /* 0x000000a200a27308 */ /* 0x000ea20000000800 */
[----:B-1----:R-:W-:Y:S01]  /*6800*/  F2FP.BF16.F32.PACK_AB R96, R166, R167 ;  /* 0x000000a7a660723e */ /* 0x002fe200000010ff */
[--C-:B------:R-:W-:Y:S01]  /*6810*/  FFMA.FTZ R176, R146, UR19, -R177.reuse ;  /* 0x0000001392b07c23 */ /* 0x100fe200080108b1 */
[----:B------:R-:W-:Y:S01]  /*6820*/  FFMA.FTZ R179, R144, UR19, -R177 ;  /* 0x0000001390b37c23 */ /* 0x000fe200080108b1 */
[----:B------:R-:W-:Y:S01]  /*6830*/  LDSM.16.MT88.4 R28, [R197+0xc800] ;  /* 0x00c80000c51c783b */ /* 0x000fe20000004200 */
[--C-:B------:R-:W-:Y:S01]  /*6840*/  FFMA.FTZ R181, R216, UR19, -R141.reuse ;  /* 0x00000013d8b57c23 */ /* 0x100fe2000801088d */
[--C-:B------:R-:W-:Y:S01]  /*6850*/  FFMA.FTZ R182, R182, UR19, -R141.reuse ;  /* 0x00000013b6b67c23 */ /* 0x100fe2000801088d */
[--C-:B------:R-:W-:Y:S01]  /*6860*/  FFMA.FTZ R183, R150, UR19, -R141.reuse ;  /* 0x0000001396b77c23 */ /* 0x100fe2000801088d */
[----:B------:R-:W-:Y:S01]  /*6870*/  MUFU.EX2 R168, R168 ;  /* 0x000000a800a87308 */ /* 0x000fe20000000800 */
[----:B------:R-:W-:Y:S01]  /*6880*/  LDSM.16.MT88.4 R24, [R196+0xc800] ;  /* 0x00c80000c418783b */ /* 0x000fe20000004200 */
[----:B------:R-:W-:Y:S01]  /*6890*/  FFMA.FTZ R220, R148, UR19, -R141 ;  /* 0x0000001394dc7c23 */ /* 0x000fe2000801088d */
[--C-:B------:R-:W-:Y:S01]  /*68a0*/  FFMA.FTZ R216, R142, UR19, -R177.reuse ;  /* 0x000000138ed87c23 */ /* 0x100fe200080108b1 */
[--C-:B------:R-:W-:Y:S01]  /*68b0*/  FFMA.FTZ R217, R140, UR19, -R177.reuse ;  /* 0x000000138cd97c23 */ /* 0x100fe200080108b1 */
[----:B------:R-:W-:Y:S01]  /*68c0*/  LDSM.16.MT88.4 R20, [R197+0xe800] ;  /* 0x00e80000c514783b */ /* 0x000fe20000004200 */
[--C-:B------:R-:W-:Y:S01]  /*68d0*/  FFMA.FTZ R180, R180, UR19, -R177.reuse ;  /* 0x00000013b4b47c23 */ /* 0x100fe200080108b1 */
[----:B------:R-:W-:Y:S01]  /*68e0*/  FFMA.FTZ R219, R178, UR19, -R177 ;  /* 0x00000013b2db7c23 */ /* 0x000fe200080108b1 */
[----:B------:R-:W1:Y:S01]  /*68f0*/  MUFU.EX2 R169, R169 ;  /* 0x000000a900a97308 */ /* 0x000e620000000800 */
[----:B--2---:R-:W-:Y:S01]  /*6900*/  F2FP.BF16.F32.PACK_AB R98, R162, R165 ;  /* 0x000000a5a262723e */ /* 0x004fe200000010ff */
[----:B------:R-:W-:Y:S01]  /*6910*/  LDSM.16.MT88.4 R148, [R196+0x11000] ;  /* 0x01100000c494783b */ /* 0x000fe20000004200 */
[----:B------:R-:W-:-:S03]  /*6920*/  FADD.FTZ R166, R167, R166 ;  /* 0x000000a6a7a67221 */ /* 0x000fc60000010000 */
[----:B------:R-:W-:Y:S01]  /*6930*/  LDSM.16.MT88.4 R140, [R200+0xd800] ;  /* 0x00d80000c88c783b */ /* 0x000fe20000004200 */
[----:B------:R-:W-:Y:S01]  /*6940*/  FADD.FTZ R165, R165, R166 ;  /* 0x000000a6a5a57221 */ /* 0x000fe20000010000 */
[----:B------:R-:W-:Y:S03]  /*6950*/  MUFU.EX2 R164, R164 ;  /* 0x000000a400a47308 */ /* 0x000fe60000000800 */
[----:B------:R-:W-:-:S05]  /*6960*/  FADD.FTZ R162, R162, R165 ;  /* 0x000000a5a2a27221 */ /* 0x000fca0000010000 */
[----:B------:R-:W2:Y:S01]  /*6970*/  MUFU.EX2 R163, R163 ;  /* 0x000000a300a37308 */ /* 0x000ea20000000800 */
[----:B-1----:R-:W-:Y:S01]  /*6980*/  F2FP.BF16.F32.PACK_AB R97, R169, R168 ;  /* 0x000000a8a961723e */ /* 0x002fe200000010ff */
[----:B------:R-:W-:-:S06]  /*6990*/  FADD.FTZ R169, R168, R169 ;  /* 0x000000a9a8a97221 */ /* 0x000fcc0000010000 */
[----:B------:R-:W-:Y:S08]  /*69a0*/  MUFU.EX2 R161, R161 ;  /* 0x000000a100a17308 */ /* 0x000ff00000000800 */
[----:B------:R-:W1:Y:S01]  /*69b0*/  MUFU.EX2 R160, R160 ;  /* 0x000000a000a07308 */ /* 0x000e620000000800 */
[----:B--2---:R-:W-:Y:S01]  /*69c0*/  F2FP.BF16.F32.PACK_AB R99, R163, R164 ;  /* 0x000000a4a363723e */ /* 0x004fe200000010ff */
[----:B------:R-:W-:-:S04]  /*69d0*/  FADD.FTZ R164, R164, R169 ;  /* 0x000000a9a4a47221 */ /* 0x000fc80000010000 */
[----:B------:R-:W-:Y:S02]  /*69e0*/  FADD.FTZ R163, R163, R164 ;  /* 0x000000a4a3a37221 */ /* 0x000fe40000010000 */
[C---:B------:R-:W-:Y:S01]  /*69f0*/  HMMA.16816.F32.BF16 R128, R96.reuse, R124, RZ ;  /* 0x0000007c6080723c */ /* 0x040fe200000418ff */
[----:B------:R-:W-:Y:S05]  /*6a00*/  MUFU.EX2 R159, R159 ;  /* 0x0000009f009f7308 */ /* 0x000fea0000000800 */
[C---:B------:R-:W-:Y:S03]  /*6a10*/  HMMA.16816.F32.BF16 R120, R96.reuse, R116, RZ ;  /* 0x000000746078723c */ /* 0x040fe600000418ff */
[----:B------:R-:W2:Y:S01]  /*6a20*/  MUFU.EX2 R0, R0 ;  /* 0x0000000000007308 */ /* 0x000ea20000000800 */
[C---:B-1----:R-:W-:Y:S01]  /*6a30*/  F2FP.BF16.F32.PACK_AB R32, R160.reuse, R161 ;  /* 0x000000a1a020723e */ /* 0x042fe200000010ff */
[----:B------:R-:W-:Y:S01]  /*6a40*/  FADD.FTZ R161, R161, R162 ;  /* 0x000000a2a1a17221 */ /* 0x000fe20000010000 */
[----:B------:R-:W-:Y:S03]  /*6a50*/  HMMA.16816.F32.BF16 R36, R96, R40, RZ ;  /* 0x000000286024723c */ /* 0x000fe600000418ff */
[----:B------:R-:W-:-:S02]  /*6a60*/  FADD.FTZ R160, R160, R161 ;  /* 0x000000a1a0a07221 */ /* 0x000fc40000010000 */
[----:B------:R-:W-:Y:S01]  /*6a70*/  MUFU.EX2 R158, R158 ;  /* 0x0000009e009e7308 */ /* 0x000fe20000000800 */
[C---:B------:R-:W-:Y:S06]  /*6a80*/  HMMA.16816.F32.BF16 R124, R96.reuse, R126, RZ ;  /* 0x0000007e607c723c */ /* 0x040fec00000418ff */
[----:B------:R-:W-:Y:S01]  /*6a90*/  HMMA.16816.F32.BF16 R116, R96, R118, RZ ;  /* 0x000000766074723c */ /* 0x000fe200000418ff */
[----:B------:R-:W1:Y:S01]  /*6aa0*/  MUFU.EX2 R157, R157 ;  /* 0x0000009d009d7308 */ /* 0x000e620000000800 */
[----:B--2---:R-:W-:Y:S01]  /*6ab0*/  F2FP.BF16.F32.PACK_AB R34, R0, R159 ;  /* 0x0000009f0022723e */ /* 0x004fe200000010ff */
[----:B------:R-:W-:-:S03]  /*6ac0*/  FADD.FTZ R159, R159, R160 ;  /* 0x000000a09f9f7221 */ /* 0x000fc60000010000 */
[C---:B------:R-:W-:Y:S01]  /*6ad0*/  HMMA.16816.F32.BF16 R40, R96.reuse, R42, RZ ;  /* 0x0000002a6028723c */ /* 0x040fe200000418ff */
[----:B------:R-:W-:Y:S02]  /*6ae0*/  FADD.FTZ R159, R0, R159 ;  /* 0x0000009f009f7221 */ /* 0x000fe40000010000 */
[----:B------:R-:W-:Y:S03]  /*6af0*/  MUFU.EX2 R156, R156 ;  /* 0x0000009c009c7308 */ /* 0x000fe60000000800 */
[C---:B------:R-:W-:Y:S05]  /*6b00*/  HMMA.16816.F32.BF16 R44, R96.reuse, R48, RZ ;  /* 0x00000030602c723c */ /* 0x040fea00000418ff */
[----:B------:R-:W2:Y:S01]  /*6b10*/  MUFU.EX2 R153, R153 ;  /* 0x0000009900997308 */ /* 0x000ea20000000800 */
[----:B-1----:R-:W-:Y:S01]  /*6b20*/  F2FP.BF16.F32.PACK_AB R33, R157, R158 ;  /* 0x0000009e9d21723e */ /* 0x002fe200000010ff */
[----:B------:R-:W-:Y:S01]  /*6b30*/  HMMA.16816.F32.BF16 R48, R96, R50, RZ ;  /* 0x000000326030723c */ /* 0x000fe200000418ff */
[----:B------:R-:W-:-:S04]  /*6b40*/  FADD.FTZ R158, R158, R163 ;  /* 0x000000a39e9e7221 */ /* 0x000fc80000010000 */
[----:B------:R-:W-:Y:S01]  /*6b50*/  FADD.FTZ R157, R157, R158 ;  /* 0x0000009e9d9d7221 */ /* 0x000fe20000010000 */
[C---:B------:R-:W-:Y:S01]  /*6b60*/  HMMA.16816.F32.BF16 R60, R96.reuse, R64, RZ ;  /* 0x00000040603c723c */ /* 0x040fe200000418ff */
[----:B------:R-:W-:Y:S05]  /*6b70*/  MUFU.EX2 R170, R170 ;  /* 0x000000aa00aa7308 */ /* 0x000fea0000000800 */
[----:B------:R-:W-:Y:S01]  /*6b80*/  HMMA.16816.F32.BF16 R68, R96, R72, RZ ;  /* 0x000000486044723c */ /* 0x000fe200000418ff */
[----:B--2---:R-:W-:Y:S02]  /*6b90*/  F2FP.BF16.F32.PACK_AB R35, R153, R156 ;  /* 0x0000009c9923723e */ /* 0x004fe400000010ff */
[----:B------:R-:W1:Y:S01]  /*6ba0*/  MUFU.EX2 R171, R171 ;  /* 0x000000ab00ab7308 */ /* 0x000e620000000800 */
[----:B------:R-:W-:-:S02]  /*6bb0*/  FADD.FTZ R156, R156, R157 ;  /* 0x0000009d9c9c7221 */ /* 0x000fc40000010000 */
[----:B------:R-:W-:Y:S02]  /*6bc0*/  HMMA.16816.F32.BF16 R76, R96, R80, RZ ;  /* 0x00000050604c723c */ /* 0x000fe400000418ff */
[----:B------:R-:W-:-:S04]  /*6bd0*/  FADD.FTZ R153, R153, R156 ;  /* 0x0000009c99997221 */ /* 0x000fc80000010000 */
[C---:B------:R-:W-:Y:S01]  /*6be0*/  HMMA.16816.F32.BF16 R128, R32.reuse, R16, R128 ;  /* 0x000000102080723c */ /* 0x040fe20000041880 */
[----:B------:R-:W2:Y:S05]  /*6bf0*/  MUFU.EX2 R172, R172 ;  /* 0x000000ac00ac7308 */ /* 0x000eaa0000000800 */
[C---:B------:R-:W-:Y:S01]  /*6c00*/  HMMA.16816.F32.BF16 R124, R32.reuse, R18, R124 ;  /* 0x00000012207c723c */ /* 0x040fe2000004187c */
[----:B------:R-:W5:Y:S02]  /*6c10*/  LDSM.16.MT88.4 R16, [R196+0xe800] ;  /* 0x00e80000c410783b */ /* 0x000f640000004200 */
[----:B------:R-:W4:Y:S01]  /*6c20*/  MUFU.EX2 R173, R173 ;  /* 0x000000ad00ad7308 */ /* 0x000f220000000800 */
[C---:B-1----:R-:W-:Y:S01]  /*6c30*/  F2FP.BF16.F32.PACK_AB R144, R171.reuse, R170 ;  /* 0x000000aaab90723e */ /* 0x042fe200000010ff */
[----:B------:R-:W-:Y:S01]  /*6c40*/  FADD.FTZ R170, R170, R159 ;  /* 0x0000009faaaa7221 */ /* 0x000fe20000010000 */
[----:B---3--:R-:W-:Y:S03]  /*6c50*/  HMMA.16816.F32.BF16 R120, R32, R12, R120 ;  /* 0x0000000c2078723c */ /* 0x008fe60000041878 */
[----:B------:R-:W-:-:S02]  /*6c60*/  FADD.FTZ R171, R171, R170 ;  /* 0x000000aaabab7221 */ /* 0x000fc40000010000 */
[----:B------:R-:W-:Y:S01]  /*6c70*/  MUFU.EX2 R174, R174 ;  /* 0x000000ae00ae7308 */ /* 0x000fe20000000800 */
[----:B------:R-:W-:Y:S01]  /*6c80*/  HMMA.16816.F32.BF16 R116, R32, R14, R116 ;  /* 0x0000000e2074723c */ /* 0x000fe20000041874 */
[----:B------:R-:W1:Y:S01]  /*6c90*/  LDSM.16.MT88.4 R12, [R200+0x10800] ;  /* 0x01080000c80c783b */ /* 0x000e620000004200 */
[----:B--2---:R-:W-:-:S04]  /*6ca0*/  FADD.FTZ R0, R172, R171 ;  /* 0x000000abac007221 */ /* 0x004fc80000010000 */
[----:B----4-:R-:W-:Y:S01]  /*6cb0*/  HMMA.16816.F32.BF16 R36, R32, R8, R36 ;  /* 0x000000082024723c */ /* 0x010fe20000041824 */
[----:B------:R-:W2:Y:S01]  /*6cc0*/  MUFU.EX2 R175, R175 ;  /* 0x000000af00af7308 */ /* 0x000ea20000000800 */
[C---:B------:R-:W-:Y:S01]  /*6cd0*/  F2FP.BF16.F32.PACK_AB R146, R173.reuse, R172 ;  /* 0x000000acad92723e */ /* 0x040fe200000010ff */
[----:B------:R-:W-:-:S03]  /*6ce0*/  FADD.FTZ R0, R173, R0 ;  /* 0x00000000ad007221 */ /* 0x000fc60000010000 */
[----:B------:R-:W-:Y:S01]  /*6cf0*/  HMMA.16816.F32.BF16 R40, R32, R10, R40 ;  /* 0x0000000a2028723c */ /* 0x000fe20000041828 */
[----:B------:R-:W3:Y:S02]  /*6d00*/  LDSM.16.MT88.4 R8, [R198+0x10800] ;  /* 0x01080000c608783b */ /* 0x000ee40000004200 */
[----:B------:R-:W-:Y:S03]  /*6d10*/  MUFU.EX2 R176, R176 ;  /* 0x000000b000b07308 */ /* 0x000fe60000000800 */
[C---:B------:R-:W-:Y:S05]  /*6d20*/  HMMA.16816.F32.BF16 R64, R96.reuse, R66, RZ ;  /* 0x000000426040723c */ /* 0x040fea00000418ff */
[----:B------:R-:W4:Y:S01]  /*6d30*/  MUFU.EX2 R179, R179 ;  /* 0x000000b300b37308 */ /* 0x000f220000000800 */
[----:B------:R-:W-:Y:S01]  /*6d40*/  HMMA.16816.F32.BF16 R72, R96, R74, RZ ;  /* 0x0000004a6048723c */ /* 0x000fe200000418ff */
[----:B--2---:R-:W-:Y:S01]  /*6d50*/  F2FP.BF16.F32.PACK_AB R145, R175, R174 ;  /* 0x000000aeaf91723e */ /* 0x004fe200000010ff */
[----:B------:R-:W-:-:S04]  /*6d60*/  FADD.FTZ R174, R174, R153 ;  /* 0x00000099aeae7221 */ /* 0x000fc80000010000 */
[----:B------:R-:W-:Y:S01]  /*6d70*/  HMMA.16816.F32.BF16 R80, R96, R82, RZ ;  /* 0x000000526050723c */ /* 0x000fe200000418ff */
[----:B------:R-:W-:Y:S01]  /*6d80*/  MUFU.EX2 R181, R181 ;  /* 0x000000b500b57308 */ /* 0x000fe20000000800 */
[----:B------:R-:W-:-:S04]  /*6d90*/  FADD.FTZ R175, R175, R174 ;  /* 0x000000aeafaf7221 */ /* 0x000fc80000010000 */
[C---:B-----5:R-:W-:Y:S03]  /*6da0*/  HMMA.16816.F32.BF16 R44, R32.reuse, R4, R44 ;  /* 0x00000004202c723c */ /* 0x060fe6000004182c */
[----:B------:R-:W2:Y:S01]  /*6db0*/  MUFU.EX2 R182, R182 ;  /* 0x000000b600b67308 */ /* 0x000ea20000000800 */
[C---:B----4-:R-:W-:Y:S01]  /*6dc0*/  F2FP.BF16.F32.PACK_AB R147, R179.reuse, R176 ;  /* 0x000000b0b393723e */ /* 0x050fe200000010ff */
[----:B------:R-:W-:Y:S01]  /*6dd0*/  FADD.FTZ R176, R176, R175 ;  /* 0x000000afb0b07221 */ /* 0x000fe20000010000 */
[C---:B------:R-:W-:Y:S01]  /*6de0*/  HMMA.16816.F32.BF16 R48, R32.reuse, R6, R48 ;  /* 0x000000062030723c */ /* 0x040fe20000041830 */
[----:B------:R-:W-:Y:S02]  /*6df0*/  LDSM.16.MT88.4 R4, [R197+0x10800] ;  /* 0x01080000c504783b */ /* 0x000fe40000004200 */
[----:B------:R-:W-:Y:S02]  /*6e00*/  FADD.FTZ R179, R179, R176 ;  /* 0x000000b0b3b37221 */ /* 0x000fe40000010000 */
[----:B------:R-:W-:Y:S01]  /*6e10*/  MUFU.EX2 R183, R183 ;  /* 0x000000b700b77308 */ /* 0x000fe20000000800 */
[C---:B------:R-:W-:Y:S06]  /*6e20*/  HMMA.16816.F32.BF16 R60, R32.reuse, R16, R60 ;  /* 0x00000010203c723c */ /* 0x040fec000004183c */
[C---:B------:R-:W-:Y:S01]  /*6e30*/  HMMA.16816.F32.BF16 R64, R32.reuse, R18, R64 ;  /* 0x000000122040723c */ /* 0x040fe20000041840 */
[----:B------:R-:W4:Y:S01]  /*6e40*/  LDSM.16.MT88.4 R16, [R200+0xd000] ;  /* 0x00d00000c810783b */ /* 0x000f220000004200 */
[----:B------:R-:W-:Y:S04]  /*6e50*/  MUFU.EX2 R220, R220 ;  /* 0x000000dc00dc7308 */ /* 0x000fe80000000800 */
[C---:B-1----:R-:W-:Y:S04]  /*6e60*/  HMMA.16816.F32.BF16 R68, R32.reuse, R12, R68 ;  /* 0x0000000c2044723c */ /* 0x042fe80000041844 */
[----:B------:R-:W-:Y:S02]  /*6e70*/  MUFU.EX2 R216, R216 ;  /* 0x000000d800d87308 */ /* 0x000fe40000000800 */
[C---:B------:R-:W-:Y:S01]  /*6e80*/  HMMA.16816.F32.BF16 R72, R32.reuse, R14, R72 ;  /* 0x0000000e2048723c */ /* 0x040fe20000041848 */
[----:B------:R-:W1:Y:S05]  /*6e90*/  LDSM.16.MT88.4 R12, [R198+0xd000] ;  /* 0x00d00000c60c783b */ /* 0x000e6a0000004200 */
[C---:B---3--:R-:W-:Y:S01]  /*6ea0*/  HMMA.16816.F32.BF16 R76, R32.reuse, R8, R76 ;  /* 0x00000008204c723c */ /* 0x048fe2000004184c */
[----:B------:R-:W3:Y:S05]  /*6eb0*/  MUFU.EX2 R217, R217 ;  /* 0x000000d900d97308 */ /* 0x000eea0000000800 */
[----:B------:R-:W-:Y:S01]  /*6ec0*/  HMMA.16816.F32.BF16 R80, R32, R10, R80 ;  /* 0x0000000a2050723c */ /* 0x000fe20000041850 */
[----:B------:R-:W5:Y:S02]  /*6ed0*/  LDSM.16.MT88.4 R8, [R200+0xf000] ;  /* 0x00f00000c808783b */ /* 0x000f640000004200 */
[----:B------:R-:W-:Y:S03]  /*6ee0*/  MUFU.EX2 R180, R180 ;  /* 0x000000b400b47308 */ /* 0x000fe60000000800 */
[C---:B------:R-:W-:Y:S05]  /*6ef0*/  HMMA.16816.F32.BF16 R84, R96.reuse, R88, RZ ;  /* 0x000000586054723c */ /* 0x040fea00000418ff */
[----:B------:R-:W3:Y:S01]  /*6f00*/  MUFU.EX2 R219, R219 ;  /* 0x000000db00db7308 */ /* 0x000ee20000000800 */
[----:B------:R-:W-:Y:S06]  /*6f10*/  HMMA.16816.F32.BF16 R88, R96, R90, RZ ;  /* 0x0000005a6058723c */ /* 0x000fec00000418ff */
[C---:B----4-:R-:W-:Y:S06]  /*6f20*/  HMMA.16816.F32.BF16 R128, R144.reuse, R16, R128 ;  /* 0x000000109080723c */ /* 0x050fec0000041880 */
[----:B------:R-:W-:Y:S01]  /*6f30*/  HMMA.16816.F32.BF16 R124, R144, R18, R124 ;  /* 0x00000012907c723c */ /* 0x000fe2000004187c */
[----:B------:R-:W-:Y:S05]  /*6f40*/  LDSM.16.MT88.4 R16, [R196+0xf000] ;  /* 0x00f00000c410783b */ /* 0x000fea0000004200 */
[C---:B------:R-:W-:Y:S06]  /*6f50*/  HMMA.16816.F32.BF16 R84, R32.reuse, R4, R84 ;  /* 0x000000042054723c */ /* 0x040fec0000041854 */
[----:B------:R-:W-:Y:S01]  /*6f60*/  HMMA.16816.F32.BF16 R88, R32, R6, R88 ;  /* 0x000000062058723c */ /* 0x000fe20000041858 */
[----:B------:R-:W4:Y:S05]  /*6f70*/  LDSM.16.MT88.4 R4, [R198+0xf000] ;  /* 0x00f00000c604783b */ /* 0x000f2a0000004200 */
        /* <DEDUP_REMOVED lines=13> */
[C---:B----4-:R-:W-:Y:S06]  /*7050*/  HMMA.16816.F32.BF16 R44, R144.reuse, R4, R44 ;  /* 0x00000004902c723c */ /* 0x050fec000004182c */
[----:B------:R-:W-:Y:S01]  /*7060*/  HMMA.16816.F32.BF16 R48, R144, R6, R48 ;  /* 0x000000069030723c */ /* 0x000fe20000041830 */
[----:B------:R-:W4:Y:S05]  /*7070*/  LDSM.16.MT88.4 R4, [R197+0x11000] ;  /* 0x01100000c504783b */ /* 0x000f2a0000004200 */
[----:B------:R-:W-:Y:S01]  /*7080*/  HMMA.16816.F32.BF16 R96, R96, R138, RZ ;  /* 0x0000008a6060723c */ /* 0x000fe200000418ff */
[----:B------:R-:W3:Y:S05]  /*7090*/  LDSM.16.MT88.4 R136, [R196+0x10800] ;  /* 0x01080000c488783b */ /* 0x000eea0000004200 */
[C---:B------:R-:W-:Y:S06]  /*70a0*/  HMMA.16816.F32.BF16 R112, R32.reuse, R28, R112 ;  /* 0x0000001c2070723c */ /* 0x040fec0000041870 */
[C---:B------:R-:W-:Y:S01]  /*70b0*/  HMMA.16816.F32.BF16 R108, R32.reuse, R30, R108 ;  /* 0x0000001e206c723c */ /* 0x040fe2000004186c */
[----:B------:R-:W3:Y:S05]  /*70c0*/  LDSM.16.MT88.4 R28, [R197+0xd000] ;  /* 0x00d00000c51c783b */ /* 0x000eea0000004200 */
[C---:B------:R-:W-:Y:S06]  /*70d0*/  HMMA.16816.F32.BF16 R104, R32.reuse, R24, R104 ;  /* 0x000000182068723c */ /* 0x040fec0000041868 */
[C---:B------:R-:W-:Y:S01]  /*70e0*/  HMMA.16816.F32.BF16 R100, R32.reuse, R26, R100 ;  /* 0x0000001a2064723c */ /* 0x040fe20000041864 */
[----:B------:R-:W3:Y:S05]  /*70f0*/  LDSM.16.MT88.4 R24, [R196+0xd000] ;  /* 0x00d00000c418783b */ /* 0x000eea0000004200 */
[C---:B------:R-:W-:Y:S06]  /*7100*/  HMMA.16816.F32.BF16 R52, R32.reuse, R20, R52 ;  /* 0x000000142034723c */ /* 0x040fec0000041834 */
[----:B------:R-:W-:Y:S01]  /*7110*/  HMMA.16816.F32.BF16 R56, R32, R22, R56 ;  /* 0x000000162038723c */ /* 0x000fe20000041838 */
[----:B------:R-:W3:Y:S05]  /*7120*/  LDSM.16.MT88.4 R20, [R197+0xf000] ;  /* 0x00f00000c514783b */ /* 0x000eea0000004200 */
[C---:B------:R-:W-:Y:S06]  /*7130*/  HMMA.16816.F32.BF16 R60, R144.reuse, R16, R60 ;  /* 0x00000010903c723c */ /* 0x040fec000004183c */
[C---:B------:R-:W-:Y:S01]  /*7140*/  HMMA.16816.F32.BF16 R64, R144.reuse, R18, R64 ;  /* 0x000000129040723c */ /* 0x040fe20000041840 */
[----:B------:R-:W3:Y:S05]  /*7150*/  LDSM.16.MT88.4 R16, [R198+0xd800] ;  /* 0x00d80000c610783b */ /* 0x000eea0000004200 */
[C---:B-1----:R-:W-:Y:S06]  /*7160*/  HMMA.16816.F32.BF16 R68, R144.reuse, R12, R68 ;  /* 0x0000000c9044723c */ /* 0x042fec0000041844 */
[C---:B------:R-:W-:Y:S01]  /*7170*/  HMMA.16816.F32.BF16 R72, R144.reuse, R14, R72 ;  /* 0x0000000e9048723c */ /* 0x040fe20000041848 */
[----:B------:R-:W1:Y:S05]  /*7180*/  LDSM.16.MT88.4 R12, [R200+0xf800] ;  /* 0x00f80000c80c783b */ /* 0x000e6a0000004200 */
[C---:B-----5:R-:W-:Y:S06]  /*7190*/  HMMA.16816.F32.BF16 R76, R144.reuse, R8, R76 ;  /* 0x00000008904c723c */ /* 0x060fec000004184c */
[C---:B------:R-:W-:Y:S01]  /*71a0*/  HMMA.16816.F32.BF16 R80, R144.reuse, R10, R80 ;  /* 0x0000000a9050723c */ /* 0x040fe20000041850 */
[----:B------:R-:W5:Y:S05]  /*71b0*/  LDSM.16.MT88.4 R8, [R196+0xf800] ;  /* 0x00f80000c408783b */ /* 0x000f6a0000004200 */
[C---:B----4-:R-:W-:Y:S06]  /*71c0*/  HMMA.16816.F32.BF16 R84, R144.reuse, R4, R84 ;  /* 0x000000049054723c */ /* 0x050fec0000041854 */
[----:B------:R-:W-:Y:S01]  /*71d0*/  HMMA.16816.F32.BF16 R88, R144, R6, R88 ;  /* 0x000000069058723c */ /* 0x000fe20000041858 */
[----:B--2---:R-:W-:Y:S01]  /*71e0*/  F2FP.BF16.F32.PACK_AB R4, R182, R181 ;  /* 0x000000b5b604723e */ /* 0x004fe200000010ff */
[----:B------:R-:W-:Y:S01]  /*71f0*/  FADD.FTZ R181, R181, R0 ;  /* 0x00000000b5b57221 */ /* 0x000fe20000010000 */
[----:B---3--:R-:W-:Y:S01]  /*7200*/  F2FP.BF16.F32.PACK_AB R5, R217, R216 ;  /* 0x000000d8d905723e */ /* 0x008fe200000010ff */
[----:B------:R-:W-:-:S02]  /*7210*/  FADD.FTZ R216, R216, R179 ;  /* 0x000000b3d8d87221 */ /* 0x000fc40000010000 */
[C---:B------:R-:W-:Y:S01]  /*7220*/  HMMA.16816.F32.BF16 R92, R32.reuse, R136, R92 ;  /* 0x00000088205c723c */ /* 0x040fe2000004185c */
[----:B------:R-:W-:Y:S01]  /*7230*/  F2FP.BF16.F32.PACK_AB R6, R220, R183 ;  /* 0x000000b7dc06723e */ /* 0x000fe200000010ff */
[----:B------:R-:W-:Y:S01]  /*7240*/  FADD.FTZ R182, R182, R181 ;  /* 0x000000b5b6b67221 */ /* 0x000fe20000010000 */
[----:B------:R-:W-:Y:S01]  /*7250*/  F2FP.BF16.F32.PACK_AB R7, R219, R180 ;  /* 0x000000b4db07723e */ /* 0x000fe200000010ff */
[----:B------:R-:W-:Y:S01]  /*7260*/  FADD.FTZ R217, R217, R216 ;  /* 0x000000d8d9d97221 */ /* 0x000fe20000010000 */
[----:B------:R-:W-:Y:S01]  /*7270*/  LEA R216, P2, R133, UR10, 0x1 ;  /* 0x0000000a85d87c11 */ /* 0x000fe2000f8408ff */
[----:B------:R-:W-:Y:S01]  /*7280*/  HMMA.16816.F32.BF16 R96, R32, R138, R96 ;  /* 0x0000008a2060723c */ /* 0x000fe20000041860 */
[----:B------:R-:W2:Y:S01]  /*7290*/  LDSM.16.MT88.4 R136, [R197+0xd800] ;  /* 0x00d80000c588783b */ /* 0x000ea20000004200 */
[----:B------:R-:W-:Y:S01]  /*72a0*/  FADD.FTZ R183, R183, R182 ;  /* 0x000000b6b7b77221 */ /* 0x000fe20000010000 */
[----:B------:R-:W-:Y:S01]  /*72b0*/  FADD.FTZ R180, R180, R217 ;  /* 0x000000d9b4b47221 */ /* 0x000fe20000010000 */
[----:B------:R-:W-:Y:S01]  /*72c0*/  LEA.HI.X R217, R133, UR11, R134, 0x1, P2 ;  /* 0x0000000b85d97c11 */ /* 0x000fe200090f0c86 */
[----:B------:R-:W3:Y:S01]  /*72d0*/  LDSM.16.MT88.4 R32, [R196+0xd800] ;  /* 0x00d80000c420783b */ /* 0x000ee20000004200 */
[----:B------:R-:W-:Y:S01]  /*72e0*/  HMMA.16816.F32.BF16 R112, R144, R28, R112 ;  /* 0x0000001c9070723c */ /* 0x000fe20000041870 */
[----:B------:R-:W-:Y:S01]  /*72f0*/  FADD.FTZ R221, R220, R183 ;  /* 0x000000b7dcdd7221 */ /* 0x000fe20000010000 */
[----:B------:R-:W-:-:S04]  /*7300*/  FADD.FTZ R219, R219, R180 ;  /* 0x000000b4dbdb7221 */ /* 0x000fc80000010000 */
        /* <DEDUP_REMOVED lines=85> */
[----:B------:R-:W-:-:S03]  /*7860*/  ULOP3.LUT UR4, URZ, UR5, URZ, 0x33, !UPT ;  /* 0x000000053f047292 */ /* 0x000fc6000f8e333f */
[----:B------:R-:W-:Y:S02]  /*7870*/  @UP3 UIADD3 UR31, UR31, 0x1, URZ ;  /* 0x000000011f1f3890 */ /* 0x000fe4000fffe03f */
[----:B------:R-:W-:Y:S02]  /*7880*/  @!UP1 UIADD3 UR33, -UR33, URZ, URZ ;  /* 0x0000003f21219290 */ /* 0x000fe4000fffe13f */
[----:B------:R-:W-:Y:S02]  /*7890*/  @!UP0 UIADD3 UR31, -UR31, URZ, URZ ;  /* 0x0000003f1f1f8290 */ /* 0x000fe4000fffe13f */
[----:B------:R-:W-:Y:S02]  /*78a0*/  USEL UR33, UR4, UR33, !UP2 ;  /* 0x0000002104217287 */ /* 0x000fe4000d000000 */
[----:B------:R-:W-:Y:S02]  /*78b0*/  USEL UR4, UR4, UR31, !UP2 ;  /* 0x0000001f04047287 */ /* 0x000fe4000d000000 */
[----:B------:R-:W-:-:S02]  /*78c0*/  UIMAD.WIDE UR26, UR33, 0x4, UR20 ;  /* 0x00000004211a78a5 */ /* 0x000fc4000f8e0214 */
        /* <DEDUP_REMOVED lines=23> */
.L_x_812:
[----:B------:R-:W-:-:S04]  /*7a40*/  LEA R5, -R214, RZ, 0x6 ;  /* 0x000000ffd6057211 */ /* 0x000fc800078e31ff */
[----:B------:R-:W-:-:S07]  /*7a50*/  SHF.R.S32.HI R4, RZ, 0x1f, R5 ;  /* 0x0000001fff047819 */ /* 0x000fce0000011405 */
.L_x_813:
        /* <DEDUP_REMOVED lines=70> */
[--C-:B------:R-:W-:Y:S01]  /*7ec0*/  @!P5 IMAD.X R5, R4, 0x1, R152.reuse, P2 ;  /* 0x000000010405d824 */ /* 0x100fe200010e0698 */
[----:B------:R-:W-:Y:S01]  /*7ed0*/  @!P5 LEA R34, P2, R0, UR6, 0x1 ;  /* 0x000000060022dc11 */ /* 0x000fe2000f8408ff */
[----:B------:R-:W-:Y:S01]  /*7ee0*/  @!PT LDS RZ, [RZ] ;  /* 0x00000000fffff984 */ /* 0x000fe20000000800 */
[----:B------:R-:W-:Y:S01]  /*7ef0*/  @!PT LDS RZ, [RZ] ;  /* 0x00000000fffff984 */ /* 0x000fe20000000800 */
[----:B------:R-:W-:Y:S01]  /*7f00*/  @!PT LDS RZ, [RZ] ;  /* 0x00000000fffff984 */ /* 0x000fe20000000800 */
[----:B------:R2:W-:Y:S01]  /*7f10*/  @!P4 LDGSTS.E.BYPASS.LTC128B.128 [R211+0x10800], desc[UR22][R10.64+0x100] ;  /* 0x108001000ad3cfae */ /* 0x0005e2000b901d56 */
[----:B------:R-:W-:Y:S01]  /*7f20*/  @!P4 IMAD.X R7, R4, 0x1, R152, P1 ;  /* 0x000000010407c824 */ /* 0x000fe200008e0698 */
[----:B------:R-:W-:Y:S01]  /*7f30*/  @!P6 LEA.HI.X R27, R9, R223, R4, 0x1, P3 ;  /* 0x000000df091be211 */ /* 0x000fe200018f0c04 */
[----:B------:R-:W-:Y:S01]  /*7f40*/  IMAD.MOV.U32 R218, RZ, RZ, R236 ;  /* 0x000000ffffda7224 */ /* 0x000fe200078e00ec */
[----:B------:R-:W-:Y:S01]  /*7f50*/  @P6 STS.128 [R211+0xd000], RZ ;  /* 0x00d000ffd3006388 */ /* 0x000fe20000000c00 */
[----:B------:R-:W-:Y:S01]  /*7f60*/  @!P4 LEA R32, P1, R154, UR6, 0x1 ;  /* 0x000000069a20cc11 */ /* 0x000fe2000f8208ff */
[----:B------:R-:W-:Y:S01]  /*7f70*/  IMAD.MOV.U32 R223, RZ, RZ, R237 ;  /* 0x000000ffffdf7224 */ /* 0x000fe200078e00ed */
[----:B------:R-:W-:Y:S01]  /*7f80*/  @!P5 LEA.HI.X R35, R0, UR7, R5, 0x1, P2 ;  /* 0x000000070023dc11 */ /* 0x000fe200090f0c05 */
[----:B------:R-:W-:Y:S01]  /*7f90*/  @!PT LDS RZ, [RZ] ;  /* 0x00000000fffff984 */ /* 0x000fe20000000800 */
[----:B------:R-:W-:Y:S01]  /*7fa0*/  @!PT LDS RZ, [RZ] ;  /* 0x00000000fffff984 */ /* 0x000fe20000000800 */
[----:B------:R-:W-:Y:S01]  /*7fb0*/  @!PT LDS RZ, [RZ] ;  /* 0x00000000fffff984 */ /* 0x000fe20000000800 */
[----:B------:R-:W-:Y:S01]  /*7fc0*/  @!P6 LDGSTS.E.BYPASS.LTC128B.128 [R211+0xd000], desc[UR22][R24.64] ;  /* 0x0d00000018d3efae */ /* 0x000fe2000b901d56 */
[----:B------:R-:W-:-:S03]  /*7fd0*/  @!P4 LEA.HI.X R33, R154, UR7, R7, 0x1, P1 ;  /* 0x000000079a21cc11 */ /* 0x000fc600088f0c07 */
        /* <DEDUP_REMOVED lines=27> */
[----:B------:R-:W-:Y:S04]  /*8190*/  LDSM.16.M88.4 R4, [R204] ;  /* 0x00000000cc04783b */ /* 0x000fe80000000200 */
[----:B--2---:R-:W-:Y:S04]  /*81a0*/  LDSM.16.M88.4 R8, [R203] ;  /* 0x00000000cb08783b */ /* 0x004fe80000000200 */
[----:B------:R-:W2:Y:S04]  /*81b0*/  LDSM.16.M88.4 R136, [R205+0x6800] ;  /* 0x00680000cd88783b */ /* 0x000ea80000000200 */
[----:B------:R-:W-:Y:S04]  /*81c0*/  LDSM.16.M88.4 R148, [R202] ;  /* 0x00000000ca94783b */ /* 0x000fe80000000200 */
[----:B------:R-:W-:Y:S04]  /*81d0*/  LDSM.16.M88.4 R164, [R199+0x6000] ;  /* 0x00600000c7a4783b */ /* 0x000fe80000000200 */
[----:B------:R-:W5:Y:S04]  /*81e0*/  LDSM.16.M88.4 R176, [R205+0x7000] ;  /* 0x00700000cdb0783b */ /* 0x000f680000000200 */
[----:B------:R-:W5:Y:S04]  /*81f0*/  LDSM.16.M88.4 R28, [R205+0x7800] ;  /* 0x00780000cd1c783b */ /* 0x000f680000000200 */
[----:B------:R-:W5:Y:S04]  /*8200*/  LDSM.16.M88.4 R144, [R195] ;  /* 0x00000000c390783b */ /* 0x000f680000000200 */
[----:B---3--:R-:W-:Y:S01]  /*8210*/  LDSM.16.M88.4 R24, [R201] ;  /* 0x00000000c918783b */ /* 0x008fe20000000200 */
[C---:B-1----:R-:W-:Y:S03]  /*8220*/  HMMA.16816.F32.BF16 R16, R168.reuse, R12, RZ ;  /* 0x0000000ca810723c */ /* 0x042fe600000418ff */
[----:B------:R-:W1:Y:S04]  /*8230*/  LDSM.16.M88.4 R152, [R192] ;  /* 0x00000000c098783b */ /* 0x000e680000000200 */
[----:B----4-:R-:W3:Y:S01]  /*8240*/  LDSM.16.M88.4 R32, [R194] ;  /* 0x00000000c220783b */ /* 0x010ee20000000200 */
[C---:B------:R-:W-:Y:S03]  /*8250*/  HMMA.16816.F32.BF16 R12, R168.reuse, R14, RZ ;  /* 0x0000000ea80c723c */ /* 0x040fe600000418ff */
[----:B------:R-:W4:Y:S03]  /*8260*/  LDSM.16.M88.4 R160, [R193] ;  /* 0x00000000c1a0783b */ /* 0x000f260000000200 */
[C---:B--2---:R-:W-:Y:S01]  /*8270*/  HMMA.16816.F32.BF16 R140, R168.reuse, R136, RZ ;  /* 0x00000088a88c723c */ /* 0x044fe200000418ff */
[----:B------:R-:W2:Y:S04]  /*8280*/  LDSM.16.M88.4 R20, [R199+0x6800] ;  /* 0x00680000c714783b */ /* 0x000ea80000000200 */
[----:B------:R-:W-:Y:S01]  /*8290*/  LDSM.16.M88.4 R180, [R205+0x8000] ;  /* 0x00800000cdb4783b */ /* 0x000fe20000000200 */
[----:B------:R-:W-:Y:S03]  /*82a0*/  HMMA.16816.F32.BF16 R136, R168, R138, RZ ;  /* 0x0000008aa888723c */ /* 0x000fe600000418ff */
[----:B------:R-:W-:Y:S03]  /*82b0*/  LDSM.16.M88.4 R224, [R199+0x7800] ;  /* 0x00780000c7e0783b */ /* 0x000fe60000000200 */
[C---:B------:R-:W-:Y:S01]  /*82c0*/  HMMA.16816.F32.BF16 R16, R4.reuse, R8, R16 ;  /* 0x000000080410723c */ /* 0x040fe20000041810 */
[----:B------:R-:W-:Y:S04]  /*82d0*/  LDSM.16.M88.4 R232, [R192+0x2800] ;  /* 0x00280000c0e8783b */ /* 0x000fe80000000200 */
[----:B------:R-:W-:Y:S01]  /*82e0*/  LDSM.16.M88.4 R228, [R199+0x9000] ;  /* 0x00900000c7e4783b */ /* 0x000fe20000000200 */
[----:B------:R-:W-:Y:S03]  /*82f0*/  HMMA.16816.F32.BF16 R12, R4, R10, R12 ;  /* 0x0000000a040c723c */ /* 0x000fe6000004180c */
[----:B------:R-:W-:Y:S03]  /*8300*/  LDSM.16.M88.4 R8, [R199+0x7000] ;  /* 0x00700000c708783b */ /* 0x000fe60000000200 */
[C---:B-----5:R-:W-:Y:S01]  /*8310*/  HMMA.16816.F32.BF16 R156, R168.reuse, R176, RZ ;  /* 0x000000b0a89c723c */ /* 0x060fe200000418ff */
[----:B------:R-:W0:Y:S05]  /*8320*/  LDGDEPBAR ;  /* 0x00000000000079af */ /* 0x000e2a0000000000 */
[----:B------:R-:W-:Y:S06]  /*8330*/  HMMA.16816.F32.BF16 R176, R168, R178, RZ ;  /* 0x000000b2a8b0723c */ /* 0x000fec00000418ff */
[----:B------:R-:W-:Y:S06]  /*8340*/  HMMA.16816.F32.BF16 R16, R148, R164, R16 ;  /* 0x000000a49410723c */ /* 0x000fec0000041810 */
[----:B------:R-:W-:Y:S06]  /*8350*/  HMMA.16816.F32.BF16 R172, R168, R28, RZ ;  /* 0x0000001ca8ac723c */ /* 0x000fec00000418ff */
[----:B------:R-:W-:Y:S01]  /*8360*/  HMMA.16816.F32.BF16 R12, R148, R166, R12 ;  /* 0x000000a6940c723c */ /* 0x000fe2000004180c */
[----:B------:R-:W-:Y:S05]  /*8370*/  LDSM.16.M88.4 R164, [R192+0x1800] ;  /* 0x00180000c0a4783b */ /* 0x000fea0000000200 */
[----:B------:R-:W-:Y:S01]  /*8380*/  HMMA.16816.F32.BF16 R168, R168, R30, RZ ;  /* 0x0000001ea8a8723c */ /* 0x000fe200000418ff */
[----:B------:R-:W5:Y:S05]  /*8390*/  LDSM.16.M88.4 R28, [R206+0x2000] ;  /* 0x00200000ce1c783b */ /* 0x000f6a0000000200 */
[C---:B------:R-:W-:Y:S06]  /*83a0*/  HMMA.16816.F32.BF16 R140, R4.reuse, R144, R140 ;  /* 0x00000090048c723c */ /* 0x040fec000004188c */
[----:B------:R-:W-:Y:S01]  /*83b0*/  HMMA.16816.F32.BF16 R136, R4, R146, R136 ;  /* 0x000000920488723c */ /* 0x000fe20000041888 */
[----:B------:R-:W5:Y:S05]  /*83c0*/  LDSM.16.M88.4 R144, [R192+0x800] ;  /* 0x00080000c090783b */ /* 0x000f6a0000000200 */
[C---:B-1----:R-:W-:Y:S06]  /*83d0*/  HMMA.16816.F32.BF16 R16, R24.reuse, R152, R16 ;  /* 0x000000981810723c */ /* 0x042fec0000041810 */
[----:B------:R-:W-:Y:S01]  /*83e0*/  HMMA.16816.F32.BF16 R12, R24, R154, R12 ;  /* 0x0000009a180c723c */ /* 0x000fe2000004180c */
[----:B------:R-:W-:Y:S05]  /*83f0*/  LDSM.16.M88.4 R152, [R205+0x9800] ;  /* 0x00980000cd98783b */ /* 0x000fea0000000200 */
[C---:B---3--:R-:W-:Y:S06]  /*8400*/  HMMA.16816.F32.BF16 R156, R4.reuse, R32, R156 ;  /* 0x00000020049c723c */ /* 0x048fec000004189c */
[C---:B------:R-:W-:Y:S01]  /*8410*/  HMMA.16816.F32.BF16 R176, R4.reuse, R34, R176 ;  /* 0x0000002204b0723c */ /* 0x040fe200000418b0 */
[----:B------:R-:W-:Y:S05]  /*8420*/  LDSM.16.M88.4 R32, [R192+0x1000] ;  /* 0x00100000c020783b */ /* 0x000fea0000000200 */
[C---:B----4-:R-:W-:Y:S06]  /*8430*/  HMMA.16816.F32.BF16 R172, R4.reuse, R160, R172 ;  /* 0x000000a004ac723c */ /* 0x050fec00000418ac */
[----:B------:R-:W-:Y:S01]  /*8440*/  HMMA.16816.F32.BF16 R168, R4, R162, R168 ;  /* 0x000000a204a8723c */ /* 0x000fe200000418a8 */
[----:B------:R-:W-:Y:S04]  /*8450*/  LDSM.16.M88.4 R4, [R204+0x2000] ;  /* 0x00200000cc04783b */ /* 0x000fe80000000200 */
[----:B------:R-:W1:Y:S01]  /*8460*/  LDSM.16.M88.4 R160, [R191] ;  /* 0x00000000bfa0783b */ /* 0x000e620000000200 */
[C---:B--2---:R-:W-:Y:S06]  /*8470*/  HMMA.16816.F32.BF16 R140, R148.reuse, R20, R140 ;  /* 0x00000014948c723c */ /* 0x044fec000004188c */
[----:B------:R-:W-:Y:S01]  /*8480*/  HMMA.16816.F32.BF16 R136, R148, R22, R136 ;  /* 0x000000169488723c */ /* 0x000fe20000041888 */
[----:B------:R-:W2:Y:S05]  /*8490*/  LDSM.16.M88.4 R20, [R205+0x8800] ;  /* 0x00880000cd14783b */ /* 0x000eaa0000000200 */
[C---:B-----5:R-:W-:Y:S06]  /*84a0*/  HMMA.16816.F32.BF16 R16, R28.reuse, R180, R16 ;  /* 0x000000b41c10723c */ /* 0x060fec0000041810 */
[----:B------:R-:W-:Y:S01]  /*84b0*/  HMMA.16816.F32.BF16 R12, R28, R182, R12 ;  /* 0x000000b61c0c723c */ /* 0x000fe2000004180c */
[----:B------:R-:W-:Y:S05]  /*84c0*/  LDSM.16.M88.4 R180, [R199+0x9800] ;  /* 0x00980000c7b4783b */ /* 0x000fea0000000200 */
[C---:B------:R-:W-:Y:S06]  /*84d0*/  HMMA.16816.F32.BF16 R156, R148.reuse, R8, R156 ;  /* 0x00000008949c723c */ /* 0x040fec000004189c */
[C---:B------:R-:W-:Y:S01]  /*84e0*/  HMMA.16816.F32.BF16 R176, R148.reuse, R10, R176 ;  /* 0x0000000a94b0723c */ /* 0x040fe200000418b0 */
[----:B------:R-:W-:Y:S05]  /*84f0*/  LDSM.16.M88.4 R8, [R205+0x9000] ;  /* 0x00900000cd08783b */ /* 0x000fea0000000200 */
[C---:B------:R-:W-:Y:S06]  /*8500*/  HMMA.16816.F32.BF16 R172, R148.reuse, R224, R172 ;  /* 0x000000e094ac723c */ /* 0x040fec00000418ac */
[----:B------:R-:W-:Y:S01]  /*8510*/  HMMA.16816.F32.BF16 R168, R148, R226, R168 ;  /* 0x000000e294a8723c */ /* 0x000fe200000418a8 */
[----:B------:R-:W-:Y:S04]  /*8520*/  LDSM.16.M88.4 R224, [R202+0x2000] ;  /* 0x00200000cae0783b */ /* 0x000fe80000000200 */
[----:B------:R-:W3:Y:S01]  /*8530*/  LDSM.16.M88.4 R148, [R199+0x8000] ;  /* 0x00800000c794783b */ /* 0x000ee20000000200 */
[C---:B------:R-:W-:Y:S06]  /*8540*/  HMMA.16816.F32.BF16 R140, R24.reuse, R144, R140 ;  /* 0x00000090188c723c */ /* 0x040fec000004188c */
[----:B------:R-:W-:Y:S01]  /*8550*/  HMMA.16816.F32.BF16 R136, R24, R146, R136 ;  /* 0x000000921888723c */ /* 0x000fe20000041888 */
[----:B------:R-:W4:Y:S05]  /*8560*/  LDSM.16.M88.4 R144, [R190] ;  /* 0x00000000be90783b */ /* 0x000f2a0000000200 */
[C---:B-1----:R-:W-:Y:S06]  /*8570*/  HMMA.16816.F32.BF16 R16, R4.reuse, R160, R16 ;  /* 0x000000a00410723c */ /* 0x042fec0000041810 */
[----:B------:R-:W-:Y:S01]  /*8580*/  HMMA.16816.F32.BF16 R12, R4, R162, R12 ;  /* 0x000000a2040c723c */ /* 0x000fe2000004180c */
[----:B------:R-:W-:Y:S05]  /*8590*/  LDSM.16.M88.4 R160, [R192+0x3000] ;  /* 0x00300000c0a0783b */ /* 0x000fea0000000200 */
[C---:B------:R-:W-:Y:S06]  /*85a0*/  HMMA.16816.F32.BF16 R156, R24.reuse, R32, R156 ;  /* 0x00000020189c723c */ /* 0x040fec000004189c */
[C---:B------:R-:W-:Y:S01]  /*85b0*/  HMMA.16816.F32.BF16 R176, R24.reuse, R34, R176 ;  /* 0x0000002218b0723c */ /* 0x040fe200000418b0 */
[----:B------:R-:W-:Y:S05]  /*85c0*/  LDSM.16.M88.4 R32, [R189] ;  /* 0x00000000bd20783b */ /* 0x000fea0000000200 */
[C---:B------:R-:W-:Y:S06]  /*85d0*/  HMMA.16816.F32.BF16 R172, R24.reuse, R164, R172 ;  /* 0x000000a418ac723c */ /* 0x040fec00000418ac */
[----:B------:R-:W-:Y:S01]  /*85e0*/  HMMA.16816.F32.BF16 R168, R24, R166, R168 ;  /* 0x000000a618a8723c */ /* 0x000fe200000418a8 */
[----:B------:R-:W-:Y:S04]  /*85f0*/  LDSM.16.M88.4 R164, [R201+0x2000] ;  /* 0x00200000c9a4783b */ /* 0x000fe80000000200 */
[----:B------:R-:W1:Y:S01]  /*8600*/  LDSM.16.M88.4 R24, [R192+0x2000] ;  /* 0x00200000c018783b */ /* 0x000e620000000200 */
[C---:B--2---:R-:W-:Y:S06]  /*8610*/  HMMA.16816.F32.BF16 R140, R28.reuse, R20, R140 ;  /* 0x000000141c8c723c */ /* 0x044fec000004188c */
[----:B------:R-:W-:Y:S01]  /*8620*/  HMMA.16816.F32.BF16 R136, R28, R22, R136 ;  /* 0x000000161c88723c */ /* 0x000fe20000041888 */
[----:B------:R-:W2:Y:S05]  /*8630*/  LDSM.16.M88.4 R20, [R199+0x8800] ;  /* 0x00880000c714783b */ /* 0x000eaa0000000200 */
[C---:B---3--:R-:W-:Y:S06]  /*8640*/  HMMA.16816.F32.BF16 R16, R224.reuse, R148, R16 ;  /* 0x00000094e010723c */ /* 0x048fec0000041810 */
        /* <DEDUP_REMOVED lines=8> */
[----:B------:R-:W3:Y:S01]  /*86d0*/  LDSM.16.M88.4 R28, [R205+0xa000] ;  /* 0x00a00000cd1c783b */ /* 0x000ee20000000200 */
[C---:B----4-:R-:W-:Y:S06]  /*86e0*/  HMMA.16816.F32.BF16 R140, R4.reuse, R144, R140 ;  /* 0x00000090048c723c */ /* 0x050fec000004188c */
[----:B------:R-:W-:Y:S01]  /*86f0*/  HMMA.16816.F32.BF16 R136, R4, R146, R136 ;  /* 0x000000920488723c */ /* 0x000fe20000041888 */
[----:B------:R-:W-:Y:S05]  /*8700*/  LDSM.16.M88.4 R144, [R187] ;  /* 0x00000000bb90783b */ /* 0x000fea0000000200 */
[C---:B-1----:R-:W-:Y:S06]  /*8710*/  HMMA.16816.F32.BF16 R16, R164.reuse, R24, R16 ;  /* 0x00000018a410723c */ /* 0x042fec0000041810 */
[----:B------:R-:W-:Y:S01]  /*8720*/  HMMA.16816.F32.BF16 R12, R164, R26, R12 ;  /* 0x0000001aa40c723c */ /* 0x000fe2000004180c */
[----:B------:R-:W-:Y:S05]  /*8730*/  LDSM.16.M88.4 R24, [R202+0x4000] ;  /* 0x00400000ca18783b */ /* 0x000fea0000000200 */
[C---:B------:R-:W-:Y:S06]  /*8740*/  HMMA.16816.F32.BF16 R156, R4.reuse, R32, R156 ;  /* 0x00000020049c723c */ /* 0x040fec000004189c */
[----:B------:R-:W-:Y:S01]  /*8750*/  HMMA.16816.F32.BF16 R176, R4, R34, R176 ;  /* 0x0000002204b0723c */ /* 0x000fe200000418b0 */
[----:B------:R-:W1:Y:S05]  /*8760*/  LDSM.16.M88.4 R32, [R204+0x4000] ;  /* 0x00400000cc20783b */ /* 0x000e6a0000000200 */
[----:B--2---:R-:W-:Y:S06]  /*8770*/  HMMA.16816.F32.BF16 R140, R224, R20, R140 ;  /* 0x00000014e08c723c */ /* 0x004fec000004188c */
[----:B---3--:R-:W-:Y:S06]  /*8780*/  HMMA.16816.F32.BF16 R16, R152, R28, R16 ;  /* 0x0000001c9810723c */ /* 0x008fec0000041810 */
[----:B------:R-:W-:Y:S01]  /*8790*/  HMMA.16816.F32.BF16 R136, R224, R22, R136 ;  /* 0x00000016e088723c */ /* 0x000fe20000041888 */
[----:B------:R-:W2:Y:S05]  /*87a0*/  LDSM.16.M88.4 R20, [R199+0xa000] ;  /* 0x00a00000c714783b */ /* 0x000eaa0000000200 */
[----:B------:R-:W-:Y:S01]  /*87b0*/  HMMA.16816.F32.BF16 R12, R152, R30, R12 ;  /* 0x0000001e980c723c */ /* 0x000fe2000004180c */
[----:B------:R-:W3:Y:S05]  /*87c0*/  LDSM.16.M88.4 R28, [R186] ;  /* 0x00000000ba1c783b */ /* 0x000eea0000000200 */
[----:B------:R-:W-:Y:S06]  /*87d0*/  HMMA.16816.F32.BF16 R140, R164, R232, R140 ;  /* 0x000000e8a48c723c */ /* 0x000fec000004188c */
[----:B------:R-:W-:Y:S06]  /*87e0*/  HMMA.16816.F32.BF16 R156, R224, R228, R156 ;  /* 0x000000e4e09c723c */ /* 0x000fec000004189c */
[----:B-1----:R-:W-:Y:S06]  /*87f0*/  HMMA.16816.F32.BF16 R16, R32, R144, R16 ;  /* 0x000000902010723c */ /* 0x002fec0000041810 */
[----:B------:R-:W-:Y:S06]  /*8800*/  HMMA.16816.F32.BF16 R136, R164, R234, R136 ;  /* 0x000000eaa488723c */ /* 0x000fec0000041888 */
[----:B------:R-:W-:Y:S06]  /*8810*/  HMMA.16816.F32.BF16 R172, R4, R8, R172 ;  /* 0x0000000804ac723c */ /* 0x000fec00000418ac */
[----:B------:R-:W-:Y:S01]  /*8820*/  HMMA.16816.F32.BF16 R12, R32, R146, R12 ;  /* 0x00000092200c723c */ /* 0x000fe2000004180c */
[----:B------:R-:W1:Y:S05]  /*8830*/  LDSM.16.M88.4 R144, [R205+0xb000] ;  /* 0x00b00000cd90783b */ /* 0x000e6a0000000200 */
[----:B------:R-:W-:Y:S01]  /*8840*/  HMMA.16816.F32.BF16 R168, R4, R10, R168 ;  /* 0x0000000a04a8723c */ /* 0x000fe200000418a8 */
[----:B------:R-:W-:Y:S04]  /*8850*/  LDSM.16.M88.4 R8, [R201+0x4000] ;  /* 0x00400000c908783b */ /* 0x000fe80000000200 */
[----:B------:R-:W4:Y:S01]  /*8860*/  LDSM.16.M88.4 R4, [R192+0x4000] ;  /* 0x00400000c004783b */ /* 0x000f220000000200 */
[----:B------:R-:W-:Y:S06]  /*8870*/  HMMA.16816.F32.BF16 R140, R152, R148, R140 ;  /* 0x00000094988c723c */ /* 0x000fec000004188c */
[----:B------:R-:W-:Y:S06]  /*8880*/  HMMA.16816.F32.BF16 R176, R224, R230, R176 ;  /* 0x000000e6e0b0723c */ /* 0x000fec00000418b0 */
[----:B------:R-:W-:Y:S06]  /*8890*/  HMMA.16816.F32.BF16 R156, R164, R160, R156 ;  /* 0x000000a0a49c723c */ /* 0x000fec000004189c */
[----:B--2---:R-:W-:Y:S06]  /*88a0*/  HMMA.16816.F32.BF16 R16, R24, R20, R16 ;  /* 0x000000141810723c */ /* 0x004fec0000041810 */
[----:B------:R-:W-:Y:S01]  /*88b0*/  HMMA.16816.F32.BF16 R136, R152, R150, R136 ;  /* 0x000000969888723c */ /* 0x000fe20000041888 */
[----:B------:R-:W-:Y:S05]  /*88c0*/  LDSM.16.M88.4 R148, [R192+0x4800] ;  /* 0x00480000c094783b */ /* 0x000fea0000000200 */
[----:B------:R-:W-:Y:S01]  /*88d0*/  HMMA.16816.F32.BF16 R228, R224, R180, R172 ;  /* 0x000000b4e0e4723c */ /* 0x000fe200000418ac */
[----:B------:R-:W2:Y:S05]  /*88e0*/  LDSM.16.M88.4 R172, [R199+0xa800] ;  /* 0x00a80000c7ac783b */ /* 0x000eaa0000000200 */
[----:B------:R-:W-:Y:S01]  /*88f0*/  HMMA.16816.F32.BF16 R12, R24, R22, R12 ;  /* 0x00000016180c723c */ /* 0x000fe2000004180c */
[----:B------:R-:W5:Y:S05]  /*8900*/  LDSM.16.M88.4 R20, [R185] ;  /* 0x00000000b914783b */ /* 0x000f6a0000000200 */
[----:B---3--:R-:W-:Y:S06]  /*8910*/  HMMA.16816.F32.BF16 R140, R32, R28, R140 ;  /* 0x0000001c208c723c */ /* 0x008fec000004188c */
[----:B------:R-:W-:Y:S06]  /*8920*/  HMMA.16816.F32.BF16 R176, R164, R162, R176 ;  /* 0x000000a2a4b0723c */ /* 0x000fec00000418b0 */
[----:B-1----:R-:W-:Y:S06]  /*8930*/  HMMA.16816.F32.BF16 R156, R152, R144, R156 ;  /* 0x00000090989c723c */ /* 0x002fec000004189c */
[----:B----4-:R-:W-:Y:S06]  /*8940*/  HMMA.16816.F32.BF16 R16, R8, R4, R16 ;  /* 0x000000040810723c */ /* 0x010fec0000041810 */
[----:B------:R-:W-:Y:S01]  /*8950*/  HMMA.16816.F32.BF16 R136, R32, R30, R136 ;  /* 0x0000001e2088723c */ /* 0x000fe20000041888 */
[----:B------:R-:W1:Y:S05]  /*8960*/  LDSM.16.M88.4 R28, [R192+0x3800] ;  /* 0x00380000c01c783b */ /* 0x000e6a0000000200 */
[----:B------:R-:W-:Y:S01]  /*8970*/  HMMA.16816.F32.BF16 R12, R8, R6, R12 ;  /* 0x00000006080c723c */ /* 0x000fe2000004180c */
[----:B------:R-:W3:Y:S05]  /*8980*/  LDSM.16.M88.4 R4, [R199+0xb000] ;  /* 0x00b00000c704783b */ /* 0x000eea0000000200 */
[----:B------:R-:W-:Y:S06]  /*8990*/  HMMA.16816.F32.BF16 R168, R224, R182, R168 ;  /* 0x000000b6e0a8723c */ /* 0x000fec00000418a8 */
[----:B--2---:R-:W-:Y:S01]  /*89a0*/  HMMA.16816.F32.BF16 R140, R24, R172, R140 ;  /* 0x000000ac188c723c */ /* 0x004fe2000004188c */
[----:B------:R-:W-:Y:S01]  /*89b0*/  FMUL.FTZ R0, R16, UR25 ;  /* 0x0000001910007c20 */ /* 0x000fe20008410000 */
[----:B------:R-:W-:Y:S01]  /*89c0*/  FMUL.FTZ R161, R17, UR25 ;  /* 0x0000001911a17c20 */ /* 0x000fe20008410000 */
[----:B------:R-:W-:-:S03]  /*89d0*/  FMUL.FTZ R160, R18, UR25 ;  /* 0x0000001912a07c20 */ /* 0x000fc60008410000 */
[----:B------:R-:W-:Y:S01]  /*89e0*/  HMMA.16816.F32.BF16 R176, R152, R146, R176 ;  /* 0x0000009298b0723c */ /* 0x000fe200000418b0 */
[----:B------:R-:W-:Y:S01]  /*89f0*/  LDSM.16.M88.4 R144, [R192+0x5000] ;  /* 0x00500000c090783b */ /* 0x000fe20000000200 */
[----:B------:R-:W2:Y:S04]  /*8a00*/  MUFU.TANH R161, R161 ;  /* 0x000000a100a17308 */ /* 0x000ea80000002400 */
[----:B-----5:R-:W-:Y:S01]  /*8a10*/  HMMA.16816.F32.BF16 R156, R32, R20, R156 ;  /* 0x00000014209c723c */ /* 0x020fe2000004189c */
[----:B------:R-:W-:-:S03]  /*8a20*/  FMUL.FTZ R12, R12, UR25 ;  /* 0x000000190c0c7c20 */ /* 0x000fc60008410000 */
[----:B------:R-:W-:Y:S02]  /*8a30*/  MUFU.TANH R0, R0 ;  /* 0x0000000000007308 */ /* 0x000fe40000002400 */
[----:B------:R-:W-:Y:S01]  /*8a40*/  HMMA.16816.F32.BF16 R136, R24, R174, R136 ;  /* 0x000000ae1888723c */ /* 0x000fe20000041888 */
[----:B------:R-:W-:Y:S02]  /*8a50*/  FMUL.FTZ R20, R19, UR25 ;  /* 0x0000001913147c20 */ /* 0x000fe40008410000 */
[----:B------:R-:W4:Y:S03]  /*8a60*/  LDSM.16.M88.4 R16, [R205+0xb800] ;  /* 0x00b80000cd10783b */ /* 0x000f260000000200 */
[----:B-1----:R-:W-:Y:S01]  /*8a70*/  HMMA.16816.F32.BF16 R228, R164, R28, R228 ;  /* 0x0000001ca4e4723c */ /* 0x002fe200000418e4 */
[----:B------:R1:W-:Y:S05]  /*8a80*/  MUFU.TANH R21, R12 ;  /* 0x0000000c00157308 */ /* 0x0003ea0000002400 */
[----:B------:R-:W-:Y:S03]  /*8a90*/  HMMA.16816.F32.BF16 R140, R8, R148, R140 ;  /* 0x00000094088c723c */ /* 0x000fe6000004188c */
[----:B------:R-:W5:Y:S03]  /*8aa0*/  MUFU.TANH R20, R20 ;  /* 0x0000001400147308 */ /* 0x000f660000002400 */
[----:B------:R-:W-:Y:S01]  /*8ab0*/  HMMA.16816.F32.BF16 R176, R32, R22, R176 ;  /* 0x0000001620b0723c */ /* 0x000fe200000418b0 */
[----:B------:R-:W-:-:S04]  /*8ac0*/  FMUL.FTZ R148, R13, UR25 ;  /* 0x000000190d947c20 */ /* 0x000fc80008410000 */
[----:B------:R-:W-:Y:S01]  /*8ad0*/  MUFU.TANH R28, R148 ;  /* 0x00000094001c7308 */ /* 0x000fe20000002400 */
[----:B------:R-:W-:Y:S01]  /*8ae0*/  HMMA.16816.F32.BF16 R168, R164, R30, R168 ;  /* 0x0000001ea4a8723c */ /* 0x000fe200000418a8 */
[----:B------:R-:W-:Y:S01]  /*8af0*/  FMUL.FTZ R22, R14, UR25 ;  /* 0x000000190e167c20 */ /* 0x000fe20008410000 */
[----:B------:R-:W-:Y:S02]  /*8b00*/  FMUL.FTZ R23, R15, UR25 ;  /* 0x000000190f177c20 */ /* 0x000fe40008410000 */
[----:B-1----:R-:W1:Y:S02]  /*8b10*/  LDSM.16.M88.4 R12, [R184] ;  /* 0x00000000b80c783b */ /* 0x002e640000000200 */
[----:B---3--:R-:W-:Y:S01]  /*8b20*/  HMMA.16816.F32.BF16 R156, R24, R4, R156 ;  /* 0x00000004189c723c */ /* 0x008fe2000004189c */
[----:B------:R-:W3:Y:S05]  /*8b30*/  MUFU.TANH R22, R22 ;  /* 0x0000001600167308 */ /* 0x000eea0000002400 */
[----:B------:R-:W-:Y:S01]  /*8b40*/  FMUL.FTZ R140, R140, UR25 ;  /* 0x000000198c8c7c20 */ /* 0x000fe20008410000 */
[----:B------:R-:W-:Y:S01]  /*8b50*/  HMMA.16816.F32.BF16 R136, R8, R150, R136 ;  /* 0x000000960888723c */ /* 0x000fe20000041888 */
[----:B------:R-:W-:Y:S01]  /*8b60*/  FMUL.FTZ R29, R141, UR25 ;  /* 0x000000198d1d7c20 */ /* 0x000fe20008410000 */
[----:B------:R-:W3:Y:S01]  /*8b70*/  MUFU.TANH R23, R23 ;  /* 0x0000001700177308 */ /* 0x000ee20000002400 */
[----:B------:R-:W-:Y:S01]  /*8b80*/  FMUL.FTZ R30, R143, UR25 ;  /* 0x000000198f1e7c20 */ /* 0x000fe20008410000 */
[----:B------:R-:W-:-:S02]  /*8b90*/  FMUL.FTZ R142, R142, UR25 ;  /* 0x000000198e8e7c20 */ /* 0x000fc40008410000 */
[C---:B----4-:R-:W-:Y:S04]  /*8ba0*/  HMMA.16816.F32.BF16 R228, R152.reuse, R16, R228 ;  /* 0x0000001098e4723c */ /* 0x050fe800000418e4 */
[----:B------:R4:W3:Y:S02]  /*8bb0*/  MUFU.TANH R151, R140 ;  /* 0x0000008c00977308 */ /* 0x0008e40000002400 */
[----:B------:R-:W-:Y:S01]  /*8bc0*/  HMMA.16816.F32.BF16 R168, R152, R18, R168 ;  /* 0x0000001298a8723c */ /* 0x000fe200000418a8 */
[----:B------:R-:W-:Y:S05]  /*8bd0*/  LDSM.16.M88.4 R16, [R192+0x5800] ;  /* 0x00580000c010783b */ /* 0x000fea0000000200 */
[----:B------:R-:W-:Y:S01]  /*8be0*/  HMMA.16816.F32.BF16 R176, R24, R6, R176 ;  /* 0x0000000618b0723c */ /* 0x000fe200000418b0 */
[----:B------:R-:W2:Y:S01]  /*8bf0*/  LDSM.16.M88.4 R4, [R199+0xb800] ;  /* 0x00b80000c704783b */ /* 0x000ea20000000200 */
[----:B------:R-:W-:Y:S01]  /*8c00*/  MUFU.TANH R29, R29 ;  /* 0x0000001d001d7308 */ /* 0x000fe20000002400 */
[----:B------:R-:W-:-:S04]  /*8c10*/  DEPBAR.LE SB0, 0x0 ;  /* 0x000080000000791a */ /* 0x000fc80000000000 */
[----:B------:R-:W-:Y:S01]  /*8c20*/  HMMA.16816.F32.BF16 R156, R8, R144, R156 ;  /* 0x00000090089c723c */ /* 0x000fe2000004189c */
[----:B------:R-:W-:Y:S01]  /*8c30*/  FMUL.FTZ R31, R136, UR25 ;  /* 0x00000019881f7c20 */ /* 0x000fe20008410000 */
[----:B----4-:R-:W4:Y:S01]  /*8c40*/  S2R R140, SR_TID.X ;  /* 0x00000000008c7919 */ /* 0x010f220000002100 */
[----:B------:R5:W3:Y:S01]  /*8c50*/  MUFU.TANH R174, R142 ;  /* 0x0000008e00ae7308 */ /* 0x000ae20000002400 */
[----:B------:R-:W-:Y:S01]  /*8c60*/  FMUL.FTZ R137, R137, UR25 ;  /* 0x0000001989897c20 */ /* 0x000fe20008410000 */
[----:B------:R-:W-:Y:S01]  /*8c70*/  FMUL.FTZ R138, R138, UR25 ;  /* 0x000000198a8a7c20 */ /* 0x000fe20008410000 */
[----:B-1----:R-:W-:Y:S01]  /*8c80*/  HMMA.16816.F32.BF16 R228, R32, R12, R228 ;  /* 0x0000000c20e4723c */ /* 0x002fe200000418e4 */
[----:B------:R-:W-:-:S04]  /*8c90*/  FMUL.FTZ R139, R139, UR25 ;  /* 0x000000198b8b7c20 */ /* 0x000fc80008410000 */
[----:B------:R-:W1:Y:S01]  /*8ca0*/  MUFU.TANH R30, R30 ;  /* 0x0000001e001e7308 */ /* 0x000e620000002400 */
[----:B------:R-:W-:Y:S01]  /*8cb0*/  HMMA.16816.F32.BF16 R168, R32, R14, R168 ;  /* 0x0000000e20a8723c */ /* 0x000fe200000418a8 */
[----:B------:R-:W-:-:S05]  /*8cc0*/  IMAD.U32 R12, RZ, RZ, UR16 ;  /* 0x00000010ff0c7e24 */ /* 0x000fca000f8e00ff */
[----:B------:R-:W-:Y:S01]  /*8cd0*/  HMMA.16816.F32.BF16 R176, R8, R146, R176 ;  /* 0x0000009208b0723c */ /* 0x000fe200000418b0 */
[----:B------:R-:W1:Y:S05]  /*8ce0*/  MUFU.TANH R31, R31 ;  /* 0x0000001f001f7308 */ /* 0x000e6a0000002400 */
[----:B------:R-:W-:Y:S01]  /*8cf0*/  FMUL.FTZ R144, R159, UR25 ;  /* 0x000000199f907c20 */ /* 0x000fe20008410000 */
[----:B------:R-:W-:Y:S01]  /*8d00*/  FMUL.FTZ R147, R156, UR25 ;  /* 0x000000199c937c20 */ /* 0x000fe20008410000 */
[----:B------:R-:W-:Y:S01]  /*8d10*/  FMUL.FTZ R146, R158, UR25 ;  /* 0x000000199e927c20 */ /* 0x000fe20008410000 */
[----:B------:R-:W-:Y:S01]  /*8d20*/  MUFU.TANH R149, R137 ;  /* 0x0000008900957308 */ /* 0x000fe20000002400 */
[----:B------:R-:W-:Y:S01]  /*8d30*/  FMUL.FTZ R145, R157, UR25 ;  /* 0x000000199d917c20 */ /* 0x000fe20008410000 */
[----:B----4-:R-:W-:Y:S01]  /*8d40*/  IMAD.SHL.U32 R13, R140, 0x2, RZ ;  /* 0x000000028c0d7824 */ /* 0x010fe200078e00ff */
[C---:B--2---:R-:W-:Y:S05]  /*8d50*/  HMMA.16816.F32.BF16 R228, R24.reuse, R4, R228 ;  /* 0x0000000418e4723c */ /* 0x044fea00000418e4 */
[----:B------:R-:W2:Y:S01]  /*8d60*/  MUFU.TANH R150, R138 ;  /* 0x0000008a00967308 */ /* 0x000ea20000002400 */
[----:B------:R-:W-:Y:S01]  /*8d70*/  LOP3.LUT R13, R13, 0x6, RZ, 0xc0, !PT ;  /* 0x000000060d0d7812 */ /* 0x000fe200078ec0ff */
[----:B------:R-:W-:Y:S05]  /*8d80*/  HMMA.16816.F32.BF16 R168, R24, R6, R168 ;  /* 0x0000000618a8723c */ /* 0x000fea00000418a8 */
[----:B------:R-:W-:Y:S01]  /*8d90*/  FMUL.FTZ R143, R176, UR25 ;  /* 0x00000019b08f7c20 */ /* 0x000fe20008410000 */
[----:B------:R-:W-:Y:S01]  /*8da0*/  FMUL.FTZ R141, R177, UR25 ;  /* 0x00000019b18d7c20 */ /* 0x000fe20008410000 */
[----:B------:R-:W-:Y:S01]  /*8db0*/  IMAD R4, R12, 0x40, R13 ;  /* 0x000000400c047824 */ /* 0x000fe200078e020d */
[----:B------:R4:W2:Y:S01]  /*8dc0*/  MUFU.TANH R148, R139 ;  /* 0x0000008b00947308 */ /* 0x0008a20000002400 */
[----:B-----5:R-:W-:Y:S01]  /*8dd0*/  FMUL.FTZ R142, R178, UR25 ;  /* 0x00000019b28e7c20 */ /* 0x020fe20008410000 */
[----:B------:R-:W-:Y:S01]  /*8de0*/  FMUL.FTZ R140, R179, UR25 ;  /* 0x00000019b38c7c20 */ /* 0x000fe20008410000 */
[----:B------:R-:W-:-:S02]  /*8df0*/  VIADD R5, R4, 0x1 ;  /* 0x0000000104057836 */ /* 0x000fc40000000000 */
[C---:B------:R-:W-:Y:S02]  /*8e00*/  VIADD R12, R4.reuse, 0x8 ;  /* 0x00000008040c7836 */ /* 0x040fe40000000000 */
[C---:B------:R-:W-:Y:S01]  /*8e10*/  VIADD R6, R4.reuse, 0x10 ;  /* 0x0000001004067836 */ /* 0x040fe20000000000 */
[CC--:B------:R-:W-:Y:S01]  /*8e20*/  ISETP.GE.AND P3, PT, R5.reuse, R135.reuse, PT ;  /* 0x000000870500720c */ /* 0x0c0fe20003f66270 */
[----:B------:R-:W5:Y:S01]  /*8e30*/  MUFU.TANH R147, R147 ;  /* 0x0000009300937308 */ /* 0x000f620000002400 */
[-C--:B------:R-:W-:Y:S01]  /*8e40*/  ISETP.GE.AND P2, PT, R5, R2.reuse, PT ;  /* 0x000000020500720c */ /* 0x080fe20003f46270 */
[----:B------:R-:W-:Y:S01]  /*8e50*/  VIADD R13, R4, 0x18 ;  /* 0x00000018040d7836 */ /* 0x000fe20000000000 */
[----:B------:R-:W-:Y:S02]  /*8e60*/  FSEL R5, R161, -INF , !P3 ;  /* 0xff800000a1057808 */ /* 0x000fe40005800000 */
[CC--:B------:R-:W-:Y:S01]  /*8e70*/  ISETP.GE.AND P1, PT, R12.reuse, R135.reuse, PT ;  /* 0x000000870c00720c */ /* 0x0c0fe20003f26270 */
[C---:B------:R-:W-:Y:S01]  /*8e80*/  HMMA.16816.F32.BF16 R228, R8.reuse, R16, R228 ;  /* 0x0000001008e4723c */ /* 0x040fe200000418e4 */
[----:B------:R-:W-:Y:S01]  /*8e90*/  ISETP.GE.AND P3, PT, R12, R2, PT ;  /* 0x000000020c00720c */ /* 0x000fe20003f66270 */
[----:B------:R-:W-:Y:S01]  /*8ea0*/  VIADD R12, R4, 0x9 ;  /* 0x00000009040c7836 */ /* 0x000fe20000000000 */
[----:B------:R-:W-:Y:S01]  /*8eb0*/  FSEL R20, R20, -INF , !P2 ;  /* 0xff80000014147808 */ /* 0x000fe20005000000 */
[----:B------:R-:W5:Y:S01]  /*8ec0*/  MUFU.TANH R146, R146 ;  /* 0x0000009200927308 */ /* 0x000f620000002400 */
[----:B------:R-:W-:Y:S01]  /*8ed0*/  FSEL R21, R21, -INF , !P1 ;  /* 0xff80000015157808 */ /* 0x000fe20004800000 */
[----:B------:R-:W-:Y:S01]  /*8ee0*/  HMMA.16816.F32.BF16 R8, R8, R18, R168 ;  /* 0x000000120808723c */ /* 0x000fe200000418a8 */
[----:B------:R-:W-:-:S02]  /*8ef0*/  ISETP.GE.AND P2, PT, R12, R135, PT ;  /* 0x000000870c00720c */ /* 0x000fc40003f46270 */
[-C--:B------:R-:W-:Y:S01]  /*8f00*/  ISETP.GE.AND P1, PT, R12, R2.reuse, PT ;  /* 0x000000020c00720c */ /* 0x080fe20003f26270 */
[----:B------:R-:W-:Y:S01]  /*8f10*/  VIADD R12, R4, 0x11 ;  /* 0x00000011040c7836 */ /* 0x000fe20000000000 */
[----:B---3--:R-:W-:Y:S01]  /*8f20*/  FSEL R22, R22, -INF , !P3 ;  /* 0xff80000016167808 */ /* 0x008fe20005800000 */
[----:B------:R-:W3:Y:S01]  /*8f30*/  MUFU.TANH R144, R144 ;  /* 0x0000009000907308 */ /* 0x000ee20000002400 */
[----:B------:R-:W-:Y:S02]  /*8f40*/  ISETP.GE.AND P3, PT, R6, R135, PT ;  /* 0x000000870600720c */ /* 0x000fe40003f66270 */
[----:B------:R-:W-:Y:S02]  /*8f50*/  FSEL R7, R28, -INF , !P2 ;  /* 0xff8000001c077808 */ /* 0x000fe40005000000 */
[----:B------:R-:W-:Y:S02]  /*8f60*/  ISETP.GE.AND P2, PT, R6, R2, PT ;  /* 0x000000020600720c */ /* 0x000fe40003f46270 */
[----:B------:R-:W-:Y:S01]  /*8f70*/  FSEL R6, R23, -INF , !P1 ;  /* 0xff80000017067808 */ /* 0x000fe20004800000 */
[----:B------:R-:W3:Y:S01]  /*8f80*/  MUFU.TANH R143, R143 ;  /* 0x0000008f008f7308 */ /* 0x000ee20000002400 */
[----:B------:R-:W-:-:S02]  /*8f90*/  FSEL R151, R151, -INF , !P3 ;  /* 0xff80000097977808 */ /* 0x000fc40005800000 */
[CC--:B------:R-:W-:Y:S01]  /*8fa0*/  ISETP.GE.AND P1, PT, R12.reuse, R135.reuse, PT ;  /* 0x000000870c00720c */ /* 0x0c0fe20003f26270 */
[----:B------:R-:W-:Y:S01]  /*8fb0*/  FMUL.FTZ R169, R229, UR25 ;  /* 0x00000019e5a97c20 */ /* 0x000fe20008410000 */
[-C--:B------:R-:W-:Y:S01]  /*8fc0*/  ISETP.GE.AND P3, PT, R12, R2.reuse, PT ;  /* 0x000000020c00720c */ /* 0x080fe20003f66270 */
[----:B------:R-:W-:Y:S01]  /*8fd0*/  VIADD R12, R4, 0x19 ;  /* 0x00000019040c7836 */ /* 0x000fe20000000000 */
[----:B------:R-:W-:Y:S01]  /*8fe0*/  FSEL R174, R174, -INF , !P2 ;  /* 0xff800000aeae7808 */ /* 0x000fe20005000000 */
[----:B------:R-:W3:Y:S01]  /*8ff0*/  MUFU.TANH R145, R145 ;  /* 0x0000009100917308 */ /* 0x000ee20000002400 */
[----:B----4-:R-:W-:Y:S01]  /*9000*/  FSEL R139, R29, -INF , !P1 ;  /* 0xff8000001d8b7808 */ /* 0x010fe20004800000 */
[----:B------:R-:W-:Y:S01]  /*9010*/  FMUL.FTZ R166, R230, UR25 ;  /* 0x00000019e6a67c20 */ /* 0x000fe20008410000 */
[CC--:B------:R-:W-:Y:S01]  /*9020*/  ISETP.GE.AND P2, PT, R13.reuse, R135.reuse, PT ;  /* 0x000000870d00720c */ /* 0x0c0fe20003f46270 */
[----:B------:R-:W-:Y:S01]  /*9030*/  FMUL.FTZ R167, R8, UR25 ;  /* 0x0000001908a77c20 */ /* 0x000fe20008410000 */
[-C--:B------:R-:W-:Y:S01]  /*9040*/  ISETP.GE.AND P1, PT, R13, R2.reuse, PT ;  /* 0x000000020d00720c */ /* 0x080fe20003f26270 */
[----:B------:R-:W-:Y:S01]  /*9050*/  VIADD R13, R4, 0x20 ;  /* 0x00000020040d7836 */ /* 0x000fe20000000000 */
[----:B-1----:R-:W-:Y:S01]  /*9060*/  FSEL R176, R30, -INF , !P3 ;  /* 0xff8000001eb07808 */ /* 0x002fe20005800000 */
[----:B------:R-:W1:Y:S01]  /*9070*/  MUFU.TANH R141, R141 ;  /* 0x0000008d008d7308 */ /* 0x000e620000002400 */
[-C--:B------:R-:W-:Y:S01]  /*9080*/  ISETP.GE.AND P3, PT, R12, R135.reuse, PT ;  /* 0x000000870c00720c */ /* 0x080fe20003f66270 */
[----:B------:R-:W-:Y:S01]  /*9090*/  FMUL.FTZ R9, R9, UR25 ;  /* 0x0000001909097c20 */ /* 0x000fe20008410000 */
[----:B------:R-:W-:Y:S01]  /*90a0*/  FSEL R137, R31, -INF , !P2 ;  /* 0xff8000001f897808 */ /* 0x000fe20005000000 */
[----:B------:R-:W-:Y:S01]  /*90b0*/  FMUL.FTZ R228, R228, UR25 ;  /* 0x00000019e4e47c20 */ /* 0x000fe20008410000 */
[-C--:B------:R-:W-:Y:S01]  /*90c0*/  ISETP.GE.AND P2, PT, R12, R2.reuse, PT ;  /* 0x000000020c00720c */ /* 0x080fe20003f46270 */
[----:B------:R-:W-:Y:S01]  /*90d0*/  VIADD R12, R4, 0x21 ;  /* 0x00000021040c7836 */ /* 0x000fe20000000000 */
[----:B--2---:R-:W-:Y:S01]  /*90e0*/  FSEL R150, R150, -INF , !P1 ;  /* 0xff80000096967808 */ /* 0x004fe20004800000 */
[----:B------:R-:W2:Y:S01]  /*90f0*/  MUFU.TANH R142, R142 ;  /* 0x0000008e008e7308 */ /* 0x000ea20000002400 */
[----:B------:R-:W-:Y:S01]  /*9100*/  FSEL R149, R149, -INF , !P3 ;  /* 0xff80000095957808 */ /* 0x000fe20005800000 */
[----:B------:R-:W-:Y:S01]  /*9110*/  FMUL.FTZ R164, R231, UR25 ;  /* 0x00000019e7a47c20 */ /* 0x000fe20008410000 */
[CC--:B------:R-:W-:Y:S01]  /*9120*/  ISETP.GE.AND P1, PT, R13.reuse, R135.reuse, PT ;  /* 0x000000870d00720c */ /* 0x0c0fe20003f26270 */
[C---:B------:R-:W-:Y:S01]  /*9130*/  VIADD R8, R4.reuse, 0x38 ;  /* 0x0000003804087836 */ /* 0x040fe20000000000 */
[-C--:B------:R-:W-:Y:S01]  /*9140*/  ISETP.GE.AND P3, PT, R13, R2.reuse, PT ;  /* 0x000000020d00720c */ /* 0x080fe20003f66270 */
[----:B------:R-:W-:Y:S01]  /*9150*/  VIADD R13, R4, 0x28 ;  /* 0x00000028040d7836 */ /* 0x000fe20000000000 */
[----:B------:R-:W-:Y:S01]  /*9160*/  FSEL R148, R148, -INF , !P2 ;  /* 0xff80000094947808 */ /* 0x000fe20005000000 */
[----:B------:R-:W4:Y:S01]  /*9170*/  MUFU.TANH R140, R140 ;  /* 0x0000008c008c7308 */ /* 0x000f220000002400 */
[----:B-----5:R-:W-:Y:S01]  /*9180*/  FSEL R147, R147, -INF , !P1 ;  /* 0xff80000093937808 */ /* 0x020fe20004800000 */
[----:B------:R-:W-:Y:S01]  /*9190*/  FMUL.FTZ R10, R10, UR25 ;  /* 0x000000190a0a7c20 */ /* 0x000fe20008410000 */
[CC--:B------:R-:W-:Y:S01]  /*91a0*/  ISETP.GE.AND P2, PT, R12.reuse, R135.reuse, PT ;  /* 0x000000870c00720c */ /* 0x0c0fe20003f46270 */
[----:B------:R-:W-:Y:S01]  /*91b0*/  FMUL.FTZ R11, R11, UR25 ;  /* 0x000000190b0b7c20 */ /* 0x000fe20008410000 */
[----:B------:R-:W-:Y:S01]  /*91c0*/  ISETP.GE.AND P1, PT, R12, R2, PT ;  /* 0x000000020c00720c */ /* 0x000fe20003f26270 */
[----:B------:R-:W-:Y:S01]  /*91d0*/  VIADD R12, R4, 0x29 ;  /* 0x00000029040c7836 */ /* 0x000fe20000000000 */
[----:B------:R-:W-:Y:S01]  /*91e0*/  FSEL R146, R146, -INF , !P3 ;  /* 0xff80000092927808 */ /* 0x000fe20005800000 */
[----:B------:R-:W-:Y:S01]  /*91f0*/  MUFU.TANH R169, R169 ;  /* 0x000000a900a97308 */ /* 0x000fe20000002400 */
[----:B------:R-:W-:-:S02]  /*9200*/  ISETP.GE.AND P3, PT, R13, R135, PT ;  /* 0x000000870d00720c */ /* 0x000fc40003f66270 */
[----:B---3--:R-:W-:Y:S02]  /*9210*/  FSEL R144, R144, -INF , !P1 ;  /* 0xff80000090907808 */ /* 0x008fe40004800000 */
[----:B------:R-:W-:Y:S02]  /*9220*/  FSEL R143, R143, -INF , !P3 ;  /* 0xff8000008f8f7808 */ /* 0x000fe40005800000 */
[----:B------:R-:W-:Y:S01]  /*9230*/  FSEL R145, R145, -INF , !P2 ;  /* 0xff80000091917808 */ /* 0x000fe20005000000 */
[----:B------:R-:W3:Y:S01]  /*9240*/  MUFU.TANH R166, R166 ;  /* 0x000000a600a67308 */ /* 0x000ee20000002400 */
[C---:B------:R-:W-:Y:S02]  /*9250*/  ISETP.GE.AND P1, PT, R12.reuse, R135, PT ;  /* 0x000000870c00720c */ /* 0x040fe40003f26270 */
[-C--:B------:R-:W-:Y:S01]  /*9260*/  ISETP.GE.AND P3, PT, R12, R2.reuse, PT ;  /* 0x000000020c00720c */ /* 0x080fe20003f66270 */
[----:B------:R-:W-:Y:S01]  /*9270*/  VIADD R12, R4, 0x30 ;  /* 0x00000030040c7836 */ /* 0x000fe20000000000 */
[----:B------:R-:W-:-:S02]  /*9280*/  ISETP.GE.AND P2, PT, R13, R2, PT ;  /* 0x000000020d00720c */ /* 0x000fc40003f46270 */
[----:B-1----:R-:W-:Y:S01]  /*9290*/  FSEL R141, R141, -INF , !P1 ;  /* 0xff8000008d8d7808 */ /* 0x002fe20004800000 */
[----:B------:R-:W1:Y:S01]  /*92a0*/  MUFU.TANH R167, R167 ;  /* 0x000000a700a77308 */ /* 0x000e620000002400 */
[----:B--2---:R-:W-:Y:S02]  /*92b0*/  FSEL R142, R142, -INF , !P2 ;  /* 0xff8000008e8e7808 */ /* 0x004fe40005000000 */
[CC--:B------:R-:W-:Y:S02]  /*92c0*/  ISETP.GE.AND P2, PT, R12.reuse, R135.reuse, PT ;  /* 0x000000870c00720c */ /* 0x0c0fe40003f46270 */
[----:B------:R-:W-:Y:S01]  /*92d0*/  ISETP.GE.AND P1, PT, R12, R2, PT ;  /* 0x000000020c00720c */ /* 0x000fe20003f26270 */
[----:B------:R-:W-:Y:S01]  /*92e0*/  VIADD R12, R4, 0x31 ;  /* 0x00000031040c7836 */ /* 0x000fe20000000000 */
[----:B----4-:R-:W-:Y:S01]  /*92f0*/  FSEL R140, R140, -INF , !P3 ;  /* 0xff8000008c8c7808 */ /* 0x010fe20005800000 */
[----:B------:R-:W2:Y:S01]  /*9300*/  MUFU.TANH R165, R9 ;  /* 0x0000000900a57308 */ /* 0x000ea20000002400 */
[----:B---3--:R-:W-:Y:S01]  /*9310*/  FSEL R166, R166, -INF , !P1 ;  /* 0xff800000a6a67808 */ /* 0x008fe20004800000 */
[----:B------:R-:W-:Y:S01]  /*9320*/  BAR.SYNC.DEFER_BLOCKING 0x0 ;  /* 0x0000000000007b1d */ /* 0x000fe20000010000 */
[----:B------:R-:W-:-:S02]  /*9330*/  ISETP.GE.AND P3, PT, R12, R135, PT ;  /* 0x000000870c00720c */ /* 0x000fc40003f66270 */
[C---:B------:R-:W-:Y:S02]  /*9340*/  ISETP.GE.AND P1, PT, R8.reuse, R135, PT ;  /* 0x000000870800720c */ /* 0x040fe40003f26270 */
[----:B------:R-:W-:Y:S01]  /*9350*/  FSEL R169, R169, -INF , !P3 ;  /* 0xff800000a9a97808 */ /* 0x000fe20005800000 */
[----:B------:R-:W3:Y:S01]  /*9360*/  MUFU.TANH R171, R228 ;  /* 0x000000e400ab7308 */ /* 0x000ee20000002400 */
[----:B------:R-:W-:Y:S01]  /*9370*/  ISETP.GE.AND P3, PT, R8, R2, PT ;  /* 0x000000020800720c */ /* 0x000fe20003f66270 */
[----:B------:R-:W-:Y:S01]  /*9380*/  VIADD R8, R4, 0x39 ;  /* 0x0000003904087836 */ /* 0x000fe20000000000 */
[----:B-1----:R-:W-:-:S04]  /*9390*/  FSEL R167, R167, -INF , !P1 ;  /* 0xff800000a7a77808 */ /* 0x002fc80004800000 */
[----:B------:R-:W-:Y:S01]  /*93a0*/  ISETP.GE.AND P1, PT, R8, R135, PT ;  /* 0x000000870800720c */ /* 0x000fe20003f26270 */
[----:B------:R-:W1:Y:S03]  /*93b0*/  MUFU.TANH R164, R164 ;  /* 0x000000a400a47308 */ /* 0x000e660000002400 */
[----:B--2---:R-:W-:Y:S02]  /*93c0*/  FSEL R165, R165, -INF , !P1 ;  /* 0xff800000a5a57808 */ /* 0x004fe40004800000 */
[----:B------:R-:W-:-:S03]  /*93d0*/  PLOP3.LUT P1, PT, PT, PT, UP0, 0x80, 0x0 ;  /* 0x000000000000781c */ /* 0x000fc60003f2f008 */
[----:B------:R-:W2:Y:S01]  /*93e0*/  MUFU.TANH R162, R10 ;  /* 0x0000000a00a27308 */ /* 0x000ea20000002400 */
[----:B---3--:R-:W-:Y:S02]  /*93f0*/  FSEL R171, R171, -INF , !P2 ;  /* 0xff800000abab7808 */ /* 0x008fe40005000000 */
[----:B------:R-:W-:-:S05]  /*9400*/  ISETP.GE.AND P2, PT, R12, R2, PT ;  /* 0x000000020c00720c */ /* 0x000fca0003f46270 */
[----:B------:R-:W3:Y:S01]  /*9410*/  MUFU.TANH R160, R160 ;  /* 0x000000a000a07308 */ /* 0x000ee20000002400 */
[----:B-1----:R-:W-:Y:S02]  /*9420*/  FSEL R164, R164, -INF , !P2 ;  /* 0xff800000a4a47808 */ /* 0x002fe40005000000 */
[----:B------:R-:W-:-:S04]  /*9430*/  ISETP.GE.AND P2, PT, R4, R135, PT ;  /* 0x000000870400720c */ /* 0x000fc80003f46270 */
[----:B------:R-:W-:Y:S01]  /*9440*/  FSEL R9, R0, -INF , !P2 ;  /* 0xff80000000097808 */ /* 0x000fe20005000000 */
[----:B------:R-:W1:Y:S01]  /*9450*/  MUFU.TANH R161, R11 ;  /* 0x0000000b00a17308 */ /* 0x000e620000002400 */
[----:B--2---:R-:W-:Y:S02]  /*9460*/  FSEL R162, R162, -INF , !P3 ;  /* 0xff800000a2a27808 */ /* 0x004fe40005800000 */
[-C--:B------:R-:W-:Y:S02]  /*9470*/  ISETP.GE.AND P3, PT, R4, R2.reuse, PT ;  /* 0x000000020400720c */ /* 0x080fe40003f66270 */
[----:B------:R-:W-:Y:S02]  /*9480*/  ISETP.GE.AND P2, PT, R8, R2, PT ;  /* 0x000000020800720c */ /* 0x000fe40003f46270 */
[----:B---3--:R-:W-:Y:S02]  /*9490*/  FSEL R160, R160, -INF , !P3 ;  /* 0xff800000a0a07808 */ /* 0x008fe40005800000 */
[----:B-1----:R-:W-:Y:S01]  /*94a0*/  FSEL R161, R161, -INF , !P2 ;  /* 0xff800000a1a17808 */ /* 0x002fe20005000000 */
        /* <DEDUP_REMOVED lines=73> */
.L_x_815:
[----:B------:R-:W-:-:S04]  /*9940*/  ULEA UR18, -UR8, URZ, 0x6 ;  /* 0x0000003f08127291 */ /* 0x000fc8000f8e313f */
[----:B------:R-:W-:-:S12]  /*9950*/  USHF.R.S32.HI UR6, URZ, 0x1f, UR18 ;  /* 0x0000001f3f067899 */ /* 0x000fd80008011412 */
.L_x_816:
        /* <DEDUP_REMOVED lines=123> */
.L_x_818:
[----:B------:R-:W-:Y:S05]  /*a110*/  BSYNC B0 ;  /* 0x0000000000007941 */ /* 0x000fea0003800000 */
.L_x_817:
[----:B------:R-:W0:Y:S01]  /*a120*/  LDGDEPBAR ;  /* 0x00000000000079af */ /* 0x000e220000000000 */
[----:B-12---:R-:W-:Y:S01]  /*a130*/  IMAD.U32 R11, RZ, RZ, UR18 ;  /* 0x00000012ff0b7e24 */ /* 0x006fe2000f8e00ff */
[----:B------:R-:W-:Y:S01]  /*a140*/  MOV R0, UR6 ;  /* 0x0000000600007c02 */ /* 0x000fe20008000f00 */
[----:B------:R-:W-:-:S03]  /*a150*/  IMAD.U32 R2, RZ, RZ, UR18 ;  /* 0x00000012ff027e24 */ /* 0x000fc6000f8e00ff */
[----:B------:R-:W-:-:S04]  /*a160*/  LEA R216, P1, R11, R216, 0x1 ;  /* 0x000000d80bd87211 */ /* 0x000fc800078208ff */
[----:B------:R-:W-:-:S09]  /*a170*/  LEA.HI.X R217, R2, R217, R0, 0x1, P1 ;  /* 0x000000d902d97211 */ /* 0x000fd200008f0c00 */
.L_x_814:
        /* <DEDUP_REMOVED lines=37> */
[----:B-1----:R-:W-:Y:S02]  /*a3d0*/  FMNMX.FTZ R11, R2, R11, !PT ;  /* 0x0000000b020b7209 */ /* 0x002fe40007810000 */
        /* <DEDUP_REMOVED lines=9> */
[----:B------:R-:W-:-:S04]  /*a470*/  FSEL R168, R168, RZ, P2 ;  /* 0x000000ffa8a87208 */ /* 0x000fc80001000000 */
[----:B------:R-:W-:Y:S01]  /*a480*/  FSEL R163, R163, RZ, P1 ;  /* 0x000000ffa3a37208 */ /* 0x000fe20000800000 */
[--C-:B------:R-:W-:Y:S01]  /*a490*/  FFMA.FTZ R155, R5, UR19, -R168.reuse ;  /* 0x00000013059b7c23 */ /* 0x100fe200080108a8 */
[----:B------:R-:W-:Y:S01]  /*a4a0*/  FSEL R5, R158, RZ, P2 ;  /* 0x000000ff9e057208 */ /* 0x000fe20001000000 */
[--C-:B------:R-:W-:Y:S01]  /*a4b0*/  FFMA.FTZ R156, R9, UR19, -R168.reuse ;  /* 0x00000013099c7c23 */ /* 0x100fe200080108a8 */
[--C-:B------:R-:W-:Y:S01]  /*a4c0*/  FFMA.FTZ R154, R21, UR19, -R168.reuse ;  /* 0x00000013159a7c23 */ /* 0x100fe200080108a8 */
[----:B------:R-:W-:Y:S01]  /*a4d0*/  FFMA.FTZ R159, R6, UR19, -R163 ;  /* 0x00000013069f7c23 */ /* 0x000fe200080108a3 */
[----:B------:R-:W-:Y:S01]  /*a4e0*/  FSEL R6, R157, RZ, P1 ;  /* 0x000000ff9d067208 */ /* 0x000fe20000800000 */
[----:B------:R-:W-:Y:S01]  /*a4f0*/  FADD.FTZ R4, R132, -R5 ;  /* 0x8000000584047221 */ /* 0x000fe20000010000 */
[--C-:B------:R-:W-:Y:S01]  /*a500*/  FFMA.FTZ R152, R160, UR19, -R163.reuse ;  /* 0x00000013a0987c23 */ /* 0x100fe200080108a3 */
[----:B------:R-:W-:Y:S01]  /*a510*/  FFMA.FTZ R153, R7, UR19, -R168 ;  /* 0x0000001307997c23 */ /* 0x000fe200080108a8 */
[--C-:B------:R-:W-:Y:S01]  /*a520*/  FFMA.FTZ R2, R20, UR19, -R163.reuse ;  /* 0x0000001314027c23 */ /* 0x100fe200080108a3 */
[----:B------:R-:W-:Y:S01]  /*a530*/  FADD.FTZ R6, R3, -R6 ;  /* 0x8000000603067221 */ /* 0x000fe20000010000 */
[--C-:B------:R-:W-:Y:S01]  /*a540*/  FFMA.FTZ R0, R22, UR19, -R163.reuse ;  /* 0x0000001316007c23 */ /* 0x100fe200080108a3 */
[----:B------:R-:W-:Y:S01]  /*a550*/  FMUL.FTZ R160, R4, UR19 ;  /* 0x0000001304a07c20 */ /* 0x000fe20008410000 */
[----:B------:R-:W-:Y:S01]  /*a560*/  MUFU.EX2 R156, R156 ;  /* 0x0000009c009c7308 */ /* 0x000fe20000000800 */
[----:B------:R-:W-:Y:S01]  /*a570*/  FMUL.FTZ R3, R6, UR19 ;  /* 0x0000001306037c20 */ /* 0x000fe20008410000 */
[----:B------:R-:W1:Y:S01]  /*a580*/  LDSM.16.MT88.4 R8, [R200+0xc000] ;  /* 0x00c00000c808783b */ /* 0x000e620000004200 */
[--C-:B------:R-:W-:Y:S01]  /*a590*/  FFMA.FTZ R173, R139, UR19, -R168.reuse ;  /* 0x000000138bad7c23 */ /* 0x100fe200080108a8 */
[--C-:B------:R-:W-:Y:S01]  /*a5a0*/  FFMA.FTZ R172, R137, UR19, -R168.reuse ;  /* 0x0000001389ac7c23 */ /* 0x100fe200080108a8 */
[--C-:B------:R-:W-:Y:S01]  /*a5b0*/  FFMA.FTZ R177, R176, UR19, -R163.reuse ;  /* 0x00000013b0b17c23 */ /* 0x100fe200080108a3 */
[----:B------:R-:W2:Y:S01]  /*a5c0*/  LDSM.16.MT88.4 R136, [R196+0x10000] ;  /* 0x01000000c488783b */ /* 0x000ea20000004200 */
[--C-:B------:R-:W-:Y:S01]  /*a5d0*/  FFMA.FTZ R170, R151, UR19, -R168.reuse ;  /* 0x0000001397aa7c23 */ /* 0x100fe200080108a8 */
[----:B------:R-:W3:Y:S01]  /*a5e0*/  MUFU.EX2 R155, R155 ;  /* 0x0000009b009b7308 */ /* 0x000ee20000000800 */
[--C-:B------:R-:W-:Y:S01]  /*a5f0*/  FFMA.FTZ R175, R149, UR19, -R168.reuse ;  /* 0x0000001395af7c23 */ /* 0x100fe200080108a8 */
[--C-:B------:R-:W-:Y:S01]  /*a600*/  FFMA.FTZ R174, R174, UR19, -R163.reuse ;  /* 0x00000013aeae7c23 */ /* 0x100fe200080108a3 */
[--C-:B------:R-:W-:Y:S01]  /*a610*/  FFMA.FTZ R176, R150, UR19, -R163.reuse ;  /* 0x0000001396b07c23 */ /* 0x100fe200080108a3 */
[--C-:B------:R-:W-:Y:S01]  /*a620*/  FFMA.FTZ R179, R148, UR19, -R163.reuse ;  /* 0x0000001394b37c23 */ /* 0x100fe200080108a3 */
[----:B------:R-:W-:Y:S01]  /*a630*/  LDSM.16.MT88.4 R132, [R200+0xc800] ;  /* 0x00c80000c884783b */ /* 0x000fe20000004200 */
[--C-:B------:R-:W-:Y:S01]  /*a640*/  FFMA.FTZ R178, R147, UR19, -R168.reuse ;  /* 0x0000001393b27c23 */ /* 0x100fe200080108a8 */
[--C-:B------:R-:W-:Y:S01]  /*a650*/  FFMA.FTZ R181, R145, UR19, -R168.reuse ;  /* 0x0000001391b57c23 */ /* 0x100fe200080108a8 */
[----:B------:R-:W-:Y:S01]  /*a660*/  MUFU.EX2 R154, R154 ;  /* 0x0000009a009a7308 */ /* 0x000fe20000000800 */
[--C-:B------:R-:W-:Y:S01]  /*a670*/  FFMA.FTZ R182, R146, UR19, -R163.reuse ;  /* 0x0000001392b67c23 */ /* 0x100fe200080108a3 */
[--C-:B------:R-:W-:Y:S01]  /*a680*/  FFMA.FTZ R215, R144, UR19, -R163.reuse ;  /* 0x0000001390d77c23 */ /* 0x100fe200080108a3 */
[--C-:B------:R-:W-:Y:S01]  /*a690*/  FFMA.FTZ R180, R143, UR19, -R168.reuse ;  /* 0x000000138fb47c23 */ /* 0x100fe200080108a8 */
[----:B------:R-:W-:Y:S01]  /*a6a0*/  LDSM.16.MT88.4 R144, [R200+0xf000] ;  /* 0x00f00000c890783b */ /* 0x000fe20000004200 */
[----:B------:R-:W-:Y:S01]  /*a6b0*/  FFMA.FTZ R183, R141, UR19, -R168 ;  /* 0x000000138db77c23 */ /* 0x000fe200080108a8 */
[--C-:B------:R-:W-:Y:S01]  /*a6c0*/  FFMA.FTZ R220, R142, UR19, -R163.reuse ;  /* 0x000000138edc7c23 */ /* 0x100fe200080108a3 */
[--C-:B------:R-:W-:Y:S01]  /*a6d0*/  FFMA.FTZ R225, R140, UR19, -R163.reuse ;  /* 0x000000138ce17c23 */ /* 0x100fe200080108a3 */
[----:B------:R-:W4:Y:S01]  /*a6e0*/  MUFU.EX2 R153, R153 ;  /* 0x0000009900997308 */ /* 0x000f220000000800 */
[----:B---3--:R-:W-:Y:S01]  /*a6f0*/  F2FP.BF16.F32.PACK_AB R4, R155, R156 ;  /* 0x0000009c9b04723e */ /* 0x008fe200000010ff */
[----:B------:R-:W-:Y:S01]  /*a700*/  LDSM.16.MT88.4 R140, [R198+0xf000] ;  /* 0x00f00000c68c783b */ /* 0x000fe20000004200 */
[--C-:B------:R-:W-:Y:S01]  /*a710*/  FFMA.FTZ R164, R164, UR19, -R163.reuse ;  /* 0x00000013a4a47c23 */ /* 0x100fe200080108a3 */
[--C-:B------:R-:W-:Y:S01]  /*a720*/  FFMA.FTZ R162, R162, UR19, -R163.reuse ;  /* 0x00000013a2a27c23 */ /* 0x100fe200080108a3 */
[----:B------:R-:W-:Y:S01]  /*a730*/  FFMA.FTZ R161, R161, UR19, -R163 ;  /* 0x00000013a1a17c23 */ /* 0x000fe200080108a3 */
[----:B------:R-:W-:Y:S02]  /*a740*/  LDSM.16.MT88.4 R148, [R196+0xd000] ;  /* 0x00d00000c494783b */ /* 0x000fe40000004200 */
[----:B------:R-:W-:Y:S08]  /*a750*/  MUFU.EX2 R152, R152 ;  /* 0x0000009800987308 */ /* 0x000ff00000000800 */
[----:B------:R-:W3:Y:S01]  /*a760*/  MUFU.EX2 R2, R2 ;  /* 0x0000000200027308 */ /* 0x000ee20000000800 */
[----:B----4-:R-:W-:-:S07]  /*a770*/  F2FP.BF16.F32.PACK_AB R6, R153, R154 ;  /* 0x0000009a9906723e */ /* 0x010fce00000010ff */
[----:B------:R-:W-:Y:S08]  /*a780*/  MUFU.EX2 R0, R0 ;  /* 0x0000000000007308 */ /* 0x000ff00000000800 */
[----:B------:R-:W4:Y:S01]  /*a790*/  MUFU.EX2 R159, R159 ;  /* 0x0000009f009f7308 */ /* 0x000f220000000800 */
[----:B---3--:R-:W-:-:S07]  /*a7a0*/  F2FP.BF16.F32.PACK_AB R5, R2, R152 ;  /* 0x000000980205723e */ /* 0x008fce00000010ff */
[----:B------:R-:W3:Y:S08]  /*a7b0*/  MUFU.EX2 R160, R160 ;  /* 0x000000a000a07308 */ /* 0x000ef00000000800 */
[----:B------:R-:W5:Y:S01]  /*a7c0*/  MUFU.EX2 R3, R3 ;  /* 0x0000000300037308 */ /* 0x000f620000000800 */
[----:B----4-:R-:W-:-:S07]  /*a7d0*/  F2FP.BF16.F32.PACK_AB R7, R159, R0 ;  /* 0x000000009f07723e */ /* 0x010fce00000010ff */
[----:B------:R-:W-:Y:S01]  /*a7e0*/  MUFU.EX2 R170, R170 ;  /* 0x000000aa00aa7308 */ /* 0x000fe20000000800 */
[-C--:B---3--:R-:W-:Y:S01]  /*a7f0*/  FMUL.FTZ R20, R120, R160.reuse ;  /* 0x000000a078147220 */ /* 0x088fe20000410000 */
[-C--:B------:R-:W-:Y:S01]  /*a800*/  FMUL.FTZ R21, R121, R160.reuse ;  /* 0x000000a079157220 */ /* 0x080fe20000410000 */
[-C--:B------:R-:W-:Y:S01]  /*a810*/  FMUL.FTZ R116, R116, R160.reuse ;  /* 0x000000a074747220 */ /* 0x080fe20000410000 */
[-C--:B------:R-:W-:Y:S01]  /*a820*/  FMUL.FTZ R117, R117, R160.reuse ;  /* 0x000000a075757220 */ /* 0x080fe20000410000 */
[-C--:B------:R-:W-:Y:S01]  /*a830*/  FMUL.FTZ R28, R112, R160.reuse ;  /* 0x000000a0701c7220 */ /* 0x080fe20000410000 */
[-C--:B------:R-:W-:Y:S01]  /*a840*/  FMUL.FTZ R29, R113, R160.reuse ;  /* 0x000000a0711d7220 */ /* 0x080fe20000410000 */
[-C--:B------:R-:W-:Y:S01]  /*a850*/  FMUL.FTZ R108, R108, R160.reuse ;  /* 0x000000a06c6c7220 */ /* 0x080fe20000410000 */
[-C--:B------:R-:W-:Y:S01]  /*a860*/  FMUL.FTZ R109, R109, R160.reuse ;  /* 0x000000a06d6d7220 */ /* 0x080fe20000410000 */
[-C--:B-----5:R-:W-:Y:S01]  /*a870*/  FMUL.FTZ R22, R122, R3.reuse ;  /* 0x000000037a167220 */ /* 0x0a0fe20000410000 */
[-C--:B------:R-:W-:Y:S01]  /*a880*/  FMUL.FTZ R23, R123, R3.reuse ;  /* 0x000000037b177220 */ /* 0x080fe20000410000 */
[-C--:B------:R-:W-:Y:S01]  /*a890*/  FMUL.FTZ R118, R118, R3.reuse ;  /* 0x0000000376767220 */ /* 0x080fe20000410000 */
        /* <DEDUP_REMOVED lines=11> */
[C---:B------:R-:W-:Y:S01]  /*a950*/  HMMA.16816.F32.BF16 R16, R4.reuse, R18, R116 ;  /* 0x000000120410723c */ /* 0x040fe20000041874 */
[----:B------:R-:W3:Y:S01]  /*a960*/  LDSM.16.MT88.4 R116, [R200+0xe000] ;  /* 0x00e00000c874783b */ /* 0x000ee20000004200 */
        /* <DEDUP_REMOVED lines=9> */
[----:B------:R-:W-:Y:S01]  /*aa00*/  LDSM.16.MT88.4 R128, [R197+0xc800] ;  /* 0x00c80000c580783b */ /* 0x000fe20000004200 */
[C---:B------:R-:W-:Y:S01]  /*aa10*/  HMMA.16816.F32.BF16 R24, R4.reuse, R26, R108 ;  /* 0x0000001a0418723c */ /* 0x040fe2000004186c */
[----:B------:R-:W4:Y:S01]  /*aa20*/  MUFU.EX2 R173, R173 ;  /* 0x000000ad00ad7308 */ /* 0x000f220000000800 */
        /* <DEDUP_REMOVED lines=15> */
[----:B------:R-:W-:Y:S01]  /*ab20*/  MUFU.EX2 R172, R172 ;  /* 0x000000ac00ac7308 */ /* 0x000fe20000000800 */
[-C--:B------:R-:W-:Y:S01]  /*ab30*/  FMUL.FTZ R92, R92, R160.reuse ;  /* 0x000000a05c5c7220 */ /* 0x080fe20000410000 */
[-C--:B------:R-:W-:Y:S01]  /*ab40*/  FMUL.FTZ R93, R93, R160.reuse ;  /* 0x000000a05d5d7220 */ /* 0x080fe20000410000 */
[----:B------:R-:W-:Y:S01]  /*ab50*/  LDSM.16.MT88.4 R120, [R200+0xe800] ;  /* 0x00e80000c878783b */ /* 0x000fe20000004200 */
[C---:B------:R-:W-:Y:S01]  /*ab60*/  HMMA.16816.F32.BF16 R100, R4.reuse, R32, R108 ;  /* 0x000000200464723c */ /* 0x040fe2000004186c */
[-C--:B------:R-:W-:Y:S01]  /*ab70*/  FMUL.FTZ R94, R94, R3.reuse ;  /* 0x000000035e5e7220 */ /* 0x080fe20000410000 */
[-C--:B------:R-:W-:Y:S01]  /*ab80*/  FMUL.FTZ R95, R95, R3.reuse ;  /* 0x000000035f5f7220 */ /* 0x080fe20000410000 */
[----:B------:R-:W1:Y:S01]  /*ab90*/  LDSM.16.MT88.4 R108, [R197+0xe000] ;  /* 0x00e00000c56c783b */ /* 0x000e620000004200 */
[----:B------:R-:W-:Y:S01]  /*aba0*/  MUFU.EX2 R175, R175 ;  /* 0x000000af00af7308 */ /* 0x000fe20000000800 */
[-C--:B------:R-:W-:Y:S01]  /*abb0*/  FMUL.FTZ R96, R96, R160.reuse ;  /* 0x000000a060607220 */ /* 0x080fe20000410000 */
[----:B------:R-:W-:Y:S01]  /*abc0*/  HMMA.16816.F32.BF16 R32, R4, R34, R104 ;  /* 0x000000220420723c */ /* 0x000fe20000041868 */
[-C--:B------:R-:W-:Y:S01]  /*abd0*/  FMUL.FTZ R97, R97, R160.reuse ;  /* 0x000000a061617220 */ /* 0x080fe20000410000 */
[-C--:B------:R-:W-:Y:S01]  /*abe0*/  FMUL.FTZ R98, R98, R3.reuse ;  /* 0x0000000362627220 */ /* 0x080fe20000410000 */
[----:B------:R-:W-:Y:S01]  /*abf0*/  FMUL.FTZ R99, R99, R3 ;  /* 0x0000000363637220 */ /* 0x000fe20000410000 */
[----:B------:R-:W-:-:S02]  /*ac00*/  FFMA.FTZ R156, R221, R160, R156 ;  /* 0x000000a0dd9c7223 */ /* 0x000fc4000001009c */
[----:B------:R-:W-:Y:S01]  /*ac10*/  MUFU.EX2 R174, R174 ;  /* 0x000000ae00ae7308 */ /* 0x000fe20000000800 */
        /* <DEDUP_REMOVED lines=8> */
[----:B------:R-:W5:Y:S01]  /*aca0*/  MUFU.EX2 R177, R177 ;  /* 0x000000b100b17308 */ /* 0x000f620000000800 */
[----:B--2---:R-:W-:Y:S01]  /*acb0*/  HMMA.16816.F32.BF16 R92, R4, R136, R92 ;  /* 0x00000088045c723c */ /* 0x004fe2000004185c */
[----:B------:R-:W-:-:S04]  /*acc0*/  FADD.FTZ R155, R155, R156 ;  /* 0x0000009c9b9b7221 */ /* 0x000fc80000010000 */
[----:B------:R-:W-:Y:S01]  /*acd0*/  FADD.FTZ R154, R154, R155 ;  /* 0x0000009b9a9a7221 */ /* 0x000fe20000010000 */
[----:B---3--:R-:W-:Y:S01]  /*ace0*/  HMMA.16816.F32.BF16 R40, R4, R116, R104 ;  /* 0x000000740428723c */ /* 0x008fe20000041868 */
[----:B------:R-:W2:Y:S01]  /*acf0*/  LDSM.16.MT88.4 R104, [R196+0xe000] ;  /* 0x00e00000c468783b */ /* 0x000ea20000004200 */
[----:B------:R-:W-:Y:S01]  /*ad00*/  MUFU.EX2 R176, R176 ;  /* 0x000000b000b07308 */ /* 0x000fe20000000800 */
[----:B------:R-:W-:-:S03]  /*ad10*/  FADD.FTZ R153, R153, R154 ;  /* 0x0000009a99997221 */ /* 0x000fc60000010000 */
[----:B------:R-:W-:Y:S01]  /*ad20*/  HMMA.16816.F32.BF16 R36, R4, R118, R36 ;  /* 0x000000760424723c */ /* 0x000fe20000041824 */
[-C--:B------:R-:W-:Y:S01]  /*ad30*/  FMUL.FTZ R116, R44, R160.reuse ;  /* 0x000000a02c747220 */ /* 0x080fe20000410000 */
[-C--:B------:R-:W-:Y:S01]  /*ad40*/  FMUL.FTZ R117, R45, R160.reuse ;  /* 0x000000a02d757220 */ /* 0x080fe20000410000 */
[-C--:B------:R-:W-:Y:S01]  /*ad50*/  FMUL.FTZ R44, R48, R160.reuse ;  /* 0x000000a0302c7220 */ /* 0x080fe20000410000 */
[----:B------:R-:W-:Y:S01]  /*ad60*/  FMUL.FTZ R45, R49, R160 ;  /* 0x000000a0312d7220 */ /* 0x000fe20000410000 */
[----:B------:R-:W3:Y:S02]  /*ad70*/  MUFU.EX2 R179, R179 ;  /* 0x000000b300b37308 */ /* 0x000ee40000000800 */
[-C--:B------:R-:W-:Y:S01]  /*ad80*/  FMUL.FTZ R118, R46, R3.reuse ;  /* 0x000000032e767220 */ /* 0x080fe20000410000 */
[-C--:B------:R-:W-:Y:S01]  /*ad90*/  FMUL.FTZ R119, R47, R3.reuse ;  /* 0x000000032f777220 */ /* 0x080fe20000410000 */
[-C--:B------:R-:W-:Y:S01]  /*ada0*/  FMUL.FTZ R46, R50, R3.reuse ;  /* 0x00000003322e7220 */ /* 0x080fe20000410000 */
[----:B------:R-:W-:-:S03]  /*adb0*/  FMUL.FTZ R47, R51, R3 ;  /* 0x00000003332f7220 */ /* 0x000fc60000410000 */
[----:B------:R-:W-:Y:S02]  /*adc0*/  MUFU.EX2 R178, R178 ;  /* 0x000000b200b27308 */ /* 0x000fe40000000800 */
[C---:B------:R-:W-:Y:S06]  /*add0*/  HMMA.16816.F32.BF16 R48, R4.reuse, R112, R116 ;  /* 0x000000700430723c */ /* 0x040fec0000041874 */
[C---:B------:R-:W-:Y:S01]  /*ade0*/  HMMA.16816.F32.BF16 R44, R4.reuse, R114, R44 ;  /* 0x00000072042c723c */ /* 0x040fe2000004182c */
[-C--:B------:R-:W-:Y:S01]  /*adf0*/  FMUL.FTZ R116, R52, R160.reuse ;  /* 0x000000a034747220 */ /* 0x080fe20000410000 */
[-C--:B------:R-:W-:Y:S01]  /*ae00*/  FMUL.FTZ R117, R53, R160.reuse ;  /* 0x000000a035757220 */ /* 0x080fe20000410000 */
[-C--:B------:R-:W-:Y:S01]  /*ae10*/  FMUL.FTZ R118, R54, R3.reuse ;  /* 0x0000000336767220 */ /* 0x080fe20000410000 */
[-C--:B------:R-:W-:Y:S01]  /*ae20*/  FMUL.FTZ R119, R55, R3.reuse ;  /* 0x0000000337777220 */ /* 0x080fe20000410000 */
[----:B------:R-:W4:Y:S01]  /*ae30*/  LDSM.16.MT88.4 R112, [R200+0x10000] ;  /* 0x01000000c870783b */ /* 0x000f220000004200 */
[-C--:B------:R-:W-:Y:S01]  /*ae40*/  FMUL.FTZ R52, R56, R160.reuse ;  /* 0x000000a038347220 */ /* 0x080fe20000410000 */
[-C--:B------:R-:W-:Y:S01]  /*ae50*/  FMUL.FTZ R53, R57, R160.reuse ;  /* 0x000000a039357220 */ /* 0x080fe20000410000 */
[-C--:B------:R-:W-:Y:S01]  /*ae60*/  FMUL.FTZ R54, R58, R3.reuse ;  /* 0x000000033a367220 */ /* 0x080fe20000410000 */
[-C--:B------:R-:W-:Y:S01]  /*ae70*/  FMUL.FTZ R55, R59, R3.reuse ;  /* 0x000000033b377220 */ /* 0x080fe20000410000 */
[----:B------:R-:W3:Y:S01]  /*ae80*/  MUFU.EX2 R181, R181 ;  /* 0x000000b500b57308 */ /* 0x000ee20000000800 */
[C---:B-1----:R-:W-:Y:S06]  /*ae90*/  HMMA.16816.F32.BF16 R56, R4.reuse, R108, R116 ;  /* 0x0000006c0438723c */ /* 0x042fec0000041874 */
[C---:B------:R-:W-:Y:S01]  /*aea0*/  HMMA.16816.F32.BF16 R52, R4.reuse, R110, R52 ;  /* 0x0000006e0434723c */ /* 0x040fe20000041834 */
[----:B------:R-:W1:Y:S01]  /*aeb0*/  LDSM.16.MT88.4 R108, [R198+0x10000] ;  /* 0x01000000c66c783b */ /* 0x000e620000004200 */
        /* <DEDUP_REMOVED lines=8> */
[----:B------:R-:W-:Y:S02]  /*af40*/  MUFU.EX2 R180, R180 ;  /* 0x000000b400b47308 */ /* 0x000fe40000000800 */
[C---:B--2---:R-:W-:Y:S06]  /*af50*/  HMMA.16816.F32.BF16 R64, R4.reuse, R104, R116 ;  /* 0x000000680440723c */ /* 0x044fec0000041874 */
[C---:B------:R-:W-:Y:S01]  /*af60*/  HMMA.16816.F32.BF16 R60, R4.reuse, R106, R60 ;  /* 0x0000006a043c723c */ /* 0x040fe2000004183c */
[-C--:B------:R-:W-:Y:S01]  /*af70*/  FMUL.FTZ R116, R68, R160.reuse ;  /* 0x000000a044747220 */ /* 0x080fe20000410000 */
[-C--:B------:R-:W-:Y:S01]  /*af80*/  FMUL.FTZ R117, R69, R160.reuse ;  /* 0x000000a045757220 */ /* 0x080fe20000410000 */
[-C--:B------:R-:W-:Y:S01]  /*af90*/  FMUL.FTZ R118, R70, R3.reuse ;  /* 0x0000000346767220 */ /* 0x080fe20000410000 */
[-C--:B------:R-:W-:Y:S01]  /*afa0*/  FMUL.FTZ R119, R71, R3.reuse ;  /* 0x0000000347777220 */ /* 0x080fe20000410000 */
[----:B------:R-:W2:Y:S01]  /*afb0*/  LDSM.16.MT88.4 R104, [R197+0x10000] ;  /* 0x01000000c568783b */ /* 0x000ea20000004200 */
[-C--:B------:R-:W-:Y:S01]  /*afc0*/  FMUL.FTZ R68, R72, R160.reuse ;  /* 0x000000a048447220 */ /* 0x080fe20000410000 */
[-C--:B------:R-:W-:Y:S01]  /*afd0*/  FMUL.FTZ R69, R73, R160.reuse ;  /* 0x000000a049457220 */ /* 0x080fe20000410000 */
[-C--:B------:R-:W-:Y:S01]  /*afe0*/  FMUL.FTZ R70, R74, R3.reuse ;  /* 0x000000034a467220 */ /* 0x080fe20000410000 */
[-C--:B------:R-:W-:Y:S01]  /*aff0*/  FMUL.FTZ R71, R75, R3.reuse ;  /* 0x000000034b477220 */ /* 0x080fe20000410000 */
[----:B------:R-:W-:Y:S01]  /*b000*/  MUFU.EX2 R183, R183 ;  /* 0x000000b700b77308 */ /* 0x000fe20000000800 */
[C---:B----4-:R-:W-:Y:S01]  /*b010*/  HMMA.16816.F32.BF16 R72, R4.reuse, R112, R116 ;  /* 0x000000700448723c */ /* 0x050fe20000041874 */
[----:B------:R-:W4:Y:S05]  /*b020*/  LDSM.16.MT88.4 R116, [R198+0xc800] ;  /* 0x00c80000c674783b */ /* 0x000f2a0000004200 */
[C---:B------:R-:W-:Y:S01]  /*b030*/  HMMA.16816.F32.BF16 R68, R4.reuse, R114, R68 ;  /* 0x000000720444723c */ /* 0x040fe20000041844 */
[-C--:B------:R-:W-:Y:S01]  /*b040*/  FMUL.FTZ R112, R80, R160.reuse ;  /* 0x000000a050707220 */ /* 0x080fe20000410000 */
[-C--:B------:R-:W-:Y:S01]  /*b050*/  FMUL.FTZ R113, R81, R160.reuse ;  /* 0x000000a051717220 */ /* 0x080fe20000410000 */
[-C--:B------:R-:W-:Y:S01]  /*b060*/  FMUL.FTZ R80, R84, R160.reuse ;  /* 0x000000a054507220 */ /* 0x080fe20000410000 */
[----:B------:R-:W-:Y:S01]  /*b070*/  FMUL.FTZ R81, R85, R160 ;  /* 0x000000a055517220 */ /* 0x000fe20000410000 */
[----:B------:R-:W-:Y:S01]  /*b080*/  MUFU.EX2 R182, R182 ;  /* 0x000000b600b67308 */ /* 0x000fe20000000800 */
[----:B-1----:R-:W-:Y:S01]  /*b090*/  HMMA.16816.F32.BF16 R76, R4, R108, R76 ;  /* 0x0000006c044c723c */ /* 0x002fe2000004184c */
[-C--:B------:R-:W-:Y:S01]  /*b0a0*/  FMUL.FTZ R114, R82, R3.reuse ;  /* 0x0000000352727220 */ /* 0x080fe20000410000 */
[-C--:B------:R-:W-:Y:S01]  /*b0b0*/  FMUL.FTZ R115, R83, R3.reuse ;  /* 0x0000000353737220 */ /* 0x080fe20000410000 */
[-C--:B------:R-:W-:Y:S01]  /*b0c0*/  FMUL.FTZ R82, R86, R3.reuse ;  /* 0x0000000356527220 */ /* 0x080fe20000410000 */
[-C--:B------:R-:W-:Y:S01]  /*b0d0*/  FMUL.FTZ R83, R87, R3.reuse ;  /* 0x0000000357537220 */ /* 0x080fe20000410000 */
[----:B------:R-:W-:-:S02]  /*b0e0*/  FFMA.FTZ R3, R219, R3, R152 ;  /* 0x00000003db037223 */ /* 0x000fc40000010098 */
[----:B------:R-:W1:Y:S02]  /*b0f0*/  MUFU.EX2 R215, R215 ;  /* 0x000000d700d77308 */ /* 0x000e640000000800 */
[----:B------:R-:W-:Y:S01]  /*b100*/  HMMA.16816.F32.BF16 R84, R4, R110, R112 ;  /* 0x0000006e0454723c */ /* 0x000fe20000041870 */
[----:B------:R-:W1:Y:S01]  /*b110*/  LDSM.16.MT88.4 R112, [R198+0xe800] ;  /* 0x00e80000c670783b */ /* 0x000e620000004200 */
[----:B------:R-:W-:-:S03]  /*b120*/  FADD.FTZ R3, R2, R3 ;  /* 0x0000000302037221 */ /* 0x000fc60000010000 */
[----:B------:R-:W1:Y:S01]  /*b130*/  LDSM.16.MT88.4 R108, [R197+0xe800] ;  /* 0x00e80000c56c783b */ /* 0x000e620000004200 */
[----:B------:R-:W-:Y:S01]  /*b140*/  MUFU.EX2 R220, R220 ;  /* 0x000000dc00dc7308 */ /* 0x000fe20000000800 */
[----:B------:R-:W-:Y:S01]  /*b150*/  FADD.FTZ R0, R0, R3 ;  /* 0x0000000300007221 */ /* 0x000fe20000010000 */
[----:B------:R-:W-:-:S03]  /*b160*/  MOV R3, R157 ;  /* 0x0000009d00037202 */ /* 0x000fc60000000f00 */
[----:B------:R-:W-:Y:S01]  /*b170*/  FADD.FTZ R159, R159, R0 ;  /* 0x000000009f9f7221 */ /* 0x000fe20000010000 */
[C---:B--2---:R-:W-:Y:S02]  /*b180*/  HMMA.16816.F32.BF16 R80, R4.reuse, R104, R80 ;  /* 0x000000680450723c */ /* 0x044fe40000041850 */
[----:B------:R-:W2:Y:S04]  /*b190*/  MUFU.EX2 R225, R225 ;  /* 0x000000e100e17308 */ /* 0x000ea80000000800 */
[C---:B------:R-:W-:Y:S01]  /*b1a0*/  HMMA.16816.F32.BF16 R88, R4.reuse, R106, R88 ;  /* 0x0000006a0458723c */ /* 0x040fe20000041858 */
[----:B------:R-:W-:Y:S01]  /*b1b0*/  F2FP.BF16.F32.PACK_AB R104, R173, R170 ;  /* 0x000000aaad68723e */ /* 0x000fe200000010ff */
[----:B------:R-:W-:Y:S01]  /*b1c0*/  FADD.FTZ R170, R170, R153 ;  /* 0x00000099aaaa7221 */ /* 0x000fe20000010000 */
[----:B-----5:R-:W-:Y:S01]  /*b1d0*/  F2FP.BF16.F32.PACK_AB R105, R177, R174 ;  /* 0x000000aeb169723e */ /* 0x020fe200000010ff */
[----:B------:R-:W-:Y:S01]  /*b1e0*/  MUFU.EX2 R164, R164 ;  /* 0x000000a400a47308 */ /* 0x000fe20000000800 */
[----:B------:R-:W-:Y:S01]  /*b1f0*/  FADD.FTZ R174, R174, R159 ;  /* 0x0000009faeae7221 */ /* 0x000fe20000010000 */
[----:B------:R-:W-:Y:S01]  /*b200*/  HMMA.16816.F32.BF16 R4, R4, R138, R96 ;  /* 0x0000008a0404723c */ /* 0x000fe20000041860 */
[----:B------:R-:W-:Y:S01]  /*b210*/  F2FP.BF16.F32.PACK_AB R106, R175, R172 ;  /* 0x000000acaf6a723e */ /* 0x000fe200000010ff */
[----:B------:R-:W-:Y:S01]  /*b220*/  LDSM.16.MT88.4 R96, [R197+0x10800] ;  /* 0x01080000c560783b */ /* 0x000fe20000004200 */
[----:B---3--:R-:W-:Y:S01]  /*b230*/  F2FP.BF16.F32.PACK_AB R107, R179, R176 ;  /* 0x000000b0b36b723e */ /* 0x008fe200000010ff */
[----:B------:R-:W-:Y:S01]  /*b240*/  FADD.FTZ R173, R173, R170 ;  /* 0x000000aaadad7221 */ /* 0x000fe20000010000 */
[----:B------:R-:W-:Y:S01]  /*b250*/  FADD.FTZ R177, R177, R174 ;  /* 0x000000aeb1b17221 */ /* 0x000fe20000010000 */
[----:B------:R-:W-:Y:S01]  /*b260*/  LDSM.16.MT88.4 R136, [R196+0xf000] ;  /* 0x00f00000c488783b */ /* 0x000fe20000004200 */
[----:B------:R-:W-:Y:S01]  /*b270*/  MUFU.EX2 R162, R162 ;  /* 0x000000a200a27308 */ /* 0x000fe20000000800 */
[----:B------:R-:W-:Y:S01]  /*b280*/  FADD.FTZ R172, R172, R173 ;  /* 0x000000adacac7221 */ /* 0x000fe20000010000 */
[----:B------:R-:W-:Y:S01]  /*b290*/  FADD.FTZ R176, R176, R177 ;  /* 0x000000b1b0b07221 */ /* 0x000fe20000010000 */
[----:B----4-:R-:W-:Y:S02]  /*b2a0*/  HMMA.16816.F32.BF16 R20, R104, R116, R20 ;  /* 0x000000746814723c */ /* 0x010fe40000041814 */
[----:B------:R-:W-:Y:S01]  /*b2b0*/  FADD.FTZ R175, R175, R172 ;  /* 0x000000acafaf7221 */ /* 0x000fe20000010000 */
[----:B------:R-:W-:-:S02]  /*b2c0*/  FADD.FTZ R179, R179, R176 ;  /* 0x000000b0b3b37221 */ /* 0x000fc40000010000 */
[----:B------:R-:W3:Y:S01]  /*b2d0*/  MUFU.EX2 R161, R161 ;  /* 0x000000a100a17308 */ /* 0x000ee20000000800 */
[C---:B------:R-:W-:Y:S01]  /*b2e0*/  HMMA.16816.F32.BF16 R16, R104.reuse, R118, R16 ;  /* 0x000000766810723c */ /* 0x040fe20000041810 */
[----:B------:R-:W4:Y:S05]  /*b2f0*/  LDSM.16.MT88.4 R116, [R196+0xe800] ;  /* 0x00e80000c474783b */ /* 0x000f2a0000004200 */
[C---:B------:R-:W-:Y:S06]  /*b300*/  HMMA.16816.F32.BF16 R28, R104.reuse, R128, R28 ;  /* 0x00000080681c723c */ /* 0x040fec000004181c */
[C---:B------:R-:W-:Y:S01]  /*b310*/  HMMA.16816.F32.BF16 R24, R104.reuse, R130, R24 ;  /* 0x000000826818723c */ /* 0x040fe20000041818 */
[----:B------:R-:W5:Y:S05]  /*b320*/  LDSM.16.MT88.4 R128, [R200+0x10800] ;  /* 0x01080000c880783b */ /* 0x000f6a0000004200 */
[C---:B------:R-:W-:Y:S06]  /*b330*/  HMMA.16816.F32.BF16 R100, R104.reuse, R124, R100 ;  /* 0x0000007c6864723c */ /* 0x040fec0000041864 */
[C---:B------:R-:W-:Y:S01]  /*b340*/  HMMA.16816.F32.BF16 R32, R104.reuse, R126, R32 ;  /* 0x0000007e6820723c */ /* 0x040fe20000041820 */
[----:B------:R-:W-:Y:S05]  /*b350*/  LDSM.16.MT88.4 R124, [R200+0xd000] ;  /* 0x00d00000c87c783b */ /* 0x000fea0000004200 */
[C---:B-1----:R-:W-:Y:S06]  /*b360*/  HMMA.16816.F32.BF16 R48, R104.reuse, R112, R48 ;  /* 0x000000706830723c */ /* 0x042fec0000041830 */
[C---:B------:R-:W-:Y:S01]  /*b370*/  HMMA.16816.F32.BF16 R44, R104.reuse, R114, R44 ;  /* 0x00000072682c723c */ /* 0x040fe2000004182c */
[----:B------:R-:W1:Y:S05]  /*b380*/  LDSM.16.MT88.4 R112, [R196+0x10800] ;  /* 0x01080000c470783b */ /* 0x000e6a0000004200 */
[C---:B------:R-:W-:Y:S06]  /*b390*/  HMMA.16816.F32.BF16 R56, R104.reuse, R108, R56 ;  /* 0x0000006c6838723c */ /* 0x040fec0000041838 */
[C---:B------:R-:W-:Y:S01]  /*b3a0*/  HMMA.16816.F32.BF16 R52, R104.reuse, R110, R52 ;  /* 0x0000006e6834723c */ /* 0x040fe20000041834 */
[----:B------:R-:W3:Y:S05]  /*b3b0*/  LDSM.16.MT88.4 R108, [R197+0xd000] ;  /* 0x00d00000c56c783b */ /* 0x000eea0000004200 */
[C---:B------:R-:W-:Y:S06]  /*b3c0*/  HMMA.16816.F32.BF16 R12, R104.reuse, R132, R12 ;  /* 0x00000084680c723c */ /* 0x040fec000004180c */
[C---:B------:R-:W-:Y:S01]  /*b3d0*/  HMMA.16816.F32.BF16 R8, R104.reuse, R134, R8 ;  /* 0x000000866808723c */ /* 0x040fe20000041808 */
[----:B------:R-:W-:Y:S05]  /*b3e0*/  LDSM.16.MT88.4 R132, [R197+0xf000] ;  /* 0x00f00000c584783b */ /* 0x000fea0000004200 */
[C---:B------:R-:W-:Y:S06]  /*b3f0*/  HMMA.16816.F32.BF16 R40, R104.reuse, R120, R40 ;  /* 0x000000786828723c */ /* 0x040fec0000041828 */
[C---:B------:R-:W-:Y:S01]  /*b400*/  HMMA.16816.F32.BF16 R36, R104.reuse, R122, R36 ;  /* 0x0000007a6824723c */ /* 0x040fe20000041824 */
[----:B------:R-:W3:Y:S05]  /*b410*/  LDSM.16.MT88.4 R120, [R198+0x10800] ;  /* 0x01080000c678783b */ /* 0x000eea0000004200 */
[C---:B----4-:R-:W-:Y:S06]  /*b420*/  HMMA.16816.F32.BF16 R64, R104.reuse, R116, R64 ;  /* 0x000000746840723c */ /* 0x050fec0000041840 */
[C---:B------:R-:W-:Y:S01]  /*b430*/  HMMA.16816.F32.BF16 R60, R104.reuse, R118, R60 ;  /* 0x00000076683c723c */ /* 0x040fe2000004183c */
[----:B------:R-:W4:Y:S05]  /*b440*/  LDSM.16.MT88.4 R116, [R198+0xd000] ;  /* 0x00d00000c674783b */ /* 0x000f2a0000004200 */
[C---:B------:R-:W-:Y:S06]  /*b450*/  HMMA.16816.F32.BF16 R80, R104.reuse, R96, R80 ;  /* 0x000000606850723c */ /* 0x040fec0000041850 */
[----:B------:R-:W-:Y:S01]  /*b460*/  HMMA.16816.F32.BF16 R88, R104, R98, R88 ;  /* 0x000000626858723c */ /* 0x000fe20000041858 */
[----:B------:R-:W-:Y:S01]  /*b470*/  F2FP.BF16.F32.PACK_AB R96, R181, R178 ;  /* 0x000000b2b560723e */ /* 0x000fe200000010ff */
[----:B------:R-:W-:Y:S01]  /*b480*/  FADD.FTZ R178, R178, R175 ;  /* 0x000000afb2b27221 */ /* 0x000fe20000010000 */
[----:B------:R-:W-:Y:S01]  /*b490*/  F2FP.BF16.F32.PACK_AB R97, R215, R182 ;  /* 0x000000b6d761723e */ /* 0x000fe200000010ff */
[----:B------:R-:W-:-:S02]  /*b4a0*/  FADD.FTZ R182, R182, R179 ;  /* 0x000000b3b6b67221 */ /* 0x000fc40000010000 */
[C---:B-----5:R-:W-:Y:S01]  /*b4b0*/  HMMA.16816.F32.BF16 R72, R104.reuse, R128, R72 ;  /* 0x000000806848723c */ /* 0x060fe20000041848 */
[----:B------:R-:W-:Y:S01]  /*b4c0*/  F2FP.BF16.F32.PACK_AB R98, R183, R180 ;  /* 0x000000b4b762723e */ /* 0x000fe200000010ff */
[----:B------:R-:W-:Y:S01]  /*b4d0*/  FADD.FTZ R181, R181, R178 ;  /* 0x000000b2b5b57221 */ /* 0x000fe20000010000 */
[----:B--2---:R-:W-:Y:S01]  /*b4e0*/  F2FP.BF16.F32.PACK_AB R99, R225, R220 ;  /* 0x000000dce163723e */ /* 0x004fe200000010ff */
[----:B------:R-:W-:Y:S02]  /*b4f0*/  FADD.FTZ R215, R215, R182 ;  /* 0x000000b6d7d77221 */ /* 0x000fe40000010000 */
[----:B------:R-:W-:Y:S01]  /*b500*/  HMMA.16816.F32.BF16 R68, R104, R130, R68 ;  /* 0x000000826844723c */ /* 0x000fe20000041844 */
[----:B------:R-:W-:Y:S01]  /*b510*/  FADD.FTZ R180, R180, R181 ;  /* 0x000000b5b4b47221 */ /* 0x000fe20000010000 */
[----:B------:R-:W-:-:S03]  /*b520*/  FADD.FTZ R0, R220, R215 ;  /* 0x000000d7dc007221 */ /* 0x000fc60000010000 */
[----:B------:R-:W-:Y:S01]  /*b530*/  FADD.FTZ R183, R183, R180 ;  /* 0x000000b4b7b77221 */ /* 0x000fe20000010000 */
[----:B-1----:R-:W-:Y:S01]  /*b540*/  HMMA.16816.F32.BF16 R92, R104, R112, R92 ;  /* 0x00000070685c723c */ /* 0x002fe2000004185c */
[----:B------:R-:W-:-:S05]  /*b550*/  FADD.FTZ R0, R225, R0 ;  /* 0x00000000e1007221 */ /* 0x000fca0000010000 */
[----:B------:R-:W-:Y:S06]  /*b560*/  HMMA.16816.F32.BF16 R4, R104, R114, R4 ;  /* 0x000000726804723c */ /* 0x000fec0000041804 */
[C---:B------:R-:W-:Y:S06]  /*b570*/  HMMA.16816.F32.BF16 R128, R96.reuse, R124, R12 ;  /* 0x0000007c6080723c */ /* 0x040fec000004180c */
[C---:B------:R-:W-:Y:S01]  /*b580*/  HMMA.16816.F32.BF16 R124, R96.reuse, R126, R8 ;  /* 0x0000007e607c723c */ /* 0x040fe20000041808 */
[----:B------:R-:W1:Y:S05]  /*b590*/  LDSM.16.MT88.4 R8, [R200+0x11000] ;  /* 0x01100000c808783b */ /* 0x000e6a0000004200 */
[C---:B---3--:R-:W-:Y:S06]  /*b5a0*/  HMMA.16816.F32.BF16 R112, R96.reuse, R108, R28 ;  /* 0x0000006c6070723c */ /* 0x048fec000004181c */
[C---:B------:R-:W-:Y:S06]  /*b5b0*/  HMMA.16816.F32.BF16 R28, R96.reuse, R144, R40 ;  /* 0x00000090601c723c */ /* 0x040fec0000041828 */
[----:B------:R-:W-:Y:S01]  /*b5c0*/  HMMA.16816.F32.BF16 R40, R96, R146, R36 ;  /* 0x000000926028723c */ /* 0x000fe20000041824 */
[----:B------:R-:W2:Y:S04]  /*b5d0*/  LDSM.16.MT88.4 R36, [R198+0x11000] ;  /* 0x01100000c624783b */ /* 0x000ea80000004200 */
[----:B------:R-:W-:Y:S01]  /*b5e0*/  LDSM.16.MT88.4 R144, [R196+0x11000] ;  /* 0x01100000c490783b */ /* 0x000fe20000004200 */
[C---:B------:R-:W-:Y:S06]  /*b5f0*/  HMMA.16816.F32.BF16 R76, R104.reuse, R120, R76 ;  /* 0x00000078684c723c */ /* 0x040fec000004184c */
[----:B------:R-:W-:Y:S01]  /*b600*/  HMMA.16816.F32.BF16 R84, R104, R122, R84 ;  /* 0x0000007a6854723c */ /* 0x000fe20000041854 */
[----:B------:R-:W-:Y:S05]  /*b610*/  LDSM.16.MT88.4 R104, [R197+0xd800] ;  /* 0x00d80000c568783b */ /* 0x000fea0000004200 */
[C---:B----4-:R-:W-:Y:S06]  /*b620*/  HMMA.16816.F32.BF16 R120, R96.reuse, R116, R20 ;  /* 0x000000746078723c */ /* 0x050fec0000041814 */
[C---:B------:R-:W-:Y:S06]  /*b630*/  HMMA.16816.F32.BF16 R20, R96.reuse, R132, R56 ;  /* 0x000000846014723c */ /* 0x040fec0000041838 */
[C---:B------:R-:W-:Y:S01]  /*b640*/  HMMA.16816.F32.BF16 R56, R96.reuse, R134, R52 ;  /* 0x000000866038723c */ /* 0x040fe20000041834 */
[----:B------:R-:W3:Y:S04]  /*b650*/  LDSM.16.MT88.4 R132, [R197+0x11000] ;  /* 0x01100000c584783b */ /* 0x000ee80000004200 */
[----:B------:R-:W-:Y:S01]  /*b660*/  LDSM.16.MT88.4 R52, [R198+0xf800] ;  /* 0x00f80000c634783b */ /* 0x000fe20000004200 */
[C---:B-1----:R-:W-:Y:S06]  /*b670*/  HMMA.16816.F32.BF16 R12, R96.reuse, R8, R72 ;  /* 0x00000008600c723c */ /* 0x042fec0000041848 */
[C---:B------:R-:W-:Y:S01]  /*b680*/  HMMA.16816.F32.BF16 R72, R96.reuse, R10, R68 ;  /* 0x0000000a6048723c */ /* 0x040fe20000041844 */
[----:B------:R-:W-:Y:S05]  /*b690*/  LDSM.16.MT88.4 R68, [R196+0xf800] ;  /* 0x00f80000c444783b */ /* 0x000fea0000004200 */
[C---:B------:R-:W-:Y:S06]  /*b6a0*/  HMMA.16816.F32.BF16 R108, R96.reuse, R110, R24 ;  /* 0x0000006e606c723c */ /* 0x040fec0000041818 */
[C---:B--2---:R-:W-:Y:S06]  /*b6b0*/  HMMA.16816.F32.BF16 R76, R96.reuse, R36, R76 ;  /* 0x00000024604c723c */ /* 0x044fec000004184c */
[C---:B------:R-:W-:Y:S01]  /*b6c0*/  HMMA.16816.F32.BF16 R8, R96.reuse, R38, R84 ;  /* 0x000000266008723c */ /* 0x040fe20000041854 */
[----:B------:R-:W1:Y:S05]  /*b6d0*/  LDSM.16.MT88.4 R36, [R196+0xd800] ;  /* 0x00d80000c424783b */ /* 0x000e6a0000004200 */
[C---:B------:R-:W-:Y:S06]  /*b6e0*/  HMMA.16816.F32.BF16 R24, R96.reuse, R140, R48 ;  /* 0x0000008c6018723c */ /* 0x040fec0000041830 */
[C---:B------:R-:W-:Y:S06]  /*b6f0*/  HMMA.16816.F32.BF16 R116, R96.reuse, R118, R16 ;  /* 0x000000766074723c */ /* 0x040fec0000041810 */
[C---:B------:R-:W-:Y:S01]  /*b700*/  HMMA.16816.F32.BF16 R48, R96.reuse, R142, R44 ;  /* 0x0000008e6030723c */ /* 0x040fe2000004182c */
[----:B------:R-:W2:Y:S04]  /*b710*/  LDSM.16.MT88.4 R44, [R200+0xf800] ;  /* 0x00f80000c82c783b */ /* 0x000ea80000004200 */
[----:B------:R-:W-:Y:S01]  /*b720*/  LDSM.16.MT88.4 R140, [R200+0xd800] ;  /* 0x00d80000c88c783b */ /* 0x000fe20000004200 */
[C---:B------:R-:W-:Y:S06]  /*b730*/  HMMA.16816.F32.BF16 R16, R96.reuse, R136, R64 ;  /* 0x000000886010723c */ /* 0x040fec0000041840 */
[C---:B------:R-:W-:Y:S01]  /*b740*/  HMMA.16816.F32.BF16 R64, R96.reuse, R138, R60 ;  /* 0x0000008a6040723c */ /* 0x040fe2000004183c */
[----:B------:R-:W4:Y:S04]  /*b750*/  LDSM.16.MT88.4 R60, [R197+0xf800] ;  /* 0x00f80000c53c783b */ /* 0x000f280000004200 */
[----:B------:R-:W5:Y:S01]  /*b760*/  LDSM.16.MT88.4 R136, [R198+0xd800] ;  /* 0x00d80000c688783b */ /* 0x000f620000004200 */
[C---:B------:R-:W-:Y:S06]  /*b770*/  HMMA.16816.F32.BF16 R32, R96.reuse, R150, R32 ;  /* 0x000000966020723c */ /* 0x040fec0000041820 */
[----:B------:R-:W-:Y:S01]  /*b780*/  HMMA.16816.F32.BF16 R100, R96, R148, R100 ;  /* 0x000000946064723c */ /* 0x000fe20000041864 */
[--C-:B------:R-:W-:Y:S01]  /*b790*/  FFMA.FTZ R151, R165, UR19, -R168.reuse ;  /* 0x00000013a5977c23 */ /* 0x100fe200080108a8 */
[----:B------:R-:W-:Y:S01]  /*b7a0*/  FFMA.FTZ R150, R167, UR19, -R168 ;  /* 0x00000013a7967c23 */ /* 0x000fe200080108a8 */
[----:B------:R-:W-:-:S03]  /*b7b0*/  FFMA.FTZ R165, R166, UR19, -R163 ;  /* 0x00000013a6a57c23 */ /* 0x000fc600080108a3 */
[C---:B---3--:R-:W-:Y:S01]  /*b7c0*/  HMMA.16816.F32.BF16 R84, R96.reuse, R132, R80 ;  /* 0x000000846054723c */ /* 0x048fe20000041850 */
[--C-:B------:R-:W-:Y:S01]  /*b7d0*/  FFMA.FTZ R148, R171, UR19, -R168.reuse ;  /* 0x00000013ab947c23 */ /* 0x100fe200080108a8 */
[----:B------:R-:W-:Y:S01]  /*b7e0*/  FFMA.FTZ R149, R169, UR19, -R168 ;  /* 0x00000013a9957c23 */ /* 0x000fe200080108a8 */
[----:B------:R-:W-:Y:S01]  /*b7f0*/  MUFU.EX2 R150, R150 ;  /* 0x0000009600967308 */ /* 0x000fe20000000800 */
[----:B------:R-:W3:Y:S02]  /*b800*/  LDSM.16.MT88.4 R80, [R198+0x11800] ;  /* 0x01180000c650783b */ /* 0x000ee40000004200 */
[C---:B------:R-:W-:Y:S02]  /*b810*/  HMMA.16816.F32.BF16 R88, R96.reuse, R134, R88 ;  /* 0x000000866058723c */ /* 0x040fe40000041858 */
[----:B------:R-:W3:Y:S03]  /*b820*/  LDSM.16.MT88.4 R132, [R200+0x11800] ;  /* 0x01180000c884783b */ /* 0x000ee60000004200 */
[----:B------:R-:W-:Y:S01]  /*b830*/  MUFU.EX2 R148, R148 ;  /* 0x0000009400947308 */ /* 0x000fe20000000800 */
[C---:B------:R-:W-:Y:S06]  /*b840*/  HMMA.16816.F32.BF16 R92, R96.reuse, R144, R92 ;  /* 0x00000090605c723c */ /* 0x040fec000004185c */
[----:B------:R-:W-:Y:S01]  /*b850*/  HMMA.16816.F32.BF16 R4, R96, R146, R4 ;  /* 0x000000926004723c */ /* 0x000fe20000041804 */
[----:B------:R-:W1:Y:S06]  /*b860*/  MUFU.EX2 R149, R149 ;  /* 0x0000009500957308 */ /* 0x000e6c0000000800 */
[----:B------:R-:W-:-:S02]  /*b870*/  F2FP.BF16.F32.PACK_AB R99, R161, R162 ;  /* 0x000000a2a163723e */ /* 0x000fc400000010ff */
[----:B------:R-:W2:Y:S08]  /*b880*/  MUFU.EX2 R151, R151 ;  /* 0x0000009700977308 */ /* 0x000eb00000000800 */
[----:B------:R-:W4:Y:S01]  /*b890*/  MUFU.EX2 R165, R165 ;  /* 0x000000a500a57308 */ /* 0x000f220000000800 */
[----:B-1----:R-:W-:Y:S01]  /*b8a0*/  F2FP.BF16.F32.PACK_AB R96, R149, R148 ;  /* 0x000000949560723e */ /* 0x002fe200000010ff */
[----:B------:R-:W-:-:S04]  /*b8b0*/  FADD.FTZ R148, R148, R183 ;  /* 0x000000b794947221 */ /* 0x000fc80000010000 */
[----:B------:R-:W-:Y:S01]  /*b8c0*/  FADD.FTZ R149, R149, R148 ;  /* 0x0000009495957221 */ /* 0x000fe20000010000 */
[----:B--2---:R-:W-:-:S03]  /*b8d0*/  F2FP.BF16.F32.PACK_AB R98, R151, R150 ;  /* 0x000000969762723e */ /* 0x004fc600000010ff */
[----:B------:R-:W-:-:S04]  /*b8e0*/  FADD.FTZ R150, R150, R149 ;  /* 0x0000009596967221 */ /* 0x000fc80000010000 */
[----:B------:R-:W-:Y:S01]  /*b8f0*/  FADD.FTZ R221, R151, R150 ;  /* 0x0000009697dd7221 */ /* 0x000fe20000010000 */
[----:B----4-:R-:W-:Y:S01]  /*b900*/  F2FP.BF16.F32.PACK_AB R97, R164, R165 ;  /* 0x000000a5a461723e */ /* 0x010fe200000010ff */
[----:B------:R-:W-:-:S04]  /*b910*/  FADD.FTZ R165, R165, R0 ;  /* 0x00000000a5a57221 */ /* 0x000fc80000010000 */
[----:B------:R-:W-:Y:S02]  /*b920*/  FADD.FTZ R165, R164, R165 ;  /* 0x000000a5a4a57221 */ /* 0x000fe40000010000 */
[----:B------:R-:W-:Y:S02]  /*b930*/  HMMA.16816.F32.BF16 R112, R96, R104, R112 ;  /* 0x000000686070723c */ /* 0x000fe40000041870 */
[----:B------:R-:W-:-:S04]  /*b940*/  FADD.FTZ R162, R162, R165 ;  /* 0x000000a5a2a27221 */ /* 0x000fc80000010000 */
        /* <DEDUP_REMOVED lines=10> */
[C---:B-----5:R-:W-:Y:S06]  /*b9f0*/  HMMA.16816.F32.BF16 R120, R96.reuse, R136, R120 ;  /* 0x000000886078723c */ /* 0x060fec0000041878 */
[C---:B------:R-:W-:Y:S01]  /*ba00*/  HMMA.16816.F32.BF16 R116, R96.reuse, R138, R116 ;  /* 0x0000008a6074723c */ /* 0x040fe20000041874 */
[----:B------:R-:W1:Y:S05]  /*ba10*/  LDSM.16.MT88.4 R136, [R197+0x11800] ;  /* 0x01180000c588783b */ /* 0x000e6a0000004200 */
[C---:B------:R-:W-:Y:S01]  /*ba20*/  HMMA.16816.F32.BF16 R60, R96.reuse, R68, R16 ;  /* 0x00000044603c723c */ /* 0x040fe20000041810 */
[----:B------:R-:W2:Y:S05]  /*ba30*/  LDSM.16.MT88.4 R16, [R196+0x11800] ;  /* 0x01180000c410783b */ /* 0x000eaa0000004200 */
[C---:B------:R-:W-:Y:S06]  /*ba40*/  HMMA.16816.F32.BF16 R64, R96.reuse, R70, R64 ;  /* 0x000000466040723c */ /* 0x040fec0000041840 */
[C---:B---3--:R-:W-:Y:S06]  /*ba50*/  HMMA.16816.F32.BF16 R76, R96.reuse, R80, R76 ;  /* 0x00000050604c723c */ /* 0x048fec000004184c */
[C---:B------:R-:W-:Y:S06]  /*ba60*/  HMMA.16816.F32.BF16 R128, R96.reuse, R140, R128 ;  /* 0x0000008c6080723c */ /* 0x040fec0000041880 */
[C---:B------:R-:W-:Y:S06]  /*ba70*/  HMMA.16816.F32.BF16 R124, R96.reuse, R142, R124 ;  /* 0x0000008e607c723c */ /* 0x040fec000004187c */
[C---:B------:R-:W-:Y:S06]  /*ba80*/  HMMA.16816.F32.BF16 R68, R96.reuse, R132, R12 ;  /* 0x000000846044723c */ /* 0x040fec000004180c */
[----:B------:R-:W-:Y:S01]  /*ba90*/  HMMA.16816.F32.BF16 R72, R96, R134, R72 ;  /* 0x000000866048723c */ /* 0x000fe20000041848 */
[----:B------:R-:W-:-:S05]  /*baa0*/  MOV R132, R158 ;  /* 0x0000009e00847202 */ /* 0x000fca0000000f00 */
[C---:B------:R-:W-:Y:S06]  /*bab0*/  HMMA.16816.F32.BF16 R80, R96.reuse, R82, R8 ;  /* 0x000000526050723c */ /* 0x040fec0000041808 */
[C---:B-1----:R-:W-:Y:S06]  /*bac0*/  HMMA.16816.F32.BF16 R84, R96.reuse, R136, R84 ;  /* 0x000000886054723c */ /* 0x042fec0000041854 */
[C---:B------:R-:W-:Y:S06]  /*bad0*/  HMMA.16816.F32.BF16 R88, R96.reuse, R138, R88 ;  /* 0x0000008a6058723c */ /* 0x040fec0000041858 */
[C---:B--2---:R-:W-:Y:S06]  /*bae0*/  HMMA.16816.F32.BF16 R92, R96.reuse, R16, R92 ;  /* 0x00000010605c723c */ /* 0x044fec000004185c */
[----:B------:R-:W-:-:S15]  /*baf0*/  HMMA.16816.F32.BF16 R96, R96, R18, R4 ;  /* 0x000000126060723c */ /* 0x000fde0000041804 */
[----:B------:R-:W-:-:S09]  /*bb00*/  NOP ;  /* 0x0000000000007918 */ /* 0x000fd20000000000 */
.L_x_811:
        /* <DEDUP_REMOVED lines=19> */
[----:B------:R-:W-:-:S04]  /*bc40*/  UISETP.NE.AND UP0, UPT, UR7, URZ, UPT ;  /* 0x0000003f0700728c */ /* 0x000fc8000bf05270 */
        /* <DEDUP_REMOVED lines=16> */
[----:B------:R-:W-:Y:S01]  /*bd50*/  ULDC UR11, c[0x0][0x2d0] ;  /* 0x0000b400000b7ab9 */ /* 0x000fe20000000800 */
[----:B------:R-:W-:Y:S02]  /*bd60*/  ULDC UR10, c[0x0][0x39c] ;  /* 0x0000e700000a7ab9 */ /* 0x000fe40000000800 */
[----:B------:R-:W-:Y:S01]  /*bd70*/  UIMAD.WIDE.U32 UR26, UR27, UR9, UR26 ;  /* 0x000000091b1a72a5 */ /* 0x000fe2000f8e001a */
[----:B------:R-:W-:-:S02]  /*bd80*/  ULDC UR4, c[0x0][0x2ec] ;  /* 0x0000bb0000047ab9 */ /* 0x000fc40000000800 */
[----:B------:R-:W-:-:S04]  /*bd90*/  UMOV UR9, UR29 ;  /* 0x0000001d00097c82 */ /* 0x000fc80008000000 */
[----:B------:R-:W-:-:S05]  /*bda0*/  UMOV UR19, UR27 ;  /* 0x0000001b00137c82 */ /* 0x000fca0008000000 */
.L_x_823:
        /* <DEDUP_REMOVED lines=43> */
[----:B------:R-:W-:Y:S01]  /*c060*/  IMAD.U32 R2, RZ, RZ, UR33 ;  /* 0x00000021ff027e24 */ /* 0x000fe2000f8e00ff */
[----:B------:R-:W-:Y:S01]  /*c070*/  MOV R6, UR33 ;  /* 0x0000002100067c02 */ /* 0x000fe20008000f00 */
[----:B------:R-:W-:Y:S01]  /*c080*/  IMAD.U32 R4, RZ, RZ, UR31 ;  /* 0x0000001fff047e24 */ /* 0x000fe2000f8e00ff */
[----:B------:R-:W-:Y:S02]  /*c090*/  MOV R3, UR31 ;  /* 0x0000001f00037c02 */ /* 0x000fe40008000f00 */
[----:B------:R-:W-:Y:S02]  /*c0a0*/  LEA R6, P1, R6, UR20, 0x2 ;  /* 0x0000001406067c11 */ /* 0x000fe4000f8210ff */
[----:B------:R-:W-:Y:S02]  /*c0b0*/  LEA R4, P2, R4, UR20, 0x2 ;  /* 0x0000001404047c11 */ /* 0x000fe4000f8410ff */
[----:B------:R-:W-:Y:S02]  /*c0c0*/  LEA.HI.X.SX32 R7, R2, UR21, 0x2, P1 ;  /* 0x0000001502077c11 */ /* 0x000fe400088f16ff */
[----:B------:R-:W-:Y:S02]  /*c0d0*/  LEA.HI.X.SX32 R5, R3, UR21, 0x2, P2 ;  /* 0x0000001503057c11 */ /* 0x000fe400090f16ff */
[----:B------:R-:W-:Y:S01]  /*c0e0*/  R2UR UR27, R7 ;  /* 0x00000000071b72ca */ /* 0x000fe200000e0000 */
[----:B------:R-:W1:Y:S01]  /*c0f0*/  LDC.64 R2, c[0x0][0x238] ;  /* 0x00008e00ff027b82 */ /* 0x000e620000000a00 */
[----:B------:R-:W-:Y:S02]  /*c100*/  R2UR UR28, R4 ;  /* 0x00000000041c72ca */ /* 0x000fe400000e0000 */
[----:B------:R-:W-:Y:S02]  /*c110*/  R2UR UR29, R5 ;  /* 0x00000000051d72ca */ /* 0x000fe400000e0000 */
[----:B------:R-:W-:Y:S03]  /*c120*/  R2UR UR26, R6 ;  /* 0x00000000061a72ca */ /* 0x000fe600000e0000 */
[----:B------:R-:W2:Y:S04]  /*c130*/  LDC.64 R4, c[0x0][0x250] ;  /* 0x00009400ff047b82 */ /* 0x000ea80000000a00 */
[----:B------:R-:W-:Y:S01]  /*c140*/  IMAD.U32 R13, RZ, RZ, UR27 ;  /* 0x0000001bff0d7e24 */ /* 0x000fe2000f8e00ff */
[----:B------:R-:W-:Y:S01]  /*c150*/  UIADD3 UR27, UR33, -UR31, URZ ;  /* 0x8000001f211b7290 */ /* 0x000fe2000fffe03f */
[----:B------:R-:W-:Y:S02]  /*c160*/  MOV R10, UR28 ;  /* 0x0000001c000a7c02 */ /* 0x000fe40008000f00 */
[----:B------:R-:W-:Y:S01]  /*c170*/  IMAD.U32 R11, RZ, RZ, UR29 ;  /* 0x0000001dff0b7e24 */ /* 0x000fe2000f8e00ff */
[----:B------:R-:W-:Y:S01]  /*c180*/  UIMAD UR27, UR27, UR7, -0x40 ;  /* 0xffffffc01b1b74a4 */ /* 0x000fe2000f8e0207 */
[----:B------:R-:W-:Y:S03]  /*c190*/  IMAD.U32 R12, RZ, RZ, UR26 ;  /* 0x0000001aff0c7e24 */ /* 0x000fe6000f8e00ff */
[----:B------:R-:W3:Y:S01]  /*c1a0*/  LDG.E R7, desc[UR22][R10.64] ;  /* 0x000000160a077981 */ /* 0x000ee2000c1e1900 */
[----:B------:R-:W-:Y:S03]  /*c1b0*/  USHF.R.S32.HI UR26, URZ, 0x1f, UR27 ;  /* 0x0000001f3f1a7899 */ /* 0x000fe6000801141b */
[----:B------:R-:W3:Y:S03]  /*c1c0*/  LDG.E R8, desc[UR22][R12.64] ;  /* 0x000000160c087981 */ /* 0x000ee6000c1e1900 */
        /* <DEDUP_REMOVED lines=11> */
.L_x_820:
[CC--:B------:R-:W-:Y:S01]  /*c280*/  LEA R2, P1, R3.reuse, R218.reuse, 0x1 ;  /* 0x000000da03027211 */ /* 0x0c0fe200078208ff */
[----:B------:R-:W-:Y:S01]  /*c290*/  @P5 STS.128 [R211+0xc000], RZ ;  /* 0x00c000ffd3005388 */ /* 0x000fe20000000c00 */
[C---:B------:R-:W-:Y:S01]  /*c2a0*/  IADD3 R225, P2, R210.reuse, R3, RZ ;  /* 0x00000003d2e17210 */ /* 0x040fe20007f5e0ff */
[----:B------:R-:W-:Y:S01]  /*c2b0*/  UISETP.GE.AND UP2, UPT, UR16, 0x2, UPT ;  /* 0x000000021000788c */ /* 0x000fe2000bf46270 */
[-C--:B------:R-:W-:Y:S02]  /*c2c0*/  LEA.HI.X R3, R3, R223.reuse, R132, 0x1, P1 ;  /* 0x000000df03037211 */ /* 0x080fe400008f0c84 */
[----:B------:R-:W-:Y:S02]  /*c2d0*/  @!P5 LEA R228, P6, R225, R218, 0x1 ;  /* 0x000000dae1e4d211 */ /* 0x000fe400078c08ff */
[----:B------:R-:W-:Y:S01]  /*c2e0*/  IADD3.X R134, R209, R132, RZ, P2, !PT ;  /* 0x00000084d1867210 */ /* 0x000fe200017fe4ff */
        /* <DEDUP_REMOVED lines=8> */
[C---:B------:R-:W-:Y:S01]  /*c370*/  @!P3 LEA R224, P1, R225.reuse, R218, 0x1 ;  /* 0x000000dae1e0b211 */ /* 0x040fe200078208ff */
[----:B------:R-:W-:Y:S01]  /*c380*/  @!PT LDS RZ, [RZ] ;  /* 0x00000000fffff984 */ /* 0x000fe20000000800 */
[----:B------:R-:W-:Y:S01]  /*c390*/  @!PT LDS RZ, [RZ] ;  /* 0x00000000fffff984 */ /* 0x000fe20000000800 */
[----:B------:R-:W-:Y:S01]  /*c3a0*/  @!PT LDS RZ, [RZ] ;  /* 0x00000000fffff984 */ /* 0x000fe20000000800 */
[----:B------:R-:W-:Y:S01]  /*c3b0*/  @!P4 LDGSTS.E.BYPASS.LTC128B.128 [R211+0xe000], desc[UR22][R2.64+0x80] ;  /* 0x0e00008002d3cfae */ /* 0x000fe2000b901d56 */
[C---:B------:R-:W-:Y:S02]  /*c3c0*/  IADD3 R133, P6, R210.reuse, R225, RZ ;  /* 0x000000e1d2857210 */ /* 0x040fe40007fde0ff */
[-C--:B------:R-:W-:Y:S01]  /*c3d0*/  @!P3 LEA.HI.X R225, R225, R223.reuse, R134, 0x1, P1 ;  /* 0x000000dfe1e1b211 */ /* 0x080fe200008f0c86 */
[----:B------:R-:W-:Y:S01]  /*c3e0*/  @P3 STS.128 [R211+0x10000], RZ ;  /* 0x010000ffd3003388 */ /* 0x000fe20000000c00 */
[----:B------:R-:W-:Y:S02]  /*c3f0*/  IADD3.X R134, R209, R134, RZ, P6, !PT ;  /* 0x00000086d1867210 */ /* 0x000fe400037fe4ff */
        /* <DEDUP_REMOVED lines=14> */
[----:B------:R-:W-:Y:S02]  /*c4e0*/  IADD3 R132, P6, R210, R133, RZ ;  /* 0x00000085d2847210 */ /* 0x000fe40007fde0ff */
        /* <DEDUP_REMOVED lines=11> */
[CCC-:B------:R-:W-:Y:S02]  /*c5a0*/  @!P4 LEA.HI.X R237, R132.reuse, R223.reuse, R134.reuse, 0x1, P2 ;  /* 0x000000df84edc211 */ /* 0x1c0fe400010f0c86 */
[C---:B------:R-:W-:Y:S01]  /*c5b0*/  @!P3 LEA R222, P1, R132.reuse, R218, 0x1 ;  /* 0x000000da84deb211 */ /* 0x040fe200078208ff */
[----:B------:R-:W-:Y:S01]  /*c5c0*/  @!PT LDS RZ, [RZ] ;  /* 0x00000000fffff984 */ /* 0x000fe20000000800 */
[----:B------:R-:W-:Y:S01]  /*c5d0*/  @!PT LDS RZ, [RZ] ;  /* 0x00000000fffff984 */ /* 0x000fe20000000800 */
[----:B------:R-:W-:Y:S01]  /*c5e0*/  @!PT LDS RZ, [RZ] ;  /* 0x00000000fffff984 */ /* 0x000fe20000000800 */
[----:B------:R-:W-:Y:S01]  /*c5f0*/  @!P3 LDGSTS.E.BYPASS.LTC128B.128 [R211+0x10800], desc[UR22][R224.64+0x100] ;  /* 0x10800100e0d3bfae */ /* 0x000fe2000b901d56 */
[----:B------:R-:W-:Y:S02]  /*c600*/  MOV R218, R2 ;  /* 0x0000000200da7202 */ /* 0x000fe40000000f00 */
[----:B------:R-:W-:Y:S01]  /*c610*/  @!P3 LEA.HI.X R223, R132, R223, R134, 0x1, P1 ;  /* 0x000000df84dfb211 */ /* 0x000fe200008f0c86 */
[----:B------:R-:W-:Y:S01]  /*c620*/  @P5 STS.128 [R211+0xd000], RZ ;  /* 0x00d000ffd3005388 */ /* 0x000fe20000000c00 */
[----:B------:R-:W-:Y:S03]  /*c630*/  PLOP3.LUT P1, PT, PT, PT, UP2, 0x80, 0x0 ;  /* 0x000000000000781c */ /* 0x000fe60003f2f028 */
        /* <DEDUP_REMOVED lines=35> */
[----:B-1----:R-:W-:Y:S03]  /*c870*/  MOV R223, R3 ;  /* 0x0000000300df7202 */ /* 0x002fe60000000f00 */
[----:B------:R-:W-:Y:S04]  /*c880*/  LDSM.16.M88.4 R156, [R204] ;  /* 0x00000000cc9c783b */ /* 0x000fe80000000200 */
[----:B------:R-:W1:Y:S04]  /*c890*/  LDSM.16.M88.4 R160, [R203] ;  /* 0x00000000cba0783b */ /* 0x000e680000000200 */
[----:B------:R-:W1:Y:S04]  /*c8a0*/  LDSM.16.M88.4 R164, [R195] ;  /* 0x00000000c3a4783b */ /* 0x000e680000000200 */
[----:B------:R-:W1:Y:S04]  /*c8b0*/  LDSM.16.M88.4 R168, [R194] ;  /* 0x00000000c2a8783b */ /* 0x000e680000000200 */
[----:B------:R-:W1:Y:S01]  /*c8c0*/  LDSM.16.M88.4 R172, [R193] ;  /* 0x00000000c1ac783b */ /* 0x000e620000000200 */
[C---:B--2---:R-:W-:Y:S03]  /*c8d0*/  HMMA.16816.F32.BF16 R4, R136.reuse, R140, RZ ;  /* 0x0000008c8804723c */ /* 0x044fe600000418ff */
[----:B------:R-:W-:Y:S04]  /*c8e0*/  LDSM.16.M88.4 R176, [R202] ;  /* 0x00000000cab0783b */ /* 0x000fe80000000200 */
[----:B------:R-:W2:Y:S01]  /*c8f0*/  LDSM.16.M88.4 R180, [R199+0x6000] ;  /* 0x00600000c7b4783b */ /* 0x000ea20000000200 */
[C---:B------:R-:W-:Y:S03]  /*c900*/  HMMA.16816.F32.BF16 R8, R136.reuse, R142, RZ ;  /* 0x0000008e8808723c */ /* 0x040fe600000418ff */
[----:B------:R-:W-:Y:S03]  /*c910*/  LDSM.16.M88.4 R140, [R199+0x7000] ;  /* 0x00700000c78c783b */ /* 0x000fe60000000200 */
[C---:B---3--:R-:W-:Y:S06]  /*c920*/  HMMA.16816.F32.BF16 R12, R136.reuse, R144, RZ ;  /* 0x00000090880c723c */ /* 0x048fec00000418ff */
[C---:B------:R-:W-:Y:S01]  /*c930*/  HMMA.16816.F32.BF16 R16, R136.reuse, R146, RZ ;  /* 0x000000928810723c */ /* 0x040fe200000418ff */
[----:B------:R-:W-:Y:S05]  /*c940*/  LDSM.16.M88.4 R144, [R199+0x7800] ;  /* 0x00780000c790783b */ /* 0x000fea0000000200 */
[C---:B----4-:R-:W-:Y:S06]  /*c950*/  HMMA.16816.F32.BF16 R20, R136.reuse, R148, RZ ;  /* 0x000000948814723c */ /* 0x050fec00000418ff */
[C---:B------:R-:W-:Y:S01]  /*c960*/  HMMA.16816.F32.BF16 R24, R136.reuse, R150, RZ ;  /* 0x000000968818723c */ /* 0x040fe200000418ff */
[----:B------:R-:W-:Y:S05]  /*c970*/  LDSM.16.M88.4 R148, [R201] ;  /* 0x00000000c994783b */ /* 0x000fea0000000200 */
[C---:B-----5:R-:W-:Y:S06]  /*c980*/  HMMA.16816.F32.BF16 R28, R136.reuse, R152, RZ ;  /* 0x00000098881c723c */ /* 0x060fec00000418ff */
[----:B------:R-:W-:Y:S01]  /*c990*/  HMMA.16816.F32.BF16 R32, R136, R154, RZ ;  /* 0x0000009a8820723c */ /* 0x000fe200000418ff */
[----:B------:R-:W3:Y:S04]  /*c9a0*/  LDSM.16.M88.4 R136, [R199+0x6800] ;  /* 0x00680000c788783b */ /* 0x000ee80000000200 */
[----:B------:R-:W4:Y:S01]  /*c9b0*/  LDSM.16.M88.4 R152, [R192] ;  /* 0x00000000c098783b */ /* 0x000f220000000200 */
[C---:B-1----:R-:W-:Y:S06]  /*c9c0*/  HMMA.16816.F32.BF16 R4, R156.reuse, R160, R4 ;  /* 0x000000a09c04723c */ /* 0x042fec0000041804 */
[C---:B------:R-:W-:Y:S01]  /*c9d0*/  HMMA.16816.F32.BF16 R8, R156.reuse, R162, R8 ;  /* 0x000000a29c08723c */ /* 0x040fe20000041808 */
[----:B------:R-:W-:Y:S05]  /*c9e0*/  LDSM.16.M88.4 R160, [R192+0x1000] ;  /* 0x00100000c0a0783b */ /* 0x000fea0000000200 */
[C---:B------:R-:W-:Y:S06]  /*c9f0*/  HMMA.16816.F32.BF16 R12, R156.reuse, R164, R12 ;  /* 0x000000a49c0c723c */ /* 0x040fec000004180c */
[C---:B------:R-:W-:Y:S01]  /*ca00*/  HMMA.16816.F32.BF16 R16, R156.reuse, R166, R16 ;  /* 0x000000a69c10723c */ /* 0x040fe20000041810 */
[----:B------:R-:W-:Y:S05]  /*ca10*/  LDSM.16.M88.4 R164, [R192+0x1800] ;  /* 0x00180000c0a4783b */ /* 0x000fea0000000200 */
[C---:B------:R-:W-:Y:S06]  /*ca20*/  HMMA.16816.F32.BF16 R20, R156.reuse, R168, R20 ;  /* 0x000000a89c14723c */ /* 0x040fec0000041814 */
[C---:B------:R-:W-:Y:S01]  /*ca30*/  HMMA.16816.F32.BF16 R24, R156.reuse, R170, R24 ;  /* 0x000000aa9c18723c */ /* 0x040fe20000041818 */
[----:B------:R-:W-:Y:S05]  /*ca40*/  LDSM.16.M88.4 R168, [R206+0x2000] ;  /* 0x00200000cea8783b */ /* 0x000fea0000000200 */
[C---:B------:R-:W-:Y:S06]  /*ca50*/  HMMA.16816.F32.BF16 R28, R156.reuse, R172, R28 ;  /* 0x000000ac9c1c723c */ /* 0x040fec000004181c */
[----:B------:R-:W-:Y:S01]  /*ca60*/  HMMA.16816.F32.BF16 R32, R156, R174, R32 ;  /* 0x000000ae9c20723c */ /* 0x000fe20000041820 */
[----:B------:R-:W1:Y:S04]  /*ca70*/  LDSM.16.M88.4 R156, [R192+0x800] ;  /* 0x00080000c09c783b */ /* 0x000e680000000200 */
[----:B------:R-:W5:Y:S01]  /*ca80*/  LDSM.16.M88.4 R172, [R205+0x8000] ;  /* 0x00800000cdac783b */ /* 0x000f620000000200 */
[C---:B--2---:R-:W-:Y:S06]  /*ca90*/  HMMA.16816.F32.BF16 R4, R176.reuse, R180, R4 ;  /* 0x000000b4b004723c */ /* 0x044fec0000041804 */
[C---:B------:R-:W-:Y:S01]  /*caa0*/  HMMA.16816.F32.BF16 R8, R176.reuse, R182, R8 ;  /* 0x000000b6b008723c */ /* 0x040fe20000041808 */
[----:B------:R-:W-:Y:S05]  /*cab0*/  LDSM.16.M88.4 R180, [R191] ;  /* 0x00000000bfb4783b */ /* 0x000fea0000000200 */
[C---:B---3--:R-:W-:Y:S06]  /*cac0*/  HMMA.16816.F32.BF16 R12, R176.reuse, R136, R12 ;  /* 0x00000088b00c723c */ /* 0x048fec000004180c */
[C---:B------:R-:W-:Y:S01]  /*cad0*/  HMMA.16816.F32.BF16 R16, R176.reuse, R138, R16 ;  /* 0x0000008ab010723c */ /* 0x040fe20000041810 */
[----:B------:R-:W2:Y:S05]  /*cae0*/  LDSM.16.M88.4 R136, [R205+0x8800] ;  /* 0x00880000cd88783b */ /* 0x000eaa0000000200 */
[C---:B------:R-:W-:Y:S06]  /*caf0*/  HMMA.16816.F32.BF16 R20, R176.reuse, R140, R20 ;  /* 0x0000008cb014723c */ /* 0x040fec0000041814 */
[C---:B------:R-:W-:Y:S01]  /*cb00*/  HMMA.16816.F32.BF16 R24, R176.reuse, R142, R24 ;  /* 0x0000008eb018723c */ /* 0x040fe20000041818 */
[----:B------:R-:W3:Y:S05]  /*cb10*/  LDSM.16.M88.4 R140, [R205+0x9000] ;  /* 0x00900000cd8c783b */ /* 0x000eea0000000200 */
[C---:B------:R-:W-:Y:S06]  /*cb20*/  HMMA.16816.F32.BF16 R28, R176.reuse, R144, R28 ;  /* 0x00000090b01c723c */ /* 0x040fec000004181c */
[----:B------:R-:W-:Y:S01]  /*cb30*/  HMMA.16816.F32.BF16 R32, R176, R146, R32 ;  /* 0x00000092b020723c */ /* 0x000fe20000041820 */
[----:B------:R-:W3:Y:S04]  /*cb40*/  LDSM.16.M88.4 R144, [R205+0x9800] ;  /* 0x00980000cd90783b */ /* 0x000ee80000000200 */
[----:B------:R-:W3:Y:S01]  /*cb50*/  LDSM.16.M88.4 R176, [R204+0x2000] ;  /* 0x00200000ccb0783b */ /* 0x000ee20000000200 */
[C---:B----4-:R-:W-:Y:S06]  /*cb60*/  HMMA.16816.F32.BF16 R4, R148.reuse, R152, R4 ;  /* 0x000000989404723c */ /* 0x050fec0000041804 */
[C---:B------:R-:W-:Y:S01]  /*cb70*/  HMMA.16816.F32.BF16 R8, R148.reuse, R154, R8 ;  /* 0x0000009a9408723c */ /* 0x040fe20000041808 */
[----:B------:R-:W-:Y:S05]  /*cb80*/  LDSM.16.M88.4 R152, [R189] ;  /* 0x00000000bd98783b */ /* 0x000fea0000000200 */
[C---:B-1----:R-:W-:Y:S06]  /*cb90*/  HMMA.16816.F32.BF16 R12, R148.reuse, R156, R12 ;  /* 0x0000009c940c723c */ /* 0x042fec000004180c */
[C---:B------:R-:W-:Y:S01]  /*cba0*/  HMMA.16816.F32.BF16 R16, R148.reuse, R158, R16 ;  /* 0x0000009e9410723c */ /* 0x040fe20000041810 */
[----:B------:R-:W-:Y:S05]  /*cbb0*/  LDSM.16.M88.4 R156, [R188] ;  /* 0x00000000bc9c783b */ /* 0x000fea0000000200 */
[C---:B------:R-:W-:Y:S06]  /*cbc0*/  HMMA.16816.F32.BF16 R20, R148.reuse, R160, R20 ;  /* 0x000000a09414723c */ /* 0x040fec0000041814 */
[C---:B------:R-:W-:Y:S01]  /*cbd0*/  HMMA.16816.F32.BF16 R24, R148.reuse, R162, R24 ;  /* 0x000000a29418723c */ /* 0x040fe20000041818 */
[----:B------:R-:W-:Y:S05]  /*cbe0*/  LDSM.16.M88.4 R160, [R202+0x2000] ;  /* 0x00200000caa0783b */ /* 0x000fea0000000200 */
[C---:B------:R-:W-:Y:S06]  /*cbf0*/  HMMA.16816.F32.BF16 R28, R148.reuse, R164, R28 ;  /* 0x000000a4941c723c */ /* 0x040fec000004181c */
[----:B------:R-:W-:Y:S01]  /*cc00*/  HMMA.16816.F32.BF16 R32, R148, R166, R32 ;  /* 0x000000a69420723c */ /* 0x000fe20000041820 */
[----:B------:R-:W1:Y:S04]  /*cc10*/  LDSM.16.M88.4 R148, [R190] ;  /* 0x00000000be94783b */ /* 0x000e680000000200 */
[----:B------:R-:W4:Y:S01]  /*cc20*/  LDSM.16.M88.4 R164, [R199+0x8000] ;  /* 0x00800000c7a4783b */ /* 0x000f220000000200 */
[C---:B-----5:R-:W-:Y:S06]  /*cc30*/  HMMA.16816.F32.BF16 R4, R168.reuse, R172, R4 ;  /* 0x000000aca804723c */ /* 0x060fec0000041804 */
[C---:B------:R-:W-:Y:S01]  /*cc40*/  HMMA.16816.F32.BF16 R8, R168.reuse, R174, R8 ;  /* 0x000000aea808723c */ /* 0x040fe20000041808 */
[----:B------:R-:W-:Y:S05]  /*cc50*/  LDSM.16.M88.4 R172, [R192+0x2000] ;  /* 0x00200000c0ac783b */ /* 0x000fea0000000200 */
[C---:B--2---:R-:W-:Y:S06]  /*cc60*/  HMMA.16816.F32.BF16 R12, R168.reuse, R136, R12 ;  /* 0x00000088a80c723c */ /* 0x044fec000004180c */
[C---:B------:R-:W-:Y:S01]  /*cc70*/  HMMA.16816.F32.BF16 R16, R168.reuse, R138, R16 ;  /* 0x0000008aa810723c */ /* 0x040fe20000041810 */
[----:B------:R-:W2:Y:S05]  /*cc80*/  LDSM.16.M88.4 R136, [R199+0x8800] ;  /* 0x00880000c788783b */ /* 0x000eaa0000000200 */
[C---:B---3--:R-:W-:Y:S06]  /*cc90*/  HMMA.16816.F32.BF16 R20, R168.reuse, R140, R20 ;  /* 0x0000008ca814723c */ /* 0x048fec0000041814 */
[C---:B------:R-:W-:Y:S01]  /*cca0*/  HMMA.16816.F32.BF16 R24, R168.reuse, R142, R24 ;  /* 0x0000008ea818723c */ /* 0x040fe20000041818 */
[----:B------:R-:W3:Y:S05]  /*ccb0*/  LDSM.16.M88.4 R140, [R199+0x9000] ;  /* 0x00900000c78c783b */ /* 0x000eea0000000200 */
[C---:B------:R-:W-:Y:S06]  /*ccc0*/  HMMA.16816.F32.BF16 R28, R168.reuse, R144, R28 ;  /* 0x00000090a81c723c */ /* 0x040fec000004181c */
[----:B------:R-:W-:Y:S01]  /*ccd0*/  HMMA.16816.F32.BF16 R32, R168, R146, R32 ;  /* 0x00000092a820723c */ /* 0x000fe20000041820 */
[----:B------:R-:W5:Y:S04]  /*cce0*/  LDSM.16.M88.4 R144, [R199+0x9800] ;  /* 0x00980000c790783b */ /* 0x000f680000000200 */
[----:B------:R-:W5:Y:S01]  /*ccf0*/  LDSM.16.M88.4 R168, [R201+0x2000] ;  /* 0x00200000c9a8783b */ /* 0x000f620000000200 */
[C---:B------:R-:W-:Y:S06]  /*cd00*/  HMMA.16816.F32.BF16 R4, R176.reuse, R180, R4 ;  /* 0x000000b4b004723c */ /* 0x040fec0000041804 */
[C---:B------:R-:W-:Y:S01]  /*cd10*/  HMMA.16816.F32.BF16 R8, R176.reuse, R182, R8 ;  /* 0x000000b6b008723c */ /* 0x040fe20000041808 */
[----:B------:R-:W-:Y:S05]  /*cd20*/  LDSM.16.M88.4 R180, [R205+0xa000] ;  /* 0x00a00000cdb4783b */ /* 0x000fea0000000200 */
[C---:B-1----:R-:W-:Y:S06]  /*cd30*/  HMMA.16816.F32.BF16 R12, R176.reuse, R148, R12 ;  /* 0x00000094b00c723c */ /* 0x042fec000004180c */
[C---:B------:R-:W-:Y:S01]  /*cd40*/  HMMA.16816.F32.BF16 R16, R176.reuse, R150, R16 ;  /* 0x00000096b010723c */ /* 0x040fe20000041810 */
[----:B------:R-:W1:Y:S05]  /*cd50*/  LDSM.16.M88.4 R148, [R192+0x2800] ;  /* 0x00280000c094783b */ /* 0x000e6a0000000200 */
[C---:B------:R-:W-:Y:S06]  /*cd60*/  HMMA.16816.F32.BF16 R20, R176.reuse, R152, R20 ;  /* 0x00000098b014723c */ /* 0x040fec0000041814 */
[C---:B------:R-:W-:Y:S01]  /*cd70*/  HMMA.16816.F32.BF16 R24, R176.reuse, R154, R24 ;  /* 0x0000009ab018723c */ /* 0x040fe20000041818 */
[----:B------:R-:W1:Y:S05]  /*cd80*/  LDSM.16.M88.4 R152, [R192+0x3000] ;  /* 0x00300000c098783b */ /* 0x000e6a0000000200 */
[C---:B------:R-:W-:Y:S06]  /*cd90*/  HMMA.16816.F32.BF16 R28, R176.reuse, R156, R28 ;  /* 0x0000009cb01c723c */ /* 0x040fec000004181c */
[----:B------:R-:W-:Y:S01]  /*cda0*/  HMMA.16816.F32.BF16 R32, R176, R158, R32 ;  /* 0x0000009eb020723c */ /* 0x000fe20000041820 */
[----:B------:R-:W1:Y:S04]  /*cdb0*/  LDSM.16.M88.4 R156, [R192+0x3800] ;  /* 0x00380000c09c783b */ /* 0x000e680000000200 */
[----:B------:R-:W1:Y:S01]  /*cdc0*/  LDSM.16.M88.4 R176, [R206+0x4000] ;  /* 0x00400000ceb0783b */ /* 0x000e620000000200 */
[C---:B----4-:R-:W-:Y:S06]  /*cdd0*/  HMMA.16816.F32.BF16 R4, R160.reuse, R164, R4 ;  /* 0x000000a4a004723c */ /* 0x050fec0000041804 */
[C---:B------:R-:W-:Y:S01]  /*cde0*/  HMMA.16816.F32.BF16 R8, R160.reuse, R166, R8 ;  /* 0x000000a6a008723c */ /* 0x040fe20000041808 */
[----:B------:R-:W-:Y:S05]  /*cdf0*/  LDSM.16.M88.4 R164, [R187] ;  /* 0x00000000bba4783b */ /* 0x000fea0000000200 */
[C---:B--2---:R-:W-:Y:S06]  /*ce00*/  HMMA.16816.F32.BF16 R12, R160.reuse, R136, R12 ;  /* 0x00000088a00c723c */ /* 0x044fec000004180c */
[C---:B------:R-:W-:Y:S01]  /*ce10*/  HMMA.16816.F32.BF16 R16, R160.reuse, R138, R16 ;  /* 0x0000008aa010723c */ /* 0x040fe20000041810 */
[----:B------:R-:W2:Y:S05]  /*ce20*/  LDSM.16.M88.4 R136, [R205+0xa800] ;  /* 0x00a80000cd88783b */ /* 0x000eaa0000000200 */
[C---:B---3--:R-:W-:Y:S06]  /*ce30*/  HMMA.16816.F32.BF16 R20, R160.reuse, R140, R20 ;  /* 0x0000008ca014723c */ /* 0x048fec0000041814 */
[C---:B------:R-:W-:Y:S01]  /*ce40*/  HMMA.16816.F32.BF16 R24, R160.reuse, R142, R24 ;  /* 0x0000008ea018723c */ /* 0x040fe20000041818 */
[----:B------:R-:W3:Y:S05]  /*ce50*/  LDSM.16.M88.4 R140, [R205+0xb000] ;  /* 0x00b00000cd8c783b */ /* 0x000eea0000000200 */
[C---:B-----5:R-:W-:Y:S06]  /*ce60*/  HMMA.16816.F32.BF16 R28, R160.reuse, R144, R28 ;  /* 0x00000090a01c723c */ /* 0x060fec000004181c */
[----:B------:R-:W-:Y:S01]  /*ce70*/  HMMA.16816.F32.BF16 R32, R160, R146, R32 ;  /* 0x00000092a020723c */ /* 0x000fe20000041820 */
[----:B------:R-:W4:Y:S04]  /*ce80*/  LDSM.16.M88.4 R144, [R205+0xb800] ;  /* 0x00b80000cd90783b */ /* 0x000f280000000200 */
[----:B------:R-:W5:Y:S01]  /*ce90*/  LDSM.16.M88.4 R160, [R204+0x4000] ;  /* 0x00400000cca0783b */ /* 0x000f620000000200 */
[C---:B------:R-:W-:Y:S06]  /*cea0*/  HMMA.16816.F32.BF16 R4, R168.reuse, R172, R4 ;  /* 0x000000aca804723c */ /* 0x040fec0000041804 */
[C---:B------:R-:W-:Y:S01]  /*ceb0*/  HMMA.16816.F32.BF16 R8, R168.reuse, R174, R8 ;  /* 0x000000aea808723c */ /* 0x040fe20000041808 */
[----:B------:R-:W-:Y:S05]  /*cec0*/  LDSM.16.M88.4 R172, [R199+0xa000] ;  /* 0x00a00000c7ac783b */ /* 0x000fea0000000200 */
[C---:B-1----:R-:W-:Y:S06]  /*ced0*/  HMMA.16816.F32.BF16 R12, R168.reuse, R148, R12 ;  /* 0x00000094a80c723c */ /* 0x042fec000004180c */
[C---:B------:R-:W-:Y:S01]  /*cee0*/  HMMA.16816.F32.BF16 R16, R168.reuse, R150, R16 ;  /* 0x00000096a810723c */ /* 0x040fe20000041810 */
[----:B------:R-:W1:Y:S05]  /*cef0*/  LDSM.16.M88.4 R148, [R186] ;  /* 0x00000000ba94783b */ /* 0x000e6a0000000200 */
[C---:B------:R-:W-:Y:S06]  /*cf00*/  HMMA.16816.F32.BF16 R20, R168.reuse, R152, R20 ;  /* 0x00000098a814723c */ /* 0x040fec0000041814 */
[C---:B------:R-:W-:Y:S01]  /*cf10*/  HMMA.16816.F32.BF16 R24, R168.reuse, R154, R24 ;  /* 0x0000009aa818723c */ /* 0x040fe20000041818 */
[----:B------:R-:W1:Y:S05]  /*cf20*/  LDSM.16.M88.4 R152, [R185] ;  /* 0x00000000b998783b */ /* 0x000e6a0000000200 */
[C---:B------:R-:W-:Y:S06]  /*cf30*/  HMMA.16816.F32.BF16 R28, R168.reuse, R156, R28 ;  /* 0x0000009ca81c723c */ /* 0x040fec000004181c */
[----:B------:R-:W-:Y:S01]  /*cf40*/  HMMA.16816.F32.BF16 R32, R168, R158, R32 ;  /* 0x0000009ea820723c */ /* 0x000fe20000041820 */
[----:B------:R-:W1:Y:S04]  /*cf50*/  LDSM.16.M88.4 R156, [R184] ;  /* 0x00000000b89c783b */ /* 0x000e680000000200 */
[----:B------:R-:W1:Y:S01]  /*cf60*/  LDSM.16.M88.4 R168, [R202+0x4000] ;  /* 0x00400000caa8783b */ /* 0x000e620000000200 */
[C---:B------:R-:W-:Y:S06]  /*cf70*/  HMMA.16816.F32.BF16 R4, R176.reuse, R180, R4 ;  /* 0x000000b4b004723c */ /* 0x040fec0000041804 */
        /* <DEDUP_REMOVED lines=8> */
[C---:B----4-:R-:W-:Y:S06]  /*d000*/  HMMA.16816.F32.BF16 R28, R176.reuse, R144, R28 ;  /* 0x00000090b01c723c */ /* 0x050fec000004181c */
[----:B------:R-:W-:Y:S01]  /*d010*/  HMMA.16816.F32.BF16 R32, R176, R146, R32 ;  /* 0x00000092b020723c */ /* 0x000fe20000041820 */
[----:B------:R-:W4:Y:S04]  /*d020*/  LDSM.16.M88.4 R144, [R199+0xb800] ;  /* 0x00b80000c790783b */ /* 0x000f280000000200 */
[----:B------:R-:W4:Y:S01]  /*d030*/  LDSM.16.M88.4 R176, [R201+0x4000] ;  /* 0x00400000c9b0783b */ /* 0x000f220000000200 */
[C---:B-----5:R-:W-:Y:S06]  /*d040*/  HMMA.16816.F32.BF16 R4, R160.reuse, R164, R4 ;  /* 0x000000a4a004723c */ /* 0x060fec0000041804 */
[C---:B------:R-:W-:Y:S06]  /*d050*/  HMMA.16816.F32.BF16 R8, R160.reuse, R166, R8 ;  /* 0x000000a6a008723c */ /* 0x040fec0000041808 */
[C---:B-1----:R-:W-:Y:S06]  /*d060*/  HMMA.16816.F32.BF16 R12, R160.reuse, R148, R12 ;  /* 0x00000094a00c723c */ /* 0x042fec000004180c */
[C---:B------:R-:W-:Y:S06]  /*d070*/  HMMA.16816.F32.BF16 R16, R160.reuse, R150, R16 ;  /* 0x00000096a010723c */ /* 0x040fec0000041810 */
[C---:B------:R-:W-:Y:S06]  /*d080*/  HMMA.16816.F32.BF16 R20, R160.reuse, R152, R20 ;  /* 0x00000098a014723c */ /* 0x040fec0000041814 */
[C---:B------:R-:W-:Y:S06]  /*d090*/  HMMA.16816.F32.BF16 R24, R160.reuse, R154, R24 ;  /* 0x0000009aa018723c */ /* 0x040fec0000041818 */
[C---:B------:R-:W-:Y:S06]  /*d0a0*/  HMMA.16816.F32.BF16 R28, R160.reuse, R156, R28 ;  /* 0x0000009ca01c723c */ /* 0x040fec000004181c */
[----:B------:R-:W-:Y:S06]  /*d0b0*/  HMMA.16816.F32.BF16 R32, R160, R158, R32 ;  /* 0x0000009ea020723c */ /* 0x000fec0000041820 */
[C---:B------:R-:W-:Y:S06]  /*d0c0*/  HMMA.16816.F32.BF16 R4, R168.reuse, R172, R4 ;  /* 0x000000aca804723c */ /* 0x040fec0000041804 */
[C---:B------:R-:W-:Y:S06]  /*d0d0*/  HMMA.16816.F32.BF16 R8, R168.reuse, R174, R8 ;  /* 0x000000aea808723c */ /* 0x040fec0000041808 */
[C---:B--2---:R-:W-:Y:S06]  /*d0e0*/  HMMA.16816.F32.BF16 R12, R168.reuse, R136, R12 ;  /* 0x00000088a80c723c */ /* 0x044fec000004180c */
[C---:B------:R-:W-:Y:S01]  /*d0f0*/  HMMA.16816.F32.BF16 R16, R168.reuse, R138, R16 ;  /* 0x0000008aa810723c */ /* 0x040fe20000041810 */
[----:B------:R-:W1:Y:S05]  /*d100*/  LDSM.16.M88.4 R136, [R192+0x4800] ;  /* 0x00480000c088783b */ /* 0x000e6a0000000200 */
[C---:B---3--:R-:W-:Y:S06]  /*d110*/  HMMA.16816.F32.BF16 R20, R168.reuse, R140, R20 ;  /* 0x0000008ca814723c */ /* 0x048fec0000041814 */
[C---:B------:R-:W-:Y:S01]  /*d120*/  HMMA.16816.F32.BF16 R24, R168.reuse, R142, R24 ;  /* 0x0000008ea818723c */ /* 0x040fe20000041818 */
[----:B------:R-:W2:Y:S05]  /*d130*/  LDSM.16.M88.4 R140, [R192+0x5000] ;  /* 0x00500000c08c783b */ /* 0x000eaa0000000200 */
[C---:B----4-:R-:W-:Y:S06]  /*d140*/  HMMA.16816.F32.BF16 R28, R168.reuse, R144, R28 ;  /* 0x00000090a81c723c */ /* 0x050fec000004181c */
[----:B------:R-:W-:Y:S06]  /*d150*/  HMMA.16816.F32.BF16 R32, R168, R146, R32 ;  /* 0x00000092a820723c */ /* 0x000fec0000041820 */
[C---:B------:R-:W-:Y:S06]  /*d160*/  HMMA.16816.F32.BF16 R4, R176.reuse, R180, R4 ;  /* 0x000000b4b004723c */ /* 0x040fec0000041804 */
[C---:B------:R-:W-:Y:S06]  /*d170*/  HMMA.16816.F32.BF16 R8, R176.reuse, R182, R8 ;  /* 0x000000b6b008723c */ /* 0x040fec0000041808 */
[C---:B-1----:R-:W-:Y:S06]  /*d180*/  HMMA.16816.F32.BF16 R12, R176.reuse, R136, R12 ;  /* 0x00000088b00c723c */ /* 0x042fec000004180c */
[C---:B------:R-:W-:Y:S01]  /*d190*/  HMMA.16816.F32.BF16 R16, R176.reuse, R138, R16 ;  /* 0x0000008ab010723c */ /* 0x040fe20000041810 */
[----:B------:R-:W1:Y:S01]  /*d1a0*/  LDSM.16.M88.4 R136, [R192+0x5800] ;  /* 0x00580000c088783b */ /* 0x000e620000000200 */
[----:B------:R-:W-:Y:S04]  /*d1b0*/  DEPBAR.LE SB0, 0x0 ;  /* 0x000080000000791a */ /* 0x000fe80000000000 */
[----:B------:R-:W-:Y:S01]  /*d1c0*/  BAR.SYNC.DEFER_BLOCKING 0x0 ;  /* 0x0000000000007b1d */ /* 0x000fe20000010000 */
[C---:B--2---:R-:W-:Y:S05]  /*d1d0*/  HMMA.16816.F32.BF16 R20, R176.reuse, R140, R20 ;  /* 0x0000008cb014723c */ /* 0x044fea0000041814 */
[----:B------:R-:W-:Y:S01]  /*d1e0*/  FMUL.FTZ R246, R4, UR10 ;  /* 0x0000000a04f67c20 */ /* 0x000fe20008410000 */
[C---:B------:R-:W-:Y:S05]  /*d1f0*/  HMMA.16816.F32.BF16 R24, R176.reuse, R142, R24 ;  /* 0x0000008eb018723c */ /* 0x040fea0000041818 */
[----:B------:R-:W2:Y:S01]  /*d200*/  MUFU.TANH R246, R246 ;  /* 0x000000f600f67308 */ /* 0x000ea20000002400 */
[----:B------:R-:W-:Y:S01]  /*d210*/  FMUL.FTZ R244, R5, UR10 ;  /* 0x0000000a05f47c20 */ /* 0x000fe20008410000 */
[----:B------:R-:W-:Y:S01]  /*d220*/  FMUL.FTZ R245, R6, UR10 ;  /* 0x0000000a06f57c20 */ /* 0x000fe20008410000 */
[----:B------:R-:W-:Y:S03]  /*d230*/  FMUL.FTZ R249, R7, UR10 ;  /* 0x0000000a07f97c20 */ /* 0x000fe60008410000 */
[----:B------:R-:W-:Y:S01]  /*d240*/  FMUL.FTZ R250, R8, UR10 ;  /* 0x0000000a08fa7c20 */ /* 0x000fe20008410000 */
[----:B------:R-:W-:Y:S03]  /*d250*/  FMUL.FTZ R248, R9, UR10 ;  /* 0x0000000a09f87c20 */ /* 0x000fe60008410000 */
[----:B------:R-:W3:Y:S01]  /*d260*/  MUFU.TANH R244, R244 ;  /* 0x000000f400f47308 */ /* 0x000ee20000002400 */
[----:B------:R-:W-:Y:S01]  /*d270*/  FMUL.FTZ R247, R10, UR10 ;  /* 0x0000000a0af77c20 */ /* 0x000fe20008410000 */
[----:B------:R-:W-:Y:S01]  /*d280*/  FMUL.FTZ R251, R11, UR10 ;  /* 0x0000000a0bfb7c20 */ /* 0x000fe20008410000 */
[----:B------:R-:W-:Y:S01]  /*d290*/  FMUL.FTZ R242, R12, UR10 ;  /* 0x0000000a0cf27c20 */ /* 0x000fe20008410000 */
[----:B------:R-:W-:Y:S01]  /*d2a0*/  FMUL.FTZ R240, R13, UR10 ;  /* 0x0000000a0df07c20 */ /* 0x000fe20008410000 */
[----:B------:R-:W-:Y:S01]  /*d2b0*/  FMUL.FTZ R243, R14, UR10 ;  /* 0x0000000a0ef37c20 */ /* 0x000fe20008410000 */
[----:B------:R-:W-:Y:S01]  /*d2c0*/  FMUL.FTZ R241, R15, UR10 ;  /* 0x0000000a0ff17c20 */ /* 0x000fe20008410000 */
[----:B------:R-:W-:Y:S03]  /*d2d0*/  FMUL.FTZ R238, R16, UR10 ;  /* 0x0000000a10ee7c20 */ /* 0x000fe60008410000 */
[----:B------:R-:W4:Y:S01]  /*d2e0*/  MUFU.TANH R245, R245 ;  /* 0x000000f500f57308 */ /* 0x000f220000002400 */
[----:B------:R-:W-:Y:S01]  /*d2f0*/  FMUL.FTZ R236, R17, UR10 ;  /* 0x0000000a11ec7c20 */ /* 0x000fe20008410000 */
[----:B------:R-:W-:Y:S01]  /*d300*/  FMUL.FTZ R239, R18, UR10 ;  /* 0x0000000a12ef7c20 */ /* 0x000fe20008410000 */
[----:B------:R-:W-:Y:S01]  /*d310*/  FMUL.FTZ R237, R19, UR10 ;  /* 0x0000000a13ed7c20 */ /* 0x000fe20008410000 */
[----:B------:R-:W-:Y:S01]  /*d320*/  FMUL.FTZ R234, R20, UR10 ;  /* 0x0000000a14ea7c20 */ /* 0x000fe20008410000 */
[----:B------:R-:W-:Y:S01]  /*d330*/  FMUL.FTZ R232, R21, UR10 ;  /* 0x0000000a15e87c20 */ /* 0x000fe20008410000 */
[----:B------:R-:W-:Y:S01]  /*d340*/  FMUL.FTZ R235, R22, UR10 ;  /* 0x0000000a16eb7c20 */ /* 0x000fe20008410000 */
[C---:B-1----:R-:W-:Y:S03]  /*d350*/  HMMA.16816.F32.BF16 R28, R176.reuse, R136, R28 ;  /* 0x00000088b01c723c */ /* 0x042fe6000004181c */
[----:B------:R-:W1:Y:S01]  /*d360*/  MUFU.TANH R249, R249 ;  /* 0x000000f900f97308 */ /* 0x000e620000002400 */
[----:B------:R-:W-:Y:S01]  /*d370*/  FMUL.FTZ R233, R23, UR10 ;  /* 0x0000000a17e97c20 */ /* 0x000fe20008410000 */
[----:B------:R-:W-:Y:S01]  /*d380*/  FMUL.FTZ R230, R24, UR10 ;  /* 0x0000000a18e67c20 */ /* 0x000fe20008410000 */
[----:B------:R-:W-:Y:S01]  /*d390*/  FMUL.FTZ R228, R25, UR10 ;  /* 0x0000000a19e47c20 */ /* 0x000fe20008410000 */
[----:B------:R-:W-:Y:S06]  /*d3a0*/  HMMA.16816.F32.BF16 R32, R176, R138, R32 ;  /* 0x0000008ab020723c */ /* 0x000fec0000041820 */
[----:B------:R-:W1:Y:S01]  /*d3b0*/  MUFU.TANH R250, R250 ;  /* 0x000000fa00fa7308 */ /* 0x000e620000002400 */
[----:B------:R-:W-:Y:S01]  /*d3c0*/  FMUL.FTZ R231, R26, UR10 ;  /* 0x0000000a1ae77c20 */ /* 0x000fe20008410000 */
[----:B------:R-:W-:Y:S08]  /*d3d0*/  FMUL.FTZ R229, R27, UR10 ;  /* 0x0000000a1be57c20 */ /* 0x000ff00008410000 */
[----:B------:R-:W1:Y:S01]  /*d3e0*/  MUFU.TANH R248, R248 ;  /* 0x000000f800f87308 */ /* 0x000e620000002400 */
[----:B------:R-:W-:Y:S09]  /*d3f0*/  FMUL.FTZ R226, R28, UR10 ;  /* 0x0000000a1ce27c20 */ /* 0x000ff20008410000 */
[----:B------:R-:W1:Y:S01]  /*d400*/  MUFU.TANH R247, R247 ;  /* 0x000000f700f77308 */ /* 0x000e620000002400 */
[----:B------:R-:W-:Y:S01]  /*d410*/  FMUL.FTZ R224, R29, UR10 ;  /* 0x0000000a1de07c20 */ /* 0x000fe20008410000 */
[----:B------:R-:W-:Y:S01]  /*d420*/  FMUL.FTZ R227, R30, UR10 ;  /* 0x0000000a1ee37c20 */ /* 0x000fe20008410000 */
[----:B------:R-:W-:Y:S01]  /*d430*/  FMUL.FTZ R225, R31, UR10 ;  /* 0x0000000a1fe17c20 */ /* 0x000fe20008410000 */
[----:B------:R-:W-:Y:S01]  /*d440*/  FMUL.FTZ R222, R32, UR10 ;  /* 0x0000000a20de7c20 */ /* 0x000fe20008410000 */
[----:B------:R-:W-:Y:S01]  /*d450*/  FMUL.FTZ R220, R33, UR10 ;  /* 0x0000000a21dc7c20 */ /* 0x000fe20008410000 */
[----:B------:R-:W-:Y:S04]  /*d460*/  FMUL.FTZ R134, R34, UR10 ;  /* 0x0000000a22867c20 */ /* 0x000fe80008410000 */
[----:B------:R-:W1:Y:S01]  /*d470*/  MUFU.TANH R251, R251 ;  /* 0x000000fb00fb7308 */ /* 0x000e620000002400 */
[----:B------:R-:W-:Y:S09]  /*d480*/  FMUL.FTZ R35, R35, UR10 ;  /* 0x0000000a23237c20 */ /* 0x000ff20008410000 */
[----:B------:R-:W1:Y:S10]  /*d490*/  MUFU.TANH R242, R242 ;  /* 0x000000f200f27308 */ /* 0x000e740000002400 */
        /* <DEDUP_REMOVED lines=22> */
[----:B------:R1:W1:Y:S01]  /*d600*/  MUFU.TANH R133, R35 ;  /* 0x0000002300857308 */ /* 0x0002620000002400 */
[----:B--234-:R-:W-:Y:S05]  /*d610*/  @!P1 BRA `(.L_x_821) ;  /* 0x00000008007c9947 */ /* 0x01cfea0003800000 */
        /* <DEDUP_REMOVED lines=44> */
[----:B------:R-:W2:Y:S01]  /*d8e0*/  LDC.64 R2, c[0x0][0x230] ;  /* 0x00008c00ff027b82 */ /* 0x000ea20000000a00 */
[----:B------:R-:W-:Y:S02]  /*d8f0*/  R2UR UR27, R7 ;  /* 0x00000000071b72ca */ /* 0x000fe400000e0000 */
[----:B------:R-:W-:Y:S02]  /*d900*/  R2UR UR28, R8 ;  /* 0x00000000081c72ca */ /* 0x000fe400000e0000 */
[----:B------:R-:W-:Y:S03]  /*d910*/  R2UR UR26, R6 ;  /* 0x00000000061a72ca */ /* 0x000fe600000e0000 */
[----:B------:R-:W3:Y:S01]  /*d920*/  LDC.64 R4, c[0x0][0x248] ;  /* 0x00009200ff047b82 */ /* 0x000ee20000000a00 */
[----:B------:R-:W-:Y:S05]  /*d930*/  R2UR UR29, R9 ;  /* 0x00000000091d72ca */ /* 0x000fea00000e0000 */
[----:B------:R-:W-:Y:S01]  /*d940*/  IMAD.U32 R13, RZ, RZ, UR27 ;  /* 0x0000001bff0d7e24 */ /* 0x000fe2000f8e00ff */
[----:B------:R-:W-:Y:S01]  /*d950*/  UIADD3 UR27, UR33, -UR31, URZ ;  /* 0x8000001f211b7290 */ /* 0x000fe2000fffe03f */
[----:B------:R-:W-:Y:S02]  /*d960*/  MOV R10, UR28 ;  /* 0x0000001c000a7c02 */ /* 0x000fe40008000f00 */
[----:B------:R-:W-:Y:S01]  /*d970*/  IMAD.U32 R12, RZ, RZ, UR26 ;  /* 0x0000001aff0c7e24 */ /* 0x000fe2000f8e00ff */
[----:B------:R-:W-:Y:S03]  /*d980*/  UIMAD UR27, UR27, UR7, -0x40 ;  /* 0xffffffc01b1b74a4 */ /* 0x000fe6000f8e0207 */
[----:B------:R-:W-:Y:S01]  /*d990*/  IMAD.U32 R11, RZ, RZ, UR29 ;  /* 0x0000001dff0b7e24 */ /* 0x000fe2000f8e00ff */
[----:B------:R-:W4:Y:S01]  /*d9a0*/  LDG.E R8, desc[UR22][R12.64] ;  /* 0x000000160c087981 */ /* 0x000f22000c1e1900 */
[----:B------:R-:W-:Y:S03]  /*d9b0*/  USHF.R.S32.HI UR26, URZ, 0x1f, UR27 ;  /* 0x0000001f3f1a7899 */ /* 0x000fe6000801141b */
[----:B------:R-:W4:Y:S03]  /*d9c0*/  LDG.E R7, desc[UR22][R10.64] ;  /* 0x000000160a077981 */ /* 0x000f26000c1e1900 */
[C---:B---3--:R-:W-:Y:S04]  /*d9d0*/  IMAD R6, R4.reuse, UR26, RZ ;  /* 0x0000001a04067c24 */ /* 0x048fe8000f8e02ff */
[----:B------:R-:W-:Y:S02]  /*d9e0*/  IMAD R6, R5, UR27, R6 ;  /* 0x0000001b05067c24 */ /* 0x000fe4000f8e0206 */
[----:B----4-:R-:W-:Y:S02]  /*d9f0*/  IMAD.IADD R7, R7, 0x1, -R8 ;  /* 0x0000000107077824 */ /* 0x010fe400078e0a08 */
[----:B------:R-:W-:Y:S03]  /*da00*/  IMAD.WIDE.U32 R8, R4, UR27, RZ ;  /* 0x0000001b04087c25 */ /* 0x000fe6000f8e00ff */
[----:B------:R-:W-:Y:S02]  /*da10*/  SHF.R.S32.HI R5, RZ, 0x1f, R7 ;  /* 0x0000001fff057819 */ /* 0x000fe40000011407 */
[----:B------:R-:W-:Y:S03]  /*da20*/  IADD3 R9, R9, R6, RZ ;  /* 0x0000000609097210 */ /* 0x000fe60007ffe0ff */
[-C--:B--2---:R-:W-:Y:S02]  /*da30*/  IMAD R4, R5, R2.reuse, RZ ;  /* 0x0000000205047224 */ /* 0x084fe400078e02ff */
[C---:B------:R-:W-:Y:S04]  /*da40*/  IMAD.WIDE.U32 R8, R7.reuse, R2, R8 ;  /* 0x0000000207087225 */ /* 0x040fe800078e0008 */
[----:B------:R-:W-:Y:S02]  /*da50*/  IMAD R4, R7, R3, R4 ;  /* 0x0000000307047224 */ /* 0x000fe400078e0204 */
[----:B------:R-:W-:Y:S03]  /*da60*/  IMAD.MOV.U32 R3, RZ, RZ, R8 ;  /* 0x000000ffff037224 */ /* 0x000fe600078e0008 */
[----:B------:R-:W-:Y:S07]  /*da70*/  IADD3 R2, R9, R4, RZ ;  /* 0x0000000409027210 */ /* 0x000fee0007ffe0ff */
.L_x_822:
        /* <DEDUP_REMOVED lines=27> */
[CC--:B------:R-:W-:Y:S02]  /*dc30*/  @!P3 LEA R14, P1, R3.reuse, R216.reuse, 0x1 ;  /* 0x000000d8030eb211 */ /* 0x0c0fe400078208ff */
[----:B------:R-:W-:Y:S01]  /*dc40*/  IADD3.X R4, R4, UR13, RZ, P6, !PT ;  /* 0x0000000d04047c10 */ /* 0x000fe2000b7fe4ff */
[----:B------:R2:W-:Y:S01]  /*dc50*/  @P5 STS.128 [R211+0x6800], RZ ;  /* 0x006800ffd3005388 */ /* 0x0005e20000000c00 */
[CC--:B------:R-:W-:Y:S02]  /*dc60*/  @!P5 LEA R18, P6, R3.reuse, R216.reuse, 0x1 ;  /* 0x000000d80312d211 */ /* 0x0c0fe400078c08ff */
[CCC-:B------:R-:W-:Y:S01]  /*dc70*/  @!P4 LEA.HI.X R17, R3.reuse, R217.reuse, R4.reuse, 0x1, P2 ;  /* 0x000000d90311c211 */ /* 0x1c0fe200010f0c04 */
[----:B------:R-:W-:Y:S01]  /*dc80*/  @!PT LDS RZ, [RZ] ;  /* 0x00000000fffff984 */ /* 0x000fe20000000800 */
[----:B------:R-:W-:Y:S01]  /*dc90*/  @!PT LDS RZ, [RZ] ;  /* 0x00000000fffff984 */ /* 0x000fe20000000800 */
[----:B------:R-:W-:Y:S01]  /*dca0*/  @!PT LDS RZ, [RZ] ;  /* 0x00000000fffff984 */ /* 0x000fe20000000800 */
[----:B------:R2:W-:Y:S01]  /*dcb0*/  @!P5 LDGSTS.E.BYPASS.LTC128B.128 [R211+0x6800], desc[UR22][R10.64] ;  /* 0x068000000ad3dfae */ /* 0x0005e2000b901d56 */
[CCC-:B------:R-:W-:Y:S02]  /*dcc0*/  @!P5 LEA.HI.X R19, R3.reuse, R217.reuse, R4.reuse, 0x1, P6 ;  /* 0x000000d90313d211 */ /* 0x1c0fe400030f0c04 */
[CC--:B------:R-:W-:Y:S01]  /*dcd0*/  @!P3 LEA.HI.X R15, R3.reuse, R217.reuse, R4, 0x1, P1 ;  /* 0x000000d9030fb211 */ /* 0x0c0fe200008f0c04 */
[----:B------:R2:W-:Y:S01]  /*dce0*/  @P4 STS.128 [R211+0x8800], RZ ;  /* 0x008800ffd3004388 */ /* 0x0005e20000000c00 */
[----:B------:R-:W-:Y:S03]  /*dcf0*/  IADD3 R2, P6, R3, UR14, RZ ;  /* 0x0000000e03027c10 */ /* 0x000fe6000ffde0ff */
[----:B------:R-:W-:Y:S01]  /*dd00*/  @!PT LDS RZ, [RZ] ;  /* 0x00000000fffff984 */ /* 0x000fe20000000800 */
[----:B------:R-:W-:Y:S01]  /*dd10*/  @!PT LDS RZ, [RZ] ;  /* 0x00000000fffff984 */ /* 0x000fe20000000800 */
[----:B------:R-:W-:Y:S01]  /*dd20*/  @!PT LDS RZ, [RZ] ;  /* 0x00000000fffff984 */ /* 0x000fe20000000800 */
[----:B------:R2:W-:Y:S01]  /*dd30*/  @!P4 LDGSTS.E.BYPASS.LTC128B.128 [R211+0x8800], desc[UR22][R8.64+0x80] ;  /* 0x0880008008d3cfae */ /* 0x0005e2000b901d56 */
[CC--:B------:R-:W-:Y:S02]  /*dd40*/  @!P4 LEA R20, P2, R2.reuse, R216.reuse, 0x1 ;  /* 0x000000d80214c211 */ /* 0x0c0fe400078408ff */
[-C--:B------:R-:W-:Y:S01]  /*dd50*/  @!P3 LEA R24, P1, R2, R216.reuse, 0x1 ;  /* 0x000000d80218b211 */ /* 0x080fe200078208ff */
[----:B------:R2:W-:Y:S01]  /*dd60*/  @P3 STS.128 [R211+0xa800], RZ ;  /* 0x00a800ffd3003388 */ /* 0x0005e20000000c00 */
[----:B------:R-:W-:Y:S02]  /*dd70*/  IADD3.X R4, R4, UR13, RZ, P6, !PT ;  /* 0x0000000d04047c10 */ /* 0x000fe4000b7fe4ff */
[C---:B------:R-:W-:Y:S01]  /*dd80*/  @!P5 LEA R22, P6, R2.reuse, R216, 0x1 ;  /* 0x000000d80216d211 */ /* 0x040fe200078c08ff */
[----:B------:R-:W-:Y:S01]  /*dd90*/  @!PT LDS RZ, [RZ] ;  /* 0x00000000fffff984 */ /* 0x000fe20000000800 */
[----:B------:R-:W-:Y:S01]  /*dda0*/  @!PT LDS RZ, [RZ] ;  /* 0x00000000fffff984 */ /* 0x000fe20000000800 */
[----:B------:R-:W-:Y:S01]  /*ddb0*/  @!PT LDS RZ, [RZ] ;  /* 0x00000000fffff984 */ /* 0x000fe20000000800 */
[----:B------:R2:W-:Y:S01]  /*ddc0*/  @!P3 LDGSTS.E.BYPASS.LTC128B.128 [R211+0xa800], desc[UR22][R6.64+0x100] ;  /* 0x0a80010006d3bfae */ /* 0x0005e2000b901d56 */
[CC--:B------:R-:W-:Y:S01]  /*ddd0*/  @!P4 LEA.HI.X R21, R2.reuse, R217.reuse, R4, 0x1, P2 ;  /* 0x000000d90215c211 */ /* 0x0c0fe200010f0c04 */
[----:B------:R-:W-:Y:S01]  /*dde0*/  IMAD.MOV.U32 R216, RZ, RZ, R12 ;  /* 0x000000ffffd87224 */ /* 0x000fe200078e000c */
[CCC-:B------:R-:W-:Y:S01]  /*ddf0*/  @!P5 LEA.HI.X R23, R2.reuse, R217.reuse, R4.reuse, 0x1, P6 ;  /* 0x000000d90217d211 */ /* 0x1c0fe200030f0c04 */
[----:B------:R2:W-:Y:S01]  /*de00*/  @P5 STS.128 [R211+0x7000], RZ ;  /* 0x007000ffd3005388 */ /* 0x0005e20000000c00 */
[----:B------:R-:W-:Y:S01]  /*de10*/  @!P3 LEA.HI.X R25, R2, R217, R4, 0x1, P1 ;  /* 0x000000d90219b211 */ /* 0x000fe200008f0c04 */
[----:B------:R-:W-:Y:S02]  /*de20*/  IMAD.MOV.U32 R217, RZ, RZ, R13 ;  /* 0x000000ffffd97224 */ /* 0x000fe400078e000d */
        /* <DEDUP_REMOVED lines=30> */
.L_x_821:
[----:B------:R-:W-:Y:S01]  /*e010*/  FMNMX.FTZ R5, R246, R135, !PT ;  /* 0x00000087f6057209 */ /* 0x000fe20007810000 */
[----:B--2---:R-:W-:Y:S01]  /*e020*/  LDSM.16.MT88.4 R16, [R200+0xc000] ;  /* 0x00c00000c810783b */ /* 0x004fe20000004200 */
[----:B------:R-:W-:Y:S01]  /*e030*/  FMNMX.FTZ R2, R245, R0, !PT ;  /* 0x00000000f5027209 */ /* 0x000fe20007810000 */
[----:B------:R-:W-:Y:S01]  /*e040*/  UISETP.GT.AND UP2, UPT, UR16, 0x1, UPT ;  /* 0x000000011000788c */ /* 0x000fe2000bf44270 */
[----:B------:R-:W-:Y:S01]  /*e050*/  FMNMX.FTZ R5, R244, R5, !PT ;  /* 0x00000005f4057209 */ /* 0x000fe20007810000 */
[----:B------:R-:W-:Y:S01]  /*e060*/  UIADD3 UR16, UR16, -0x1, URZ ;  /* 0xffffffff10107890 */ /* 0x000fe2000fffe03f */
[----:B-1----:R-:W-:Y:S02]  /*e070*/  FMNMX.FTZ R2, R249, R2, !PT ;  /* 0x00000002f9027209 */ /* 0x002fe40007810000 */
        /* <DEDUP_REMOVED lines=34> */
[----:B------:R-:W-:Y:S03]  /*e2a0*/  FMNMX.FTZ R7, R133, R2, !PT ;  /* 0x0000000285077209 */ /* 0x000fe60007810000 */
[----:B------:R-:W1:Y:S08]  /*e2b0*/  SHFL.BFLY PT, R3, R6, 0x2, 0x1f ;  /* 0x0c401f0006037f89 */ /* 0x000e7000000e0000 */
[----:B------:R-:W2:Y:S08]  /*e2c0*/  SHFL.BFLY PT, R2, R7, 0x2, 0x1f ;  /* 0x0c401f0007027f89 */ /* 0x000eb000000e0000 */
[----:B------:R-:W-:Y:S01]  /*e2d0*/  LDSM.16.MT88.4 R160, [R200+0x11800] ;  /* 0x01180000c8a0783b */ /* 0x000fe20000004200 */
[----:B-1----:R-:W-:Y:S02]  /*e2e0*/  FMNMX.FTZ R9, R6, R3, !PT ;  /* 0x0000000306097209 */ /* 0x002fe40007810000 */
[----:B--2---:R-:W-:Y:S05]  /*e2f0*/  FMNMX.FTZ R4, R7, R2, !PT ;  /* 0x0000000207047209 */ /* 0x004fea0007810000 */
[----:B------:R-:W1:Y:S08]  /*e300*/  SHFL.BFLY PT, R132, R9, 0x1, 0x1f ;  /* 0x0c201f0009847f89 */ /* 0x000e7000000e0000 */
[----:B------:R-:W2:Y:S01]  /*e310*/  SHFL.BFLY PT, R3, R4, 0x1, 0x1f ;  /* 0x0c201f0004037f89 */ /* 0x000ea200000e0000 */
[----:B-1----:R-:W-:Y:S02]  /*e320*/  FMNMX.FTZ R132, R9, R132, !PT ;  /* 0x0000008409847209 */ /* 0x002fe40007810000 */
[----:B--2---:R-:W-:Y:S03]  /*e330*/  FMNMX.FTZ R3, R4, R3, !PT ;  /* 0x0000000304037209 */ /* 0x004fe60007810000 */
[C---:B------:R-:W-:Y:S01]  /*e340*/  FMUL.FTZ R145, R132.reuse, UR4 ;  /* 0x0000000484917c20 */ /* 0x040fe20008410000 */
[C---:B------:R-:W-:Y:S01]  /*e350*/  FSETP.NEU.FTZ.AND P1, PT, R132.reuse, -INF , PT ;  /* 0xff8000008400780b */ /* 0x040fe20003f3d000 */
[----:B------:R-:W-:Y:S01]  /*e360*/  FADD.FTZ R2, -R132, R135 ;  /* 0x0000008784027221 */ /* 0x000fe20000010100 */
[----:B------:R-:W-:Y:S01]  /*e370*/  MOV R135, R132 ;  /* 0x0000008400877202 */ /* 0x000fe20000000f00 */
[----:B------:R-:W-:Y:S01]  /*e380*/  FMUL.FTZ R144, R3, UR4 ;  /* 0x0000000403907c20 */ /* 0x000fe20008410000 */
[----:B------:R-:W-:Y:S01]  /*e390*/  FSEL R145, R145, RZ, P1 ;  /* 0x000000ff91917208 */ /* 0x000fe20000800000 */
[C---:B------:R-:W-:Y:S01]  /*e3a0*/  FADD.FTZ R0, -R3.reuse, R0 ;  /* 0x0000000003007221 */ /* 0x040fe20000010100 */
[----:B------:R-:W-:Y:S01]  /*e3b0*/  FSETP.NEU.FTZ.AND P1, PT, R3, -INF , PT ;  /* 0xff8000000300780b */ /* 0x000fe20003f3d000 */
[----:B------:R-:W-:Y:S02]  /*e3c0*/  FMUL.FTZ R5, R2, UR4 ;  /* 0x0000000402057c20 */ /* 0x000fe40008410000 */
[--C-:B------:R-:W-:Y:S01]  /*e3d0*/  FFMA.FTZ R173, R246, UR4, -R145.reuse ;  /* 0x00000004f6ad7c23 */ /* 0x100fe20008010891 */
[----:B------:R-:W-:Y:S01]  /*e3e0*/  FSEL R144, R144, RZ, P1 ;  /* 0x000000ff90907208 */ /* 0x000fe20000800000 */
[--C-:B------:R-:W-:Y:S01]  /*e3f0*/  FFMA.FTZ R169, R244, UR4, -R145.reuse ;  /* 0x00000004f4a97c23 */ /* 0x100fe20008010891 */
[--C-:B------:R-:W-:Y:S01]  /*e400*/  FFMA.FTZ R168, R250, UR4, -R145.reuse ;  /* 0x00000004faa87c23 */ /* 0x100fe20008010891 */
[--C-:B------:R-:W-:Y:S01]  /*e410*/  FFMA.FTZ R167, R248, UR4, -R145.reuse ;  /* 0x00000004f8a77c23 */ /* 0x100fe20008010891 */
[----:B------:R-:W-:Y:S01]  /*e420*/  FMUL.FTZ R6, R0, UR4 ;  /* 0x0000000400067c20 */ /* 0x000fe20008410000 */
[--C-:B------:R-:W-:Y:S01]  /*e430*/  FFMA.FTZ R171, R245, UR4, -R144.reuse ;  /* 0x00000004f5ab7c23 */ /* 0x100fe20008010890 */
[--C-:B------:R-:W-:Y:S01]  /*e440*/  FFMA.FTZ R166, R249, UR4, -R144.reuse ;  /* 0x00000004f9a67c23 */ /* 0x100fe20008010890 */
[--C-:B------:R-:W-:Y:S01]  /*e450*/  FFMA.FTZ R165, R247, UR4, -R144.reuse ;  /* 0x00000004f7a57c23 */ /* 0x100fe20008010890 */
[--C-:B------:R-:W-:Y:S01]  /*e460*/  FFMA.FTZ R164, R251, UR4, -R144.reuse ;  /* 0x00000004fba47c23 */ /* 0x100fe20008010890 */
[----:B------:R-:W1:Y:S01]  /*e470*/  MUFU.EX2 R2, R5 ;  /* 0x0000000500027308 */ /* 0x000e620000000800 */
[--C-:B------:R-:W-:Y:S01]  /*e480*/  FFMA.FTZ R172, R243, UR4, -R144.reuse ;  /* 0x00000004f3ac7c23 */ /* 0x100fe20008010890 */
[--C-:B------:R-:W-:Y:S01]  /*e490*/  FFMA.FTZ R177, R241, UR4, -R144.reuse ;  /* 0x00000004f1b17c23 */ /* 0x100fe20008010890 */
[--C-:B------:R-:W-:Y:S01]  /*e4a0*/  FFMA.FTZ R176, R239, UR4, -R144.reuse ;  /* 0x00000004efb07c23 */ /* 0x100fe20008010890 */
[--C-:B------:R-:W-:Y:S01]  /*e4b0*/  FFMA.FTZ R181, R237, UR4, -R144.reuse ;  /* 0x00000004edb57c23 */ /* 0x100fe20008010890 */
[--C-:B------:R-:W-:Y:S01]  /*e4c0*/  FFMA.FTZ R180, R235, UR4, -R144.reuse ;  /* 0x00000004ebb47c23 */ /* 0x100fe20008010890 */
[--C-:B------:R-:W-:Y:S01]  /*e4d0*/  FFMA.FTZ R233, R233, UR4, -R144.reuse ;  /* 0x00000004e9e97c23 */ /* 0x100fe20008010890 */
[--C-:B------:R-:W-:Y:S03]  /*e4e0*/  FFMA.FTZ R229, R229, UR4, -R144.reuse ;  /* 0x00000004e5e57c23 */ /* 0x100fe60008010890 */
[----:B------:R-:W2:Y:S01]  /*e4f0*/  MUFU.EX2 R0, R6 ;  /* 0x0000000600007308 */ /* 0x000ea20000000800 */
[--C-:B------:R-:W-:Y:S01]  /*e500*/  FFMA.FTZ R225, R225, UR4, -R144.reuse ;  /* 0x00000004e1e17c23 */ /* 0x100fe20008010890 */
[--C-:B------:R-:W-:Y:S01]  /*e510*/  FFMA.FTZ R134, R134, UR4, -R144.reuse ;  /* 0x0000000486867c23 */ /* 0x100fe20008010890 */
[--C-:B------:R-:W-:Y:S01]  /*e520*/  FFMA.FTZ R133, R133, UR4, -R144.reuse ;  /* 0x0000000485857c23 */ /* 0x100fe20008010890 */
[--C-:B------:R-:W-:Y:S01]  /*e530*/  FFMA.FTZ R170, R242, UR4, -R145.reuse ;  /* 0x00000004f2aa7c23 */ /* 0x100fe20008010891 */
[--C-:B------:R-:W-:Y:S01]  /*e540*/  FFMA.FTZ R175, R240, UR4, -R145.reuse ;  /* 0x00000004f0af7c23 */ /* 0x100fe20008010891 */
[--C-:B------:R-:W-:Y:S01]  /*e550*/  FFMA.FTZ R174, R238, UR4, -R145.reuse ;  /* 0x00000004eeae7c23 */ /* 0x100fe20008010891 */
[--C-:B------:R-:W-:Y:S03]  /*e560*/  FFMA.FTZ R179, R236, UR4, -R145.reuse ;  /* 0x00000004ecb37c23 */ /* 0x100fe60008010891 */
[----:B------:R-:W-:Y:S01]  /*e570*/  MUFU.EX2 R173, R173 ;  /* 0x000000ad00ad7308 */ /* 0x000fe20000000800 */
[C---:B-1----:R-:W-:Y:S01]  /*e580*/  FMUL.FTZ R4, R2.reuse, R128 ;  /* 0x0000008002047220 */ /* 0x042fe20000410000 */
[C---:B------:R-:W-:Y:S01]  /*e590*/  FMUL.FTZ R5, R2.reuse, R129 ;  /* 0x0000008102057220 */ /* 0x040fe20000410000 */
[C---:B------:R-:W-:Y:S01]  /*e5a0*/  FMUL.FTZ R8, R2.reuse, R124 ;  /* 0x0000007c02087220 */ /* 0x040fe20000410000 */
[C---:B------:R-:W-:Y:S01]  /*e5b0*/  FMUL.FTZ R9, R2.reuse, R125 ;  /* 0x0000007d02097220 */ /* 0x040fe20000410000 */
[C---:B------:R-:W-:Y:S01]  /*e5c0*/  FMUL.FTZ R12, R2.reuse, R120 ;  /* 0x00000078020c7220 */ /* 0x040fe20000410000 */
[C---:B------:R-:W-:Y:S01]  /*e5d0*/  FMUL.FTZ R13, R2.reuse, R121 ;  /* 0x00000079020d7220 */ /* 0x040fe20000410000 */
[----:B------:R-:W-:Y:S03]  /*e5e0*/  FMUL.FTZ R20, R2, R112 ;  /* 0x0000007002147220 */ /* 0x000fe60000410000 */
[----:B------:R-:W1:Y:S01]  /*e5f0*/  MUFU.EX2 R169, R169 ;  /* 0x000000a900a97308 */ /* 0x000e620000000800 */
[C---:B--2---:R-:W-:Y:S01]  /*e600*/  FMUL.FTZ R6, R0.reuse, R130 ;  /* 0x0000008200067220 */ /* 0x044fe20000410000 */
[C---:B------:R-:W-:Y:S01]  /*e610*/  FMUL.FTZ R7, R0.reuse, R131 ;  /* 0x0000008300077220 */ /* 0x040fe20000410000 */
[C---:B------:R-:W-:Y:S01]  /*e620*/  FMUL.FTZ R10, R0.reuse, R126 ;  /* 0x0000007e000a7220 */ /* 0x040fe20000410000 */
[C---:B------:R-:W-:Y:S01]  /*e630*/  FMUL.FTZ R11, R0.reuse, R127 ;  /* 0x0000007f000b7220 */ /* 0x040fe20000410000 */
[C---:B------:R-:W-:Y:S01]  /*e640*/  FMUL.FTZ R14, R0.reuse, R122 ;  /* 0x0000007a000e7220 */ /* 0x040fe20000410000 */
[----:B------:R-:W-:Y:S01]  /*e650*/  FMUL.FTZ R15, R0, R123 ;  /* 0x0000007b000f7220 */ /* 0x000fe20000410000 */
[----:B------:R-:W-:Y:S03]  /*e660*/  FMUL.FTZ R21, R2, R113 ;  /* 0x0000007102157220 */ /* 0x000fe60000410000 */
[----:B------:R-:W-:Y:S01]  /*e670*/  MUFU.EX2 R171, R171 ;  /* 0x000000ab00ab7308 */ /* 0x000fe20000000800 */
[----:B------:R-:W2:Y:S01]  /*e680*/  LDSM.16.MT88.4 R120, [R200+0xe000] ;  /* 0x00e00000c878783b */ /* 0x000ea20000004200 */
[C---:B------:R-:W-:Y:S01]  /*e690*/  FMUL.FTZ R22, R0.reuse, R114 ;  /* 0x0000007200167220 */ /* 0x040fe20000410000 */
[----:B------:R-:W-:Y:S01]  /*e6a0*/  FMUL.FTZ R23, R0, R115 ;  /* 0x0000007300177220 */ /* 0x000fe20000410000 */
[C---:B------:R-:W-:Y:S01]  /*e6b0*/  FMUL.FTZ R28, R2.reuse, R104 ;  /* 0x00000068021c7220 */ /* 0x040fe20000410000 */
[----:B------:R-:W-:Y:S01]  /*e6c0*/  FMUL.FTZ R29, R2, R105 ;  /* 0x00000069021d7220 */ /* 0x000fe20000410000 */
[C---:B------:R-:W-:Y:S01]  /*e6d0*/  FMUL.FTZ R30, R0.reuse, R106 ;  /* 0x0000006a001e7220 */ /* 0x040fe20000410000 */
[----:B------:R-:W-:Y:S03]  /*e6e0*/  FMUL.FTZ R31, R0, R107 ;  /* 0x0000006b001f7220 */ /* 0x000fe60000410000 */
[----:B------:R-:W3:Y:S01]  /*e6f0*/  MUFU.EX2 R166, R166 ;  /* 0x000000a600a67308 */ /* 0x000ee20000000800 */
[----:B-1----:R-:W-:Y:S01]  /*e700*/  F2FP.BF16.F32.PACK_AB R128, R169, R173 ;  /* 0x000000ada980723e */ /* 0x002fe200000010ff */
[----:B------:R-:W1:Y:S01]  /*e710*/  LDSM.16.MT88.4 R104, [R198+0xe000] ;  /* 0x00e00000c668783b */ /* 0x000e620000004200 */
[C---:B------:R-:W-:Y:S01]  /*e720*/  FMUL.FTZ R36, R2.reuse, R36 ;  /* 0x0000002402247220 */ /* 0x040fe20000410000 */
[----:B------:R-:W-:Y:S01]  /*e730*/  FMUL.FTZ R37, R2, R37 ;  /* 0x0000002502257220 */ /* 0x000fe20000410000 */
[C---:B------:R-:W-:Y:S01]  /*e740*/  FMUL.FTZ R38, R0.reuse, R38 ;  /* 0x0000002600267220 */ /* 0x040fe20000410000 */
[----:B------:R-:W-:Y:S01]  /*e750*/  FMUL.FTZ R39, R0, R39 ;  /* 0x0000002700277220 */ /* 0x000fe20000410000 */
[C---:B------:R-:W-:Y:S03]  /*e760*/  FMUL.FTZ R40, R2.reuse, R40 ;  /* 0x0000002802287220 */ /* 0x040fe60000410000 */
[----:B------:R-:W-:Y:S01]  /*e770*/  MUFU.EX2 R168, R168 ;  /* 0x000000a800a87308 */ /* 0x000fe20000000800 */
[----:B------:R-:W-:Y:S01]  /*e780*/  FMUL.FTZ R41, R2, R41 ;  /* 0x0000002902297220 */ /* 0x000fe20000410000 */
[----:B------:R-:W-:Y:S01]  /*e790*/  LDSM.16.MT88.4 R112, [R200+0x10000] ;  /* 0x01000000c870783b */ /* 0x000fe20000004200 */
[C---:B------:R-:W-:Y:S01]  /*e7a0*/  FMUL.FTZ R42, R0.reuse, R42 ;  /* 0x0000002a002a7220 */ /* 0x040fe20000410000 */
[----:B------:R-:W-:Y:S01]  /*e7b0*/  FMUL.FTZ R43, R0, R43 ;  /* 0x0000002b002b7220 */ /* 0x000fe20000410000 */
[C---:B------:R-:W-:Y:S01]  /*e7c0*/  FMUL.FTZ R44, R2.reuse, R44 ;  /* 0x0000002c022c7220 */ /* 0x040fe20000410000 */
[----:B------:R-:W-:Y:S01]  /*e7d0*/  FMUL.FTZ R45, R2, R45 ;  /* 0x0000002d022d7220 */ /* 0x000fe20000410000 */
[----:B------:R-:W-:Y:S03]  /*e7e0*/  FMUL.FTZ R46, R0, R46 ;  /* 0x0000002e002e7220 */ /* 0x000fe60000410000 */
[----:B------:R-:W4:Y:S01]  /*e7f0*/  MUFU.EX2 R167, R167 ;  /* 0x000000a700a77308 */ /* 0x000f220000000800 */
[----:B---3--:R-:W-:Y:S01]  /*e800*/  F2FP.BF16.F32.PACK_AB R129, R166, R171 ;  /* 0x000000aba681723e */ /* 0x008fe200000010ff */
[----:B------:R-:W-:Y:S01]  /*e810*/  LDSM.16.MT88.4 R124, [R200+0xe800] ;  /* 0x00e80000c87c783b */ /* 0x000fe20000004200 */
        /* <DEDUP_REMOVED lines=12> */
[C---:B------:R-:W-:Y:S03]  /*e8e0*/  FMUL.FTZ R58, R0.reuse, R58 ;  /* 0x0000003a003a7220 */ /* 0x040fe60000410000 */
[----:B------:R-:W3:Y:S01]  /*e8f0*/  MUFU.EX2 R164, R164 ;  /* 0x000000a400a47308 */ /* 0x000ee20000000800 */
[----:B----4-:R-:W-:Y:S01]  /*e900*/  F2FP.BF16.F32.PACK_AB R130, R167, R168 ;  /* 0x000000a8a782723e */ /* 0x010fe200000010ff */
        /* <DEDUP_REMOVED lines=15> */
[----:B---3--:R-:W-:Y:S01]  /*ea00*/  F2FP.BF16.F32.PACK_AB R131, R164, R165 ;  /* 0x000000a5a483723e */ /* 0x008fe200000010ff */
[C---:B------:R-:W-:Y:S01]  /*ea10*/  FMUL.FTZ R74, R0.reuse, R74 ;  /* 0x0000004a004a7220 */ /* 0x040fe20000410000 */
[----:B------:R-:W-:Y:S01]  /*ea20*/  FMUL.FTZ R75, R0, R75 ;  /* 0x0000004b004b7220 */ /* 0x000fe20000410000 */
[C---:B------:R-:W-:Y:S01]  /*ea30*/  FMUL.FTZ R76, R2.reuse, R76 ;  /* 0x0000004c024c7220 */ /* 0x040fe20000410000 */
[----:B------:R-:W-:Y:S01]  /*ea40*/  FMUL.FTZ R77, R2, R77 ;  /* 0x0000004d024d7220 */ /* 0x000fe20000410000 */
[C---:B------:R-:W-:Y:S01]  /*ea50*/  FMUL.FTZ R78, R0.reuse, R78 ;  /* 0x0000004e004e7220 */ /* 0x040fe20000410000 */
[----:B------:R-:W-:Y:S01]  /*ea60*/  FMUL.FTZ R79, R0, R79 ;  /* 0x0000004f004f7220 */ /* 0x000fe20000410000 */
[C---:B------:R-:W-:Y:S01]  /*ea70*/  HMMA.16816.F32.BF16 R4, R128.reuse, R16, R4 ;  /* 0x000000108004723c */ /* 0x040fe20000041804 */
[----:B------:R-:W-:Y:S01]  /*ea80*/  MUFU.EX2 R170, R170 ;  /* 0x000000aa00aa7308 */ /* 0x000fe20000000800 */
[----:B------:R-:W-:Y:S03]  /*ea90*/  PLOP3.LUT P1, PT, PT, PT, UP2, 0x80, 0x0 ;  /* 0x000000000000781c */ /* 0x000fe60003f2f028 */
[C---:B------:R-:W-:Y:S01]  /*eaa0*/  FMUL.FTZ R80, R2.reuse, R80 ;  /* 0x0000005002507220 */ /* 0x040fe20000410000 */
[C---:B------:R-:W-:Y:S05]  /*eab0*/  HMMA.16816.F32.BF16 R8, R128.reuse, R18, R8 ;  /* 0x000000128008723c */ /* 0x040fea0000041808 */
[----:B------:R-:W3:Y:S01]  /*eac0*/  MUFU.EX2 R175, R175 ;  /* 0x000000af00af7308 */ /* 0x000ee20000000800 */
[C---:B------:R-:W-:Y:S01]  /*ead0*/  FMUL.FTZ R16, R2.reuse, R116 ;  /* 0x0000007402107220 */ /* 0x040fe20000410000 */
[C---:B------:R-:W-:Y:S04]  /*eae0*/  HMMA.16816.F32.BF16 R12, R128.reuse, R24, R12 ;  /* 0x00000018800c723c */ /* 0x040fe8000004180c */
[----:B------:R-:W-:Y:S01]  /*eaf0*/  FMUL.FTZ R17, R2, R117 ;  /* 0x0000007502117220 */ /* 0x000fe20000410000 */
[C---:B------:R-:W-:Y:S01]  /*eb00*/  FMUL.FTZ R18, R0.reuse, R118 ;  /* 0x0000007600127220 */ /* 0x040fe20000410000 */
[----:B------:R-:W-:Y:S01]  /*eb10*/  FMUL.FTZ R19, R0, R119 ;  /* 0x0000007700137220 */ /* 0x000fe20000410000 */
[C---:B------:R-:W-:Y:S01]  /*eb20*/  FMUL.FTZ R24, R2.reuse, R108 ;  /* 0x0000006c02187220 */ /* 0x040fe20000410000 */
[----:B------:R-:W-:Y:S01]  /*eb30*/  LDSM.16.MT88.4 R116, [R197+0xc800] ;  /* 0x00c80000c574783b */ /* 0x000fe20000004200 */
[----:B------:R-:W-:Y:S02]  /*eb40*/  MUFU.EX2 R172, R172 ;  /* 0x000000ac00ac7308 */ /* 0x000fe40000000800 */
[C---:B------:R-:W-:Y:S01]  /*eb50*/  FMUL.FTZ R25, R2.reuse, R109 ;  /* 0x0000006d02197220 */ /* 0x040fe20000410000 */
[----:B------:R-:W-:Y:S01]  /*eb60*/  FMUL.FTZ R81, R2, R81 ;  /* 0x0000005102517220 */ /* 0x000fe20000410000 */
[C---:B------:R-:W-:Y:S01]  /*eb70*/  FMUL.FTZ R82, R0.reuse, R82 ;  /* 0x0000005200527220 */ /* 0x040fe20000410000 */
[C---:B------:R-:W-:Y:S03]  /*eb80*/  HMMA.16816.F32.BF16 R16, R128.reuse, R26, R16 ;  /* 0x0000001a8010723c */ /* 0x040fe60000041810 */
[----:B------:R-:W-:Y:S01]  /*eb90*/  FMUL.FTZ R83, R0, R83 ;  /* 0x0000005300537220 */ /* 0x000fe20000410000 */
[C---:B------:R-:W-:Y:S01]  /*eba0*/  FMUL.FTZ R84, R2.reuse, R84 ;  /* 0x0000005402547220 */ /* 0x040fe20000410000 */
[----:B------:R-:W-:Y:S01]  /*ebb0*/  FMUL.FTZ R85, R2, R85 ;  /* 0x0000005502557220 */ /* 0x000fe20000410000 */
[C---:B------:R-:W-:Y:S01]  /*ebc0*/  HMMA.16816.F32.BF16 R20, R128.reuse, R32, R20 ;  /* 0x000000208014723c */ /* 0x040fe20000041814 */
[----:B------:R-:W4:Y:S04]  /*ebd0*/  MUFU.EX2 R177, R177 ;  /* 0x000000b100b17308 */ /* 0x000f280000000800 */
[C---:B------:R-:W-:Y:S01]  /*ebe0*/  FMUL.FTZ R26, R0.reuse, R110 ;  /* 0x0000006e001a7220 */ /* 0x040fe20000410000 */
[----:B------:R-:W-:Y:S01]  /*ebf0*/  FMUL.FTZ R27, R0, R111 ;  /* 0x0000006f001b7220 */ /* 0x000fe20000410000 */
[C---:B------:R-:W-:Y:S01]  /*ec00*/  FMUL.FTZ R32, R2.reuse, R100 ;  /* 0x0000006402207220 */ /* 0x040fe20000410000 */
[----:B------:R-:W5:Y:S03]  /*ec10*/  LDSM.16.MT88.4 R108, [R197+0xe000] ;  /* 0x00e00000c56c783b */ /* 0x000f660000004200 */
[----:B------:R-:W-:Y:S01]  /*ec20*/  MUFU.EX2 R174, R174 ;  /* 0x000000ae00ae7308 */ /* 0x000fe20000000800 */
        /* <DEDUP_REMOVED lines=9> */
[C---:B------:R-:W-:Y:S01]  /*ecc0*/  FMUL.FTZ R35, R0.reuse, R103 ;  /* 0x0000006700237220 */ /* 0x040fe20000410000 */
[C---:B------:R-:W-:Y:S01]  /*ecd0*/  FMUL.FTZ R90, R0.reuse, R90 ;  /* 0x0000005a005a7220 */ /* 0x040fe20000410000 */
[----:B------:R-:W3:Y:S03]  /*ece0*/  LDSM.16.MT88.4 R100, [R196+0xe000] ;  /* 0x00e00000c464783b */ /* 0x000ee60000004200 */
[----:B------:R-:W-:Y:S01]  /*ecf0*/  MUFU.EX2 R176, R176 ;  /* 0x000000b000b07308 */ /* 0x000fe20000000800 */
[----:B------:R-:W-:Y:S01]  /*ed00*/  FMUL.FTZ R91, R0, R91 ;  /* 0x0000005b005b7220 */ /* 0x000fe20000410000 */
[C---:B------:R-:W-:Y:S01]  /*ed10*/  FMUL.FTZ R92, R2.reuse, R92 ;  /* 0x0000005c025c7220 */ /* 0x040fe20000410000 */
[C---:B------:R-:W-:Y:S02]  /*ed20*/  HMMA.16816.F32.BF16 R32, R128.reuse, R138, R32 ;  /* 0x0000008a8020723c */ /* 0x040fe40000041820 */
[----:B------:R-:W-:Y:S05]  /*ed30*/  LDSM.16.MT88.4 R136, [R198+0xe800] ;  /* 0x00e80000c688783b */ /* 0x000fea0000004200 */
[----:B------:R-:W4:Y:S01]  /*ed40*/  MUFU.EX2 R181, R181 ;  /* 0x000000b500b57308 */ /* 0x000f220000000800 */
[----:B------:R-:W-:Y:S01]  /*ed50*/  FMUL.FTZ R93, R2, R93 ;  /* 0x0000005d025d7220 */ /* 0x000fe20000410000 */
[C---:B--2---:R-:W-:Y:S03]  /*ed60*/  HMMA.16816.F32.BF16 R36, R128.reuse, R120, R36 ;  /* 0x000000788024723c */ /* 0x044fe60000041824 */
[C---:B------:R-:W-:Y:S03]  /*ed70*/  FMUL.FTZ R94, R0.reuse, R94 ;  /* 0x0000005e005e7220 */ /* 0x040fe60000410000 */
[C---:B------:R-:W-:Y:S01]  /*ed80*/  HMMA.16816.F32.BF16 R40, R128.reuse, R122, R40 ;  /* 0x0000007a8028723c */ /* 0x040fe20000041828 */
[----:B------:R-:W-:Y:S01]  /*ed90*/  LDSM.16.MT88.4 R120, [R196+0xc800] ;  /* 0x00c80000c478783b */ /* 0x000fe20000004200 */
[----:B------:R-:W-:Y:S03]  /*eda0*/  MUFU.EX2 R180, R180 ;  /* 0x000000b400b47308 */ /* 0x000fe60000000800 */
[----:B------:R-:W-:Y:S01]  /*edb0*/  FMUL.FTZ R95, R0, R95 ;  /* 0x0000005f005f7220 */ /* 0x000fe20000410000 */
[C---:B-1----:R-:W-:Y:S06]  /*edc0*/  HMMA.16816.F32.BF16 R44, R128.reuse, R104, R44 ;  /* 0x00000068802c723c */ /* 0x042fec000004182c */
[----:B------:R-:W-:Y:S01]  /*edd0*/  MUFU.EX2 R233, R233 ;  /* 0x000000e900e97308 */ /* 0x000fe20000000800 */
[C---:B------:R-:W-:Y:S01]  /*ede0*/  FMUL.FTZ R96, R2.reuse, R96 ;  /* 0x0000006002607220 */ /* 0x040fe20000410000 */
[C---:B------:R-:W-:Y:S01]  /*edf0*/  HMMA.16816.F32.BF16 R48, R128.reuse, R106, R48 ;  /* 0x0000006a8030723c */ /* 0x040fe20000041830 */
[----:B------:R-:W1:Y:S02]  /*ee00*/  LDSM.16.MT88.4 R104, [R198+0x10000] ;  /* 0x01000000c668783b */ /* 0x000e640000004200 */
[----:B------:R-:W-:Y:S03]  /*ee10*/  FMUL.FTZ R97, R2, R97 ;  /* 0x0000006102617220 */ /* 0x000fe60000410000 */
[C---:B-----5:R-:W-:Y:S02]  /*ee20*/  HMMA.16816.F32.BF16 R52, R128.reuse, R108, R52 ;  /* 0x0000006c8034723c */ /* 0x060fe40000041834 */
[----:B------:R-:W-:Y:S03]  /*ee30*/  MUFU.EX2 R229, R229 ;  /* 0x000000e500e57308 */ /* 0x000fe60000000800 */
[C---:B------:R-:W-:Y:S01]  /*ee40*/  FMUL.FTZ R98, R0.reuse, R98 ;  /* 0x0000006200627220 */ /* 0x040fe20000410000 */
[C---:B------:R-:W-:Y:S01]  /*ee50*/  HMMA.16816.F32.BF16 R56, R128.reuse, R110, R56 ;  /* 0x0000006e8038723c */ /* 0x040fe20000041838 */
[----:B------:R-:W-:Y:S05]  /*ee60*/  LDSM.16.MT88.4 R108, [R200+0xc800] ;  /* 0x00c80000c86c783b */ /* 0x000fea0000004200 */
[----:B------:R-:W-:Y:S01]  /*ee70*/  MUFU.EX2 R225, R225 ;  /* 0x000000e100e17308 */ /* 0x000fe20000000800 */
[----:B------:R-:W-:Y:S01]  /*ee80*/  FMUL.FTZ R99, R0, R99 ;  /* 0x0000006300637220 */ /* 0x000fe20000410000 */
[C---:B---3--:R-:W-:Y:S03]  /*ee90*/  HMMA.16816.F32.BF16 R60, R128.reuse, R100, R60 ;  /* 0x00000064803c723c */ /* 0x048fe6000004183c */
[--C-:B------:R-:W-:Y:S03]  /*eea0*/  FFMA.FTZ R235, R228, UR4, -R145.reuse ;  /* 0x00000004e4eb7c23 */ /* 0x100fe60008010891 */
[C---:B------:R-:W-:Y:S01]  /*eeb0*/  HMMA.16816.F32.BF16 R64, R128.reuse, R102, R64 ;  /* 0x000000668040723c */ /* 0x040fe20000041840 */
[----:B------:R-:W2:Y:S01]  /*eec0*/  LDSM.16.MT88.4 R100, [R197+0x10000] ;  /* 0x01000000c564783b */ /* 0x000ea20000004200 */
[----:B------:R-:W-:Y:S03]  /*eed0*/  MUFU.EX2 R134, R134 ;  /* 0x0000008600867308 */ /* 0x000fe60000000800 */
[--C-:B------:R-:W-:Y:S01]  /*eee0*/  FFMA.FTZ R228, R231, UR4, -R144.reuse ;  /* 0x00000004e7e47c23 */ /* 0x100fe20008010890 */
[C---:B------:R-:W-:Y:S06]  /*eef0*/  HMMA.16816.F32.BF16 R68, R128.reuse, R112, R68 ;  /* 0x000000708044723c */ /* 0x040fec0000041844 */
[----:B------:R-:W-:Y:S01]  /*ef00*/  MUFU.EX2 R235, R235 ;  /* 0x000000eb00eb7308 */ /* 0x000fe20000000800 */
[--C-:B------:R-:W-:Y:S01]  /*ef10*/  FFMA.FTZ R178, R234, UR4, -R145.reuse ;  /* 0x00000004eab27c23 */ /* 0x100fe20008010891 */
[C---:B------:R-:W-:Y:S01]  /*ef20*/  HMMA.16816.F32.BF16 R72, R128.reuse, R114, R72 ;  /* 0x000000728048723c */ /* 0x040fe20000041848 */
[----:B------:R-:W-:Y:S02]  /*ef30*/  LDSM.16.MT88.4 R112, [R198+0xc800] ;  /* 0x00c80000c670783b */ /* 0x000fe40000004200 */
[--C-:B------:R-:W-:Y:S03]  /*ef40*/  FFMA.FTZ R183, R232, UR4, -R145.reuse ;  /* 0x00000004e8b77c23 */ /* 0x100fe60008010891 */
[C---:B-1----:R-:W-:Y:S02]  /*ef50*/  HMMA.16816.F32.BF16 R76, R128.reuse, R104, R76 ;  /* 0x00000068804c723c */ /* 0x042fe4000004184c */
[----:B------:R-:W-:Y:S03]  /*ef60*/  MUFU.EX2 R178, R178 ;  /* 0x000000b200b27308 */ /* 0x000fe60000000800 */
[--C-:B------:R-:W-:Y:S01]  /*ef70*/  FFMA.FTZ R182, R230, UR4, -R145.reuse ;  /* 0x00000004e6b67c23 */ /* 0x100fe20008010891 */
[C---:B------:R-:W-:Y:S01]  /*ef80*/  HMMA.16816.F32.BF16 R80, R128.reuse, R106, R80 ;  /* 0x0000006a8050723c */ /* 0x040fe20000041850 */
[----:B------:R-:W1:Y:S05]  /*ef90*/  LDSM.16.MT88.4 R104, [R196+0x10000] ;  /* 0x01000000c468783b */ /* 0x000e6a0000004200 */
[----:B------:R-:W3:Y:S01]  /*efa0*/  MUFU.EX2 R183, R183 ;  /* 0x000000b700b77308 */ /* 0x000ee20000000800 */
[--C-:B------:R-:W-:Y:S01]  /*efb0*/  FFMA.FTZ R231, R224, UR4, -R145.reuse ;  /* 0x00000004e0e77c23 */ /* 0x100fe20008010891 */
[----:B------:R-:W-:Y:S03]  /*efc0*/  FFMA.FTZ R224, R227, UR4, -R144 ;  /* 0x00000004e3e07c23 */ /* 0x000fe60008010890 */
[--C-:B------:R-:W-:Y:S01]  /*efd0*/  FFMA.FTZ R226, R226, UR4, -R145.reuse ;  /* 0x00000004e2e27c23 */ /* 0x100fe20008010891 */
[--C-:B------:R-:W-:Y:S01]  /*efe0*/  FFMA.FTZ R222, R222, UR4, -R145.reuse ;  /* 0x00000004dede7c23 */ /* 0x100fe20008010891 */
[----:B------:R-:W-:Y:S03]  /*eff0*/  FFMA.FTZ R145, R220, UR4, -R145 ;  /* 0x00000004dc917c23 */ /* 0x000fe60008010891 */
[----:B------:R-:W5:Y:S01]  /*f000*/  MUFU.EX2 R182, R182 ;  /* 0x000000b600b67308 */ /* 0x000f620000000800 */
[----:B------:R-:W-:Y:S01]  /*f010*/  FFMA.FTZ R173, R2, R221, R173 ;  /* 0x000000dd02ad7223 */ /* 0x000fe200000100ad */
[----:B------:R-:W-:Y:S01]  /*f020*/  FFMA.FTZ R171, R0, R219, R171 ;  /* 0x000000db00ab7223 */ /* 0x000fe200000100ab */
[----:B------:R-:W-:Y:S01]  /*f030*/  MOV R0, R3 ;  /* 0x0000000300007202 */ /* 0x000fe20000000f00 */
[C---:B--2---:R-:W-:Y:S06]  /*f040*/  HMMA.16816.F32.BF16 R84, R128.reuse, R100, R84 ;  /* 0x000000648054723c */ /* 0x044fec0000041854 */
[----:B------:R2:W-:Y:S01]  /*f050*/  MUFU.EX2 R227, R145 ;  /* 0x0000009100e37308 */ /* 0x0005e20000000800 */
[----:B------:R-:W-:Y:S01]  /*f060*/  FADD.FTZ R173, R169, R173 ;  /* 0x000000ada9ad7221 */ /* 0x000fe20000010000 */
[----:B------:R-:W-:Y:S01]  /*f070*/  FADD.FTZ R166, R166, R171 ;  /* 0x000000aba6a67221 */ /* 0x000fe20000010000 */
[C---:B------:R-:W-:Y:S03]  /*f080*/  HMMA.16816.F32.BF16 R88, R128.reuse, R102, R88 ;  /* 0x000000668058723c */ /* 0x040fe60000041858 */
[----:B------:R-:W-:Y:S04]  /*f090*/  F2FP.BF16.F32.PACK_AB R100, R175, R170 ;  /* 0x000000aaaf64723e */ /* 0x000fe800000010ff */
[----:B------:R-:W5:Y:S01]  /*f0a0*/  MUFU.EX2 R228, R228 ;  /* 0x000000e400e47308 */ /* 0x000f620000000800 */
[----:B----4-:R-:W-:Y:S03]  /*f0b0*/  F2FP.BF16.F32.PACK_AB R101, R177, R172 ;  /* 0x000000acb165723e */ /* 0x010fe600000010ff */
[----:B------:R-:W-:Y:S01]  /*f0c0*/  FADD.FTZ R168, R168, R173 ;  /* 0x000000ada8a87221 */ /* 0x000fe20000010000 */
[----:B------:R-:W-:Y:S01]  /*f0d0*/  F2FP.BF16.F32.PACK_AB R102, R179, R174 ;  /* 0x000000aeb366723e */ /* 0x000fe200000010ff */
[----:B------:R-:W-:Y:S01]  /*f0e0*/  FADD.FTZ R165, R165, R166 ;  /* 0x000000a6a5a57221 */ /* 0x000fe20000010000 */
[----:B------:R-:W-:Y:S01]  /*f0f0*/  F2FP.BF16.F32.PACK_AB R103, R181, R176 ;  /* 0x000000b0b567723e */ /* 0x000fe200000010ff */
[----:B--2---:R-:W-:Y:S02]  /*f100*/  LDSM.16.MT88.4 R144, [R200+0xf800] ;  /* 0x00f80000c890783b */ /* 0x004fe40000004200 */
[----:B------:R-:W-:Y:S01]  /*f110*/  MUFU.EX2 R226, R226 ;  /* 0x000000e200e27308 */ /* 0x000fe20000000800 */
[----:B------:R-:W-:Y:S01]  /*f120*/  FADD.FTZ R167, R167, R168 ;  /* 0x000000a8a7a77221 */ /* 0x000fe20000010000 */
[----:B------:R-:W-:Y:S01]  /*f130*/  FADD.FTZ R165, R164, R165 ;  /* 0x000000a5a4a57221 */ /* 0x000fe20000010000 */
[C---:B-1----:R-:W-:Y:S03]  /*f140*/  HMMA.16816.F32.BF16 R92, R128.reuse, R104, R92 ;  /* 0x00000068805c723c */ /* 0x042fe6000004185c */
[----:B------:R-:W-:Y:S01]  /*f150*/  FADD.FTZ R170, R170, R167 ;  /* 0x000000a7aaaa7221 */ /* 0x000fe20000010000 */
[----:B------:R-:W-:Y:S03]  /*f160*/  FADD.FTZ R172, R172, R165 ;  /* 0x000000a5acac7221 */ /* 0x000fe60000010000 */
[----:B------:R-:W1:Y:S01]  /*f170*/  MUFU.EX2 R231, R231 ;  /* 0x000000e700e77308 */ /* 0x000e620000000800 */
[----:B------:R-:W-:Y:S01]  /*f180*/  HMMA.16816.F32.BF16 R96, R128, R106, R96 ;  /* 0x0000006a8060723c */ /* 0x000fe20000041860 */
[----:B------:R-:W2:Y:S02]  /*f190*/  LDSM.16.MT88.4 R104, [R196+0xe800] ;  /* 0x00e80000c468783b */ /* 0x000ea40000004200 */
[----:B------:R-:W-:Y:S03]  /*f1a0*/  FADD.FTZ R175, R175, R170 ;  /* 0x000000aaafaf7221 */ /* 0x000fe60000010000 */
[C---:B------:R-:W-:Y:S03]  /*f1b0*/  HMMA.16816.F32.BF16 R4, R100.reuse, R108, R4 ;  /* 0x0000006c6404723c */ /* 0x040fe60000041804 */
[----:B------:R-:W4:Y:S01]  /*f1c0*/  MUFU.EX2 R224, R224 ;  /* 0x000000e000e07308 */ /* 0x000f220000000800 */
[----:B------:R-:W-:Y:S01]  /*f1d0*/  LDSM.16.MT88.4 R128, [R196+0xd000] ;  /* 0x00d00000c480783b */ /* 0x000fe20000004200 */
[----:B------:R-:W-:Y:S01]  /*f1e0*/  FADD.FTZ R177, R177, R172 ;  /* 0x000000acb1b17221 */ /* 0x000fe20000010000 */
[C---:B------:R-:W-:Y:S07]  /*f1f0*/  HMMA.16816.F32.BF16 R8, R100.reuse, R110, R8 ;  /* 0x0000006e6408723c */ /* 0x040fee0000041808 */
[----:B------:R-:W4:Y:S01]  /*f200*/  MUFU.EX2 R222, R222 ;  /* 0x000000de00de7308 */ /* 0x000f220000000800 */
[----:B------:R-:W3:Y:S01]  /*f210*/  LDSM.16.MT88.4 R108, [R200+0x10800] ;  /* 0x01080000c86c783b */ /* 0x000ee20000004200 */
[C---:B------:R-:W-:Y:S08]  /*f220*/  HMMA.16816.F32.BF16 R12, R100.reuse, R112, R12 ;  /* 0x00000070640c723c */ /* 0x040ff0000004180c */
[----:B------:R-:W4:Y:S01]  /*f230*/  MUFU.EX2 R133, R133 ;  /* 0x0000008500857308 */ /* 0x000f220000000800 */
[C---:B------:R-:W-:Y:S01]  /*f240*/  HMMA.16816.F32.BF16 R16, R100.reuse, R114, R16 ;  /* 0x000000726410723c */ /* 0x040fe20000041810 */
[----:B------:R-:W5:Y:S02]  /*f250*/  LDSM.16.MT88.4 R112, [R198+0x10800] ;  /* 0x01080000c670783b */ /* 0x000f640000004200 */
[----:B------:R-:W-:Y:S03]  /*f260*/  FADD.FTZ R174, R174, R175 ;  /* 0x000000afaeae7221 */ /* 0x000fe60000010000 */
[C---:B------:R-:W-:Y:S05]  /*f270*/  HMMA.16816.F32.BF16 R20, R100.reuse, R116, R20 ;  /* 0x000000746414723c */ /* 0x040fea0000041814 */
[----:B------:R-:W-:Y:S01]  /*f280*/  FADD.FTZ R176, R176, R177 ;  /* 0x000000b1b0b07221 */ /* 0x000fe20000010000 */
[C---:B------:R-:W-:Y:S01]  /*f290*/  HMMA.16816.F32.BF16 R24, R100.reuse, R118, R24 ;  /* 0x000000766418723c */ /* 0x040fe20000041818 */
[----:B------:R-:W1:Y:S04]  /*f2a0*/  LDSM.16.MT88.4 R116, [R197+0x10800] ;  /* 0x01080000c574783b */ /* 0x000e680000004200 */
[----:B------:R-:W-:Y:S01]  /*f2b0*/  FADD.FTZ R179, R179, R174 ;  /* 0x000000aeb3b37221 */ /* 0x000fe20000010000 */
[C---:B------:R-:W-:Y:S05]  /*f2c0*/  HMMA.16816.F32.BF16 R28, R100.reuse, R120, R28 ;  /* 0x00000078641c723c */ /* 0x040fea000004181c */
[----:B------:R-:W-:Y:S01]  /*f2d0*/  FADD.FTZ R181, R181, R176 ;  /* 0x000000b0b5b57221 */ /* 0x000fe20000010000 */
[C---:B------:R-:W-:Y:S01]  /*f2e0*/  HMMA.16816.F32.BF16 R32, R100.reuse, R122, R32 ;  /* 0x0000007a6420723c */ /* 0x040fe20000041820 */
[----:B------:R-:W-:Y:S05]  /*f2f0*/  LDSM.16.MT88.4 R120, [R200+0xd000] ;  /* 0x00d00000c878783b */ /* 0x000fea0000004200 */
[C---:B------:R-:W-:Y:S06]  /*f300*/  HMMA.16816.F32.BF16 R36, R100.reuse, R124, R36 ;  /* 0x0000007c6424723c */ /* 0x040fec0000041824 */
        /* <DEDUP_REMOVED lines=8> */
[C---:B--2---:R-:W-:Y:S06]  /*f390*/  HMMA.16816.F32.BF16 R60, R100.reuse, R104, R60 ;  /* 0x00000068643c723c */ /* 0x044fec000004183c */
[C---:B------:R-:W-:Y:S01]  /*f3a0*/  HMMA.16816.F32.BF16 R64, R100.reuse, R106, R64 ;  /* 0x0000006a6440723c */ /* 0x040fe20000041840 */
[----:B------:R-:W2:Y:S05]  /*f3b0*/  LDSM.16.MT88.4 R104, [R196+0x10800] ;  /* 0x01080000c468783b */ /* 0x000eaa0000004200 */
[C---:B---3--:R-:W-:Y:S06]  /*f3c0*/  HMMA.16816.F32.BF16 R68, R100.reuse, R108, R68 ;  /* 0x0000006c6444723c */ /* 0x048fec0000041844 */
[C---:B------:R-:W-:Y:S05]  /*f3d0*/  HMMA.16816.F32.BF16 R72, R100.reuse, R110, R72 ;  /* 0x0000006e6448723c */ /* 0x040fea0000041848 */
[----:B------:R-:W-:Y:S01]  /*f3e0*/  F2FP.BF16.F32.PACK_AB R108, R183, R178 ;  /* 0x000000b2b76c723e */ /* 0x000fe200000010ff */
[C---:B-----5:R-:W-:Y:S05]  /*f3f0*/  HMMA.16816.F32.BF16 R76, R100.reuse, R112, R76 ;  /* 0x00000070644c723c */ /* 0x060fea000004184c */
[----:B------:R-:W-:Y:S01]  /*f400*/  F2FP.BF16.F32.PACK_AB R109, R233, R180 ;  /* 0x000000b4e96d723e */ /* 0x000fe200000010ff */
[C---:B------:R-:W-:Y:S01]  /*f410*/  HMMA.16816.F32.BF16 R80, R100.reuse, R114, R80 ;  /* 0x000000726450723c */ /* 0x040fe20000041850 */
[----:B------:R-:W3:Y:S04]  /*f420*/  LDSM.16.MT88.4 R112, [R197+0xd000] ;  /* 0x00d00000c570783b */ /* 0x000ee80000004200 */
[----:B------:R-:W-:Y:S01]  /*f430*/  F2FP.BF16.F32.PACK_AB R110, R235, R182 ;  /* 0x000000b6eb6e723e */ /* 0x000fe200000010ff */
[C---:B-1----:R-:W-:Y:S05]  /*f440*/  HMMA.16816.F32.BF16 R84, R100.reuse, R116, R84 ;  /* 0x000000746454723c */ /* 0x042fea0000041854 */
[----:B------:R-:W-:Y:S01]  /*f450*/  F2FP.BF16.F32.PACK_AB R111, R229, R228 ;  /* 0x000000e4e56f723e */ /* 0x000fe200000010ff */
[C---:B------:R-:W-:Y:S01]  /*f460*/  HMMA.16816.F32.BF16 R88, R100.reuse, R118, R88 ;  /* 0x000000766458723c */ /* 0x040fe20000041858 */
[----:B------:R-:W1:Y:S04]  /*f470*/  LDSM.16.MT88.4 R116, [R198+0xf000] ;  /* 0x00f00000c674783b */ /* 0x000e680000004200 */
[----:B------:R-:W-:Y:S01]  /*f480*/  FADD.FTZ R178, R178, R179 ;  /* 0x000000b3b2b27221 */ /* 0x000fe20000010000 */
[C---:B--2---:R-:W-:Y:S05]  /*f490*/  HMMA.16816.F32.BF16 R92, R100.reuse, R104, R92 ;  /* 0x00000068645c723c */ /* 0x044fea000004185c */
[----:B------:R-:W-:Y:S01]  /*f4a0*/  FADD.FTZ R180, R180, R181 ;  /* 0x000000b5b4b47221 */ /* 0x000fe20000010000 */
[----:B------:R-:W-:Y:S01]  /*f4b0*/  HMMA.16816.F32.BF16 R96, R100, R106, R96 ;  /* 0x0000006a6460723c */ /* 0x000fe20000041860 */
[----:B------:R-:W2:Y:S04]  /*f4c0*/  LDSM.16.MT88.4 R100, [R196+0xf000] ;  /* 0x00f00000c464783b */ /* 0x000ea80000004200 */
[----:B------:R-:W-:Y:S01]  /*f4d0*/  FADD.FTZ R183, R183, R178 ;  /* 0x000000b2b7b77221 */ /* 0x000fe20000010000 */
[C---:B------:R-:W-:Y:S03]  /*f4e0*/  HMMA.16816.F32.BF16 R4, R108.reuse, R120, R4 ;  /* 0x000000786c04723c */ /* 0x040fe60000041804 */
[----:B------:R-:W5:Y:S02]  /*f4f0*/  LDSM.16.MT88.4 R104, [R200+0x11000] ;  /* 0x01100000c868783b */ /* 0x000f640000004200 */
[----:B------:R-:W-:Y:S01]  /*f500*/  FADD.FTZ R233, R233, R180 ;  /* 0x000000b4e9e97221 */ /* 0x000fe20000010000 */
[C---:B------:R-:W-:Y:S05]  /*f510*/  HMMA.16816.F32.BF16 R8, R108.reuse, R122, R8 ;  /* 0x0000007a6c08723c */ /* 0x040fea0000041808 */
[----:B------:R-:W-:Y:S01]  /*f520*/  LDSM.16.MT88.4 R120, [R196+0x11000] ;  /* 0x01100000c478783b */ /* 0x000fe20000004200 */
[C---:B------:R-:W-:Y:S05]  /*f530*/  HMMA.16816.F32.BF16 R12, R108.reuse, R124, R12 ;  /* 0x0000007c6c0c723c */ /* 0x040fea000004180c */
[----:B------:R-:W-:Y:S01]  /*f540*/  FADD.FTZ R182, R182, R183 ;  /* 0x000000b7b6b67221 */ /* 0x000fe20000010000 */
[C---:B------:R-:W-:Y:S01]  /*f550*/  HMMA.16816.F32.BF16 R16, R108.reuse, R126, R16 ;  /* 0x0000007e6c10723c */ /* 0x040fe20000041810 */
[----:B------:R-:W-:Y:S04]  /*f560*/  LDSM.16.MT88.4 R124, [R200+0xd800] ;  /* 0x00d80000c87c783b */ /* 0x000fe80000004200 */
[----:B------:R-:W-:Y:S01]  /*f570*/  FADD.FTZ R228, R228, R233 ;  /* 0x000000e9e4e47221 */ /* 0x000fe20000010000 */
[C---:B---3--:R-:W-:Y:S05]  /*f580*/  HMMA.16816.F32.BF16 R20, R108.reuse, R112, R20 ;  /* 0x000000706c14723c */ /* 0x048fea0000041814 */
[----:B------:R-:W-:Y:S01]  /*f590*/  FADD.FTZ R235, R235, R182 ;  /* 0x000000b6ebeb7221 */ /* 0x000fe20000010000 */
[C---:B------:R-:W-:Y:S01]  /*f5a0*/  HMMA.16816.F32.BF16 R24, R108.reuse, R114, R24 ;  /* 0x000000726c18723c */ /* 0x040fe20000041818 */
[----:B------:R-:W3:Y:S04]  /*f5b0*/  LDSM.16.MT88.4 R112, [R198+0x11000] ;  /* 0x01100000c670783b */ /* 0x000ee80000004200 */
[----:B------:R-:W-:Y:S01]  /*f5c0*/  FADD.FTZ R229, R229, R228 ;  /* 0x000000e4e5e57221 */ /* 0x000fe20000010000 */
[C---:B------:R-:W-:Y:S06]  /*f5d0*/  HMMA.16816.F32.BF16 R28, R108.reuse, R128, R28 ;  /* 0x000000806c1c723c */ /* 0x040fec000004181c */
[C---:B------:R-:W-:Y:S06]  /*f5e0*/  HMMA.16816.F32.BF16 R32, R108.reuse, R130, R32 ;  /* 0x000000826c20723c */ /* 0x040fec0000041820 */
[C---:B------:R-:W-:Y:S06]  /*f5f0*/  HMMA.16816.F32.BF16 R36, R108.reuse, R136, R36 ;  /* 0x000000886c24723c */ /* 0x040fec0000041824 */
[C---:B------:R-:W-:Y:S05]  /*f600*/  HMMA.16816.F32.BF16 R40, R108.reuse, R138, R40 ;  /* 0x0000008a6c28723c */ /* 0x040fea0000041828 */
[----:B------:R-:W-:Y:S01]  /*f610*/  F2FP.BF16.F32.PACK_AB R136, R231, R226 ;  /* 0x000000e2e788723e */ /* 0x000fe200000010ff */
[C---:B-1----:R-:W-:Y:S05]  /*f620*/  HMMA.16816.F32.BF16 R44, R108.reuse, R116, R44 ;  /* 0x000000746c2c723c */ /* 0x042fea000004182c */
[----:B----4-:R-:W-:Y:S01]  /*f630*/  F2FP.BF16.F32.PACK_AB R137, R225, R224 ;  /* 0x000000e0e189723e */ /* 0x010fe200000010ff */
[C---:B------:R-:W-:Y:S01]  /*f640*/  HMMA.16816.F32.BF16 R48, R108.reuse, R118, R48 ;  /* 0x000000766c30723c */ /* 0x040fe20000041830 */
[----:B------:R-:W1:Y:S04]  /*f650*/  LDSM.16.MT88.4 R116, [R197+0x11000] ;  /* 0x01100000c574783b */ /* 0x000e680000004200 */
[----:B------:R-:W-:Y:S01]  /*f660*/  F2FP.BF16.F32.PACK_AB R138, R227, R222 ;  /* 0x000000dee38a723e */ /* 0x000fe200000010ff */
[C---:B------:R-:W-:Y:S05]  /*f670*/  HMMA.16816.F32.BF16 R52, R108.reuse, R140, R52 ;  /* 0x0000008c6c34723c */ /* 0x040fea0000041834 */
[----:B------:R-:W-:Y:S01]  /*f680*/  F2FP.BF16.F32.PACK_AB R139, R133, R134 ;  /* 0x00000086858b723e */ /* 0x000fe200000010ff */
[C---:B------:R-:W-:Y:S01]  /*f690*/  HMMA.16816.F32.BF16 R56, R108.reuse, R142, R56 ;  /* 0x0000008e6c38723c */ /* 0x040fe20000041838 */
[----:B------:R-:W-:Y:S04]  /*f6a0*/  LDSM.16.MT88.4 R140, [R196+0xd800] ;  /* 0x00d80000c48c783b */ /* 0x000fe80000004200 */
[----:B------:R-:W-:Y:S01]  /*f6b0*/  FADD.FTZ R226, R226, R235 ;  /* 0x000000ebe2e27221 */ /* 0x000fe20000010000 */
[C---:B--2---:R-:W-:Y:S05]  /*f6c0*/  HMMA.16816.F32.BF16 R60, R108.reuse, R100, R60 ;  /* 0x000000646c3c723c */ /* 0x044fea000004183c */
[----:B------:R-:W-:Y:S01]  /*f6d0*/  FADD.FTZ R224, R224, R229 ;  /* 0x000000e5e0e07221 */ /* 0x000fe20000010000 */
[C---:B------:R-:W-:Y:S01]  /*f6e0*/  HMMA.16816.F32.BF16 R64, R108.reuse, R102, R64 ;  /* 0x000000666c40723c */ /* 0x040fe20000041840 */
[----:B------:R-:W2:Y:S04]  /*f6f0*/  LDSM.16.MT88.4 R100, [R198+0xd800] ;  /* 0x00d80000c664783b */ /* 0x000ea80000004200 */
[----:B------:R-:W-:Y:S01]  /*f700*/  FADD.FTZ R231, R231, R226 ;  /* 0x000000e2e7e77221 */ /* 0x000fe20000010000 */
[C---:B-----5:R-:W-:Y:S05]  /*f710*/  HMMA.16816.F32.BF16 R68, R108.reuse, R104, R68 ;  /* 0x000000686c44723c */ /* 0x060fea0000041844 */
[----:B------:R-:W-:Y:S01]  /*f720*/  FADD.FTZ R225, R225, R224 ;  /* 0x000000e0e1e17221 */ /* 0x000fe20000010000 */
[C---:B------:R-:W-:Y:S01]  /*f730*/  HMMA.16816.F32.BF16 R72, R108.reuse, R106, R72 ;  /* 0x0000006a6c48723c */ /* 0x040fe20000041848 */
[----:B------:R-:W4:Y:S04]  /*f740*/  LDSM.16.MT88.4 R104, [R197+0xd800] ;  /* 0x00d80000c568783b */ /* 0x000f280000004200 */
[----:B------:R-:W-:Y:S01]  /*f750*/  FADD.FTZ R222, R222, R231 ;  /* 0x000000e7dede7221 */ /* 0x000fe20000010000 */
[C---:B---3--:R-:W-:Y:S05]  /*f760*/  HMMA.16816.F32.BF16 R76, R108.reuse, R112, R76 ;  /* 0x000000706c4c723c */ /* 0x048fea000004184c */
[----:B------:R-:W-:Y:S01]  /*f770*/  FADD.FTZ R134, R134, R225 ;  /* 0x000000e186867221 */ /* 0x000fe20000010000 */
[C---:B------:R-:W-:Y:S05]  /*f780*/  HMMA.16816.F32.BF16 R80, R108.reuse, R114, R80 ;  /* 0x000000726c50723c */ /* 0x040fea0000041850 */
[----:B------:R-:W-:Y:S01]  /*f790*/  FADD.FTZ R221, R227, R222 ;  /* 0x000000dee3dd7221 */ /* 0x000fe20000010000 */
[C---:B-1----:R-:W-:Y:S05]  /*f7a0*/  HMMA.16816.F32.BF16 R84, R108.reuse, R116, R84 ;  /* 0x000000746c54723c */ /* 0x042fea0000041854 */
[----:B------:R-:W-:Y:S01]  /*f7b0*/  FADD.FTZ R219, R133, R134 ;  /* 0x0000008685db7221 */ /* 0x000fe20000010000 */
[C---:B------:R-:W-:Y:S06]  /*f7c0*/  HMMA.16816.F32.BF16 R88, R108.reuse, R118, R88 ;  /* 0x000000766c58723c */ /* 0x040fec0000041858 */
[C---:B------:R-:W-:Y:S06]  /*f7d0*/  HMMA.16816.F32.BF16 R92, R108.reuse, R120, R92 ;  /* 0x000000786c5c723c */ /* 0x040fec000004185c */
[----:B------:R-:W-:Y:S06]  /*f7e0*/  HMMA.16816.F32.BF16 R96, R108, R122, R96 ;  /* 0x0000007a6c60723c */ /* 0x000fec0000041860 */
[C---:B------:R-:W-:Y:S01]  /*f7f0*/  HMMA.16816.F32.BF16 R128, R136.reuse, R124, R4 ;  /* 0x0000007c8880723c */ /* 0x040fe20000041804 */
[----:B------:R-:W1:Y:S05]  /*f800*/  LDSM.16.MT88.4 R4, [R198+0x11800] ;  /* 0x01180000c604783b */ /* 0x000e6a0000004200 */
[C---:B------:R-:W-:Y:S03]  /*f810*/  HMMA.16816.F32.BF16 R124, R136.reuse, R126, R8 ;  /* 0x0000007e887c723c */ /* 0x040fe60000041808 */
[----:B------:R-:W3:Y:S03]  /*f820*/  LDSM.16.MT88.4 R8, [R197+0x11800] ;  /* 0x01180000c508783b */ /* 0x000ee60000004200 */
[C---:B--2---:R-:W-:Y:S05]  /*f830*/  HMMA.16816.F32.BF16 R120, R136.reuse, R100, R12 ;  /* 0x000000648878723c */ /* 0x044fea000004180c */
[----:B------:R-:W2:Y:S01]  /*f840*/  LDSM.16.MT88.4 R12, [R196+0x11800] ;  /* 0x01180000c40c783b */ /* 0x000ea20000004200 */
        /* <DEDUP_REMOVED lines=17> */
[C---:B---3--:R-:W-:Y:S06]  /*f960*/  HMMA.16816.F32.BF16 R84, R136.reuse, R8, R84 ;  /* 0x000000088854723c */ /* 0x048fec0000041854 */
[C---:B------:R-:W-:Y:S06]  /*f970*/  HMMA.16816.F32.BF16 R88, R136.reuse, R10, R88 ;  /* 0x0000000a8858723c */ /* 0x040fec0000041858 */
[C---:B--2---:R-:W-:Y:S06]  /*f980*/  HMMA.16816.F32.BF16 R92, R136.reuse, R12, R92 ;  /* 0x0000000c885c723c */ /* 0x044fec000004185c */
[----:B------:R-:W-:Y:S01]  /*f990*/  HMMA.16816.F32.BF16 R96, R136, R14, R96 ;  /* 0x0000000e8860723c */ /* 0x000fe20000041860 */
[----:B------:R-:W-:Y:S11]  /*f9a0*/  @!UPT UIADD3 URZ, URZ, URZ, URZ ;  /* 0x0000003f3f3ff290 */ /* 0x000ff6000fffe03f */
[----:B------:R-:W-:Y:S01]  /*f9b0*/  @!UPT UIADD3 URZ, URZ, URZ, URZ ;  /* 0x0000003f3f3ff290 */ /* 0x000fe2000fffe03f */
[----:B------:R-:W-:Y:S11]  /*f9c0*/  @P1 BRA `(.L_x_823) ;  /* 0xffffffc000f81947 */ /* 0x000ff6000383ffff */
.L_x_819:
        /* <DEDUP_REMOVED lines=265> */
.L_x_824:
        /* <DEDUP_REMOVED lines=10> */
.L_x_825:
[----:B------:R-:W-:Y:S01]  /*10b00*/  S2UR UR6, SR_CTAID.Z ;  /* 0x00000000000679c3 */ /* 0x000fe20000002700 */
[----:B------:R-:W-:Y:S01]  /*10b10*/  ULDC UR4, c[0x0][0x270] ;  /* 0x00009c0000047ab9 */ /* 0x000fe20000000800 */
[----:B------:R-:W-:-:S06]  /*10b20*/  ULDC UR15, c[0x0][0x2c4] ;  /* 0x0000b100000f7ab9 */ /* 0x000fcc0000000800 */
[----:B------:R-:W1:Y:S02]  /*10b30*/  S2UR UR5, SR_CTAID.Y ;  /* 0x00000000000579c3 */ /* 0x000e640000002600 */
[----:B-1----:R-:W-:-:S04]  /*10b40*/  UIMAD UR4, UR5, UR4, UR6 ;  /* 0x00000004050472a4 */ /* 0x002fc8000f8e0206 */
[----:B------:R-:W-:Y:S02]  /*10b50*/  UIMAD UR15, UR4, UR15, URZ ;  /* 0x0000000f040f72a4 */ /* 0x000fe4000f8e023f */
.L_x_826:
        /* <DEDUP_REMOVED lines=32> */
.L_x_828:
[----:B------:R-:W-:Y:S05]  /*10d60*/  BSYNC B0 ;  /* 0x0000000000007941 */ /* 0x000fea0003800000 */
.L_x_827:
        /* <DEDUP_REMOVED lines=51> */
.L_x_830:
[----:B------:R-:W-:Y:S05]  /*110a0*/  BSYNC B0 ;  /* 0x0000000000007941 */ /* 0x000fea0003800000 */
.L_x_829:
        /* <DEDUP_REMOVED lines=23> */
.L_x_832:
[----:B------:R-:W-:Y:S05]  /*11220*/  BSYNC B0 ;  /* 0x0000000000007941 */ /* 0x000fea0003800000 */
.L_x_831:
        /* <DEDUP_REMOVED lines=23> */
.L_x_834:
[----:B------:R-:W-:Y:S05]  /*113a0*/  BSYNC B0 ;  /* 0x0000000000007941 */ /* 0x000fea0003800000 */
.L_x_833:
        /* <DEDUP_REMOVED lines=22> */
.L_x_835:
        /* <DEDUP_REMOVED lines=15> */
.L_x_4481:


//--------------------- .text._ZN5flash24flash_fwd_splitkv_kernelI23Flash_fwd_kernel_traitsILi192ELi64ELi64ELi4ELb0ELb0EN7cutlass10bfloat16_tE19Flash_kernel_traitsILi192ELi64ELi64ELi4ES3_EELb1ELb0ELb0ELb0ELb0ELb0ELb0ELb1EEEvNS_16Flash_fwd_paramsE --------------------------
	.section	.text._ZN5flash24flash_fwd_splitkv_kernelI23Flash_fwd_kernel_traitsILi192ELi64ELi64ELi4ELb0ELb0EN7cutlass10bfloat16_tE19Flash_kernel_traitsILi192ELi64ELi64ELi4ES3_EELb1ELb0ELb0ELb0ELb0ELb0ELb0ELb1EEEvNS_16Flash_fwd_paramsE,"ax",@progbits
	.align	128
        .global         _ZN5flash24flash_fwd_splitkv_kernelI23Flash_fwd_kernel_traitsILi192ELi64ELi64ELi4ELb0ELb0EN7cutlass10bfloat16_tE19Flash_kernel_traitsILi192ELi64ELi64ELi4ES3_EELb1ELb0ELb0ELb0ELb0ELb0ELb0ELb1EEEvNS_16Flash_fwd_paramsE
        .type           _ZN5flash24flash_fwd_splitkv_kernelI23Flash_fwd_kernel_traitsILi192ELi64ELi64ELi4ELb0ELb0EN7cutlass10bfloat16_tE19Flash_kernel_traitsILi192ELi64ELi64ELi4ES3_EELb1ELb0ELb0ELb0ELb0ELb0ELb0ELb1EEEvNS_16Flash_fwd_paramsE,@function
        .size           _ZN5flash24flash_fwd_splitkv_kernelI23Flash_fwd_kernel_traitsILi192ELi64ELi64ELi4ELb0ELb0EN7cutlass10bfloat16_tE19Flash_kernel_traitsILi192ELi64ELi64ELi4ES3_EELb1ELb0ELb0ELb0ELb0ELb0ELb0ELb1EEEvNS_16Flash_fwd_paramsE,(.L_x_4454 - _ZN5flash24flash_fwd_splitkv_kernelI23Flash_fwd_kernel_traitsILi192ELi64ELi64ELi4ELb0ELb0EN7cutlass10bfloat16_tE19Flash_kernel_traitsILi192ELi64ELi64ELi4ES3_EELb1ELb0ELb0ELb0ELb0ELb0ELb0ELb1EEEvNS_16Flash_fwd_paramsE)
        .other          _ZN5flash24flash_fwd_splitkv_kernelI23Flash_fwd_kernel_traitsILi192ELi64ELi64ELi4ELb0ELb0EN7cutlass10bfloat16_tE19Flash_kernel_traitsILi192ELi64ELi64ELi4ES3_EELb1ELb0ELb0ELb0ELb0ELb0ELb0ELb1EEEvNS_16Flash_fwd_paramsE,@"STO_CUDA_ENTRY STV_DEFAULT"
_ZN5flash24flash_fwd_splitkv_kernelI23Flash_fwd_kernel_traitsILi192ELi64ELi64ELi4ELb0ELb0EN7cutlass10bfloat16_tE19Flash_kernel_traitsILi192ELi64ELi64ELi4ES3_EELb1ELb0ELb0ELb0ELb0ELb0ELb0ELb1EEEvNS_16Flash_fwd_paramsE:
.text._ZN5flash24flash_fwd_splitkv_kernelI23Flash_fwd_kernel_traitsILi192ELi64ELi64ELi4ELb0ELb0EN7cutlass10bfloat16_tE19Flash_kernel_traitsILi192ELi64ELi64ELi4ES3_EELb1ELb0ELb0ELb0ELb0ELb0ELb0ELb1EEEvNS_16Flash_fwd_paramsE:
[----:B------:R-:W-:Y:S01]  /*0000*/  LDC R1, c[0x0][0x28] ;  /* 0x00000a00ff017b82 */ /* 0x000fe20000000800 */
[----:B------:R-:W1:Y:S07]  /*0010*/  S2R R208, SR_CTAID.X ;  /* 0x0000000000d07919 */ /* 0x000e6e0000002500 */
[----:B------:R-:W2:Y:S01]  /*0020*/  LDC.64 R16, c[0x0][0x198] ;  /* 0x00006600ff107b82 */ /* 0x000ea20000000a00 */
[----:B------:R-:W-:Y:S01]  /*0030*/  BSSY B4, `(.L_x_836) ;  /* 0x0000005000047945 */ /* 0x000fe20003800000 */
[----:B------:R-:W-:Y:S01]  /*0040*/  MOV R206, 0x80 ;  /* 0x0000008000ce7802 */ /* 0x000fe20000000f00 */
[----:B------:R-:W3:Y:S01]  /*0050*/  S2R R207, SR_CTAID.Y ;  /* 0x0000000000cf7919 */ /* 0x000ee20000002600 */
[----:B------:R-:W4:Y:S05]  /*0060*/  S2R R205, SR_CTAID.Z ;  /* 0x0000000000cd7919 */ /* 0x000f2a0000002700 */
[----:B-1234-:R-:W-:Y:S05]  /*0070*/  CALL.REL.NOINC `($_ZN5flash24flash_fwd_splitkv_kernelI23Flash_fwd_kernel_traitsILi192ELi64ELi64ELi4ELb0ELb0EN7cutlass10bfloat16_tE19Flash_kernel_traitsILi192ELi64ELi64ELi4ES3_EELb1ELb0ELb0ELb0ELb0ELb0ELb0ELb1EEEvNS_16Flash_fwd_paramsE$_ZN5flash30compute_attn_1rowblock_splitkvI23Flash_fwd_kernel_traitsILi192ELi64ELi64ELi4ELb0ELb0EN7cutlass10bfloat16_tE19Flash_kernel_traitsILi192ELi64ELi64ELi4ES3_EELb1ELb0ELb0ELb0ELb0ELb0ELb0ELb1ENS_16Flash_fwd_paramsEEEvRKT8_iiiii) ;  /* 0x0000000000087944 */ /* 0x01efea0003c00000 */
[----:B------:R-:W-:Y:S05]  /*0080*/  BSYNC B4 ;  /* 0x0000000000047941 */ /* 0x000fea0003800000 */
.L_x_836:
[----:B------:R-:W-:Y:S05]  /*0090*/  EXIT ;  /* 0x000000000000794d */ /* 0x000fea0003800000 */
        .type           $_ZN5flash24flash_fwd_splitkv_kernelI23Flash_fwd_kernel_traitsILi192ELi64ELi64ELi4ELb0ELb0EN7cutlass10bfloat16_tE19Flash_kernel_traitsILi192ELi64ELi64ELi4ES3_EELb1ELb0ELb0ELb0ELb0ELb0ELb0ELb1EEEvNS_16Flash_fwd_paramsE$_ZN5flash30compute_attn_1rowblock_splitkvI23Flash_fwd_kernel_traitsILi192ELi64ELi64ELi4ELb0ELb0EN7cutlass10bfloat16_tE19Flash_kernel_traitsILi192ELi64ELi64ELi4ES3_EELb1ELb0ELb0ELb0ELb0ELb0ELb0ELb1ENS_16Flash_fwd_paramsEEEvRKT8_iiiii,@function
        .size           $_ZN5flash24flash_fwd_splitkv_kernelI23Flash_fwd_kernel_traitsILi192ELi64ELi64ELi4ELb0ELb0EN7cutlass10bfloat16_tE19Flash_kernel_traitsILi192ELi64ELi64ELi4ES3_EELb1ELb0ELb0ELb0ELb0ELb0ELb0ELb1EEEvNS_16Flash_fwd_paramsE$_ZN5flash30compute_attn_1rowblock_splitkvI23Flash_fwd_kernel_traitsILi192ELi64ELi64ELi4ELb0ELb0EN7cutlass10bfloat16_tE19Flash_kernel_traitsILi192ELi64ELi64ELi4ES3_EELb1ELb0ELb0ELb0ELb0ELb0ELb0ELb1ENS_16Flash_fwd_paramsEEEvRKT8_iiiii,(.L_x_4454 - $_ZN5flash24flash_fwd_splitkv_kernelI23Flash_fwd_kernel_traitsILi192ELi64ELi64ELi4ELb0ELb0EN7cutlass10bfloat16_tE19Flash_kernel_traitsILi192ELi64ELi64ELi4ES3_EELb1ELb0ELb0ELb0ELb0ELb0ELb0ELb1EEEvNS_16Flash_fwd_paramsE$_ZN5flash30compute_attn_1rowblock_splitkvI23Flash_fwd_kernel_traitsILi192ELi64ELi64ELi4ELb0ELb0EN7cutlass10bfloat16_tE19Flash_kernel_traitsILi192ELi64ELi64ELi4ES3_EELb1ELb0ELb0ELb0ELb0ELb0ELb0ELb1ENS_16Flash_fwd_paramsEEEvRKT8_iiiii)
$_ZN5flash24flash_fwd_splitkv_kernelI23Flash_fwd_kernel_traitsILi192ELi64ELi64ELi4ELb0ELb0EN7cutlass10bfloat16_tE19Flash_kernel_traitsILi192ELi64ELi64ELi4ES3_EELb1ELb0ELb0ELb0ELb0ELb0ELb0ELb1EEEvNS_16Flash_fwd_paramsE$_ZN5flash30compute_attn_1rowblock_splitkvI23Flash_fwd_kernel_traitsILi192ELi64ELi64ELi4ELb0ELb0EN7cutlass10bfloat16_tE19Flash_kernel_traitsILi192ELi64ELi64ELi4ES3_EELb1ELb0ELb0ELb0ELb0ELb0ELb0ELb1ENS_16Flash_fwd_paramsEEEvRKT8_iiiii:
[----:B------:R-:W-:Y:S02]  /*00a0*/  ULDC.64 UR6, c[0x0][0x208] ;  /* 0x0000820000067ab9 */ /* 0x000fe40000000a00 */
[----:B------:R-:W2:Y:S04]  /*00b0*/  LD.E.64 R2, desc[UR6][R16.64+0xe0] ;  /* 0x0000e00610027980 */ /* 0x000ea8000c101b00 */
[----:B------:R-:W3:Y:S01]  /*00c0*/  LD.E.64 R20, desc[UR6][R16.64+0xf0] ;  /* 0x0000f00610147980 */ /* 0x000ee2000c101b00 */
[----:B------:R-:W-:-:S03]  /*00d0*/  IMAD.MOV.U32 R210, RZ, RZ, -0x1 ;  /* 0xffffffffffd27424 */ /* 0x000fc600078e00ff */
[----:B------:R-:W4:Y:S01]  /*00e0*/  LD.E.64 R4, desc[UR6][R16.64+0xe8] ;  /* 0x0000e80610047980 */ /* 0x000f22000c101b00 */
[----:B------:R-:W-:Y:S01]  /*00f0*/  IMAD.MOV.U32 R11, RZ, RZ, RZ ;  /* 0x000000ffff0b7224 */ /* 0x000fe200078e00ff */
[----:B--2---:R-:W-:-:S04]  /*0100*/  ISETP.NE.U32.AND P0, PT, R2, RZ, PT ;  /* 0x000000ff0200720c */ /* 0x004fc80003f05070 */
[----:B------:R-:W-:Y:S01]  /*0110*/  ISETP.NE.AND.EX P0, PT, R3, RZ, PT, P0 ;  /* 0x000000ff0300720c */ /* 0x000fe20003f05300 */
[----:B------:R-:W-:-:S12]  /*0120*/  IMAD.WIDE R2, R207, 0x4, R2 ;  /* 0x00000004cf027825 */ /* 0x000fd800078e0202 */
[----:B------:R-:W2:Y:S04]  /*0130*/  @P0 LD.E R210, desc[UR6][R2.64] ;  /* 0x0000000602d20980 */ /* 0x000ea8000c101900 */
[----:B------:R-:W2:Y:S01]  /*0140*/  @P0 LD.E R209, desc[UR6][R2.64+0x4] ;  /* 0x0000040602d10980 */ /* 0x000ea2000c101900 */
[----:B---3--:R-:W-:-:S04]  /*0150*/  ISETP.NE.U32.AND P4, PT, R20, RZ, PT ;  /* 0x000000ff1400720c */ /* 0x008fc80003f85070 */
[----:B------:R-:W-:Y:S01]  /*0160*/  ISETP.NE.AND.EX P4, PT, R21, RZ, PT, P4 ;  /* 0x000000ff1500720c */ /* 0x000fe20003f85340 */
[----:B------:R-:W-:-:S12]  /*0170*/  IMAD.WIDE R20, R207, 0x4, R20 ;  /* 0x00000004cf147825 */ /* 0x000fd800078e0214 */
[----:B------:R1:W5:Y:S01]  /*0180*/  @P4 LD.E R11, desc[UR6][R20.64] ;  /* 0x00000006140b4980 */ /* 0x000362000c101900 */
[----:B------:R-:W-:Y:S01]  /*0190*/  BSSY B0, `(.L_x_837) ;  /* 0x000000c000007945 */ /* 0x000fe20003800000 */
[----:B------:R-:W-:Y:S01]  /*01a0*/  IMAD.MOV.U32 R12, RZ, RZ, -0x1 ;  /* 0xffffffffff0c7424 */ /* 0x000fe200078e00ff */
[----:B--2---:R-:W-:-:S06]  /*01b0*/  @P0 IADD3 R209, -R210, R209, RZ ;  /* 0x000000d1d2d10210 */ /* 0x004fcc0007ffe1ff */
[----:B------:R1:W5:Y:S01]  /*01c0*/  @!P0 LD.E R209, desc[UR6][R16.64+0xb4] ;  /* 0x0000b40610d18980 */ /* 0x000362000c101900 */
[----:B----4-:R-:W-:-:S04]  /*01d0*/  ISETP.NE.U32.AND P0, PT, R4, RZ, PT ;  /* 0x000000ff0400720c */ /* 0x010fc80003f05070 */
[----:B------:R-:W-:Y:S01]  /*01e0*/  ISETP.NE.AND.EX P0, PT, R5, RZ, PT, P0 ;  /* 0x000000ff0500720c */ /* 0x000fe20003f05300 */
[----:B------:R-:W-:-:S12]  /*01f0*/  IMAD.WIDE R4, R207, 0x4, R4 ;  /* 0x00000004cf047825 */ /* 0x000fd800078e0204 */
[----:B------:R-:W-:Y:S05]  /*0200*/  @!P0 BRA `(.L_x_838) ;  /* 0x0000000000108947 */ /* 0x000fea0003800000 */
[----:B------:R-:W2:Y:S02]  /*0210*/  LD.E.U8 R0, desc[UR6][R16.64+0x1b2] ;  /* 0x0001b20610007980 */ /* 0x000ea4000c101100 */
[----:B--2---:R-:W-:-:S13]  /*0220*/  ISETP.NE.AND P1, PT, R0, RZ, PT ;  /* 0x000000ff0000720c */ /* 0x004fda0003f25270 */
[----:B------:R-:W-:Y:S05]  /*0230*/  @!P1 BRA `(.L_x_838) ;  /* 0x0000000000049947 */ /* 0x000fea0003800000 */
[----:B------:R2:W5:Y:S02]  /*0240*/  LD.E R12, desc[UR6][R4.64] ;  /* 0x00000006040c7980 */ /* 0x000564000c101900 */
.L_x_838:
[----:B------:R-:W-:Y:S05]  /*0250*/  BSYNC B0 ;  /* 0x0000000000007941 */ /* 0x000fea0003800000 */
.L_x_837:
[----:B------:R-:W-:Y:S04]  /*0260*/  BSSY B0, `(.L_x_839) ;  /* 0x0000009000007945 */ /* 0x000fe80003800000 */
[----:B------:R-:W-:Y:S05]  /*0270*/  @!P0 BRA `(.L_x_840) ;  /* 0x0000000000188947 */ /* 0x000fea0003800000 */
[----:B------:R-:W3:Y:S02]  /*0280*/  LD.E.U8 R0, desc[UR6][R16.64+0x1b2] ;  /* 0x0001b20610007980 */ /* 0x000ee4000c101100 */
[----:B---3--:R-:W-:-:S13]  /*0290*/  ISETP.NE.AND P0, PT, R0, RZ, PT ;  /* 0x000000ff0000720c */ /* 0x008fda0003f05270 */
[----:B------:R-:W3:Y:S02]  /*02a0*/  @P0 LD.E R3, desc[UR6][R4.64+0x4] ;  /* 0x0000040604030980 */ /* 0x000ee4000c101900 */
[----:B---3-5:R-:W-:-:S06]  /*02b0*/  @P0 IADD3 R0, R3, -R12, RZ ;  /* 0x8000000c03000210 */ /* 0x028fcc0007ffe0ff */
[----:B------:R4:W5:Y:S01]  /*02c0*/  @!P0 LD.E R0, desc[UR6][R4.64] ;  /* 0x0000000604008980 */ /* 0x000962000c101900 */
[----:B------:R-:W-:Y:S05]  /*02d0*/  BRA `(.L_x_841) ;  /* 0x0000000000047947 */ /* 0x000fea0003800000 */
.L_x_840:
[----:B------:R3:W5:Y:S02]  /*02e0*/  LD.E R0, desc[UR6][R16.64+0xb8] ;  /* 0x0000b80610007980 */ /* 0x000764000c101900 */
.L_x_841:
[----:B------:R-:W-:Y:S05]  /*02f0*/  BSYNC B0 ;  /* 0x0000000000007941 */ /* 0x000fea0003800000 */
.L_x_839:
[----:B------:R-:W2:Y:S01]  /*0300*/  LD.E.64 R2, desc[UR6][R16.64+0xf8] ;  /* 0x0000f80610027980 */ /* 0x000ea2000c101b00 */
[----:B------:R-:W-:Y:S01]  /*0310*/  BSSY B1, `(.L_x_842) ;  /* 0x0000012000017945 */ /* 0x000fe20003800000 */
[----:B-----5:R-:W-:Y:S01]  /*0320*/  IMAD.IADD R75, R0, 0x1, -R11 ;  /* 0x00000001004b7824 */ /* 0x020fe200078e0a0b */
[----:B--2---:R-:W-:-:S04]  /*0330*/  ISETP.NE.U32.AND P0, PT, R2, RZ, PT ;  /* 0x000000ff0200720c */ /* 0x004fc80003f05070 */
[----:B------:R-:W-:-:S13]  /*0340*/  ISETP.NE.AND.EX P0, PT, R3, RZ, PT, P0 ;  /* 0x000000ff0300720c */ /* 0x000fda0003f05300 */
[----:B------:R-:W-:Y:S05]  /*0350*/  @!P0 BRA `(.L_x_843) ;  /* 0x0000000000108947 */ /* 0x000fea0003800000 */
[----:B------:R-:W-:-:S05]  /*0360*/  IMAD.WIDE R2, R207, 0x4, R2 ;  /* 0x00000004cf027825 */ /* 0x000fca00078e0202 */
[----:B------:R-:W2:Y:S02]  /*0370*/  LD.E R68, desc[UR6][R2.64] ;  /* 0x0000000602447980 */ /* 0x000ea4000c101900 */
[----:B--2---:R-:W-:Y:S01]  /*0380*/  IADD3 R68, R68, -R11, RZ ;  /* 0x8000000b44447210 */ /* 0x004fe20007ffe0ff */
[----:B------:R-:W-:Y:S05]  /*0390*/  BRA `(.L_x_844) ;  /* 0x0000000000247947 */ /* 0x000fea0003800000 */
.L_x_843:
[----:B------:R-:W2:Y:S01]  /*03a0*/  LD.E.64 R2, desc[UR6][R16.64+0x108] ;  /* 0x0001080610027980 */ /* 0x000ea2000c101b00 */
[----:B------:R-:W-:Y:S01]  /*03b0*/  BSSY B0, `(.L_x_845) ;  /* 0x0000006000007945 */ /* 0x000fe20003800000 */
[----:B------:R-:W-:Y:S01]  /*03c0*/  IMAD.MOV.U32 R68, RZ, RZ, RZ ;  /* 0x000000ffff447224 */ /* 0x000fe200078e00ff */
[----:B--2---:R-:W-:-:S04]  /*03d0*/  ISETP.NE.U32.AND P0, PT, R2, RZ, PT ;  /* 0x000000ff0200720c */ /* 0x004fc80003f05070 */
[----:B------:R-:W-:-:S13]  /*03e0*/  ISETP.NE.AND.EX P0, PT, R3, RZ, PT, P0 ;  /* 0x000000ff0300720c */ /* 0x000fda0003f05300 */
[----:B------:R-:W-:Y:S05]  /*03f0*/  @!P0 BRA `(.L_x_846) ;  /* 0x0000000000048947 */ /* 0x000fea0003800000 */
[----:B------:R2:W5:Y:S02]  /*0400*/  LD.E R68, desc[UR6][R16.64+0xbc] ;  /* 0x0000bc0610447980 */ /* 0x000564000c101900 */
.L_x_846:
[----:B------:R-:W-:Y:S05]  /*0410*/  BSYNC B0 ;  /* 0x0000000000007941 */ /* 0x000fea0003800000 */
.L_x_845:
[----:B-----5:R-:W-:Y:S02]  /*0420*/  IADD3 R68, R75, R68, RZ ;  /* 0x000000444b447210 */ /* 0x020fe40007ffe0ff */
.L_x_844:
[----:B------:R-:W-:Y:S05]  /*0430*/  BSYNC B1 ;  /* 0x0000000000017941 */ /* 0x000fea0003800000 */
.L_x_842:
[----:B------:R-:W-:Y:S01]  /*0440*/  IMAD.SHL.U32 R56, R208, 0x40, RZ ;  /* 0x00000040d0387824 */ /* 0x000fe200078e00ff */
[----:B------:R-:W-:Y:S01]  /*0450*/  MOV R2, R206 ;  /* 0x000000ce00027202 */ /* 0x000fe20000000f00 */
[----:B------:R-:W-:-:S03]  /*0460*/  IMAD.MOV.U32 R3, RZ, RZ, 0x0 ;  /* 0x00000000ff037424 */ /* 0x000fc600078e00ff */
[----:B------:R-:W-:-:S13]  /*0470*/  ISETP.GT.AND P0, PT, R209, R56, PT ;  /* 0x00000038d100720c */ /* 0x000fda0003f04270 */
[----:B-1234-:R-:W-:Y:S05]  /*0480*/  @!P0 RET.REL.NODEC R2 `(_ZN5flash24flash_fwd_splitkv_kernelI23Flash_fwd_kernel_traitsILi192ELi64ELi64ELi4ELb0ELb0EN7cutlass10bfloat16_tE19Flash_kernel_traitsILi192ELi64ELi64ELi4ES3_EELb1ELb0ELb0ELb0ELb0ELb0ELb0ELb1EEEvNS_16Flash_fwd_paramsE) ;  /* 0xfffffff802dc8950 */ /* 0x01efea0003c3ffff */
[----:B------:R-:W2:Y:S04]  /*0490*/  LD.E R7, desc[UR6][R16.64+0xb8] ;  /* 0x0000b80610077980 */ /* 0x000ea8000c101900 */
[----:B------:R-:W3:Y:S01]  /*04a0*/  LD.E R3, desc[UR6][R16.64+0x188] ;  /* 0x0001880610037980 */ /* 0x000ee2000c101900 */
[----:B------:R-:W-:Y:S01]  /*04b0*/  IADD3 R0, -R209, 0x7f, R56 ;  /* 0x0000007fd1007810 */ /* 0x000fe20007ffe138 */
[----:B------:R-:W-:Y:S01]  /*04c0*/  VIADD R5, R68, 0x3f ;  /* 0x0000003f44057836 */ /* 0x000fe20000000000 */
[----:B------:R-:W1:Y:S04]  /*04d0*/  S2R R72, SR_TID.X ;  /* 0x0000000000487919 */ /* 0x000e680000002100 */
[----:B------:R-:W-:-:S04]  /*04e0*/  SHF.R.S32.HI R2, RZ, 0x1f, R5 ;  /* 0x0000001fff027819 */ /* 0x000fc80000011405 */
[----:B------:R-:W-:-:S04]  /*04f0*/  LEA.HI R2, R2, R5, RZ, 0x6 ;  /* 0x0000000502027211 */ /* 0x000fc800078f30ff */
[----:B------:R-:W-:Y:S01]  /*0500*/  SHF.R.S32.HI R2, RZ, 0x6, R2 ;  /* 0x00000006ff027819 */ /* 0x000fe20000011402 */
[----:B--2---:R-:W-:Y:S01]  /*0510*/  VIADD R7, R7, 0x3f ;  /* 0x0000003f07077836 */ /* 0x004fe20000000000 */
[----:B---3--:R-:W-:-:S04]  /*0520*/  IADD3 R3, R3, R0, R68 ;  /* 0x0000000003037210 */ /* 0x008fc80007ffe044 */
[----:B------:R-:W-:Y:S02]  /*0530*/  SHF.R.S32.HI R4, RZ, 0x1f, R7 ;  /* 0x0000001fff047819 */ /* 0x000fe40000011407 */
[----:B------:R-:W-:Y:S02]  /*0540*/  SHF.R.S32.HI R0, RZ, 0x1f, R3 ;  /* 0x0000001fff007819 */ /* 0x000fe40000011403 */
[----:B------:R-:W-:Y:S02]  /*0550*/  LEA.HI R4, R4, R7, RZ, 0x6 ;  /* 0x0000000704047211 */ /* 0x000fe400078f30ff */
[----:B------:R-:W-:Y:S02]  /*0560*/  LEA.HI R0, R0, R3, RZ, 0x6 ;  /* 0x0000000300007211 */ /* 0x000fe400078f30ff */
[----:B------:R-:W-:Y:S02]  /*0570*/  SHF.R.S32.HI R133, RZ, 0x6, R4 ;  /* 0x00000006ff857819 */ /* 0x000fe40000011404 */
[----:B------:R-:W-:-:S04]  /*0580*/  SHF.R.S32.HI R0, RZ, 0x6, R0 ;  /* 0x00000006ff007819 */ /* 0x000fc80000011400 */
[----:B------:R-:W-:-:S04]  /*0590*/  VIMNMX3 R133, R133, R2, R0, PT ;  /* 0x000000028585720f */ /* 0x000fc80003800100 */
[----:B------:R-:W-:-:S13]  /*05a0*/  ISETP.GT.AND P0, PT, R133, RZ, PT ;  /* 0x000000ff8500720c */ /* 0x000fda0003f04270 */
[----:B-1----:R-:W-:Y:S05]  /*05b0*/  @P0 BRA `(.L_x_847) ;  /* 0x0000000800400947 */ /* 0x002fea0003800000 */
[----:B------:R-:W-:Y:S01]  /*05c0*/  ISETP.NE.AND P0, PT, R210, -0x1, PT ;  /* 0xffffffffd200780c */ /* 0x000fe20003f05270 */
[----:B------:R-:W2:Y:S04]  /*05d0*/  LD.E.64 R6, desc[UR6][R16.64+0x88] ;  /* 0x0000880610067980 */ /* 0x000ea8000c101b00 */
[----:B------:R-:W3:Y:S04]  /*05e0*/  LD.E.64 R26, desc[UR6][R16.64+0x90] ;  /* 0x00009006101a7980 */ /* 0x000ee8000c101b00 */
[----:B------:R-:W5:Y:S04]  /*05f0*/  LD.E R2, desc[UR6][R16.64+0x60] ;  /* 0x0000600610027980 */ /* 0x000f68000c101900 */
[----:B------:R-:W4:Y:S01]  /*0600*/  @!P0 LD.E.64 R14, desc[UR6][R16.64+0x80] ;  /* 0x00008006100e8980 */ /* 0x000f22000c101b00 */
[----:B------:R-:W-:-:S03]  /*0610*/  SHF.R.S32.HI R9, RZ, 0x1f, R72 ;  /* 0x0000001fff097819 */ /* 0x000fc60000011448 */
[----:B------:R-:W5:Y:S01]  /*0620*/  LD.E R3, desc[UR6][R16.64+0xb4] ;  /* 0x0000b40610037980 */ /* 0x000f62000c101900 */
[----:B------:R-:W-:-:S03]  /*0630*/  LEA.HI R9, R9, R72, RZ, 0x3 ;  /* 0x0000004809097211 */ /* 0x000fc600078f18ff */
[----:B------:R-:W5:Y:S01]  /*0640*/  LD.E.64 R4, desc[UR6][R16.64+0xa0] ;  /* 0x0000a00610047980 */ /* 0x000f62000c101b00 */
[----:B------:R-:W-:-:S03]  /*0650*/  LOP3.LUT R11, R9, 0xfffffff8, RZ, 0xc0, !PT ;  /* 0xfffffff8090b7812 */ /* 0x000fc600078ec0ff */
[----:B------:R-:W5:Y:S02]  /*0660*/  LD.E R0, desc[UR6][R16.64+0xc0] ;  /* 0x0000c00610007980 */ /* 0x000f64000c101900 */
[----:B------:R-:W-:Y:S02]  /*0670*/  IMAD.IADD R72, R72, 0x1, -R11 ;  /* 0x0000000148487824 */ /* 0x000fe400078e0a0b */
[----:B------:R1:W5:Y:S02]  /*0680*/  LD.E.64 R22, desc[UR6][R16.64+0x70] ;  /* 0x0000700610167980 */ /* 0x000364000c101b00 */
[----:B------:R-:W-:Y:S01]  /*0690*/  IMAD.SHL.U32 R24, R72, 0x8, RZ ;  /* 0x0000000848187824 */ /* 0x000fe200078e00ff */
[----:B------:R-:W-:-:S04]  /*06a0*/  @!P0 SHF.R.S32.HI R12, RZ, 0x1f, R207 ;  /* 0x0000001fff0c8819 */ /* 0x000fc800000114cf */
[----:B------:R-:W-:Y:S02]  /*06b0*/  SHF.R.S32.HI R25, RZ, 0x1f, R24 ;  /* 0x0000001fff197819 */ /* 0x000fe40000011418 */
[----:B------:R-:W-:Y:S02]  /*06c0*/  SHF.R.S32.HI R10, RZ, 0x1f, R56 ;  /* 0x0000001fff0a7819 */ /* 0x000fe40000011438 */
[----:B------:R-:W-:Y:S01]  /*06d0*/  SHF.R.S32.HI R9, RZ, 0x3, R9 ;  /* 0x00000003ff097819 */ /* 0x000fe20000011409 */
[----:B------:R-:W-:Y:S01]  /*06e0*/  BSSY B0, `(.L_x_848) ;  /* 0x000002c000007945 */ /* 0x000fe20003800000 */
[----:B------:R-:W-:Y:S01]  /*06f0*/  ISETP.NE.AND P3, PT, R72, RZ, PT ;  /* 0x000000ff4800720c */ /* 0x000fe20003f65270 */
[C---:B------:R-:W-:Y:S01]  /*0700*/  VIADD R19, R24.reuse, 0x80 ;  /* 0x0000008018137836 */ /* 0x040fe20000000000 */
[----:B------:R-:W-:Y:S01]  /*0710*/  IADD3 R21, R24, 0x40, RZ ;  /* 0x0000004018157810 */ /* 0x000fe20007ffe0ff */
[-C--:B--2---:R-:W-:Y:S02]  /*0720*/  @P0 IMAD R11, R7, R210.reuse, RZ ;  /* 0x000000d2070b0224 */ /* 0x084fe400078e02ff */
[----:B------:R-:W-:-:S04]  /*0730*/  @P0 IMAD.WIDE.U32 R210, R6, R210, RZ ;  /* 0x000000d206d20225 */ /* 0x000fc800078e00ff */
[----:B------:R-:W-:Y:S02]  /*0740*/  @P0 IMAD.MOV.U32 R8, RZ, RZ, R210 ;  /* 0x000000ffff080224 */ /* 0x000fe400078e00d2 */
[-C--:B----4-:R-:W-:Y:S02]  /*0750*/  @!P0 IMAD R13, R15, R207.reuse, RZ ;  /* 0x000000cf0f0d8224 */ /* 0x090fe400078e02ff */
[----:B-1----:R-:W-:-:S04]  /*0760*/  @!P0 IMAD.WIDE.U32 R16, R14, R207, RZ ;  /* 0x000000cf0e108225 */ /* 0x002fc800078e00ff */
[----:B------:R-:W-:Y:S02]  /*0770*/  @!P0 IMAD R12, R14, R12, R13 ;  /* 0x0000000c0e0c8224 */ /* 0x000fe400078e020d */
[----:B------:R-:W-:Y:S01]  /*0780*/  IMAD.WIDE.U32 R14, R56, R6, R24 ;  /* 0x00000006380e7225 */ /* 0x000fe200078e0018 */
[----:B------:R-:W-:-:S03]  /*0790*/  @P0 IADD3 R11, R211, R11, RZ ;  /* 0x0000000bd30b0210 */ /* 0x000fc60007ffe0ff */
[----:B------:R-:W-:Y:S02]  /*07a0*/  @!P0 IMAD.MOV.U32 R8, RZ, RZ, R16 ;  /* 0x000000ffff088224 */ /* 0x000fe400078e0010 */
[----:B------:R-:W-:Y:S01]  /*07b0*/  IMAD R13, R7, R56, RZ ;  /* 0x00000038070d7224 */ /* 0x000fe200078e02ff */
[----:B------:R-:W-:Y:S02]  /*07c0*/  @!P0 IADD3 R11, R17, R12, RZ ;  /* 0x0000000c110b8210 */ /* 0x000fe40007ffe0ff */
[----:B------:R-:W-:Y:S01]  /*07d0*/  IADD3 R14, P0, R8, R14, RZ ;  /* 0x0000000e080e7210 */ /* 0x000fe20007f1e0ff */
[----:B------:R-:W-:Y:S02]  /*07e0*/  IMAD R10, R6, R10, R13 ;  /* 0x0000000a060a7224 */ /* 0x000fe400078e020d */
[----:B------:R-:W-:-:S03]  /*07f0*/  IMAD.IADD R8, R209, 0x1, -R56 ;  /* 0x00000001d1087824 */ /* 0x000fc600078e0a38 */
[----:B------:R-:W-:Y:S02]  /*0800*/  IADD3.X R15, R11, R15, R10, P0, !PT ;  /* 0x0000000f0b0f7210 */ /* 0x000fe400007fe40a */
[----:B------:R-:W-:Y:S01]  /*0810*/  ISETP.GE.AND P0, PT, R9, R8, PT ;  /* 0x000000080900720c */ /* 0x000fe20003f06270 */
[----:B---3--:R-:W-:Y:S01]  /*0820*/  IMAD R29, R27, R205, RZ ;  /* 0x000000cd1b1d7224 */ /* 0x008fe200078e02ff */
[----:B------:R-:W-:Y:S02]  /*0830*/  SHF.R.S32.HI R10, RZ, 0x1f, R205 ;  /* 0x0000001fff0a7819 */ /* 0x000fe400000114cd */
[----:B------:R-:W-:-:S03]  /*0840*/  IADD3 R13, R9, 0x10, RZ ;  /* 0x00000010090d7810 */ /* 0x000fc60007ffe0ff */
[----:B------:R-:W-:Y:S02]  /*0850*/  IMAD R29, R26, R10, R29 ;  /* 0x0000000a1a1d7224 */ /* 0x000fe400078e021d */
[----:B------:R-:W-:Y:S01]  /*0860*/  IMAD.WIDE.U32 R26, R205, R26, R14 ;  /* 0x0000001acd1a7225 */ /* 0x000fe200078e000e */
[CC--:B------:R-:W-:Y:S02]  /*0870*/  ISETP.GE.AND P1, PT, R13.reuse, R8.reuse, PT ;  /* 0x000000080d00720c */ /* 0x0c0fe40003f26270 */
[----:B------:R-:W-:Y:S01]  /*0880*/  ISETP.GE.OR P5, PT, R13, R8, P3 ;  /* 0x000000080d00720c */ /* 0x000fe20001fa6670 */
[----:B------:R-:W-:Y:S01]  /*0890*/  VIADD R17, R9, 0x20 ;  /* 0x0000002009117836 */ /* 0x000fe20000000000 */
[----:B------:R-:W-:Y:S02]  /*08a0*/  SHF.R.S32.HI R15, RZ, 0x1f, R9 ;  /* 0x0000001fff0f7819 */ /* 0x000fe40000011409 */
[----:B------:R-:W-:Y:S01]  /*08b0*/  IADD3 R29, R27, R29, RZ ;  /* 0x0000001d1b1d7210 */ /* 0x000fe20007ffe0ff */
[----:B------:R-:W-:Y:S08]  /*08c0*/  @P0 BRA `(.L_x_849) ;  /* 0x0000000000340947 */ /* 0x000ff00003800000 */
[----:B------:R-:W-:Y:S01]  /*08d0*/  IMAD R10, R7, R9, RZ ;  /* 0x00000009070a7224 */ /* 0x000fe200078e02ff */
[-C--:B-----5:R-:W-:Y:S01]  /*08e0*/  ISETP.GE.AND P6, PT, R24, R0.reuse, PT ;  /* 0x000000001800720c */ /* 0x0a0fe20003fc6270 */
[----:B------:R-:W-:Y:S01]  /*08f0*/  IMAD.MOV.U32 R28, RZ, RZ, R26 ;  /* 0x000000ffff1c7224 */ /* 0x000fe200078e001a */
[-C--:B------:R-:W-:Y:S01]  /*0900*/  ISETP.GE.AND P4, PT, R21, R0.reuse, PT ;  /* 0x000000001500720c */ /* 0x080fe20003f86270 */
[C---:B------:R-:W-:Y:S01]  /*0910*/  IMAD R10, R6.reuse, R15, R10 ;  /* 0x0000000f060a7224 */ /* 0x040fe200078e020a */
[----:B------:R-:W-:Y:S01]  /*0920*/  ISETP.GE.AND P2, PT, R19, R0, PT ;  /* 0x000000001300720c */ /* 0x000fe20003f46270 */
[----:B------:R-:W-:-:S04]  /*0930*/  IMAD.WIDE.U32 R12, R6, R9, R28 ;  /* 0x00000009060c7225 */ /* 0x000fc800078e001c */
[----:B------:R-:W-:Y:S01]  /*0940*/  IMAD.IADD R11, R13, 0x1, R10 ;  /* 0x000000010d0b7824 */ /* 0x000fe200078e020a */
[----:B------:R-:W-:-:S04]  /*0950*/  LEA R10, P0, R12, R22, 0x1 ;  /* 0x000000160c0a7211 */ /* 0x000fc800078008ff */
[----:B------:R-:W-:-:S05]  /*0960*/  LEA.HI.X R11, R12, R23, R11, 0x1, P0 ;  /* 0x000000170c0b7211 */ /* 0x000fca00000f0c0b */
[----:B------:R1:W-:Y:S04]  /*0970*/  @!P6 ST.E.128 desc[UR6][R10.64], RZ ;  /* 0x000000ff0a00e985 */ /* 0x0003e8000c101d06 */
[----:B------:R1:W-:Y:S04]  /*0980*/  @!P4 ST.E.128 desc[UR6][R10.64+0x80], RZ ;  /* 0x000080ff0a00c985 */ /* 0x0003e8000c101d06 */
[----:B------:R1:W-:Y:S02]  /*0990*/  @!P2 ST.E.128 desc[UR6][R10.64+0x100], RZ ;  /* 0x000100ff0a00a985 */ /* 0x0003e4000c101d06 */
.L_x_849:
[----:B------:R-:W-:Y:S05]  /*09a0*/  BSYNC B0 ;  /* 0x0000000000007941 */ /* 0x000fea0003800000 */
.L_x_848:
[----:B------:R-:W-:Y:S01]  /*09b0*/  BSSY B0, `(.L_x_850) ;  /* 0x0000013000007945 */ /* 0x000fe20003800000 */
[----:B------:R-:W-:-:S03]  /*09c0*/  ISETP.GE.AND P0, PT, R17, R8, PT ;  /* 0x000000081100720c */ /* 0x000fc60003f06270 */
[----:B------:R-:W-:Y:S10]  /*09d0*/  @P1 BRA `(.L_x_851) ;  /* 0x0000000000401947 */ /* 0x000ff40003800000 */
[----:B------:R-:W-:Y:S01]  /*09e0*/  IADD3 R13, P1, R9, 0x10, RZ ;  /* 0x00000010090d7810 */ /* 0x000fe20007f3e0ff */
[----:B------:R-:W-:Y:S01]  /*09f0*/  IMAD.MOV.U32 R30, RZ, RZ, R26 ;  /* 0x000000ffff1e7224 */ /* 0x000fe200078e001a */
[----:B------:R-:W-:Y:S02]  /*0a00*/  MOV R31, R29 ;  /* 0x0000001d001f7202 */ /* 0x000fe40000000f00 */
[-C--:B-----5:R-:W-:Y:S01]  /*0a10*/  ISETP.GE.AND P4, PT, R24, R0.reuse, PT ;  /* 0x000000001800720c */ /* 0x0a0fe20003f86270 */
[----:B-1----:R-:W-:Y:S01]  /*0a20*/  IMAD.X R11, RZ, RZ, R15, P1 ;  /* 0x000000ffff0b7224 */ /* 0x002fe200008e060f */
[-C--:B------:R-:W-:Y:S01]  /*0a30*/  ISETP.GE.AND P2, PT, R21, R0.reuse, PT ;  /* 0x000000001500720c */ /* 0x080fe20003f46270 */
[----:B------:R-:W-:Y:S01]  /*0a40*/  IMAD.WIDE.U32 R30, R6, R13, R30 ;  /* 0x0000000d061e7225 */ /* 0x000fe200078e001e */
[----:B------:R-:W-:-:S03]  /*0a50*/  ISETP.GE.AND P1, PT, R19, R0, PT ;  /* 0x000000001300720c */ /* 0x000fc60003f26270 */
[----:B------:R-:W-:Y:S01]  /*0a60*/  IMAD R11, R11, R6, RZ ;  /* 0x000000060b0b7224 */ /* 0x000fe200078e02ff */
[----:B------:R-:W-:-:S03]  /*0a70*/  LEA R10, P6, R30, R22, 0x1 ;  /* 0x000000161e0a7211 */ /* 0x000fc600078c08ff */
[----:B------:R-:W-:-:S04]  /*0a80*/  IMAD R11, R7, R13, R11 ;  /* 0x0000000d070b7224 */ /* 0x000fc800078e020b */
[----:B------:R-:W-:-:S05]  /*0a90*/  IMAD.IADD R11, R31, 0x1, R11 ;  /* 0x000000011f0b7824 */ /* 0x000fca00078e020b */
[----:B------:R-:W-:-:S05]  /*0aa0*/  LEA.HI.X R11, R30, R23, R11, 0x1, P6 ;  /* 0x000000171e0b7211 */ /* 0x000fca00030f0c0b */
[----:B------:R2:W-:Y:S04]  /*0ab0*/  @!P4 ST.E.128 desc[UR6][R10.64], RZ ;  /* 0x000000ff0a00c985 */ /* 0x0005e8000c101d06 */
[----:B------:R2:W-:Y:S04]  /*0ac0*/  @!P2 ST.E.128 desc[UR6][R10.64+0x80], RZ ;  /* 0x000080ff0a00a985 */ /* 0x0005e8000c101d06 */
[----:B------:R2:W-:Y:S02]  /*0ad0*/  @!P1 ST.E.128 desc[UR6][R10.64+0x100], RZ ;  /* 0x000100ff0a009985 */ /* 0x0005e4000c101d06 */
.L_x_851:
[----:B------:R-:W-:Y:S05]  /*0ae0*/  BSYNC B0 ;  /* 0x0000000000007941 */ /* 0x000fea0003800000 */
.L_x_850:
[----:B-----5:R-:W-:Y:S01]  /*0af0*/  IMAD R2, R207, R2, R205 ;  /* 0x00000002cf027224 */ /* 0x020fe200078e02cd */
[----:B------:R-:W-:Y:S01]  /*0b00*/  BSSY B0, `(.L_x_852) ;  /* 0x0000014000007945 */ /* 0x000fe20003800000 */
[----:B------:R-:W-:Y:S02]  /*0b10*/  ISETP.GE.OR P6, PT, R9, R8, P3 ;  /* 0x000000080900720c */ /* 0x000fe40001fc6670 */
[----:B------:R-:W-:Y:S01]  /*0b20*/  IMAD R56, R3, R2, R56 ;  /* 0x0000000203387224 */ /* 0x000fe200078e0238 */
[----:B------:R-:W-:Y:S10]  /*0b30*/  @P0 BRA `(.L_x_853) ;  /* 0x0000000000400947 */ /* 0x000ff40003800000 */
[----:B-12---:R-:W-:Y:S01]  /*0b40*/  IADD3 R11, P0, R9, 0x20, RZ ;  /* 0x00000020090b7810 */ /* 0x006fe20007f1e0ff */
[----:B------:R-:W-:Y:S01]  /*0b50*/  IMAD.MOV.U32 R12, RZ, RZ, R26 ;  /* 0x000000ffff0c7224 */ /* 0x000fe200078e001a */
[----:B------:R-:W-:Y:S02]  /*0b60*/  MOV R13, R29 ;  /* 0x0000001d000d7202 */ /* 0x000fe40000000f00 */
[-C--:B------:R-:W-:Y:S01]  /*0b70*/  ISETP.GE.AND P2, PT, R24, R0.reuse, PT ;  /* 0x000000001800720c */ /* 0x080fe20003f46270 */
[----:B------:R-:W-:Y:S01]  /*0b80*/  IMAD.X R3, RZ, RZ, R15, P0 ;  /* 0x000000ffff037224 */ /* 0x000fe200000e060f */
        /* <DEDUP_REMOVED lines=11> */
.L_x_853:
[----:B------:R-:W-:Y:S05]  /*0c40*/  BSYNC B0 ;  /* 0x0000000000007941 */ /* 0x000fea0003800000 */
.L_x_852:
[----:B-12---:R-:W-:Y:S01]  /*0c50*/  VIADD R11, R9, 0x30 ;  /* 0x00000030090b7836 */ /* 0x006fe20000000000 */
[-C--:B------:R-:W-:Y:S01]  /*0c60*/  ISETP.GE.OR P4, PT, R17, R8.reuse, P3 ;  /* 0x000000081100720c */ /* 0x080fe20001f86670 */
[----:B------:R-:W-:Y:S01]  /*0c70*/  BSSY B0, `(.L_x_854) ;  /* 0x000001b000007945 */ /* 0x000fe20003800000 */
[C---:B---3--:R-:W-:Y:S02]  /*0c80*/  IADD3 R3, P0, R56.reuse, R9, RZ ;  /* 0x0000000938037210 */ /* 0x048fe40007f1e0ff */
[----:B------:R-:W-:Y:S02]  /*0c90*/  ISETP.GE.AND P1, PT, R11, R8, PT ;  /* 0x000000080b00720c */ /* 0x000fe40003f26270 */
[----:B------:R-:W-:Y:S02]  /*0ca0*/  LEA.HI.X.SX32 R56, R56, R15, 0x1, P0 ;  /* 0x0000000f38387211 */ /* 0x000fe400000f0eff */
[----:B------:R-:W-:Y:S01]  /*0cb0*/  LEA R10, P0, R3, R4, 0x2 ;  /* 0x00000004030a7211 */ /* 0x000fe200078010ff */
[----:B------:R-:W-:Y:S01]  /*0cc0*/  @!P6 IMAD.MOV.U32 R4, RZ, RZ, 0x7f800000 ;  /* 0x7f800000ff04e424 */ /* 0x000fe200078e00ff */
[----:B------:R-:W-:-:S02]  /*0cd0*/  ISETP.GE.OR P3, PT, R11, R8, P3 ;  /* 0x000000080b00720c */ /* 0x000fc40001f66670 */
[----:B------:R-:W-:Y:S01]  /*0ce0*/  LEA.HI.X R11, R3, R5, R56, 0x2, P0 ;  /* 0x00000005030b7211 */ /* 0x000fe200000f1438 */
[----:B------:R-:W-:Y:S02]  /*0cf0*/  @!P5 IMAD.MOV.U32 R3, RZ, RZ, 0x7f800000 ;  /* 0x7f800000ff03d424 */ /* 0x000fe400078e00ff */
[----:B------:R-:W-:Y:S02]  /*0d00*/  @!P4 IMAD.MOV.U32 R2, RZ, RZ, 0x7f800000 ;  /* 0x7f800000ff02c424 */ /* 0x000fe400078e00ff */
[----:B------:R-:W-:Y:S06]  /*0d10*/  @P1 BRA `(.L_x_855) ;  /* 0x0000000000401947 */ /* 0x000fec0003800000 */
[----:B------:R-:W-:Y:S01]  /*0d20*/  IADD3 R9, P0, R9, 0x30, RZ ;  /* 0x0000003009097810 */ /* 0x000fe20007f1e0ff */
[----:B------:R-:W-:Y:S01]  /*0d30*/  IMAD.MOV.U32 R12, RZ, RZ, R26 ;  /* 0x000000ffff0c7224 */ /* 0x000fe200078e001a */
[----:B------:R-:W-:Y:S02]  /*0d40*/  MOV R13, R29 ;  /* 0x0000001d000d7202 */ /* 0x000fe40000000f00 */
[-C--:B------:R-:W-:Y:S01]  /*0d50*/  ISETP.GE.AND P2, PT, R24, R0.reuse, PT ;  /* 0x000000001800720c */ /* 0x080fe20003f46270 */
[----:B------:R-:W-:Y:S01]  /*0d60*/  IMAD.X R5, RZ, RZ, R15, P0 ;  /* 0x000000ffff057224 */ /* 0x000fe200000e060f */
[----:B------:R-:W-:Y:S01]  /*0d70*/  ISETP.GE.AND P1, PT, R21, R0, PT ;  /* 0x000000001500720c */ /* 0x000fe20003f26270 */
[----:B------:R-:W-:-:S04]  /*0d80*/  IMAD.WIDE.U32 R12, R6, R9, R12 ;  /* 0x00000009060c7225 */ /* 0x000fc800078e000c */
[----:B------:R-:W-:Y:S01]  /*0d90*/  IMAD R5, R5, R6, RZ ;  /* 0x0000000605057224 */ /* 0x000fe200078e02ff */
[----:B------:R-:W-:-:S03]  /*0da0*/  LEA R6, P0, R12, R22, 0x1 ;  /* 0x000000160c067211 */ /* 0x000fc600078008ff */
[----:B------:R-:W-:-:S04]  /*0db0*/  IMAD R5, R7, R9, R5 ;  /* 0x0000000907057224 */ /* 0x000fc800078e0205 */
[----:B------:R-:W-:-:S05]  /*0dc0*/  IMAD.IADD R5, R13, 0x1, R5 ;  /* 0x000000010d057824 */ /* 0x000fca00078e0205 */
[----:B------:R-:W-:Y:S02]  /*0dd0*/  LEA.HI.X R7, R12, R23, R5, 0x1, P0 ;  /* 0x000000170c077211 */ /* 0x000fe400000f0c05 */
[----:B------:R-:W-:-:S03]  /*0de0*/  ISETP.GE.AND P0, PT, R19, R0, PT ;  /* 0x000000001300720c */ /* 0x000fc60003f06270 */
[----:B------:R1:W-:Y:S04]  /*0df0*/  @!P2 ST.E.128 desc[UR6][R6.64], RZ ;  /* 0x000000ff0600a985 */ /* 0x0003e8000c101d06 */
[----:B------:R1:W-:Y:S06]  /*0e00*/  @!P1 ST.E.128 desc[UR6][R6.64+0x80], RZ ;  /* 0x000080ff06009985 */ /* 0x0003ec000c101d06 */
[----:B------:R1:W-:Y:S02]  /*0e10*/  @!P0 ST.E.128 desc[UR6][R6.64+0x100], RZ ;  /* 0x000100ff06008985 */ /* 0x0003e4000c101d06 */
.L_x_855:
[----:B------:R-:W-:Y:S05]  /*0e20*/  BSYNC B0 ;  /* 0x0000000000007941 */ /* 0x000fea0003800000 */
.L_x_854:
[----:B------:R-:W-:Y:S01]  /*0e30*/  MOV R207, 0x0 ;  /* 0x0000000000cf7802 */ /* 0x000fe20000000f00 */
[----:B------:R-:W-:Y:S04]  /*0e40*/  @!P6 ST.E desc[UR6][R10.64], R4 ;  /* 0x000000040a00e985 */ /* 0x000fe8000c101906 */
[----:B------:R-:W-:Y:S04]  /*0e50*/  @!P5 ST.E desc[UR6][R10.64+0x40], R3 ;  /* 0x000040030a00d985 */ /* 0x000fe8000c101906 */
[----:B------:R1:W-:Y:S02]  /*0e60*/  @!P4 ST.E desc[UR6][R10.64+0x80], R2 ;  /* 0x000080020a00c985 */ /* 0x0003e4000c101906 */
[----:B-1----:R-:W-:Y:S05]  /*0e70*/  @P3 RET.REL.NODEC R206 `(_ZN5flash24flash_fwd_splitkv_kernelI23Flash_fwd_kernel_traitsILi192ELi64ELi64ELi4ELb0ELb0EN7cutlass10bfloat16_tE19Flash_kernel_traitsILi192ELi64ELi64ELi4ES3_EELb1ELb0ELb0ELb0ELb0ELb0ELb0ELb1EEEvNS_16Flash_fwd_paramsE) ;  /* 0xfffffff0ce603950 */ /* 0x002fea0003c3ffff */
[----:B------:R-:W-:Y:S02]  /*0e80*/  MOV R3, 0x7f800000 ;  /* 0x7f80000000037802 */ /* 0x000fe40000000f00 */
[----:B------:R-:W-:-:S03]  /*0e90*/  MOV R207, 0x0 ;  /* 0x0000000000cf7802 */ /* 0x000fc60000000f00 */
[----:B------:R1:W-:Y:S02]  /*0ea0*/  ST.E desc[UR6][R10.64+0xc0], R3 ;  /* 0x0000c0030a007985 */ /* 0x0003e4000c101906 */
[----:B-1----:R-:W-:Y:S05]  /*0eb0*/  RET.REL.NODEC R206 `(_ZN5flash24flash_fwd_splitkv_kernelI23Flash_fwd_kernel_traitsILi192ELi64ELi64ELi4ELb0ELb0EN7cutlass10bfloat16_tE19Flash_kernel_traitsILi192ELi64ELi64ELi4ES3_EELb1ELb0ELb0ELb0ELb0ELb0ELb0ELb1EEEvNS_16Flash_fwd_paramsE) ;  /* 0xfffffff0ce507950 */ /* 0x002fea0003c3ffff */
.L_x_847:
[----:B------:R-:W2:Y:S04]  /*0ec0*/  LD.E.64 R6, desc[UR6][R16.64+0x160] ;  /* 0x0001600610067980 */ /* 0x000ea8000c101b00 */
[----:B------:R-:W3:Y:S01]  /*0ed0*/  LD.E.64 R8, desc[UR6][R16.64+0x158] ;  /* 0x0001580610087980 */ /* 0x000ee2000c101b00 */
[----:B--2---:R-:W-:-:S04]  /*0ee0*/  ISETP.NE.U32.AND P1, PT, R6, RZ, PT ;  /* 0x000000ff0600720c */ /* 0x004fc80003f25070 */
[----:B------:R-:W-:-:S13]  /*0ef0*/  ISETP.NE.AND.EX P1, PT, R7, RZ, PT, P1 ;  /* 0x000000ff0700720c */ /* 0x000fda0003f25310 */
[----:B------:R-:W2:Y:S01]  /*0f00*/  @P1 LD.E.64 R4, desc[UR6][R16.64+0x168] ;  /* 0x0001680610041980 */ /* 0x000ea2000c101b00 */
[----:B---3--:R-:W-:Y:S01]  /*0f10*/  ISETP.NE.U32.AND P0, PT, R8, RZ, PT ;  /* 0x000000ff0800720c */ /* 0x008fe20003f05070 */
[----:B------:R-:W-:-:S03]  /*0f20*/  IMAD.MOV.U32 R10, RZ, RZ, R207 ;  /* 0x000000ffff0a7224 */ /* 0x000fc600078e00cf */
[----:B------:R-:W-:Y:S02]  /*0f30*/  ISETP.NE.AND.EX P0, PT, R9, RZ, PT, P0 ;  /* 0x000000ff0900720c */ /* 0x000fe40003f05300 */
[----:B------:R-:W-:Y:S02]  /*0f40*/  @P1 SHF.R.S32.HI R0, RZ, 0x1f, R207 ;  /* 0x0000001fff001819 */ /* 0x000fe400000114cf */
[----:B------:R-:W-:-:S09]  /*0f50*/  CS2R R212, SRZ ;  /* 0x0000000000d47805 */ /* 0x000fd2000001ff00 */
[----:B------:R-:W-:-:S05]  /*0f60*/  @P0 IMAD.WIDE R8, R207, 0x4, R8 ;  /* 0x00000004cf080825 */ /* 0x000fca00078e0208 */
[----:B------:R1:W5:Y:S01]  /*0f70*/  @P0 LD.E R10, desc[UR6][R8.64] ;  /* 0x00000006080a0980 */ /* 0x000362000c101900 */
[----:B------:R-:W-:Y:S01]  /*0f80*/  BSSY B0, `(.L_x_856) ;  /* 0x00000ad000007945 */ /* 0x000fe20003800000 */
[-C--:B--2---:R-:W-:Y:S02]  /*0f90*/  @P1 IMAD R5, R5, R207.reuse, RZ ;  /* 0x000000cf05051224 */ /* 0x084fe400078e02ff */
[----:B------:R-:W-:-:S04]  /*0fa0*/  @P1 IMAD.WIDE.U32 R2, R4, R207, RZ ;  /* 0x000000cf04021225 */ /* 0x000fc800078e00ff */
[----:B------:R-:W-:Y:S01]  /*0fb0*/  @P1 IMAD R0, R4, R0, R5 ;  /* 0x0000000004001224 */ /* 0x000fe200078e0205 */
[----:B------:R-:W-:-:S03]  /*0fc0*/  @P1 LEA R212, P0, R2, R6, 0x2 ;  /* 0x0000000602d41211 */ /* 0x000fc600078010ff */
[----:B------:R-:W-:-:S05]  /*0fd0*/  @P1 IMAD.IADD R0, R3, 0x1, R0 ;  /* 0x0000000103001824 */ /* 0x000fca00078e0200 */
[----:B------:R-:W-:Y:S02]  /*0fe0*/  @P1 LEA.HI.X R213, R2, R7, R0, 0x2, P0 ;  /* 0x0000000702d51211 */ /* 0x000fe400000f1400 */
[----:B------:R-:W-:-:S04]  /*0ff0*/  ISETP.NE.U32.AND P0, PT, R212, RZ, PT ;  /* 0x000000ffd400720c */ /* 0x000fc80003f05070 */
[----:B------:R-:W-:-:S13]  /*1000*/  ISETP.NE.AND.EX P0, PT, R213, RZ, PT, P0 ;  /* 0x000000ffd500720c */ /* 0x000fda0003f05300 */
[----:B-1----:R-:W-:Y:S05]  /*1010*/  @!P0 BRA `(.L_x_857) ;  /* 0x00000004004c8947 */ /* 0x002fea0003800000 */
[----:B------:R-:W2:Y:S04]  /*1020*/  LD.E R6, desc[UR6][R16.64+0x170] ;  /* 0x0001700610067980 */ /* 0x000ea8000c101900 */
[----:B------:R-:W3:Y:S01]  /*1030*/  LD.E R4, desc[UR6][R16.64+0x68] ;  /* 0x0000680610047980 */ /* 0x000ee2000c101900 */
[----:B------:R-:W-:-:S03]  /*1040*/  LEA R5, R133, 0xffffffc0, 0x6 ;  /* 0xffffffc085057811 */ /* 0x000fc600078e30ff */
[----:B------:R-:W4:Y:S01]  /*1050*/  LD.E.64 R18, desc[UR6][R16.64+0x20] ;  /* 0x0000200610127980 */ /* 0x000f22000c101b00 */
[----:B------:R-:W-:-:S03]  /*1060*/  IABS R2, R5 ;  /* 0x0000000500027213 */ /* 0x000fc60000000000 */
[----:B------:R-:W4:Y:S04]  /*1070*/  LD.E.64 R64, desc[UR6][R16.64+0x38] ;  /* 0x0000380610407980 */ /* 0x000f28000c101b00 */
[----:B------:R-:W4:Y:S04]  /*1080*/  LD.E.64 R14, desc[UR6][R16.64+0x50] ;  /* 0x00005006100e7980 */ /* 0x000f28000c101b00 */
[----:B------:R-:W4:Y:S04]  /*1090*/  LD.E.64 R12, desc[UR6][R16.64+0x28] ;  /* 0x00002806100c7980 */ /* 0x000f28000c101b00 */
[----:B------:R-:W5:Y:S04]  /*10a0*/  LD.E.64 R26, desc[UR6][R16.64+0x58] ;  /* 0x00005806101a7980 */ /* 0x000f68000c101b00 */
[----:B------:R-:W5:Y:S01]  /*10b0*/  LD.E.64 R66, desc[UR6][R16.64+0x40] ;  /* 0x0000400610427980 */ /* 0x000f62000c101b00 */
[----:B--2---:R-:W-:-:S04]  /*10c0*/  IABS R3, R6 ;  /* 0x0000000600037213 */ /* 0x004fc80000000000 */
[----:B-----5:R-:W1:Y:S08]  /*10d0*/  I2F.RP R10, R3 ;  /* 0x00000003000a7306 */ /* 0x020e700000209400 */
[----:B-1----:R-:W1:Y:S02]  /*10e0*/  MUFU.RCP R8, R10 ;  /* 0x0000000a00087308 */ /* 0x002e640000001000 */
[----:B-1----:R-:W-:-:S06]  /*10f0*/  IADD3 R8, R8, 0xffffffe, RZ ;  /* 0x0ffffffe08087810 */ /* 0x002fcc0007ffe0ff */
[----:B------:R-:W1:Y:S02]  /*1100*/  F2I.FTZ.U32.TRUNC.NTZ R9, R8 ;  /* 0x0000000800097305 */ /* 0x000e64000021f000 */
[----:B-1----:R-:W-:Y:S01]  /*1110*/  IADD3 R0, RZ, -R9, RZ ;  /* 0x80000009ff007210 */ /* 0x002fe20007ffe0ff */
[----:B------:R-:W-:-:S04]  /*1120*/  IMAD.MOV.U32 R8, RZ, RZ, RZ ;  /* 0x000000ffff087224 */ /* 0x000fc800078e00ff */
[----:B------:R-:W-:Y:S01]  /*1130*/  IMAD R7, R0, R3, RZ ;  /* 0x0000000300077224 */ /* 0x000fe200078e02ff */
[----:B------:R-:W-:-:S03]  /*1140*/  IABS R0, R6 ;  /* 0x0000000600007213 */ /* 0x000fc60000000000 */
[----:B------:R-:W-:Y:S01]  /*1150*/  IMAD.HI.U32 R7, R9, R7, R8 ;  /* 0x0000000709077227 */ /* 0x000fe200078e0008 */
[----:B------:R-:W-:-:S05]  /*1160*/  IADD3 R0, RZ, -R0, RZ ;  /* 0x80000000ff007210 */ /* 0x000fca0007ffe0ff */
[----:B------:R-:W-:-:S04]  /*1170*/  IMAD.HI.U32 R9, R7, R2, RZ ;  /* 0x0000000207097227 */ /* 0x000fc800078e00ff */
[----:B------:R-:W-:-:S05]  /*1180*/  IMAD R0, R9, R0, R2 ;  /* 0x0000000009007224 */ /* 0x000fca00078e0202 */
[----:B------:R-:W-:-:S13]  /*1190*/  ISETP.GT.U32.AND P1, PT, R3, R0, PT ;  /* 0x000000000300720c */ /* 0x000fda0003f24070 */
[----:B------:R-:W-:-:S05]  /*11a0*/  @!P1 IMAD.IADD R0, R0, 0x1, -R3 ;  /* 0x0000000100009824 */ /* 0x000fca00078e0a03 */
[----:B------:R-:W-:Y:S02]  /*11b0*/  ISETP.GE.U32.AND P2, PT, R0, R3, PT ;  /* 0x000000030000720c */ /* 0x000fe40003f46070 */
[----:B------:R-:W-:Y:S02]  /*11c0*/  LOP3.LUT R0, R5, R6, RZ, 0x3c, !PT ;  /* 0x0000000605007212 */ /* 0x000fe400078e3cff */
[----:B------:R-:W-:Y:S02]  /*11d0*/  @!P1 IADD3 R9, R9, 0x1, RZ ;  /* 0x0000000109099810 */ /* 0x000fe40007ffe0ff */
[----:B------:R-:W-:Y:S02]  /*11e0*/  ISETP.GE.AND P0, PT, R0, RZ, PT ;  /* 0x000000ff0000720c */ /* 0x000fe40003f06270 */
[----:B------:R-:W-:-:S05]  /*11f0*/  ISETP.NE.AND P1, PT, R6, RZ, PT ;  /* 0x000000ff0600720c */ /* 0x000fca0003f25270 */
[----:B------:R-:W-:-:S06]  /*1200*/  @P2 VIADD R9, R9, 0x1 ;  /* 0x0000000109092836 */ /* 0x000fcc0000000000 */
[----:B------:R-:W-:Y:S02]  /*1210*/  @!P0 IADD3 R9, -R9, RZ, RZ ;  /* 0x000000ff09098210 */ /* 0x000fe40007ffe1ff */
[----:B------:R-:W-:-:S05]  /*1220*/  @!P1 LOP3.LUT R9, RZ, R6, RZ, 0x33, !PT ;  /* 0x00000006ff099212 */ /* 0x000fca00078e33ff */
[----:B------:R-:W-:-:S06]  /*1230*/  IMAD.WIDE R2, R9, 0x4, R212 ;  /* 0x0000000409027825 */ /* 0x000fcc00078e02d4 */
[----:B------:R1:W2:Y:S01]  /*1240*/  LD.E R2, desc[UR6][R2.64] ;  /* 0x0000000602027980 */ /* 0x0002a2000c101900 */
[----:B---3--:R-:W-:-:S04]  /*1250*/  IABS R7, R4 ;  /* 0x0000000400077213 */ /* 0x008fc80000000000 */
[----:B------:R-:W3:Y:S08]  /*1260*/  I2F.RP R11, R7 ;  /* 0x00000007000b7306 */ /* 0x000ef00000209400 */
[----:B---3--:R-:W3:Y:S02]  /*1270*/  MUFU.RCP R10, R11 ;  /* 0x0000000b000a7308 */ /* 0x008ee40000001000 */
[----:B---3--:R-:W-:-:S06]  /*1280*/  VIADD R10, R10, 0xffffffe ;  /* 0x0ffffffe0a0a7836 */ /* 0x008fcc0000000000 */
[----:B------:R-:W3:Y:S01]  /*1290*/  F2I.FTZ.U32.TRUNC.NTZ R23, R10 ;  /* 0x0000000a00177305 */ /* 0x000ee2000021f000 */
[----:B------:R-:W-:Y:S01]  /*12a0*/  IMAD.MOV.U32 R22, RZ, RZ, RZ ;  /* 0x000000ffff167224 */ /* 0x000fe200078e00ff */
[----:B-1----:R-:W-:Y:S02]  /*12b0*/  IABS R3, R205 ;  /* 0x000000cd00037213 */ /* 0x002fe40000000000 */
[----:B---3--:R-:W-:-:S05]  /*12c0*/  IADD3 R0, RZ, -R23, RZ ;  /* 0x80000017ff007210 */ /* 0x008fca0007ffe0ff */
[----:B------:R-:W-:Y:S01]  /*12d0*/  IMAD R8, R0, R7, RZ ;  /* 0x0000000700087224 */ /* 0x000fe200078e02ff */
[----:B------:R-:W-:-:S03]  /*12e0*/  IABS R0, R4 ;  /* 0x0000000400007213 */ /* 0x000fc60000000000 */
[----:B------:R-:W-:Y:S01]  /*12f0*/  IMAD.HI.U32 R8, R23, R8, R22 ;  /* 0x0000000817087227 */ /* 0x000fe200078e0016 */
[----:B------:R-:W-:-:S05]  /*1300*/  IADD3 R0, RZ, -R0, RZ ;  /* 0x80000000ff007210 */ /* 0x000fca0007ffe0ff */
[----:B------:R-:W-:-:S04]  /*1310*/  IMAD.HI.U32 R11, R8, R3, RZ ;  /* 0x00000003080b7227 */ /* 0x000fc800078e00ff */
[----:B------:R-:W-:-:S05]  /*1320*/  IMAD R0, R11, R0, R3 ;  /* 0x000000000b007224 */ /* 0x000fca00078e0203 */
[----:B------:R-:W-:Y:S02]  /*1330*/  ISETP.GT.U32.AND P1, PT, R7, R0, PT ;  /* 0x000000000700720c */ /* 0x000fe40003f24070 */
[----:B------:R-:W-:-:S11]  /*1340*/  IADD3 R9, -R9, RZ, RZ ;  /* 0x000000ff09097210 */ /* 0x000fd60007ffe1ff */
[----:B------:R-:W-:-:S05]  /*1350*/  @!P1 IMAD.IADD R0, R0, 0x1, -R7 ;  /* 0x0000000100009824 */ /* 0x000fca00078e0a07 */
[----:B------:R-:W-:Y:S02]  /*1360*/  ISETP.GE.U32.AND P2, PT, R0, R7, PT ;  /* 0x000000070000720c */ /* 0x000fe40003f46070 */
[----:B------:R-:W-:Y:S01]  /*1370*/  LOP3.LUT R7, R205, R4, RZ, 0x3c, !PT ;  /* 0x00000004cd077212 */ /* 0x000fe200078e3cff */
[----:B------:R-:W-:Y:S01]  /*1380*/  @!P1 VIADD R11, R11, 0x1 ;  /* 0x000000010b0b9836 */ /* 0x000fe20000000000 */
[----:B------:R-:W-:Y:S02]  /*1390*/  ISETP.NE.AND P1, PT, R4, RZ, PT ;  /* 0x000000ff0400720c */ /* 0x000fe40003f25270 */
[----:B------:R-:W-:Y:S01]  /*13a0*/  ISETP.GE.AND P0, PT, R7, RZ, PT ;  /* 0x000000ff0700720c */ /* 0x000fe20003f06270 */
[----:B------:R-:W-:-:S04]  /*13b0*/  IMAD R6, R6, R9, R5 ;  /* 0x0000000906067224 */ /* 0x000fc800078e0205 */
[----:B----4-:R-:W-:Y:S02]  /*13c0*/  IMAD R7, R65, R6, RZ ;  /* 0x0000000641077224 */ /* 0x010fe400078e02ff */
[----:B------:R-:W-:-:S06]  /*13d0*/  @P2 IADD3 R11, R11, 0x1, RZ ;  /* 0x000000010b0b2810 */ /* 0x000fcc0007ffe0ff */
[----:B------:R-:W-:Y:S02]  /*13e0*/  @!P0 IADD3 R11, -R11, RZ, RZ ;  /* 0x000000ff0b0b8210 */ /* 0x000fe40007ffe1ff */
[----:B------:R-:W-:-:S04]  /*13f0*/  @!P1 LOP3.LUT R11, RZ, R4, RZ, 0x33, !PT ;  /* 0x00000004ff0b9212 */ /* 0x000fc800078e33ff */
[----:B------:R-:W-:Y:S02]  /*1400*/  SHF.R.S32.HI R8, RZ, 0x1f, R11 ;  /* 0x0000001fff087819 */ /* 0x000fe4000001140b */
[----:B--2---:R-:W-:Y:S01]  /*1410*/  SHF.R.S32.HI R0, RZ, 0x1f, R2 ;  /* 0x0000001fff007819 */ /* 0x004fe20000011402 */
[-C--:B------:R-:W-:Y:S02]  /*1420*/  IMAD R3, R19, R2.reuse, RZ ;  /* 0x0000000213037224 */ /* 0x080fe400078e02ff */
[----:B------:R-:W-:Y:S01]  /*1430*/  IMAD.WIDE.U32 R22, R18, R2, RZ ;  /* 0x0000000212167225 */ /* 0x000fe200078e00ff */
[----:B------:R-:W-:-:S03]  /*1440*/  SHF.R.S32.HI R19, RZ, 0x1f, R6 ;  /* 0x0000001fff137819 */ /* 0x000fc60000011406 */
[----:B------:R-:W-:-:S04]  /*1450*/  IMAD R3, R18, R0, R3 ;  /* 0x0000000012037224 */ /* 0x000fc800078e0203 */
[----:B------:R-:W-:Y:S02]  /*1460*/  IMAD.IADD R23, R23, 0x1, R3 ;  /* 0x0000000117177824 */ /* 0x000fe400078e0203 */
[----:B------:R-:W-:Y:S02]  /*1470*/  IMAD R7, R64, R19, R7 ;  /* 0x0000001340077224 */ /* 0x000fe400078e0207 */
[----:B------:R-:W-:-:S04]  /*1480*/  IMAD.WIDE.U32 R22, R6, R64, R22 ;  /* 0x0000004006167225 */ /* 0x000fc800078e0016 */
[----:B------:R-:W-:Y:S02]  /*1490*/  IMAD.IADD R23, R23, 0x1, R7 ;  /* 0x0000000117177824 */ /* 0x000fe400078e0207 */
[----:B------:R-:W-:Y:S02]  /*14a0*/  IMAD R7, R15, R11, RZ ;  /* 0x0000000b0f077224 */ /* 0x000fe400078e02ff */
[----:B------:R-:W-:Y:S02]  /*14b0*/  IMAD R3, R13, R2, RZ ;  /* 0x000000020d037224 */ /* 0x000fe400078e02ff */
[----:B------:R-:W-:Y:S02]  /*14c0*/  IMAD R7, R14, R8, R7 ;  /* 0x000000080e077224 */ /* 0x000fe400078e0207 */
[----:B------:R-:W-:-:S04]  /*14d0*/  IMAD.WIDE.U32 R24, R12, R2, RZ ;  /* 0x000000020c187225 */ /* 0x000fc800078e00ff */
[----:B------:R-:W-:Y:S02]  /*14e0*/  IMAD R3, R12, R0, R3 ;  /* 0x000000000c037224 */ /* 0x000fe400078e0203 */
[----:B------:R-:W-:Y:S01]  /*14f0*/  IMAD.WIDE.U32 R14, R11, R14, R22 ;  /* 0x0000000e0b0e7225 */ /* 0x000fe200078e0016 */
[----:B------:R-:W-:-:S03]  /*1500*/  MOV R2, R24 ;  /* 0x0000001800027202 */ /* 0x000fc60000000f00 */
[----:B------:R-:W-:Y:S01]  /*1510*/  IMAD.IADD R9, R25, 0x1, R3 ;  /* 0x0000000119097824 */ /* 0x000fe200078e0203 */
[----:B------:R-:W-:Y:S01]  /*1520*/  IADD3 R3, R15, R7, RZ ;  /* 0x000000070f037210 */ /* 0x000fe20007ffe0ff */
[----:B------:R-:W-:Y:S01]  /*1530*/  IMAD.MOV.U32 R0, RZ, RZ, R14 ;  /* 0x000000ffff007224 */ /* 0x000fe200078e000e */
[----:B------:R-:W-:Y:S05]  /*1540*/  BRA `(.L_x_858) ;  /* 0x0000000400407947 */ /* 0x000fea0003800000 */
.L_x_857:
[----:B------:R-:W2:Y:S01]  /*1550*/  LD.E R4, desc[UR6][R16.64+0x68] ;  /* 0x0000680610047980 */ /* 0x000ea2000c101900 */
[----:B------:R-:W-:-:S03]  /*1560*/  ISETP.NE.AND P3, PT, R12, -0x1, PT ;  /* 0xffffffff0c00780c */ /* 0x000fc60003f65270 */
[----:B------:R-:W3:Y:S04]  /*1570*/  LD.E.64 R64, desc[UR6][R16.64+0x38] ;  /* 0x0000380610407980 */ /* 0x000ee8000c101b00 */
[----:B------:R-:W4:Y:S04]  /*1580*/  LD.E.64 R66, desc[UR6][R16.64+0x40] ;  /* 0x0000400610427980 */ /* 0x000f28000c101b00 */
[----:B------:R-:W4:Y:S04]  /*1590*/  LD.E.64 R14, desc[UR6][R16.64+0x50] ;  /* 0x00005006100e7980 */ /* 0x000f28000c101b00 */
[----:B------:R-:W4:Y:S04]  /*15a0*/  @!P3 LD.E.64 R18, desc[UR6][R16.64+0x20] ;  /* 0x000020061012b980 */ /* 0x000f28000c101b00 */
[----:B------:R-:W4:Y:S04]  /*15b0*/  @!P3 LD.E.64 R22, desc[UR6][R16.64+0x28] ;  /* 0x000028061016b980 */ /* 0x000f28000c101b00 */
[----:B------:R1:W5:Y:S01]  /*15c0*/  LD.E.64 R26, desc[UR6][R16.64+0x58] ;  /* 0x00005806101a7980 */ /* 0x000362000c101b00 */
[----:B------:R-:W-:Y:S01]  /*15d0*/  IMAD.MOV.U32 R8, RZ, RZ, RZ ;  /* 0x000000ffff087224 */ /* 0x000fe200078e00ff */
[----:B--2---:R-:W-:-:S04]  /*15e0*/  IABS R3, R4 ;  /* 0x0000000400037213 */ /* 0x004fc80000000000 */
[----:B------:R-:W2:Y:S08]  /*15f0*/  I2F.RP R6, R3 ;  /* 0x0000000300067306 */ /* 0x000eb00000209400 */
[----:B--2---:R-:W2:Y:S02]  /*1600*/  MUFU.RCP R2, R6 ;  /* 0x0000000600027308 */ /* 0x004ea40000001000 */
[----:B--2---:R-:W-:-:S06]  /*1610*/  IADD3 R2, R2, 0xffffffe, RZ ;  /* 0x0ffffffe02027810 */ /* 0x004fcc0007ffe0ff */
[----:B------:R-:W2:Y:S01]  /*1620*/  F2I.FTZ.U32.TRUNC.NTZ R9, R2 ;  /* 0x0000000200097305 */ /* 0x000ea2000021f000 */
[----:B------:R-:W-:Y:S02]  /*1630*/  IABS R7, R4 ;  /* 0x0000000400077213 */ /* 0x000fe40000000000 */
[----:B--2---:R-:W-:-:S05]  /*1640*/  IADD3 R0, RZ, -R9, RZ ;  /* 0x80000009ff007210 */ /* 0x004fca0007ffe0ff */
[----:B------:R-:W-:Y:S01]  /*1650*/  IMAD R5, R0, R3, RZ ;  /* 0x0000000300057224 */ /* 0x000fe200078e02ff */
[----:B------:R-:W-:-:S03]  /*1660*/  IABS R0, R205 ;  /* 0x000000cd00007213 */ /* 0x000fc60000000000 */
[----:B------:R-:W-:Y:S01]  /*1670*/  IMAD.HI.U32 R5, R9, R5, R8 ;  /* 0x0000000509057227 */ /* 0x000fe200078e0008 */
[----:B------:R-:W-:-:S05]  /*1680*/  IADD3 R7, RZ, -R7, RZ ;  /* 0x80000007ff077210 */ /* 0x000fca0007ffe0ff */
[----:B------:R-:W-:Y:S01]  /*1690*/  IMAD.HI.U32 R2, R5, R0, RZ ;  /* 0x0000000005027227 */ /* 0x000fe200078e00ff */
[----:B------:R-:W-:-:S03]  /*16a0*/  @!P3 SHF.R.S32.HI R6, RZ, 0x1f, R11 ;  /* 0x0000001fff06b819 */ /* 0x000fc6000001140b */
[----:B------:R-:W-:Y:S02]  /*16b0*/  IMAD R0, R2, R7, R0 ;  /* 0x0000000702007224 */ /* 0x000fe400078e0200 */
[----:B---3--:R-:W-:-:S03]  /*16c0*/  @!P3 IMAD R5, R65, R11, RZ ;  /* 0x0000000b4105b224 */ /* 0x008fc600078e02ff */
[----:B------:R-:W-:Y:S01]  /*16d0*/  ISETP.GT.U32.AND P0, PT, R3, R0, PT ;  /* 0x000000000300720c */ /* 0x000fe20003f04070 */
[----:B------:R-:W-:Y:S02]  /*16e0*/  @!P3 IMAD R5, R6, R64, R5 ;  /* 0x000000400605b224 */ /* 0x000fe400078e0205 */
[----:B------:R-:W-:Y:S01]  /*16f0*/  @!P3 IMAD.WIDE.U32 R24, R64, R11, RZ ;  /* 0x0000000b4018b225 */ /* 0x000fe200078e00ff */
[----:B-----5:R-:W-:-:S03]  /*1700*/  @!P3 SHF.R.S32.HI R6, RZ, 0x1f, R10 ;  /* 0x0000001fff06b819 */ /* 0x020fc6000001140a */
[----:B------:R-:W-:Y:S01]  /*1710*/  @P3 IMAD.IADD R7, R11, 0x1, R12 ;  /* 0x000000010b073824 */ /* 0x000fe200078e020c */
[----:B------:R-:W-:Y:S01]  /*1720*/  @!P3 IADD3 R25, R25, R5, RZ ;  /* 0x000000051919b210 */ /* 0x000fe20007ffe0ff */
[----:B----4-:R-:W-:Y:S02]  /*1730*/  @!P3 IMAD R5, R19, R10, RZ ;  /* 0x0000000a1305b224 */ /* 0x010fe400078e02ff */
[-C--:B------:R-:W-:Y:S02]  /*1740*/  @P3 IMAD R9, R65, R7.reuse, RZ ;  /* 0x0000000741093224 */ /* 0x080fe400078e02ff */
[----:B------:R-:W-:Y:S01]  /*1750*/  @P3 IMAD.WIDE.U32 R28, R64, R7, RZ ;  /* 0x00000007401c3225 */ /* 0x000fe200078e00ff */
[----:B------:R-:W-:-:S03]  /*1760*/  @!P0 IADD3 R0, R0, -R3, RZ ;  /* 0x8000000300008210 */ /* 0x000fc60007ffe0ff */
[C---:B------:R-:W-:Y:S02]  /*1770*/  @!P3 IMAD R5, R18.reuse, R6, R5 ;  /* 0x000000061205b224 */ /* 0x040fe400078e0205 */
[----:B------:R-:W-:Y:S01]  /*1780*/  @!P3 IMAD.WIDE.U32 R18, R18, R10, R24 ;  /* 0x0000000a1212b225 */ /* 0x000fe200078e0018 */
[----:B------:R-:W-:-:S03]  /*1790*/  ISETP.GE.U32.AND P2, PT, R0, R3, PT ;  /* 0x000000030000720c */ /* 0x000fc60003f46070 */
[----:B------:R-:W-:Y:S02]  /*17a0*/  @P3 IMAD.IADD R9, R29, 0x1, R9 ;  /* 0x000000011d093824 */ /* 0x000fe400078e0209 */
[----:B------:R-:W-:Y:S01]  /*17b0*/  @!P3 IMAD.IADD R9, R19, 0x1, R5 ;  /* 0x000000011309b824 */ /* 0x000fe200078e0205 */
[----:B------:R-:W-:Y:S02]  /*17c0*/  LEA R5, R133, 0xffffffc0, 0x6 ;  /* 0xffffffc085057811 */ /* 0x000fe400078e30ff */
[----:B------:R-:W-:Y:S02]  /*17d0*/  LOP3.LUT R0, R205, R4, RZ, 0x3c, !PT ;  /* 0x00000004cd007212 */ /* 0x000fe400078e3cff */
[----:B------:R-:W-:Y:S01]  /*17e0*/  @P3 MOV R8, R28 ;  /* 0x0000001c00083202 */ /* 0x000fe20000000f00 */
[----:B------:R-:W-:Y:S01]  /*17f0*/  IMAD R7, R65, R5, RZ ;  /* 0x0000000541077224 */ /* 0x000fe200078e02ff */
[----:B------:R-:W-:Y:S02]  /*1800*/  @!P3 MOV R8, R18 ;  /* 0x000000120008b202 */ /* 0x000fe40000000f00 */
[----:B------:R-:W-:-:S02]  /*1810*/  SHF.R.S32.HI R19, RZ, 0x1f, R5 ;  /* 0x0000001fff137819 */ /* 0x000fc40000011405 */
[----:B------:R-:W-:Y:S02]  /*1820*/  ISETP.GE.AND P1, PT, R0, RZ, PT ;  /* 0x000000ff0000720c */ /* 0x000fe40003f26270 */
[----:B------:R-:W-:Y:S02]  /*1830*/  @!P0 IADD3 R2, R2, 0x1, RZ ;  /* 0x0000000102028810 */ /* 0x000fe40007ffe0ff */
[----:B------:R-:W-:Y:S01]  /*1840*/  ISETP.NE.AND P0, PT, R4, RZ, PT ;  /* 0x000000ff0400720c */ /* 0x000fe20003f05270 */
[----:B------:R-:W-:Y:S01]  /*1850*/  @!P3 IMAD R6, R67, R11, RZ ;  /* 0x0000000b4306b224 */ /* 0x000fe200078e02ff */
[----:B------:R-:W-:Y:S01]  /*1860*/  @!P3 SHF.R.S32.HI R3, RZ, 0x1f, R11 ;  /* 0x0000001fff03b819 */ /* 0x000fe2000001140b */
[----:B------:R-:W-:Y:S02]  /*1870*/  IMAD R7, R19, R64, R7 ;  /* 0x0000004013077224 */ /* 0x000fe400078e0207 */
[----:B------:R-:W-:-:S04]  /*1880*/  IMAD.WIDE.U32 R8, R64, R5, R8 ;  /* 0x0000000540087225 */ /* 0x000fc800078e0008 */
[----:B------:R-:W-:Y:S01]  /*1890*/  @P2 VIADD R2, R2, 0x1 ;  /* 0x0000000102022836 */ /* 0x000fe20000000000 */
[----:B------:R-:W-:Y:S01]  /*18a0*/  IADD3 R13, R9, R7, RZ ;  /* 0x00000007090d7210 */ /* 0x000fe20007ffe0ff */
[----:B------:R-:W-:Y:S02]  /*18b0*/  @!P3 IMAD R3, R3, R66, R6 ;  /* 0x000000420303b224 */ /* 0x000fe400078e0206 */
[----:B------:R-:W-:-:S04]  /*18c0*/  @!P3 IMAD.WIDE.U32 R24, R66, R11, RZ ;  /* 0x0000000b4218b225 */ /* 0x000fc800078e00ff */
[----:B------:R-:W-:Y:S01]  /*18d0*/  IMAD.MOV.U32 R7, RZ, RZ, R2 ;  /* 0x000000ffff077224 */ /* 0x000fe200078e0002 */
[----:B------:R-:W-:Y:S01]  /*18e0*/  @!P3 IADD3 R25, R25, R3, RZ ;  /* 0x000000031919b210 */ /* 0x000fe20007ffe0ff */
[----:B------:R-:W-:Y:S01]  /*18f0*/  @!P3 IMAD R0, R23, R10, RZ ;  /* 0x0000000a1700b224 */ /* 0x000fe200078e02ff */
[----:B------:R-:W-:Y:S01]  /*1900*/  @!P3 SHF.R.S32.HI R3, RZ, 0x1f, R10 ;  /* 0x0000001fff03b819 */ /* 0x000fe2000001140a */
[----:B------:R-:W-:Y:S01]  /*1910*/  @!P1 IMAD.MOV R7, RZ, RZ, -R7 ;  /* 0x000000ffff079224 */ /* 0x000fe200078e0a07 */
[----:B------:R-:W-:Y:S02]  /*1920*/  @!P0 LOP3.LUT R7, RZ, R4, RZ, 0x33, !PT ;  /* 0x00000004ff078212 */ /* 0x000fe400078e33ff */
[----:B------:R-:W-:Y:S01]  /*1930*/  @P3 IADD3 R11, R11, R12, RZ ;  /* 0x0000000c0b0b3210 */ /* 0x000fe20007ffe0ff */
[----:B------:R-:W-:Y:S01]  /*1940*/  @!P3 IMAD R0, R22, R3, R0 ;  /* 0x000000031600b224 */ /* 0x000fe200078e0200 */
[----:B------:R-:W-:Y:S01]  /*1950*/  MOV R12, R8 ;  /* 0x00000008000c7202 */ /* 0x000fe20000000f00 */
[----:B------:R-:W-:Y:S01]  /*1960*/  IMAD R3, R15, R7, RZ ;  /* 0x000000070f037224 */ /* 0x000fe200078e02ff */
[----:B------:R-:W-:Y:S01]  /*1970*/  SHF.R.S32.HI R8, RZ, 0x1f, R7 ;  /* 0x0000001fff087819 */ /* 0x000fe20000011407 */
[----:B------:R-:W-:-:S02]  /*1980*/  @P3 IMAD R9, R67, R11, RZ ;  /* 0x0000000b43093224 */ /* 0x000fc400078e02ff */
[----:B------:R-:W-:-:S04]  /*1990*/  @P3 IMAD.WIDE.U32 R28, R66, R11, RZ ;  /* 0x0000000b421c3225 */ /* 0x000fc800078e00ff */
[----:B------:R-:W-:Y:S01]  /*19a0*/  @!P3 IMAD.WIDE.U32 R22, R22, R10, R24 ;  /* 0x0000000a1616b225 */ /* 0x000fe200078e0018 */
[----:B------:R-:W-:-:S03]  /*19b0*/  @P3 IADD3 R9, R29, R9, RZ ;  /* 0x000000091d093210 */ /* 0x000fc60007ffe0ff */
[----:B------:R-:W-:Y:S01]  /*19c0*/  IMAD.WIDE.U32 R12, R14, R7, R12 ;  /* 0x000000070e0c7225 */ /* 0x000fe200078e000c */
[----:B------:R-:W-:-:S03]  /*19d0*/  @P3 MOV R2, R28 ;  /* 0x0000001c00023202 */ /* 0x000fc60000000f00 */
[----:B------:R-:W-:Y:S01]  /*19e0*/  IMAD R3, R14, R8, R3 ;  /* 0x000000080e037224 */ /* 0x000fe200078e0203 */
[----:B------:R-:W-:Y:S01]  /*19f0*/  @!P3 MOV R2, R22 ;  /* 0x000000160002b202 */ /* 0x000fe20000000f00 */
[----:B------:R-:W-:Y:S01]  /*1a00*/  @!P3 IMAD.IADD R9, R23, 0x1, R0 ;  /* 0x000000011709b824 */ /* 0x000fe200078e0200 */
[----:B------:R-:W-:Y:S01]  /*1a10*/  MOV R0, R12 ;  /* 0x0000000c00007202 */ /* 0x000fe20000000f00 */
[----:B------:R-:W-:Y:S01]  /*1a20*/  IMAD.IADD R3, R13, 0x1, R3 ;  /* 0x000000010d037824 */ /* 0x000fe200078e0203 */
[----:B------:R-:W-:Y:S02]  /*1a30*/  MOV R6, R5 ;  /* 0x0000000500067202 */ /* 0x000fe40000000f00 */
[----:B-1----:R-:W-:Y:S02]  /*1a40*/  MOV R11, R7 ;  /* 0x00000007000b7202 */ /* 0x002fe40000000f00 */
.L_x_858:
[----:B------:R-:W-:Y:S05]  /*1a50*/  BSYNC B0 ;  /* 0x0000000000007941 */ /* 0x000fea0003800000 */
.L_x_856:
[----:B------:R-:W-:Y:S01]  /*1a60*/  ISETP.NE.AND P0, PT, R210, -0x1, PT ;  /* 0xffffffffd200780c */ /* 0x000fe20003f05270 */
[----:B------:R-:W2:Y:S04]  /*1a70*/  LD.E.64 R170, desc[UR6][R16.64+0x30] ;  /* 0x0000300610aa7980 */ /* 0x000ea8000c101b00 */
[----:B------:R-:W3:Y:S04]  /*1a80*/  LD.E.64 R22, desc[UR6][R16.64+0x48] ;  /* 0x0000480610167980 */ /* 0x000ee8000c101b00 */
[----:B------:R-:W4:Y:S04]  /*1a90*/  LD.E R79, desc[UR6][R16.64+0xc0] ;  /* 0x0000c006104f7980 */ /* 0x000f28000c101900 */
[----:B------:R-:W3:Y:S04]  /*1aa0*/  @!P0 LD.E.64 R24, desc[UR6][R16.64+0x18] ;  /* 0x0000180610188980 */ /* 0x000ee8000c101b00 */
[----:B------:R-:W4:Y:S04]  /*1ab0*/  LD.E.64 R14, desc[UR6][R16.64+0x10] ;  /* 0x00001006100e7980 */ /* 0x000f28000c101b00 */
[----:B------:R-:W4:Y:S04]  /*1ac0*/  LD.E.64 R164, desc[UR6][R16.64+0x8] ;  /* 0x0000080610a47980 */ /* 0x000f28000c101b00 */
[----:B------:R1:W5:Y:S04]  /*1ad0*/  @P4 LD.E R20, desc[UR6][R20.64] ;  /* 0x0000000614144980 */ /* 0x000368000c101900 */
[----:B------:R1:W5:Y:S01]  /*1ae0*/  LD.E.64 R172, desc[UR6][R16.64] ;  /* 0x0000000610ac7980 */ /* 0x000362000c101b00 */
[----:B------:R-:W-:-:S04]  /*1af0*/  SHF.R.S32.HI R69, RZ, 0x1f, R72 ;  /* 0x0000001fff457819 */ /* 0x000fc80000011448 */
[CC--:B------:R-:W-:Y:S02]  /*1b00*/  LEA.HI R162, R69.reuse, R72.reuse, RZ, 0x3 ;  /* 0x0000004845a27211 */ /* 0x0c0fe400078f18ff */
[----:B------:R-:W-:Y:S02]  /*1b10*/  LEA.HI R4, R69, R72, RZ, 0x4 ;  /* 0x0000004845047211 */ /* 0x000fe400078f20ff */
[----:B------:R-:W-:-:S05]  /*1b20*/  LOP3.LUT R7, R162, 0xfffffff8, RZ, 0xc0, !PT ;  /* 0xfffffff8a2077812 */ /* 0x000fca00078ec0ff */
[----:B------:R-:W-:Y:S01]  /*1b30*/  IMAD.IADD R70, R72, 0x1, -R7 ;  /* 0x0000000148467824 */ /* 0x000fe200078e0a07 */
[----:B------:R-:W-:-:S03]  /*1b40*/  LOP3.LUT R7, R4, 0xfffffff0, RZ, 0xc0, !PT ;  /* 0xfffffff004077812 */ /* 0x000fc600078ec0ff */
[----:B------:R-:W-:Y:S02]  /*1b50*/  IMAD.SHL.U32 R12, R70, 0x8, RZ ;  /* 0x00000008460c7824 */ /* 0x000fe400078e00ff */
[----:B------:R-:W-:Y:S01]  /*1b60*/  IMAD.IADD R7, R72, 0x1, -R7 ;  /* 0x0000000148077824 */ /* 0x000fe200078e0a07 */
[----:B------:R-:W-:Y:S02]  /*1b70*/  SHF.R.S32.HI R162, RZ, 0x3, R162 ;  /* 0x00000003ffa27819 */ /* 0x000fe400000114a2 */
[----:B------:R-:W-:Y:S02]  /*1b80*/  IADD3 R28, P1, R12, R2, RZ ;  /* 0x000000020c1c7210 */ /* 0x000fe40007f3e0ff */
[----:B------:R-:W-:Y:S01]  /*1b90*/  SHF.R.S32.HI R13, RZ, 0x1f, R12 ;  /* 0x0000001fff0d7819 */ /* 0x000fe2000001140c */
[-C--:B------:R-:W-:Y:S01]  /*1ba0*/  IMAD R2, R19, R66.reuse, RZ ;  /* 0x0000004213027224 */ /* 0x080fe200078e02ff */
[----:B------:R-:W-:Y:S01]  /*1bb0*/  SHF.R.S32.HI R18, RZ, 0x1f, R7 ;  /* 0x0000001fff127819 */ /* 0x000fe20000011407 */
[----:B------:R-:W-:Y:S01]  /*1bc0*/  IMAD.SHL.U32 R19, R162, 0x40, RZ ;  /* 0x00000040a2137824 */ /* 0x000fe200078e00ff */
[----:B------:R-:W-:Y:S01]  /*1bd0*/  SHF.R.S32.HI R71, RZ, 0x4, R4 ;  /* 0x00000004ff477819 */ /* 0x000fe20000011404 */
[----:B------:R-:W-:Y:S01]  /*1be0*/  IMAD.X R29, R13, 0x1, R9, P1 ;  /* 0x000000010d1d7824 */ /* 0x000fe200008e0609 */
[----:B------:R-:W-:Y:S01]  /*1bf0*/  LEA.HI R18, R18, R7, RZ, 0x3 ;  /* 0x0000000712127211 */ /* 0x000fe200078f18ff */
[C---:B------:R-:W-:Y:S01]  /*1c00*/  IMAD R2, R6.reuse, R67, R2 ;  /* 0x0000004306027224 */ /* 0x040fe200078e0202 */
[----:B------:R-:W-:Y:S01]  /*1c10*/  LOP3.LUT R19, R19, 0x1c0, RZ, 0xc0, !PT ;  /* 0x000001c013137812 */ /* 0x000fe200078ec0ff */
[----:B------:R-:W-:Y:S01]  /*1c20*/  IMAD.WIDE.U32 R28, R6, R66, R28 ;  /* 0x00000042061c7225 */ /* 0x000fe200078e001c */
[----:B------:R-:W-:-:S02]  /*1c30*/  LOP3.LUT R10, R18, 0xfffffff8, RZ, 0xc0, !PT ;  /* 0xfffffff8120a7812 */ /* 0x000fc400078ec0ff */
[----:B------:R-:W-:Y:S02]  /*1c40*/  LEA.HI R4, R4, R71, RZ, 0x1 ;  /* 0x0000004704047211 */ /* 0x000fe400078f08ff */
[----:B------:R-:W-:Y:S02]  /*1c50*/  LEA.HI R6, R69, R72, RZ, 0x6 ;  /* 0x0000004845067211 */ /* 0x000fe400078f30ff */
[----:B------:R-:W-:Y:S02]  /*1c60*/  LOP3.LUT R9, R19, 0x38, R12, 0xf8, !PT ;  /* 0x0000003813097812 */ /* 0x000fe400078ef80c */
[----:B------:R-:W-:Y:S01]  /*1c70*/  SHF.R.U32.HI R156, RZ, 0x3, R19 ;  /* 0x00000003ff9c7819 */ /* 0x000fe20000011613 */
[----:B------:R-:W-:Y:S01]  /*1c80*/  IMAD.IADD R10, R7, 0x1, -R10 ;  /* 0x00000001070a7824 */ /* 0x000fe200078e0a0a */
[----:B------:R-:W-:Y:S01]  /*1c90*/  LOP3.LUT R4, R4, 0xfffffffe, RZ, 0xc0, !PT ;  /* 0xfffffffe04047812 */ /* 0x000fe200078ec0ff */
[----:B------:R-:W-:Y:S01]  /*1ca0*/  IMAD.SHL.U32 R7, R6, 0x8, RZ ;  /* 0x0000000806077824 */ /* 0x000fe200078e00ff */
[----:B------:R-:W-:Y:S01]  /*1cb0*/  LOP3.LUT R156, R9, R156, RZ, 0x3c, !PT ;  /* 0x0000009c099c7212 */ /* 0x000fe200078e3cff */
[----:B------:R-:W-:-:S02]  /*1cc0*/  IMAD.SHL.U32 R6, R10, 0x40, RZ ;  /* 0x000000400a067824 */ /* 0x000fc400078e00ff */
[----:B------:R-:W-:Y:S01]  /*1cd0*/  IMAD.IADD R71, R71, 0x1, -R4 ;  /* 0x0000000147477824 */ /* 0x000fe200078e0a04 */
[----:B------:R-:W-:Y:S01]  /*1ce0*/  LOP3.LUT R156, R156, 0xfffffe00, R7, 0xf8, !PT ;  /* 0xfffffe009c9c7812 */ /* 0x000fe200078ef807 */
[----:B------:R-:W-:Y:S01]  /*1cf0*/  IMAD R7, R27, R11, RZ ;  /* 0x0000000b1b077224 */ /* 0x000fe200078e02ff */
[----:B------:R-:W-:Y:S01]  /*1d00*/  LOP3.LUT R6, R6, 0x1c0, RZ, 0xc0, !PT ;  /* 0x000001c006067812 */ /* 0x000fe200078ec0ff */
[----:B------:R-:W-:Y:S01]  /*1d10*/  IMAD.SHL.U32 R9, R71, 0x8, RZ ;  /* 0x0000000847097824 */ /* 0x000fe200078e00ff */
[----:B------:R-:W-:Y:S01]  /*1d20*/  SHF.R.S32.HI R76, RZ, 0x1f, R207 ;  /* 0x0000001fff4c7819 */ /* 0x000fe200000114cf */
[----:B------:R-:W-:Y:S02]  /*1d30*/  IMAD.IADD R29, R29, 0x1, R2 ;  /* 0x000000011d1d7824 */ /* 0x000fe400078e0202 */
[----:B------:R-:W-:Y:S01]  /*1d40*/  IMAD R2, R8, R26, R7 ;  /* 0x0000001a08027224 */ /* 0x000fe200078e0207 */
[----:B------:R-:W-:Y:S02]  /*1d50*/  LOP3.LUT R9, R6, 0x8, R9, 0xf8, !PT ;  /* 0x0000000806097812 */ /* 0x000fe400078ef809 */
[----:B------:R-:W-:-:S04]  /*1d60*/  SHF.R.U32.HI R6, RZ, 0x3, R6 ;  /* 0x00000003ff067819 */ /* 0x000fc80000011606 */
[----:B------:R-:W-:Y:S01]  /*1d70*/  LOP3.LUT R6, R9, R6, RZ, 0x3c, !PT ;  /* 0x0000000609067212 */ /* 0x000fe200078e3cff */
[----:B------:R-:W-:Y:S01]  /*1d80*/  IMAD.WIDE.U32 R26, R11, R26, R28 ;  /* 0x0000001a0b1a7225 */ /* 0x000fe200078e001c */
[----:B------:R-:W-:-:S03]  /*1d90*/  LOP3.LUT P3, RZ, R10, 0x4, RZ, 0xc0, !PT ;  /* 0x000000040aff7812 */ /* 0x000fc6000786c0ff */
[----:B------:R-:W-:Y:S01]  /*1da0*/  IMAD.SHL.U32 R19, R18, 0x40, RZ ;  /* 0x0000004012137824 */ /* 0x000fe200078e00ff */
[----:B------:R-:W-:Y:S01]  /*1db0*/  LOP3.LUT P2, RZ, R10, 0x2, RZ, 0xc0, !PT ;  /* 0x000000020aff7812 */ /* 0x000fe2000784c0ff */
[----:B------:R-:W-:Y:S01]  /*1dc0*/  VIADD R10, R12, 0x40 ;  /* 0x000000400c0a7836 */ /* 0x000fe20000000000 */
[----:B------:R-:W-:Y:S01]  /*1dd0*/  SHF.R.S32.HI R163, RZ, 0x1f, R162 ;  /* 0x0000001fffa37819 */ /* 0x000fe200000114a2 */
[----:B------:R-:W-:Y:S01]  /*1de0*/  IMAD.IADD R27, R27, 0x1, R2 ;  /* 0x000000011b1b7824 */ /* 0x000fe200078e0202 */
[----:B------:R-:W-:Y:S01]  /*1df0*/  LOP3.LUT R54, R6, 0xfffffe00, R19, 0xf8, !PT ;  /* 0xfffffe0006367812 */ /* 0x000fe200078ef813 */
[----:B------:R-:W-:Y:S01]  /*1e00*/  IMAD R161, R67, R162, RZ ;  /* 0x000000a243a17224 */ /* 0x000fe200078e02ff */
[----:B------:R-:W-:Y:S01]  /*1e10*/  SHF.R.S32.HI R100, RZ, 0x1f, R75 ;  /* 0x0000001fff647819 */ /* 0x000fe2000001144b */
[----:B------:R-:W-:-:S03]  /*1e20*/  IMAD.WIDE.U32 R26, R162, R66, R26 ;  /* 0x00000042a21a7225 */ /* 0x000fc600078e001a */
[----:B------:R-:W-:Y:S01]  /*1e30*/  LEA.HI R100, R100, R75, RZ, 0x6 ;  /* 0x0000004b64647211 */ /* 0x000fe200078f30ff */
[----:B------:R-:W-:-:S03]  /*1e40*/  IMAD R161, R163, R66, R161 ;  /* 0x00000042a3a17224 */ /* 0x000fc600078e02a1 */
[----:B------:R-:W-:Y:S01]  /*1e50*/  SHF.R.S32.HI R100, RZ, 0x6, R100 ;  /* 0x00000006ff647819 */ /* 0x000fe20000011464 */
[----:B------:R-:W-:-:S03]  /*1e60*/  IMAD.IADD R161, R27, 0x1, R161 ;  /* 0x000000011ba17824 */ /* 0x000fc600078e02a1 */
[----:B------:R-:W-:Y:S01]  /*1e70*/  VIMNMX R100, RZ, R100, !PT ;  /* 0x00000064ff647248 */ /* 0x000fe20007fe0100 */
[----:B------:R-:W-:-:S04]  /*1e80*/  IMAD.WIDE R166, R208, 0x40, R162 ;  /* 0x00000040d0a67825 */ /* 0x000fc800078e02a2 */
[----:B------:R-:W-:Y:S01]  /*1e90*/  IMAD R157, R65, R162, RZ ;  /* 0x000000a2419d7224 */ /* 0x000fe200078e02ff */
[----:B------:R-:W-:-:S03]  /*1ea0*/  LEA.HI R69, R69, R72, RZ, 0x5 ;  /* 0x0000004845457211 */ /* 0x000fc600078f28ff */
[----:B------:R-:W-:Y:S01]  /*1eb0*/  IMAD R157, R163, R64, R157 ;  /* 0x00000040a39d7224 */ /* 0x000fe200078e029d */
[----:B------:R-:W-:Y:S01]  /*1ec0*/  LOP3.LUT R73, R69, 0xffffffe0, RZ, 0xc0, !PT ;  /* 0xffffffe045497812 */ /* 0x000fe200078ec0ff */
[----:B------:R-:W-:Y:S02]  /*1ed0*/  IMAD.MOV.U32 R57, RZ, RZ, 0x10 ;  /* 0x00000010ff397424 */ /* 0x000fe400078e00ff */
[----:B------:R-:W-:Y:S01]  /*1ee0*/  IMAD.MOV.U32 R55, RZ, RZ, 0x20 ;  /* 0x00000020ff377424 */ /* 0x000fe200078e00ff */
[C---:B------:R-:W-:Y:S01]  /*1ef0*/  SHF.L.U64.HI R202, R64.reuse, 0x4, R65 ;  /* 0x0000000440ca7819 */ /* 0x040fe20000010241 */
[----:B------:R-:W-:Y:S01]  /*1f00*/  IMAD.SHL.U32 R201, R64, 0x10, RZ ;  /* 0x0000001040c97824 */ /* 0x000fe200078e00ff */
[C---:B------:R-:W-:Y:S01]  /*1f10*/  SHF.L.U64.HI R200, R66.reuse, 0x4, R67 ;  /* 0x0000000442c87819 */ /* 0x040fe20000010243 */
[----:B------:R-:W-:Y:S01]  /*1f20*/  IMAD.SHL.U32 R199, R66, 0x10, RZ ;  /* 0x0000001042c77824 */ /* 0x000fe200078e00ff */
[----:B------:R-:W-:Y:S01]  /*1f30*/  SHF.R.S32.HI R69, RZ, 0x5, R69 ;  /* 0x00000005ff457819 */ /* 0x000fe20000011445 */
[----:B------:R-:W-:Y:S01]  /*1f40*/  IMAD.IADD R73, R72, 0x1, -R73 ;  /* 0x0000000148497824 */ /* 0x000fe200078e0a49 */
[----:B------:R-:W-:Y:S01]  /*1f50*/  SEL R57, R57, 0xfffffff0, !P2 ;  /* 0xfffffff039397807 */ /* 0x000fe20005000000 */
[----:B------:R-:W-:Y:S01]  /*1f60*/  IMAD.SHL.U32 R77, R70, 0x4, RZ ;  /* 0x00000004464d7824 */ /* 0x000fe200078e00ff */
[----:B------:R-:W-:Y:S01]  /*1f70*/  SEL R55, R55, 0xffffffe0, !P3 ;  /* 0xffffffe037377807 */ /* 0x000fe20005800000 */
[----:B--2---:R-:W-:-:S02]  /*1f80*/  @P0 IMAD R4, R171, R210, RZ ;  /* 0x000000d2ab040224 */ /* 0x004fc400078e02ff */
[----:B------:R-:W-:-:S04]  /*1f90*/  @P0 IMAD.WIDE.U32 R30, R170, R210, RZ ;  /* 0x000000d2aa1e0225 */ /* 0x000fc800078e00ff */
[----:B---3--:R-:W-:-:S04]  /*1fa0*/  @!P0 IMAD R7, R25, R207, RZ ;  /* 0x000000cf19078224 */ /* 0x008fc800078e02ff */
[C---:B------:R-:W-:Y:S02]  /*1fb0*/  @!P0 IMAD R7, R24.reuse, R76, R7 ;  /* 0x0000004c18078224 */ /* 0x040fe400078e0207 */
[----:B------:R-:W-:-:S04]  /*1fc0*/  @!P0 IMAD.WIDE.U32 R24, R24, R207, RZ ;  /* 0x000000cf18188225 */ /* 0x000fc800078e00ff */
[----:B------:R-:W-:Y:S02]  /*1fd0*/  @P0 IMAD.IADD R9, R31, 0x1, R4 ;  /* 0x000000011f090824 */ /* 0x000fe400078e0204 */
[----:B------:R-:W-:Y:S02]  /*1fe0*/  @P0 IMAD.MOV.U32 R4, RZ, RZ, R30 ;  /* 0x000000ffff040224 */ /* 0x000fe400078e001e */
[----:B------:R-:W-:Y:S02]  /*1ff0*/  @!P0 IMAD.MOV.U32 R4, RZ, RZ, R24 ;  /* 0x000000ffff048224 */ /* 0x000fe400078e0018 */
[----:B------:R-:W-:-:S03]  /*2000*/  @!P0 IMAD.IADD R9, R25, 0x1, R7 ;  /* 0x0000000119098824 */ /* 0x000fc600078e0207 */
[----:B------:R-:W-:Y:S01]  /*2010*/  IADD3 R18, P1, R12, R4, RZ ;  /* 0x000000040c127210 */ /* 0x000fe20007f3e0ff */
[----:B------:R-:W-:Y:S01]  /*2020*/  IMAD R2, R23, R205, RZ ;  /* 0x000000cd17027224 */ /* 0x000fe200078e02ff */
[----:B------:R-:W-:-:S03]  /*2030*/  SHF.R.S32.HI R7, RZ, 0x1f, R205 ;  /* 0x0000001fff077819 */ /* 0x000fc600000114cd */
[----:B------:R-:W-:Y:S01]  /*2040*/  IMAD.X R19, R13, 0x1, R9, P1 ;  /* 0x000000010d137824 */ /* 0x000fe200008e0609 */
[----:B----4-:R-:W-:Y:S01]  /*2050*/  ISETP.GE.AND P0, PT, R10, R79, PT ;  /* 0x0000004f0a00720c */ /* 0x010fe20003f06270 */
[----:B------:R-:W-:Y:S01]  /*2060*/  IMAD R2, R22, R7, R2 ;  /* 0x0000000716027224 */ /* 0x000fe200078e0202 */
[----:B------:R-:W-:Y:S01]  /*2070*/  ISETP.GE.AND P1, PT, R12, R79, PT ;  /* 0x0000004f0c00720c */ /* 0x000fe20003f26270 */
[----:B------:R-:W-:Y:S01]  /*2080*/  IMAD.WIDE.U32 R18, R205, R22, R18 ;  /* 0x00000016cd127225 */ /* 0x000fe200078e0012 */
[----:B------:R-:W-:-:S03]  /*2090*/  SEL R7, RZ, 0xffffffff, P0 ;  /* 0xffffffffff077807 */ /* 0x000fc60000000000 */
[----:B------:R-:W-:Y:S01]  /*20a0*/  VIADD R9, R12, 0x80 ;  /* 0x000000800c097836 */ /* 0x000fe20000000000 */
[C---:B------:R-:W-:Y:S01]  /*20b0*/  LEA R160, P0, R26.reuse, R14, 0x1 ;  /* 0x0000000e1aa07211 */ /* 0x040fe200078008ff */
[----:B------:R-:W-:Y:S01]  /*20c0*/  IMAD.IADD R19, R19, 0x1, R2 ;  /* 0x0000000113137824 */ /* 0x000fe200078e0202 */
[----:B------:R-:W-:Y:S02]  /*20d0*/  SEL R2, RZ, 0x1, P1 ;  /* 0x00000001ff027807 */ /* 0x000fe40000800000 */
[----:B------:R-:W-:Y:S02]  /*20e0*/  ISETP.GE.AND P1, PT, R9, R79, PT ;  /* 0x0000004f0900720c */ /* 0x000fe40003f26270 */
[----:B------:R-:W-:Y:S02]  /*20f0*/  LEA.HI.X R161, R26, R15, R161, 0x1, P0 ;  /* 0x0000000f1aa17211 */ /* 0x000fe400000f0ca1 */
[----:B------:R-:W-:Y:S02]  /*2100*/  IADD3 R158, P0, R12, R0, RZ ;  /* 0x000000000c9e7210 */ /* 0x000fe40007f1e0ff */
[----:B------:R-:W-:-:S02]  /*2110*/  SEL R74, RZ, 0x4, P1 ;  /* 0x00000004ff4a7807 */ /* 0x000fc40000800000 */
[----:B------:R-:W-:Y:S01]  /*2120*/  ISETP.GT.AND P1, PT, R133, R100, PT ;  /* 0x000000648500720c */ /* 0x000fe20003f24270 */
[----:B------:R-:W-:Y:S02]  /*2130*/  IMAD.X R159, R13, 0x1, R3, P0 ;  /* 0x000000010d9f7824 */ /* 0x000fe400000e0603 */
[----:B------:R-:W-:Y:S02]  /*2140*/  IMAD.SHL.U32 R7, R7, 0x2, RZ ;  /* 0x0000000207077824 */ /* 0x000fe400078e00ff */
[----:B------:R-:W-:Y:S02]  /*2150*/  IMAD R169, R167, R170, RZ ;  /* 0x000000aaa7a97224 */ /* 0x000fe400078e02ff */
[----:B------:R-:W-:Y:S01]  /*2160*/  IMAD.WIDE.U32 R158, R162, R64, R158 ;  /* 0x00000040a29e7225 */ /* 0x000fe200078e009e */
[----:B------:R-:W-:-:S03]  /*2170*/  LOP3.LUT R7, R7, 0x2, R2, 0xe2, !PT ;  /* 0x0000000207077812 */ /* 0x000fc600078ee202 */
[----:B------:R-:W-:Y:S01]  /*2180*/  IMAD R169, R166, R171, R169 ;  /* 0x000000aba6a97224 */ /* 0x000fe200078e02a9 */
[----:B------:R-:W-:Y:S01]  /*2190*/  LEA R204, P0, R158, R164, 0x1 ;  /* 0x000000a49ecc7211 */ /* 0x000fe200078008ff */
[----:B------:R-:W-:Y:S02]  /*21a0*/  IMAD.IADD R157, R159, 0x1, R157 ;  /* 0x000000019f9d7824 */ /* 0x000fe400078e029d */
[----:B------:R-:W-:Y:S01]  /*21b0*/  IMAD.WIDE.U32 R166, R166, R170, R18 ;  /* 0x000000aaa6a67225 */ /* 0x000fe200078e0012 */
[----:B------:R-:W-:Y:S02]  /*21c0*/  LOP3.LUT R74, R7, R74, RZ, 0xfc, !PT ;  /* 0x0000004a074a7212 */ /* 0x000fe400078efcff */
[----:B------:R-:W-:Y:S01]  /*21d0*/  LEA.HI.X R203, R158, R165, R157, 0x1, P0 ;  /* 0x000000a59ecb7211 */ /* 0x000fe200000f0c9d */
[----:B------:R-:W-:Y:S02]  /*21e0*/  @!P4 IMAD.MOV.U32 R20, RZ, RZ, RZ ;  /* 0x000000ffff14c224 */ /* 0x000fe400078e00ff */
[----:B------:R-:W-:Y:S01]  /*21f0*/  IMAD.IADD R169, R167, 0x1, R169 ;  /* 0x00000001a7a97824 */ /* 0x000fe200078e02a9 */
[----:B-1----:R-:W-:Y:S06]  /*2200*/  @!P1 BRA `(.L_x_859) ;  /* 0x0000008c00689947 */ /* 0x002fec0003800000 */
[----:B------:R-:W2:Y:S04]  /*2210*/  LD.E.64 R32, desc[UR6][R16.64+0x120] ;  /* 0x0001200610207980 */ /* 0x000ea8000c101b00 */
[----:B------:R-:W3:Y:S04]  /*2220*/  LD.E.64 R34, desc[UR6][R16.64+0x118] ;  /* 0x0001180610227980 */ /* 0x000ee8000c101b00 */
[----:B------:R-:W4:Y:S04]  /*2230*/  LD.E.64 R176, desc[UR6][R16.64+0x130] ;  /* 0x0001300610b07980 */ /* 0x000f28000c101b00 */
[----:B------:R-:W4:Y:S04]  /*2240*/  LD.E.64 R178, desc[UR6][R16.64+0x128] ;  /* 0x0001280610b27980 */ /* 0x000f28000c101b00 */
[----:B------:R-:W4:Y:S04]  /*2250*/  LD.E.64 R28, desc[UR6][R16.64+0x140] ;  /* 0x00014006101c7980 */ /* 0x000f28000c101b00 */
[----:B------:R-:W4:Y:S04]  /*2260*/  LD.E.64 R26, desc[UR6][R16.64+0x138] ;  /* 0x00013806101a7980 */ /* 0x000f28000c101b00 */
[----:B------:R-:W4:Y:S04]  /*2270*/  LD.E R18, desc[UR6][R16.64+0xd0] ;  /* 0x0000d00610127980 */ /* 0x000f28000c101900 */
[----:B------:R-:W4:Y:S04]  /*2280*/  LD.E.64 R22, desc[UR6][R16.64+0x110] ;  /* 0x0001100610167980 */ /* 0x000f28000c101b00 */
[----:B------:R-:W4:Y:S04]  /*2290*/  LD.E.64 R24, desc[UR6][R16.64+0x108] ;  /* 0x0001080610187980 */ /* 0x000f28000c101b00 */
[----:B------:R-:W4:Y:S04]  /*22a0*/  LD.E.64 R14, desc[UR6][R16.64+0x150] ;  /* 0x00015006100e7980 */ /* 0x000f28000c101b00 */
[----:B------:R-:W4:Y:S01]  /*22b0*/  LD.E.64 R6, desc[UR6][R16.64+0x148] ;  /* 0x0001480610067980 */ /* 0x000f22000c101b00 */
[----:B------:R-:W-:Y:S01]  /*22c0*/  SHF.R.S32.HI R21, RZ, 0x1f, R75 ;  /* 0x0000001fff157819 */ /* 0x000fe2000001144b */
[----:B-----5:R-:W-:-:S02]  /*22d0*/  IMAD.IADD R20, R20, 0x1, R5 ;  /* 0x0000000114147824 */ /* 0x020fc400078e0205 */
[----:B------:R-:W-:Y:S01]  /*22e0*/  IMAD.WIDE.U32 R174, R66, 0x60, RZ ;  /* 0x0000006042ae7825 */ /* 0x000fe200078e00ff */
[----:B------:R-:W-:Y:S02]  /*22f0*/  LOP3.LUT R152, R74, 0xffff, RZ, 0xc0, !PT ;  /* 0x0000ffff4a987812 */ /* 0x000fe400078ec0ff */
[C---:B------:R-:W-:Y:S01]  /*2300*/  SHF.L.U64.HI R84, R66.reuse, 0x5, R67 ;  /* 0x0000000542547819 */ /* 0x040fe20000010243 */
[----:B------:R-:W-:Y:S01]  /*2310*/  IMAD.SHL.U32 R83, R66, 0x20, RZ ;  /* 0x0000002042537824 */ /* 0x000fe200078e00ff */
[----:B------:R-:W-:Y:S01]  /*2320*/  LOP3.LUT R154, R152, 0x1, RZ, 0xc0, !PT ;  /* 0x00000001989a7812 */ /* 0x000fe200078ec0ff */
[----:B------:R-:W-:Y:S01]  /*2330*/  VIADD R80, R162, 0x20 ;  /* 0x00000020a2507836 */ /* 0x000fe20000000000 */
[----:B------:R-:W-:Y:S01]  /*2340*/  LOP3.LUT R153, R152, 0x2, RZ, 0xc0, !PT ;  /* 0x0000000298997812 */ /* 0x000fe200078ec0ff */
[C---:B------:R-:W-:Y:S01]  /*2350*/  VIADD R78, R162.reuse, 0x30 ;  /* 0x00000030a24e7836 */ /* 0x040fe20000000000 */
[----:B------:R-:W-:Y:S01]  /*2360*/  SHF.L.U64.HI R84, R83, 0x1, R84 ;  /* 0x0000000153547819 */ /* 0x000fe20000010254 */
[----:B------:R-:W-:Y:S01]  /*2370*/  IMAD.MOV.U32 R130, RZ, RZ, R204 ;  /* 0x000000ffff827224 */ /* 0x000fe200078e00cc */
[----:B------:R-:W-:Y:S01]  /*2380*/  IADD3 R81, R162, 0x10, RZ ;  /* 0x00000010a2517810 */ /* 0x000fe20007ffe0ff */
[----:B------:R-:W-:Y:S01]  /*2390*/  IMAD.MOV.U32 R134, RZ, RZ, R160 ;  /* 0x000000ffff867224 */ /* 0x000fe200078e00a0 */
[C---:B------:R-:W-:Y:S01]  /*23a0*/  SHF.L.U64.HI R98, R64.reuse, 0x5, R65 ;  /* 0x0000000540627819 */ /* 0x040fe20000010241 */
[----:B------:R-:W-:Y:S01]  /*23b0*/  IMAD.MOV.U32 R135, RZ, RZ, R161 ;  /* 0x000000ffff877224 */ /* 0x000fe200078e00a1 */
[----:B------:R-:W-:-:S02]  /*23c0*/  SHF.L.U32 R97, R64, 0x5, RZ ;  /* 0x0000000540617819 */ /* 0x000fc400000006ff */
[----:B------:R-:W-:Y:S02]  /*23d0*/  MOV R131, R203 ;  /* 0x000000cb00837202 */ /* 0x000fe40000000f00 */
[----:B------:R-:W-:Y:S02]  /*23e0*/  LOP3.LUT R152, R152, 0x4, RZ, 0xc0, !PT ;  /* 0x0000000498987812 */ /* 0x000fe400078ec0ff */
[----:B------:R-:W-:Y:S01]  /*23f0*/  SHF.L.U32 R83, R83, 0x1, RZ ;  /* 0x0000000153537819 */ /* 0x000fe200000006ff */
[----:B--2---:R-:W-:-:S04]  /*2400*/  IMAD R3, R33, R207, RZ ;  /* 0x000000cf21037224 */ /* 0x004fc800078e02ff */
[----:B------:R-:W-:Y:S02]  /*2410*/  IMAD R0, R32, R76, R3 ;  /* 0x0000004c20007224 */ /* 0x000fe400078e0203 */
[----:B---3--:R-:W-:Y:S02]  /*2420*/  IMAD R3, R35, R207, RZ ;  /* 0x000000cf23037224 */ /* 0x008fe400078e02ff */
[----:B------:R-:W-:-:S04]  /*2430*/  IMAD.WIDE.U32 R32, R207, R32, R12 ;  /* 0x00000020cf207225 */ /* 0x000fc800078e000c */
[----:B------:R-:W-:-:S04]  /*2440*/  IMAD.WIDE.U32 R30, R207, R34, R12 ;  /* 0x00000022cf1e7225 */ /* 0x000fc800078e000c */
[----:B------:R-:W-:Y:S01]  /*2450*/  IMAD R2, R34, R76, R3 ;  /* 0x0000004c22027224 */ /* 0x000fe200078e0203 */
[----:B------:R-:W-:Y:S01]  /*2460*/  SHF.R.S32.HI R3, RZ, 0x1f, R5 ;  /* 0x0000001fff037819 */ /* 0x000fe20000011405 */
[----:B------:R-:W-:Y:S02]  /*2470*/  IMAD.IADD R33, R33, 0x1, R0 ;  /* 0x0000000121217824 */ /* 0x000fe400078e0200 */
[-C--:B----4-:R-:W-:Y:S02]  /*2480*/  IMAD R4, R177, R5.reuse, RZ ;  /* 0x00000005b1047224 */ /* 0x090fe400078e02ff */
[----:B------:R-:W-:Y:S02]  /*2490*/  IMAD R0, R179, R5, RZ ;  /* 0x00000005b3007224 */ /* 0x000fe400078e02ff */
[----:B------:R-:W-:Y:S02]  /*24a0*/  IMAD.IADD R31, R31, 0x1, R2 ;  /* 0x000000011f1f7824 */ /* 0x000fe400078e0202 */
[----:B------:R-:W-:-:S02]  /*24b0*/  IMAD R4, R176, R3, R4 ;  /* 0x00000003b0047224 */ /* 0x000fc400078e0204 */
[C---:B------:R-:W-:Y:S02]  /*24c0*/  IMAD R3, R178.reuse, R3, R0 ;  /* 0x00000003b2037224 */ /* 0x040fe400078e0200 */
[----:B------:R-:W-:-:S04]  /*24d0*/  IMAD.WIDE.U32 R30, R178, R5, R30 ;  /* 0x00000005b21e7225 */ /* 0x000fc800078e001e */
[----:B------:R-:W-:Y:S01]  /*24e0*/  IMAD.WIDE.U32 R32, R176, R5, R32 ;  /* 0x00000005b0207225 */ /* 0x000fe200078e0020 */
[----:B------:R-:W-:-:S03]  /*24f0*/  IADD3 R31, R31, R3, RZ ;  /* 0x000000031f1f7210 */ /* 0x000fc60007ffe0ff */
[-C--:B------:R-:W-:Y:S01]  /*2500*/  IMAD R19, R29, R11.reuse, RZ ;  /* 0x0000000b1d137224 */ /* 0x080fe200078e02ff */
[----:B------:R-:W-:Y:S01]  /*2510*/  IADD3 R3, P0, -R75, R162, RZ ;  /* 0x000000a24b037210 */ /* 0x000fe20007f1e1ff */
[----:B------:R-:W-:Y:S02]  /*2520*/  IMAD.IADD R33, R33, 0x1, R4 ;  /* 0x0000000121217824 */ /* 0x000fe400078e0204 */
[----:B------:R-:W-:Y:S01]  /*2530*/  IMAD R0, R28, R8, R19 ;  /* 0x000000081c007224 */ /* 0x000fe200078e0213 */
[----:B------:R-:W-:Y:S01]  /*2540*/  LEA.HI R149, R18, R18, RZ, 0x1 ;  /* 0x0000001212957211 */ /* 0x000fe200078f08ff */
[----:B------:R-:W-:-:S04]  /*2550*/  IMAD.WIDE.U32 R28, R28, R11, R32 ;  /* 0x0000000b1c1c7225 */ /* 0x000fc800078e0020 */
[-C--:B------:R-:W-:Y:S02]  /*2560*/  IMAD R19, R27, R11.reuse, RZ ;  /* 0x0000000b1b137224 */ /* 0x080fe400078e02ff */
[----:B------:R-:W-:Y:S01]  /*2570*/  IMAD.X R21, R163, 0x1, ~R21, P0 ;  /* 0x00000001a3157824 */ /* 0x000fe200000e0e15 */
[----:B------:R-:W-:Y:S01]  /*2580*/  IADD3 R29, R29, R0, RZ ;  /* 0x000000001d1d7210 */ /* 0x000fe20007ffe0ff */
[C---:B------:R-:W-:Y:S01]  /*2590*/  IMAD R19, R26.reuse, R8, R19 ;  /* 0x000000081a137224 */ /* 0x040fe200078e0213 */
[----:B------:R-:W-:Y:S01]  /*25a0*/  SHF.R.S32.HI R149, RZ, 0x1, R149 ;  /* 0x00000001ff957819 */ /* 0x000fe20000011495 */
[----:B------:R-:W-:-:S04]  /*25b0*/  IMAD.WIDE.U32 R26, R26, R11, R30 ;  /* 0x0000000b1a1a7225 */ /* 0x000fc800078e001e */
[----:B------:R-:W-:Y:S02]  /*25c0*/  IMAD R121, R21, R176, RZ ;  /* 0x000000b015797224 */ /* 0x000fe400078e02ff */
[----:B------:R-:W-:Y:S02]  /*25d0*/  IMAD.IADD R27, R27, 0x1, R19 ;  /* 0x000000011b1b7824 */ /* 0x000fe400078e0213 */
[----:B------:R-:W-:Y:S02]  /*25e0*/  IMAD R121, R177, R3, R121 ;  /* 0x00000003b1797224 */ /* 0x000fe400078e0279 */
[----:B------:R-:W-:Y:S02]  /*25f0*/  IMAD R129, R149, R20, RZ ;  /* 0x0000001495817224 */ /* 0x000fe400078e02ff */
[----:B------:R-:W-:Y:S02]  /*2600*/  IMAD R4, R162, R149, R77 ;  /* 0x00000095a2047224 */ /* 0x000fe400078e024d */
[----:B------:R-:W-:-:S04]  /*2610*/  IMAD.WIDE.U32 R18, R176, R3, R28 ;  /* 0x00000003b0127225 */ /* 0x000fc800078e001c */
[----:B------:R-:W-:Y:S01]  /*2620*/  IMAD R125, R21, R178, RZ ;  /* 0x000000b2157d7224 */ /* 0x000fe200078e02ff */
[----:B------:R-:W-:Y:S02]  /*2630*/  IADD3 R121, R19, R121, RZ ;  /* 0x0000007913797210 */ /* 0x000fe40007ffe0ff */
[----:B------:R-:W-:Y:S02]  /*2640*/  LEA R122, P1, R18, R22, 0x1 ;  /* 0x00000016127a7211 */ /* 0x000fe400078208ff */
[----:B------:R-:W-:Y:S01]  /*2650*/  IADD3 R0, P3, R129, R4, RZ ;  /* 0x0000000481007210 */ /* 0x000fe20007f7e0ff */
[-C--:B------:R-:W-:Y:S01]  /*2660*/  IMAD R125, R179, R3.reuse, R125 ;  /* 0x00000003b37d7224 */ /* 0x080fe200078e027d */
[----:B------:R-:W-:Y:S01]  /*2670*/  SHF.R.S32.HI R2, RZ, 0x1f, R129 ;  /* 0x0000001fff027819 */ /* 0x000fe20000011481 */
[----:B------:R-:W-:Y:S01]  /*2680*/  IMAD.WIDE.U32 R20, R178, R3, R26 ;  /* 0x00000003b2147225 */ /* 0x000fe200078e001a */
[----:B------:R-:W-:Y:S02]  /*2690*/  LEA.HI.X R121, R18, R23, R121, 0x1, P1 ;  /* 0x0000001712797211 */ /* 0x000fe400008f0c79 */
[----:B------:R-:W-:Y:S01]  /*26a0*/  LEA.HI.X.SX32 R5, R4, R2, 0x1, P3 ;  /* 0x0000000204057211 */ /* 0x000fe200018f0eff */
[----:B------:R-:W-:Y:S01]  /*26b0*/  IMAD.SHL.U32 R18, R0, 0x2, RZ ;  /* 0x0000000200127824 */ /* 0x000fe200078e00ff */
[----:B------:R-:W-:Y:S01]  /*26c0*/  LEA R124, P0, R20, R24, 0x1 ;  /* 0x00000018147c7211 */ /* 0x000fe200078008ff */
[----:B------:R-:W-:-:S02]  /*26d0*/  IMAD.IADD R125, R21, 0x1, R125 ;  /* 0x00000001157d7824 */ /* 0x000fc400078e027d */
[----:B------:R-:W-:Y:S01]  /*26e0*/  IMAD.IADD R3, R77, 0x1, R4 ;  /* 0x000000014d037824 */ /* 0x000fe200078e0204 */
[----:B------:R-:W-:Y:S02]  /*26f0*/  SHF.L.U64.HI R0, R0, 0x1, R5 ;  /* 0x0000000100007819 */ /* 0x000fe40000010205 */
[-C--:B------:R-:W-:Y:S02]  /*2700*/  IADD3 R58, P1, R14, R18.reuse, RZ ;  /* 0x000000120e3a7210 */ /* 0x080fe40007f3e0ff */
[----:B------:R-:W-:Y:S02]  /*2710*/  LEA.HI.X R125, R20, R25, R125, 0x1, P0 ;  /* 0x00000019147d7211 */ /* 0x000fe400000f0c7d */
[----:B------:R-:W-:Y:S02]  /*2720*/  IADD3 R129, P2, R129, R3, RZ ;  /* 0x0000000381817210 */ /* 0x000fe40007f5e0ff */
[----:B------:R-:W-:Y:S01]  /*2730*/  IADD3 R18, P0, R6, R18, RZ ;  /* 0x0000001206127210 */ /* 0x000fe20007f1e0ff */
[----:B------:R-:W-:Y:S01]  /*2740*/  IMAD.X R59, R15, 0x1, R0, P1 ;  /* 0x000000010f3b7824 */ /* 0x000fe200008e0600 */
[----:B------:R-:W-:-:S02]  /*2750*/  LEA.HI.X.SX32 R2, R3, R2, 0x1, P2 ;  /* 0x0000000203027211 */ /* 0x000fc400010f0eff */
[----:B------:R-:W-:Y:S02]  /*2760*/  SHF.L.U32 R128, R129, 0x1, RZ ;  /* 0x0000000181807819 */ /* 0x000fe400000006ff */
[----:B------:R-:W-:Y:S02]  /*2770*/  IADD3.X R19, R7, R0, RZ, P0, !PT ;  /* 0x0000000007137210 */ /* 0x000fe400007fe4ff */
[C---:B------:R-:W-:Y:S02]  /*2780*/  IADD3 R96, P1, R201.reuse, 0x40, RZ ;  /* 0x00000040c9607810 */ /* 0x040fe40007f3e0ff */
[----:B------:R-:W-:Y:S01]  /*2790*/  IADD3 R92, P0, R201, 0x80, RZ ;  /* 0x00000080c95c7810 */ /* 0x000fe20007f1e0ff */
[----:B------:R-:W-:Y:S01]  /*27a0*/  IMAD.SHL.U32 R155, R149, 0x10, RZ ;  /* 0x00000010959b7824 */ /* 0x000fe200078e00ff */
[----:B------:R-:W-:Y:S01]  /*27b0*/  SHF.L.U64.HI R129, R129, 0x1, R2 ;  /* 0x0000000181817819 */ /* 0x000fe20000010202 */
[----:B------:R-:W-:Y:S01]  /*27c0*/  IMAD.X R95, RZ, RZ, R202, P1 ;  /* 0x000000ffff5f7224 */ /* 0x000fe200008e06ca */
[----:B------:R-:W-:-:S02]  /*27d0*/  IADD3 R126, P3, R14, R128, RZ ;  /* 0x000000800e7e7210 */ /* 0x000fc40007f7e0ff */
[----:B------:R-:W-:Y:S02]  /*27e0*/  IADD3 R128, P2, R6, R128, RZ ;  /* 0x0000008006807210 */ /* 0x000fe40007f5e0ff */
[-C--:B------:R-:W-:Y:S02]  /*27f0*/  IADD3.X R91, RZ, R202.reuse, RZ, P0, !PT ;  /* 0x000000caff5b7210 */ /* 0x080fe400007fe4ff */
[-C--:B------:R-:W-:Y:S02]  /*2800*/  IADD3 R94, P1, R96, R201.reuse, RZ ;  /* 0x000000c9605e7210 */ /* 0x080fe40007f3e0ff */
[-C--:B------:R-:W-:Y:S02]  /*2810*/  IADD3 R90, P0, R92, R201.reuse, RZ ;  /* 0x000000c95c5a7210 */ /* 0x080fe40007f1e0ff */
[C---:B------:R-:W-:Y:S01]  /*2820*/  SHF.L.U32 R102, R178.reuse, 0x4, RZ ;  /* 0x00000004b2667819 */ /* 0x040fe200000006ff */
[--C-:B------:R-:W-:Y:S01]  /*2830*/  IMAD.X R127, R15, 0x1, R129.reuse, P3 ;  /* 0x000000010f7f7824 */ /* 0x100fe200018e0681 */
[C---:B------:R-:W-:Y:S01]  /*2840*/  IADD3 R148, R155.reuse, 0x80, RZ ;  /* 0x000000809b947810 */ /* 0x040fe20007ffe0ff */
[----:B------:R-:W-:Y:S01]  /*2850*/  VIADD R150, R155, 0x40 ;  /* 0x000000409b967836 */ /* 0x000fe20000000000 */
[----:B------:R-:W-:Y:S01]  /*2860*/  IADD3.X R89, R91, R202, RZ, P0, !PT ;  /* 0x000000ca5b597210 */ /* 0x000fe200007fe4ff */
[----:B------:R-:W-:Y:S01]  /*2870*/  IMAD.X R129, R7, 0x1, R129, P2 ;  /* 0x0000000107817824 */ /* 0x000fe200010e0681 */
[----:B------:R-:W-:Y:S01]  /*2880*/  SHF.L.U64.HI R99, R178, 0x4, R179 ;  /* 0x00000004b2637819 */ /* 0x000fe200000102b3 */
[----:B------:R-:W-:Y:S01]  /*2890*/  IMAD R3, R67, 0x60, RZ ;  /* 0x0000006043037824 */ /* 0x000fe200078e02ff */
[-C--:B------:R-:W-:Y:S01]  /*28a0*/  IADD3 R88, P2, R94, R201.reuse, RZ ;  /* 0x000000c95e587210 */ /* 0x080fe20007f5e0ff */
[----:B------:R-:W-:Y:S01]  /*28b0*/  IMAD.X R93, R95, 0x1, R202, P1 ;  /* 0x000000015f5d7824 */ /* 0x000fe200008e06ca */
[----:B------:R-:W-:Y:S01]  /*28c0*/  IADD3 R105, P0, R102, 0x80, RZ ;  /* 0x0000008066697810 */ /* 0x000fe20007f1e0ff */
[----:B------:R-:W-:Y:S01]  /*28d0*/  IMAD.SHL.U32 R112, R178, 0x20, RZ ;  /* 0x00000020b2707824 */ /* 0x000fe200078e00ff */
[----:B------:R-:W-:Y:S01]  /*28e0*/  IADD3 R86, P1, R90, R201, RZ ;  /* 0x000000c95a567210 */ /* 0x000fe20007f3e0ff */
[C---:B------:R-:W-:Y:S01]  /*28f0*/  IMAD.IADD R147, R155.reuse, 0x1, R150 ;  /* 0x000000019b937824 */ /* 0x040fe200078e0296 */
[----:B------:R-:W-:Y:S01]  /*2900*/  IADD3 R101, P3, R102, 0x40, RZ ;  /* 0x0000004066657810 */ /* 0x000fe20007f7e0ff */
[----:B------:R-:W-:Y:S01]  /*2910*/  IMAD.IADD R146, R155, 0x1, R148 ;  /* 0x000000019b927824 */ /* 0x000fe200078e0294 */
[C---:B------:R-:W-:Y:S01]  /*2920*/  SHF.L.U64.HI R0, R176.reuse, 0x4, R177 ;  /* 0x00000004b0007819 */ /* 0x040fe200000102b1 */
[----:B------:R-:W-:Y:S01]  /*2930*/  IMAD.IADD R82, R175, 0x1, R3 ;  /* 0x00000001af527824 */ /* 0x000fe200078e0203 */
[C---:B------:R-:W-:Y:S01]  /*2940*/  SHF.L.U64.HI R118, R176.reuse, 0x5, R177 ;  /* 0x00000005b0767819 */ /* 0x040fe200000102b1 */
[C---:B------:R-:W-:Y:S01]  /*2950*/  IMAD.SHL.U32 R117, R176.reuse, 0x10, RZ ;  /* 0x00000010b0757824 */ /* 0x040fe200078e00ff */
[----:B------:R-:W-:Y:S01]  /*2960*/  IADD3.X R104, RZ, R99, RZ, P3, !PT ;  /* 0x00000063ff687210 */ /* 0x000fe20001ffe4ff */
[----:B------:R-:W-:Y:S01]  /*2970*/  IMAD.SHL.U32 R119, R176, 0x20, RZ ;  /* 0x00000020b0777824 */ /* 0x000fe200078e00ff */
[----:B------:R-:W-:Y:S01]  /*2980*/  SHF.L.U32 R151, R149, 0x5, RZ ;  /* 0x0000000595977819 */ /* 0x000fe200000006ff */
[----:B------:R-:W-:Y:S01]  /*2990*/  IMAD R3, R177, 0x60, RZ ;  /* 0x00000060b1037824 */ /* 0x000fe200078e02ff */
[----:B------:R-:W-:Y:S01]  /*29a0*/  SHF.L.U64.HI R109, R178, 0x5, R179 ;  /* 0x00000005b26d7819 */ /* 0x000fe200000102b3 */
[----:B------:R-:W-:Y:S01]  /*29b0*/  IMAD.X R87, R93, 0x1, R202, P2 ;  /* 0x000000015d577824 */ /* 0x000fe200010e06ca */
[-C--:B------:R-:W-:Y:S01]  /*29c0*/  IADD3 R106, P3, R101, R102.reuse, RZ ;  /* 0x00000066656a7210 */ /* 0x080fe20007f7e0ff */
[----:B------:R-:W-:Y:S01]  /*29d0*/  IMAD.X R108, RZ, RZ, R99, P0 ;  /* 0x000000ffff6c7224 */ /* 0x000fe200000e0663 */
[----:B------:R-:W-:Y:S01]  /*29e0*/  IADD3 R110, P2, R105, R102, RZ ;  /* 0x00000066696e7210 */ /* 0x000fe20007f5e0ff */
[----:B------:R-:W-:Y:S01]  /*29f0*/  IMAD.WIDE.U32 R176, R176, 0x60, RZ ;  /* 0x00000060b0b07825 */ /* 0x000fe200078e00ff */
[----:B------:R-:W-:-:S02]  /*2a00*/  IADD3 R116, P0, R112, R105, RZ ;  /* 0x0000006970747210 */ /* 0x000fc40007f1e0ff */
[----:B------:R-:W-:Y:S01]  /*2a10*/  IADD3 R145, R155, R147, RZ ;  /* 0x000000939b917210 */ /* 0x000fe20007ffe0ff */
[----:B------:R-:W-:Y:S01]  /*2a20*/  IMAD.X R85, R89, 0x1, R202, P1 ;  /* 0x0000000159557824 */ /* 0x000fe200008e06ca */
[----:B------:R-:W-:Y:S01]  /*2a30*/  IADD3 R114, P1, R112, R101, RZ ;  /* 0x0000006570727210 */ /* 0x000fe20007f3e0ff */
[----:B------:R-:W-:Y:S02]  /*2a40*/  IMAD R149, R149, 0x30, RZ ;  /* 0x0000003095957824 */ /* 0x000fe400078e02ff */
[----:B------:R-:W-:Y:S01]  /*2a50*/  IMAD.IADD R144, R155, 0x1, R146 ;  /* 0x000000019b907824 */ /* 0x000fe200078e0292 */
[----:B------:R-:W-:Y:S01]  /*2a60*/  SHF.L.U64.HI R115, R117, 0x1, R0 ;  /* 0x0000000175737819 */ /* 0x000fe20000010200 */
[----:B------:R-:W-:Y:S01]  /*2a70*/  IMAD.MOV.U32 R11, RZ, RZ, R133 ;  /* 0x000000ffff0b7224 */ /* 0x000fe200078e0085 */
[----:B------:R-:W-:Y:S01]  /*2a80*/  SHF.L.U64.HI R118, R119, 0x1, R118 ;  /* 0x0000000177767819 */ /* 0x000fe20000010276 */
[----:B------:R-:W-:Y:S01]  /*2a90*/  IMAD.SHL.U32 R117, R117, 0x2, RZ ;  /* 0x0000000275757824 */ /* 0x000fe200078e00ff */
[----:B------:R-:W-:Y:S01]  /*2aa0*/  IADD3 R120, R177, R3, RZ ;  /* 0x00000003b1787210 */ /* 0x000fe20007ffe0ff */
[----:B------:R-:W-:Y:S01]  /*2ab0*/  IMAD.SHL.U32 R119, R119, 0x2, RZ ;  /* 0x0000000277777824 */ /* 0x000fe200078e00ff */
[C---:B------:R-:W-:Y:S01]  /*2ac0*/  IADD3.X R111, R109.reuse, R104, RZ, P1, !PT ;  /* 0x000000686d6f7210 */ /* 0x040fe20000ffe4ff */
[----:B------:R-:W-:Y:S01]  /*2ad0*/  IMAD.X R103, R104, 0x1, R99, P3 ;  /* 0x0000000168677824 */ /* 0x000fe200018e0663 */
[----:B------:R-:W-:Y:S01]  /*2ae0*/  SHF.R.S32.HI R143, RZ, 0x1f, R155 ;  /* 0x0000001fff8f7819 */ /* 0x000fe2000001149b */
[----:B------:R-:W-:Y:S01]  /*2af0*/  IMAD.X R107, R108, 0x1, R99, P2 ;  /* 0x000000016c6b7824 */ /* 0x000fe200010e0663 */
[----:B------:R-:W-:Y:S01]  /*2b00*/  SHF.R.S32.HI R142, RZ, 0x1f, R151 ;  /* 0x0000001fff8e7819 */ /* 0x000fe20000011497 */
[----:B------:R-:W-:Y:S01]  /*2b10*/  IMAD.X R113, R109, 0x1, R108, P0 ;  /* 0x000000016d717824 */ /* 0x000fe200000e066c */
[----:B------:R-:W-:-:S02]  /*2b20*/  SHF.R.S32.HI R140, RZ, 0x1f, R149 ;  /* 0x0000001fff8c7819 */ /* 0x000fc40000011495 */
[----:B------:R-:W-:Y:S02]  /*2b30*/  SHF.R.S32.HI R141, RZ, 0x1f, R150 ;  /* 0x0000001fff8d7819 */ /* 0x000fe40000011496 */
[----:B------:R-:W-:Y:S02]  /*2b40*/  SHF.R.S32.HI R139, RZ, 0x1f, R148 ;  /* 0x0000001fff8b7819 */ /* 0x000fe40000011494 */
[----:B------:R-:W-:Y:S02]  /*2b50*/  SHF.R.S32.HI R138, RZ, 0x1f, R147 ;  /* 0x0000001fff8a7819 */ /* 0x000fe40000011493 */
[----:B------:R-:W-:Y:S02]  /*2b60*/  SHF.R.S32.HI R137, RZ, 0x1f, R146 ;  /* 0x0000001fff897819 */ /* 0x000fe40000011492 */
[----:B------:R-:W-:Y:S02]  /*2b70*/  SHF.R.S32.HI R136, RZ, 0x1f, R145 ;  /* 0x0000001fff887819 */ /* 0x000fe40000011491 */
[----:B------:R-:W-:-:S07]  /*2b80*/  SHF.R.S32.HI R132, RZ, 0x1f, R144 ;  /* 0x0000001fff847819 */ /* 0x000fce0000011490 */
.L_x_953:
[----:B------:R-:W-:Y:S01]  /*2b90*/  IMAD.SHL.U32 R15, R11, 0x40, RZ ;  /* 0x000000400b0f7824 */ /* 0x000fe200078e00ff */
[----:B------:R-:W-:Y:S01]  /*2ba0*/  BSSY B0, `(.L_x_860) ;  /* 0x0000017000007945 */ /* 0x000fe20003800000 */
[----:B-----5:R-:W-:Y:S02]  /*2bb0*/  IMAD.MOV.U32 R123, RZ, RZ, R121 ;  /* 0x000000ffff7b7224 */ /* 0x020fe400078e0079 */
[----:B------:R-:W-:Y:S04]  /*2bc0*/  VIADD R14, R15, 0xffffffc0 ;  /* 0xffffffc00f0e7836 */ /* 0x000fe80000000000 */
[--C-:B------:R-:W-:Y:S02]  /*2bd0*/  IMAD.IADD R183, R68, 0x1, -R14.reuse ;  /* 0x0000000144b77824 */ /* 0x100fe400078e0a0e */
[----:B------:R-:W-:Y:S03]  /*2be0*/  IMAD.IADD R181, R75, 0x1, -R14 ;  /* 0x000000014bb57824 */ /* 0x000fe600078e0a0e */
[CC--:B------:R-:W-:Y:S02]  /*2bf0*/  ISETP.GE.AND P2, PT, R162.reuse, R183.reuse, PT ;  /* 0x000000b7a200720c */ /* 0x0c0fe40003f46270 */
[C---:B------:R-:W-:Y:S02]  /*2c00*/  ISETP.GE.AND P0, PT, R81.reuse, R183, PT ;  /* 0x000000b75100720c */ /* 0x040fe40003f06270 */
[----:B------:R-:W-:Y:S02]  /*2c10*/  ISETP.GE.AND P2, PT, R162, R181, !P2 ;  /* 0x000000b5a200720c */ /* 0x000fe40005746270 */
[-C--:B------:R-:W-:Y:S02]  /*2c20*/  ISETP.GE.AND P4, PT, R80, R183.reuse, PT ;  /* 0x000000b75000720c */ /* 0x080fe40003f86270 */
[----:B------:R-:W-:Y:S02]  /*2c30*/  ISETP.GE.AND P3, PT, R78, R183, PT ;  /* 0x000000b74e00720c */ /* 0x000fe40003f66270 */
[-C--:B------:R-:W-:Y:S02]  /*2c40*/  ISETP.GE.AND P0, PT, R81, R181.reuse, !P0 ;  /* 0x000000b55100720c */ /* 0x080fe40004706270 */
[-C--:B------:R-:W-:Y:S02]  /*2c50*/  ISETP.GE.AND P4, PT, R80, R181.reuse, !P4 ;  /* 0x000000b55000720c */ /* 0x080fe40006786270 */
[----:B------:R-:W-:Y:S03]  /*2c60*/  ISETP.GE.AND P3, PT, R78, R181, !P3 ;  /* 0x000000b54e00720c */ /* 0x000fe60005f66270 */
[----:B---3--:R-:W-:Y:S10]  /*2c70*/  @!P2 BRA `(.L_x_861) ;  /* 0x000000000024a947 */ /* 0x008ff40003800000 */
[----:B------:R-:W-:Y:S02]  /*2c80*/  ISETP.NE.AND P1, PT, R154, RZ, PT ;  /* 0x000000ff9a00720c */ /* 0x000fe40003f25270 */
[----:B------:R-:W-:Y:S11]  /*2c90*/  ISETP.NE.AND P5, PT, R153, RZ, PT ;  /* 0x000000ff9900720c */ /* 0x000ff60003fa5270 */
[----:B------:R-:W2:Y:S04]  /*2ca0*/  @P1 LD.E.128 R24, desc[UR6][R122.64] ;  /* 0x000000067a181980 */ /* 0x000ea8000c101d00 */
[----:B--2---:R1:W-:Y:S01]  /*2cb0*/  @P1 ST.E.128 desc[UR6][R134.64], R24 ;  /* 0x0000001886001985 */ /* 0x0043e2000c101d06 */
[----:B------:R-:W-:Y:S03]  /*2cc0*/  ISETP.NE.AND P1, PT, R152, RZ, PT ;  /* 0x000000ff9800720c */ /* 0x000fe60003f25270 */
[----:B------:R-:W2:Y:S04]  /*2cd0*/  @P5 LD.E.128 R20, desc[UR6][R122.64+0x80] ;  /* 0x000080067a145980 */ /* 0x000ea8000c101d00 */
[----:B--2---:R1:W-:Y:S06]  /*2ce0*/  @P5 ST.E.128 desc[UR6][R134.64+0x80], R20 ;  /* 0x0000801486005985 */ /* 0x0043ec000c101d06 */
[----:B------:R-:W2:Y:S04]  /*2cf0*/  @P1 LD.E.128 R4, desc[UR6][R122.64+0x100] ;  /* 0x000100067a041980 */ /* 0x000ea8000c101d00 */
[----:B--2---:R1:W-:Y:S02]  /*2d00*/  @P1 ST.E.128 desc[UR6][R134.64+0x100], R4 ;  /* 0x0001000486001985 */ /* 0x0043e4000c101d06 */
.L_x_861:
[----:B------:R-:W-:Y:S05]  /*2d10*/  BSYNC B0 ;  /* 0x0000000000007941 */ /* 0x000fea0003800000 */
.L_x_860:
[----:B------:R-:W-:Y:S04]  /*2d20*/  BSSY B0, `(.L_x_862) ;  /* 0x000000f000007945 */ /* 0x000fe80003800000 */
[----:B------:R-:W-:Y:S05]  /*2d30*/  @!P0 BRA `(.L_x_863) ;  /* 0x0000000000348947 */ /* 0x000fea0003800000 */
[----:B------:R-:W-:Y:S02]  /*2d40*/  ISETP.NE.AND P1, PT, R154, RZ, PT ;  /* 0x000000ff9a00720c */ /* 0x000fe40003f25270 */
[----:B------:R-:W-:Y:S02]  /*2d50*/  IADD3 R28, P0, R122, R117, RZ ;  /* 0x000000757a1c7210 */ /* 0x000fe40007f1e0ff */
[----:B------:R-:W-:Y:S03]  /*2d60*/  LEA R2, P5, R199, R134, 0x1 ;  /* 0x00000086c7027211 */ /* 0x000fe600078a08ff */
[----:B------:R-:W-:Y:S01]  /*2d70*/  IMAD.X R29, R123, 0x1, R115, P0 ;  /* 0x000000017b1d7824 */ /* 0x000fe200000e0673 */
[----:B------:R-:W-:Y:S02]  /*2d80*/  ISETP.NE.AND P0, PT, R153, RZ, PT ;  /* 0x000000ff9900720c */ /* 0x000fe40003f05270 */
[----:B------:R-:W-:Y:S03]  /*2d90*/  LEA.HI.X R3, R199, R135, R200, 0x1, P5 ;  /* 0x00000087c7037211 */ /* 0x000fe600028f0cc8 */
[----:B-1----:R-:W2:Y:S04]  /*2da0*/  @P1 LD.E.128 R24, desc[UR6][R28.64] ;  /* 0x000000061c181980 */ /* 0x002ea8000c101d00 */
[----:B--2---:R2:W-:Y:S01]  /*2db0*/  @P1 ST.E.128 desc[UR6][R2.64], R24 ;  /* 0x0000001802001985 */ /* 0x0045e2000c101d06 */
[----:B------:R-:W-:Y:S03]  /*2dc0*/  ISETP.NE.AND P1, PT, R152, RZ, PT ;  /* 0x000000ff9800720c */ /* 0x000fe60003f25270 */
[----:B------:R-:W3:Y:S04]  /*2dd0*/  @P0 LD.E.128 R20, desc[UR6][R28.64+0x80] ;  /* 0x000080061c140980 */ /* 0x000ee8000c101d00 */
[----:B---3--:R2:W-:Y:S06]  /*2de0*/  @P0 ST.E.128 desc[UR6][R2.64+0x80], R20 ;  /* 0x0000801402000985 */ /* 0x0085ec000c101d06 */
[----:B------:R-:W3:Y:S04]  /*2df0*/  @P1 LD.E.128 R4, desc[UR6][R28.64+0x100] ;  /* 0x000100061c041980 */ /* 0x000ee8000c101d00 */
[----:B---3--:R2:W-:Y:S02]  /*2e00*/  @P1 ST.E.128 desc[UR6][R2.64+0x100], R4 ;  /* 0x0001000402001985 */ /* 0x0085e4000c101d06 */
.L_x_863:
[----:B------:R-:W-:Y:S05]  /*2e10*/  BSYNC B0 ;  /* 0x0000000000007941 */ /* 0x000fea0003800000 */
.L_x_862:
[----:B------:R-:W-:Y:S04]  /*2e20*/  BSSY B0, `(.L_x_864) ;  /* 0x000000f000007945 */ /* 0x000fe80003800000 */
[----:B------:R-:W-:Y:S05]  /*2e30*/  @!P4 BRA `(.L_x_865) ;  /* 0x000000000034c947 */ /* 0x000fea0003800000 */
[----:B------:R-:W-:Y:S02]  /*2e40*/  ISETP.NE.AND P1, PT, R154, RZ, PT ;  /* 0x000000ff9a00720c */ /* 0x000fe40003f25270 */
[----:B------:R-:W-:Y:S02]  /*2e50*/  IADD3 R28, P0, R122, R119, RZ ;  /* 0x000000777a1c7210 */ /* 0x000fe40007f1e0ff */
[----:B--2---:R-:W-:Y:S03]  /*2e60*/  IADD3 R2, P4, R134, R83, RZ ;  /* 0x0000005386027210 */ /* 0x004fe60007f9e0ff */
[----:B------:R-:W-:Y:S01]  /*2e70*/  IMAD.X R29, R123, 0x1, R118, P0 ;  /* 0x000000017b1d7824 */ /* 0x000fe200000e0676 */
[----:B------:R-:W-:Y:S01]  /*2e80*/  ISETP.NE.AND P0, PT, R153, RZ, PT ;  /* 0x000000ff9900720c */ /* 0x000fe20003f05270 */
[----:B------:R-:W-:Y:S04]  /*2e90*/  IMAD.X R3, R135, 0x1, R84, P4 ;  /* 0x0000000187037824 */ /* 0x000fe800020e0654 */
[----:B-1----:R-:W2:Y:S04]  /*2ea0*/  @P1 LD.E.128 R24, desc[UR6][R28.64] ;  /* 0x000000061c181980 */ /* 0x002ea8000c101d00 */
[----:B--2---:R3:W-:Y:S01]  /*2eb0*/  @P1 ST.E.128 desc[UR6][R2.64], R24 ;  /* 0x0000001802001985 */ /* 0x0047e2000c101d06 */
[----:B------:R-:W-:Y:S03]  /*2ec0*/  ISETP.NE.AND P1, PT, R152, RZ, PT ;  /* 0x000000ff9800720c */ /* 0x000fe60003f25270 */
[----:B------:R-:W2:Y:S04]  /*2ed0*/  @P0 LD.E.128 R20, desc[UR6][R28.64+0x80] ;  /* 0x000080061c140980 */ /* 0x000ea8000c101d00 */
[----:B--2---:R3:W-:Y:S06]  /*2ee0*/  @P0 ST.E.128 desc[UR6][R2.64+0x80], R20 ;  /* 0x0000801402000985 */ /* 0x0047ec000c101d06 */
[----:B------:R-:W2:Y:S04]  /*2ef0*/  @P1 LD.E.128 R4, desc[UR6][R28.64+0x100] ;  /* 0x000100061c041980 */ /* 0x000ea8000c101d00 */
[----:B--2---:R3:W-:Y:S02]  /*2f00*/  @P1 ST.E.128 desc[UR6][R2.64+0x100], R4 ;  /* 0x0001000402001985 */ /* 0x0047e4000c101d06 */
.L_x_865:
[----:B------:R-:W-:Y:S05]  /*2f10*/  BSYNC B0 ;  /* 0x0000000000007941 */ /* 0x000fea0003800000 */
.L_x_864:
[----:B------:R-:W-:Y:S04]  /*2f20*/  BSSY B0, `(.L_x_866) ;  /* 0x000000f000007945 */ /* 0x000fe80003800000 */
[----:B------:R-:W-:Y:S05]  /*2f30*/  @!P3 BRA `(.L_x_867) ;  /* 0x000000000034b947 */ /* 0x000fea0003800000 */
[----:B------:R-:W-:Y:S02]  /*2f40*/  ISETP.NE.AND P1, PT, R154, RZ, PT ;  /* 0x000000ff9a00720c */ /* 0x000fe40003f25270 */
[----:B------:R-:W-:Y:S02]  /*2f50*/  IADD3 R28, P0, R122, R176, RZ ;  /* 0x000000b07a1c7210 */ /* 0x000fe40007f1e0ff */
[----:B--23--:R-:W-:Y:S03]  /*2f60*/  IADD3 R2, P3, R134, R174, RZ ;  /* 0x000000ae86027210 */ /* 0x00cfe60007f7e0ff */
        /* <DEDUP_REMOVED lines=10> */
.L_x_867:
[----:B------:R-:W-:Y:S05]  /*3010*/  BSYNC B0 ;  /* 0x0000000000007941 */ /* 0x000fea0003800000 */
.L_x_866:
[----:B-1234-:R-:W2:Y:S01]  /*3020*/  LD.E R21, desc[UR6][R16.64+0xd0] ;  /* 0x0000d00610157980 */ /* 0x01eea2000c101900 */
[----:B------:R-:W-:Y:S03]  /*3030*/  BSSY B3, `(.L_x_868) ;  /* 0x0000791000037945 */ /* 0x000fe60003800000 */
[----:B------:R-:W3:Y:S01]  /*3040*/  LD.E R121, desc[UR6][R16.64+0x130] ;  /* 0x0001300610797980 */ /* 0x000ee2000c101900 */
[----:B--2---:R-:W-:Y:S01]  /*3050*/  ISETP.NE.AND P1, PT, R21, RZ, PT ;  /* 0x000000ff1500720c */ /* 0x004fe20003f25270 */
[----:B---3--:R-:W-:Y:S05]  /*3060*/  IMAD.U32 R121, R121, -0x40, RZ ;  /* 0xffffffc079797824 */ /* 0x008fea00078e00ff */
[C---:B------:R-:W-:Y:S04]  /*3070*/  LEA R122, P0, R121.reuse, R122, 0x1 ;  /* 0x0000007a797a7211 */ /* 0x040fe800078008ff */
[----:B------:R-:W-:Y:S03]  /*3080*/  LEA.HI.X.SX32 R121, R121, R123, 0x1, P0 ;  /* 0x0000007b79797211 */ /* 0x000fe600000f0eff */
[----:B------:R-:W-:Y:S06]  /*3090*/  @!P1 BRA `(.L_x_869) ;  /* 0x0000007000b49947 */ /* 0x000fec0003800000 */
[----:B------:R-:W2:Y:S04]  /*30a0*/  LD.E.U8 R0, desc[UR6][R16.64+0x1b3] ;  /* 0x0001b30610007980 */ /* 0x000ea8000c101100 */
[----:B------:R1:W5:Y:S01]  /*30b0*/  LD.E R123, desc[UR6][R16.64+0xc0] ;  /* 0x0000c006107b7980 */ /* 0x000362000c101900 */
[----:B--2---:R-:W-:Y:S11]  /*30c0*/  ISETP.NE.AND P0, PT, R0, RZ, PT ;  /* 0x000000ff0000720c */ /* 0x004ff60003f05270 */
[----:B------:R-:W-:Y:S02]  /*30d0*/  @!UPT UIADD3 URZ, URZ, URZ, URZ ;  /* 0x0000003f3f3ff290 */ /* 0x000fe4000fffe03f */
[----:B-1----:R-:W-:Y:S05]  /*30e0*/  @!P0 BRA `(.L_x_870) ;  /* 0x00000028006c8947 */ /* 0x002fea0003800000 */
[----:B------:R-:W-:Y:S04]  /*30f0*/  BSSY B1, `(.L_x_871) ;  /* 0x0000096000017945 */ /* 0x000fe80003800000 */
[----:B------:R-:W-:Y:S05]  /*3100*/  @!P2 BRA `(.L_x_872) ;  /* 0x000000080050a947 */ /* 0x000fea0003800000 */
[-C--:B-----5:R-:W-:Y:S01]  /*3110*/  ISETP.GE.AND P0, PT, R12, R123.reuse, PT ;  /* 0x0000007b0c00720c */ /* 0x0a0fe20003f06270 */
[----:B------:R-:W-:Y:S01]  /*3120*/  BSSY B0, `(.L_x_873) ;  /* 0x0000032000007945 */ /* 0x000fe20003800000 */
[-C--:B------:R-:W-:Y:S02]  /*3130*/  ISETP.GE.AND P2, PT, R10, R123.reuse, PT ;  /* 0x0000007b0a00720c */ /* 0x080fe40003f46270 */
[----:B------:R-:W-:Y:S09]  /*3140*/  ISETP.GE.AND P1, PT, R9, R123, PT ;  /* 0x0000007b0900720c */ /* 0x000ff20003f26270 */
[----:B------:R-:W-:Y:S05]  /*3150*/  @P0 BRA `(.L_x_874) ;  /* 0x0000000000b80947 */ /* 0x000fea0003800000 */
[----:B------:R-:W-:Y:S01]  /*3160*/  ISETP.GE.AND P0, PT, R12, R21, PT ;  /* 0x000000150c00720c */ /* 0x000fe20003f06270 */
[----:B------:R-:W2:Y:S11]  /*3170*/  LD.E.128 R24, desc[UR6][R124.64] ;  /* 0x000000067c187980 */ /* 0x000eb6000c101d00 */
[----:B------:R-:W-:Y:S01]  /*3180*/  @!UPT UIADD3 URZ, URZ, URZ, URZ ;  /* 0x0000003f3f3ff290 */ /* 0x000fe2000fffe03f */
[----:B------:R-:W3:Y:S06]  /*3190*/  @!P0 LD.E.64 R34, desc[UR6][R58.64] ;  /* 0x000000063a228980 */ /* 0x000eec000c101b00 */
[----:B------:R-:W4:Y:S01]  /*31a0*/  @!P0 LD.E.64 R6, desc[UR6][R18.64] ;  /* 0x0000000612068980 */ /* 0x000f22000c101b00 */
[C---:B--2---:R-:W-:Y:S01]  /*31b0*/  @!P0 LOP3.LUT R23, R24.reuse, 0xffff0000, RZ, 0xc0, !PT ;  /* 0xffff000018178812 */ /* 0x044fe200078ec0ff */
[----:B------:R-:W-:Y:S01]  /*31c0*/  @!P0 IMAD.U32 R31, R24, 0x10000, RZ ;  /* 0x00010000181f8824 */ /* 0x000fe200078e00ff */
[C---:B------:R-:W-:Y:S01]  /*31d0*/  @!P0 LOP3.LUT R20, R26.reuse, 0xffff0000, RZ, 0xc0, !PT ;  /* 0xffff00001a148812 */ /* 0x040fe200078ec0ff */
[----:B------:R-:W-:Y:S01]  /*31e0*/  @!P0 IMAD.U32 R28, R26, 0x10000, RZ ;  /* 0x000100001a1c8824 */ /* 0x000fe200078e00ff */
[----:B------:R-:W-:Y:S02]  /*31f0*/  @!P0 SHF.L.U32 R30, R27, 0x10, RZ ;  /* 0x000000101b1e8819 */ /* 0x000fe400000006ff */
[C---:B---3--:R-:W-:Y:S01]  /*3200*/  @!P0 LOP3.LUT R33, R34.reuse, 0xffff0000, RZ, 0xc0, !PT ;  /* 0xffff000022218812 */ /* 0x048fe200078ec0ff */
[----:B------:R-:W-:Y:S01]  /*3210*/  @!P0 IMAD.U32 R29, R34, 0x10000, RZ ;  /* 0x00010000221d8824 */ /* 0x000fe200078e00ff */
[C---:B------:R-:W-:Y:S02]  /*3220*/  @!P0 SHF.L.U32 R22, R35.reuse, 0x10, RZ ;  /* 0x0000001023168819 */ /* 0x040fe400000006ff */
[----:B------:R-:W-:Y:S01]  /*3230*/  @!P0 LOP3.LUT R35, R35, 0xffff0000, RZ, 0xc0, !PT ;  /* 0xffff000023238812 */ /* 0x000fe200078ec0ff */
[----:B------:R-:W-:Y:S01]  /*3240*/  @!P0 FMUL.FTZ R37, R23, R29 ;  /* 0x0000001d17258220 */ /* 0x000fe20000410000 */
[----:B----4-:R-:W-:Y:S01]  /*3250*/  @!P0 SHF.L.U32 R8, R6, 0x10, RZ ;  /* 0x0000001006088819 */ /* 0x010fe200000006ff */
[----:B------:R-:W-:Y:S01]  /*3260*/  @!P0 FMUL.FTZ R32, R20, R22 ;  /* 0x0000001614208220 */ /* 0x000fe20000410000 */
[----:B------:R-:W-:Y:S02]  /*3270*/  @!P0 LOP3.LUT R6, R6, 0xffff0000, RZ, 0xc0, !PT ;  /* 0xffff000006068812 */ /* 0x000fe400078ec0ff */
[----:B------:R-:W-:Y:S01]  /*3280*/  @!P0 SHF.L.U32 R5, R7, 0x10, RZ ;  /* 0x0000001007058819 */ /* 0x000fe200000006ff */
[-C--:B------:R-:W-:Y:S01]  /*3290*/  @!P0 FMUL.FTZ R0, R23, R8.reuse ;  /* 0x0000000817008220 */ /* 0x080fe20000410000 */
[----:B------:R-:W-:Y:S01]  /*32a0*/  @!P0 LOP3.LUT R23, R25, 0xffff0000, RZ, 0xc0, !PT ;  /* 0xffff000019178812 */ /* 0x000fe200078ec0ff */
[----:B------:R-:W-:Y:S01]  /*32b0*/  @!P0 FFMA.FTZ R37, R31, R8, -R37 ;  /* 0x000000081f258223 */ /* 0x000fe20000010825 */
[----:B------:R-:W-:Y:S01]  /*32c0*/  @!P0 LOP3.LUT R7, R7, 0xffff0000, RZ, 0xc0, !PT ;  /* 0xffff000007078812 */ /* 0x000fe200078ec0ff */
[----:B------:R-:W-:Y:S01]  /*32d0*/  @!P0 FFMA.FTZ R0, R29, R31, R0 ;  /* 0x0000001f1d008223 */ /* 0x000fe20000010000 */
[----:B------:R-:W-:Y:S01]  /*32e0*/  @!P0 LOP3.LUT R8, R27, 0xffff0000, RZ, 0xc0, !PT ;  /* 0xffff00001b088812 */ /* 0x000fe200078ec0ff */
[----:B------:R-:W-:Y:S01]  /*32f0*/  @!P0 FFMA.FTZ R32, R28, R5, -R32 ;  /* 0x000000051c208223 */ /* 0x000fe20000010820 */
[----:B------:R-:W-:Y:S01]  /*3300*/  @!P0 SHF.L.U32 R29, R25, 0x10, RZ ;  /* 0x00000010191d8819 */ /* 0x000fe200000006ff */
[CC--:B------:R-:W-:Y:S01]  /*3310*/  @!P0 FMUL.FTZ R2, R23.reuse, R6.reuse ;  /* 0x0000000617028220 */ /* 0x0c0fe20000410000 */
[----:B------:R-:W-:Y:S01]  /*3320*/  @!P0 F2FP.BF16.F32.PACK_AB R37, R0, R37 ;  /* 0x000000250025823e */ /* 0x000fe200000010ff */
[----:B------:R-:W-:Y:S01]  /*3330*/  @!P0 FMUL.FTZ R39, R23, R33 ;  /* 0x0000002117278220 */ /* 0x000fe20000410000 */
[----:B------:R-:W-:Y:S01]  /*3340*/  @!P0 FMUL.FTZ R3, R20, R5 ;  /* 0x0000000514038220 */ /* 0x000fe20000410000 */
[C---:B------:R-:W-:Y:S01]  /*3350*/  @!P0 FMUL.FTZ R41, R8.reuse, R35 ;  /* 0x0000002308298220 */ /* 0x040fe20000410000 */
[----:B------:R-:W-:Y:S01]  /*3360*/  @!P0 MOV R24, R37 ;  /* 0x0000002500188202 */ /* 0x000fe20000000f00 */
[----:B------:R-:W-:Y:S01]  /*3370*/  @!P0 FMUL.FTZ R4, R8, R7 ;  /* 0x0000000708048220 */ /* 0x000fe20000410000 */
[----:B------:R-:W-:Y:S01]  /*3380*/  @!P0 FFMA.FTZ R2, R33, R29, R2 ;  /* 0x0000001d21028223 */ /* 0x000fe20000010002 */
[----:B------:R-:W-:Y:S01]  /*3390*/  @!P0 FFMA.FTZ R39, R29, R6, -R39 ;  /* 0x000000061d278223 */ /* 0x000fe20000010827 */
[----:B------:R-:W-:Y:S01]  /*33a0*/  @!P0 FFMA.FTZ R3, R22, R28, R3 ;  /* 0x0000001c16038223 */ /* 0x000fe20000010003 */
[----:B------:R-:W-:Y:S01]  /*33b0*/  @!P0 FFMA.FTZ R41, R30, R7, -R41 ;  /* 0x000000071e298223 */ /* 0x000fe20000010829 */
[----:B------:R-:W-:Y:S02]  /*33c0*/  @!P0 FFMA.FTZ R4, R35, R30, R4 ;  /* 0x0000001e23048223 */ /* 0x000fe40000010004 */
[----:B------:R-:W-:Y:S02]  /*33d0*/  @!P0 F2FP.BF16.F32.PACK_AB R36, R2, R39 ;  /* 0x000000270224823e */ /* 0x000fe400000010ff */
[----:B------:R-:W-:Y:S02]  /*33e0*/  @!P0 F2FP.BF16.F32.PACK_AB R32, R3, R32 ;  /* 0x000000200320823e */ /* 0x000fe400000010ff */
[----:B------:R-:W-:Y:S01]  /*33f0*/  @!P0 F2FP.BF16.F32.PACK_AB R41, R4, R41 ;  /* 0x000000290429823e */ /* 0x000fe200000010ff */
[----:B------:R-:W-:Y:S01]  /*3400*/  @!P0 IMAD.MOV.U32 R25, RZ, RZ, R36 ;  /* 0x000000ffff198224 */ /* 0x000fe200078e0024 */
[----:B------:R-:W-:Y:S02]  /*3410*/  @!P0 MOV R26, R32 ;  /* 0x00000020001a8202 */ /* 0x000fe40000000f00 */
[----:B------:R-:W-:Y:S05]  /*3420*/  @!P0 MOV R27, R41 ;  /* 0x00000029001b8202 */ /* 0x000fea0000000f00 */
[----:B------:R1:W-:Y:S02]  /*3430*/  ST.E.128 desc[UR6][R130.64], R24 ;  /* 0x0000001882007985 */ /* 0x0003e4000c101d06 */
.L_x_874:
[----:B------:R-:W-:Y:S05]  /*3440*/  BSYNC B0 ;  /* 0x0000000000007941 */ /* 0x000fea0003800000 */
.L_x_873:
[----:B------:R-:W-:Y:S04]  /*3450*/  BSSY B0, `(.L_x_875) ;  /* 0x0000030000007945 */ /* 0x000fe80003800000 */
[----:B------:R-:W-:Y:S05]  /*3460*/  @P2 BRA `(.L_x_876) ;  /* 0x0000000000b82947 */ /* 0x000fea0003800000 */
[----:B------:R-:W-:Y:S01]  /*3470*/  ISETP.GE.AND P0, PT, R10, R21, PT ;  /* 0x000000150a00720c */ /* 0x000fe20003f06270 */
[----:B-1----:R-:W2:Y:S11]  /*3480*/  LD.E.128 R24, desc[UR6][R124.64+0x80] ;  /* 0x000080067c187980 */ /* 0x002eb6000c101d00 */
        /* <DEDUP_REMOVED lines=44> */
.L_x_876:
[----:B------:R-:W-:Y:S05]  /*3750*/  BSYNC B0 ;  /* 0x0000000000007941 */ /* 0x000fea0003800000 */
.L_x_875:
[----:B------:R-:W-:Y:S05]  /*3760*/  @P1 BRA `(.L_x_872) ;  /* 0x0000000000b81947 */ /* 0x000fea0003800000 */
[----:B------:R-:W-:Y:S01]  /*3770*/  ISETP.GE.AND P0, PT, R9, R21, PT ;  /* 0x000000150900720c */ /* 0x000fe20003f06270 */
[----:B-12---:R-:W2:Y:S11]  /*3780*/  LD.E.128 R24, desc[UR6][R124.64+0x100] ;  /* 0x000100067c187980 */ /* 0x006eb6000c101d00 */
        /* <DEDUP_REMOVED lines=44> */
.L_x_872:
[----:B------:R-:W-:Y:S05]  /*3a50*/  BSYNC B1 ;  /* 0x0000000000017941 */ /* 0x000fea0003800000 */
.L_x_871:
[C---:B------:R-:W-:Y:S01]  /*3a60*/  ISETP.GE.AND P0, PT, R81.reuse, R183, PT ;  /* 0x000000b75100720c */ /* 0x040fe20003f06270 */
[----:B------:R-:W-:Y:S03]  /*3a70*/  BSSY B1, `(.L_x_877) ;  /* 0x00000a7000017945 */ /* 0x000fe60003800000 */
[----:B------:R-:W-:Y:S11]  /*3a80*/  ISETP.GE.AND P0, PT, R81, R181, !P0 ;  /* 0x000000b55100720c */ /* 0x000ff60004706270 */
[----:B------:R-:W-:Y:S02]  /*3a90*/  @!UPT UIADD3 URZ, URZ, URZ, URZ ;  /* 0x0000003f3f3ff290 */ /* 0x000fe4000fffe03f */
[----:B------:R-:W-:Y:S05]  /*3aa0*/  @!P0 BRA `(.L_x_878) ;  /* 0x00000008008c8947 */ /* 0x000fea0003800000 */
[-C--:B-----5:R-:W-:Y:S01]  /*3ab0*/  ISETP.GE.AND P0, PT, R12, R123.reuse, PT ;  /* 0x0000007b0c00720c */ /* 0x0a0fe20003f06270 */
[C---:B------:R-:W-:Y:S01]  /*3ac0*/  IMAD.SHL.U32 R5, R155.reuse, 0x2, RZ ;  /* 0x000000029b057824 */ /* 0x040fe200078e00ff */
[----:B------:R-:W-:Y:S01]  /*3ad0*/  SHF.L.U64.HI R3, R155, 0x1, R143 ;  /* 0x000000019b037819 */ /* 0x000fe2000001028f */
[----:B------:R-:W-:Y:S01]  /*3ae0*/  BSSY B0, `(.L_x_879) ;  /* 0x0000039000007945 */ /* 0x000fe20003800000 */
[----:B------:R-:W-:Y:S02]  /*3af0*/  ISETP.GE.AND P2, PT, R10, R123, PT ;  /* 0x0000007b0a00720c */ /* 0x000fe40003f46270 */
[-C--:B------:R-:W-:Y:S02]  /*3b00*/  IADD3 R22, P4, R18, R5.reuse, RZ ;  /* 0x0000000512167210 */ /* 0x080fe40007f9e0ff */
[----:B------:R-:W-:Y:S02]  /*3b10*/  IADD3 R38, P3, R58, R5, RZ ;  /* 0x000000053a267210 */ /* 0x000fe40007f7e0ff */
[----:B------:R-:W-:Y:S01]  /*3b20*/  ISETP.GE.AND P1, PT, R9, R123, PT ;  /* 0x0000007b0900720c */ /* 0x000fe20003f26270 */
[--C-:B------:R-:W-:Y:S02]  /*3b30*/  IMAD.X R23, R19, 0x1, R3.reuse, P4 ;  /* 0x0000000113177824 */ /* 0x100fe400020e0603 */
[----:B------:R-:W-:Y:S01]  /*3b40*/  IMAD.X R39, R59, 0x1, R3, P3 ;  /* 0x000000013b277824 */ /* 0x000fe200018e0603 */
[----:B------:R-:W-:Y:S09]  /*3b50*/  @P0 BRA `(.L_x_880) ;  /* 0x0000000000c40947 */ /* 0x000ff20003800000 */
[----:B------:R-:W-:Y:S02]  /*3b60*/  ISETP.GE.AND P0, PT, R12, R21, PT ;  /* 0x000000150c00720c */ /* 0x000fe40003f06270 */
[C---:B------:R-:W-:Y:S04]  /*3b70*/  LEA R42, P3, R102.reuse, R124, 0x1 ;  /* 0x0000007c662a7211 */ /* 0x040fe800078608ff */
[----:B------:R-:W-:Y:S05]  /*3b80*/  LEA.HI.X R43, R102, R125, R99, 0x1, P3 ;  /* 0x0000007d662b7211 */ /* 0x000fea00018f0c63 */
[----:B-123--:R1:W2:Y:S08]  /*3b90*/  LD.E.128 R24, desc[UR6][R42.64] ;  /* 0x000000062a187980 */ /* 0x00e2b0000c101d00 */
[----:B------:R-:W3:Y:S06]  /*3ba0*/  @!P0 LD.E.64 R36, desc[UR6][R38.64] ;  /* 0x0000000626248980 */ /* 0x000eec000c101b00 */
[----:B------:R-:W4:Y:S01]  /*3bb0*/  @!P0 LD.E.64 R6, desc[UR6][R22.64] ;  /* 0x0000000616068980 */ /* 0x000f22000c101b00 */
[----:B-1----:R-:W-:Y:S02]  /*3bc0*/  LEA R42, P3, R201, R130, 0x1 ;  /* 0x00000082c92a7211 */ /* 0x002fe400078608ff */
[C---:B--2---:R-:W-:Y:S01]  /*3bd0*/  @!P0 LOP3.LUT R29, R24.reuse, 0xffff0000, RZ, 0xc0, !PT ;  /* 0xffff0000181d8812 */ /* 0x044fe200078ec0ff */
[----:B------:R-:W-:Y:S01]  /*3be0*/  @!P0 IMAD.U32 R32, R27, 0x10000, RZ ;  /* 0x000100001b208824 */ /* 0x000fe200078e00ff */
[----:B------:R-:W-:Y:S02]  /*3bf0*/  @!P0 SHF.L.U32 R33, R24, 0x10, RZ ;  /* 0x0000001018218819 */ /* 0x000fe400000006ff */
[C---:B------:R-:W-:Y:S02]  /*3c00*/  @!P0 LOP3.LUT R20, R26.reuse, 0xffff0000, RZ, 0xc0, !PT ;  /* 0xffff00001a148812 */ /* 0x040fe400078ec0ff */
[----:B------:R-:W-:Y:S02]  /*3c10*/  @!P0 SHF.L.U32 R30, R26, 0x10, RZ ;  /* 0x000000101a1e8819 */ /* 0x000fe400000006ff */
[C---:B---3--:R-:W-:Y:S01]  /*3c20*/  @!P0 SHF.L.U32 R31, R36.reuse, 0x10, RZ ;  /* 0x00000010241f8819 */ /* 0x048fe200000006ff */
[C---:B------:R-:W-:Y:S01]  /*3c30*/  @!P0 IMAD.U32 R28, R37.reuse, 0x10000, RZ ;  /* 0x00010000251c8824 */ /* 0x040fe200078e00ff */
[----:B------:R-:W-:Y:S02]  /*3c40*/  @!P0 LOP3.LUT R35, R36, 0xffff0000, RZ, 0xc0, !PT ;  /* 0xffff000024238812 */ /* 0x000fe400078ec0ff */
[----:B------:R-:W-:Y:S01]  /*3c50*/  @!P0 LOP3.LUT R37, R37, 0xffff0000, RZ, 0xc0, !PT ;  /* 0xffff000025258812 */ /* 0x000fe200078ec0ff */
[----:B------:R-:W-:Y:S01]  /*3c60*/  @!P0 FMUL.FTZ R41, R29, R31 ;  /* 0x0000001f1d298220 */ /* 0x000fe20000410000 */
[C---:B----4-:R-:W-:Y:S01]  /*3c70*/  @!P0 IMAD.U32 R8, R6.reuse, 0x10000, RZ ;  /* 0x0001000006088824 */ /* 0x050fe200078e00ff */
[----:B------:R-:W-:Y:S01]  /*3c80*/  @!P0 LOP3.LUT R6, R6, 0xffff0000, RZ, 0xc0, !PT ;  /* 0xffff000006068812 */ /* 0x000fe200078ec0ff */
[C---:B------:R-:W-:Y:S01]  /*3c90*/  @!P0 IMAD.U32 R5, R7.reuse, 0x10000, RZ ;  /* 0x0001000007058824 */ /* 0x040fe200078e00ff */
[----:B------:R-:W-:Y:S01]  /*3ca0*/  @!P0 LOP3.LUT R7, R7, 0xffff0000, RZ, 0xc0, !PT ;  /* 0xffff000007078812 */ /* 0x000fe200078ec0ff */
[-C--:B------:R-:W-:Y:S01]  /*3cb0*/  @!P0 FMUL.FTZ R0, R29, R8.reuse ;  /* 0x000000081d008220 */ /* 0x080fe20000410000 */
[----:B------:R-:W-:Y:S01]  /*3cc0*/  @!P0 LOP3.LUT R29, R25, 0xffff0000, RZ, 0xc0, !PT ;  /* 0xffff0000191d8812 */ /* 0x000fe200078ec0ff */
[----:B------:R-:W-:Y:S01]  /*3cd0*/  @!P0 FFMA.FTZ R41, R33, R8, -R41 ;  /* 0x0000000821298223 */ /* 0x000fe20000010829 */
[----:B------:R-:W-:Y:S01]  /*3ce0*/  @!P0 LOP3.LUT R8, R27, 0xffff0000, RZ, 0xc0, !PT ;  /* 0xffff00001b088812 */ /* 0x000fe200078ec0ff */
[----:B------:R-:W-:Y:S01]  /*3cf0*/  @!P0 FFMA.FTZ R0, R31, R33, R0 ;  /* 0x000000211f008223 */ /* 0x000fe20000010000 */
[----:B------:R-:W-:Y:S02]  /*3d00*/  @!P0 IMAD.U32 R31, R25, 0x10000, RZ ;  /* 0x00010000191f8824 */ /* 0x000fe400078e00ff */
[C---:B------:R-:W-:Y:S01]  /*3d10*/  @!P0 FMUL.FTZ R2, R29.reuse, R6 ;  /* 0x000000061d028220 */ /* 0x040fe20000410000 */
[----:B------:R-:W-:Y:S01]  /*3d20*/  @!P0 FMUL.FTZ R43, R29, R35 ;  /* 0x000000231d2b8220 */ /* 0x000fe20000410000 */
[----:B------:R-:W-:Y:S01]  /*3d30*/  @!P0 FMUL.FTZ R3, R20, R5 ;  /* 0x0000000514038220 */ /* 0x000fe20000410000 */
[----:B------:R-:W-:Y:S01]  /*3d40*/  @!P0 F2FP.BF16.F32.PACK_AB R41, R0, R41 ;  /* 0x000000290029823e */ /* 0x000fe200000010ff */
[----:B------:R-:W-:Y:S01]  /*3d50*/  @!P0 FMUL.FTZ R34, R20, R28 ;  /* 0x0000001c14228220 */ /* 0x000fe20000410000 */
[C---:B------:R-:W-:Y:S01]  /*3d60*/  @!P0 FMUL.FTZ R45, R8.reuse, R37 ;  /* 0x00000025082d8220 */ /* 0x040fe20000410000 */
[----:B------:R-:W-:Y:S01]  /*3d70*/  @!P0 FMUL.FTZ R4, R8, R7 ;  /* 0x0000000708048220 */ /* 0x000fe20000410000 */
[----:B------:R-:W-:Y:S01]  /*3d80*/  @!P0 MOV R24, R41 ;  /* 0x0000002900188202 */ /* 0x000fe20000000f00 */
[----:B------:R-:W-:Y:S01]  /*3d90*/  @!P0 FFMA.FTZ R2, R35, R31, R2 ;  /* 0x0000001f23028223 */ /* 0x000fe20000010002 */
[----:B------:R-:W-:Y:S01]  /*3da0*/  @!P0 FFMA.FTZ R43, R31, R6, -R43 ;  /* 0x000000061f2b8223 */ /* 0x000fe2000001082b */
[----:B------:R-:W-:Y:S01]  /*3db0*/  @!P0 FFMA.FTZ R3, R28, R30, R3 ;  /* 0x0000001e1c038223 */ /* 0x000fe20000010003 */
[----:B------:R-:W-:Y:S01]  /*3dc0*/  @!P0 FFMA.FTZ R34, R30, R5, -R34 ;  /* 0x000000051e228223 */ /* 0x000fe20000010822 */
[----:B------:R-:W-:Y:S01]  /*3dd0*/  @!P0 FFMA.FTZ R45, R32, R7, -R45 ;  /* 0x00000007202d8223 */ /* 0x000fe2000001082d */
[----:B------:R-:W-:Y:S01]  /*3de0*/  @!P0 FFMA.FTZ R4, R37, R32, R4 ;  /* 0x0000002025048223 */ /* 0x000fe20000010004 */
[----:B------:R-:W-:Y:S02]  /*3df0*/  @!P0 F2FP.BF16.F32.PACK_AB R40, R2, R43 ;  /* 0x0000002b0228823e */ /* 0x000fe400000010ff */
[----:B------:R-:W-:Y:S02]  /*3e00*/  @!P0 F2FP.BF16.F32.PACK_AB R34, R3, R34 ;  /* 0x000000220322823e */ /* 0x000fe400000010ff */
[----:B------:R-:W-:Y:S01]  /*3e10*/  @!P0 F2FP.BF16.F32.PACK_AB R45, R4, R45 ;  /* 0x0000002d042d823e */ /* 0x000fe200000010ff */
[----:B------:R-:W-:Y:S01]  /*3e20*/  @!P0 IMAD.MOV.U32 R25, RZ, RZ, R40 ;  /* 0x000000ffff198224 */ /* 0x000fe200078e0028 */
[----:B------:R-:W-:Y:S02]  /*3e30*/  LEA.HI.X R43, R201, R131, R202, 0x1, P3 ;  /* 0x00000083c92b7211 */ /* 0x000fe400018f0cca */
[----:B------:R-:W-:Y:S02]  /*3e40*/  @!P0 MOV R26, R34 ;  /* 0x00000022001a8202 */ /* 0x000fe40000000f00 */
[----:B------:R-:W-:Y:S05]  /*3e50*/  @!P0 MOV R27, R45 ;  /* 0x0000002d001b8202 */ /* 0x000fea0000000f00 */
[----:B------:R4:W-:Y:S02]  /*3e60*/  ST.E.128 desc[UR6][R42.64], R24 ;  /* 0x000000182a007985 */ /* 0x0009e4000c101d06 */
.L_x_880:
[----:B------:R-:W-:Y:S05]  /*3e70*/  BSYNC B0 ;  /* 0x0000000000007941 */ /* 0x000fea0003800000 */
.L_x_879:
[----:B------:R-:W-:Y:S04]  /*3e80*/  BSSY B0, `(.L_x_881) ;  /* 0x0000033000007945 */ /* 0x000fe80003800000 */
[----:B------:R-:W-:Y:S05]  /*3e90*/  @P2 BRA `(.L_x_882) ;  /* 0x0000000000c42947 */ /* 0x000fea0003800000 */
[----:B------:R-:W-:Y:S02]  /*3ea0*/  ISETP.GE.AND P0, PT, R10, R21, PT ;  /* 0x000000150a00720c */ /* 0x000fe40003f06270 */
[C---:B----4-:R-:W-:Y:S04]  /*3eb0*/  LEA R42, P2, R101.reuse, R124, 0x1 ;  /* 0x0000007c652a7211 */ /* 0x050fe800078408ff */
        /* <DEDUP_REMOVED lines=47> */
.L_x_882:
[----:B------:R-:W-:Y:S05]  /*41b0*/  BSYNC B0 ;  /* 0x0000000000007941 */ /* 0x000fea0003800000 */
.L_x_881:
[----:B------:R-:W-:Y:S05]  /*41c0*/  @P1 BRA `(.L_x_878) ;  /* 0x0000000000c41947 */ /* 0x000fea0003800000 */
[----:B------:R-:W-:Y:S02]  /*41d0*/  ISETP.GE.AND P0, PT, R9, R21, PT ;  /* 0x000000150900720c */ /* 0x000fe40003f06270 */
[C---:B-1--4-:R-:W-:Y:S04]  /*41e0*/  LEA R42, P1, R105.reuse, R124, 0x1 ;  /* 0x0000007c692a7211 */ /* 0x052fe800078208ff */
[----:B------:R-:W-:Y:S05]  /*41f0*/  LEA.HI.X R43, R105, R125, R108, 0x1, P1 ;  /* 0x0000007d692b7211 */ /* 0x000fea00008f0c6c */
[----:B--23--:R1:W2:Y:S08]  /*4200*/  LD.E.128 R24, desc[UR6][R42.64] ;  /* 0x000000062a187980 */ /* 0x00c2b0000c101d00 */
[----:B------:R-:W3:Y:S06]  /*4210*/  @!P0 LD.E.64 R38, desc[UR6][R38.64+0x80] ;  /* 0x0000800626268980 */ /* 0x000eec000c101b00 */
[----:B------:R4:W5:Y:S01]  /*4220*/  @!P0 LD.E.64 R6, desc[UR6][R22.64+0x80] ;  /* 0x0000800616068980 */ /* 0x000962000c101b00 */
[----:B-1----:R-:W-:Y:S02]  /*4230*/  LEA R42, P1, R92, R130, 0x1 ;  /* 0x000000825c2a7211 */ /* 0x002fe400078208ff */
[C---:B--2---:R-:W-:Y:S01]  /*4240*/  @!P0 LOP3.LUT R29, R24.reuse, 0xffff0000, RZ, 0xc0, !PT ;  /* 0xffff0000181d8812 */ /* 0x044fe200078ec0ff */
[----:B------:R-:W-:Y:S01]  /*4250*/  @!P0 IMAD.U32 R32, R27, 0x10000, RZ ;  /* 0x000100001b208824 */ /* 0x000fe200078e00ff */
[----:B------:R-:W-:Y:S02]  /*4260*/  @!P0 SHF.L.U32 R33, R24, 0x10, RZ ;  /* 0x0000001018218819 */ /* 0x000fe400000006ff */
[----:B----4-:R-:W-:Y:S02]  /*4270*/  @!P0 LOP3.LUT R23, R25, 0xffff0000, RZ, 0xc0, !PT ;  /* 0xffff000019178812 */ /* 0x010fe400078ec0ff */
[----:B------:R-:W-:Y:S02]  /*4280*/  @!P0 LOP3.LUT R20, R26, 0xffff0000, RZ, 0xc0, !PT ;  /* 0xffff00001a148812 */ /* 0x000fe400078ec0ff */
[C---:B---3--:R-:W-:Y:S01]  /*4290*/  @!P0 SHF.L.U32 R31, R38.reuse, 0x10, RZ ;  /* 0x00000010261f8819 */ /* 0x048fe200000006ff */
[C---:B------:R-:W-:Y:S01]  /*42a0*/  @!P0 IMAD.U32 R28, R39.reuse, 0x10000, RZ ;  /* 0x00010000271c8824 */ /* 0x040fe200078e00ff */
[----:B------:R-:W-:Y:S02]  /*42b0*/  @!P0 LOP3.LUT R35, R38, 0xffff0000, RZ, 0xc0, !PT ;  /* 0xffff000026238812 */ /* 0x000fe400078ec0ff */
[----:B------:R-:W-:Y:S01]  /*42c0*/  @!P0 LOP3.LUT R37, R39, 0xffff0000, RZ, 0xc0, !PT ;  /* 0xffff000027258812 */ /* 0x000fe200078ec0ff */
[----:B------:R-:W-:Y:S01]  /*42d0*/  @!P0 FMUL.FTZ R41, R29, R31 ;  /* 0x0000001f1d298220 */ /* 0x000fe20000410000 */
[----:B------:R-:W-:Y:S01]  /*42e0*/  @!P0 SHF.L.U32 R30, R26, 0x10, RZ ;  /* 0x000000101a1e8819 */ /* 0x000fe200000006ff */
[C---:B-----5:R-:W-:Y:S01]  /*42f0*/  @!P0 IMAD.U32 R8, R6.reuse, 0x10000, RZ ;  /* 0x0001000006088824 */ /* 0x060fe200078e00ff */
[----:B------:R-:W-:Y:S01]  /*4300*/  @!P0 LOP3.LUT R6, R6, 0xffff0000, RZ, 0xc0, !PT ;  /* 0xffff000006068812 */ /* 0x000fe200078ec0ff */
[C---:B------:R-:W-:Y:S01]  /*4310*/  @!P0 IMAD.U32 R5, R7.reuse, 0x10000, RZ ;  /* 0x0001000007058824 */ /* 0x040fe200078e00ff */
[----:B------:R-:W-:Y:S01]  /*4320*/  @!P0 LOP3.LUT R7, R7, 0xffff0000, RZ, 0xc0, !PT ;  /* 0xffff000007078812 */ /* 0x000fe200078ec0ff */
[-C--:B------:R-:W-:Y:S01]  /*4330*/  @!P0 FMUL.FTZ R0, R29, R8.reuse ;  /* 0x000000081d008220 */ /* 0x080fe20000410000 */
[----:B------:R-:W-:Y:S01]  /*4340*/  @!P0 FFMA.FTZ R41, R33, R8, -R41 ;  /* 0x0000000821298223 */ /* 0x000fe20000010829 */
[----:B------:R-:W-:Y:S01]  /*4350*/  @!P0 LOP3.LUT R8, R27, 0xffff0000, RZ, 0xc0, !PT ;  /* 0xffff00001b088812 */ /* 0x000fe200078ec0ff */
[----:B------:R-:W-:Y:S01]  /*4360*/  @!P0 FMUL.FTZ R2, R23, R6 ;  /* 0x0000000617028220 */ /* 0x000fe20000410000 */
[----:B------:R-:W-:Y:S01]  /*4370*/  @!P0 FFMA.FTZ R0, R31, R33, R0 ;  /* 0x000000211f008223 */ /* 0x000fe20000010000 */
[----:B------:R-:W-:Y:S02]  /*4380*/  @!P0 IMAD.U32 R31, R25, 0x10000, RZ ;  /* 0x00010000191f8824 */ /* 0x000fe400078e00ff */
[----:B------:R-:W-:Y:S01]  /*4390*/  @!P0 FMUL.FTZ R43, R23, R35 ;  /* 0x00000023172b8220 */ /* 0x000fe20000410000 */
[C---:B------:R-:W-:Y:S01]  /*43a0*/  @!P0 FMUL.FTZ R3, R20.reuse, R5 ;  /* 0x0000000514038220 */ /* 0x040fe20000410000 */
[----:B------:R-:W-:Y:S01]  /*43b0*/  @!P0 FMUL.FTZ R34, R20, R28 ;  /* 0x0000001c14228220 */ /* 0x000fe20000410000 */
[----:B------:R-:W-:Y:S01]  /*43c0*/  @!P0 F2FP.BF16.F32.PACK_AB R41, R0, R41 ;  /* 0x000000290029823e */ /* 0x000fe200000010ff */
[C---:B------:R-:W-:Y:S01]  /*43d0*/  @!P0 FMUL.FTZ R45, R8.reuse, R37 ;  /* 0x00000025082d8220 */ /* 0x040fe20000410000 */
[----:B------:R-:W-:Y:S01]  /*43e0*/  @!P0 FMUL.FTZ R4, R8, R7 ;  /* 0x0000000708048220 */ /* 0x000fe20000410000 */
[----:B------:R-:W-:Y:S01]  /*43f0*/  @!P0 FFMA.FTZ R2, R35, R31, R2 ;  /* 0x0000001f23028223 */ /* 0x000fe20000010002 */
[----:B------:R-:W-:Y:S01]  /*4400*/  @!P0 MOV R24, R41 ;  /* 0x0000002900188202 */ /* 0x000fe20000000f00 */
        /* <DEDUP_REMOVED lines=13> */
.L_x_878:
[----:B------:R-:W-:Y:S05]  /*44e0*/  BSYNC B1 ;  /* 0x0000000000017941 */ /* 0x000fea0003800000 */
.L_x_877:
        /* <DEDUP_REMOVED lines=17> */
[C---:B-1--4-:R-:W-:Y:S04]  /*4600*/  LEA R42, P3, R112.reuse, R124, 0x1 ;  /* 0x0000007c702a7211 */ /* 0x052fe800078608ff */
[----:B------:R-:W-:Y:S05]  /*4610*/  LEA.HI.X R43, R112, R125, R109, 0x1, P3 ;  /* 0x0000007d702b7211 */ /* 0x000fea00018f0c6d */
[----:B--23--:R1:W2:Y:S08]  /*4620*/  LD.E.128 R24, desc[UR6][R42.64] ;  /* 0x000000062a187980 */ /* 0x00c2b0000c101d00 */
        /* <DEDUP_REMOVED lines=45> */
.L_x_886:
[----:B------:R-:W-:Y:S05]  /*4900*/  BSYNC B0 ;  /* 0x0000000000007941 */ /* 0x000fea0003800000 */
.L_x_885:
[----:B------:R-:W-:Y:S04]  /*4910*/  BSSY B0, `(.L_x_887) ;  /* 0x0000033000007945 */ /* 0x000fe80003800000 */
[----:B------:R-:W-:Y:S05]  /*4920*/  @P2 BRA `(.L_x_888) ;  /* 0x0000000000c42947 */ /* 0x000fea0003800000 */
        /* <DEDUP_REMOVED lines=49> */
.L_x_888:
[----:B------:R-:W-:Y:S05]  /*4c40*/  BSYNC B0 ;  /* 0x0000000000007941 */ /* 0x000fea0003800000 */
.L_x_887:
        /* <DEDUP_REMOVED lines=50> */
.L_x_884:
[----:B------:R-:W-:Y:S05]  /*4f70*/  BSYNC B1 ;  /* 0x0000000000017941 */ /* 0x000fea0003800000 */
.L_x_883:
        /* <DEDUP_REMOVED lines=16> */
[----:B------:R-:W-:Y:S01]  /*5080*/  ISETP.GE.AND P0, PT, R12, R21, PT ;  /* 0x000000150c00720c */ /* 0x000fe20003f06270 */
[----:B------:R-:W-:Y:S04]  /*5090*/  IMAD.WIDE.U32 R40, R178, 0x60, R124 ;  /* 0x00000060b2287825 */ /* 0x000fe800078e007c */
[----:B------:R-:W-:Y:S02]  /*50a0*/  IMAD R34, R179, 0x60, RZ ;  /* 0x00000060b3227824 */ /* 0x000fe400078e02ff */
[----:B------:R-:W-:Y:S03]  /*50b0*/  IMAD.WIDE.U32 R46, R64, 0x60, R130 ;  /* 0x00000060402e7825 */ /* 0x000fe600078e0082 */
[----:B------:R-:W-:Y:S03]  /*50c0*/  IADD3 R41, R41, R34, RZ ;  /* 0x0000002229297210 */ /* 0x000fe60007ffe0ff */
[----:B------:R-:W5:Y:S06]  /*50d0*/  @!P0 LD.E.64 R36, desc[UR6][R38.64] ;  /* 0x0000000626248980 */ /* 0x000f6c000c101b00 */
[----:B-1234-:R1:W2:Y:S08]  /*50e0*/  LD.E.128 R24, desc[UR6][R40.64] ;  /* 0x0000000628187980 */ /* 0x01e2b0000c101d00 */
[----:B------:R-:W3:Y:S01]  /*50f0*/  @!P0 LD.E.64 R6, desc[UR6][R28.64] ;  /* 0x000000061c068980 */ /* 0x000ee2000c101b00 */
[----:B-1----:R-:W-:Y:S05]  /*5100*/  IMAD R40, R65, 0x60, RZ ;  /* 0x0000006041287824 */ /* 0x002fea00078e02ff */
[----:B------:R-:W-:Y:S02]  /*5110*/  IADD3 R47, R47, R40, RZ ;  /* 0x000000282f2f7210 */ /* 0x000fe40007ffe0ff */
[C---:B-----5:R-:W-:Y:S01]  /*5120*/  @!P0 SHF.L.U32 R22, R37.reuse, 0x10, RZ ;  /* 0x0000001025168819 */ /* 0x060fe200000006ff */
[C---:B------:R-:W-:Y:S01]  /*5130*/  @!P0 IMAD.U32 R31, R36.reuse, 0x10000, RZ ;  /* 0x00010000241f8824 */ /* 0x040fe200078e00ff */
[----:B------:R-:W-:Y:S02]  /*5140*/  @!P0 LOP3.LUT R35, R36, 0xffff0000, RZ, 0xc0, !PT ;  /* 0xffff000024238812 */ /* 0x000fe400078ec0ff */
[----:B------:R-:W-:Y:S02]  /*5150*/  @!P0 LOP3.LUT R37, R37, 0xffff0000, RZ, 0xc0, !PT ;  /* 0xffff000025258812 */ /* 0x000fe400078ec0ff */
[C---:B--2---:R-:W-:Y:S02]  /*5160*/  @!P0 LOP3.LUT R23, R24.reuse, 0xffff0000, RZ, 0xc0, !PT ;  /* 0xffff000018178812 */ /* 0x044fe400078ec0ff */
[----:B------:R-:W-:Y:S02]  /*5170*/  @!P0 SHF.L.U32 R33, R24, 0x10, RZ ;  /* 0x0000001018218819 */ /* 0x000fe400000006ff */
[C---:B------:R-:W-:Y:S01]  /*5180*/  @!P0 LOP3.LUT R20, R26.reuse, 0xffff0000, RZ, 0xc0, !PT ;  /* 0xffff00001a148812 */ /* 0x040fe200078ec0ff */
[----:B------:R-:W-:Y:S01]  /*5190*/  @!P0 FMUL.FTZ R41, R23, R31 ;  /* 0x0000001f17298220 */ /* 0x000fe20000410000 */
[----:B------:R-:W-:Y:S02]  /*51a0*/  @!P0 SHF.L.U32 R30, R26, 0x10, RZ ;  /* 0x000000101a1e8819 */ /* 0x000fe400000006ff */
[----:B---3--:R-:W-:Y:S01]  /*51b0*/  @!P0 SHF.L.U32 R8, R6, 0x10, RZ ;  /* 0x0000001006088819 */ /* 0x008fe200000006ff */
        /* <DEDUP_REMOVED lines=9> */
[----:B------:R-:W-:Y:S01]  /*5250*/  @!P0 IMAD.U32 R31, R25, 0x10000, RZ ;  /* 0x00010000191f8824 */ /* 0x000fe200078e00ff */
[----:B------:R-:W-:Y:S01]  /*5260*/  @!P0 SHF.L.U32 R32, R27, 0x10, RZ ;  /* 0x000000101b208819 */ /* 0x000fe200000006ff */
[C---:B------:R-:W-:Y:S01]  /*5270*/  @!P0 FMUL.FTZ R2, R23.reuse, R6 ;  /* 0x0000000617028220 */ /* 0x040fe20000410000 */
[----:B------:R-:W-:Y:S01]  /*5280*/  @!P0 F2FP.BF16.F32.PACK_AB R41, R0, R41 ;  /* 0x000000290029823e */ /* 0x000fe200000010ff */
[----:B------:R-:W-:Y:S01]  /*5290*/  @!P0 FMUL.FTZ R3, R20, R5 ;  /* 0x0000000514038220 */ /* 0x000fe20000410000 */
[----:B------:R-:W-:Y:S01]  /*52a0*/  @!P0 FMUL.FTZ R43, R23, R35 ;  /* 0x00000023172b8220 */ /* 0x000fe20000410000 */
[C---:B------:R-:W-:Y:S01]  /*52b0*/  @!P0 FMUL.FTZ R45, R8.reuse, R37 ;  /* 0x00000025082d8220 */ /* 0x040fe20000410000 */
[----:B------:R-:W-:Y:S01]  /*52c0*/  @!P0 FMUL.FTZ R4, R8, R7 ;  /* 0x0000000708048220 */ /* 0x000fe20000410000 */
[----:B------:R-:W-:Y:S01]  /*52d0*/  @!P0 FFMA.FTZ R2, R35, R31, R2 ;  /* 0x0000001f23028223 */ /* 0x000fe20000010002 */
[----:B------:R-:W-:Y:S01]  /*52e0*/  @!P0 FFMA.FTZ R3, R22, R30, R3 ;  /* 0x0000001e16038223 */ /* 0x000fe20000010003 */
[----:B------:R-:W-:Y:S01]  /*52f0*/  @!P0 FFMA.FTZ R43, R31, R6, -R43 ;  /* 0x000000061f2b8223 */ /* 0x000fe2000001082b */
[----:B------:R-:W-:Y:S01]  /*5300*/  @!P0 FFMA.FTZ R34, R30, R5, -R34 ;  /* 0x000000051e228223 */ /* 0x000fe20000010822 */
[----:B------:R-:W-:Y:S01]  /*5310*/  @!P0 FFMA.FTZ R45, R32, R7, -R45 ;  /* 0x00000007202d8223 */ /* 0x000fe2000001082d */
[----:B------:R-:W-:Y:S01]  /*5320*/  @!P0 FFMA.FTZ R4, R37, R32, R4 ;  /* 0x0000002025048223 */ /* 0x000fe20000010004 */
[----:B------:R-:W-:Y:S01]  /*5330*/  @!P0 IMAD.MOV.U32 R24, RZ, RZ, R41 ;  /* 0x000000ffff188224 */ /* 0x000fe200078e0029 */
[----:B------:R-:W-:Y:S02]  /*5340*/  @!P0 F2FP.BF16.F32.PACK_AB R42, R2, R43 ;  /* 0x0000002b022a823e */ /* 0x000fe400000010ff */
[----:B------:R-:W-:Y:S02]  /*5350*/  @!P0 F2FP.BF16.F32.PACK_AB R34, R3, R34 ;  /* 0x000000220322823e */ /* 0x000fe400000010ff */
[----:B------:R-:W-:Y:S02]  /*5360*/  @!P0 F2FP.BF16.F32.PACK_AB R45, R4, R45 ;  /* 0x0000002d042d823e */ /* 0x000fe400000010ff */
[----:B------:R-:W-:Y:S02]  /*5370*/  @!P0 MOV R25, R42 ;  /* 0x0000002a00198202 */ /* 0x000fe40000000f00 */
[----:B------:R-:W-:Y:S02]  /*5380*/  @!P0 MOV R26, R34 ;  /* 0x00000022001a8202 */ /* 0x000fe40000000f00 */
[----:B------:R-:W-:Y:S05]  /*5390*/  @!P0 MOV R27, R45 ;  /* 0x0000002d001b8202 */ /* 0x000fea0000000f00 */
[----:B------:R1:W-:Y:S02]  /*53a0*/  ST.E.128 desc[UR6][R46.64], R24 ;  /* 0x000000182e007985 */ /* 0x0003e4000c101d06 */
.L_x_892:
[----:B------:R-:W-:Y:S05]  /*53b0*/  BSYNC B0 ;  /* 0x0000000000007941 */ /* 0x000fea0003800000 */
.L_x_891:
        /* <DEDUP_REMOVED lines=51> */
.L_x_894:
[----:B------:R-:W-:Y:S05]  /*56f0*/  BSYNC B0 ;  /* 0x0000000000007941 */ /* 0x000fea0003800000 */
.L_x_893:
[----:B------:R-:W-:Y:S05]  /*5700*/  @P1 BRA `(.L_x_890) ;  /* 0x0000000000c41947 */ /* 0x000fea0003800000 */
[----:B------:R-:W-:Y:S02]  /*5710*/  ISETP.GE.AND P0, PT, R9, R21, PT ;  /* 0x000000150900720c */ /* 0x000fe40003f06270 */
[C---:B------:R-:W-:Y:S04]  /*5720*/  LEA R40, P1, R116.reuse, R124, 0x1 ;  /* 0x0000007c74287211 */ /* 0x040fe800078208ff */
[----:B------:R-:W-:Y:S05]  /*5730*/  LEA.HI.X R41, R116, R125, R113, 0x1, P1 ;  /* 0x0000007d74297211 */ /* 0x000fea00008f0c71 */
[----:B------:R5:W1:Y:S08]  /*5740*/  LD.E.128 R20, desc[UR6][R40.64] ;  /* 0x0000000628147980 */ /* 0x000a70000c101d00 */
[----:B------:R-:W2:Y:S06]  /*5750*/  @!P0 LD.E.64 R38, desc[UR6][R38.64+0x80] ;  /* 0x0000800626268980 */ /* 0x000eac000c101b00 */
[----:B------:R-:W2:Y:S01]  /*5760*/  @!P0 LD.E.64 R6, desc[UR6][R28.64+0x80] ;  /* 0x000080061c068980 */ /* 0x000ea2000c101b00 */
[----:B-----5:R-:W-:Y:S02]  /*5770*/  LEA R40, P1, R86, R130, 0x1 ;  /* 0x0000008256287211 */ /* 0x020fe400078208ff */
[C---:B-1234-:R-:W-:Y:S01]  /*5780*/  @!P0 LOP3.LUT R25, R20.reuse, 0xffff0000, RZ, 0xc0, !PT ;  /* 0xffff000014198812 */ /* 0x05efe200078ec0ff */
[----:B------:R-:W-:Y:S01]  /*5790*/  @!P0 IMAD.U32 R32, R23, 0x10000, RZ ;  /* 0x0001000017208824 */ /* 0x000fe200078e00ff */
[----:B------:R-:W-:Y:S02]  /*57a0*/  @!P0 SHF.L.U32 R31, R20, 0x10, RZ ;  /* 0x00000010141f8819 */ /* 0x000fe400000006ff */
[C---:B------:R-:W-:Y:S02]  /*57b0*/  @!P0 LOP3.LUT R24, R22.reuse, 0xffff0000, RZ, 0xc0, !PT ;  /* 0xffff000016188812 */ /* 0x040fe400078ec0ff */
[----:B------:R-:W-:Y:S02]  /*57c0*/  @!P0 SHF.L.U32 R30, R22, 0x10, RZ ;  /* 0x00000010161e8819 */ /* 0x000fe400000006ff */
[C---:B------:R-:W-:Y:S01]  /*57d0*/  @!P0 SHF.L.U32 R27, R38.reuse, 0x10, RZ ;  /* 0x00000010261b8819 */ /* 0x040fe200000006ff */
[C---:B------:R-:W-:Y:S01]  /*57e0*/  @!P0 IMAD.U32 R26, R39.reuse, 0x10000, RZ ;  /* 0x00010000271a8824 */ /* 0x040fe200078e00ff */
[----:B------:R-:W-:Y:S02]  /*57f0*/  @!P0 LOP3.LUT R33, R38, 0xffff0000, RZ, 0xc0, !PT ;  /* 0xffff000026218812 */ /* 0x000fe400078ec0ff */
[----:B------:R-:W-:Y:S01]  /*5800*/  @!P0 LOP3.LUT R35, R39, 0xffff0000, RZ, 0xc0, !PT ;  /* 0xffff000027238812 */ /* 0x000fe200078ec0ff */
[----:B------:R-:W-:Y:S01]  /*5810*/  @!P0 FMUL.FTZ R37, R25, R27 ;  /* 0x0000001b19258220 */ /* 0x000fe20000410000 */
[C---:B------:R-:W-:Y:S01]  /*5820*/  @!P0 IMAD.U32 R8, R6.reuse, 0x10000, RZ ;  /* 0x0001000006088824 */ /* 0x040fe200078e00ff */
        /* <DEDUP_REMOVED lines=31> */
.L_x_890:
[----:B------:R-:W-:Y:S05]  /*5a20*/  BSYNC B1 ;  /* 0x0000000000017941 */ /* 0x000fea0003800000 */
.L_x_889:
[----:B------:R-:W2:Y:S02]  /*5a30*/  LD.E R3, desc[UR6][R16.64+0xd0] ;  /* 0x0000d00610037980 */ /* 0x000ea4000c101900 */
[----:B--2---:R-:W-:Y:S05]  /*5a40*/  IMAD.U32 R3, R3, -0x20, RZ ;  /* 0xffffffe003037824 */ /* 0x004fea00078e00ff */
[C---:B------:R-:W-:Y:S02]  /*5a50*/  LEA R18, P1, R3.reuse, R18, 0x1 ;  /* 0x0000001203127211 */ /* 0x040fe400078208ff */
[C---:B------:R-:W-:Y:S02]  /*5a60*/  LEA R58, P0, R3.reuse, R58, 0x1 ;  /* 0x0000003a033a7211 */ /* 0x040fe400078008ff */
[C---:B------:R-:W-:Y:S02]  /*5a70*/  LEA.HI.X.SX32 R19, R3.reuse, R19, 0x1, P1 ;  /* 0x0000001303137211 */ /* 0x040fe400008f0eff */
[----:B------:R-:W-:Y:S01]  /*5a80*/  LEA.HI.X.SX32 R59, R3, R59, 0x1, P0 ;  /* 0x0000003b033b7211 */ /* 0x000fe200000f0eff */
[----:B------:R-:W-:Y:S05]  /*5a90*/  BRA `(.L_x_895) ;  /* 0x0000004c00a87947 */ /* 0x000fea0003800000 */
.L_x_870:
[----:B------:R-:W-:Y:S04]  /*5aa0*/  BSSY B2, `(.L_x_896) ;  /* 0x000010e000027945 */ /* 0x000fe80003800000 */
[----:B------:R-:W-:Y:S05]  /*5ab0*/  @!P2 BRA `(.L_x_897) ;  /* 0x000000100030a947 */ /* 0x000fea0003800000 */
[----:B-----5:R-:W-:Y:S01]  /*5ac0*/  ISETP.GE.AND P0, PT, R12, R123, PT ;  /* 0x0000007b0c00720c */ /* 0x020fe20003f06270 */
[----:B------:R-:W-:Y:S11]  /*5ad0*/  BSSY B1, `(.L_x_898) ;  /* 0x0000058000017945 */ /* 0x000ff60003800000 */
[----:B------:R-:W-:Y:S01]  /*5ae0*/  @!UPT UIADD3 URZ, URZ, URZ, URZ ;  /* 0x0000003f3f3ff290 */ /* 0x000fe2000fffe03f */
[----:B------:R-:W-:Y:S05]  /*5af0*/  @P0 BRA `(.L_x_899) ;  /* 0x0000000400540947 */ /* 0x000fea0003800000 */
[----:B------:R1:W5:Y:S01]  /*5b00*/  LD.E.128 R48, desc[UR6][R124.64] ;  /* 0x000000067c307980 */ /* 0x000362000c101d00 */
[----:B------:R-:W-:Y:S01]  /*5b10*/  ISETP.GE.AND P0, PT, R12, R21, PT ;  /* 0x000000150c00720c */ /* 0x000fe20003f06270 */
[----:B------:R-:W-:Y:S11]  /*5b20*/  BSSY B0, `(.L_x_900) ;  /* 0x0000051000007945 */ /* 0x000ff60003800000 */
[----:B------:R-:W-:Y:S01]  /*5b30*/  @!UPT UIADD3 URZ, URZ, URZ, URZ ;  /* 0x0000003f3f3ff290 */ /* 0x000fe2000fffe03f */
[----:B------:R-:W-:Y:S05]  /*5b40*/  @P0 BRA `(.L_x_901) ;  /* 0x0000000400380947 */ /* 0x000fea0003800000 */
[----:B------:R-:W-:Y:S01]  /*5b50*/  LEA.HI R191, R21, R21, RZ, 0x1 ;  /* 0x0000001515bf7211 */ /* 0x000fe200078f08ff */
[----:B------:R-:W-:Y:S01]  /*5b60*/  IMAD.MOV.U32 R185, RZ, RZ, RZ ;  /* 0x000000ffffb97224 */ /* 0x000fe200078e00ff */
[C---:B-----5:R-:W-:Y:S01]  /*5b70*/  LOP3.LUT R41, R48.reuse, 0xffff0000, RZ, 0xc0, !PT ;  /* 0xffff000030297812 */ /* 0x060fe200078ec0ff */
[----:B------:R-:W-:Y:S01]  /*5b80*/  IMAD.U32 R39, R48, 0x10000, RZ ;  /* 0x0001000030277824 */ /* 0x000fe200078e00ff */
[----:B------:R-:W-:Y:S01]  /*5b90*/  SHF.R.S32.HI R191, RZ, 0x1, R191 ;  /* 0x00000001ffbf7819 */ /* 0x000fe200000114bf */
[----:B------:R-:W-:Y:S01]  /*5ba0*/  IMAD.U32 R46, R50, 0x10000, RZ ;  /* 0x00010000322e7824 */ /* 0x000fe200078e00ff */
[C---:B------:R-:W-:Y:S02]  /*5bb0*/  SHF.L.U32 R42, R49.reuse, 0x10, RZ ;  /* 0x00000010312a7819 */ /* 0x040fe400000006ff */
[-C--:B------:R-:W-:Y:S02]  /*5bc0*/  ISETP.GE.AND P1, PT, R12, R191.reuse, PT ;  /* 0x000000bf0c00720c */ /* 0x080fe40003f26270 */
[----:B------:R-:W-:Y:S02]  /*5bd0*/  MOV R189, R191 ;  /* 0x000000bf00bd7202 */ /* 0x000fe40000000f00 */
[----:B------:R-:W-:Y:S02]  /*5be0*/  LOP3.LUT R45, R49, 0xffff0000, RZ, 0xc0, !PT ;  /* 0xffff0000312d7812 */ /* 0x000fe400078ec0ff */
[----:B------:R-:W-:Y:S02]  /*5bf0*/  LOP3.LUT R49, R50, 0xffff0000, RZ, 0xc0, !PT ;  /* 0xffff000032317812 */ /* 0x000fe400078ec0ff */
[C---:B------:R-:W-:Y:S02]  /*5c00*/  SHF.L.U32 R50, R51.reuse, 0x10, RZ ;  /* 0x0000001033327819 */ /* 0x040fe400000006ff */
[----:B------:R-:W-:Y:S03]  /*5c10*/  LOP3.LUT R53, R51, 0xffff0000, RZ, 0xc0, !PT ;  /* 0xffff000033357812 */ /* 0x000fe600078ec0ff */
[--C-:B------:R-:W-:Y:S02]  /*5c20*/  @P1 IMAD.MOV R185, RZ, RZ, -R191.reuse ;  /* 0x000000ffffb91224 */ /* 0x100fe400078e0abf */
[----:B------:R-:W-:Y:S03]  /*5c30*/  @P1 IMAD.MOV R189, RZ, RZ, -R191 ;  /* 0x000000ffffbd1224 */ /* 0x000fe600078e0abf */
[C---:B------:R-:W-:Y:S04]  /*5c40*/  LEA R186, P0, R185.reuse, R126, 0x1 ;  /* 0x0000007eb9ba7211 */ /* 0x040fe800078008ff */
[----:B------:R-:W-:Y:S02]  /*5c50*/  LEA.HI.X.SX32 R187, R185, R127, 0x1, P0 ;  /* 0x0000007fb9bb7211 */ /* 0x000fe400000f0eff */
[C---:B------:R-:W-:Y:S04]  /*5c60*/  LEA R22, P0, R189.reuse, R124, 0x1 ;  /* 0x0000007cbd167211 */ /* 0x040fe800078008ff */
[----:B------:R-:W-:Y:S01]  /*5c70*/  LEA.HI.X.SX32 R23, R189, R125, 0x1, P0 ;  /* 0x0000007dbd177211 */ /* 0x000fe200000f0eff */
[----:B------:R-:W-:Y:S01]  /*5c80*/  IMAD.MOV.U32 R189, RZ, RZ, RZ ;  /* 0x000000ffffbd7224 */ /* 0x000fe200078e00ff */
[----:B------:R-:W-:Y:S01]  /*5c90*/  @P1 IADD3 R189, -R191, RZ, RZ ;  /* 0x000000ffbfbd1210 */ /* 0x000fe20007ffe1ff */
[----:B------:R-:W2:Y:S03]  /*5ca0*/  LD.E.128 R184, desc[UR6][R186.64] ;  /* 0x00000006bab87980 */ /* 0x000ea6000c101d00 */
[C---:B------:R-:W-:Y:S04]  /*5cb0*/  LEA R60, P0, R189.reuse, R128, 0x1 ;  /* 0x00000080bd3c7211 */ /* 0x040fe800078008ff */
[----:B------:R-:W-:Y:S01]  /*5cc0*/  LEA.HI.X.SX32 R61, R189, R129, 0x1, P0 ;  /* 0x00000081bd3d7211 */ /* 0x000fe200000f0eff */
[----:B------:R3:W4:Y:S08]  /*5cd0*/  LD.E.128 R24, desc[UR6][R22.64] ;  /* 0x0000000616187980 */ /* 0x000730000c101d00 */
[----:B------:R-:W4:Y:S01]  /*5ce0*/  LD.E.128 R60, desc[UR6][R60.64] ;  /* 0x000000063c3c7980 */ /* 0x000f22000c101d00 */
[C---:B--2---:R-:W-:Y:S01]  /*5cf0*/  LOP3.LUT R32, R184.reuse, 0xffff0000, RZ, 0xc0, !PT ;  /* 0xffff0000b8207812 */ /* 0x044fe200078ec0ff */
[----:B------:R-:W-:Y:S01]  /*5d00*/  IMAD.U32 R36, R184, 0x10000, RZ ;  /* 0x00010000b8247824 */ /* 0x000fe200078e00ff */
[C---:B------:R-:W-:Y:S01]  /*5d10*/  SHF.L.U32 R30, R185.reuse, 0x10, RZ ;  /* 0x00000010b91e7819 */ /* 0x040fe200000006ff */
[----:B------:R-:W-:Y:S01]  /*5d20*/  IMAD.U32 R28, R186, 0x10000, RZ ;  /* 0x00010000ba1c7824 */ /* 0x000fe200078e00ff */
[----:B------:R-:W-:Y:S01]  /*5d30*/  LOP3.LUT R29, R185, 0xffff0000, RZ, 0xc0, !PT ;  /* 0xffff0000b91d7812 */ /* 0x000fe200078ec0ff */
[----:B------:R-:W-:Y:S01]  /*5d40*/  @!P1 FADD.FTZ R36, -R36, -RZ ;  /* 0x800000ff24249221 */ /* 0x000fe20000010100 */
[----:B---3--:R-:W-:Y:S01]  /*5d50*/  LOP3.LUT R23, R186, 0xffff0000, RZ, 0xc0, !PT ;  /* 0xffff0000ba177812 */ /* 0x008fe200078ec0ff */
[----:B------:R-:W-:Y:S01]  /*5d60*/  @!P1 FADD.FTZ R32, -R32, -RZ ;  /* 0x800000ff20209221 */ /* 0x000fe20000010100 */
[C---:B----4-:R-:W-:Y:S01]  /*5d70*/  LOP3.LUT R35, R24.reuse, 0xffff0000, RZ, 0xc0, !PT ;  /* 0xffff000018237812 */ /* 0x050fe200078ec0ff */
[----:B------:R-:W-:Y:S01]  /*5d80*/  IMAD.U32 R37, R24, 0x10000, RZ ;  /* 0x0001000018257824 */ /* 0x000fe200078e00ff */
[----:B------:R-:W-:Y:S01]  /*5d90*/  SHF.L.U32 R22, R187, 0x10, RZ ;  /* 0x00000010bb167819 */ /* 0x000fe200000006ff */
[----:B------:R-:W-:Y:S01]  /*5da0*/  @!P1 FADD.FTZ R30, -R30, -RZ ;  /* 0x800000ff1e1e9221 */ /* 0x000fe20000010100 */
[----:B------:R-:W-:Y:S01]  /*5db0*/  SHF.L.U32 R33, R25, 0x10, RZ ;  /* 0x0000001019217819 */ /* 0x000fe200000006ff */
[----:B------:R-:W-:Y:S01]  /*5dc0*/  @!P1 FADD.FTZ R29, -R29, -RZ ;  /* 0x800000ff1d1d9221 */ /* 0x000fe20000010100 */
[----:B------:R-:W-:Y:S01]  /*5dd0*/  LOP3.LUT R20, R187, 0xffff0000, RZ, 0xc0, !PT ;  /* 0xffff0000bb147812 */ /* 0x000fe200078ec0ff */
[C---:B------:R-:W-:Y:S01]  /*5de0*/  IMAD.U32 R31, R26.reuse, 0x10000, RZ ;  /* 0x000100001a1f7824 */ /* 0x040fe200078e00ff */
[----:B------:R-:W-:Y:S01]  /*5df0*/  LOP3.LUT R34, R25, 0xffff0000, RZ, 0xc0, !PT ;  /* 0xffff000019227812 */ /* 0x000fe200078ec0ff */
[----:B------:R-:W-:Y:S01]  /*5e00*/  FMUL.FTZ R0, R37, R36 ;  /* 0x0000002425007220 */ /* 0x000fe20000410000 */
[----:B------:R-:W-:Y:S01]  /*5e10*/  LOP3.LUT R24, R26, 0xffff0000, RZ, 0xc0, !PT ;  /* 0xffff00001a187812 */ /* 0x000fe200078ec0ff */
[----:B------:R-:W-:Y:S01]  /*5e20*/  @!P1 FADD.FTZ R28, -R28, -RZ ;  /* 0x800000ff1c1c9221 */ /* 0x000fe20000010100 */
[C---:B------:R-:W-:Y:S01]  /*5e30*/  LOP3.LUT R40, R60.reuse, 0xffff0000, RZ, 0xc0, !PT ;  /* 0xffff00003c287812 */ /* 0x040fe200078ec0ff */
[----:B------:R-:W-:Y:S01]  /*5e40*/  IMAD.U32 R38, R60, 0x10000, RZ ;  /* 0x000100003c267824 */ /* 0x000fe200078e00ff */
[----:B------:R-:W-:Y:S01]  /*5e50*/  SHF.L.U32 R25, R27, 0x10, RZ ;  /* 0x000000101b197819 */ /* 0x000fe200000006ff */
[----:B------:R-:W-:Y:S01]  /*5e60*/  FMUL.FTZ R2, R35, R32 ;  /* 0x0000002023027220 */ /* 0x000fe20000410000 */
[----:B------:R-:W-:Y:S01]  /*5e70*/  SHF.L.U32 R43, R61, 0x10, RZ ;  /* 0x000000103d2b7819 */ /* 0x000fe200000006ff */
[----:B------:R-:W-:Y:S01]  /*5e80*/  @!P1 FADD.FTZ R23, -R23, -RZ ;  /* 0x800000ff17179221 */ /* 0x000fe20000010100 */
[----:B------:R-:W-:Y:S01]  /*5e90*/  LOP3.LUT R27, R27, 0xffff0000, RZ, 0xc0, !PT ;  /* 0xffff00001b1b7812 */ /* 0x000fe200078ec0ff */
[----:B------:R-:W-:Y:S01]  /*5ea0*/  FMUL.FTZ R3, R33, R30 ;  /* 0x0000001e21037220 */ /* 0x000fe20000410000 */
[----:B------:R-:W-:Y:S01]  /*5eb0*/  LOP3.LUT R44, R61, 0xffff0000, RZ, 0xc0, !PT ;  /* 0xffff00003d2c7812 */ /* 0x000fe200078ec0ff */
[----:B------:R-:W-:Y:S01]  /*5ec0*/  @!P1 FADD.FTZ R22, -R22, -RZ ;  /* 0x800000ff16169221 */ /* 0x000fe20000010100 */
[----:B------:R-:W-:Y:S01]  /*5ed0*/  FMUL.FTZ R4, R34, R29 ;  /* 0x0000001d22047220 */ /* 0x000fe20000410000 */
[----:B------:R-:W-:Y:S01]  /*5ee0*/  LOP3.LUT R48, R62, 0xffff0000, RZ, 0xc0, !PT ;  /* 0xffff00003e307812 */ /* 0x000fe200078ec0ff */
[----:B------:R-:W-:Y:S01]  /*5ef0*/  @!P1 FADD.FTZ R20, -R20, -RZ ;  /* 0x800000ff14149221 */ /* 0x000fe20000010100 */
[----:B------:R-:W-:Y:S01]  /*5f00*/  FMUL.FTZ R5, R31, R28 ;  /* 0x0000001c1f057220 */ /* 0x000fe20000410000 */
[----:B------:R-:W-:Y:S01]  /*5f10*/  SHF.L.U32 R51, R63, 0x10, RZ ;  /* 0x000000103f337819 */ /* 0x000fe200000006ff */
[----:B------:R-:W-:Y:S02]  /*5f20*/  IMAD.U32 R47, R62, 0x10000, RZ ;  /* 0x000100003e2f7824 */ /* 0x000fe400078e00ff */
[----:B------:R-:W-:Y:S01]  /*5f30*/  FFMA.FTZ R0, R39, R38, R0 ;  /* 0x0000002627007223 */ /* 0x000fe20000010000 */
[----:B------:R-:W-:Y:S01]  /*5f40*/  FMUL.FTZ R6, R24, R23 ;  /* 0x0000001718067220 */ /* 0x000fe20000410000 */
[----:B------:R-:W-:Y:S01]  /*5f50*/  LOP3.LUT R52, R63, 0xffff0000, RZ, 0xc0, !PT ;  /* 0xffff00003f347812 */ /* 0x000fe200078ec0ff */
[----:B------:R-:W-:Y:S01]  /*5f60*/  FFMA.FTZ R2, R41, R40, R2 ;  /* 0x0000002829027223 */ /* 0x000fe20000010002 */
[----:B------:R-:W-:Y:S01]  /*5f70*/  FMUL.FTZ R7, R25, R22 ;  /* 0x0000001619077220 */ /* 0x000fe20000410000 */
[----:B------:R-:W-:Y:S01]  /*5f80*/  FFMA.FTZ R3, R42, R43, R3 ;  /* 0x0000002b2a037223 */ /* 0x000fe20000010003 */
[----:B------:R-:W-:Y:S01]  /*5f90*/  FMUL.FTZ R8, R27, R20 ;  /* 0x000000141b087220 */ /* 0x000fe20000410000 */
[----:B------:R-:W-:Y:S01]  /*5fa0*/  FFMA.FTZ R4, R45, R44, R4 ;  /* 0x0000002c2d047223 */ /* 0x000fe20000010004 */
[----:B------:R-:W-:Y:S01]  /*5fb0*/  FFMA.FTZ R5, R46, R47, R5 ;  /* 0x0000002f2e057223 */ /* 0x000fe20000010005 */
[----:B------:R-:W-:Y:S01]  /*5fc0*/  FFMA.FTZ R6, R49, R48, R6 ;  /* 0x0000003031067223 */ /* 0x000fe20000010006 */
[----:B------:R-:W-:Y:S01]  /*5fd0*/  F2FP.BF16.F32.PACK_AB R48, R2, R0 ;  /* 0x000000000230723e */ /* 0x000fe200000010ff */
[----:B------:R-:W-:Y:S01]  /*5fe0*/  FFMA.FTZ R7, R50, R51, R7 ;  /* 0x0000003332077223 */ /* 0x000fe20000010007 */
[----:B------:R-:W-:Y:S01]  /*5ff0*/  F2FP.BF16.F32.PACK_AB R49, R4, R3 ;  /* 0x000000030431723e */ /* 0x000fe200000010ff */
[----:B------:R-:W-:Y:S01]  /*6000*/  FFMA.FTZ R8, R53, R52, R8 ;  /* 0x0000003435087223 */ /* 0x000fe20000010008 */
[----:B------:R-:W-:Y:S04]  /*6010*/  F2FP.BF16.F32.PACK_AB R50, R6, R5 ;  /* 0x000000050632723e */ /* 0x000fe800000010ff */
[----:B------:R-:W-:Y:S02]  /*6020*/  F2FP.BF16.F32.PACK_AB R51, R8, R7 ;  /* 0x000000070833723e */ /* 0x000fe400000010ff */
.L_x_901:
[----:B------:R-:W-:Y:S05]  /*6030*/  BSYNC B0 ;  /* 0x0000000000007941 */ /* 0x000fea0003800000 */
.L_x_900:
[----:B-----5:R2:W-:Y:S02]  /*6040*/  ST.E.128 desc[UR6][R130.64], R48 ;  /* 0x0000003082007985 */ /* 0x0205e4000c101d06 */
.L_x_899:
[----:B------:R-:W-:Y:S05]  /*6050*/  BSYNC B1 ;  /* 0x0000000000017941 */ /* 0x000fea0003800000 */
.L_x_898:
[----:B------:R-:W-:Y:S01]  /*6060*/  ISETP.GE.AND P0, PT, R10, R123, PT ;  /* 0x0000007b0a00720c */ /* 0x000fe20003f06270 */
[----:B------:R-:W-:Y:S11]  /*6070*/  BSSY B1, `(.L_x_902) ;  /* 0x0000058000017945 */ /* 0x000ff60003800000 */
[----:B------:R-:W-:Y:S01]  /*6080*/  @!UPT UIADD3 URZ, URZ, URZ, URZ ;  /* 0x0000003f3f3ff290 */ /* 0x000fe2000fffe03f */
[----:B------:R-:W-:Y:S05]  /*6090*/  @P0 BRA `(.L_x_903) ;  /* 0x0000000400540947 */ /* 0x000fea0003800000 */
[----:B--2---:R2:W5:Y:S01]  /*60a0*/  LD.E.128 R48, desc[UR6][R124.64+0x80] ;  /* 0x000080067c307980 */ /* 0x004562000c101d00 */
        /* <DEDUP_REMOVED lines=25> */
[----:B------:R-:W3:Y:S03]  /*6240*/  LD.E.128 R184, desc[UR6][R186.64+0x80] ;  /* 0x00008006bab87980 */ /* 0x000ee6000c101d00 */
[C---:B------:R-:W-:Y:S04]  /*6250*/  LEA R60, P0, R191.reuse, R128, 0x1 ;  /* 0x00000080bf3c7211 */ /* 0x040fe800078008ff */
[----:B------:R-:W-:Y:S01]  /*6260*/  LEA.HI.X.SX32 R61, R191, R129, 0x1, P0 ;  /* 0x00000081bf3d7211 */ /* 0x000fe200000f0eff */
[----:B------:R4:W2:Y:S08]  /*6270*/  LD.E.128 R24, desc[UR6][R22.64+0x80] ;  /* 0x0000800616187980 */ /* 0x0008b0000c101d00 */
[----:B------:R-:W2:Y:S01]  /*6280*/  LD.E.128 R60, desc[UR6][R60.64+0x80] ;  /* 0x000080063c3c7980 */ /* 0x000ea2000c101d00 */
[C---:B---3--:R-:W-:Y:S01]  /*6290*/  LOP3.LUT R32, R184.reuse, 0xffff0000, RZ, 0xc0, !PT ;  /* 0xffff0000b8207812 */ /* 0x048fe200078ec0ff */
[----:B------:R-:W-:Y:S01]  /*62a0*/  IMAD.U32 R36, R184, 0x10000, RZ ;  /* 0x00010000b8247824 */ /* 0x000fe200078e00ff */
[C---:B------:R-:W-:Y:S01]  /*62b0*/  SHF.L.U32 R30, R185.reuse, 0x10, RZ ;  /* 0x00000010b91e7819 */ /* 0x040fe200000006ff */
[----:B------:R-:W-:Y:S01]  /*62c0*/  IMAD.U32 R28, R186, 0x10000, RZ ;  /* 0x00010000ba1c7824 */ /* 0x000fe200078e00ff */
[----:B------:R-:W-:Y:S01]  /*62d0*/  LOP3.LUT R29, R185, 0xffff0000, RZ, 0xc0, !PT ;  /* 0xffff0000b91d7812 */ /* 0x000fe200078ec0ff */
[----:B------:R-:W-:Y:S01]  /*62e0*/  @!P1 FADD.FTZ R36, -R36, -RZ ;  /* 0x800000ff24249221 */ /* 0x000fe20000010100 */
[----:B----4-:R-:W-:Y:S01]  /*62f0*/  LOP3.LUT R23, R186, 0xffff0000, RZ, 0xc0, !PT ;  /* 0xffff0000ba177812 */ /* 0x010fe200078ec0ff */
[----:B------:R-:W-:Y:S01]  /*6300*/  @!P1 FADD.FTZ R32, -R32, -RZ ;  /* 0x800000ff20209221 */ /* 0x000fe20000010100 */
[C---:B--2---:R-:W-:Y:S01]  /*6310*/  LOP3.LUT R35, R24.reuse, 0xffff0000, RZ, 0xc0, !PT ;  /* 0xffff000018237812 */ /* 0x044fe200078ec0ff */
        /* <DEDUP_REMOVED lines=43> */
.L_x_905:
[----:B------:R-:W-:Y:S05]  /*65d0*/  BSYNC B0 ;  /* 0x0000000000007941 */ /* 0x000fea0003800000 */
.L_x_904:
[----:B-----5:R3:W-:Y:S02]  /*65e0*/  ST.E.128 desc[UR6][R130.64+0x80], R48 ;  /* 0x0000803082007985 */ /* 0x0207e4000c101d06 */
.L_x_903:
[----:B------:R-:W-:Y:S05]  /*65f0*/  BSYNC B1 ;  /* 0x0000000000017941 */ /* 0x000fea0003800000 */
.L_x_902:
[----:B------:R-:W-:Y:S11]  /*6600*/  ISETP.GE.AND P0, PT, R9, R123, PT ;  /* 0x0000007b0900720c */ /* 0x000ff60003f06270 */
[----:B------:R-:W-:Y:S02]  /*6610*/  @!UPT UIADD3 URZ, URZ, URZ, URZ ;  /* 0x0000003f3f3ff290 */ /* 0x000fe4000fffe03f */
[----:B------:R-:W-:Y:S05]  /*6620*/  @P0 BRA `(.L_x_897) ;  /* 0x0000000400540947 */ /* 0x000fea0003800000 */
[----:B--23--:R2:W5:Y:S01]  /*6630*/  LD.E.128 R48, desc[UR6][R124.64+0x100] ;  /* 0x000100067c307980 */ /* 0x00c562000c101d00 */
        /* <DEDUP_REMOVED lines=9> */
[C---:B------:R-:W-:Y:S01]  /*66d0*/  IMAD.U32 R46, R50.reuse, 0x10000, RZ ;  /* 0x00010000322e7824 */ /* 0x040fe200078e00ff */
[----:B------:R-:W-:Y:S02]  /*66e0*/  SHF.L.U32 R42, R49, 0x10, RZ ;  /* 0x00000010312a7819 */ /* 0x000fe400000006ff */
        /* <DEDUP_REMOVED lines=71> */
.L_x_907:
[----:B------:R-:W-:Y:S05]  /*6b60*/  BSYNC B0 ;  /* 0x0000000000007941 */ /* 0x000fea0003800000 */
.L_x_906:
[----:B-----5:R4:W-:Y:S02]  /*6b70*/  ST.E.128 desc[UR6][R130.64+0x100], R48 ;  /* 0x0001003082007985 */ /* 0x0209e4000c101d06 */
.L_x_897:
[----:B------:R-:W-:Y:S05]  /*6b80*/  BSYNC B2 ;  /* 0x0000000000027941 */ /* 0x000fea0003800000 */
.L_x_896:
[C---:B------:R-:W-:Y:S01]  /*6b90*/  ISETP.GE.AND P0, PT, R81.reuse, R183, PT ;  /* 0x000000b75100720c */ /* 0x040fe20003f06270 */
[----:B------:R-:W-:Y:S03]  /*6ba0*/  BSSY B2, `(.L_x_908) ;  /* 0x0000125000027945 */ /* 0x000fe60003800000 */
[----:B------:R-:W-:Y:S11]  /*6bb0*/  ISETP.GE.AND P0, PT, R81, R181, !P0 ;  /* 0x000000b55100720c */ /* 0x000ff60004706270 */
[----:B------:R-:W-:Y:S02]  /*6bc0*/  @!UPT UIADD3 URZ, URZ, URZ, URZ ;  /* 0x0000003f3f3ff290 */ /* 0x000fe4000fffe03f */
[----:B------:R-:W-:Y:S05]  /*6bd0*/  @!P0 BRA `(.L_x_909) ;  /* 0x0000001000848947 */ /* 0x000fea0003800000 */
[----:B-----5:R-:W-:Y:S01]  /*6be0*/  ISETP.GE.AND P0, PT, R12, R123, PT ;  /* 0x0000007b0c00720c */ /* 0x020fe20003f06270 */
[----:B------:R-:W-:Y:S11]  /*6bf0*/  BSSY B1, `(.L_x_910) ;  /* 0x000005f000017945 */ /* 0x000ff60003800000 */
[----:B------:R-:W-:Y:S01]  /*6c00*/  @!UPT UIADD3 URZ, URZ, URZ, URZ ;  /* 0x0000003f3f3ff290 */ /* 0x000fe2000fffe03f */
[----:B------:R-:W-:Y:S05]  /*6c10*/  @P0 BRA `(.L_x_911) ;  /* 0x0000000400700947 */ /* 0x000fea0003800000 */
[----:B------:R-:W-:Y:S01]  /*6c20*/  LEA R186, P0, R102, R124, 0x1 ;  /* 0x0000007c66ba7211 */ /* 0x000fe200078008ff */
[----:B------:R-:W-:Y:S01]  /*6c30*/  BSSY B0, `(.L_x_912) ;  /* 0x0000059000007945 */ /* 0x000fe20003800000 */
[----:B------:R-:W-:Y:S02]  /*6c40*/  ISETP.GE.AND P1, PT, R12, R21, PT ;  /* 0x000000150c00720c */ /* 0x000fe40003f26270 */
[----:B------:R-:W-:Y:S02]  /*6c50*/  LEA.HI.X R187, R102, R125, R99, 0x1, P0 ;  /* 0x0000007d66bb7211 */ /* 0x000fe400000f0c63 */
[C---:B------:R-:W-:Y:S03]  /*6c60*/  LEA R188, P0, R201.reuse, R130, 0x1 ;  /* 0x00000082c9bc7211 */ /* 0x040fe600078008ff */
[----:B--234-:R2:W5:Y:S01]  /*6c70*/  LD.E.128 R48, desc[UR6][R186.64] ;  /* 0x00000006ba307980 */ /* 0x01c562000c101d00 */
[----:B------:R-:W-:Y:S05]  /*6c80*/  LEA.HI.X R189, R201, R131, R202, 0x1, P0 ;  /* 0x00000083c9bd7211 */ /* 0x000fea00000f0cca */
[----:B------:R-:W-:Y:S05]  /*6c90*/  @P1 BRA `(.L_x_913) ;  /* 0x0000000400481947 */ /* 0x000fea0003800000 */
[----:B------:R-:W-:Y:S01]  /*6ca0*/  LEA.HI R53, R21, R21, RZ, 0x1 ;  /* 0x0000001515357211 */ /* 0x000fe200078f08ff */
[----:B------:R-:W-:Y:S01]  /*6cb0*/  IMAD.MOV.U32 R180, RZ, RZ, RZ ;  /* 0x000000ffffb47224 */ /* 0x000fe200078e00ff */
[C---:B-----5:R-:W-:Y:S01]  /*6cc0*/  LOP3.LUT R41, R48.reuse, 0xffff0000, RZ, 0xc0, !PT ;  /* 0xffff000030297812 */ /* 0x060fe200078ec0ff */
[----:B------:R-:W-:Y:S01]  /*6cd0*/  IMAD.U32 R39, R48, 0x10000, RZ ;  /* 0x0001000030277824 */ /* 0x000fe200078e00ff */
[----:B------:R-:W-:Y:S01]  /*6ce0*/  SHF.R.S32.HI R53, RZ, 0x1, R53 ;  /* 0x00000001ff357819 */ /* 0x000fe20000011435 */
[C---:B------:R-:W-:Y:S01]  /*6cf0*/  IMAD.U32 R40, R49.reuse, 0x10000, RZ ;  /* 0x0001000031287824 */ /* 0x040fe200078e00ff */
[----:B------:R-:W-:Y:S02]  /*6d00*/  LOP3.LUT R43, R49, 0xffff0000, RZ, 0xc0, !PT ;  /* 0xffff0000312b7812 */ /* 0x000fe400078ec0ff */
[----:B------:R-:W-:Y:S01]  /*6d10*/  ISETP.GE.AND P1, PT, R12, R53, PT ;  /* 0x000000350c00720c */ /* 0x000fe20003f26270 */
[--C-:B------:R-:W-:Y:S01]  /*6d20*/  IMAD.MOV.U32 R182, RZ, RZ, R53.reuse ;  /* 0x000000ffffb67224 */ /* 0x100fe200078e0035 */
[C---:B------:R-:W-:Y:S02]  /*6d30*/  SHF.L.U32 R46, R50.reuse, 0x10, RZ ;  /* 0x00000010322e7819 */ /* 0x040fe400000006ff */
[----:B------:R-:W-:Y:S01]  /*6d40*/  LOP3.LUT R47, R50, 0xffff0000, RZ, 0xc0, !PT ;  /* 0xffff0000322f7812 */ /* 0x000fe200078ec0ff */
[C---:B------:R-:W-:Y:S01]  /*6d50*/  IMAD.U32 R50, R51.reuse, 0x10000, RZ ;  /* 0x0001000033327824 */ /* 0x040fe200078e00ff */
[----:B------:R-:W-:Y:S07]  /*6d60*/  LOP3.LUT R51, R51, 0xffff0000, RZ, 0xc0, !PT ;  /* 0xffff000033337812 */ /* 0x000fee00078ec0ff */
[----:B------:R-:W-:Y:S01]  /*6d70*/  @P1 IADD3 R182, -R53, RZ, RZ ;  /* 0x000000ff35b61210 */ /* 0x000fe20007ffe1ff */
[----:B------:R-:W-:Y:S03]  /*6d80*/  @P1 IMAD.MOV R180, RZ, RZ, -R53 ;  /* 0x000000ffffb41224 */ /* 0x000fe600078e0a35 */
[C---:B------:R-:W-:Y:S02]  /*6d90*/  LEA R22, P0, R182.reuse, R186, 0x1 ;  /* 0x000000bab6167211 */ /* 0x040fe400078008ff */
[----:B------:R-:W-:Y:S02]  /*6da0*/  IADD3 R185, P2, R155, R180, RZ ;  /* 0x000000b49bb97210 */ /* 0x000fe40007f5e0ff */
[----:B------:R-:W-:Y:S02]  /*6db0*/  LEA.HI.X.SX32 R23, R182, R187, 0x1, P0 ;  /* 0x000000bbb6177211 */ /* 0x000fe400000f0eff */
[----:B------:R-:W-:Y:S02]  /*6dc0*/  LEA.HI.X.SX32 R180, R180, R143, 0x1, P2 ;  /* 0x0000008fb4b47211 */ /* 0x000fe400010f0eff */
[C---:B--2---:R-:W-:Y:S01]  /*6dd0*/  LEA R186, P0, R185.reuse, R126, 0x1 ;  /* 0x0000007eb9ba7211 */ /* 0x044fe200078008ff */
[----:B------:R-:W2:Y:S03]  /*6de0*/  LD.E.128 R24, desc[UR6][R22.64] ;  /* 0x0000000616187980 */ /* 0x000ea6000c101d00 */
[----:B------:R-:W-:Y:S01]  /*6df0*/  LEA.HI.X R187, R185, R127, R180, 0x1, P0 ;  /* 0x0000007fb9bb7211 */ /* 0x000fe200000f0cb4 */
[----:B------:R-:W-:Y:S01]  /*6e00*/  IMAD.MOV.U32 R180, RZ, RZ, RZ ;  /* 0x000000ffffb47224 */ /* 0x000fe200078e00ff */
[----:B------:R-:W-:Y:S04]  /*6e10*/  @P1 IADD3 R180, -R53, RZ, RZ ;  /* 0x000000ff35b41210 */ /* 0x000fe80007ffe1ff */
[----:B------:R-:W-:Y:S01]  /*6e20*/  IADD3 R53, P0, R155, R180, RZ ;  /* 0x000000b49b357210 */ /* 0x000fe20007f1e0ff */
[----:B------:R-:W3:Y:S03]  /*6e30*/  LD.E.128 R184, desc[UR6][R186.64] ;  /* 0x00000006bab87980 */ /* 0x000ee6000c101d00 */
[----:B------:R-:W-:Y:S02]  /*6e40*/  LEA.HI.X.SX32 R180, R180, R143, 0x1, P0 ;  /* 0x0000008fb4b47211 */ /* 0x000fe400000f0eff */
[C---:B------:R-:W-:Y:S04]  /*6e50*/  LEA R44, P0, R53.reuse, R128, 0x1 ;  /* 0x00000080352c7211 */ /* 0x040fe800078008ff */
[----:B------:R-:W-:Y:S05]  /*6e60*/  LEA.HI.X R45, R53, R129, R180, 0x1, P0 ;  /* 0x00000081352d7211 */ /* 0x000fea00000f0cb4 */
[----:B------:R-:W4:Y:S01]  /*6e70*/  LD.E.128 R60, desc[UR6][R44.64] ;  /* 0x000000062c3c7980 */ /* 0x000f22000c101d00 */
[C---:B--2---:R-:W-:Y:S01]  /*6e80*/  LOP3.LUT R31, R24.reuse, 0xffff0000, RZ, 0xc0, !PT ;  /* 0xffff0000181f7812 */ /* 0x044fe200078ec0ff */
[----:B------:R-:W-:Y:S01]  /*6e90*/  IMAD.U32 R32, R24, 0x10000, RZ ;  /* 0x0001000018207824 */ /* 0x000fe200078e00ff */
[C---:B------:R-:W-:Y:S01]  /*6ea0*/  LOP3.LUT R24, R26.reuse, 0xffff0000, RZ, 0xc0, !PT ;  /* 0xffff00001a187812 */ /* 0x040fe200078ec0ff */
[----:B------:R-:W-:Y:S01]  /*6eb0*/  IMAD.U32 R28, R26, 0x10000, RZ ;  /* 0x000100001a1c7824 */ /* 0x000fe200078e00ff */
[C---:B------:R-:W-:Y:S01]  /*6ec0*/  LOP3.LUT R23, R27.reuse, 0xffff0000, RZ, 0xc0, !PT ;  /* 0xffff00001b177812 */ /* 0x040fe200078ec0ff */
[----:B------:R-:W-:Y:S01]  /*6ed0*/  IMAD.U32 R20, R27, 0x10000, RZ ;  /* 0x000100001b147824 */ /* 0x000fe200078e00ff */
[C---:B------:R-:W-:Y:S02]  /*6ee0*/  SHF.L.U32 R29, R25.reuse, 0x10, RZ ;  /* 0x00000010191d7819 */ /* 0x040fe400000006ff */
[----:B------:R-:W-:Y:S02]  /*6ef0*/  LOP3.LUT R30, R25, 0xffff0000, RZ, 0xc0, !PT ;  /* 0xffff0000191e7812 */ /* 0x000fe400078ec0ff */
[C---:B---3--:R-:W-:Y:S01]  /*6f00*/  SHF.L.U32 R37, R184.reuse, 0x10, RZ ;  /* 0x00000010b8257819 */ /* 0x048fe200000006ff */
[C---:B------:R-:W-:Y:S01]  /*6f10*/  IMAD.U32 R26, R185.reuse, 0x10000, RZ ;  /* 0x00010000b91a7824 */ /* 0x040fe200078e00ff */
[----:B------:R-:W-:Y:S01]  /*6f20*/  LOP3.LUT R34, R184, 0xffff0000, RZ, 0xc0, !PT ;  /* 0xffff0000b8227812 */ /* 0x000fe200078ec0ff */
[C---:B------:R-:W-:Y:S01]  /*6f30*/  IMAD.U32 R33, R186.reuse, 0x10000, RZ ;  /* 0x00010000ba217824 */ /* 0x040fe200078e00ff */
[----:B------:R-:W-:Y:S01]  /*6f40*/  LOP3.LUT R35, R185, 0xffff0000, RZ, 0xc0, !PT ;  /* 0xffff0000b9237812 */ /* 0x000fe200078ec0ff */
[----:B------:R-:W-:Y:S01]  /*6f50*/  @!P1 FADD.FTZ R37, -R37, -RZ ;  /* 0x800000ff25259221 */ /* 0x000fe20000010100 */
[----:B------:R-:W-:Y:S01]  /*6f60*/  LOP3.LUT R27, R186, 0xffff0000, RZ, 0xc0, !PT ;  /* 0xffff0000ba1b7812 */ /* 0x000fe200078ec0ff */
[----:B------:R-:W-:Y:S01]  /*6f70*/  @!P1 FADD.FTZ R34, -R34, -RZ ;  /* 0x800000ff22229221 */ /* 0x000fe20000010100 */
[C---:B------:R-:W-:Y:S01]  /*6f80*/  SHF.L.U32 R25, R187.reuse, 0x10, RZ ;  /* 0x00000010bb197819 */ /* 0x040fe200000006ff */
[----:B------:R-:W-:Y:S01]  /*6f90*/  @!P1 FADD.FTZ R26, -R26, -RZ ;  /* 0x800000ff1a1a9221 */ /* 0x000fe20000010100 */
[----:B------:R-:W-:Y:S01]  /*6fa0*/  LOP3.LUT R22, R187, 0xffff0000, RZ, 0xc0, !PT ;  /* 0xffff0000bb167812 */ /* 0x000fe200078ec0ff */
[----:B------:R-:W-:Y:S01]  /*6fb0*/  @!P1 FADD.FTZ R35, -R35, -RZ ;  /* 0x800000ff23239221 */ /* 0x000fe20000010100 */
[----:B------:R-:W-:Y:S01]  /*6fc0*/  FMUL.FTZ R0, R32, R37 ;  /* 0x0000002520007220 */ /* 0x000fe20000410000 */
[----:B------:R-:W-:Y:S01]  /*6fd0*/  @!P1 FADD.FTZ R33, -R33, -RZ ;  /* 0x800000ff21219221 */ /* 0x000fe20000010100 */
[C---:B----4-:R-:W-:Y:S01]  /*6fe0*/  LOP3.LUT R38, R60.reuse, 0xffff0000, RZ, 0xc0, !PT ;  /* 0xffff00003c267812 */ /* 0x050fe200078ec0ff */
[----:B------:R-:W-:Y:S02]  /*6ff0*/  IMAD.U32 R36, R60, 0x10000, RZ ;  /* 0x000100003c247824 */ /* 0x000fe400078e00ff */
[----:B------:R-:W-:Y:S01]  /*7000*/  FMUL.FTZ R2, R31, R34 ;  /* 0x000000221f027220 */ /* 0x000fe20000410000 */
[----:B------:R-:W-:Y:S01]  /*7010*/  SHF.L.U32 R42, R61, 0x10, RZ ;  /* 0x000000103d2a7819 */ /* 0x000fe200000006ff */
[----:B------:R-:W-:Y:S01]  /*7020*/  @!P1 FADD.FTZ R27, -R27, -RZ ;  /* 0x800000ff1b1b9221 */ /* 0x000fe20000010100 */
        /* <DEDUP_REMOVED lines=25> */
.L_x_913:
[----:B------:R-:W-:Y:S05]  /*71c0*/  BSYNC B0 ;  /* 0x0000000000007941 */ /* 0x000fea0003800000 */
.L_x_912:
[----:B-----5:R3:W-:Y:S02]  /*71d0*/  ST.E.128 desc[UR6][R188.64], R48 ;  /* 0x00000030bc007985 */ /* 0x0207e4000c101d06 */
.L_x_911:
[----:B------:R-:W-:Y:S05]  /*71e0*/  BSYNC B1 ;  /* 0x0000000000017941 */ /* 0x000fea0003800000 */
.L_x_910:
[----:B------:R-:W-:Y:S01]  /*71f0*/  ISETP.GE.AND P0, PT, R10, R123, PT ;  /* 0x0000007b0a00720c */ /* 0x000fe20003f06270 */
[----:B------:R-:W-:Y:S11]  /*7200*/  BSSY B1, `(.L_x_914) ;  /* 0x000005f000017945 */ /* 0x000ff60003800000 */
[----:B------:R-:W-:Y:S01]  /*7210*/  @!UPT UIADD3 URZ, URZ, URZ, URZ ;  /* 0x0000003f3f3ff290 */ /* 0x000fe2000fffe03f */
[----:B------:R-:W-:Y:S05]  /*7220*/  @P0 BRA `(.L_x_915) ;  /* 0x0000000400700947 */ /* 0x000fea0003800000 */
[C---:B--2---:R-:W-:Y:S01]  /*7230*/  LEA R186, P0, R101.reuse, R124, 0x1 ;  /* 0x0000007c65ba7211 */ /* 0x044fe200078008ff */
[----:B------:R-:W-:Y:S01]  /*7240*/  BSSY B0, `(.L_x_916) ;  /* 0x0000059000007945 */ /* 0x000fe20003800000 */
[----:B------:R-:W-:Y:S02]  /*7250*/  ISETP.GE.AND P1, PT, R10, R21, PT ;  /* 0x000000150a00720c */ /* 0x000fe40003f26270 */
[----:B------:R-:W-:Y:S02]  /*7260*/  LEA.HI.X R187, R101, R125, R104, 0x1, P0 ;  /* 0x0000007d65bb7211 */ /* 0x000fe400000f0c68 */
[C---:B---3--:R-:W-:Y:S03]  /*7270*/  LEA R188, P0, R96.reuse, R130, 0x1 ;  /* 0x0000008260bc7211 */ /* 0x048fe600078008ff */
[----:B----4-:R2:W5:Y:S01]  /*7280*/  LD.E.128 R48, desc[UR6][R186.64] ;  /* 0x00000006ba307980 */ /* 0x010562000c101d00 */
        /* <DEDUP_REMOVED lines=17> */
[----:B------:R-:W-:Y:S02]  /*73a0*/  LEA R22, P0, R182, R186, 0x1 ;  /* 0x000000bab6167211 */ /* 0x000fe400078008ff */
        /* <DEDUP_REMOVED lines=66> */
.L_x_917:
[----:B------:R-:W-:Y:S05]  /*77d0*/  BSYNC B0 ;  /* 0x0000000000007941 */ /* 0x000fea0003800000 */
.L_x_916:
[----:B-----5:R3:W-:Y:S02]  /*77e0*/  ST.E.128 desc[UR6][R188.64], R48 ;  /* 0x00000030bc007985 */ /* 0x0207e4000c101d06 */
.L_x_915:
[----:B------:R-:W-:Y:S05]  /*77f0*/  BSYNC B1 ;  /* 0x0000000000017941 */ /* 0x000fea0003800000 */
.L_x_914:
[----:B------:R-:W-:Y:S11]  /*7800*/  ISETP.GE.AND P0, PT, R9, R123, PT ;  /* 0x0000007b0900720c */ /* 0x000ff60003f06270 */
[----:B------:R-:W-:Y:S02]  /*7810*/  @!UPT UIADD3 URZ, URZ, URZ, URZ ;  /* 0x0000003f3f3ff290 */ /* 0x000fe4000fffe03f */
[----:B------:R-:W-:Y:S05]  /*7820*/  @P0 BRA `(.L_x_909) ;  /* 0x0000000400700947 */ /* 0x000fea0003800000 */
[----:B--2---:R-:W-:Y:S01]  /*7830*/  LEA R186, P0, R105, R124, 0x1 ;  /* 0x0000007c69ba7211 */ /* 0x004fe200078008ff */
        /* <DEDUP_REMOVED lines=89> */
.L_x_919:
[----:B------:R-:W-:Y:S05]  /*7dd0*/  BSYNC B0 ;  /* 0x0000000000007941 */ /* 0x000fea0003800000 */
.L_x_918:
[----:B-----5:R3:W-:Y:S02]  /*7de0*/  ST.E.128 desc[UR6][R188.64], R48 ;  /* 0x00000030bc007985 */ /* 0x0207e4000c101d06 */
.L_x_909:
[----:B------:R-:W-:Y:S05]  /*7df0*/  BSYNC B2 ;  /* 0x0000000000027941 */ /* 0x000fea0003800000 */
.L_x_908:
        /* <DEDUP_REMOVED lines=99> */
.L_x_925:
[----:B------:R-:W-:Y:S05]  /*8430*/  BSYNC B0 ;  /* 0x0000000000007941 */ /* 0x000fea0003800000 */
.L_x_924:
[----:B-----5:R3:W-:Y:S02]  /*8440*/  ST.E.128 desc[UR6][R188.64], R48 ;  /* 0x00000030bc007985 */ /* 0x0207e4000c101d06 */
.L_x_923:
[----:B------:R-:W-:Y:S05]  /*8450*/  BSYNC B1 ;  /* 0x0000000000017941 */ /* 0x000fea0003800000 */
.L_x_922:
[----:B------:R-:W-:Y:S01]  /*8460*/  ISETP.GE.AND P0, PT, R10, R123, PT ;  /* 0x0000007b0a00720c */ /* 0x000fe20003f06270 */
        /* <DEDUP_REMOVED lines=93> */
.L_x_929:
[----:B------:R-:W-:Y:S05]  /*8a40*/  BSYNC B0 ;  /* 0x0000000000007941 */ /* 0x000fea0003800000 */
.L_x_928:
[----:B-----5:R3:W-:Y:S02]  /*8a50*/  ST.E.128 desc[UR6][R188.64], R48 ;  /* 0x00000030bc007985 */ /* 0x0207e4000c101d06 */
.L_x_927:
[----:B------:R-:W-:Y:S05]  /*8a60*/  BSYNC B1 ;  /* 0x0000000000017941 */ /* 0x000fea0003800000 */
.L_x_926:
[----:B------:R-:W-:Y:S11]  /*8a70*/  ISETP.GE.AND P0, PT, R9, R123, PT ;  /* 0x0000007b0900720c */ /* 0x000ff60003f06270 */
[----:B------:R-:W-:Y:S02]  /*8a80*/  @!UPT UIADD3 URZ, URZ, URZ, URZ ;  /* 0x0000003f3f3ff290 */ /* 0x000fe4000fffe03f */
        /* <DEDUP_REMOVED lines=91> */
.L_x_931:
[----:B------:R-:W-:Y:S05]  /*9040*/  BSYNC B0 ;  /* 0x0000000000007941 */ /* 0x000fea0003800000 */
.L_x_930:
[----:B-----5:R3:W-:Y:S02]  /*9050*/  ST.E.128 desc[UR6][R188.64], R48 ;  /* 0x00000030bc007985 */ /* 0x0207e4000c101d06 */
.L_x_921:
[----:B------:R-:W-:Y:S05]  /*9060*/  BSYNC B2 ;  /* 0x0000000000027941 */ /* 0x000fea0003800000 */
.L_x_920:
        /* <DEDUP_REMOVED lines=9> */
[----:B------:R-:W-:Y:S01]  /*9100*/  IMAD R0, R179, 0x60, RZ ;  /* 0x00000060b3007824 */ /* 0x000fe200078e02ff */
[----:B------:R-:W-:Y:S01]  /*9110*/  ISETP.GE.AND P0, PT, R12, R21, PT ;  /* 0x000000150c00720c */ /* 0x000fe20003f06270 */
[----:B--2---:R-:W-:Y:S01]  /*9120*/  IMAD.WIDE.U32 R186, R178, 0x60, R124 ;  /* 0x00000060b2ba7825 */ /* 0x004fe200078e007c */
[----:B------:R-:W-:Y:S03]  /*9130*/  BSSY B0, `(.L_x_936) ;  /* 0x0000059000007945 */ /* 0x000fe60003800000 */
[----:B------:R-:W-:Y:S01]  /*9140*/  IMAD R3, R65, 0x60, RZ ;  /* 0x0000006041037824 */ /* 0x000fe200078e02ff */
[----:B------:R-:W-:Y:S01]  /*9150*/  IADD3 R187, R187, R0, RZ ;  /* 0x00000000bbbb7210 */ /* 0x000fe20007ffe0ff */
[----:B------:R-:W-:Y:S04]  /*9160*/  IMAD.WIDE.U32 R184, R64, 0x60, R130 ;  /* 0x0000006040b87825 */ /* 0x000fe800078e0082 */
[----:B---34-:R2:W5:Y:S01]  /*9170*/  LD.E.128 R48, desc[UR6][R186.64] ;  /* 0x00000006ba307980 */ /* 0x018562000c101d00 */
[----:B------:R-:W-:Y:S01]  /*9180*/  IADD3 R185, R185, R3, RZ ;  /* 0x00000003b9b97210 */ /* 0x000fe20007ffe0ff */
[----:B------:R-:W-:Y:S06]  /*9190*/  @P0 BRA `(.L_x_937) ;  /* 0x0000000400480947 */ /* 0x000fec0003800000 */
        /* <DEDUP_REMOVED lines=15> */
[C---:B------:R-:W-:Y:S01]  /*9290*/  LEA R22, P0, R182.reuse, R186, 0x1 ;  /* 0x000000bab6167211 */ /* 0x040fe200078008ff */
[----:B--2---:R-:W-:Y:S01]  /*92a0*/  IMAD.MOV.U32 R186, RZ, RZ, RZ ;  /* 0x000000ffffba7224 */ /* 0x004fe200078e00ff */
[----:B------:R-:W-:Y:S02]  /*92b0*/  IADD3 R181, P2, R149, R180, RZ ;  /* 0x000000b495b57210 */ /* 0x000fe40007f5e0ff */
[----:B------:R-:W-:Y:S02]  /*92c0*/  LEA.HI.X.SX32 R23, R182, R187, 0x1, P0 ;  /* 0x000000bbb6177211 */ /* 0x000fe400000f0eff */
[----:B------:R-:W-:Y:S02]  /*92d0*/  LEA.HI.X.SX32 R180, R180, R140, 0x1, P2 ;  /* 0x0000008cb4b47211 */ /* 0x000fe400010f0eff */
[----:B------:R-:W-:Y:S01]  /*92e0*/  LEA R188, P0, R181, R126, 0x1 ;  /* 0x0000007eb5bc7211 */ /* 0x000fe200078008ff */
[----:B------:R-:W2:Y:S01]  /*92f0*/  LD.E.128 R24, desc[UR6][R22.64] ;  /* 0x0000000616187980 */ /* 0x000ea2000c101d00 */
[----:B------:R-:W-:Y:S02]  /*9300*/  @P1 IADD3 R186, -R53, RZ, RZ ;  /* 0x000000ff35ba1210 */ /* 0x000fe40007ffe1ff */
[----:B------:R-:W-:Y:S02]  /*9310*/  LEA.HI.X R189, R181, R127, R180, 0x1, P0 ;  /* 0x0000007fb5bd7211 */ /* 0x000fe400000f0cb4 */
[----:B------:R-:W-:Y:S03]  /*9320*/  IADD3 R53, P0, R149, R186, RZ ;  /* 0x000000ba95357210 */ /* 0x000fe60007f1e0ff */
[----:B------:R-:W3:Y:S01]  /*9330*/  LD.E.128 R180, desc[UR6][R188.64] ;  /* 0x00000006bcb47980 */ /* 0x000ee2000c101d00 */
        /* <DEDUP_REMOVED lines=10> */
[----:B------:R-:W-:Y:S02]  /*93e0*/  SHF.L.U32 R29, R25, 0x10, RZ ;  /* 0x00000010191d7819 */ /* 0x000fe400000006ff */
[C---:B---3--:R-:W-:Y:S01]  /*93f0*/  SHF.L.U32 R37, R180.reuse, 0x10, RZ ;  /* 0x00000010b4257819 */ /* 0x048fe200000006ff */
[C---:B------:R-:W-:Y:S01]  /*9400*/  IMAD.U32 R26, R181.reuse, 0x10000, RZ ;  /* 0x00010000b51a7824 */ /* 0x040fe200078e00ff */
[----:B------:R-:W-:Y:S01]  /*9410*/  LOP3.LUT R34, R180, 0xffff0000, RZ, 0xc0, !PT ;  /* 0xffff0000b4227812 */ /* 0x000fe200078ec0ff */
[----:B------:R-:W-:Y:S01]  /*9420*/  IMAD.U32 R33, R182, 0x10000, RZ ;  /* 0x00010000b6217824 */ /* 0x000fe200078e00ff */
[----:B------:R-:W-:Y:S01]  /*9430*/  LOP3.LUT R35, R181, 0xffff0000, RZ, 0xc0, !PT ;  /* 0xffff0000b5237812 */ /* 0x000fe200078ec0ff */
[----:B------:R-:W-:Y:S01]  /*9440*/  @!P1 FADD.FTZ R37, -R37, -RZ ;  /* 0x800000ff25259221 */ /* 0x000fe20000010100 */
[----:B------:R-:W-:Y:S01]  /*9450*/  LOP3.LUT R30, R25, 0xffff0000, RZ, 0xc0, !PT ;  /* 0xffff0000191e7812 */ /* 0x000fe200078ec0ff */
[----:B------:R-:W-:Y:S01]  /*9460*/  @!P1 FADD.FTZ R34, -R34, -RZ ;  /* 0x800000ff22229221 */ /* 0x000fe20000010100 */
[----:B------:R-:W-:Y:S01]  /*9470*/  LOP3.LUT R27, R182, 0xffff0000, RZ, 0xc0, !PT ;  /* 0xffff0000b61b7812 */ /* 0x000fe200078ec0ff */
[----:B------:R-:W-:Y:S01]  /*9480*/  @!P1 FADD.FTZ R26, -R26, -RZ ;  /* 0x800000ff1a1a9221 */ /* 0x000fe20000010100 */
[----:B------:R-:W-:Y:S01]  /*9490*/  SHF.L.U32 R25, R183, 0x10, RZ ;  /* 0x00000010b7197819 */ /* 0x000fe200000006ff */
[----:B------:R-:W-:Y:S01]  /*94a0*/  @!P1 FADD.FTZ R35, -R35, -RZ ;  /* 0x800000ff23239221 */ /* 0x000fe20000010100 */
[----:B------:R-:W-:Y:S01]  /*94b0*/  LOP3.LUT R22, R183, 0xffff0000, RZ, 0xc0, !PT ;  /* 0xffff0000b7167812 */ /* 0x000fe200078ec0ff */
[----:B------:R-:W-:Y:S01]  /*94c0*/  FMUL.FTZ R0, R32, R37 ;  /* 0x0000002520007220 */ /* 0x000fe20000410000 */
[C---:B----4-:R-:W-:Y:S01]  /*94d0*/  LOP3.LUT R38, R60.reuse, 0xffff0000, RZ, 0xc0, !PT ;  /* 0xffff00003c267812 */ /* 0x050fe200078ec0ff */
[----:B------:R-:W-:Y:S01]  /*94e0*/  @!P1 FADD.FTZ R33, -R33, -RZ ;  /* 0x800000ff21219221 */ /* 0x000fe20000010100 */
        /* <DEDUP_REMOVED lines=29> */
.L_x_937:
[----:B------:R-:W-:Y:S05]  /*96c0*/  BSYNC B0 ;  /* 0x0000000000007941 */ /* 0x000fea0003800000 */
.L_x_936:
[----:B-----5:R3:W-:Y:S02]  /*96d0*/  ST.E.128 desc[UR6][R184.64], R48 ;  /* 0x00000030b8007985 */ /* 0x0207e4000c101d06 */
.L_x_935:
[----:B------:R-:W-:Y:S05]  /*96e0*/  BSYNC B1 ;  /* 0x0000000000017941 */ /* 0x000fea0003800000 */
.L_x_934:
        /* <DEDUP_REMOVED lines=94> */
.L_x_941:
[----:B------:R-:W-:Y:S05]  /*9cd0*/  BSYNC B0 ;  /* 0x0000000000007941 */ /* 0x000fea0003800000 */
.L_x_940:
[----:B-----5:R3:W-:Y:S02]  /*9ce0*/  ST.E.128 desc[UR6][R184.64], R48 ;  /* 0x00000030b8007985 */ /* 0x0207e4000c101d06 */
.L_x_939:
[----:B------:R-:W-:Y:S05]  /*9cf0*/  BSYNC B1 ;  /* 0x0000000000017941 */ /* 0x000fea0003800000 */
.L_x_938:
[----:B------:R-:W-:Y:S11]  /*9d00*/  ISETP.GE.AND P0, PT, R9, R123, PT ;  /* 0x0000007b0900720c */ /* 0x000ff60003f06270 */
[----:B------:R-:W-:Y:S02]  /*9d10*/  @!UPT UIADD3 URZ, URZ, URZ, URZ ;  /* 0x0000003f3f3ff290 */ /* 0x000fe4000fffe03f */
[----:B------:R-:W-:Y:S05]  /*9d20*/  @P0 BRA `(.L_x_933) ;  /* 0x0000000400700947 */ /* 0x000fea0003800000 */
[C---:B------:R-:W-:Y:S01]  /*9d30*/  LEA R182, P0, R116.reuse, R124, 0x1 ;  /* 0x0000007c74b67211 */ /* 0x040fe200078008ff */
[----:B------:R-:W-:Y:S01]  /*9d40*/  BSSY B0, `(.L_x_942) ;  /* 0x0000059000007945 */ /* 0x000fe20003800000 */
[----:B------:R-:W-:Y:S02]  /*9d50*/  ISETP.GE.AND P1, PT, R9, R21, PT ;  /* 0x000000150900720c */ /* 0x000fe40003f26270 */
[----:B------:R-:W-:Y:S02]  /*9d60*/  LEA.HI.X R183, R116, R125, R113, 0x1, P0 ;  /* 0x0000007d74b77211 */ /* 0x000fe400000f0c71 */
[C---:B---3--:R-:W-:Y:S03]  /*9d70*/  LEA R184, P0, R86.reuse, R130, 0x1 ;  /* 0x0000008256b87211 */ /* 0x048fe600078008ff */
[----:B--2-4-:R2:W5:Y:S01]  /*9d80*/  LD.E.128 R48, desc[UR6][R182.64] ;  /* 0x00000006b6307980 */ /* 0x014562000c101d00 */
[----:B------:R-:W-:Y:S05]  /*9d90*/  LEA.HI.X R185, R86, R131, R85, 0x1, P0 ;  /* 0x0000008356b97211 */ /* 0x000fea00000f0c55 */
[----:B------:R-:W-:Y:S05]  /*9da0*/  @P1 BRA `(.L_x_943) ;  /* 0x0000000400481947 */ /* 0x000fea0003800000 */
[----:B------:R-:W-:Y:S01]  /*9db0*/  LEA.HI R186, R21, R21, RZ, 0x1 ;  /* 0x0000001515ba7211 */ /* 0x000fe200078f08ff */
[----:B------:R-:W-:Y:S01]  /*9dc0*/  IMAD.MOV.U32 R181, RZ, RZ, RZ ;  /* 0x000000ffffb57224 */ /* 0x000fe200078e00ff */
[C---:B-----5:R-:W-:Y:S01]  /*9dd0*/  LOP3.LUT R39, R48.reuse, 0xffff0000, RZ, 0xc0, !PT ;  /* 0xffff000030277812 */ /* 0x060fe200078ec0ff */
[----:B------:R-:W-:Y:S01]  /*9de0*/  IMAD.MOV.U32 R187, RZ, RZ, RZ ;  /* 0x000000ffffbb7224 */ /* 0x000fe200078e00ff */
[----:B------:R-:W-:Y:S01]  /*9df0*/  SHF.R.S32.HI R186, RZ, 0x1, R186 ;  /* 0x00000001ffba7819 */ /* 0x000fe200000114ba */
[----:B------:R-:W-:Y:S01]  /*9e00*/  IMAD.U32 R37, R48, 0x10000, RZ ;  /* 0x0001000030257824 */ /* 0x000fe200078e00ff */
[C---:B------:R-:W-:Y:S01]  /*9e10*/  LOP3.LUT R43, R49.reuse, 0xffff0000, RZ, 0xc0, !PT ;  /* 0xffff0000312b7812 */ /* 0x040fe200078ec0ff */
[----:B------:R-:W-:Y:S01]  /*9e20*/  IMAD.U32 R40, R49, 0x10000, RZ ;  /* 0x0001000031287824 */ /* 0x000fe200078e00ff */
[----:B------:R-:W-:Y:S01]  /*9e30*/  ISETP.GE.AND P1, PT, R9, R186, PT ;  /* 0x000000ba0900720c */ /* 0x000fe20003f26270 */
[--C-:B------:R-:W-:Y:S01]  /*9e40*/  IMAD.MOV.U32 R180, RZ, RZ, R186.reuse ;  /* 0x000000ffffb47224 */ /* 0x100fe200078e00ba */
[C---:B------:R-:W-:Y:S01]  /*9e50*/  SHF.L.U32 R44, R50.reuse, 0x10, RZ ;  /* 0x00000010322c7819 */ /* 0x040fe200000006ff */
[C---:B------:R-:W-:Y:S01]  /*9e60*/  IMAD.U32 R48, R51.reuse, 0x10000, RZ ;  /* 0x0001000033307824 */ /* 0x040fe200078e00ff */
[----:B------:R-:W-:Y:S02]  /*9e70*/  LOP3.LUT R47, R50, 0xffff0000, RZ, 0xc0, !PT ;  /* 0xffff0000322f7812 */ /* 0x000fe400078ec0ff */
[----:B------:R-:W-:Y:S07]  /*9e80*/  LOP3.LUT R51, R51, 0xffff0000, RZ, 0xc0, !PT ;  /* 0xffff000033337812 */ /* 0x000fee00078ec0ff */
[C---:B------:R-:W-:Y:S01]  /*9e90*/  @P1 IADD3 R180, -R186.reuse, RZ, RZ ;  /* 0x000000ffbab41210 */ /* 0x040fe20007ffe1ff */
[----:B------:R-:W-:Y:S01]  /*9ea0*/  @P1 IMAD.MOV R181, RZ, RZ, -R186 ;  /* 0x000000ffffb51224 */ /* 0x000fe200078e0aba */
[----:B------:R-:W-:Y:S02]  /*9eb0*/  @P1 IADD3 R187, -R186, RZ, RZ ;  /* 0x000000ffbabb1210 */ /* 0x000fe40007ffe1ff */
[----:B------:R-:W-:Y:S02]  /*9ec0*/  LEA R20, P0, R180, R182, 0x1 ;  /* 0x000000b6b4147211 */ /* 0x000fe400078008ff */
[----:B------:R-:W-:Y:S02]  /*9ed0*/  IADD3 R123, P2, R144, R181, RZ ;  /* 0x000000b5907b7210 */ /* 0x000fe40007f5e0ff */
[----:B------:R-:W-:Y:S02]  /*9ee0*/  LEA.HI.X.SX32 R21, R180, R183, 0x1, P0 ;  /* 0x000000b7b4157211 */ /* 0x000fe400000f0eff */
[----:B------:R-:W-:Y:S02]  /*9ef0*/  LEA.HI.X.SX32 R180, R181, R132, 0x1, P2 ;  /* 0x00000084b5b47211 */ /* 0x000fe400010f0eff */
[C---:B--2---:R-:W-:Y:S02]  /*9f00*/  LEA R182, P0, R123.reuse, R126, 0x1 ;  /* 0x0000007e7bb67211 */ /* 0x044fe400078008ff */
[----:B------:R-:W2:Y:S02]  /*9f10*/  LD.E.128 R20, desc[UR6][R20.64] ;  /* 0x0000000614147980 */ /* 0x000ea4000c101d00 */
[----:B------:R-:W-:Y:S02]  /*9f20*/  LEA.HI.X R183, R123, R127, R180, 0x1, P0 ;  /* 0x0000007f7bb77211 */ /* 0x000fe400000f0cb4 */
[----:B------:R-:W-:Y:S04]  /*9f30*/  IADD3 R123, P0, R144, R187, RZ ;  /* 0x000000bb907b7210 */ /* 0x000fe80007f1e0ff */
[----:B------:R-:W-:Y:S01]  /*9f40*/  LEA.HI.X.SX32 R186, R187, R132, 0x1, P0 ;  /* 0x00000084bbba7211 */ /* 0x000fe200000f0eff */
[----:B------:R-:W3:Y:S01]  /*9f50*/  LD.E.128 R180, desc[UR6][R182.64] ;  /* 0x00000006b6b47980 */ /* 0x000ee2000c101d00 */
        /* <DEDUP_REMOVED lines=10> */
[----:B------:R-:W-:Y:S01]  /*a000*/  LOP3.LUT R28, R21, 0xffff0000, RZ, 0xc0, !PT ;  /* 0xffff0000151c7812 */ /* 0x000fe200078ec0ff */
[----:B---3--:R-:W-:Y:S01]  /*a010*/  IMAD.U32 R35, R181, 0x10000, RZ ;  /* 0x00010000b5237824 */ /* 0x008fe200078e00ff */
[----:B------:R-:W-:Y:S01]  /*a020*/  SHF.L.U32 R34, R180, 0x10, RZ ;  /* 0x00000010b4227819 */ /* 0x000fe200000006ff */
        /* <DEDUP_REMOVED lines=11> */
[----:B----4-:R-:W-:Y:S01]  /*a0e0*/  LOP3.LUT R38, R60, 0xffff0000, RZ, 0xc0, !PT ;  /* 0xffff00003c267812 */ /* 0x010fe200078ec0ff */
        /* <DEDUP_REMOVED lines=9> */
[C---:B------:R-:W-:Y:S01]  /*a180*/  LOP3.LUT R46, R62.reuse, 0xffff0000, RZ, 0xc0, !PT ;  /* 0xffff00003e2e7812 */ /* 0x040fe200078ec0ff */
        /* <DEDUP_REMOVED lines=14> */
[----:B------:R-:W-:Y:S01]  /*a270*/  FFMA.FTZ R7, R48, R49, R7 ;  /* 0x0000003130077223 */ /* 0x000fe20000010007 */
[----:B------:R-:W-:Y:S01]  /*a280*/  F2FP.BF16.F32.PACK_AB R48, R2, R0 ;  /* 0x000000000230723e */ /* 0x000fe200000010ff */
[----:B------:R-:W-:Y:S01]  /*a290*/  FFMA.FTZ R8, R51, R50, R8 ;  /* 0x0000003233087223 */ /* 0x000fe20000010008 */
[----:B------:R-:W-:Y:S02]  /*a2a0*/  F2FP.BF16.F32.PACK_AB R49, R4, R3 ;  /* 0x000000030431723e */ /* 0x000fe400000010ff */
[----:B------:R-:W-:Y:S02]  /*a2b0*/  F2FP.BF16.F32.PACK_AB R50, R6, R5 ;  /* 0x000000050632723e */ /* 0x000fe400000010ff */
[----:B------:R-:W-:Y:S02]  /*a2c0*/  F2FP.BF16.F32.PACK_AB R51, R8, R7 ;  /* 0x000000070833723e */ /* 0x000fe400000010ff */
.L_x_943:
[----:B------:R-:W-:Y:S05]  /*a2d0*/  BSYNC B0 ;  /* 0x0000000000007941 */ /* 0x000fea0003800000 */
.L_x_942:
[----:B-----5:R3:W-:Y:S02]  /*a2e0*/  ST.E.128 desc[UR6][R184.64], R48 ;  /* 0x00000030b8007985 */ /* 0x0207e4000c101d06 */
.L_x_933:
[----:B------:R-:W-:Y:S05]  /*a2f0*/  BSYNC B2 ;  /* 0x0000000000027941 */ /* 0x000fea0003800000 */
.L_x_932:
[----:B------:R-:W4:Y:S02]  /*a300*/  LD.E R3, desc[UR6][R16.64+0xd0] ;  /* 0x0000d00610037980 */ /* 0x000f24000c101900 */
[----:B----4-:R-:W-:Y:S05]  /*a310*/  IMAD.U32 R3, R3, -0x20, RZ ;  /* 0xffffffe003037824 */ /* 0x010fea00078e00ff */
[C---:B------:R-:W-:Y:S02]  /*a320*/  LEA R128, P1, R3.reuse, R128, 0x1 ;  /* 0x0000008003807211 */ /* 0x040fe400078208ff */
[C---:B------:R-:W-:Y:S02]  /*a330*/  LEA R126, P0, R3.reuse, R126, 0x1 ;  /* 0x0000007e037e7211 */ /* 0x040fe400078008ff */
[C---:B------:R-:W-:Y:S02]  /*a340*/  LEA.HI.X.SX32 R129, R3.reuse, R129, 0x1, P1 ;  /* 0x0000008103817211 */ /* 0x040fe400008f0eff */
[----:B------:R-:W-:Y:S01]  /*a350*/  LEA.HI.X.SX32 R127, R3, R127, 0x1, P0 ;  /* 0x0000007f037f7211 */ /* 0x000fe200000f0eff */
[----:B------:R-:W-:Y:S05]  /*a360*/  BRA `(.L_x_895) ;  /* 0x0000000400747947 */ /* 0x000fea0003800000 */
.L_x_869:
[CC--:B------:R-:W-:Y:S01]  /*a370*/  ISETP.GE.AND P3, PT, R81.reuse, R183.reuse, PT ;  /* 0x000000b75100720c */ /* 0x0c0fe20003f66270 */
[----:B------:R-:W-:Y:S01]  /*a380*/  BSSY B0, `(.L_x_944) ;  /* 0x0000011000007945 */ /* 0x000fe20003800000 */
[-C--:B------:R-:W-:Y:S02]  /*a390*/  ISETP.GE.AND P1, PT, R80, R183.reuse, PT ;  /* 0x000000b75000720c */ /* 0x080fe40003f26270 */
[----:B------:R-:W-:Y:S02]  /*a3a0*/  ISETP.GE.AND P0, PT, R78, R183, PT ;  /* 0x000000b74e00720c */ /* 0x000fe40003f06270 */
[-C--:B------:R-:W-:Y:S02]  /*a3b0*/  ISETP.GE.AND P3, PT, R81, R181.reuse, !P3 ;  /* 0x000000b55100720c */ /* 0x080fe40005f66270 */
[-C--:B------:R-:W-:Y:S02]  /*a3c0*/  ISETP.GE.AND P1, PT, R80, R181.reuse, !P1 ;  /* 0x000000b55000720c */ /* 0x080fe40004f26270 */
[----:B------:R-:W-:Y:S01]  /*a3d0*/  ISETP.GE.AND P0, PT, R78, R181, !P0 ;  /* 0x000000b54e00720c */ /* 0x000fe20004706270 */
[----:B------:R-:W-:Y:S01]  /*a3e0*/  @!UPT UIADD3 URZ, URZ, URZ, URZ ;  /* 0x0000003f3f3ff290 */ /* 0x000fe2000fffe03f */
[----:B------:R-:W-:Y:S11]  /*a3f0*/  @!P2 BRA `(.L_x_945) ;  /* 0x000000000024a947 */ /* 0x000ff60003800000 */
        /* <DEDUP_REMOVED lines=9> */
.L_x_945:
[----:B------:R-:W-:Y:S05]  /*a490*/  BSYNC B0 ;  /* 0x0000000000007941 */ /* 0x000fea0003800000 */
.L_x_944:
[----:B------:R-:W-:Y:S04]  /*a4a0*/  BSSY B0, `(.L_x_946) ;  /* 0x0000018000007945 */ /* 0x000fe80003800000 */
[----:B------:R-:W-:Y:S05]  /*a4b0*/  @!P3 BRA `(.L_x_947) ;  /* 0x000000000058b947 */ /* 0x000fea0003800000 */
[----:B------:R-:W-:Y:S02]  /*a4c0*/  ISETP.NE.AND P4, PT, R154, RZ, PT ;  /* 0x000000ff9a00720c */ /* 0x000fe40003f85270 */
[----:B------:R-:W-:Y:S11]  /*a4d0*/  ISETP.NE.AND P5, PT, R153, RZ, PT ;  /* 0x000000ff9900720c */ /* 0x000ff60003fa5270 */
[C---:B-1----:R-:W-:Y:S02]  /*a4e0*/  @P4 LEA R4, P2, R102.reuse, R124, 0x1 ;  /* 0x0000007c66044211 */ /* 0x042fe400078408ff */
[----:B------:R-:W-:Y:S02]  /*a4f0*/  @P4 LEA R32, P3, R201, R130, 0x1 ;  /* 0x00000082c9204211 */ /* 0x000fe400078608ff */
[----:B------:R-:W-:Y:S02]  /*a500*/  @P4 LEA.HI.X R5, R102, R125, R99, 0x1, P2 ;  /* 0x0000007d66054211 */ /* 0x000fe400010f0c63 */
[-C--:B------:R-:W-:Y:S02]  /*a510*/  @P5 LEA R30, P2, R101, R124.reuse, 0x1 ;  /* 0x0000007c651e5211 */ /* 0x080fe400078408ff */
[----:B------:R-:W-:Y:S01]  /*a520*/  @P4 LEA.HI.X R33, R201, R131, R202, 0x1, P3 ;  /* 0x00000083c9214211 */ /* 0x000fe200018f0cca */
[----:B------:R-:W2:Y:S01]  /*a530*/  @P4 LD.E.128 R24, desc[UR6][R4.64] ;  /* 0x0000000604184980 */ /* 0x000ea2000c101d00 */
[-C--:B------:R-:W-:Y:S02]  /*a540*/  @P5 LEA.HI.X R31, R101, R125.reuse, R104, 0x1, P2 ;  /* 0x0000007d651f5211 */ /* 0x080fe400010f0c68 */
[----:B------:R-:W-:Y:S11]  /*a550*/  ISETP.NE.AND P3, PT, R152, RZ, PT ;  /* 0x000000ff9800720c */ /* 0x000ff60003f65270 */
[----:B------:R-:W-:Y:S02]  /*a560*/  @!UPT UIADD3 URZ, URZ, URZ, URZ ;  /* 0x0000003f3f3ff290 */ /* 0x000fe4000fffe03f */
[C---:B------:R-:W-:Y:S04]  /*a570*/  @P3 LEA R2, P2, R105.reuse, R124, 0x1 ;  /* 0x0000007c69023211 */ /* 0x040fe800078408ff */
[----:B------:R-:W-:Y:S02]  /*a580*/  @P3 LEA.HI.X R3, R105, R125, R108, 0x1, P2 ;  /* 0x0000007d69033211 */ /* 0x000fe400010f0c6c */
[CC--:B------:R-:W-:Y:S04]  /*a590*/  @P3 LEA R34, P2, R92.reuse, R130.reuse, 0x1 ;  /* 0x000000825c223211 */ /* 0x0c0fe800078408ff */
[-C--:B------:R-:W-:Y:S01]  /*a5a0*/  @P3 LEA.HI.X R35, R92, R131.reuse, R91, 0x1, P2 ;  /* 0x000000835c233211 */ /* 0x080fe200010f0c5b */
[----:B--2---:R2:W-:Y:S01]  /*a5b0*/  @P4 ST.E.128 desc[UR6][R32.64], R24 ;  /* 0x0000001820004985 */ /* 0x0045e2000c101d06 */
[C---:B------:R-:W-:Y:S03]  /*a5c0*/  @P5 LEA R28, P4, R96.reuse, R130, 0x1 ;  /* 0x00000082601c5211 */ /* 0x040fe600078808ff */
[----:B------:R-:W3:Y:S01]  /*a5d0*/  @P5 LD.E.128 R20, desc[UR6][R30.64] ;  /* 0x000000061e145980 */ /* 0x000ee2000c101d00 */
[----:B------:R-:W-:Y:S05]  /*a5e0*/  @P5 LEA.HI.X R29, R96, R131, R95, 0x1, P4 ;  /* 0x00000083601d5211 */ /* 0x000fea00020f0c5f */
[----:B---3--:R2:W-:Y:S04]  /*a5f0*/  @P5 ST.E.128 desc[UR6][R28.64], R20 ;  /* 0x000000141c005985 */ /* 0x0085e8000c101d06 */
[----:B------:R-:W3:Y:S04]  /*a600*/  @P3 LD.E.128 R4, desc[UR6][R2.64] ;  /* 0x0000000602043980 */ /* 0x000ee8000c101d00 */
[----:B---3--:R2:W-:Y:S02]  /*a610*/  @P3 ST.E.128 desc[UR6][R34.64], R4 ;  /* 0x0000000422003985 */ /* 0x0085e4000c101d06 */
.L_x_947:
[----:B------:R-:W-:Y:S05]  /*a620*/  BSYNC B0 ;  /* 0x0000000000007941 */ /* 0x000fea0003800000 */
.L_x_946:
[----:B------:R-:W-:Y:S04]  /*a630*/  BSSY B0, `(.L_x_948) ;  /* 0x0000018000007945 */ /* 0x000fe80003800000 */
[----:B------:R-:W-:Y:S05]  /*a640*/  @!P1 BRA `(.L_x_949) ;  /* 0x0000000000589947 */ /* 0x000fea0003800000 */
[----:B------:R-:W-:Y:S02]  /*a650*/  ISETP.NE.AND P3, PT, R154, RZ, PT ;  /* 0x000000ff9a00720c */ /* 0x000fe40003f65270 */
[----:B------:R-:W-:Y:S11]  /*a660*/  ISETP.NE.AND P4, PT, R153, RZ, PT ;  /* 0x000000ff9900720c */ /* 0x000ff60003f85270 */
[C---:B-12---:R-:W-:Y:S02]  /*a670*/  @P3 LEA R4, P1, R112.reuse, R124, 0x1 ;  /* 0x0000007c70043211 */ /* 0x046fe400078208ff */
[C---:B------:R-:W-:Y:S02]  /*a680*/  @P3 LEA R32, P2, R97.reuse, R130, 0x1 ;  /* 0x0000008261203211 */ /* 0x040fe400078408ff */
[----:B------:R-:W-:Y:S02]  /*a690*/  @P3 LEA.HI.X R5, R112, R125, R109, 0x1, P1 ;  /* 0x0000007d70053211 */ /* 0x000fe400008f0c6d */
[CC--:B------:R-:W-:Y:S02]  /*a6a0*/  @P4 LEA R30, P1, R106.reuse, R124.reuse, 0x1 ;  /* 0x0000007c6a1e4211 */ /* 0x0c0fe400078208ff */
        /* <DEDUP_REMOVED lines=11> */
[----:B------:R-:W2:Y:S01]  /*a760*/  @P4 LD.E.128 R20, desc[UR6][R30.64] ;  /* 0x000000061e144980 */ /* 0x000ea2000c101d00 */
[----:B------:R-:W-:Y:S05]  /*a770*/  @P4 LEA.HI.X R29, R94, R131, R93, 0x1, P3 ;  /* 0x000000835e1d4211 */ /* 0x000fea00018f0c5d */
[----:B--2---:R3:W-:Y:S04]  /*a780*/  @P4 ST.E.128 desc[UR6][R28.64], R20 ;  /* 0x000000141c004985 */ /* 0x0047e8000c101d06 */
[----:B------:R-:W2:Y:S04]  /*a790*/  @P2 LD.E.128 R4, desc[UR6][R2.64] ;  /* 0x0000000602042980 */ /* 0x000ea8000c101d00 */
[----:B--2---:R3:W-:Y:S02]  /*a7a0*/  @P2 ST.E.128 desc[UR6][R34.64], R4 ;  /* 0x0000000422002985 */ /* 0x0047e4000c101d06 */
.L_x_949:
[----:B------:R-:W-:Y:S05]  /*a7b0*/  BSYNC B0 ;  /* 0x0000000000007941 */ /* 0x000fea0003800000 */
.L_x_948:
[----:B------:R-:W-:Y:S05]  /*a7c0*/  @!P0 BRA `(.L_x_895) ;  /* 0x00000000005c8947 */ /* 0x000fea0003800000 */
[----:B------:R-:W-:Y:S02]  /*a7d0*/  ISETP.NE.AND P1, PT, R154, RZ, PT ;  /* 0x000000ff9a00720c */ /* 0x000fe40003f25270 */
[----:B------:R-:W-:Y:S11]  /*a7e0*/  ISETP.NE.AND P3, PT, R153, RZ, PT ;  /* 0x000000ff9900720c */ /* 0x000ff60003f65270 */
[----:B------:R-:W-:Y:S03]  /*a7f0*/  @P1 IMAD.WIDE.U32 R2, R178, 0x60, R124 ;  /* 0x00000060b2021825 */ /* 0x000fe600078e007c */
[----:B------:R-:W-:Y:S01]  /*a800*/  @P3 LEA R30, P2, R88, R130, 0x1 ;  /* 0x00000082581e3211 */ /* 0x000fe200078408ff */
[----:B------:R-:W-:Y:S02]  /*a810*/  @P1 IMAD R0, R179, 0x60, RZ ;  /* 0x00000060b3001824 */ /* 0x000fe400078e02ff */
[----:B-123--:R-:W-:Y:S01]  /*a820*/  @P1 IMAD.WIDE.U32 R4, R64, 0x60, R130 ;  /* 0x0000006040041825 */ /* 0x00efe200078e0082 */
[----:B------:R-:W-:Y:S03]  /*a830*/  @P3 LEA.HI.X R31, R88, R131, R87, 0x1, P2 ;  /* 0x00000083581f3211 */ /* 0x000fe600010f0c57 */
[----:B------:R-:W-:Y:S02]  /*a840*/  @P1 IMAD.IADD R3, R3, 0x1, R0 ;  /* 0x0000000103031824 */ /* 0x000fe400078e0200 */
[----:B------:R-:W-:Y:S03]  /*a850*/  @P1 IMAD R0, R65, 0x60, RZ ;  /* 0x0000006041001824 */ /* 0x000fe600078e02ff */
[----:B------:R1:W2:Y:S01]  /*a860*/  @P1 LD.E.128 R24, desc[UR6][R2.64] ;  /* 0x0000000602181980 */ /* 0x0002a2000c101d00 */
[----:B------:R-:W-:Y:S01]  /*a870*/  @P1 IMAD.IADD R5, R5, 0x1, R0 ;  /* 0x0000000105051824 */ /* 0x000fe200078e0200 */
[CC--:B-1----:R-:W-:Y:S04]  /*a880*/  @P3 LEA R2, P0, R114.reuse, R124.reuse, 0x1 ;  /* 0x0000007c72023211 */ /* 0x0c2fe800078008ff */
[-C--:B------:R-:W-:Y:S01]  /*a890*/  @P3 LEA.HI.X R3, R114, R125.reuse, R111, 0x1, P0 ;  /* 0x0000007d72033211 */ /* 0x080fe200000f0c6f */
[----:B--2---:R1:W-:Y:S01]  /*a8a0*/  @P1 ST.E.128 desc[UR6][R4.64], R24 ;  /* 0x0000001804001985 */ /* 0x0043e2000c101d06 */
[----:B------:R-:W-:Y:S03]  /*a8b0*/  ISETP.NE.AND P1, PT, R152, RZ, PT ;  /* 0x000000ff9800720c */ /* 0x000fe60003f25270 */
[----:B------:R-:W2:Y:S10]  /*a8c0*/  @P3 LD.E.128 R20, desc[UR6][R2.64] ;  /* 0x0000000602143980 */ /* 0x000eb4000c101d00 */
[C---:B------:R-:W-:Y:S04]  /*a8d0*/  @P1 LEA R28, P0, R116.reuse, R124, 0x1 ;  /* 0x0000007c741c1211 */ /* 0x040fe800078008ff */
[----:B------:R-:W-:Y:S02]  /*a8e0*/  @P1 LEA.HI.X R29, R116, R125, R113, 0x1, P0 ;  /* 0x0000007d741d1211 */ /* 0x000fe400000f0c71 */
[C---:B------:R-:W-:Y:S04]  /*a8f0*/  @P1 LEA R32, P0, R86.reuse, R130, 0x1 ;  /* 0x0000008256201211 */ /* 0x040fe800078008ff */
[----:B------:R-:W-:Y:S01]  /*a900*/  @P1 LEA.HI.X R33, R86, R131, R85, 0x1, P0 ;  /* 0x0000008356211211 */ /* 0x000fe200000f0c55 */
[----:B--2---:R2:W-:Y:S04]  /*a910*/  @P3 ST.E.128 desc[UR6][R30.64], R20 ;  /* 0x000000141e003985 */ /* 0x0045e8000c101d06 */
[----:B-1----:R-:W3:Y:S04]  /*a920*/  @P1 LD.E.128 R4, desc[UR6][R28.64] ;  /* 0x000000061c041980 */ /* 0x002ee8000c101d00 */
[----:B---3--:R2:W-:Y:S02]  /*a930*/  @P1 ST.E.128 desc[UR6][R32.64], R4 ;  /* 0x0000000420001985 */ /* 0x0085e4000c101d06 */
.L_x_895:
[----:B------:R-:W-:Y:S05]  /*a940*/  BSYNC B3 ;  /* 0x0000000000037941 */ /* 0x000fea0003800000 */
.L_x_868:
[----:B------:R-:W-:Y:S01]  /*a950*/  ISETP.NE.U32.AND P1, PT, R212, RZ, PT ;  /* 0x000000ffd400720c */ /* 0x000fe20003f25070 */
[----:B------:R-:W4:Y:S01]  /*a960*/  LD.E R3, desc[UR6][R16.64+0x128] ;  /* 0x0001280610037980 */ /* 0x000f22000c101900 */
[----:B------:R-:W-:Y:S02]  /*a970*/  BSSY B0, `(.L_x_950) ;  /* 0x000005f000007945 */ /* 0x000fe40003800000 */
[----:B------:R-:W-:Y:S01]  /*a980*/  ISETP.NE.AND.EX P1, PT, R213, RZ, PT, P1 ;  /* 0x000000ffd500720c */ /* 0x000fe20003f25310 */
[----:B----4-:R-:W-:Y:S05]  /*a990*/  IMAD.U32 R3, R3, -0x40, RZ ;  /* 0xffffffc003037824 */ /* 0x010fea00078e00ff */
[C---:B-12---:R-:W-:Y:S04]  /*a9a0*/  LEA R124, P0, R3.reuse, R124, 0x1 ;  /* 0x0000007c037c7211 */ /* 0x046fe800078008ff */
[----:B------:R-:W-:Y:S03]  /*a9b0*/  LEA.HI.X.SX32 R125, R3, R125, 0x1, P0 ;  /* 0x0000007d037d7211 */ /* 0x000fe600000f0eff */
[----:B------:R-:W-:Y:S06]  /*a9c0*/  @!P1 BRA `(.L_x_951) ;  /* 0x0000000400449947 */ /* 0x000fec0003800000 */
[----:B------:R-:W-:Y:S04]  /*a9d0*/  IADD3 R3, R11, -0x1, RZ ;  /* 0xffffffff0b037810 */ /* 0x000fe80007ffe0ff */
[----:B------:R-:W-:Y:S11]  /*a9e0*/  ISETP.GT.AND P0, PT, R3, R100, PT ;  /* 0x000000640300720c */ /* 0x000ff60003f04270 */
[----:B------:R-:W-:Y:S02]  /*a9f0*/  @!UPT UIADD3 URZ, URZ, URZ, URZ ;  /* 0x0000003f3f3ff290 */ /* 0x000fe4000fffe03f */
[----:B------:R-:W-:Y:S05]  /*aa00*/  @!P0 BRA `(.L_x_952) ;  /* 0x0000000400548947 */ /* 0x000fea0003800000 */
[----:B---3--:R-:W-:Y:S01]  /*aa10*/  IMAD.MOV.U32 R24, RZ, RZ, RZ ;  /* 0x000000ffff187224 */ /* 0x008fe200078e00ff */
[----:B------:R-:W2:Y:S01]  /*aa20*/  LD.E R2, desc[UR6][R16.64+0x170] ;  /* 0x0001700610027980 */ /* 0x000ea2000c101900 */
[----:B------:R-:W-:Y:S02]  /*aa30*/  IADD3 R15, R15, -0x80, RZ ;  /* 0xffffff800f0f7810 */ /* 0x000fe40007ffe0ff */
[----:B------:R-:W-:Y:S01]  /*aa40*/  IABS R8, R14 ;  /* 0x0000000e00087213 */ /* 0x000fe20000000000 */
[----:B------:R-:W3:Y:S02]  /*aa50*/  LD.E.64 R28, desc[UR6][R16.64+0x40] ;  /* 0x00004006101c7980 */ /* 0x000ee4000c101b00 */
[----:B------:R-:W-:Y:S04]  /*aa60*/  IMAD.IADD R0, R15, 0x1, -R14 ;  /* 0x000000010f007824 */ /* 0x000fe800078e0a0e */
[----:B------:R-:W4:Y:S01]  /*aa70*/  LD.E.64 R26, desc[UR6][R16.64+0x20] ;  /* 0x00002006101a7980 */ /* 0x000f22000c101b00 */
[-C--:B--2---:R-:W-:Y:S02]  /*aa80*/  IABS R5, R2.reuse ;  /* 0x0000000200057213 */ /* 0x084fe40000000000 */
[-C--:B------:R-:W-:Y:S02]  /*aa90*/  IABS R21, R2.reuse ;  /* 0x0000000200157213 */ /* 0x080fe40000000000 */
[----:B------:R-:W1:Y:S01]  /*aaa0*/  I2F.RP R23, R5 ;  /* 0x0000000500177306 */ /* 0x000e620000209400 */
[----:B------:R-:W-:Y:S02]  /*aab0*/  LOP3.LUT R3, RZ, R2, RZ, 0x33, !PT ;  /* 0x00000002ff037212 */ /* 0x000fe400078e33ff */
[----:B------:R-:W-:Y:S07]  /*aac0*/  IMAD.MOV R21, RZ, RZ, -R21 ;  /* 0x000000ffff157224 */ /* 0x000fee00078e0a15 */
[----:B-1----:R-:W1:Y:S02]  /*aad0*/  MUFU.RCP R7, R23 ;  /* 0x0000001700077308 */ /* 0x002e640000001000 */
[----:B-1----:R-:W-:Y:S01]  /*aae0*/  VIADD R22, R7, 0xffffffe ;  /* 0x0ffffffe07167836 */ /* 0x002fe20000000000 */
[----:B------:R-:W-:Y:S07]  /*aaf0*/  IABS R7, R15 ;  /* 0x0000000f00077213 */ /* 0x000fee0000000000 */
[----:B------:R-:W1:Y:S02]  /*ab00*/  F2I.FTZ.U32.TRUNC.NTZ R25, R22 ;  /* 0x0000001600197305 */ /* 0x000e64000021f000 */
[--C-:B-1----:R-:W-:Y:S01]  /*ab10*/  IMAD.MOV R20, RZ, RZ, -R25.reuse ;  /* 0x000000ffff147224 */ /* 0x102fe200078e0a19 */
[----:B------:R-:W2:Y:S03]  /*ab20*/  LD.E.64 R22, desc[UR6][R16.64+0x38] ;  /* 0x0000380610167980 */ /* 0x000ea6000c101b00 */
[----:B------:R-:W-:Y:S04]  /*ab30*/  IMAD R20, R20, R5, RZ ;  /* 0x0000000514147224 */ /* 0x000fe800078e02ff */
[----:B------:R-:W-:Y:S02]  /*ab40*/  IMAD.HI.U32 R20, R25, R20, R24 ;  /* 0x0000001419147227 */ /* 0x000fe400078e0018 */
[----:B------:R-:W2:Y:S04]  /*ab50*/  LD.E.64 R24, desc[UR6][R16.64+0x28] ;  /* 0x0000280610187980 */ /* 0x000ea8000c101b00 */
[C---:B------:R-:W-:Y:S04]  /*ab60*/  IMAD.HI.U32 R6, R20.reuse, R8, RZ ;  /* 0x0000000814067227 */ /* 0x040fe800078e00ff */
[----:B------:R-:W-:Y:S04]  /*ab70*/  IMAD.HI.U32 R4, R20, R7, RZ ;  /* 0x0000000714047227 */ /* 0x000fe800078e00ff */
[-C--:B------:R-:W-:Y:S02]  /*ab80*/  IMAD R8, R6, R21.reuse, R8 ;  /* 0x0000001506087224 */ /* 0x080fe400078e0208 */
[----:B------:R-:W-:Y:S03]  /*ab90*/  IMAD R7, R4, R21, R7 ;  /* 0x0000001504077224 */ /* 0x000fe600078e0207 */
[C---:B------:R-:W-:Y:S02]  /*aba0*/  ISETP.GT.U32.AND P3, PT, R5.reuse, R8, PT ;  /* 0x000000080500720c */ /* 0x040fe40003f64070 */
[----:B------:R-:W-:Y:S11]  /*abb0*/  ISETP.GT.U32.AND P0, PT, R5, R7, PT ;  /* 0x000000070500720c */ /* 0x000ff60003f04070 */
[----:B------:R-:W-:Y:S01]  /*abc0*/  @!P3 IADD3 R6, R6, 0x1, RZ ;  /* 0x000000010606b810 */ /* 0x000fe20007ffe0ff */
[----:B------:R-:W-:Y:S01]  /*abd0*/  @!P3 IMAD.IADD R8, R8, 0x1, -R5 ;  /* 0x000000010808b824 */ /* 0x000fe200078e0a05 */
[-C--:B------:R-:W-:Y:S01]  /*abe0*/  @!P0 IADD3 R7, R7, -R5.reuse, RZ ;  /* 0x8000000507078210 */ /* 0x080fe20007ffe0ff */
[----:B------:R-:W-:Y:S01]  /*abf0*/  @!P0 VIADD R4, R4, 0x1 ;  /* 0x0000000104048836 */ /* 0x000fe20000000000 */
[----:B------:R-:W-:Y:S02]  /*ac00*/  ISETP.NE.AND P0, PT, R2, RZ, PT ;  /* 0x000000ff0200720c */ /* 0x000fe40003f05270 */
[-C--:B------:R-:W-:Y:S02]  /*ac10*/  ISETP.GE.U32.AND P4, PT, R7, R5.reuse, PT ;  /* 0x000000050700720c */ /* 0x080fe40003f86070 */
[----:B------:R-:W-:Y:S02]  /*ac20*/  ISETP.GE.U32.AND P5, PT, R8, R5, PT ;  /* 0x000000050800720c */ /* 0x000fe40003fa6070 */
[-C--:B------:R-:W-:Y:S02]  /*ac30*/  LOP3.LUT R5, R15, R2.reuse, RZ, 0x3c, !PT ;  /* 0x000000020f057212 */ /* 0x080fe400078e3cff */
[----:B------:R-:W-:Y:S02]  /*ac40*/  LOP3.LUT R7, R14, R2, RZ, 0x3c, !PT ;  /* 0x000000020e077212 */ /* 0x000fe400078e3cff */
[----:B------:R-:W-:Y:S02]  /*ac50*/  ISETP.GE.AND P1, PT, R5, RZ, PT ;  /* 0x000000ff0500720c */ /* 0x000fe40003f26270 */
[----:B------:R-:W-:Y:S03]  /*ac60*/  ISETP.GE.AND P2, PT, R7, RZ, PT ;  /* 0x000000ff0700720c */ /* 0x000fe60003f46270 */
[----:B------:R-:W-:Y:S02]  /*ac70*/  @P4 VIADD R4, R4, 0x1 ;  /* 0x0000000104044836 */ /* 0x000fe40000000000 */
[----:B------:R-:W-:Y:S06]  /*ac80*/  @P5 VIADD R6, R6, 0x1 ;  /* 0x0000000106065836 */ /* 0x000fec0000000000 */
[----:B------:R-:W-:Y:S02]  /*ac90*/  @!P1 IADD3 R4, -R4, RZ, RZ ;  /* 0x000000ff04049210 */ /* 0x000fe40007ffe1ff */
[----:B------:R-:W-:Y:S02]  /*aca0*/  @!P2 IMAD.MOV R6, RZ, RZ, -R6 ;  /* 0x000000ffff06a224 */ /* 0x000fe400078e0a06 */
[C---:B------:R-:W-:Y:S03]  /*acb0*/  SEL R4, R3.reuse, R4, !P0 ;  /* 0x0000000403047207 */ /* 0x040fe60004000000 */
[----:B------:R-:W-:Y:S02]  /*acc0*/  SEL R3, R3, R6, !P0 ;  /* 0x0000000603037207 */ /* 0x000fe40004000000 */
[CC--:B------:R-:W-:Y:S02]  /*acd0*/  LEA R32, P1, R4.reuse, R212.reuse, 0x2 ;  /* 0x000000d404207211 */ /* 0x0c0fe400078210ff */
[C---:B------:R-:W-:Y:S02]  /*ace0*/  LEA R30, P0, R3.reuse, R212, 0x2 ;  /* 0x000000d4031e7211 */ /* 0x040fe400078010ff */
[-C--:B------:R-:W-:Y:S02]  /*acf0*/  LEA.HI.X.SX32 R33, R4, R213.reuse, 0x2, P1 ;  /* 0x000000d504217211 */ /* 0x080fe400008f16ff */
[C---:B------:R-:W-:Y:S02]  /*ad00*/  LEA.HI.X.SX32 R31, R3.reuse, R213, 0x2, P0 ;  /* 0x000000d5031f7211 */ /* 0x040fe400000f16ff */
[----:B------:R-:W-:Y:S01]  /*ad10*/  IADD3 R3, R3, -R4, RZ ;  /* 0x8000000403037210 */ /* 0x000fe20007ffe0ff */
[----:B------:R-:W4:Y:S04]  /*ad20*/  LD.E R5, desc[UR6][R32.64] ;  /* 0x0000000620057980 */ /* 0x000f28000c101900 */
[----:B------:R-:W-:Y:S01]  /*ad30*/  IMAD R0, R3, R2, R0 ;  /* 0x0000000203007224 */ /* 0x000fe200078e0200 */
[----:B------:R1:W4:Y:S03]  /*ad40*/  LD.E R8, desc[UR6][R30.64] ;  /* 0x000000061e087980 */ /* 0x000326000c101900 */
[-C--:B---3--:R-:W-:Y:S01]  /*ad50*/  IMAD R20, R29, R0.reuse, RZ ;  /* 0x000000001d147224 */ /* 0x088fe200078e02ff */
[----:B------:R-:W-:Y:S01]  /*ad60*/  SHF.R.S32.HI R7, RZ, 0x1f, R0 ;  /* 0x0000001fff077819 */ /* 0x000fe20000011400 */
[C---:B-1----:R-:W-:Y:S04]  /*ad70*/  IMAD.WIDE.U32 R30, R28.reuse, R0, RZ ;  /* 0x000000001c1e7225 */ /* 0x042fe800078e00ff */
[----:B----4-:R-:W-:Y:S02]  /*ad80*/  IMAD.IADD R21, R5, 0x1, -R8 ;  /* 0x0000000105157824 */ /* 0x010fe400078e0a08 */
[----:B------:R-:W-:Y:S02]  /*ad90*/  IMAD R8, R28, R7, R20 ;  /* 0x000000071c087224 */ /* 0x000fe400078e0214 */
[-C--:B------:R-:W-:Y:S01]  /*ada0*/  IMAD R5, R27, R21.reuse, RZ ;  /* 0x000000151b057224 */ /* 0x080fe200078e02ff */
[----:B------:R-:W-:Y:S01]  /*adb0*/  SHF.R.S32.HI R20, RZ, 0x1f, R21 ;  /* 0x0000001fff147819 */ /* 0x000fe20000011415 */
[CC--:B------:R-:W-:Y:S01]  /*adc0*/  IMAD.WIDE.U32 R28, R26.reuse, R21.reuse, RZ ;  /* 0x000000151a1c7225 */ /* 0x0c0fe200078e00ff */
[----:B------:R-:W-:Y:S03]  /*add0*/  IADD3 R27, R31, R8, RZ ;  /* 0x000000081f1b7210 */ /* 0x000fe60007ffe0ff */
[----:B------:R-:W-:Y:S01]  /*ade0*/  IMAD R5, R26, R20, R5 ;  /* 0x000000141a057224 */ /* 0x000fe200078e0205 */
[----:B------:R-:W-:Y:S01]  /*adf0*/  MOV R26, R30 ;  /* 0x0000001e001a7202 */ /* 0x000fe20000000f00 */
[----:B--2---:R-:W-:Y:S02]  /*ae00*/  IMAD R8, R23, R0, RZ ;  /* 0x0000000017087224 */ /* 0x004fe400078e02ff */
[----:B------:R-:W-:Y:S02]  /*ae10*/  IMAD.IADD R29, R29, 0x1, R5 ;  /* 0x000000011d1d7824 */ /* 0x000fe400078e0205 */
[----:B------:R-:W-:Y:S04]  /*ae20*/  IMAD.WIDE.U32 R26, R21, R24, R26 ;  /* 0x00000018151a7225 */ /* 0x000fe800078e001a */
[----:B------:R-:W-:Y:S01]  /*ae30*/  IMAD R21, R25, R21, RZ ;  /* 0x0000001519157224 */ /* 0x000fe200078e02ff */
[----:B------:R-:W-:Y:S01]  /*ae40*/  LEA R134, P1, R26, R134, 0x1 ;  /* 0x000000861a867211 */ /* 0x000fe200078208ff */
[----:B------:R-:W-:Y:S04]  /*ae50*/  IMAD.WIDE.U32 R28, R0, R22, R28 ;  /* 0x00000016001c7225 */ /* 0x000fe800078e001c */
[----:B------:R-:W-:Y:S01]  /*ae60*/  IMAD R21, R24, R20, R21 ;  /* 0x0000001418157224 */ /* 0x000fe200078e0215 */
[----:B------:R-:W-:Y:S01]  /*ae70*/  LEA R130, P0, R28, R130, 0x1 ;  /* 0x000000821c827211 */ /* 0x000fe200078008ff */
[----:B------:R-:W-:Y:S02]  /*ae80*/  IMAD R8, R22, R7, R8 ;  /* 0x0000000716087224 */ /* 0x000fe400078e0208 */
[----:B------:R-:W-:Y:S03]  /*ae90*/  IMAD.IADD R20, R27, 0x1, R21 ;  /* 0x000000011b147824 */ /* 0x000fe600078e0215 */
[----:B------:R-:W-:Y:S02]  /*aea0*/  IADD3 R8, R29, R8, RZ ;  /* 0x000000081d087210 */ /* 0x000fe40007ffe0ff */
[----:B------:R-:W-:Y:S02]  /*aeb0*/  LEA.HI.X R135, R26, R135, R20, 0x1, P1 ;  /* 0x000000871a877211 */ /* 0x000fe400008f0c14 */
[----:B------:R-:W-:Y:S01]  /*aec0*/  LEA.HI.X R131, R28, R131, R8, 0x1, P0 ;  /* 0x000000831c837211 */ /* 0x000fe200000f0c08 */
[----:B------:R-:W-:Y:S05]  /*aed0*/  BRA `(.L_x_952) ;  /* 0x0000000000207947 */ /* 0x000fea0003800000 */
.L_x_951:
[----:B---3--:R-:W2:Y:S04]  /*aee0*/  LD.E R5, desc[UR6][R16.64+0x40] ;  /* 0x0000400610057980 */ /* 0x008ea8000c101900 */
[----:B------:R-:W3:Y:S02]  /*aef0*/  LD.E R3, desc[UR6][R16.64+0x38] ;  /* 0x0000380610037980 */ /* 0x000ee4000c101900 */
[----:B---3--:R-:W-:Y:S02]  /*af00*/  IMAD.U32 R3, R3, -0x40, RZ ;  /* 0xffffffc003037824 */ /* 0x008fe400078e00ff */
[----:B--2---:R-:W-:Y:S03]  /*af10*/  IMAD.U32 R5, R5, -0x40, RZ ;  /* 0xffffffc005057824 */ /* 0x004fe600078e00ff */
[----:B------:R-:W-:Y:S02]  /*af20*/  LEA R130, P0, R3, R130, 0x1 ;  /* 0x0000008203827211 */ /* 0x000fe400078008ff */
[----:B------:R-:W-:Y:S02]  /*af30*/  LEA R134, P1, R5, R134, 0x1 ;  /* 0x0000008605867211 */ /* 0x000fe400078208ff */
[----:B------:R-:W-:Y:S02]  /*af40*/  LEA.HI.X.SX32 R131, R3, R131, 0x1, P0 ;  /* 0x0000008303837211 */ /* 0x000fe400000f0eff */
[----:B------:R-:W-:Y:S09]  /*af50*/  LEA.HI.X.SX32 R135, R5, R135, 0x1, P1 ;  /* 0x0000008705877211 */ /* 0x000ff200008f0eff */
.L_x_952:
[----:B------:R-:W-:Y:S05]  /*af60*/  BSYNC B0 ;  /* 0x0000000000007941 */ /* 0x000fea0003800000 */
.L_x_950:
[----:B------:R-:W-:Y:S04]  /*af70*/  IADD3 R11, R11, -0x1, RZ ;  /* 0xffffffff0b0b7810 */ /* 0x000fe80007ffe0ff */
[----:B------:R-:W-:Y:S11]  /*af80*/  ISETP.GT.AND P0, PT, R11, R100, PT ;  /* 0x000000640b00720c */ /* 0x000ff60003f04270 */
[----:B------:R-:W-:Y:S02]  /*af90*/  @!UPT UIADD3 URZ, URZ, URZ, URZ ;  /* 0x0000003f3f3ff290 */ /* 0x000fe4000fffe03f */
[----:B------:R-:W-:Y:S05]  /*afa0*/  @P0 BRA `(.L_x_953) ;  /* 0xffffff7800f80947 */ /* 0x000fea000383ffff */
.L_x_859:
[----:B------:R-:W-:Y:S05]  /*afb0*/  WARPSYNC.ALL ;  /* 0x0000000000007948 */ /* 0x000fea0003800000 */
[----:B------:R-:W-:Y:S06]  /*afc0*/  BAR.SYNC.DEFER_BLOCKING 0x0 ;  /* 0x0000000000007b1d */ /* 0x000fec0000010000 */
[----:B---3--:R-:W2:Y:S02]  /*afd0*/  LD.E R7, desc[UR6][R16.64+0xd0] ;  /* 0x0000d00610077980 */ /* 0x008ea4000c101900 */
[----:B------:R-:W1:Y:S01]  /*afe0*/  S2UR UR4, SR_CgaCtaId ;  /* 0x00000000000479c3 */ /* 0x000e620000008800 */
[----:B------:R-:W-:Y:S01]  /*aff0*/  UMOV UR5, 0x400 ;  /* 0x0000040000057882 */ /* 0x000fe20000000000 */
[----:B------:R-:W-:Y:S01]  /*b000*/  BSSY B3, `(.L_x_954) ;  /* 0x0000789000037945 */ /* 0x000fe20003800000 */
[C---:B------:R-:W-:Y:S01]  /*b010*/  SHF.L.U64.HI R3, R170.reuse, 0x4, R171 ;  /* 0x00000004aa037819 */ /* 0x040fe200000102ab */
[----:B------:R-:W-:Y:S01]  /*b020*/  IMAD.SHL.U32 R5, R170, 0x10, RZ ;  /* 0x00000010aa057824 */ /* 0x000fe200078e00ff */
[----:B-1----:R-:W-:-:S06]  /*b030*/  ULEA UR4, UR4, UR5, 0x18 ;  /* 0x0000000504047291 */ /* 0x002fcc000f8ec03f */
[----:B------:R-:W-:Y:S02]  /*b040*/  LEA R211, R156, UR4, 0x1 ;  /* 0x000000049cd37c11 */ /* 0x000fe4000f8e08ff */
[----:B--2---:R-:W-:-:S13]  /*b050*/  ISETP.NE.AND P0, PT, R7, RZ, PT ;  /* 0x000000ff0700720c */ /* 0x004fda0003f05270 */
[----:B------:R-:W-:Y:S05]  /*b060*/  @!P0 BRA `(.L_x_955) ;  /* 0x0000007000288947 */ /* 0x000fea0003800000 */
[----:B------:R-:W2:Y:S01]  /*b070*/  LD.E.64 R14, desc[UR6][R16.64+0xf0] ;  /* 0x0000f006100e7980 */ /* 0x000ea2000c101b00 */
[----:B------:R-:W-:-:S03]  /*b080*/  IMAD.MOV.U32 R2, RZ, RZ, RZ ;  /* 0x000000ffff027224 */ /* 0x000fc600078e00ff */
[----:B------:R-:W3:Y:S04]  /*b090*/  LD.E.U8 R0, desc[UR6][R16.64+0x1b3] ;  /* 0x0001b30610007980 */ /* 0x000ee8000c101100 */
[----:B------:R-:W5:Y:S04]  /*b0a0*/  LD.E R11, desc[UR6][R16.64+0xc0] ;  /* 0x0000c006100b7980 */ /* 0x000f68000c101900 */
[----:B------:R-:W5:Y:S04]  /*b0b0*/  LD.E.64 R38, desc[UR6][R16.64+0x148] ;  /* 0x0001480610267980 */ /* 0x000f68000c101b00 */
[----:B------:R-:W5:Y:S01]  /*b0c0*/  LD.E.64 R36, desc[UR6][R16.64+0x150] ;  /* 0x0001500610247980 */ /* 0x000f62000c101b00 */
[----:B--2---:R-:W-:-:S04]  /*b0d0*/  ISETP.NE.U32.AND P1, PT, R14, RZ, PT ;  /* 0x000000ff0e00720c */ /* 0x004fc80003f25070 */
[----:B------:R-:W-:-:S13]  /*b0e0*/  ISETP.NE.AND.EX P1, PT, R15, RZ, PT, P1 ;  /* 0x000000ff0f00720c */ /* 0x000fda0003f25310 */
[----:B------:R-:W-:-:S04]  /*b0f0*/  @P1 LEA R14, P0, R207, R14, 0x2 ;  /* 0x0000000ecf0e1211 */ /* 0x000fc800078010ff */
[----:B------:R-:W-:-:S05]  /*b100*/  @P1 LEA.HI.X R15, R207, R15, R76, 0x2, P0 ;  /* 0x0000000fcf0f1211 */ /* 0x000fca00000f144c */
[----:B------:R1:W2:Y:S01]  /*b110*/  @P1 LD.E R2, desc[UR6][R14.64] ;  /* 0x000000060e021980 */ /* 0x0002a2000c101900 */
[-C--:B------:R-:W-:Y:S02]  /*b120*/  LEA R19, P0, R170, R166.reuse, 0x5 ;  /* 0x000000a6aa137211 */ /* 0x080fe400078028ff */
[----:B------:R-:W-:Y:S01]  /*b130*/  IADD3 R5, P1, R5, R166, RZ ;  /* 0x000000a605057210 */ /* 0x000fe20007f3e0ff */
[----:B------:R-:W-:Y:S01]  /*b140*/  IMAD.MOV.U32 R168, RZ, RZ, R166 ;  /* 0x000000ffffa87224 */ /* 0x000fe200078e00a6 */
[-C--:B-----5:R-:W-:Y:S02]  /*b150*/  LEA R46, P2, R166, R172.reuse, 0x1 ;  /* 0x000000aca62e7211 */ /* 0x0a0fe400078408ff */
[----:B------:R-:W-:Y:S02]  /*b160*/  LEA.HI.X R6, R170, R169, R171, 0x5, P0 ;  /* 0x000000a9aa067211 */ /* 0x000fe400000f2cab */
[----:B---3--:R-:W-:Y:S02]  /*b170*/  ISETP.NE.AND P4, PT, R0, RZ, PT ;  /* 0x000000ff0000720c */ /* 0x008fe40003f85270 */
[----:B------:R-:W-:Y:S01]  /*b180*/  LEA R42, P0, R19, R172, 0x1 ;  /* 0x000000ac132a7211 */ /* 0x000fe200078008ff */
[--C-:B------:R-:W-:Y:S01]  /*b190*/  IMAD.X R3, R3, 0x1, R169.reuse, P1 ;  /* 0x0000000103037824 */ /* 0x100fe200008e06a9 */
[----:B------:R-:W-:-:S02]  /*b1a0*/  LEA.HI.X R47, R166, R173, R169, 0x1, P2 ;  /* 0x000000ada62f7211 */ /* 0x000fc400010f0ca9 */
[----:B-1----:R-:W-:-:S04]  /*b1b0*/  LEA.HI R15, R7, R7, RZ, 0x1 ;  /* 0x00000007070f7211 */ /* 0x002fc800078f08ff */
[----:B------:R-:W-:Y:S01]  /*b1c0*/  SHF.R.S32.HI R15, RZ, 0x1, R15 ;  /* 0x00000001ff0f7819 */ /* 0x000fe2000001140f */
[----:B------:R-:W-:Y:S01]  /*b1d0*/  IMAD R4, R171, 0x30, RZ ;  /* 0x00000030ab047824 */ /* 0x000fe200078e02ff */
[----:B------:R-:W-:-:S03]  /*b1e0*/  LEA R44, P1, R5, R172, 0x1 ;  /* 0x000000ac052c7211 */ /* 0x000fc600078208ff */
[----:B------:R-:W-:Y:S01]  /*b1f0*/  IMAD R8, R162, R15, R77 ;  /* 0x0000000fa2087224 */ /* 0x000fe200078e024d */
[-C--:B------:R-:W-:Y:S01]  /*b200*/  LEA.HI.X R43, R19, R173.reuse, R6, 0x1, P0 ;  /* 0x000000ad132b7211 */ /* 0x080fe200000f0c06 */
[----:B------:R-:W-:Y:S01]  /*b210*/  IMAD.WIDE.U32 R168, R170, 0x30, R168 ;  /* 0x00000030aaa87825 */ /* 0x000fe200078e00a8 */
[----:B------:R-:W-:-:S03]  /*b220*/  LEA.HI.X R45, R5, R173, R3, 0x1, P1 ;  /* 0x000000ad052d7211 */ /* 0x000fc600008f0c03 */
[----:B------:R-:W-:Y:S02]  /*b230*/  IMAD.IADD R19, R209, 0x1, -R56 ;  /* 0x00000001d1137824 */ /* 0x000fe400078e0a38 */
[----:B------:R-:W-:Y:S01]  /*b240*/  IMAD.IADD R0, R77, 0x1, R8 ;  /* 0x000000014d007824 */ /* 0x000fe200078e0208 */
[----:B------:R-:W-:Y:S01]  /*b250*/  LEA R40, P1, R168, R172, 0x1 ;  /* 0x000000aca8287211 */ /* 0x000fe200078208ff */
[----:B------:R-:W-:Y:S01]  /*b260*/  IMAD.IADD R3, R169, 0x1, R4 ;  /* 0x00000001a9037824 */ /* 0x000fe200078e0204 */
[----:B------:R-:W-:Y:S01]  /*b270*/  ISETP.GE.AND P0, PT, R162, R19, PT ;  /* 0x00000013a200720c */ /* 0x000fe20003f06270 */
[----:B------:R-:W-:-:S03]  /*b280*/  IMAD.SHL.U32 R6, R15, 0x10, RZ ;  /* 0x000000100f067824 */ /* 0x000fc600078e00ff */
[----:B------:R-:W-:Y:S02]  /*b290*/  LEA.HI.X R41, R168, R173, R3, 0x1, P1 ;  /* 0x000000ada8297211 */ /* 0x000fe400008f0c03 */
[----:B------:R-:W-:Y:S02]  /*b2a0*/  ISETP.GT.AND P0, PT, R72, -0x8, !P0 ;  /* 0xfffffff84800780c */ /* 0x000fe40004704270 */
[----:B--2---:R-:W-:-:S05]  /*b2b0*/  IADD3 R2, R2, R75, R56 ;  /* 0x0000004b02027210 */ /* 0x004fca0007ffe038 */
[----:B------:R-:W-:-:S05]  /*b2c0*/  IMAD R21, R2, R15, RZ ;  /* 0x0000000f02157224 */ /* 0x000fca00078e02ff */
[----:B------:R-:W-:Y:S02]  /*b2d0*/  SHF.R.S32.HI R5, RZ, 0x1f, R21 ;  /* 0x0000001fff057819 */ /* 0x000fe40000011415 */
[C---:B------:R-:W-:Y:S02]  /*b2e0*/  IADD3 R25, P3, R21.reuse, R8, RZ ;  /* 0x0000000815197210 */ /* 0x040fe40007f7e0ff */
[----:B------:R-:W-:Y:S02]  /*b2f0*/  IADD3 R2, P2, R21, R0, RZ ;  /* 0x0000000015027210 */ /* 0x000fe40007f5e0ff */
[-C--:B------:R-:W-:Y:S02]  /*b300*/  LEA.HI.X.SX32 R8, R8, R5.reuse, 0x1, P3 ;  /* 0x0000000508087211 */ /* 0x080fe400018f0eff */
[----:B------:R-:W-:Y:S01]  /*b310*/  LEA.HI.X.SX32 R3, R0, R5, 0x1, P2 ;  /* 0x0000000500037211 */ /* 0x000fe200010f0eff */
[----:B------:R-:W-:Y:S08]  /*b320*/  @!P4 BRA `(.L_x_956) ;  /* 0x0000002400e4c947 */ /* 0x000ff00003800000 */
[----:B------:R-:W-:Y:S04]  /*b330*/  BSSY B2, `(.L_x_957) ;  /* 0x0000099000027945 */ /* 0x000fe80003800000 */
[----:B------:R-:W-:Y:S05]  /*b340*/  @!P0 BRA `(.L_x_958) ;  /* 0x00000008005c8947 */ /* 0x000fea0003800000 */
[----:B------:R-:W-:Y:S01]  /*b350*/  ISETP.GE.AND P2, PT, R12, R11, PT ;  /* 0x0000000b0c00720c */ /* 0x000fe20003f46270 */
[C---:B------:R-:W-:Y:S01]  /*b360*/  IMAD.SHL.U32 R35, R25.reuse, 0x2, RZ ;  /* 0x0000000219237824 */ /* 0x040fe200078e00ff */
[----:B------:R-:W-:Y:S01]  /*b370*/  SHF.L.U64.HI R3, R25, 0x1, R8 ;  /* 0x0000000119037819 */ /* 0x000fe20000010208 */
[----:B------:R-:W-:Y:S03]  /*b380*/  BSSY B1, `(.L_x_959) ;  /* 0x0000033000017945 */ /* 0x000fe60003800000 */
[-C--:B------:R-:W-:Y:S02]  /*b390*/  IADD3 R32, P1, R38, R35.reuse, RZ ;  /* 0x0000002326207210 */ /* 0x080fe40007f3e0ff */
[----:B------:R-:W-:-:S03]  /*b3a0*/  IADD3 R34, P0, R36, R35, RZ ;  /* 0x0000002324227210 */ /* 0x000fc60007f1e0ff */
[--C-:B------:R-:W-:Y:S02]  /*b3b0*/  IMAD.X R33, R39, 0x1, R3.reuse, P1 ;  /* 0x0000000127217824 */ /* 0x100fe400008e0603 */
[----:B------:R1:W-:Y:S01]  /*b3c0*/  @P2 STS.128 [R211], RZ ;  /* 0x000000ffd3002388 */ /* 0x0003e20000000c00 */
[----:B------:R-:W-:Y:S01]  /*b3d0*/  IMAD.X R35, R37, 0x1, R3, P0 ;  /* 0x0000000125237824 */ /* 0x000fe200000e0603 */
[----:B------:R-:W-:Y:S06]  /*b3e0*/  @P2 BRA `(.L_x_960) ;  /* 0x0000000000b02947 */ /* 0x000fec0003800000 */
[----:B------:R2:W5:Y:S01]  /*b3f0*/  LD.E.128 R20, desc[UR6][R46.64] ;  /* 0x000000062e147980 */ /* 0x000562000c101d00 */
[----:B------:R-:W-:Y:S01]  /*b400*/  ISETP.GE.AND P0, PT, R12, R7, PT ;  /* 0x000000070c00720c */ /* 0x000fe20003f06270 */
[----:B------:R-:W-:-:S12]  /*b410*/  BSSY B0, `(.L_x_961) ;  /* 0x0000028000007945 */ /* 0x000fd80003800000 */
[----:B------:R-:W-:Y:S05]  /*b420*/  @P0 BRA `(.L_x_962) ;  /* 0x0000000000980947 */ /* 0x000fea0003800000 */
[----:B------:R-:W3:Y:S04]  /*b430*/  LD.E.64 R2, desc[UR6][R34.64] ;  /* 0x0000000622027980 */ /* 0x000ee8000c101b00 */
[----:B------:R-:W4:Y:S01]  /*b440*/  LD.E.64 R4, desc[UR6][R32.64] ;  /* 0x0000000620047980 */ /* 0x000f22000c101b00 */
[C---:B-----5:R-:W-:Y:S01]  /*b450*/  SHF.L.U32 R31, R23.reuse, 0x10, RZ ;  /* 0x00000010171f7819 */ /* 0x060fe200000006ff */
[----:B------:R-:W-:Y:S01]  /*b460*/  IMAD.U32 R26, R22, 0x10000, RZ ;  /* 0x00010000161a7824 */ /* 0x000fe200078e00ff */
[----:B------:R-:W-:Y:S02]  /*b470*/  LOP3.LUT R29, R23, 0xffff0000, RZ, 0xc0, !PT ;  /* 0xffff0000171d7812 */ /* 0x000fe400078ec0ff */
[C---:B------:R-:W-:Y:S02]  /*b480*/  LOP3.LUT R0, R21.reuse, 0xffff0000, RZ, 0xc0, !PT ;  /* 0xffff000015007812 */ /* 0x040fe400078ec0ff */
[----:B------:R-:W-:-:S02]  /*b490*/  SHF.L.U32 R14, R21, 0x10, RZ ;  /* 0x00000010150e7819 */ /* 0x000fc400000006ff */
[C---:B------:R-:W-:Y:S02]  /*b4a0*/  SHF.L.U32 R18, R20.reuse, 0x10, RZ ;  /* 0x0000001014127819 */ /* 0x040fe400000006ff */
[----:B------:R-:W-:Y:S02]  /*b4b0*/  LOP3.LUT R28, R20, 0xffff0000, RZ, 0xc0, !PT ;  /* 0xffff0000141c7812 */ /* 0x000fe400078ec0ff */
[----:B------:R-:W-:Y:S02]  /*b4c0*/  LOP3.LUT R30, R22, 0xffff0000, RZ, 0xc0, !PT ;  /* 0xffff0000161e7812 */ /* 0x000fe400078ec0ff */
[----:B---3--:R-:W-:Y:S02]  /*b4d0*/  LOP3.LUT R23, R2, 0xffff0000, RZ, 0xc0, !PT ;  /* 0xffff000002177812 */ /* 0x008fe400078ec0ff */
[----:B------:R-:W-:Y:S02]  /*b4e0*/  LOP3.LUT R20, R3, 0xffff0000, RZ, 0xc0, !PT ;  /* 0xffff000003147812 */ /* 0x000fe400078ec0ff */
[----:B----4-:R-:W-:Y:S01]  /*b4f0*/  LOP3.LUT R27, R4, 0xffff0000, RZ, 0xc0, !PT ;  /* 0xffff0000041b7812 */ /* 0x010fe200078ec0ff */
[C---:B------:R-:W-:Y:S01]  /*b500*/  FMUL.FTZ R21, R0.reuse, R23 ;  /* 0x0000001700157220 */ /* 0x040fe20000410000 */
[----:B------:R-:W-:Y:S01]  /*b510*/  LOP3.LUT R24, R5, 0xffff0000, RZ, 0xc0, !PT ;  /* 0xffff000005187812 */ /* 0x000fe200078ec0ff */
[----:B------:R-:W-:Y:S01]  /*b520*/  FMUL.FTZ R22, R29, R20 ;  /* 0x000000141d167220 */ /* 0x000fe20000410000 */
[----:B------:R-:W-:Y:S01]  /*b530*/  SHF.L.U32 R3, R3, 0x10, RZ ;  /* 0x0000001003037819 */ /* 0x000fe200000006ff */
[-C--:B------:R-:W-:Y:S01]  /*b540*/  FMUL.FTZ R0, R0, R27.reuse ;  /* 0x0000001b00007220 */ /* 0x080fe20000410000 */
[----:B------:R-:W-:Y:S01]  /*b550*/  FFMA.FTZ R21, R14, R27, -R21 ;  /* 0x0000001b0e157223 */ /* 0x000fe20000010815 */
[----:B------:R-:W-:Y:S01]  /*b560*/  SHF.L.U32 R5, R5, 0x10, RZ ;  /* 0x0000001005057819 */ /* 0x000fe200000006ff */
[----:B------:R-:W-:-:S02]  /*b570*/  IMAD.U32 R27, R4, 0x10000, RZ ;  /* 0x00010000041b7824 */ /* 0x000fc400078e00ff */
[----:B------:R-:W-:Y:S01]  /*b580*/  FFMA.FTZ R0, R14, R23, R0 ;  /* 0x000000170e007223 */ /* 0x000fe20000010000 */
[----:B------:R-:W-:Y:S01]  /*b590*/  SHF.L.U32 R23, R2, 0x10, RZ ;  /* 0x0000001002177819 */ /* 0x000fe200000006ff */
[-C--:B------:R-:W-:Y:S01]  /*b5a0*/  FMUL.FTZ R14, R29, R24.reuse ;  /* 0x000000181d0e7220 */ /* 0x080fe20000410000 */
[C---:B------:R-:W-:Y:S01]  /*b5b0*/  FMUL.FTZ R49, R30.reuse, R3 ;  /* 0x000000031e317220 */ /* 0x040fe20000410000 */
[----:B------:R-:W-:Y:S01]  /*b5c0*/  FMUL.FTZ R30, R30, R5 ;  /* 0x000000051e1e7220 */ /* 0x000fe20000410000 */
[C---:B------:R-:W-:Y:S01]  /*b5d0*/  FFMA.FTZ R22, R31.reuse, R24, -R22 ;  /* 0x000000181f167223 */ /* 0x040fe20000010816 */
[C---:B------:R-:W-:Y:S01]  /*b5e0*/  FMUL.FTZ R29, R28.reuse, R23 ;  /* 0x000000171c1d7220 */ /* 0x040fe20000410000 */
[----:B------:R-:W-:Y:S01]  /*b5f0*/  FMUL.FTZ R28, R28, R27 ;  /* 0x0000001b1c1c7220 */ /* 0x000fe20000410000 */
[----:B------:R-:W-:Y:S01]  /*b600*/  FFMA.FTZ R31, R31, R20, R14 ;  /* 0x000000141f1f7223 */ /* 0x000fe2000001000e */
[----:B------:R-:W-:Y:S01]  /*b610*/  FFMA.FTZ R49, R26, R5, -R49 ;  /* 0x000000051a317223 */ /* 0x000fe20000010831 */
[C---:B------:R-:W-:Y:S01]  /*b620*/  FFMA.FTZ R29, R18.reuse, R27, -R29 ;  /* 0x0000001b121d7223 */ /* 0x040fe2000001081d */
[----:B------:R-:W-:Y:S01]  /*b630*/  FFMA.FTZ R28, R18, R23, R28 ;  /* 0x00000017121c7223 */ /* 0x000fe2000001001c */
[----:B------:R-:W-:Y:S01]  /*b640*/  FFMA.FTZ R30, R26, R3, R30 ;  /* 0x000000031a1e7223 */ /* 0x000fe2000001001e */
[----:B------:R-:W-:-:S02]  /*b650*/  F2FP.BF16.F32.PACK_AB R23, R31, R22 ;  /* 0x000000161f17723e */ /* 0x000fc400000010ff */
[----:B------:R-:W-:Y:S02]  /*b660*/  F2FP.BF16.F32.PACK_AB R21, R0, R21 ;  /* 0x000000150015723e */ /* 0x000fe400000010ff */
[----:B------:R-:W-:Y:S02]  /*b670*/  F2FP.BF16.F32.PACK_AB R20, R28, R29 ;  /* 0x0000001d1c14723e */ /* 0x000fe400000010ff */
[----:B------:R-:W-:Y:S02]  /*b680*/  F2FP.BF16.F32.PACK_AB R22, R30, R49 ;  /* 0x000000311e16723e */ /* 0x000fe400000010ff */
.L_x_962:
[----:B------:R-:W-:Y:S05]  /*b690*/  BSYNC B0 ;  /* 0x0000000000007941 */ /* 0x000fea0003800000 */
.L_x_961:
[----:B-----5:R3:W-:Y:S02]  /*b6a0*/  STS.128 [R211], R20 ;  /* 0x00000014d3007388 */ /* 0x0207e40000000c00 */
.L_x_960:
[----:B------:R-:W-:Y:S05]  /*b6b0*/  BSYNC B1 ;  /* 0x0000000000017941 */ /* 0x000fea0003800000 */
.L_x_959:
[----:B------:R-:W-:Y:S01]  /*b6c0*/  ISETP.GE.AND P0, PT, R10, R11, PT ;  /* 0x0000000b0a00720c */ /* 0x000fe20003f06270 */
[----:B------:R-:W-:-:S12]  /*b6d0*/  BSSY B1, `(.L_x_963) ;  /* 0x000002f000017945 */ /* 0x000fd80003800000 */
[----:B------:R4:W-:Y:S01]  /*b6e0*/  @P0 STS.128 [R211+0x2000], RZ ;  /* 0x002000ffd3000388 */ /* 0x0009e20000000c00 */
[----:B------:R-:W-:Y:S05]  /*b6f0*/  @P0 BRA `(.L_x_964) ;  /* 0x0000000000b00947 */ /* 0x000fea0003800000 */
[----:B---3--:R3:W5:Y:S01]  /*b700*/  LD.E.128 R20, desc[UR6][R46.64+0x80] ;  /* 0x000080062e147980 */ /* 0x008762000c101d00 */
[----:B------:R-:W-:Y:S01]  /*b710*/  ISETP.GE.AND P0, PT, R10, R7, PT ;  /* 0x000000070a00720c */ /* 0x000fe20003f06270 */
[----:B------:R-:W-:-:S12]  /*b720*/  BSSY B0, `(.L_x_965) ;  /* 0x0000028000007945 */ /* 0x000fd80003800000 */
[----:B------:R-:W-:Y:S05]  /*b730*/  @P0 BRA `(.L_x_966) ;  /* 0x0000000000980947 */ /* 0x000fea0003800000 */
[----:B------:R-:W2:Y:S04]  /*b740*/  LD.E.64 R2, desc[UR6][R34.64+0x40] ;  /* 0x0000400622027980 */ /* 0x000ea8000c101b00 */
        /* <DEDUP_REMOVED lines=9> */
[----:B--2---:R-:W-:Y:S02]  /*b7e0*/  LOP3.LUT R23, R2, 0xffff0000, RZ, 0xc0, !PT ;  /* 0xffff000002177812 */ /* 0x004fe400078ec0ff */
        /* <DEDUP_REMOVED lines=27> */
.L_x_966:
[----:B------:R-:W-:Y:S05]  /*b9a0*/  BSYNC B0 ;  /* 0x0000000000007941 */ /* 0x000fea0003800000 */
.L_x_965:
[----:B-----5:R1:W-:Y:S02]  /*b9b0*/  STS.128 [R211+0x2000], R20 ;  /* 0x00200014d3007388 */ /* 0x0203e40000000c00 */
.L_x_964:
[----:B------:R-:W-:Y:S05]  /*b9c0*/  BSYNC B1 ;  /* 0x0000000000017941 */ /* 0x000fea0003800000 */
.L_x_963:
[----:B------:R-:W-:-:S13]  /*b9d0*/  ISETP.GE.AND P0, PT, R9, R11, PT ;  /* 0x0000000b0900720c */ /* 0x000fda0003f06270 */
[----:B------:R1:W-:Y:S01]  /*b9e0*/  @P0 STS.128 [R211+0x4000], RZ ;  /* 0x004000ffd3000388 */ /* 0x0003e20000000c00 */
[----:B------:R-:W-:Y:S05]  /*b9f0*/  @P0 BRA `(.L_x_958) ;  /* 0x0000000000b00947 */ /* 0x000fea0003800000 */
[----:B-1-3--:R1:W5:Y:S01]  /*ba00*/  LD.E.128 R20, desc[UR6][R46.64+0x100] ;  /* 0x000100062e147980 */ /* 0x00a362000c101d00 */
[----:B------:R-:W-:Y:S01]  /*ba10*/  ISETP.GE.AND P0, PT, R9, R7, PT ;  /* 0x000000070900720c */ /* 0x000fe20003f06270 */
[----:B------:R-:W-:-:S12]  /*ba20*/  BSSY B0, `(.L_x_967) ;  /* 0x0000028000007945 */ /* 0x000fd80003800000 */
[----:B------:R-:W-:Y:S05]  /*ba30*/  @P0 BRA `(.L_x_968) ;  /* 0x0000000000980947 */ /* 0x000fea0003800000 */
[----:B------:R-:W3:Y:S04]  /*ba40*/  LD.E.64 R2, desc[UR6][R34.64+0x80] ;  /* 0x0000800622027980 */ /* 0x000ee8000c101b00 */
[----:B------:R-:W2:Y:S01]  /*ba50*/  LD.E.64 R4, desc[UR6][R32.64+0x80] ;  /* 0x0000800620047980 */ /* 0x000ea2000c101b00 */
        /* <DEDUP_REMOVED lines=10> */
[----:B--2---:R-:W-:Y:S01]  /*bb00*/  LOP3.LUT R27, R4, 0xffff0000, RZ, 0xc0, !PT ;  /* 0xffff0000041b7812 */ /* 0x004fe200078ec0ff */
        /* <DEDUP_REMOVED lines=25> */
.L_x_968:
[----:B------:R-:W-:Y:S05]  /*bca0*/  BSYNC B0 ;  /* 0x0000000000007941 */ /* 0x000fea0003800000 */
.L_x_967:
[----:B-----5:R3:W-:Y:S02]  /*bcb0*/  STS.128 [R211+0x4000], R20 ;  /* 0x00400014d3007388 */ /* 0x0207e40000000c00 */
.L_x_958:
[----:B------:R-:W-:Y:S05]  /*bcc0*/  BSYNC B2 ;  /* 0x0000000000027941 */ /* 0x000fea0003800000 */
.L_x_957:
[----:B------:R-:W-:Y:S01]  /*bcd0*/  VIADD R0, R162, 0x10 ;  /* 0x00000010a2007836 */ /* 0x000fe20000000000 */
[----:B------:R-:W-:Y:S04]  /*bce0*/  BSSY B2, `(.L_x_969) ;  /* 0x000009d000027945 */ /* 0x000fe80003800000 */
[----:B------:R-:W-:-:S04]  /*bcf0*/  ISETP.GE.AND P0, PT, R0, R19, PT ;  /* 0x000000130000720c */ /* 0x000fc80003f06270 */
[----:B------:R-:W-:-:S13]  /*bd00*/  ISETP.LT.OR P0, PT, R72, -0x87, P0 ;  /* 0xffffff794800780c */ /* 0x000fda0000701670 */
[----:B------:R-:W-:Y:S05]  /*bd10*/  @P0 BRA `(.L_x_970) ;  /* 0x0000000800640947 */ /* 0x000fea0003800000 */
[----:B------:R-:W-:Y:S01]  /*bd20*/  ISETP.GE.AND P0, PT, R12, R11, PT ;  /* 0x0000000b0c00720c */ /* 0x000fe20003f06270 */
[----:B------:R-:W-:Y:S01]  /*bd30*/  BSSY B1, `(.L_x_971) ;  /* 0x0000037000017945 */ /* 0x000fe20003800000 */
[----:B------:R-:W-:-:S04]  /*bd40*/  IADD3 R3, P1, R6, R25, RZ ;  /* 0x0000001906037210 */ /* 0x000fc80007f3e0ff */
[----:B------:R-:W-:Y:S01]  /*bd50*/  LEA.HI.X.SX32 R6, R6, R8, 0x1, P1 ;  /* 0x0000000806067211 */ /* 0x000fe200008f0eff */
[----:B------:R-:W-:-:S03]  /*bd60*/  IMAD.SHL.U32 R35, R3, 0x2, RZ ;  /* 0x0000000203237824 */ /* 0x000fc600078e00ff */
[----:B------:R-:W-:Y:S02]  /*bd70*/  SHF.L.U64.HI R3, R3, 0x1, R6 ;  /* 0x0000000103037819 */ /* 0x000fe40000010206 */
[-C--:B------:R-:W-:Y:S01]  /*bd80*/  IADD3 R32, P2, R38, R35.reuse, RZ ;  /* 0x0000002326207210 */ /* 0x080fe20007f5e0ff */
[----:B------:R1:W-:Y:S01]  /*bd90*/  @P0 STS.128 [R211+0x800], RZ ;  /* 0x000800ffd3000388 */ /* 0x0003e20000000c00 */
[----:B------:R-:W-:-:S03]  /*bda0*/  IADD3 R34, P1, R36, R35, RZ ;  /* 0x0000002324227210 */ /* 0x000fc60007f3e0ff */
[--C-:B------:R-:W-:Y:S02]  /*bdb0*/  IMAD.X R33, R39, 0x1, R3.reuse, P2 ;  /* 0x0000000127217824 */ /* 0x100fe400010e0603 */
[----:B------:R-:W-:Y:S01]  /*bdc0*/  IMAD.X R35, R37, 0x1, R3, P1 ;  /* 0x0000000125237824 */ /* 0x000fe200008e0603 */
[----:B------:R-:W-:Y:S07]  /*bdd0*/  @P0 BRA `(.L_x_972) ;  /* 0x0000000000b00947 */ /* 0x000fee0003800000 */
        /* <DEDUP_REMOVED lines=42> */
.L_x_974:
[----:B------:R-:W-:Y:S05]  /*c080*/  BSYNC B0 ;  /* 0x0000000000007941 */ /* 0x000fea0003800000 */
.L_x_973:
[----:B-----5:R3:W-:Y:S02]  /*c090*/  STS.128 [R211+0x800], R20 ;  /* 0x00080014d3007388 */ /* 0x0207e40000000c00 */
.L_x_972:
[----:B------:R-:W-:Y:S05]  /*c0a0*/  BSYNC B1 ;  /* 0x0000000000017941 */ /* 0x000fea0003800000 */
.L_x_971:
[----:B------:R-:W-:Y:S01]  /*c0b0*/  ISETP.GE.AND P0, PT, R10, R11, PT ;  /* 0x0000000b0a00720c */ /* 0x000fe20003f06270 */
[----:B------:R-:W-:-:S12]  /*c0c0*/  BSSY B1, `(.L_x_975) ;  /* 0x000002f000017945 */ /* 0x000fd80003800000 */
        /* <DEDUP_REMOVED lines=44> */
.L_x_978:
[----:B------:R-:W-:Y:S05]  /*c390*/  BSYNC B0 ;  /* 0x0000000000007941 */ /* 0x000fea0003800000 */
.L_x_977:
[----:B-----5:R3:W-:Y:S02]  /*c3a0*/  STS.128 [R211+0x2800], R20 ;  /* 0x00280014d3007388 */ /* 0x0207e40000000c00 */
.L_x_976:
[----:B------:R-:W-:Y:S05]  /*c3b0*/  BSYNC B1 ;  /* 0x0000000000017941 */ /* 0x000fea0003800000 */
.L_x_975:
[----:B------:R-:W-:-:S13]  /*c3c0*/  ISETP.GE.AND P0, PT, R9, R11, PT ;  /* 0x0000000b0900720c */ /* 0x000fda0003f06270 */
[----:B------:R1:W-:Y:S01]  /*c3d0*/  @P0 STS.128 [R211+0x4800], RZ ;  /* 0x004800ffd3000388 */ /* 0x0003e20000000c00 */
[----:B------:R-:W-:Y:S05]  /*c3e0*/  @P0 BRA `(.L_x_970) ;  /* 0x0000000000b00947 */ /* 0x000fea0003800000 */
[----:B-123--:R-:W5:Y:S01]  /*c3f0*/  LD.E.128 R44, desc[UR6][R44.64+0x100] ;  /* 0x000100062c2c7980 */ /* 0x00ef62000c101d00 */
[----:B------:R-:W-:Y:S01]  /*c400*/  ISETP.GE.AND P0, PT, R9, R7, PT ;  /* 0x000000070900720c */ /* 0x000fe20003f06270 */
[----:B------:R-:W-:-:S12]  /*c410*/  BSSY B0, `(.L_x_979) ;  /* 0x0000028000007945 */ /* 0x000fd80003800000 */
[----:B------:R-:W-:Y:S05]  /*c420*/  @P0 BRA `(.L_x_980) ;  /* 0x0000000000980947 */ /* 0x000fea0003800000 */
[----:B------:R-:W2:Y:S04]  /*c430*/  LD.E.64 R2, desc[UR6][R34.64+0x80] ;  /* 0x0000800622027980 */ /* 0x000ea8000c101b00 */
[----:B------:R-:W3:Y:S01]  /*c440*/  LD.E.64 R4, desc[UR6][R32.64+0x80] ;  /* 0x0000800620047980 */ /* 0x000ee2000c101b00 */
[C---:B-----5:R-:W-:Y:S01]  /*c450*/  LOP3.LUT R6, R45.reuse, 0xffff0000, RZ, 0xc0, !PT ;  /* 0xffff00002d067812 */ /* 0x060fe200078ec0ff */
[----:B------:R-:W-:Y:S01]  /*c460*/  IMAD.U32 R24, R46, 0x10000, RZ ;  /* 0x000100002e187824 */ /* 0x000fe200078e00ff */
[----:B------:R-:W-:Y:S02]  /*c470*/  SHF.L.U32 R14, R45, 0x10, RZ ;  /* 0x000000102d0e7819 */ /* 0x000fe400000006ff */
[----:B------:R-:W-:Y:S02]  /*c480*/  SHF.L.U32 R18, R44, 0x10, RZ ;  /* 0x000000102c127819 */ /* 0x000fe400000006ff */
[----:B------:R-:W-:-:S02]  /*c490*/  LOP3.LUT R29, R47, 0xffff0000, RZ, 0xc0, !PT ;  /* 0xffff00002f1d7812 */ /* 0x000fc400078ec0ff */
[----:B------:R-:W-:Y:S02]  /*c4a0*/  LOP3.LUT R44, R44, 0xffff0000, RZ, 0xc0, !PT ;  /* 0xffff00002c2c7812 */ /* 0x000fe400078ec0ff */
[----:B------:R-:W-:Y:S02]  /*c4b0*/  LOP3.LUT R46, R46, 0xffff0000, RZ, 0xc0, !PT ;  /* 0xffff00002e2e7812 */ /* 0x000fe400078ec0ff */
[----:B------:R-:W-:Y:S02]  /*c4c0*/  SHF.L.U32 R31, R47, 0x10, RZ ;  /* 0x000000102f1f7819 */ /* 0x000fe400000006ff */
[----:B--2---:R-:W-:Y:S02]  /*c4d0*/  LOP3.LUT R23, R2, 0xffff0000, RZ, 0xc0, !PT ;  /* 0xffff000002177812 */ /* 0x004fe400078ec0ff */
[----:B------:R-:W-:Y:S02]  /*c4e0*/  LOP3.LUT R20, R3, 0xffff0000, RZ, 0xc0, !PT ;  /* 0xffff000003147812 */ /* 0x000fe400078ec0ff */
[----:B---3--:R-:W-:Y:S01]  /*c4f0*/  LOP3.LUT R27, R4, 0xffff0000, RZ, 0xc0, !PT ;  /* 0xffff0000041b7812 */ /* 0x008fe200078ec0ff */
        /* <DEDUP_REMOVED lines=25> */
.L_x_980:
[----:B------:R-:W-:Y:S05]  /*c690*/  BSYNC B0 ;  /* 0x0000000000007941 */ /* 0x000fea0003800000 */
.L_x_979:
[----:B-----5:R1:W-:Y:S02]  /*c6a0*/  STS.128 [R211+0x4800], R44 ;  /* 0x0048002cd3007388 */ /* 0x0203e40000000c00 */
.L_x_970:
[----:B------:R-:W-:Y:S05]  /*c6b0*/  BSYNC B2 ;  /* 0x0000000000027941 */ /* 0x000fea0003800000 */
.L_x_969:
[----:B------:R-:W-:Y:S01]  /*c6c0*/  VIADD R6, R162, 0x20 ;  /* 0x00000020a2067836 */ /* 0x000fe20000000000 */
[----:B------:R-:W-:Y:S04]  /*c6d0*/  BSSY B2, `(.L_x_981) ;  /* 0x000009e000027945 */ /* 0x000fe80003800000 */
[----:B------:R-:W-:-:S04]  /*c6e0*/  ISETP.GE.AND P0, PT, R6, R19, PT ;  /* 0x000000130600720c */ /* 0x000fc80003f06270 */
[----:B------:R-:W-:-:S13]  /*c6f0*/  ISETP.LT.OR P0, PT, R72, -0x107, P0 ;  /* 0xfffffef94800780c */ /* 0x000fda0000701670 */
[----:B------:R-:W-:Y:S05]  /*c700*/  @P0 BRA `(.L_x_982) ;  /* 0x0000000800680947 */ /* 0x000fea0003800000 */
[----:B------:R-:W-:Y:S01]  /*c710*/  ISETP.GE.AND P0, PT, R12, R11, PT ;  /* 0x0000000b0c00720c */ /* 0x000fe20003f06270 */
[----:B------:R-:W-:Y:S01]  /*c720*/  IMAD.SHL.U32 R3, R15, 0x20, RZ ;  /* 0x000000200f037824 */ /* 0x000fe200078e00ff */
[----:B------:R-:W-:Y:S04]  /*c730*/  BSSY B1, `(.L_x_983) ;  /* 0x0000037000017945 */ /* 0x000fe80003800000 */
[----:B------:R-:W-:-:S04]  /*c740*/  IADD3 R2, P1, R3, R25, RZ ;  /* 0x0000001903027210 */ /* 0x000fc80007f3e0ff */
[----:B------:R-:W-:Y:S01]  /*c750*/  LEA.HI.X.SX32 R3, R3, R8, 0x1, P1 ;  /* 0x0000000803037211 */ /* 0x000fe200008f0eff */
[C---:B-1----:R-:W-:Y:S02]  /*c760*/  IMAD.SHL.U32 R45, R2.reuse, 0x2, RZ ;  /* 0x00000002022d7824 */ /* 0x042fe400078e00ff */
[----:B------:R1:W-:Y:S01]  /*c770*/  @P0 STS.128 [R211+0x1000], RZ ;  /* 0x001000ffd3000388 */ /* 0x0003e20000000c00 */
[----:B------:R-:W-:Y:S02]  /*c780*/  SHF.L.U64.HI R3, R2, 0x1, R3 ;  /* 0x0000000102037819 */ /* 0x000fe40000010203 */
[-C--:B------:R-:W-:Y:S02]  /*c790*/  IADD3 R34, P2, R38, R45.reuse, RZ ;  /* 0x0000002d26227210 */ /* 0x080fe40007f5e0ff */
[----:B------:R-:W-:-:S03]  /*c7a0*/  IADD3 R44, P1, R36, R45, RZ ;  /* 0x0000002d242c7210 */ /* 0x000fc60007f3e0ff */
[--C-:B------:R-:W-:Y:S02]  /*c7b0*/  IMAD.X R35, R39, 0x1, R3.reuse, P2 ;  /* 0x0000000127237824 */ /* 0x100fe400010e0603 */
[----:B------:R-:W-:Y:S01]  /*c7c0*/  IMAD.X R45, R37, 0x1, R3, P1 ;  /* 0x00000001252d7824 */ /* 0x000fe200008e0603 */
[----:B------:R-:W-:Y:S07]  /*c7d0*/  @P0 BRA `(.L_x_984) ;  /* 0x0000000000b00947 */ /* 0x000fee0003800000 */
[----:B---3--:R3:W5:Y:S01]  /*c7e0*/  LD.E.128 R20, desc[UR6][R42.64] ;  /* 0x000000062a147980 */ /* 0x008762000c101d00 */
[----:B------:R-:W-:Y:S01]  /*c7f0*/  ISETP.GE.AND P0, PT, R12, R7, PT ;  /* 0x000000070c00720c */ /* 0x000fe20003f06270 */
[----:B------:R-:W-:-:S12]  /*c800*/  BSSY B0, `(.L_x_985) ;  /* 0x0000028000007945 */ /* 0x000fd80003800000 */
[----:B------:R-:W-:Y:S05]  /*c810*/  @P0 BRA `(.L_x_986) ;  /* 0x0000000000980947 */ /* 0x000fea0003800000 */
[----:B------:R-:W2:Y:S04]  /*c820*/  LD.E.64 R2, desc[UR6][R44.64] ;  /* 0x000000062c027980 */ /* 0x000ea8000c101b00 */
[----:B------:R-:W4:Y:S01]  /*c830*/  LD.E.64 R4, desc[UR6][R34.64] ;  /* 0x0000000622047980 */ /* 0x000f22000c101b00 */
[C---:B-----5:R-:W-:Y:S01]  /*c840*/  LOP3.LUT R14, R21.reuse, 0xffff0000, RZ, 0xc0, !PT ;  /* 0xffff0000150e7812 */ /* 0x060fe200078ec0ff */
[----:B------:R-:W-:Y:S01]  /*c850*/  IMAD.U32 R26, R22, 0x10000, RZ ;  /* 0x00010000161a7824 */ /* 0x000fe200078e00ff */
[----:B------:R-:W-:Y:S02]  /*c860*/  SHF.L.U32 R18, R21, 0x10, RZ ;  /* 0x0000001015127819 */ /* 0x000fe400000006ff */
[C---:B------:R-:W-:Y:S02]  /*c870*/  SHF.L.U32 R21, R20.reuse, 0x10, RZ ;  /* 0x0000001014157819 */ /* 0x040fe400000006ff */
[----:B------:R-:W-:-:S02]  /*c880*/  LOP3.LUT R28, R20, 0xffff0000, RZ, 0xc0, !PT ;  /* 0xffff0000141c7812 */ /* 0x000fc400078ec0ff */
        /* <DEDUP_REMOVED lines=15> */
[-C--:B------:R-:W-:Y:S01]  /*c980*/  FMUL.FTZ R18, R31, R24.reuse ;  /* 0x000000181f127220 */ /* 0x080fe20000410000 */
[----:B------:R-:W-:Y:S01]  /*c990*/  SHF.L.U32 R5, R5, 0x10, RZ ;  /* 0x0000001005057819 */ /* 0x000fe200000006ff */
[C---:B------:R-:W-:Y:S01]  /*c9a0*/  FFMA.FTZ R22, R33.reuse, R24, -R22 ;  /* 0x0000001821167223 */ /* 0x040fe20000010816 */
[----:B------:R-:W-:Y:S01]  /*c9b0*/  FMUL.FTZ R27, R30, R3 ;  /* 0x000000031e1b7220 */ /* 0x000fe20000410000 */
[----:B------:R-:W-:Y:S01]  /*c9c0*/  FFMA.FTZ R33, R33, R20, R18 ;  /* 0x0000001421217223 */ /* 0x000fe20000010012 */
[C---:B------:R-:W-:Y:S01]  /*c9d0*/  FMUL.FTZ R18, R28.reuse, R2 ;  /* 0x000000021c127220 */ /* 0x040fe20000410000 */
[-C--:B------:R-:W-:Y:S01]  /*c9e0*/  FMUL.FTZ R29, R28, R4.reuse ;  /* 0x000000041c1d7220 */ /* 0x080fe20000410000 */
[-C--:B------:R-:W-:Y:S01]  /*c9f0*/  FMUL.FTZ R30, R30, R5.reuse ;  /* 0x000000051e1e7220 */ /* 0x080fe20000410000 */
[C---:B------:R-:W-:Y:S01]  /*ca00*/  FFMA.FTZ R27, R26.reuse, R5, -R27 ;  /* 0x000000051a1b7223 */ /* 0x040fe2000001081b */
[C---:B------:R-:W-:Y:S01]  /*ca10*/  FFMA.FTZ R18, R21.reuse, R4, -R18 ;  /* 0x0000000415127223 */ /* 0x040fe20000010812 */
[----:B------:R-:W-:Y:S01]  /*ca20*/  FFMA.FTZ R29, R21, R2, R29 ;  /* 0x00000002151d7223 */ /* 0x000fe2000001001d */
[----:B------:R-:W-:Y:S01]  /*ca30*/  FFMA.FTZ R30, R26, R3, R30 ;  /* 0x000000031a1e7223 */ /* 0x000fe2000001001e */
[----:B------:R-:W-:-:S02]  /*ca40*/  F2FP.BF16.F32.PACK_AB R21, R14, R23 ;  /* 0x000000170e15723e */ /* 0x000fc400000010ff */
[----:B------:R-:W-:Y:S02]  /*ca50*/  F2FP.BF16.F32.PACK_AB R23, R33, R22 ;  /* 0x000000162117723e */ /* 0x000fe400000010ff */
[----:B------:R-:W-:Y:S02]  /*ca60*/  F2FP.BF16.F32.PACK_AB R20, R29, R18 ;  /* 0x000000121d14723e */ /* 0x000fe400000010ff */
[----:B------:R-:W-:Y:S02]  /*ca70*/  F2FP.BF16.F32.PACK_AB R22, R30, R27 ;  /* 0x0000001b1e16723e */ /* 0x000fe400000010ff */
.L_x_986:
[----:B------:R-:W-:Y:S05]  /*ca80*/  BSYNC B0 ;  /* 0x0000000000007941 */ /* 0x000fea0003800000 */
.L_x_985:
[----:B-----5:R1:W-:Y:S02]  /*ca90*/  STS.128 [R211+0x1000], R20 ;  /* 0x00100014d3007388 */ /* 0x0203e40000000c00 */
.L_x_984:
[----:B------:R-:W-:Y:S05]  /*caa0*/  BSYNC B1 ;  /* 0x0000000000017941 */ /* 0x000fea0003800000 */
.L_x_983:
        /* <DEDUP_REMOVED lines=46> */
.L_x_990:
[----:B------:R-:W-:Y:S05]  /*cd90*/  BSYNC B0 ;  /* 0x0000000000007941 */ /* 0x000fea0003800000 */
.L_x_989:
[----:B-----5:R3:W-:Y:S02]  /*cda0*/  STS.128 [R211+0x3000], R20 ;  /* 0x00300014d3007388 */ /* 0x0207e40000000c00 */
.L_x_988:
[----:B------:R-:W-:Y:S05]  /*cdb0*/  BSYNC B1 ;  /* 0x0000000000017941 */ /* 0x000fea0003800000 */
.L_x_987:
        /* <DEDUP_REMOVED lines=45> */
.L_x_992:
[----:B------:R-:W-:Y:S05]  /*d090*/  BSYNC B0 ;  /* 0x0000000000007941 */ /* 0x000fea0003800000 */
.L_x_991:
[----:B-----5:R3:W-:Y:S02]  /*d0a0*/  STS.128 [R211+0x5000], R20 ;  /* 0x00500014d3007388 */ /* 0x0207e40000000c00 */
.L_x_982:
[----:B------:R-:W-:Y:S05]  /*d0b0*/  BSYNC B2 ;  /* 0x0000000000027941 */ /* 0x000fea0003800000 */
.L_x_981:
[----:B------:R-:W-:-:S05]  /*d0c0*/  VIADD R4, R162, 0x30 ;  /* 0x00000030a2047836 */ /* 0x000fca0000000000 */
[----:B------:R-:W-:-:S04]  /*d0d0*/  ISETP.GE.AND P0, PT, R4, R19, PT ;  /* 0x000000130400720c */ /* 0x000fc80003f06270 */
[----:B------:R-:W-:-:S13]  /*d0e0*/  ISETP.LT.OR P0, PT, R72, -0x187, P0 ;  /* 0xfffffe794800780c */ /* 0x000fda0000701670 */
[----:B------:R-:W-:Y:S05]  /*d0f0*/  @P0 BRA `(.L_x_993) ;  /* 0x0000005400e40947 */ /* 0x000fea0003800000 */
[----:B------:R-:W-:Y:S01]  /*d100*/  ISETP.GE.AND P0, PT, R12, R11, PT ;  /* 0x0000000b0c00720c */ /* 0x000fe20003f06270 */
[----:B------:R-:W-:Y:S01]  /*d110*/  IMAD R15, R15, 0x30, RZ ;  /* 0x000000300f0f7824 */ /* 0x000fe200078e02ff */
[----:B------:R-:W-:Y:S04]  /*d120*/  BSSY B1, `(.L_x_994) ;  /* 0x0000037000017945 */ /* 0x000fe80003800000 */
[----:B------:R-:W-:-:S04]  /*d130*/  IADD3 R3, P1, R15, R25, RZ ;  /* 0x000000190f037210 */ /* 0x000fc80007f3e0ff */
[----:B------:R-:W-:Y:S01]  /*d140*/  LEA.HI.X.SX32 R8, R15, R8, 0x1, P1 ;  /* 0x000000080f087211 */ /* 0x000fe200008f0eff */
[C---:B------:R-:W-:Y:S02]  /*d150*/  IMAD.SHL.U32 R25, R3.reuse, 0x2, RZ ;  /* 0x0000000203197824 */ /* 0x040fe400078e00ff */
[----:B------:R1:W-:Y:S01]  /*d160*/  @P0 STS.128 [R211+0x1800], RZ ;  /* 0x001800ffd3000388 */ /* 0x0003e20000000c00 */
[----:B------:R-:W-:Y:S02]  /*d170*/  SHF.L.U64.HI R3, R3, 0x1, R8 ;  /* 0x0000000103037819 */ /* 0x000fe40000010208 */
[-C--:B------:R-:W-:Y:S02]  /*d180*/  IADD3 R14, P2, R38, R25.reuse, RZ ;  /* 0x00000019260e7210 */ /* 0x080fe40007f5e0ff */
        /* <DEDUP_REMOVED lines=10> */
[C---:B-----5:R-:W-:Y:S02]  /*d230*/  SHF.L.U32 R8, R21.reuse, 0x10, RZ ;  /* 0x0000001015087819 */ /* 0x060fe400000006ff */
[----:B------:R-:W-:Y:S02]  /*d240*/  LOP3.LUT R5, R21, 0xffff0000, RZ, 0xc0, !PT ;  /* 0xffff000015057812 */ /* 0x000fe400078ec0ff */
[C---:B------:R-:W-:Y:S02]  /*d250*/  SHF.L.U32 R18, R20.reuse, 0x10, RZ ;  /* 0x0000001014127819 */ /* 0x040fe400000006ff */
[----:B------:R-:W-:-:S02]  /*d260*/  LOP3.LUT R30, R20, 0xffff0000, RZ, 0xc0, !PT ;  /* 0xffff0000141e7812 */ /* 0x000fc400078ec0ff */
[C---:B------:R-:W-:Y:S02]  /*d270*/  LOP3.LUT R27, R23.reuse, 0xffff0000, RZ, 0xc0, !PT ;  /* 0xffff0000171b7812 */ /* 0x040fe400078ec0ff */
[----:B------:R-:W-:Y:S01]  /*d280*/  SHF.L.U32 R28, R23, 0x10, RZ ;  /* 0x00000010171c7819 */ /* 0x000fe200000006ff */
[C---:B------:R-:W-:Y:S01]  /*d290*/  IMAD.U32 R29, R22.reuse, 0x10000, RZ ;  /* 0x00010000161d7824 */ /* 0x040fe200078e00ff */
[----:B------:R-:W-:Y:S02]  /*d2a0*/  LOP3.LUT R22, R22, 0xffff0000, RZ, 0xc0, !PT ;  /* 0xffff000016167812 */ /* 0x000fe400078ec0ff */
[----:B---3--:R-:W-:Y:S02]  /*d2b0*/  LOP3.LUT R26, R12, 0xffff0000, RZ, 0xc0, !PT ;  /* 0xffff00000c1a7812 */ /* 0x008fe400078ec0ff */
[----:B--2---:R-:W-:Y:S02]  /*d2c0*/  LOP3.LUT R21, R2, 0xffff0000, RZ, 0xc0, !PT ;  /* 0xffff000002157812 */ /* 0x004fe400078ec0ff */
[----:B------:R-:W-:Y:S01]  /*d2d0*/  LOP3.LUT R20, R3, 0xffff0000, RZ, 0xc0, !PT ;  /* 0xffff000003147812 */ /* 0x000fe200078ec0ff */
[----:B------:R-:W-:Y:S01]  /*d2e0*/  FMUL.FTZ R32, R5, R26 ;  /* 0x0000001a05207220 */ /* 0x000fe20000410000 */
[----:B------:R-:W-:Y:S01]  /*d2f0*/  LOP3.LUT R23, R13, 0xffff0000, RZ, 0xc0, !PT ;  /* 0xffff00000d177812 */ /* 0x000fe200078ec0ff */
[----:B------:R-:W-:-:S02]  /*d300*/  FMUL.FTZ R19, R5, R21 ;  /* 0x0000001505137220 */ /* 0x000fc40000410000 */
[CC--:B------:R-:W-:Y:S01]  /*d310*/  FMUL.FTZ R5, R27.reuse, R20.reuse ;  /* 0x000000141b057220 */ /* 0x0c0fe20000410000 */
[----:B------:R-:W-:Y:S01]  /*d320*/  FFMA.FTZ R32, R8, R21, R32 ;  /* 0x0000001508207223 */ /* 0x000fe20000010020 */
[-C--:B------:R-:W-:Y:S01]  /*d330*/  FMUL.FTZ R27, R27, R23.reuse ;  /* 0x000000171b1b7220 */ /* 0x080fe20000410000 */
[----:B------:R-:W-:Y:S01]  /*d340*/  SHF.L.U32 R21, R2, 0x10, RZ ;  /* 0x0000001002157819 */ /* 0x000fe200000006ff */
[----:B------:R-:W-:Y:S01]  /*d350*/  FFMA.FTZ R5, R28, R23, -R5 ;  /* 0x000000171c057223 */ /* 0x000fe20000010805 */
[----:B------:R-:W-:Y:S01]  /*d360*/  SHF.L.U32 R3, R3, 0x10, RZ ;  /* 0x0000001003037819 */ /* 0x000fe200000006ff */
[----:B------:R-:W-:Y:S01]  /*d370*/  IMAD.U32 R23, R12, 0x10000, RZ ;  /* 0x000100000c177824 */ /* 0x000fe200078e00ff */
[----:B------:R-:W-:Y:S01]  /*d380*/  SHF.L.U32 R13, R13, 0x10, RZ ;  /* 0x000000100d0d7819 */ /* 0x000fe200000006ff */
[----:B------:R-:W-:Y:S01]  /*d390*/  FFMA.FTZ R20, R28, R20, R27 ;  /* 0x000000141c147223 */ /* 0x000fe2000001001b */
[----:B------:R-:W-:Y:S01]  /*d3a0*/  FMUL.FTZ R27, R30, R21 ;  /* 0x000000151e1b7220 */ /* 0x000fe20000410000 */
[----:B------:R-:W-:Y:S01]  /*d3b0*/  FMUL.FTZ R2, R22, R3 ;  /* 0x0000000316027220 */ /* 0x000fe20000410000 */
[----:B------:R-:W-:Y:S01]  /*d3c0*/  FMUL.FTZ R30, R30, R23 ;  /* 0x000000171e1e7220 */ /* 0x000fe20000410000 */
[----:B------:R-:W-:Y:S01]  /*d3d0*/  FMUL.FTZ R22, R22, R13 ;  /* 0x0000000d16167220 */ /* 0x000fe20000410000 */
[----:B------:R-:W-:Y:S01]  /*d3e0*/  FFMA.FTZ R19, R8, R26, -R19 ;  /* 0x0000001a08137223 */ /* 0x000fe20000010813 */
[C---:B------:R-:W-:Y:S01]  /*d3f0*/  FFMA.FTZ R27, R18.reuse, R23, -R27 ;  /* 0x00000017121b7223 */ /* 0x040fe2000001081b */
[----:B------:R-:W-:Y:S01]  /*d400*/  FFMA.FTZ R30, R18, R21, R30 ;  /* 0x00000015121e7223 */ /* 0x000fe2000001001e */
[C---:B------:R-:W-:Y:S01]  /*d410*/  FFMA.FTZ R2, R29.reuse, R13, -R2 ;  /* 0x0000000d1d027223 */ /* 0x040fe20000010802 */
[----:B------:R-:W-:Y:S01]  /*d420*/  FFMA.FTZ R3, R29, R3, R22 ;  /* 0x000000031d037223 */ /* 0x000fe20000010016 */
[----:B------:R-:W-:-:S02]  /*d430*/  F2FP.BF16.F32.PACK_AB R23, R20, R5 ;  /* 0x000000051417723e */ /* 0x000fc400000010ff */
[----:B------:R-:W-:Y:S02]  /*d440*/  F2FP.BF16.F32.PACK_AB R21, R32, R19 ;  /* 0x000000132015723e */ /* 0x000fe400000010ff */
[----:B------:R-:W-:Y:S02]  /*d450*/  F2FP.BF16.F32.PACK_AB R20, R30, R27 ;  /* 0x0000001b1e14723e */ /* 0x000fe400000010ff */
[----:B------:R-:W-:Y:S02]  /*d460*/  F2FP.BF16.F32.PACK_AB R22, R3, R2 ;  /* 0x000000020316723e */ /* 0x000fe400000010ff */
.L_x_997:
[----:B------:R-:W-:Y:S05]  /*d470*/  BSYNC B0 ;  /* 0x0000000000007941 */ /* 0x000fea0003800000 */
.L_x_996:
[----:B-----5:R3:W-:Y:S02]  /*d480*/  STS.128 [R211+0x1800], R20 ;  /* 0x00180014d3007388 */ /* 0x0207e40000000c00 */
.L_x_995:
[----:B------:R-:W-:Y:S05]  /*d490*/  BSYNC B1 ;  /* 0x0000000000017941 */ /* 0x000fea0003800000 */
.L_x_994:
        /* <DEDUP_REMOVED lines=10> */
[----:B-----5:R-:W-:Y:S01]  /*d540*/  SHF.L.U32 R10, R20, 0x10, RZ ;  /* 0x00000010140a7819 */ /* 0x020fe200000006ff */
[----:B------:R-:W-:Y:S01]  /*d550*/  IMAD.U32 R28, R22, 0x10000, RZ ;  /* 0x00010000161c7824 */ /* 0x000fe200078e00ff */
[----:B------:R-:W-:Y:S02]  /*d560*/  LOP3.LUT R29, R20, 0xffff0000, RZ, 0xc0, !PT ;  /* 0xffff0000141d7812 */ /* 0x000fe400078ec0ff */
[----:B------:R-:W-:Y:S02]  /*d570*/  LOP3.LUT R5, R21, 0xffff0000, RZ, 0xc0, !PT ;  /* 0xffff000015057812 */ /* 0x000fe400078ec0ff */
[----:B------:R-:W-:-:S02]  /*d580*/  SHF.L.U32 R27, R23, 0x10, RZ ;  /* 0x00000010171b7819 */ /* 0x000fc400000006ff */
[----:B------:R-:W-:Y:S02]  /*d590*/  LOP3.LUT R23, R23, 0xffff0000, RZ, 0xc0, !PT ;  /* 0xffff000017177812 */ /* 0x000fe400078ec0ff */
[----:B------:R-:W-:Y:S02]  /*d5a0*/  SHF.L.U32 R8, R21, 0x10, RZ ;  /* 0x0000001015087819 */ /* 0x000fe400000006ff */
[----:B------:R-:W-:Y:S02]  /*d5b0*/  LOP3.LUT R30, R22, 0xffff0000, RZ, 0xc0, !PT ;  /* 0xffff0000161e7812 */ /* 0x000fe400078ec0ff */
[----:B---3--:R-:W-:Y:S02]  /*d5c0*/  LOP3.LUT R20, R2, 0xffff0000, RZ, 0xc0, !PT ;  /* 0xffff000002147812 */ /* 0x008fe400078ec0ff */
[C---:B------:R-:W-:Y:S01]  /*d5d0*/  LOP3.LUT R18, R3.reuse, 0xffff0000, RZ, 0xc0, !PT ;  /* 0xffff000003127812 */ /* 0x040fe200078ec0ff */
[----:B------:R-:W-:Y:S01]  /*d5e0*/  IMAD.U32 R3, R3, 0x10000, RZ ;  /* 0x0001000003037824 */ /* 0x000fe200078e00ff */
[----:B--2---:R-:W-:Y:S01]  /*d5f0*/  LOP3.LUT R26, R12, 0xffff0000, RZ, 0xc0, !PT ;  /* 0xffff00000c1a7812 */ /* 0x004fe200078ec0ff */
[----:B------:R-:W-:Y:S01]  /*d600*/  FMUL.FTZ R19, R5, R20 ;  /* 0x0000001405137220 */ /* 0x000fe20000410000 */
[----:B------:R-:W-:Y:S01]  /*d610*/  LOP3.LUT R21, R13, 0xffff0000, RZ, 0xc0, !PT ;  /* 0xffff00000d157812 */ /* 0x000fe200078ec0ff */
[----:B------:R-:W-:Y:S01]  /*d620*/  FMUL.FTZ R22, R23, R18 ;  /* 0x0000001217167220 */ /* 0x000fe20000410000 */
[----:B------:R-:W-:Y:S01]  /*d630*/  SHF.L.U32 R2, R2, 0x10, RZ ;  /* 0x0000001002027819 */ /* 0x000fe200000006ff */
[-C--:B------:R-:W-:Y:S01]  /*d640*/  FMUL.FTZ R5, R5, R26.reuse ;  /* 0x0000001a05057220 */ /* 0x080fe20000410000 */
[----:B------:R-:W-:Y:S01]  /*d650*/  SHF.L.U32 R13, R13, 0x10, RZ ;  /* 0x000000100d0d7819 */ /* 0x000fe200000006ff */
[----:B------:R-:W-:Y:S01]  /*d660*/  FFMA.FTZ R19, R8, R26, -R19 ;  /* 0x0000001a08137223 */ /* 0x000fe20000010813 */
[----:B------:R-:W-:Y:S01]  /*d670*/  SHF.L.U32 R12, R12, 0x10, RZ ;  /* 0x000000100c0c7819 */ /* 0x000fe200000006ff */
[----:B------:R-:W-:Y:S01]  /*d680*/  FFMA.FTZ R8, R8, R20, R5 ;  /* 0x0000001408087223 */ /* 0x000fe20000010005 */
[-C--:B------:R-:W-:Y:S01]  /*d690*/  FMUL.FTZ R20, R23, R21.reuse ;  /* 0x0000001517147220 */ /* 0x080fe20000410000 */
[----:B------:R-:W-:Y:S01]  /*d6a0*/  FFMA.FTZ R22, R27, R21, -R22 ;  /* 0x000000151b167223 */ /* 0x000fe20000010816 */
[C---:B------:R-:W-:Y:S01]  /*d6b0*/  FMUL.FTZ R21, R30.reuse, R3 ;  /* 0x000000031e157220 */ /* 0x040fe20000410000 */
[C---:B------:R-:W-:Y:S01]  /*d6c0*/  FMUL.FTZ R5, R29.reuse, R2 ;  /* 0x000000021d057220 */ /* 0x040fe20000410000 */
[-C--:B------:R-:W-:Y:S01]  /*d6d0*/  FMUL.FTZ R30, R30, R13.reuse ;  /* 0x0000000d1e1e7220 */ /* 0x080fe20000410000 */
[----:B------:R-:W-:Y:S01]  /*d6e0*/  FMUL.FTZ R29, R29, R12 ;  /* 0x0000000c1d1d7220 */ /* 0x000fe20000410000 */
[----:B------:R-:W-:Y:S01]  /*d6f0*/  FFMA.FTZ R27, R27, R18, R20 ;  /* 0x000000121b1b7223 */ /* 0x000fe20000010014 */
        /* <DEDUP_REMOVED lines=8> */
[----:B------:R-:W-:Y:S02]  /*d780*/  MOV R21, R8 ;  /* 0x0000000800157202 */ /* 0x000fe40000000f00 */
.L_x_1001:
[----:B------:R-:W-:Y:S05]  /*d790*/  BSYNC B0 ;  /* 0x0000000000007941 */ /* 0x000fea0003800000 */
.L_x_1000:
[----:B-----5:R3:W-:Y:S02]  /*d7a0*/  STS.128 [R211+0x3800], R20 ;  /* 0x00380014d3007388 */ /* 0x0207e40000000c00 */
.L_x_999:
[----:B------:R-:W-:Y:S05]  /*d7b0*/  BSYNC B1 ;  /* 0x0000000000017941 */ /* 0x000fea0003800000 */
.L_x_998:
[----:B------:R-:W-:-:S13]  /*d7c0*/  ISETP.GE.AND P0, PT, R9, R11, PT ;  /* 0x0000000b0900720c */ /* 0x000fda0003f06270 */
[----:B------:R1:W-:Y:S01]  /*d7d0*/  @P0 STS.128 [R211+0x5800], RZ ;  /* 0x005800ffd3000388 */ /* 0x0003e20000000c00 */
[----:B------:R-:W-:Y:S05]  /*d7e0*/  @P0 BRA `(.L_x_993) ;  /* 0x0000005000280947 */ /* 0x000fea0003800000 */
[----:B-1-3--:R-:W5:Y:S01]  /*d7f0*/  LD.E.128 R40, desc[UR6][R40.64+0x100] ;  /* 0x0001000628287980 */ /* 0x00af62000c101d00 */
[----:B------:R-:W-:Y:S01]  /*d800*/  ISETP.GE.AND P0, PT, R9, R7, PT ;  /* 0x000000070900720c */ /* 0x000fe20003f06270 */
[----:B------:R-:W-:-:S12]  /*d810*/  BSSY B0, `(.L_x_1002) ;  /* 0x0000028000007945 */ /* 0x000fd80003800000 */
[----:B------:R-:W-:Y:S05]  /*d820*/  @P0 BRA `(.L_x_1003) ;  /* 0x0000000000980947 */ /* 0x000fea0003800000 */
[----:B------:R-:W3:Y:S04]  /*d830*/  LD.E.64 R2, desc[UR6][R24.64+0x80] ;  /* 0x0000800618027980 */ /* 0x000ee8000c101b00 */
[----:B------:R-:W2:Y:S01]  /*d840*/  LD.E.64 R8, desc[UR6][R14.64+0x80] ;  /* 0x000080060e087980 */ /* 0x000ea2000c101b00 */
[----:B-----5:R-:W-:Y:S01]  /*d850*/  LOP3.LUT R5, R41, 0xffff0000, RZ, 0xc0, !PT ;  /* 0xffff000029057812 */ /* 0x020fe200078ec0ff */
[----:B------:R-:W-:Y:S01]  /*d860*/  IMAD.U32 R19, R42, 0x10000, RZ ;  /* 0x000100002a137824 */ /* 0x000fe200078e00ff */
[----:B------:R-:W-:Y:S02]  /*d870*/  LOP3.LUT R22, R43, 0xffff0000, RZ, 0xc0, !PT ;  /* 0xffff00002b167812 */ /* 0x000fe400078ec0ff */
[----:B------:R-:W-:Y:S02]  /*d880*/  SHF.L.U32 R7, R41, 0x10, RZ ;  /* 0x0000001029077819 */ /* 0x000fe400000006ff */
[----:B------:R-:W-:-:S02]  /*d890*/  SHF.L.U32 R26, R43, 0x10, RZ ;  /* 0x000000102b1a7819 */ /* 0x000fc400000006ff */
[C---:B------:R-:W-:Y:S02]  /*d8a0*/  SHF.L.U32 R10, R40.reuse, 0x10, RZ ;  /* 0x00000010280a7819 */ /* 0x040fe400000006ff */
[----:B------:R-:W-:Y:S02]  /*d8b0*/  LOP3.LUT R40, R40, 0xffff0000, RZ, 0xc0, !PT ;  /* 0xffff000028287812 */ /* 0x000fe400078ec0ff */
[----:B------:R-:W-:Y:S02]  /*d8c0*/  LOP3.LUT R42, R42, 0xffff0000, RZ, 0xc0, !PT ;  /* 0xffff00002a2a7812 */ /* 0x000fe400078ec0ff */
[----:B---3--:R-:W-:Y:S02]  /*d8d0*/  LOP3.LUT R18, R2, 0xffff0000, RZ, 0xc0, !PT ;  /* 0xffff000002127812 */ /* 0x008fe400078ec0ff */
[----:B------:R-:W-:Y:S02]  /*d8e0*/  LOP3.LUT R11, R3, 0xffff0000, RZ, 0xc0, !PT ;  /* 0xffff0000030b7812 */ /* 0x000fe400078ec0ff */
[----:B--2---:R-:W-:Y:S01]  /*d8f0*/  LOP3.LUT R20, R8, 0xffff0000, RZ, 0xc0, !PT ;  /* 0xffff000008147812 */ /* 0x004fe200078ec0ff */
[----:B------:R-:W-:Y:S01]  /*d900*/  FMUL.FTZ R12, R5, R18 ;  /* 0x00000012050c7220 */ /* 0x000fe20000410000 */
[----:B------:R-:W-:Y:S01]  /*d910*/  LOP3.LUT R13, R9, 0xffff0000, RZ, 0xc0, !PT ;  /* 0xffff0000090d7812 */ /* 0x000fe200078ec0ff */
[----:B------:R-:W-:Y:S01]  /*d920*/  FMUL.FTZ R15, R22, R11 ;  /* 0x0000000b160f7220 */ /* 0x000fe20000410000 */
[----:B------:R-:W-:Y:S01]  /*d930*/  SHF.L.U32 R3, R3, 0x10, RZ ;  /* 0x0000001003037819 */ /* 0x000fe200000006ff */
[-C--:B------:R-:W-:Y:S01]  /*d940*/  FMUL.FTZ R5, R5, R20.reuse ;  /* 0x0000001405057220 */ /* 0x080fe20000410000 */
[----:B------:R-:W-:Y:S01]  /*d950*/  FFMA.FTZ R12, R7, R20, -R12 ;  /* 0x00000014070c7223 */ /* 0x000fe2000001080c */
[-C--:B------:R-:W-:Y:S01]  /*d960*/  FFMA.FTZ R15, R26, R13.reuse, -R15 ;  /* 0x0000000d1a0f7223 */ /* 0x080fe2000001080f */
[----:B------:R-:W-:Y:S01]  /*d970*/  SHF.L.U32 R9, R9, 0x10, RZ ;  /* 0x0000001009097819 */ /* 0x000fe200000006ff */
[----:B------:R-:W-:Y:S01]  /*d980*/  FFMA.FTZ R5, R7, R18, R5 ;  /* 0x0000001207057223 */ /* 0x000fe20000010005 */
[----:B------:R-:W-:Y:S01]  /*d990*/  FMUL.FTZ R7, R22, R13 ;  /* 0x0000000d16077220 */ /* 0x000fe20000410000 */
[----:B------:R-:W-:Y:S01]  /*d9a0*/  SHF.L.U32 R13, R2, 0x10, RZ ;  /* 0x00000010020d7819 */ /* 0x000fe200000006ff */
[----:B------:R-:W-:-:S02]  /*d9b0*/  IMAD.U32 R21, R8, 0x10000, RZ ;  /* 0x0001000008157824 */ /* 0x000fc400078e00ff */
[----:B------:R-:W-:Y:S01]  /*d9c0*/  FMUL.FTZ R2, R42, R3 ;  /* 0x000000032a027220 */ /* 0x000fe20000410000 */
[----:B------:R-:W-:Y:S01]  /*d9d0*/  FFMA.FTZ R26, R26, R11, R7 ;  /* 0x0000000b1a1a7223 */ /* 0x000fe20000010007 */
[----:B------:R-:W-:Y:S01]  /*d9e0*/  FMUL.FTZ R42, R42, R9 ;  /* 0x000000092a2a7220 */ /* 0x000fe20000410000 */
[C---:B------:R-:W-:Y:S01]  /*d9f0*/  FMUL.FTZ R7, R40.reuse, R13 ;  /* 0x0000000d28077220 */ /* 0x040fe20000410000 */
[----:B------:R-:W-:Y:S01]  /*da00*/  FMUL.FTZ R40, R40, R21 ;  /* 0x0000001528287220 */ /* 0x000fe20000410000 */
[C---:B------:R-:W-:Y:S01]  /*da10*/  FFMA.FTZ R2, R19.reuse, R9, -R2 ;  /* 0x0000000913027223 */ /* 0x040fe20000010802 */
[----:B------:R-:W-:Y:S01]  /*da20*/  FFMA.FTZ R3, R19, R3, R42 ;  /* 0x0000000313037223 */ /* 0x000fe2000001002a */
[C---:B------:R-:W-:Y:S01]  /*da30*/  FFMA.FTZ R7, R10.reuse, R21, -R7 ;  /* 0x000000150a077223 */ /* 0x040fe20000010807 */
[----:B------:R-:W-:Y:S01]  /*da40*/  FFMA.FTZ R40, R10, R13, R40 ;  /* 0x0000000d0a287223 */ /* 0x000fe20000010028 */
[----:B------:R-:W-:Y:S02]  /*da50*/  F2FP.BF16.F32.PACK_AB R41, R5, R12 ;  /* 0x0000000c0529723e */ /* 0x000fe400000010ff */
[----:B------:R-:W-:-:S02]  /*da60*/  F2FP.BF16.F32.PACK_AB R43, R26, R15 ;  /* 0x0000000f1a2b723e */ /* 0x000fc400000010ff */
[----:B------:R-:W-:Y:S02]  /*da70*/  F2FP.BF16.F32.PACK_AB R40, R40, R7 ;  /* 0x000000072828723e */ /* 0x000fe400000010ff */
[----:B------:R-:W-:Y:S02]  /*da80*/  F2FP.BF16.F32.PACK_AB R42, R3, R2 ;  /* 0x00000002032a723e */ /* 0x000fe400000010ff */
.L_x_1003:
[----:B------:R-:W-:Y:S05]  /*da90*/  BSYNC B0 ;  /* 0x0000000000007941 */ /* 0x000fea0003800000 */
.L_x_1002:
[----:B-----5:R1:W-:Y:S01]  /*daa0*/  STS.128 [R211+0x5800], R40 ;  /* 0x00580028d3007388 */ /* 0x0203e20000000c00 */
[----:B------:R-:W-:Y:S05]  /*dab0*/  BRA `(.L_x_993) ;  /* 0x0000004c00747947 */ /* 0x000fea0003800000 */
.L_x_956:
[----:B------:R-:W-:Y:S04]  /*dac0*/  BSSY B2, `(.L_x_1004) ;  /* 0x000010e000027945 */ /* 0x000fe80003800000 */
[----:B------:R-:W-:Y:S05]  /*dad0*/  @!P0 BRA `(.L_x_1005) ;  /* 0x0000001000308947 */ /* 0x000fea0003800000 */
[----:B------:R-:W-:Y:S01]  /*dae0*/  ISETP.GE.AND P0, PT, R12, R11, PT ;  /* 0x0000000b0c00720c */ /* 0x000fe20003f06270 */
[----:B------:R-:W-:-:S12]  /*daf0*/  BSSY B1, `(.L_x_1006) ;  /* 0x0000058000017945 */ /* 0x000fd80003800000 */
[----:B------:R1:W-:Y:S01]  /*db00*/  @P0 STS.128 [R211], RZ ;  /* 0x000000ffd3000388 */ /* 0x0003e20000000c00 */
[----:B------:R-:W-:Y:S05]  /*db10*/  @P0 BRA `(.L_x_1007) ;  /* 0x0000000400540947 */ /* 0x000fea0003800000 */
[----:B------:R2:W5:Y:S01]  /*db20*/  LD.E.128 R32, desc[UR6][R46.64] ;  /* 0x000000062e207980 */ /* 0x000562000c101d00 */
[----:B------:R-:W-:Y:S01]  /*db30*/  ISETP.GE.AND P0, PT, R12, R7, PT ;  /* 0x000000070c00720c */ /* 0x000fe20003f06270 */
[----:B------:R-:W-:-:S12]  /*db40*/  BSSY B0, `(.L_x_1008) ;  /* 0x0000051000007945 */ /* 0x000fd80003800000 */
[----:B------:R-:W-:Y:S05]  /*db50*/  @P0 BRA `(.L_x_1009) ;  /* 0x00000004003c0947 */ /* 0x000fea0003800000 */
[----:B------:R-:W-:Y:S01]  /*db60*/  ISETP.GE.AND P1, PT, R12, R15, PT ;  /* 0x0000000f0c00720c */ /* 0x000fe20003f26270 */
[----:B------:R-:W-:Y:S02]  /*db70*/  IMAD.MOV.U32 R5, RZ, RZ, RZ ;  /* 0x000000ffff057224 */ /* 0x000fe400078e00ff */
[----:B------:R-:W-:-:S10]  /*db80*/  IMAD.MOV.U32 R21, RZ, RZ, R15 ;  /* 0x000000ffff157224 */ /* 0x000fd400078e000f */
[----:B------:R-:W-:Y:S01]  /*db90*/  @P1 IADD3 R5, -R15, RZ, RZ ;  /* 0x000000ff0f051210 */ /* 0x000fe20007ffe1ff */
[----:B------:R-:W-:-:S03]  /*dba0*/  @P1 IMAD.MOV R21, RZ, RZ, -R15 ;  /* 0x000000ffff151224 */ /* 0x000fc600078e0a0f */
[----:B------:R-:W-:Y:S01]  /*dbb0*/  IADD3 R25, P0, R5, R2, RZ ;  /* 0x0000000205197210 */ /* 0x000fe20007f1e0ff */
[----:B------:R-:W-:-:S03]  /*dbc0*/  IMAD.WIDE R20, R21, 0x2, R46 ;  /* 0x0000000215147825 */ /* 0x000fc600078e022e */
[----:B------:R-:W-:Y:S02]  /*dbd0*/  LEA.HI.X.SX32 R5, R5, R3, 0x1, P0 ;  /* 0x0000000305057211 */ /* 0x000fe400000f0eff */
[C---:B------:R-:W-:Y:S01]  /*dbe0*/  LEA R24, P0, R25.reuse, R36, 0x1 ;  /* 0x0000002419187211 */ /* 0x040fe200078008ff */
[----:B------:R-:W3:Y:S03]  /*dbf0*/  LD.E.128 R20, desc[UR6][R20.64] ;  /* 0x0000000614147980 */ /* 0x000ee6000c101d00 */
[----:B------:R-:W-:Y:S01]  /*dc00*/  LEA.HI.X R25, R25, R37, R5, 0x1, P0 ;  /* 0x0000002519197211 */ /* 0x000fe200000f0c05 */
[----:B------:R-:W-:Y:S01]  /*dc10*/  IMAD.MOV.U32 R5, RZ, RZ, RZ ;  /* 0x000000ffff057224 */ /* 0x000fe200078e00ff */
[----:B------:R-:W-:-:S04]  /*dc20*/  @P1 IADD3 R5, -R15, RZ, RZ ;  /* 0x000000ff0f051210 */ /* 0x000fc80007ffe1ff */
[C---:B------:R-:W-:Y:S01]  /*dc30*/  IADD3 R29, P0, R5.reuse, R2, RZ ;  /* 0x00000002051d7210 */ /* 0x040fe20007f1e0ff */
[----:B------:R-:W4:Y:S03]  /*dc40*/  LD.E.128 R24, desc[UR6][R24.64] ;  /* 0x0000000618187980 */ /* 0x000f26000c101d00 */
[----:B------:R-:W-:Y:S02]  /*dc50*/  LEA.HI.X.SX32 R5, R5, R3, 0x1, P0 ;  /* 0x0000000305057211 */ /* 0x000fe400000f0eff */
[----:B------:R-:W-:-:S04]  /*dc60*/  LEA R28, P0, R29, R38, 0x1 ;  /* 0x000000261d1c7211 */ /* 0x000fc800078008ff */
[----:B------:R-:W-:-:S06]  /*dc70*/  LEA.HI.X R29, R29, R39, R5, 0x1, P0 ;  /* 0x000000271d1d7211 */ /* 0x000fcc00000f0c05 */
[----:B------:R-:W2:Y:S01]  /*dc80*/  LD.E.128 R28, desc[UR6][R28.64] ;  /* 0x000000061c1c7980 */ /* 0x000ea2000c101d00 */
[C---:B-----5:R-:W-:Y:S01]  /*dc90*/  IMAD.U32 R5, R32.reuse, 0x10000, RZ ;  /* 0x0001000020057824 */ /* 0x060fe200078e00ff */
[----:B------:R-:W-:Y:S01]  /*dca0*/  LOP3.LUT R4, R32, 0xffff0000, RZ, 0xc0, !PT ;  /* 0xffff000020047812 */ /* 0x000fe200078ec0ff */
[C---:B------:R-:W-:Y:S01]  /*dcb0*/  IMAD.U32 R18, R34.reuse, 0x10000, RZ ;  /* 0x0001000022127824 */ /* 0x040fe200078e00ff */
[C---:B------:R-:W-:Y:S02]  /*dcc0*/  LOP3.LUT R0, R33.reuse, 0xffff0000, RZ, 0xc0, !PT ;  /* 0xffff000021007812 */ /* 0x040fe400078ec0ff */
[----:B------:R-:W-:Y:S02]  /*dcd0*/  SHF.L.U32 R32, R33, 0x10, RZ ;  /* 0x0000001021207819 */ /* 0x000fe400000006ff */
[----:B------:R-:W-:Y:S02]  /*dce0*/  LOP3.LUT R14, R34, 0xffff0000, RZ, 0xc0, !PT ;  /* 0xffff0000220e7812 */ /* 0x000fe400078ec0ff */
[----:B------:R-:W-:-:S02]  /*dcf0*/  LOP3.LUT R8, R35, 0xffff0000, RZ, 0xc0, !PT ;  /* 0xffff000023087812 */ /* 0x000fc400078ec0ff */
[----:B------:R-:W-:Y:S01]  /*dd00*/  SHF.L.U32 R35, R35, 0x10, RZ ;  /* 0x0000001023237819 */ /* 0x000fe200000006ff */
[C---:B---3--:R-:W-:Y:S01]  /*dd10*/  IMAD.U32 R34, R20.reuse, 0x10000, RZ ;  /* 0x0001000014227824 */ /* 0x048fe200078e00ff */
[----:B------:R-:W-:Y:S01]  /*dd20*/  LOP3.LUT R33, R20, 0xffff0000, RZ, 0xc0, !PT ;  /* 0xffff000014217812 */ /* 0x000fe200078ec0ff */
[----:B------:R-:W-:Y:S01]  /*dd30*/  IMAD.U32 R48, R22, 0x10000, RZ ;  /* 0x0001000016307824 */ /* 0x000fe200078e00ff */
[C---:B------:R-:W-:Y:S02]  /*dd40*/  SHF.L.U32 R20, R21.reuse, 0x10, RZ ;  /* 0x0000001015147819 */ /* 0x040fe400000006ff */
[----:B------:R-:W-:Y:S02]  /*dd50*/  LOP3.LUT R49, R21, 0xffff0000, RZ, 0xc0, !PT ;  /* 0xffff000015317812 */ /* 0x000fe400078ec0ff */
[C---:B------:R-:W-:Y:S02]  /*dd60*/  SHF.L.U32 R21, R23.reuse, 0x10, RZ ;  /* 0x0000001017157819 */ /* 0x040fe400000006ff */
[----:B------:R-:W-:Y:S01]  /*dd70*/  LOP3.LUT R50, R23, 0xffff0000, RZ, 0xc0, !PT ;  /* 0xffff000017327812 */ /* 0x000fe200078ec0ff */
[----:B----4-:R-:W-:Y:S01]  /*dd80*/  IMAD.U32 R53, R26, 0x10000, RZ ;  /* 0x000100001a357824 */ /* 0x010fe200078e00ff */
[C---:B------:R-:W-:Y:S01]  /*dd90*/  SHF.L.U32 R23, R25.reuse, 0x10, RZ ;  /* 0x0000001019177819 */ /* 0x040fe200000006ff */
[----:B------:R-:W-:Y:S01]  /*dda0*/  IMAD.U32 R51, R24, 0x10000, RZ ;  /* 0x0001000018337824 */ /* 0x000fe200078e00ff */
[----:B------:R-:W-:Y:S01]  /*ddb0*/  LOP3.LUT R52, R25, 0xffff0000, RZ, 0xc0, !PT ;  /* 0xffff000019347812 */ /* 0x000fe200078ec0ff */
[----:B------:R-:W-:Y:S01]  /*ddc0*/  @!P1 FADD.FTZ R53, -R53, -RZ ;  /* 0x800000ff35359221 */ /* 0x000fe20000010100 */
[----:B------:R-:W-:Y:S01]  /*ddd0*/  LOP3.LUT R25, R26, 0xffff0000, RZ, 0xc0, !PT ;  /* 0xffff00001a197812 */ /* 0x000fe200078ec0ff */
[----:B------:R-:W-:Y:S01]  /*dde0*/  @!P1 FADD.FTZ R23, -R23, -RZ ;  /* 0x800000ff17179221 */ /* 0x000fe20000010100 */
[----:B------:R-:W-:Y:S01]  /*ddf0*/  SHF.L.U32 R26, R27, 0x10, RZ ;  /* 0x000000101b1a7819 */ /* 0x000fe200000006ff */
[----:B------:R-:W-:Y:S01]  /*de00*/  @!P1 FADD.FTZ R51, -R51, -RZ ;  /* 0x800000ff33339221 */ /* 0x000fe20000010100 */
[----:B------:R-:W-:Y:S01]  /*de10*/  LOP3.LUT R24, R24, 0xffff0000, RZ, 0xc0, !PT ;  /* 0xffff000018187812 */ /* 0x000fe200078ec0ff */
[----:B------:R-:W-:Y:S01]  /*de20*/  @!P1 FADD.FTZ R25, -R25, -RZ ;  /* 0x800000ff19199221 */ /* 0x000fe20000010100 */
[----:B------:R-:W-:Y:S01]  /*de30*/  LOP3.LUT R22, R22, 0xffff0000, RZ, 0xc0, !PT ;  /* 0xffff000016167812 */ /* 0x000fe200078ec0ff */
[----:B------:R-:W-:Y:S01]  /*de40*/  @!P1 FADD.FTZ R26, -R26, -RZ ;  /* 0x800000ff1a1a9221 */ /* 0x000fe20000010100 */
[----:B------:R-:W-:Y:S01]  /*de50*/  LOP3.LUT R27, R27, 0xffff0000, RZ, 0xc0, !PT ;  /* 0xffff00001b1b7812 */ /* 0x000fe200078ec0ff */
[----:B------:R-:W-:Y:S01]  /*de60*/  @!P1 FADD.FTZ R24, -R24, -RZ ;  /* 0x800000ff18189221 */ /* 0x000fe20000010100 */
[----:B------:R-:W-:Y:S01]  /*de70*/  @!P1 FADD.FTZ R52, -R52, -RZ ;  /* 0x800000ff34349221 */ /* 0x000fe20000010100 */
[----:B------:R-:W-:Y:S01]  /*de80*/  FMUL.FTZ R23, R20, R23 ;  /* 0x0000001714177220 */ /* 0x000fe20000410000 */
[----:B------:R-:W-:Y:S01]  /*de90*/  FMUL.FTZ R53, R48, R53 ;  /* 0x0000003530357220 */ /* 0x000fe20000410000 */
[----:B------:R-:W-:Y:S01]  /*dea0*/  @!P1 FADD.FTZ R27, -R27, -RZ ;  /* 0x800000ff1b1b9221 */ /* 0x000fe20000010100 */
[----:B------:R-:W-:Y:S01]  /*deb0*/  FMUL.FTZ R25, R22, R25 ;  /* 0x0000001916197220 */ /* 0x000fe20000410000 */
[----:B------:R-:W-:Y:S01]  /*dec0*/  FMUL.FTZ R26, R21, R26 ;  /* 0x0000001a151a7220 */ /* 0x000fe20000410000 */
[C---:B--2---:R-:W-:Y:S01]  /*ded0*/  IMAD.U32 R22, R28.reuse, 0x10000, RZ ;  /* 0x000100001c167824 */ /* 0x044fe200078e00ff */
[----:B------:R-:W-:Y:S01]  /*dee0*/  LOP3.LUT R21, R28, 0xffff0000, RZ, 0xc0, !PT ;  /* 0xffff00001c157812 */ /* 0x000fe200078ec0ff */
[----:B------:R-:W-:Y:S01]  /*def0*/  FMUL.FTZ R33, R33, R24 ;  /* 0x0000001821217220 */ /* 0x000fe20000410000 */
[C---:B------:R-:W-:Y:S01]  /*df00*/  SHF.L.U32 R20, R29.reuse, 0x10, RZ ;  /* 0x000000101d147819 */ /* 0x040fe200000006ff */
[----:B------:R-:W-:Y:S01]  /*df10*/  FMUL.FTZ R34, R34, R51 ;  /* 0x0000003322227220 */ /* 0x000fe20000410000 */
[----:B------:R-:W-:Y:S01]  /*df20*/  LOP3.LUT R48, R29, 0xffff0000, RZ, 0xc0, !PT ;  /* 0xffff00001d307812 */ /* 0x000fe200078ec0ff */
[C---:B------:R-:W-:Y:S01]  /*df30*/  IMAD.U32 R29, R30.reuse, 0x10000, RZ ;  /* 0x000100001e1d7824 */ /* 0x040fe200078e00ff */
[----:B------:R-:W-:Y:S01]  /*df40*/  LOP3.LUT R28, R30, 0xffff0000, RZ, 0xc0, !PT ;  /* 0xffff00001e1c7812 */ /* 0x000fe200078ec0ff */
[----:B------:R-:W-:Y:S01]  /*df50*/  FMUL.FTZ R49, R49, R52 ;  /* 0x0000003431317220 */ /* 0x000fe20000410000 */
[C---:B------:R-:W-:Y:S01]  /*df60*/  SHF.L.U32 R24, R31.reuse, 0x10, RZ ;  /* 0x000000101f187819 */ /* 0x040fe200000006ff */
[----:B------:R-:W-:Y:S01]  /*df70*/  FMUL.FTZ R27, R50, R27 ;  /* 0x0000001b321b7220 */ /* 0x000fe20000410000 */
[----:B------:R-:W-:Y:S01]  /*df80*/  LOP3.LUT R30, R31, 0xffff0000, RZ, 0xc0, !PT ;  /* 0xffff00001f1e7812 */ /* 0x000fe200078ec0ff */
[----:B------:R-:W-:Y:S01]  /*df90*/  FFMA.FTZ R5, R5, R22, R34 ;  /* 0x0000001605057223 */ /* 0x000fe20000010022 */
[----:B------:R-:W-:Y:S01]  /*dfa0*/  FFMA.FTZ R4, R4, R21, R33 ;  /* 0x0000001504047223 */ /* 0x000fe20000010021 */
[----:B------:R-:W-:Y:S01]  /*dfb0*/  FFMA.FTZ R20, R32, R20, R23 ;  /* 0x0000001420147223 */ /* 0x000fe20000010017 */
[----:B------:R-:W-:Y:S01]  /*dfc0*/  FFMA.FTZ R49, R0, R48, R49 ;  /* 0x0000003000317223 */ /* 0x000fe20000010031 */
[----:B------:R-:W-:Y:S01]  /*dfd0*/  FFMA.FTZ R18, R18, R29, R53 ;  /* 0x0000001d12127223 */ /* 0x000fe20000010035 */
[----:B------:R-:W-:Y:S01]  /*dfe0*/  FFMA.FTZ R24, R35, R24, R26 ;  /* 0x0000001823187223 */ /* 0x000fe2000001001a */
[----:B------:R-:W-:Y:S01]  /*dff0*/  FFMA.FTZ R27, R8, R30, R27 ;  /* 0x0000001e081b7223 */ /* 0x000fe2000001001b */
[----:B------:R-:W-:Y:S01]  /*e000*/  FFMA.FTZ R25, R14, R28, R25 ;  /* 0x0000001c0e197223 */ /* 0x000fe20000010019 */
[----:B------:R-:W-:-:S02]  /*e010*/  F2FP.BF16.F32.PACK_AB R33, R49, R20 ;  /* 0x000000143121723e */ /* 0x000fc400000010ff */
[----:B------:R-:W-:Y:S02]  /*e020*/  F2FP.BF16.F32.PACK_AB R32, R4, R5 ;  /* 0x000000050420723e */ /* 0x000fe400000010ff */
[----:B------:R-:W-:Y:S02]  /*e030*/  F2FP.BF16.F32.PACK_AB R35, R27, R24 ;  /* 0x000000181b23723e */ /* 0x000fe400000010ff */
[----:B------:R-:W-:Y:S02]  /*e040*/  F2FP.BF16.F32.PACK_AB R34, R25, R18 ;  /* 0x000000121922723e */ /* 0x000fe400000010ff */
.L_x_1009:
[----:B------:R-:W-:Y:S05]  /*e050*/  BSYNC B0 ;  /* 0x0000000000007941 */ /* 0x000fea0003800000 */
.L_x_1008:
[----:B-----5:R3:W-:Y:S02]  /*e060*/  STS.128 [R211], R32 ;  /* 0x00000020d3007388 */ /* 0x0207e40000000c00 */
.L_x_1007:
[----:B------:R-:W-:Y:S05]  /*e070*/  BSYNC B1 ;  /* 0x0000000000017941 */ /* 0x000fea0003800000 */
.L_x_1006:
        /* <DEDUP_REMOVED lines=17> */
[----:B------:R-:W2:Y:S03]  /*e190*/  LD.E.128 R20, desc[UR6][R20.64+0x80] ;  /* 0x0000800614147980 */ /* 0x000ea6000c101d00 */
        /* <DEDUP_REMOVED lines=8> */
[----:B------:R-:W3:Y:S01]  /*e220*/  LD.E.128 R28, desc[UR6][R28.64+0x80] ;  /* 0x000080061c1c7980 */ /* 0x000ee2000c101d00 */
        /* <DEDUP_REMOVED lines=8> */
[C---:B--2---:R-:W-:Y:S01]  /*e2b0*/  IMAD.U32 R34, R20.reuse, 0x10000, RZ ;  /* 0x0001000014227824 */ /* 0x044fe200078e00ff */
        /* <DEDUP_REMOVED lines=27> */
[C---:B---3--:R-:W-:Y:S01]  /*e470*/  IMAD.U32 R22, R28.reuse, 0x10000, RZ ;  /* 0x000100001c167824 */ /* 0x048fe200078e00ff */
        /* <DEDUP_REMOVED lines=23> */
.L_x_1013:
[----:B------:R-:W-:Y:S05]  /*e5f0*/  BSYNC B0 ;  /* 0x0000000000007941 */ /* 0x000fea0003800000 */
.L_x_1012:
[----:B-----5:R1:W-:Y:S02]  /*e600*/  STS.128 [R211+0x2000], R32 ;  /* 0x00200020d3007388 */ /* 0x0203e40000000c00 */
.L_x_1011:
[----:B------:R-:W-:Y:S05]  /*e610*/  BSYNC B1 ;  /* 0x0000000000017941 */ /* 0x000fea0003800000 */
.L_x_1010:
[----:B------:R-:W-:-:S13]  /*e620*/  ISETP.GE.AND P0, PT, R9, R11, PT ;  /* 0x0000000b0900720c */ /* 0x000fda0003f06270 */
[----:B------:R1:W-:Y:S01]  /*e630*/  @P0 STS.128 [R211+0x4000], RZ ;  /* 0x004000ffd3000388 */ /* 0x0003e20000000c00 */
[----:B------:R-:W-:Y:S05]  /*e640*/  @P0 BRA `(.L_x_1005) ;  /* 0x0000000400540947 */ /* 0x000fea0003800000 */
[----:B-1-3--:R1:W5:Y:S01]  /*e650*/  LD.E.128 R32, desc[UR6][R46.64+0x100] ;  /* 0x000100062e207980 */ /* 0x00a362000c101d00 */
        /* <DEDUP_REMOVED lines=21> */
[----:B------:R-:W4:Y:S01]  /*e7b0*/  LD.E.128 R28, desc[UR6][R28.64+0x100] ;  /* 0x000100061c1c7980 */ /* 0x000f22000c101d00 */
        /* <DEDUP_REMOVED lines=10> */
[----:B-12---:R-:W-:Y:S01]  /*e860*/  IMAD.U32 R46, R22, 0x10000, RZ ;  /* 0x00010000162e7824 */ /* 0x006fe200078e00ff */
        /* <DEDUP_REMOVED lines=25> */
[C---:B------:R-:W-:Y:S01]  /*ea00*/  IMAD.U32 R22, R28.reuse, 0x10000, RZ ;  /* 0x000100001c167824 */ /* 0x040fe200078e00ff */
        /* <DEDUP_REMOVED lines=23> */
.L_x_1015:
[----:B------:R-:W-:Y:S05]  /*eb80*/  BSYNC B0 ;  /* 0x0000000000007941 */ /* 0x000fea0003800000 */
.L_x_1014:
[----:B-----5:R3:W-:Y:S02]  /*eb90*/  STS.128 [R211+0x4000], R32 ;  /* 0x00400020d3007388 */ /* 0x0207e40000000c00 */
.L_x_1005:
[----:B------:R-:W-:Y:S05]  /*eba0*/  BSYNC B2 ;  /* 0x0000000000027941 */ /* 0x000fea0003800000 */
.L_x_1004:
[----:B------:R-:W-:Y:S01]  /*ebb0*/  VIADD R0, R162, 0x10 ;  /* 0x00000010a2007836 */ /* 0x000fe20000000000 */
[----:B------:R-:W-:Y:S04]  /*ebc0*/  BSSY B2, `(.L_x_1016) ;  /* 0x0000119000027945 */ /* 0x000fe80003800000 */
[----:B------:R-:W-:-:S04]  /*ebd0*/  ISETP.GE.AND P0, PT, R0, R19, PT ;  /* 0x000000130000720c */ /* 0x000fc80003f06270 */
[----:B------:R-:W-:-:S13]  /*ebe0*/  ISETP.LT.OR P0, PT, R72, -0x87, P0 ;  /* 0xffffff794800780c */ /* 0x000fda0000701670 */
[----:B------:R-:W-:Y:S05]  /*ebf0*/  @P0 BRA `(.L_x_1017) ;  /* 0x0000001000540947 */ /* 0x000fea0003800000 */
        /* <DEDUP_REMOVED lines=8> */
[-C--:B------:R-:W-:Y:S01]  /*ec80*/  ISETP.GE.AND P0, PT, R12, R15.reuse, PT ;  /* 0x0000000f0c00720c */ /* 0x080fe20003f06270 */
[----:B------:R-:W-:Y:S01]  /*ec90*/  IMAD.MOV.U32 R23, RZ, RZ, RZ ;  /* 0x000000ffff177224 */ /* 0x000fe200078e00ff */
[C---:B------:R-:W-:Y:S02]  /*eca0*/  IADD3 R5, P1, R6.reuse, R2, RZ ;  /* 0x0000000206057210 */ /* 0x040fe40007f3e0ff */
[----:B------:R-:W-:Y:S02]  /*ecb0*/  MOV R21, R15 ;  /* 0x0000000f00157202 */ /* 0x000fe40000000f00 */
[----:B------:R-:W-:-:S07]  /*ecc0*/  LEA.HI.X.SX32 R4, R6, R3, 0x1, P1 ;  /* 0x0000000306047211 */ /* 0x000fce00008f0eff */
[--C-:B------:R-:W-:Y:S02]  /*ecd0*/  @P0 IMAD.MOV R23, RZ, RZ, -R15.reuse ;  /* 0x000000ffff170224 */ /* 0x100fe400078e0a0f */
[----:B------:R-:W-:Y:S02]  /*ece0*/  IMAD.MOV.U32 R8, RZ, RZ, RZ ;  /* 0x000000ffff087224 */ /* 0x000fe400078e00ff */
[----:B------:R-:W-:Y:S01]  /*ecf0*/  @P0 IMAD.MOV R21, RZ, RZ, -R15 ;  /* 0x000000ffff150224 */ /* 0x000fe200078e0a0f */
[----:B------:R-:W-:-:S04]  /*ed00*/  IADD3 R25, P1, R23, R5, RZ ;  /* 0x0000000517197210 */ /* 0x000fc80007f3e0ff */
[----:B------:R-:W-:Y:S02]  /*ed10*/  LEA.HI.X.SX32 R23, R23, R4, 0x1, P1 ;  /* 0x0000000417177211 */ /* 0x000fe400008f0eff */
[----:B------:R-:W-:Y:S02]  /*ed20*/  LEA R24, P1, R25, R36, 0x1 ;  /* 0x0000002419187211 */ /* 0x000fe400078208ff */
[----:B------:R-:W-:Y:S02]  /*ed30*/  @P0 IADD3 R8, -R15, RZ, RZ ;  /* 0x000000ff0f080210 */ /* 0x000fe40007ffe1ff */
[----:B------:R-:W-:Y:S01]  /*ed40*/  LEA.HI.X R25, R25, R37, R23, 0x1, P1 ;  /* 0x0000002519197211 */ /* 0x000fe200008f0c17 */
[----:B------:R-:W-:Y:S01]  /*ed50*/  IMAD.WIDE R20, R21, 0x2, R44 ;  /* 0x0000000215147825 */ /* 0x000fe200078e022c */
[----:B------:R-:W-:-:S04]  /*ed60*/  IADD3 R5, P1, R8, R5, RZ ;  /* 0x0000000508057210 */ /* 0x000fc80007f3e0ff */
[----:B------:R-:W3:Y:S01]  /*ed70*/  LD.E.128 R24, desc[UR6][R24.64] ;  /* 0x0000000618187980 */ /* 0x000ee2000c101d00 */
[----:B------:R-:W-:Y:S02]  /*ed80*/  LEA.HI.X.SX32 R4, R8, R4, 0x1, P1 ;  /* 0x0000000408047211 */ /* 0x000fe400008f0eff */
[C---:B------:R-:W-:Y:S01]  /*ed90*/  LEA R28, P1, R5.reuse, R38, 0x1 ;  /* 0x00000026051c7211 */ /* 0x040fe200078208ff */
[----:B------:R-:W4:Y:S03]  /*eda0*/  LD.E.128 R20, desc[UR6][R20.64] ;  /* 0x0000000614147980 */ /* 0x000f26000c101d00 */
[----:B------:R-:W-:-:S06]  /*edb0*/  LEA.HI.X R29, R5, R39, R4, 0x1, P1 ;  /* 0x00000027051d7211 */ /* 0x000fcc00008f0c04 */
[----:B------:R-:W4:Y:S01]  /*edc0*/  LD.E.128 R28, desc[UR6][R28.64] ;  /* 0x000000061c1c7980 */ /* 0x000f22000c101d00 */
[C---:B-----5:R-:W-:Y:S01]  /*edd0*/  IMAD.U32 R8, R32.reuse, 0x10000, RZ ;  /* 0x0001000020087824 */ /* 0x060fe200078e00ff */
[----:B------:R-:W-:Y:S01]  /*ede0*/  LOP3.LUT R5, R32, 0xffff0000, RZ, 0xc0, !PT ;  /* 0xffff000020057812 */ /* 0x000fe200078ec0ff */
[C---:B--2---:R-:W-:Y:S01]  /*edf0*/  IMAD.U32 R46, R35.reuse, 0x10000, RZ ;  /* 0x00010000232e7824 */ /* 0x044fe200078e00ff */
[C---:B------:R-:W-:Y:S02]  /*ee00*/  SHF.L.U32 R32, R34.reuse, 0x10, RZ ;  /* 0x0000001022207819 */ /* 0x040fe400000006ff */
[----:B------:R-:W-:Y:S02]  /*ee10*/  LOP3.LUT R18, R34, 0xffff0000, RZ, 0xc0, !PT ;  /* 0xffff000022127812 */ /* 0x000fe400078ec0ff */
[----:B------:R-:W-:Y:S02]  /*ee20*/  LOP3.LUT R14, R35, 0xffff0000, RZ, 0xc0, !PT ;  /* 0xffff0000230e7812 */ /* 0x000fe400078ec0ff */
[C---:B------:R-:W-:Y:S01]  /*ee30*/  LOP3.LUT R4, R33.reuse, 0xffff0000, RZ, 0xc0, !PT ;  /* 0xffff000021047812 */ /* 0x040fe200078ec0ff */
[----:B------:R-:W-:-:S02]  /*ee40*/  IMAD.U32 R33, R33, 0x10000, RZ ;  /* 0x0001000021217824 */ /* 0x000fc400078e00ff */
[C---:B---3--:R-:W-:Y:S01]  /*ee50*/  IMAD.U32 R35, R24.reuse, 0x10000, RZ ;  /* 0x0001000018237824 */ /* 0x048fe200078e00ff */
[----:B------:R-:W-:Y:S01]  /*ee60*/  LOP3.LUT R34, R24, 0xffff0000, RZ, 0xc0, !PT ;  /* 0xffff000018227812 */ /* 0x000fe200078ec0ff */
[----:B------:R-:W-:Y:S01]  /*ee70*/  IMAD.U32 R47, R26, 0x10000, RZ ;  /* 0x000100001a2f7824 */ /* 0x000fe200078e00ff */
[C---:B------:R-:W-:Y:S01]  /*ee80*/  SHF.L.U32 R24, R25.reuse, 0x10, RZ ;  /* 0x0000001019187819 */ /* 0x040fe200000006ff */
[----:B----4-:R-:W-:Y:S01]  /*ee90*/  IMAD.U32 R50, R20, 0x10000, RZ ;  /* 0x0001000014327824 */ /* 0x010fe200078e00ff */
[----:B------:R-:W-:Y:S01]  /*eea0*/  LOP3.LUT R48, R25, 0xffff0000, RZ, 0xc0, !PT ;  /* 0xffff000019307812 */ /* 0x000fe200078ec0ff */
[----:B------:R-:W-:Y:S01]  /*eeb0*/  IMAD.U32 R52, R22, 0x10000, RZ ;  /* 0x0001000016347824 */ /* 0x000fe200078e00ff */
[----:B------:R-:W-:Y:S01]  /*eec0*/  SHF.L.U32 R25, R27, 0x10, RZ ;  /* 0x000000101b197819 */ /* 0x000fe200000006ff */
        /* <DEDUP_REMOVED lines=13> */
[----:B------:R-:W-:Y:S01]  /*efa0*/  SHF.L.U32 R20, R23, 0x10, RZ ;  /* 0x0000001017147819 */ /* 0x000fe200000006ff */
[----:B------:R-:W-:Y:S01]  /*efb0*/  FMUL.FTZ R53, R53, R48 ;  /* 0x0000003035357220 */ /* 0x000fe20000410000 */
[----:B------:R-:W-:Y:S01]  /*efc0*/  LOP3.LUT R22, R23, 0xffff0000, RZ, 0xc0, !PT ;  /* 0xffff000017167812 */ /* 0x000fe200078ec0ff */
[----:B------:R-:W-:Y:S01]  /*efd0*/  @!P0 FADD.FTZ R47, -R47, -RZ ;  /* 0x800000ff2f2f8221 */ /* 0x000fe20000010100 */
[----:B------:R-:W-:-:S02]  /*efe0*/  IMAD.U32 R23, R28, 0x10000, RZ ;  /* 0x000100001c177824 */ /* 0x000fc400078e00ff */
[----:B------:R-:W-:Y:S01]  /*eff0*/  FMUL.FTZ R25, R20, R25 ;  /* 0x0000001914197220 */ /* 0x000fe20000410000 */
[----:B------:R-:W-:Y:S01]  /*f000*/  SHF.L.U32 R20, R29, 0x10, RZ ;  /* 0x000000101d147819 */ /* 0x000fe200000006ff */
[----:B------:R-:W-:Y:S01]  /*f010*/  FMUL.FTZ R27, R22, R27 ;  /* 0x0000001b161b7220 */ /* 0x000fe20000410000 */
[----:B------:R-:W-:Y:S01]  /*f020*/  LOP3.LUT R22, R28, 0xffff0000, RZ, 0xc0, !PT ;  /* 0xffff00001c167812 */ /* 0x000fe200078ec0ff */
[----:B------:R-:W-:Y:S01]  /*f030*/  FMUL.FTZ R21, R21, R26 ;  /* 0x0000001a15157220 */ /* 0x000fe20000410000 */
[----:B------:R-:W-:Y:S01]  /*f040*/  LOP3.LUT R48, R29, 0xffff0000, RZ, 0xc0, !PT ;  /* 0xffff00001d307812 */ /* 0x000fe200078ec0ff */
[C---:B------:R-:W-:Y:S01]  /*f050*/  IMAD.U32 R29, R30.reuse, 0x10000, RZ ;  /* 0x000100001e1d7824 */ /* 0x040fe200078e00ff */
[----:B------:R-:W-:Y:S01]  /*f060*/  LOP3.LUT R28, R30, 0xffff0000, RZ, 0xc0, !PT ;  /* 0xffff00001e1c7812 */ /* 0x000fe200078ec0ff */
[----:B------:R-:W-:Y:S01]  /*f070*/  FMUL.FTZ R35, R50, R35 ;  /* 0x0000002332237220 */ /* 0x000fe20000410000 */
[----:B------:R-:W-:Y:S01]  /*f080*/  SHF.L.U32 R26, R31, 0x10, RZ ;  /* 0x000000101f1a7819 */ /* 0x000fe200000006ff */
[----:B------:R-:W-:Y:S01]  /*f090*/  FMUL.FTZ R34, R51, R34 ;  /* 0x0000002233227220 */ /* 0x000fe20000410000 */
[----:B------:R-:W-:Y:S01]  /*f0a0*/  LOP3.LUT R30, R31, 0xffff0000, RZ, 0xc0, !PT ;  /* 0xffff00001f1e7812 */ /* 0x000fe200078ec0ff */
[----:B------:R-:W-:Y:S01]  /*f0b0*/  FMUL.FTZ R24, R49, R24 ;  /* 0x0000001831187220 */ /* 0x000fe20000410000 */
[----:B------:R-:W-:Y:S01]  /*f0c0*/  FMUL.FTZ R47, R52, R47 ;  /* 0x0000002f342f7220 */ /* 0x000fe20000410000 */
        /* <DEDUP_REMOVED lines=12> */
.L_x_1021:
[----:B------:R-:W-:Y:S05]  /*f190*/  BSYNC B0 ;  /* 0x0000000000007941 */ /* 0x000fea0003800000 */
.L_x_1020:
[----:B-----5:R3:W-:Y:S02]  /*f1a0*/  STS.128 [R211+0x800], R32 ;  /* 0x00080020d3007388 */ /* 0x0207e40000000c00 */
.L_x_1019:
[----:B------:R-:W-:Y:S05]  /*f1b0*/  BSYNC B1 ;  /* 0x0000000000017941 */ /* 0x000fea0003800000 */
.L_x_1018:
        /* <DEDUP_REMOVED lines=8> */
[----:B------:R-:W-:Y:S01]  /*f240*/  ISETP.GE.AND P0, PT, R10, R15, PT ;  /* 0x0000000f0a00720c */ /* 0x000fe20003f06270 */
[----:B------:R-:W-:Y:S02]  /*f250*/  VIADD R4, R6, 0x40 ;  /* 0x0000004006047836 */ /* 0x000fe40000000000 */
[----:B------:R-:W-:Y:S02]  /*f260*/  IMAD.MOV.U32 R23, RZ, RZ, RZ ;  /* 0x000000ffff177224 */ /* 0x000fe400078e00ff */
[----:B------:R-:W-:Y:S01]  /*f270*/  IMAD.MOV.U32 R21, RZ, RZ, R15 ;  /* 0x000000ffff157224 */ /* 0x000fe200078e000f */
[----:B------:R-:W-:-:S04]  /*f280*/  IADD3 R5, P1, R4, R2, RZ ;  /* 0x0000000204057210 */ /* 0x000fc80007f3e0ff */
[----:B------:R-:W-:-:S03]  /*f290*/  LEA.HI.X.SX32 R4, R4, R3, 0x1, P1 ;  /* 0x0000000304047211 */ /* 0x000fc600008f0eff */
[----:B------:R-:W-:Y:S01]  /*f2a0*/  @P0 IADD3 R23, -R15, RZ, RZ ;  /* 0x000000ff0f170210 */ /* 0x000fe20007ffe1ff */
[----:B------:R-:W-:-:S03]  /*f2b0*/  @P0 IMAD.MOV R21, RZ, RZ, -R15 ;  /* 0x000000ffff150224 */ /* 0x000fc600078e0a0f */
[----:B------:R-:W-:-:S04]  /*f2c0*/  IADD3 R25, P1, R23, R5, RZ ;  /* 0x0000000517197210 */ /* 0x000fc80007f3e0ff */
[----:B------:R-:W-:Y:S02]  /*f2d0*/  LEA.HI.X.SX32 R23, R23, R4, 0x1, P1 ;  /* 0x0000000417177211 */ /* 0x000fe400008f0eff */
[C---:B------:R-:W-:Y:S02]  /*f2e0*/  LEA R24, P1, R25.reuse, R36, 0x1 ;  /* 0x0000002419187211 */ /* 0x040fe400078208ff */
[----:B------:R-:W-:Y:S01]  /*f2f0*/  MOV R8, RZ ;  /* 0x000000ff00087202 */ /* 0x000fe20000000f00 */
[----:B------:R-:W-:Y:S01]  /*f300*/  @P0 IMAD.MOV R8, RZ, RZ, -R15 ;  /* 0x000000ffff080224 */ /* 0x000fe200078e0a0f */
[----:B------:R-:W-:Y:S01]  /*f310*/  LEA.HI.X R25, R25, R37, R23, 0x1, P1 ;  /* 0x0000002519197211 */ /* 0x000fe200008f0c17 */
[----:B------:R-:W-:-:S03]  /*f320*/  IMAD.WIDE R20, R21, 0x2, R44 ;  /* 0x0000000215147825 */ /* 0x000fc600078e022c */
[C---:B------:R-:W-:Y:S02]  /*f330*/  IADD3 R5, P1, R8.reuse, R5, RZ ;  /* 0x0000000508057210 */ /* 0x040fe40007f3e0ff */
[----:B------:R-:W3:Y:S02]  /*f340*/  LD.E.128 R24, desc[UR6][R24.64] ;  /* 0x0000000618187980 */ /* 0x000ee4000c101d00 */
[----:B------:R-:W-:Y:S02]  /*f350*/  LEA.HI.X.SX32 R4, R8, R4, 0x1, P1 ;  /* 0x0000000408047211 */ /* 0x000fe400008f0eff */
[C---:B------:R-:W-:Y:S01]  /*f360*/  LEA R28, P1, R5.reuse, R38, 0x1 ;  /* 0x00000026051c7211 */ /* 0x040fe200078208ff */
[----:B------:R-:W4:Y:S03]  /*f370*/  LD.E.128 R20, desc[UR6][R20.64+0x80] ;  /* 0x0000800614147980 */ /* 0x000f26000c101d00 */
[----:B------:R-:W-:-:S06]  /*f380*/  LEA.HI.X R29, R5, R39, R4, 0x1, P1 ;  /* 0x00000027051d7211 */ /* 0x000fcc00008f0c04 */
[----:B------:R-:W4:Y:S01]  /*f390*/  LD.E.128 R28, desc[UR6][R28.64] ;  /* 0x000000061c1c7980 */ /* 0x000f22000c101d00 */
[C---:B-----5:R-:W-:Y:S01]  /*f3a0*/  IMAD.U32 R8, R32.reuse, 0x10000, RZ ;  /* 0x0001000020087824 */ /* 0x060fe200078e00ff */
[----:B------:R-:W-:Y:S01]  /*f3b0*/  LOP3.LUT R5, R32, 0xffff0000, RZ, 0xc0, !PT ;  /* 0xffff000020057812 */ /* 0x000fe200078ec0ff */
[C---:B------:R-:W-:Y:S01]  /*f3c0*/  IMAD.U32 R32, R34.reuse, 0x10000, RZ ;  /* 0x0001000022207824 */ /* 0x040fe200078e00ff */
[----:B------:R-:W-:Y:S02]  /*f3d0*/  LOP3.LUT R18, R34, 0xffff0000, RZ, 0xc0, !PT ;  /* 0xffff000022127812 */ /* 0x000fe400078ec0ff */
[C---:B------:R-:W-:Y:S02]  /*f3e0*/  LOP3.LUT R14, R35.reuse, 0xffff0000, RZ, 0xc0, !PT ;  /* 0xffff0000230e7812 */ /* 0x040fe400078ec0ff */
[----:B--2---:R-:W-:Y:S02]  /*f3f0*/  SHF.L.U32 R46, R35, 0x10, RZ ;  /* 0x00000010232e7819 */ /* 0x004fe400000006ff */
[----:B------:R-:W-:-:S02]  /*f400*/  LOP3.LUT R4, R33, 0xffff0000, RZ, 0xc0, !PT ;  /* 0xffff000021047812 */ /* 0x000fc400078ec0ff */
[----:B------:R-:W-:Y:S01]  /*f410*/  SHF.L.U32 R33, R33, 0x10, RZ ;  /* 0x0000001021217819 */ /* 0x000fe200000006ff */
[C---:B---3--:R-:W-:Y:S01]  /*f420*/  IMAD.U32 R35, R24.reuse, 0x10000, RZ ;  /* 0x0001000018237824 */ /* 0x048fe200078e00ff */
[----:B------:R-:W-:Y:S01]  /*f430*/  LOP3.LUT R34, R24, 0xffff0000, RZ, 0xc0, !PT ;  /* 0xffff000018227812 */ /* 0x000fe200078ec0ff */
[----:B------:R-:W-:Y:S01]  /*f440*/  IMAD.U32 R47, R26, 0x10000, RZ ;  /* 0x000100001a2f7824 */ /* 0x000fe200078e00ff */
[----:B------:R-:W-:Y:S01]  /*f450*/  SHF.L.U32 R24, R25, 0x10, RZ ;  /* 0x0000001019187819 */ /* 0x000fe200000006ff */
[----:B------:R-:W-:Y:S01]  /*f460*/  @!P0 FADD.FTZ R35, -R35, -RZ ;  /* 0x800000ff23238221 */ /* 0x000fe20000010100 */
        /* <DEDUP_REMOVED lines=47> */
.L_x_1025:
[----:B------:R-:W-:Y:S05]  /*f760*/  BSYNC B0 ;  /* 0x0000000000007941 */ /* 0x000fea0003800000 */
.L_x_1024:
[----:B-----5:R3:W-:Y:S02]  /*f770*/  STS.128 [R211+0x2800], R32 ;  /* 0x00280020d3007388 */ /* 0x0207e40000000c00 */
.L_x_1023:
[----:B------:R-:W-:Y:S05]  /*f780*/  BSYNC B1 ;  /* 0x0000000000017941 */ /* 0x000fea0003800000 */
.L_x_1022:
[----:B------:R-:W-:-:S13]  /*f790*/  ISETP.GE.AND P0, PT, R9, R11, PT ;  /* 0x0000000b0900720c */ /* 0x000fda0003f06270 */
[----:B------:R1:W-:Y:S01]  /*f7a0*/  @P0 STS.128 [R211+0x4800], RZ ;  /* 0x004800ffd3000388 */ /* 0x0003e20000000c00 */
[----:B------:R-:W-:Y:S05]  /*f7b0*/  @P0 BRA `(.L_x_1017) ;  /* 0x0000000400640947 */ /* 0x000fea0003800000 */
[----:B------:R1:W5:Y:S01]  /*f7c0*/  LD.E.128 R20, desc[UR6][R44.64+0x100] ;  /* 0x000100062c147980 */ /* 0x000362000c101d00 */
        /* <DEDUP_REMOVED lines=11> */
[C---:B------:R-:W-:Y:S02]  /*f880*/  IADD3 R27, P1, R25.reuse, R5, RZ ;  /* 0x00000005191b7210 */ /* 0x040fe40007f3e0ff */
[----:B------:R-:W-:Y:S02]  /*f890*/  MOV R6, RZ ;  /* 0x000000ff00067202 */ /* 0x000fe40000000f00 */
[----:B------:R-:W-:Y:S02]  /*f8a0*/  LEA.HI.X.SX32 R25, R25, R4, 0x1, P1 ;  /* 0x0000000419197211 */ /* 0x000fe400008f0eff */
[----:B------:R-:W-:Y:S01]  /*f8b0*/  LEA R24, P1, R27, R36, 0x1 ;  /* 0x000000241b187211 */ /* 0x000fe200078208ff */
[----:B------:R-:W-:-:S03]  /*f8c0*/  @P0 IMAD.MOV R6, RZ, RZ, -R15 ;  /* 0x000000ffff060224 */ /* 0x000fc600078e0a0f */
[----:B------:R-:W-:Y:S01]  /*f8d0*/  LEA.HI.X R25, R27, R37, R25, 0x1, P1 ;  /* 0x000000251b197211 */ /* 0x000fe200008f0c19 */
[----:B------:R-:W-:Y:S01]  /*f8e0*/  IMAD.WIDE R28, R29, 0x2, R44 ;  /* 0x000000021d1c7825 */ /* 0x000fe200078e022c */
[----:B------:R-:W-:-:S04]  /*f8f0*/  IADD3 R5, P1, R6, R5, RZ ;  /* 0x0000000506057210 */ /* 0x000fc80007f3e0ff */
[----:B------:R-:W2:Y:S01]  /*f900*/  LD.E.128 R24, desc[UR6][R24.64] ;  /* 0x0000000618187980 */ /* 0x000ea2000c101d00 */
[----:B------:R-:W-:Y:S02]  /*f910*/  LEA.HI.X.SX32 R4, R6, R4, 0x1, P1 ;  /* 0x0000000406047211 */ /* 0x000fe400008f0eff */
[C---:B-1-3--:R-:W-:Y:S01]  /*f920*/  LEA R32, P1, R5.reuse, R38, 0x1 ;  /* 0x0000002605207211 */ /* 0x04afe200078208ff */
[----:B------:R-:W3:Y:S03]  /*f930*/  LD.E.128 R28, desc[UR6][R28.64+0x100] ;  /* 0x000100061c1c7980 */ /* 0x000ee6000c101d00 */
[----:B------:R-:W-:-:S06]  /*f940*/  LEA.HI.X R33, R5, R39, R4, 0x1, P1 ;  /* 0x0000002705217211 */ /* 0x000fcc00008f0c04 */
[----:B------:R-:W4:Y:S01]  /*f950*/  LD.E.128 R32, desc[UR6][R32.64] ;  /* 0x0000000620207980 */ /* 0x000f22000c101d00 */
[C---:B-----5:R-:W-:Y:S01]  /*f960*/  IMAD.U32 R6, R20.reuse, 0x10000, RZ ;  /* 0x0001000014067824 */ /* 0x060fe200078e00ff */
[----:B------:R-:W-:Y:S01]  /*f970*/  LOP3.LUT R5, R20, 0xffff0000, RZ, 0xc0, !PT ;  /* 0xffff000014057812 */ /* 0x000fe200078ec0ff */
[C---:B------:R-:W-:Y:S01]  /*f980*/  IMAD.U32 R18, R22.reuse, 0x10000, RZ ;  /* 0x0001000016127824 */ /* 0x040fe200078e00ff */
[----:B------:R-:W-:Y:S01]  /*f990*/  LOP3.LUT R4, R21, 0xffff0000, RZ, 0xc0, !PT ;  /* 0xffff000015047812 */ /* 0x000fe200078ec0ff */
[----:B------:R-:W-:Y:S01]  /*f9a0*/  IMAD.U32 R44, R23, 0x10000, RZ ;  /* 0x00010000172c7824 */ /* 0x000fe200078e00ff */
[----:B------:R-:W-:Y:S02]  /*f9b0*/  SHF.L.U32 R20, R21, 0x10, RZ ;  /* 0x0000001015147819 */ /* 0x000fe400000006ff */
[----:B------:R-:W-:Y:S02]  /*f9c0*/  LOP3.LUT R14, R22, 0xffff0000, RZ, 0xc0, !PT ;  /* 0xffff0000160e7812 */ /* 0x000fe400078ec0ff */
[----:B------:R-:W-:Y:S01]  /*f9d0*/  LOP3.LUT R8, R23, 0xffff0000, RZ, 0xc0, !PT ;  /* 0xffff000017087812 */ /* 0x000fe200078ec0ff */
[C---:B--2---:R-:W-:Y:S01]  /*f9e0*/  IMAD.U32 R21, R25.reuse, 0x10000, RZ ;  /* 0x0001000019157824 */ /* 0x044fe200078e00ff */
[----:B------:R-:W-:-:S02]  /*f9f0*/  LOP3.LUT R46, R25, 0xffff0000, RZ, 0xc0, !PT ;  /* 0xffff0000192e7812 */ /* 0x000fc400078ec0ff */
[C---:B------:R-:W-:Y:S01]  /*fa00*/  SHF.L.U32 R23, R24.reuse, 0x10, RZ ;  /* 0x0000001018177819 */ /* 0x040fe200000006ff */
[----:B------:R-:W-:Y:S01]  /*fa10*/  @!P0 FADD.FTZ R21, -R21, -RZ ;  /* 0x800000ff15158221 */ /* 0x000fe20000010100 */
[----:B------:R-:W-:Y:S01]  /*fa20*/  LOP3.LUT R22, R24, 0xffff0000, RZ, 0xc0, !PT ;  /* 0xffff000018167812 */ /* 0x000fe200078ec0ff */
[----:B------:R-:W-:Y:S01]  /*fa30*/  IMAD.U32 R24, R27, 0x10000, RZ ;  /* 0x000100001b187824 */ /* 0x000fe200078e00ff */
[C---:B------:R-:W-:Y:S01]  /*fa40*/  SHF.L.U32 R45, R26.reuse, 0x10, RZ ;  /* 0x000000101a2d7819 */ /* 0x040fe200000006ff */
[----:B------:R-:W-:Y:S01]  /*fa50*/  @!P0 FADD.FTZ R23, -R23, -RZ ;  /* 0x800000ff17178221 */ /* 0x000fe20000010100 */
[----:B------:R-:W-:Y:S01]  /*fa60*/  LOP3.LUT R25, R26, 0xffff0000, RZ, 0xc0, !PT ;  /* 0xffff00001a197812 */ /* 0x000fe200078ec0ff */
[----:B------:R-:W-:Y:S01]  /*fa70*/  @!P0 FADD.FTZ R22, -R22, -RZ ;  /* 0x800000ff16168221 */ /* 0x000fe20000010100 */
[----:B------:R-:W-:Y:S01]  /*fa80*/  LOP3.LUT R26, R27, 0xffff0000, RZ, 0xc0, !PT ;  /* 0xffff00001b1a7812 */ /* 0x000fe200078ec0ff */
[----:B------:R-:W-:Y:S01]  /*fa90*/  @!P0 FADD.FTZ R24, -R24, -RZ ;  /* 0x800000ff18188221 */ /* 0x000fe20000010100 */
[C---:B---3--:R-:W-:Y:S01]  /*faa0*/  SHF.L.U32 R48, R28.reuse, 0x10, RZ ;  /* 0x000000101c307819 */ /* 0x048fe200000006ff */
[----:B------:R-:W-:Y:S01]  /*fab0*/  @!P0 FADD.FTZ R25, -R25, -RZ ;  /* 0x800000ff19198221 */ /* 0x000fe20000010100 */
[----:B------:R-:W-:Y:S01]  /*fac0*/  LOP3.LUT R27, R28, 0xffff0000, RZ, 0xc0, !PT ;  /* 0xffff00001c1b7812 */ /* 0x000fe200078ec0ff */
[C---:B------:R-:W-:Y:S01]  /*fad0*/  IMAD.U32 R28, R29.reuse, 0x10000, RZ ;  /* 0x000100001d1c7824 */ /* 0x040fe200078e00ff */
[----:B------:R-:W-:Y:S01]  /*fae0*/  LOP3.LUT R47, R29, 0xffff0000, RZ, 0xc0, !PT ;  /* 0xffff00001d2f7812 */ /* 0x000fe200078ec0ff */
[C---:B------:R-:W-:Y:S01]  /*faf0*/  IMAD.U32 R29, R31.reuse, 0x10000, RZ ;  /* 0x000100001f1d7824 */ /* 0x040fe200078e00ff */
[----:B------:R-:W-:Y:S01]  /*fb00*/  LOP3.LUT R31, R31, 0xffff0000, RZ, 0xc0, !PT ;  /* 0xffff00001f1f7812 */ /* 0x000fe200078ec0ff */
[----:B------:R-:W-:Y:S01]  /*fb10*/  @!P0 FADD.FTZ R26, -R26, -RZ ;  /* 0x800000ff1a1a8221 */ /* 0x000fe20000010100 */
[C---:B------:R-:W-:Y:S01]  /*fb20*/  SHF.L.U32 R50, R30.reuse, 0x10, RZ ;  /* 0x000000101e327819 */ /* 0x040fe200000006ff */
[----:B------:R-:W-:Y:S01]  /*fb30*/  FMUL.FTZ R22, R27, R22 ;  /* 0x000000161b167220 */ /* 0x000fe20000410000 */
[----:B------:R-:W-:Y:S01]  /*fb40*/  LOP3.LUT R30, R30, 0xffff0000, RZ, 0xc0, !PT ;  /* 0xffff00001e1e7812 */ /* 0x000fe200078ec0ff */
[----:B------:R-:W-:Y:S01]  /*fb50*/  FMUL.FTZ R31, R31, R26 ;  /* 0x0000001a1f1f7220 */ /* 0x000fe20000410000 */
[----:B------:R-:W-:Y:S01]  /*fb60*/  @!P0 FADD.FTZ R46, -R46, -RZ ;  /* 0x800000ff2e2e8221 */ /* 0x000fe20000010100 */
[----:B----4-:R-:W-:Y:S01]  /*fb70*/  SHF.L.U32 R27, R32, 0x10, RZ ;  /* 0x00000010201b7819 */ /* 0x010fe200000006ff */
[----:B------:R-:W-:Y:S01]  /*fb80*/  FMUL.FTZ R23, R48, R23 ;  /* 0x0000001730177220 */ /* 0x000fe20000410000 */
[----:B------:R-:W-:Y:S01]  /*fb90*/  LOP3.LUT R26, R32, 0xffff0000, RZ, 0xc0, !PT ;  /* 0xffff0000201a7812 */ /* 0x000fe200078ec0ff */
        /* <DEDUP_REMOVED lines=9> */
[----:B------:R-:W-:Y:S01]  /*fc30*/  FMUL.FTZ R45, R50, R45 ;  /* 0x0000002d322d7220 */ /* 0x000fe20000410000 */
[C---:B------:R-:W-:Y:S01]  /*fc40*/  LOP3.LUT R34, R35.reuse, 0xffff0000, RZ, 0xc0, !PT ;  /* 0xffff000023227812 */ /* 0x040fe200078ec0ff */
[----:B------:R-:W-:-:S02]  /*fc50*/  IMAD.U32 R28, R35, 0x10000, RZ ;  /* 0x00010000231c7824 */ /* 0x000fc400078e00ff */
        /* <DEDUP_REMOVED lines=8> */
[----:B------:R-:W-:Y:S02]  /*fce0*/  F2FP.BF16.F32.PACK_AB R5, R5, R6 ;  /* 0x000000060505723e */ /* 0x000fe400000010ff */
[----:B------:R-:W-:-:S02]  /*fcf0*/  F2FP.BF16.F32.PACK_AB R21, R33, R20 ;  /* 0x000000142115723e */ /* 0x000fc400000010ff */
[----:B------:R-:W-:Y:S02]  /*fd00*/  F2FP.BF16.F32.PACK_AB R22, R25, R18 ;  /* 0x000000121916723e */ /* 0x000fe400000010ff */
[----:B------:R-:W-:Y:S02]  /*fd10*/  F2FP.BF16.F32.PACK_AB R23, R31, R28 ;  /* 0x0000001c1f17723e */ /* 0x000fe400000010ff */
[----:B------:R-:W-:Y:S02]  /*fd20*/  MOV R20, R5 ;  /* 0x0000000500147202 */ /* 0x000fe40000000f00 */
.L_x_1027:
[----:B------:R-:W-:Y:S05]  /*fd30*/  BSYNC B0 ;  /* 0x0000000000007941 */ /* 0x000fea0003800000 */
.L_x_1026:
[----:B-----5:R1:W-:Y:S02]  /*fd40*/  STS.128 [R211+0x4800], R20 ;  /* 0x00480014d3007388 */ /* 0x0203e40000000c00 */
.L_x_1017:
[----:B------:R-:W-:Y:S05]  /*fd50*/  BSYNC B2 ;  /* 0x0000000000027941 */ /* 0x000fea0003800000 */
.L_x_1016:
        /* <DEDUP_REMOVED lines=14> */
[----:B------:R-:W-:Y:S02]  /*fe40*/  IMAD.SHL.U32 R4, R15, 0x20, RZ ;  /* 0x000000200f047824 */ /* 0x000fe400078e00ff */
        /* <DEDUP_REMOVED lines=25> */
[----:B------:R-:W-:Y:S02]  /*ffe0*/  SHF.L.U32 R44, R35, 0x10, RZ ;  /* 0x00000010232c7819 */ /* 0x000fe400000006ff */
[----:B------:R-:W-:-:S02]  /*fff0*/  LOP3.LUT R4, R33, 0xffff0000, RZ, 0xc0, !PT ;  /* 0xffff000021047812 */ /* 0x000fc400078ec0ff */
[----:B------:R-:W-:Y:S01]  /*10000*/  SHF.L.U32 R33, R33, 0x10, RZ ;  /* 0x0000001021217819 */ /* 0x000fe200000006ff */
[C---:B---3--:R-:W-:Y:S01]  /*10010*/  IMAD.U32 R35, R24.reuse, 0x10000, RZ ;  /* 0x0001000018237824 */ /* 0x048fe200078e00ff */
[----:B------:R-:W-:Y:S01]  /*10020*/  LOP3.LUT R34, R24, 0xffff0000, RZ, 0xc0, !PT ;  /* 0xffff000018227812 */ /* 0x000fe200078ec0ff */
[----:B------:R-:W-:Y:S01]  /*10030*/  IMAD.U32 R45, R26, 0x10000, RZ ;  /* 0x000100001a2d7824 */ /* 0x000fe200078e00ff */
[----:B------:R-:W-:Y:S01]  /*10040*/  SHF.L.U32 R24, R25, 0x10, RZ ;  /* 0x0000001019187819 */ /* 0x000fe200000006ff */
[----:B------:R-:W-:Y:S01]  /*10050*/  @!P0 FADD.FTZ R35, -R35, -RZ ;  /* 0x800000ff23238221 */ /* 0x000fe20000010100 */
[----:B--2---:R-:W-:Y:S01]  /*10060*/  LOP3.LUT R46, R25, 0xffff0000, RZ, 0xc0, !PT ;  /* 0xffff0000192e7812 */ /* 0x004fe200078ec0ff */
        /* <DEDUP_REMOVED lines=46> */
.L_x_1033:
[----:B------:R-:W-:Y:S05]  /*10350*/  BSYNC B0 ;  /* 0x0000000000007941 */ /* 0x000fea0003800000 */
.L_x_1032:
[----:B-----5:R3:W-:Y:S02]  /*10360*/  STS.128 [R211+0x1000], R32 ;  /* 0x00100020d3007388 */ /* 0x0207e40000000c00 */
.L_x_1031:
[----:B------:R-:W-:Y:S05]  /*10370*/  BSYNC B1 ;  /* 0x0000000000017941 */ /* 0x000fea0003800000 */
.L_x_1030:
        /* <DEDUP_REMOVED lines=10> */
[----:B------:R-:W-:Y:S02]  /*10420*/  LEA R4, R15, 0x40, 0x5 ;  /* 0x000000400f047811 */ /* 0x000fe400078e28ff */
[----:B------:R-:W-:Y:S02]  /*10430*/  MOV R21, R15 ;  /* 0x0000000f00157202 */ /* 0x000fe40000000f00 */
[----:B------:R-:W-:-:S04]  /*10440*/  IADD3 R5, P1, R4, R2, RZ ;  /* 0x0000000204057210 */ /* 0x000fc80007f3e0ff */
[----:B------:R-:W-:-:S03]  /*10450*/  LEA.HI.X.SX32 R4, R4, R3, 0x1, P1 ;  /* 0x0000000304047211 */ /* 0x000fc600008f0eff */
        /* <DEDUP_REMOVED lines=13> */
[----:B------:R-:W2:Y:S03]  /*10530*/  LD.E.128 R20, desc[UR6][R20.64+0x80] ;  /* 0x0000800614147980 */ /* 0x000ea6000c101d00 */
[----:B------:R-:W-:-:S06]  /*10540*/  LEA.HI.X R29, R5, R39, R4, 0x1, P1 ;  /* 0x00000027051d7211 */ /* 0x000fcc00008f0c04 */
[----:B------:R-:W4:Y:S01]  /*10550*/  LD.E.128 R28, desc[UR6][R28.64] ;  /* 0x000000061c1c7980 */ /* 0x000f22000c101d00 */
[C---:B-----5:R-:W-:Y:S01]  /*10560*/  IMAD.U32 R8, R32.reuse, 0x10000, RZ ;  /* 0x0001000020087824 */ /* 0x060fe200078e00ff */
[----:B------:R-:W-:Y:S01]  /*10570*/  LOP3.LUT R5, R32, 0xffff0000, RZ, 0xc0, !PT ;  /* 0xffff000020057812 */ /* 0x000fe200078ec0ff */
[C---:B------:R-:W-:Y:S01]  /*10580*/  IMAD.U32 R44, R35.reuse, 0x10000, RZ ;  /* 0x00010000232c7824 */ /* 0x040fe200078e00ff */
        /* <DEDUP_REMOVED lines=9> */
[----:B--2---:R-:W-:Y:S01]  /*10620*/  IMAD.U32 R48, R20, 0x10000, RZ ;  /* 0x0001000014307824 */ /* 0x004fe200078e00ff */
        /* <DEDUP_REMOVED lines=20> */
[----:B----4-:R-:W-:-:S02]  /*10770*/  IMAD.U32 R23, R28, 0x10000, RZ ;  /* 0x000100001c177824 */ /* 0x010fc400078e00ff */
        /* <DEDUP_REMOVED lines=26> */
.L_x_1037:
[----:B------:R-:W-:Y:S05]  /*10920*/  BSYNC B0 ;  /* 0x0000000000007941 */ /* 0x000fea0003800000 */
.L_x_1036:
[----:B-----5:R3:W-:Y:S02]  /*10930*/  STS.128 [R211+0x3000], R32 ;  /* 0x00300020d3007388 */ /* 0x0207e40000000c00 */
.L_x_1035:
[----:B------:R-:W-:Y:S05]  /*10940*/  BSYNC B1 ;  /* 0x0000000000017941 */ /* 0x000fea0003800000 */
.L_x_1034:
[----:B------:R-:W-:-:S13]  /*10950*/  ISETP.GE.AND P0, PT, R9, R11, PT ;  /* 0x0000000b0900720c */ /* 0x000fda0003f06270 */
[----:B------:R1:W-:Y:S01]  /*10960*/  @P0 STS.128 [R211+0x5000], RZ ;  /* 0x005000ffd3000388 */ /* 0x0003e20000000c00 */
[----:B------:R-:W-:Y:S05]  /*10970*/  @P0 BRA `(.L_x_1029) ;  /* 0x0000000400640947 */ /* 0x000fea0003800000 */
[----:B------:R1:W5:Y:S01]  /*10980*/  LD.E.128 R24, desc[UR6][R42.64+0x100] ;  /* 0x000100062a187980 */ /* 0x000362000c101d00 */
[----:B------:R-:W-:Y:S01]  /*10990*/  ISETP.GE.AND P0, PT, R9, R7, PT ;  /* 0x000000070900720c */ /* 0x000fe20003f06270 */
[----:B------:R-:W-:-:S12]  /*109a0*/  BSSY B0, `(.L_x_1038) ;  /* 0x0000055000007945 */ /* 0x000fd80003800000 */
[----:B------:R-:W-:Y:S05]  /*109b0*/  @P0 BRA `(.L_x_1039) ;  /* 0x00000004004c0947 */ /* 0x000fea0003800000 */
[-C--:B------:R-:W-:Y:S01]  /*109c0*/  ISETP.GE.AND P0, PT, R9, R15.reuse, PT ;  /* 0x0000000f0900720c */ /* 0x080fe20003f06270 */
[----:B-1----:R-:W-:Y:S01]  /*109d0*/  IMAD.MOV.U32 R21, RZ, RZ, RZ ;  /* 0x000000ffff157224 */ /* 0x002fe200078e00ff */
        /* <DEDUP_REMOVED lines=14> */
[----:B------:R-:W2:Y:S01]  /*10ac0*/  LD.E.128 R20, desc[UR6][R20.64] ;  /* 0x0000000614147980 */ /* 0x000ea2000c101d00 */
[----:B------:R-:W-:Y:S02]  /*10ad0*/  LEA.HI.X.SX32 R4, R8, R4, 0x1, P1 ;  /* 0x0000000408047211 */ /* 0x000fe400008f0eff */
[C---:B---3--:R-:W-:Y:S01]  /*10ae0*/  LEA R32, P1, R5.reuse, R38, 0x1 ;  /* 0x0000002605207211 */ /* 0x048fe200078208ff */
[----:B------:R-:W3:Y:S03]  /*10af0*/  LD.E.128 R28, desc[UR6][R28.64+0x100] ;  /* 0x000100061c1c7980 */ /* 0x000ee6000c101d00 */
        /* <DEDUP_REMOVED lines=10> */
[C---:B--2---:R-:W-:Y:S01]  /*10ba0*/  IMAD.U32 R27, R20.reuse, 0x10000, RZ ;  /* 0x00010000141b7824 */ /* 0x044fe200078e00ff */
[----:B------:R-:W-:Y:S01]  /*10bb0*/  LOP3.LUT R26, R20, 0xffff0000, RZ, 0xc0, !PT ;  /* 0xffff0000141a7812 */ /* 0x000fe200078ec0ff */
[C---:B------:R-:W-:Y:S01]  /*10bc0*/  IMAD.U32 R43, R22.reuse, 0x10000, RZ ;  /* 0x00010000162b7824 */ /* 0x040fe200078e00ff */
[----:B------:R-:W-:Y:S01]  /*10bd0*/  SHF.L.U32 R20, R21, 0x10, RZ ;  /* 0x0000001015147819 */ /* 0x000fe200000006ff */
[----:B---3--:R-:W-:Y:S01]  /*10be0*/  IMAD.U32 R45, R29, 0x10000, RZ ;  /* 0x000100001d2d7824 */ /* 0x008fe200078e00ff */
[----:B------:R-:W-:Y:S01]  /*10bf0*/  LOP3.LUT R44, R21, 0xffff0000, RZ, 0xc0, !PT ;  /* 0xffff0000152c7812 */ /* 0x000fe200078ec0ff */
[C---:B------:R-:W-:Y:S01]  /*10c00*/  IMAD.U32 R21, R23.reuse, 0x10000, RZ ;  /* 0x0001000017157824 */ /* 0x040fe200078e00ff */
        /* <DEDUP_REMOVED lines=10> */
[----:B------:R-:W-:Y:S01]  /*10cb0*/  SHF.L.U32 R46, R28, 0x10, RZ ;  /* 0x000000101c2e7819 */ /* 0x000fe200000006ff */
[----:B------:R-:W-:Y:S01]  /*10cc0*/  @!P0 FADD.FTZ R22, -R22, -RZ ;  /* 0x800000ff16168221 */ /* 0x000fe20000010100 */
[----:B------:R-:W-:Y:S01]  /*10cd0*/  LOP3.LUT R47, R28, 0xffff0000, RZ, 0xc0, !PT ;  /* 0xffff00001c2f7812 */ /* 0x000fe200078ec0ff */
[C---:B------:R-:W-:Y:S01]  /*10ce0*/  IMAD.U32 R28, R31.reuse, 0x10000, RZ ;  /* 0x000100001f1c7824 */ /* 0x040fe200078e00ff */
[----:B------:R-:W-:Y:S01]  /*10cf0*/  LOP3.LUT R30, R31, 0xffff0000, RZ, 0xc0, !PT ;  /* 0xffff00001f1e7812 */ /* 0x000fe200078ec0ff */
[----:B------:R-:W-:Y:S01]  /*10d00*/  @!P0 FADD.FTZ R43, -R43, -RZ ;  /* 0x800000ff2b2b8221 */ /* 0x000fe20000010100 */
[----:B------:R-:W-:Y:S01]  /*10d10*/  @!P0 FADD.FTZ R20, -R20, -RZ ;  /* 0x800000ff14148221 */ /* 0x000fe20000010100 */
[----:B------:R-:W-:Y:S01]  /*10d20*/  FMUL.FTZ R21, R28, R21 ;  /* 0x000000151c157220 */ /* 0x000fe20000410000 */
[----:B----4-:R-:W-:Y:S01]  /*10d30*/  LOP3.LUT R28, R32, 0xffff0000, RZ, 0xc0, !PT ;  /* 0xffff0000201c7812 */ /* 0x010fe200078ec0ff */
[----:B------:R-:W-:Y:S01]  /*10d40*/  FMUL.FTZ R23, R30, R23 ;  /* 0x000000171e177220 */ /* 0x000fe20000410000 */
[----:B------:R-:W-:Y:S01]  /*10d50*/  SHF.L.U32 R30, R32, 0x10, RZ ;  /* 0x00000010201e7819 */ /* 0x000fe200000006ff */
[----:B------:R-:W-:Y:S01]  /*10d60*/  FMUL.FTZ R27, R46, R27 ;  /* 0x0000001b2e1b7220 */ /* 0x000fe20000410000 */
[----:B------:R-:W-:Y:S01]  /*10d70*/  FMUL.FTZ R26, R47, R26 ;  /* 0x0000001a2f1a7220 */ /* 0x000fe20000410000 */
        /* <DEDUP_REMOVED lines=22> */
[----:B------:R-:W-:Y:S02]  /*10ee0*/  MOV R24, R5 ;  /* 0x0000000500187202 */ /* 0x000fe40000000f00 */
.L_x_1039:
[----:B------:R-:W-:Y:S05]  /*10ef0*/  BSYNC B0 ;  /* 0x0000000000007941 */ /* 0x000fea0003800000 */
.L_x_1038:
[----:B-----5:R1:W-:Y:S02]  /*10f00*/  STS.128 [R211+0x5000], R24 ;  /* 0x00500018d3007388 */ /* 0x0203e40000000c00 */
.L_x_1029:
[----:B------:R-:W-:Y:S05]  /*10f10*/  BSYNC B2 ;  /* 0x0000000000027941 */ /* 0x000fea0003800000 */
.L_x_1028:
[----:B------:R-:W-:-:S05]  /*10f20*/  VIADD R4, R162, 0x30 ;  /* 0x00000030a2047836 */ /* 0x000fca0000000000 */
[----:B------:R-:W-:-:S04]  /*10f30*/  ISETP.GE.AND P0, PT, R4, R19, PT ;  /* 0x000000130400720c */ /* 0x000fc80003f06270 */
[----:B------:R-:W-:-:S13]  /*10f40*/  ISETP.LT.OR P0, PT, R72, -0x187, P0 ;  /* 0xfffffe794800780c */ /* 0x000fda0000701670 */
[----:B------:R-:W-:Y:S05]  /*10f50*/  @P0 BRA `(.L_x_993) ;  /* 0x00000018004c0947 */ /* 0x000fea0003800000 */
[----:B------:R-:W-:Y:S01]  /*10f60*/  ISETP.GE.AND P0, PT, R12, R11, PT ;  /* 0x0000000b0c00720c */ /* 0x000fe20003f06270 */
[----:B------:R-:W-:-:S12]  /*10f70*/  BSSY B1, `(.L_x_1040) ;  /* 0x000005b000017945 */ /* 0x000fd80003800000 */
[----:B------:R1:W-:Y:S01]  /*10f80*/  @P0 STS.128 [R211+0x1800], RZ ;  /* 0x001800ffd3000388 */ /* 0x0003e20000000c00 */
[----:B------:R-:W-:Y:S05]  /*10f90*/  @P0 BRA `(.L_x_1041) ;  /* 0x0000000400600947 */ /* 0x000fea0003800000 */
[----:B-1----:R1:W5:Y:S01]  /*10fa0*/  LD.E.128 R20, desc[UR6][R40.64] ;  /* 0x0000000628147980 */ /* 0x002362000c101d00 */
[----:B------:R-:W-:Y:S01]  /*10fb0*/  ISETP.GE.AND P0, PT, R12, R7, PT ;  /* 0x000000070c00720c */ /* 0x000fe20003f06270 */
[----:B------:R-:W-:-:S12]  /*10fc0*/  BSSY B0, `(.L_x_1042) ;  /* 0x0000054000007945 */ /* 0x000fd80003800000 */
[----:B------:R-:W-:Y:S05]  /*10fd0*/  @P0 BRA `(.L_x_1043) ;  /* 0x0000000400480947 */ /* 0x000fea0003800000 */
[-C--:B------:R-:W-:Y:S01]  /*10fe0*/  ISETP.GE.AND P0, PT, R12, R15.reuse, PT ;  /* 0x0000000f0c00720c */ /* 0x080fe20003f06270 */
[----:B------:R-:W-:Y:S01]  /*10ff0*/  IMAD R5, R15, 0x30, RZ ;  /* 0x000000300f057824 */ /* 0x000fe200078e02ff */
[----:B------:R-:W-:Y:S01]  /*11000*/  MOV R13, R15 ;  /* 0x0000000f000d7202 */ /* 0x000fe20000000f00 */
[----:B------:R-:W-:-:S03]  /*11010*/  IMAD.MOV.U32 R19, RZ, RZ, RZ ;  /* 0x000000ffff137224 */ /* 0x000fc600078e00ff */
[----:B------:R-:W-:-:S04]  /*11020*/  IADD3 R8, P1, R5, R2, RZ ;  /* 0x0000000205087210 */ /* 0x000fc80007f3e0ff */
[----:B------:R-:W-:-:S03]  /*11030*/  LEA.HI.X.SX32 R5, R5, R3, 0x1, P1 ;  /* 0x0000000305057211 */ /* 0x000fc600008f0eff */
[--C-:B------:R-:W-:Y:S02]  /*11040*/  @P0 IMAD.MOV R19, RZ, RZ, -R15.reuse ;  /* 0x000000ffff130224 */ /* 0x100fe400078e0a0f */
[----:B------:R-:W-:-:S03]  /*11050*/  @P0 IMAD.MOV R13, RZ, RZ, -R15 ;  /* 0x000000ffff0d0224 */ /* 0x000fc600078e0a0f */
[----:B------:R-:W-:Y:S01]  /*11060*/  IADD3 R25, P1, R19, R8, RZ ;  /* 0x0000000813197210 */ /* 0x000fe20007f3e0ff */
[----:B------:R-:W-:-:S03]  /*11070*/  IMAD.MOV.U32 R12, RZ, RZ, RZ ;  /* 0x000000ffff0c7224 */ /* 0x000fc600078e00ff */
        /* <DEDUP_REMOVED lines=23> */
[C---:B------:R-:W-:Y:S01]  /*111f0*/  SHF.L.U32 R19, R29.reuse, 0x10, RZ ;  /* 0x000000101d137819 */ /* 0x040fe200000006ff */
[----:B---3--:R-:W-:Y:S01]  /*11200*/  IMAD.U32 R45, R26, 0x10000, RZ ;  /* 0x000100001a2d7824 */ /* 0x008fe200078e00ff */
[----:B------:R-:W-:Y:S01]  /*11210*/  LOP3.LUT R43, R29, 0xffff0000, RZ, 0xc0, !PT ;  /* 0xffff00001d2b7812 */ /* 0x000fe200078ec0ff */
        /* <DEDUP_REMOVED lines=9> */
[C---:B------:R-:W-:Y:S01]  /*112b0*/  SHF.L.U32 R24, R25.reuse, 0x10, RZ ;  /* 0x0000001019187819 */ /* 0x040fe200000006ff */
[----:B------:R-:W-:Y:S01]  /*112c0*/  @!P0 FADD.FTZ R30, -R30, -RZ ;  /* 0x800000ff1e1e8221 */ /* 0x000fe20000010100 */
[----:B------:R-:W-:Y:S01]  /*112d0*/  LOP3.LUT R46, R25, 0xffff0000, RZ, 0xc0, !PT ;  /* 0xffff0000192e7812 */ /* 0x000fe200078ec0ff */
[----:B------:R-:W-:Y:S01]  /*112e0*/  @!P0 FADD.FTZ R29, -R29, -RZ ;  /* 0x800000ff1d1d8221 */ /* 0x000fe20000010100 */
[----:B------:R-:W-:Y:S01]  /*112f0*/  SHF.L.U32 R25, R27, 0x10, RZ ;  /* 0x000000101b197819 */ /* 0x000fe200000006ff */
[----:B------:R-:W-:Y:S01]  /*11300*/  @!P0 FADD.FTZ R43, -R43, -RZ ;  /* 0x800000ff2b2b8221 */ /* 0x000fe20000010100 */
[----:B------:R-:W-:Y:S01]  /*11310*/  LOP3.LUT R27, R27, 0xffff0000, RZ, 0xc0, !PT ;  /* 0xffff00001b1b7812 */ /* 0x000fe200078ec0ff */
[----:B------:R-:W-:Y:S01]  /*11320*/  FMUL.FTZ R19, R24, R19 ;  /* 0x0000001318137220 */ /* 0x000fe20000410000 */
[----:B------:R-:W-:Y:S01]  /*11330*/  LOP3.LUT R26, R26, 0xffff0000, RZ, 0xc0, !PT ;  /* 0xffff00001a1a7812 */ /* 0x000fe200078ec0ff */
[----:B------:R-:W-:Y:S01]  /*11340*/  @!P0 FADD.FTZ R42, -R42, -RZ ;  /* 0x800000ff2a2a8221 */ /* 0x000fe20000010100 */
[----:B------:R-:W-:Y:S01]  /*11350*/  FMUL.FTZ R28, R25, R28 ;  /* 0x0000001c191c7220 */ /* 0x000fe20000410000 */
[----:B------:R-:W-:Y:S01]  /*11360*/  FMUL.FTZ R31, R31, R22 ;  /* 0x000000161f1f7220 */ /* 0x000fe20000410000 */
[----:B------:R-:W-:Y:S01]  /*11370*/  FMUL.FTZ R30, R27, R30 ;  /* 0x0000001e1b1e7220 */ /* 0x000fe20000410000 */
[C---:B----4-:R-:W-:Y:S01]  /*11380*/  IMAD.U32 R25, R32.reuse, 0x10000, RZ ;  /* 0x0001000020197824 */ /* 0x050fe200078e00ff */
[----:B------:R-:W-:Y:S01]  /*11390*/  LOP3.LUT R24, R32, 0xffff0000, RZ, 0xc0, !PT ;  /* 0xffff000020187812 */ /* 0x000fe200078ec0ff */
[----:B------:R-:W-:Y:S01]  /*113a0*/  FMUL.FTZ R29, R26, R29 ;  /* 0x0000001d1a1d7220 */ /* 0x000fe20000410000 */
[C---:B------:R-:W-:Y:S01]  /*113b0*/  SHF.L.U32 R22, R33.reuse, 0x10, RZ ;  /* 0x0000001021167819 */ /* 0x040fe200000006ff */
[C---:B------:R-:W-:Y:S01]  /*113c0*/  IMAD.U32 R32, R34.reuse, 0x10000, RZ ;  /* 0x0001000022207824 */ /* 0x040fe200078e00ff */
[----:B------:R-:W-:Y:S01]  /*113d0*/  LOP3.LUT R27, R34, 0xffff0000, RZ, 0xc0, !PT ;  /* 0xffff0000221b7812 */ /* 0x000fe200078ec0ff */
[----:B------:R-:W-:Y:S01]  /*113e0*/  FMUL.FTZ R21, R44, R21 ;  /* 0x000000152c157220 */ /* 0x000fe20000410000 */
[----:B------:R-:W-:Y:S01]  /*113f0*/  LOP3.LUT R33, R33, 0xffff0000, RZ, 0xc0, !PT ;  /* 0xffff000021217812 */ /* 0x000fe200078ec0ff */
[----:B------:R-:W-:Y:S01]  /*11400*/  FMUL.FTZ R46, R46, R43 ;  /* 0x0000002b2e2e7220 */ /* 0x000fe20000410000 */
[----:B------:R-:W-:Y:S01]  /*11410*/  SHF.L.U32 R26, R35, 0x10, RZ ;  /* 0x00000010231a7819 */ /* 0x000fe200000006ff */
        /* <DEDUP_REMOVED lines=14> */
.L_x_1043:
[----:B------:R-:W-:Y:S05]  /*11500*/  BSYNC B0 ;  /* 0x0000000000007941 */ /* 0x000fea0003800000 */
.L_x_1042:
[----:B-----5:R1:W-:Y:S02]  /*11510*/  STS.128 [R211+0x1800], R20 ;  /* 0x00180014d3007388 */ /* 0x0203e40000000c00 */
.L_x_1041:
[----:B------:R-:W-:Y:S05]  /*11520*/  BSYNC B1 ;  /* 0x0000000000017941 */ /* 0x000fea0003800000 */
.L_x_1040:
        /* <DEDUP_REMOVED lines=8> */
[----:B------:R-:W-:Y:S01]  /*115b0*/  ISETP.GE.AND P0, PT, R10, R15, PT ;  /* 0x0000000f0a00720c */ /* 0x000fe20003f06270 */
[----:B------:R-:W-:Y:S02]  /*115c0*/  IMAD.MOV.U32 R8, RZ, RZ, 0x30 ;  /* 0x00000030ff087424 */ /* 0x000fe400078e00ff */
[----:B------:R-:W-:Y:S02]  /*115d0*/  IMAD.MOV.U32 R19, RZ, RZ, RZ ;  /* 0x000000ffff137224 */ /* 0x000fe400078e00ff */
[----:B------:R-:W-:Y:S02]  /*115e0*/  IMAD R5, R15, R8, 0x40 ;  /* 0x000000400f057424 */ /* 0x000fe400078e0208 */
[----:B------:R-:W-:-:S03]  /*115f0*/  IMAD.MOV.U32 R13, RZ, RZ, R15 ;  /* 0x000000ffff0d7224 */ /* 0x000fc600078e000f */
[----:B------:R-:W-:-:S03]  /*11600*/  IADD3 R8, P1, R5, R2, RZ ;  /* 0x0000000205087210 */ /* 0x000fc60007f3e0ff */
[----:B------:R-:W-:Y:S01]  /*11610*/  @P0 IADD3 R19, -R15, RZ, RZ ;  /* 0x000000ff0f130210 */ /* 0x000fe20007ffe1ff */
[--C-:B------:R-:W-:Y:S01]  /*11620*/  @P0 IMAD.MOV R13, RZ, RZ, -R15.reuse ;  /* 0x000000ffff0d0224 */ /* 0x100fe200078e0a0f */
[----:B------:R-:W-:Y:S02]  /*11630*/  LEA.HI.X.SX32 R5, R5, R3, 0x1, P1 ;  /* 0x0000000305057211 */ /* 0x000fe400008f0eff */
[C---:B------:R-:W-:Y:S02]  /*11640*/  IADD3 R25, P1, R19.reuse, R8, RZ ;  /* 0x0000000813197210 */ /* 0x040fe40007f3e0ff */
[----:B------:R-:W-:Y:S02]  /*11650*/  MOV R10, RZ ;  /* 0x000000ff000a7202 */ /* 0x000fe40000000f00 */
[----:B------:R-:W-:Y:S01]  /*11660*/  LEA.HI.X.SX32 R19, R19, R5, 0x1, P1 ;  /* 0x0000000513137211 */ /* 0x000fe200008f0eff */
[----:B------:R-:W-:Y:S01]  /*11670*/  @P0 IMAD.MOV R10, RZ, RZ, -R15 ;  /* 0x000000ffff0a0224 */ /* 0x000fe200078e0a0f */
[----:B------:R-:W-:-:S04]  /*11680*/  LEA R28, P1, R25, R36, 0x1 ;  /* 0x00000024191c7211 */ /* 0x000fc800078208ff */
        /* <DEDUP_REMOVED lines=9> */
[C---:B-----5:R-:W-:Y:S02]  /*11720*/  SHF.L.U32 R10, R20.reuse, 0x10, RZ ;  /* 0x00000010140a7819 */ /* 0x060fe400000006ff */
[----:B------:R-:W-:Y:S01]  /*11730*/  LOP3.LUT R8, R20, 0xffff0000, RZ, 0xc0, !PT ;  /* 0xffff000014087812 */ /* 0x000fe200078ec0ff */
[C---:B------:R-:W-:Y:S01]  /*11740*/  IMAD.U32 R20, R21.reuse, 0x10000, RZ ;  /* 0x0001000015147824 */ /* 0x040fe200078e00ff */
[----:B------:R-:W-:Y:S02]  /*11750*/  LOP3.LUT R5, R21, 0xffff0000, RZ, 0xc0, !PT ;  /* 0xffff000015057812 */ /* 0x000fe400078ec0ff */
[C---:B------:R-:W-:Y:S02]  /*11760*/  SHF.L.U32 R14, R22.reuse, 0x10, RZ ;  /* 0x00000010160e7819 */ /* 0x040fe400000006ff */
[----:B------:R-:W-:Y:S01]  /*11770*/  LOP3.LUT R13, R22, 0xffff0000, RZ, 0xc0, !PT ;  /* 0xffff0000160d7812 */ /* 0x000fe200078ec0ff */
[C---:B------:R-:W-:Y:S01]  /*11780*/  IMAD.U32 R22, R23.reuse, 0x10000, RZ ;  /* 0x0001000017167824 */ /* 0x040fe200078e00ff */
[----:B------:R-:W-:-:S02]  /*11790*/  LOP3.LUT R12, R23, 0xffff0000, RZ, 0xc0, !PT ;  /* 0xffff0000170c7812 */ /* 0x000fc400078ec0ff */
[C---:B--2---:R-:W-:Y:S01]  /*117a0*/  SHF.L.U32 R21, R28.reuse, 0x10, RZ ;  /* 0x000000101c157819 */ /* 0x044fe200000006ff */
[----:B------:R-:W-:Y:S01]  /*117b0*/  IMAD.U32 R18, R29, 0x10000, RZ ;  /* 0x000100001d127824 */ /* 0x000fe200078e00ff */
[----:B------:R-:W-:Y:S01]  /*117c0*/  LOP3.LUT R19, R28, 0xffff0000, RZ, 0xc0, !PT ;  /* 0xffff00001c137812 */ /* 0x000fe200078ec0ff */
[----:B------:R-:W-:Y:S01]  /*117d0*/  IMAD.U32 R23, R31, 0x10000, RZ ;  /* 0x000100001f177824 */ /* 0x000fe200078e00ff */
[----:B------:R-:W-:Y:S01]  /*117e0*/  LOP3.LUT R42, R29, 0xffff0000, RZ, 0xc0, !PT ;  /* 0xffff00001d2a7812 */ /* 0x000fe200078ec0ff */
[----:B------:R-:W-:Y:S01]  /*117f0*/  @!P0 FADD.FTZ R18, -R18, -RZ ;  /* 0x800000ff12128221 */ /* 0x000fe20000010100 */
[C---:B------:R-:W-:Y:S01]  /*11800*/  SHF.L.U32 R29, R30.reuse, 0x10, RZ ;  /* 0x000000101e1d7819 */ /* 0x040fe200000006ff */
[----:B------:R-:W-:Y:S01]  /*11810*/  @!P0 FADD.FTZ R19, -R19, -RZ ;  /* 0x800000ff13138221 */ /* 0x000fe20000010100 */
[----:B------:R-:W-:Y:S01]  /*11820*/  LOP3.LUT R28, R30, 0xffff0000, RZ, 0xc0, !PT ;  /* 0xffff00001e1c7812 */ /* 0x000fe200078ec0ff */
[----:B------:R-:W-:Y:S01]  /*11830*/  @!P0 FADD.FTZ R23, -R23, -RZ ;  /* 0x800000ff17178221 */ /* 0x000fe20000010100 */
[----:B------:R-:W-:Y:S01]  /*11840*/  LOP3.LUT R30, R31, 0xffff0000, RZ, 0xc0, !PT ;  /* 0xffff00001f1e7812 */ /* 0x000fe200078ec0ff */
[C---:B---3--:R-:W-:Y:S01]  /*11850*/  IMAD.U32 R31, R25.reuse, 0x10000, RZ ;  /* 0x00010000191f7824 */ /* 0x048fe200078e00ff */
[----:B------:R-:W-:Y:S01]  /*11860*/  LOP3.LUT R43, R25, 0xffff0000, RZ, 0xc0, !PT ;  /* 0xffff0000192b7812 */ /* 0x000fe200078ec0ff */
[----:B------:R-:W-:Y:S01]  /*11870*/  @!P0 FADD.FTZ R28, -R28, -RZ ;  /* 0x800000ff1c1c8221 */ /* 0x000fe20000010100 */
[----:B------:R-:W-:Y:S01]  /*11880*/  SHF.L.U32 R44, R24, 0x10, RZ ;  /* 0x00000010182c7819 */ /* 0x000fe200000006ff */
[----:B------:R-:W-:Y:S01]  /*11890*/  @!P0 FADD.FTZ R30, -R30, -RZ ;  /* 0x800000ff1e1e8221 */ /* 0x000fe20000010100 */
[C---:B------:R-:W-:Y:S01]  /*118a0*/  SHF.L.U32 R46, R26.reuse, 0x10, RZ ;  /* 0x000000101a2e7819 */ /* 0x040fe200000006ff */
[----:B------:R-:W-:Y:S01]  /*118b0*/  @!P0 FADD.FTZ R29, -R29, -RZ ;  /* 0x800000ff1d1d8221 */ /* 0x000fe20000010100 */
[----:B------:R-:W-:Y:S01]  /*118c0*/  LOP3.LUT R25, R26, 0xffff0000, RZ, 0xc0, !PT ;  /* 0xffff00001a197812 */ /* 0x000fe200078ec0ff */
[----:B------:R-:W-:Y:S01]  /*118d0*/  IMAD.U32 R26, R27, 0x10000, RZ ;  /* 0x000100001b1a7824 */ /* 0x000fe200078e00ff */
[----:B------:R-:W-:Y:S01]  /*118e0*/  LOP3.LUT R24, R24, 0xffff0000, RZ, 0xc0, !PT ;  /* 0xffff000018187812 */ /* 0x000fe200078ec0ff */
[----:B------:R-:W-:Y:S01]  /*118f0*/  @!P0 FADD.FTZ R21, -R21, -RZ ;  /* 0x800000ff15158221 */ /* 0x000fe20000010100 */
[----:B------:R-:W-:Y:S01]  /*11900*/  LOP3.LUT R27, R27, 0xffff0000, RZ, 0xc0, !PT ;  /* 0xffff00001b1b7812 */ /* 0x000fe200078ec0ff */
[----:B------:R-:W-:Y:S01]  /*11910*/  FMUL.FTZ R28, R25, R28 ;  /* 0x0000001c191c7220 */ /* 0x000fe20000410000 */
[----:B----4-:R-:W-:Y:S01]  /*11920*/  SHF.L.U32 R25, R32, 0x10, RZ ;  /* 0x0000001020197819 */ /* 0x010fe200000006ff */
[----:B------:R-:W-:Y:S01]  /*11930*/  FMUL.FTZ R19, R24, R19 ;  /* 0x0000001318137220 */ /* 0x000fe20000410000 */
[----:B------:R-:W-:Y:S01]  /*11940*/  LOP3.LUT R24, R32, 0xffff0000, RZ, 0xc0, !PT ;  /* 0xffff000020187812 */ /* 0x000fe200078ec0ff */
[----:B------:R-:W-:Y:S01]  /*11950*/  FMUL.FTZ R27, R27, R30 ;  /* 0x0000001e1b1b7220 */ /* 0x000fe20000410000 */
[----:B------:R-:W-:Y:S01]  /*11960*/  SHF.L.U32 R32, R34, 0x10, RZ ;  /* 0x0000001022207819 */ /* 0x000fe200000006ff */
[----:B------:R-:W-:Y:S01]  /*11970*/  @!P0 FADD.FTZ R42, -R42, -RZ ;  /* 0x800000ff2a2a8221 */ /* 0x000fe20000010100 */
[----:B------:R-:W-:Y:S01]  /*11980*/  LOP3.LUT R30, R34, 0xffff0000, RZ, 0xc0, !PT ;  /* 0xffff0000221e7812 */ /* 0x000fe200078ec0ff */
[----:B------:R-:W-:Y:S01]  /*11990*/  FMUL.FTZ R29, R46, R29 ;  /* 0x0000001d2e1d7220 */ /* 0x000fe20000410000 */
[----:B------:R-:W-:Y:S01]  /*119a0*/  FMUL.FTZ R31, R31, R18 ;  /* 0x000000121f1f7220 */ /* 0x000fe20000410000 */
[----:B------:R-:W-:Y:S01]  /*119b0*/  FMUL.FTZ R23, R26, R23 ;  /* 0x000000171a177220 */ /* 0x000fe20000410000 */
[----:B------:R-:W-:Y:S01]  /*119c0*/  IMAD.U32 R18, R33, 0x10000, RZ ;  /* 0x0001000021127824 */ /* 0x000fe200078e00ff */
[C---:B------:R-:W-:Y:S01]  /*119d0*/  LOP3.LUT R34, R35.reuse, 0xffff0000, RZ, 0xc0, !PT ;  /* 0xffff000023227812 */ /* 0x040fe200078ec0ff */
[----:B------:R-:W-:Y:S01]  /*119e0*/  IMAD.U32 R26, R35, 0x10000, RZ ;  /* 0x00010000231a7824 */ /* 0x000fe200078e00ff */
        /* <DEDUP_REMOVED lines=16> */
.L_x_1047:
[----:B------:R-:W-:Y:S05]  /*11af0*/  BSYNC B0 ;  /* 0x0000000000007941 */ /* 0x000fea0003800000 */
.L_x_1046:
[----:B-----5:R1:W-:Y:S02]  /*11b00*/  STS.128 [R211+0x3800], R20 ;  /* 0x00380014d3007388 */ /* 0x0203e40000000c00 */
.L_x_1045:
[----:B------:R-:W-:Y:S05]  /*11b10*/  BSYNC B1 ;  /* 0x0000000000017941 */ /* 0x000fea0003800000 */
.L_x_1044:
[----:B------:R-:W-:-:S13]  /*11b20*/  ISETP.GE.AND P0, PT, R9, R11, PT ;  /* 0x0000000b0900720c */ /* 0x000fda0003f06270 */
[----:B------:R1:W-:Y:S01]  /*11b30*/  @P0 STS.128 [R211+0x5800], RZ ;  /* 0x005800ffd3000388 */ /* 0x0003e20000000c00 */
[----:B------:R-:W-:Y:S05]  /*11b40*/  @P0 BRA `(.L_x_993) ;  /* 0x0000000c00500947 */ /* 0x000fea0003800000 */
[----:B-1----:R1:W5:Y:S01]  /*11b50*/  LD.E.128 R20, desc[UR6][R40.64+0x100] ;  /* 0x0001000628147980 */ /* 0x002362000c101d00 */
[----:B------:R-:W-:Y:S01]  /*11b60*/  ISETP.GE.AND P0, PT, R9, R7, PT ;  /* 0x000000070900720c */ /* 0x000fe20003f06270 */
[----:B------:R-:W-:Y:S01]  /*11b70*/  BSSY B0, `(.L_x_1048) ;  /* 0x0000057000007945 */ /* 0x000fe20003800000 */
[----:B------:R-:W-:-:S05]  /*11b80*/  IADD3 R10, P1, R40, 0x100, RZ ;  /* 0x00000100280a7810 */ /* 0x000fca0007f3e0ff */
[----:B------:R-:W-:-:S06]  /*11b90*/  IMAD.X R11, RZ, RZ, R41, P1 ;  /* 0x000000ffff0b7224 */ /* 0x000fcc00008e0629 */
[----:B------:R-:W-:Y:S05]  /*11ba0*/  @P0 BRA `(.L_x_1049) ;  /* 0x00000004004c0947 */ /* 0x000fea0003800000 */
[-C--:B------:R-:W-:Y:S01]  /*11bb0*/  ISETP.GE.AND P0, PT, R9, R15.reuse, PT ;  /* 0x0000000f0900720c */ /* 0x080fe20003f06270 */
[----:B------:R-:W-:Y:S02]  /*11bc0*/  IMAD.MOV.U32 R8, RZ, RZ, 0x30 ;  /* 0x00000030ff087424 */ /* 0x000fe400078e00ff */
[----:B------:R-:W-:Y:S02]  /*11bd0*/  IMAD.MOV.U32 R5, RZ, RZ, RZ ;  /* 0x000000ffff057224 */ /* 0x000fe400078e00ff */
[----:B------:R-:W-:Y:S01]  /*11be0*/  IMAD R7, R15, R8, 0x80 ;  /* 0x000000800f077424 */ /* 0x000fe200078e0208 */
[----:B------:R-:W-:-:S04]  /*11bf0*/  MOV R8, R15 ;  /* 0x0000000f00087202 */ /* 0x000fc80000000f00 */
[----:B------:R-:W-:-:S03]  /*11c00*/  IADD3 R2, P1, R7, R2, RZ ;  /* 0x0000000207027210 */ /* 0x000fc60007f3e0ff */
[--C-:B------:R-:W-:Y:S01]  /*11c10*/  @P0 IMAD.MOV R5, RZ, RZ, -R15.reuse ;  /* 0x000000ffff050224 */ /* 0x100fe200078e0a0f */
[----:B------:R-:W-:Y:S01]  /*11c20*/  LEA.HI.X.SX32 R3, R7, R3, 0x1, P1 ;  /* 0x0000000307037211 */ /* 0x000fe200008f0eff */
[----:B------:R-:W-:-:S03]  /*11c30*/  @P0 IMAD.MOV R8, RZ, RZ, -R15 ;  /* 0x000000ffff080224 */ /* 0x000fc600078e0a0f */
[----:B------:R-:W-:Y:S01]  /*11c40*/  IADD3 R7, P1, R5, R2, RZ ;  /* 0x0000000205077210 */ /* 0x000fe20007f3e0ff */
[----:B------:R-:W-:-:S03]  /*11c50*/  IMAD.WIDE R10, R8, 0x2, R10 ;  /* 0x00000002080a7825 */ /* 0x000fc600078e020a */
[----:B------:R-:W-:Y:S02]  /*11c60*/  LEA.HI.X.SX32 R5, R5, R3, 0x1, P1 ;  /* 0x0000000305057211 */ /* 0x000fe400008f0eff */
[C---:B------:R-:W-:Y:S01]  /*11c70*/  LEA R24, P1, R7.reuse, R36, 0x1 ;  /* 0x0000002407187211 */ /* 0x040fe200078208ff */
[----:B------:R-:W2:Y:S03]  /*11c80*/  LD.E.128 R8, desc[UR6][R10.64] ;  /* 0x000000060a087980 */ /* 0x000ea6000c101d00 */
[----:B------:R-:W-:Y:S02]  /*11c90*/  LEA.HI.X R25, R7, R37, R5, 0x1, P1 ;  /* 0x0000002507197211 */ /* 0x000fe400008f0c05 */
[----:B------:R-:W-:Y:S01]  /*11ca0*/  MOV R5, RZ ;  /* 0x000000ff00057202 */ /* 0x000fe20000000f00 */
[----:B------:R-:W-:-:S03]  /*11cb0*/  @P0 IMAD.MOV R5, RZ, RZ, -R15 ;  /* 0x000000ffff050224 */ /* 0x000fc600078e0a0f */
[----:B------:R-:W3:Y:S02]  /*11cc0*/  LD.E.128 R24, desc[UR6][R24.64] ;  /* 0x0000000618187980 */ /* 0x000ee4000c101d00 */
[----:B------:R-:W-:-:S04]  /*11cd0*/  IADD3 R7, P1, R5, R2, RZ ;  /* 0x0000000205077210 */ /* 0x000fc80007f3e0ff */
        /* <DEDUP_REMOVED lines=19> */
[----:B---3--:R-:W-:Y:S01]  /*11e10*/  IMAD.U32 R33, R26, 0x10000, RZ ;  /* 0x000100001a217824 */ /* 0x008fe200078e00ff */
        /* <DEDUP_REMOVED lines=15> */
[----:B------:R-:W-:Y:S01]  /*11f10*/  @!P0 FADD.FTZ R24, -R24, -RZ ;  /* 0x800000ff18188221 */ /* 0x000fe20000010100 */
[----:B------:R-:W-:Y:S01]  /*11f20*/  FMUL.FTZ R11, R8, R11 ;  /* 0x0000000b080b7220 */ /* 0x000fe20000410000 */
[----:B------:R-:W-:Y:S01]  /*11f30*/  FMUL.FTZ R30, R30, R27 ;  /* 0x0000001b1e1e7220 */ /* 0x000fe20000410000 */
[----:B------:R-:W-:Y:S01]  /*11f40*/  FMUL.FTZ R25, R10, R25 ;  /* 0x000000190a197220 */ /* 0x000fe20000410000 */
[----:B------:R-:W-:Y:S01]  /*11f50*/  FMUL.FTZ R24, R21, R24 ;  /* 0x0000001815187220 */ /* 0x000fe20000410000 */
[----:B------:R-:W-:Y:S01]  /*11f60*/  FMUL.FTZ R26, R9, R26 ;  /* 0x0000001a091a7220 */ /* 0x000fe20000410000 */
[C---:B----4-:R-:W-:Y:S01]  /*11f70*/  SHF.L.U32 R8, R13.reuse, 0x10, RZ ;  /* 0x000000100d087819 */ /* 0x050fe200000006ff */
[----:B------:R-:W-:Y:S01]  /*11f80*/  IMAD.U32 R10, R12, 0x10000, RZ ;  /* 0x000100000c0a7824 */ /* 0x000fe200078e00ff */
[----:B------:R-:W-:Y:S01]  /*11f90*/  LOP3.LUT R27, R13, 0xffff0000, RZ, 0xc0, !PT ;  /* 0xffff00000d1b7812 */ /* 0x000fe200078ec0ff */
[----:B------:R-:W-:Y:S01]  /*11fa0*/  IMAD.U32 R21, R14, 0x10000, RZ ;  /* 0x000100000e157824 */ /* 0x000fe200078e00ff */
[----:B------:R-:W-:Y:S01]  /*11fb0*/  LOP3.LUT R9, R12, 0xffff0000, RZ, 0xc0, !PT ;  /* 0xffff00000c097812 */ /* 0x000fe200078ec0ff */
[----:B------:R-:W-:Y:S01]  /*11fc0*/  FMUL.FTZ R22, R22, R31 ;  /* 0x0000001f16167220 */ /* 0x000fe20000410000 */
        /* <DEDUP_REMOVED lines=17> */
.L_x_1049:
[----:B------:R-:W-:Y:S05]  /*120e0*/  BSYNC B0 ;  /* 0x0000000000007941 */ /* 0x000fea0003800000 */
.L_x_1048:
[----:B-----5:R1:W-:Y:S01]  /*120f0*/  STS.128 [R211+0x5800], R20 ;  /* 0x00580014d3007388 */ /* 0x0203e20000000c00 */
[----:B------:R-:W-:Y:S05]  /*12100*/  BRA `(.L_x_993) ;  /* 0x0000000400e07947 */ /* 0x000fea0003800000 */
.L_x_955:
[----:B------:R-:W-:Y:S01]  /*12110*/  IMAD.IADD R7, R209, 0x1, -R56 ;  /* 0x00000001d1077824 */ /* 0x000fe200078e0a38 */
[----:B------:R-:W-:Y:S01]  /*12120*/  BSSY B0, `(.L_x_1050) ;  /* 0x0000022000007945 */ /* 0x000fe20003800000 */
[C---:B------:R-:W-:Y:S01]  /*12130*/  VIADD R0, R162.reuse, 0x10 ;  /* 0x00000010a2007836 */ /* 0x040fe20000000000 */
[----:B------:R-:W-:Y:S01]  /*12140*/  ISETP.GE.AND P1, PT, R9, R79, PT ;  /* 0x0000004f0900720c */ /* 0x000fe20003f26270 */
[C---:B------:R-:W-:Y:S01]  /*12150*/  VIADD R6, R162.reuse, 0x20 ;  /* 0x00000020a2067836 */ /* 0x040fe20000000000 */
[CC--:B------:R-:W-:Y:S01]  /*12160*/  ISETP.GE.AND P2, PT, R162.reuse, R7.reuse, PT ;  /* 0x00000007a200720c */ /* 0x0c0fe20003f46270 */
[----:B------:R-:W-:Y:S01]  /*12170*/  VIADD R4, R162, 0x30 ;  /* 0x00000030a2047836 */ /* 0x000fe20000000000 */
[-C--:B------:R-:W-:Y:S02]  /*12180*/  ISETP.GE.AND P6, PT, R0, R7.reuse, PT ;  /* 0x000000070000720c */ /* 0x080fe40003fc6270 */
[-C--:B------:R-:W-:Y:S02]  /*12190*/  ISETP.GE.AND P5, PT, R6, R7.reuse, PT ;  /* 0x000000070600720c */ /* 0x080fe40003fa6270 */
[----:B------:R-:W-:-:S02]  /*121a0*/  ISETP.GE.AND P4, PT, R4, R7, PT ;  /* 0x000000070400720c */ /* 0x000fc40003f86270 */
[----:B------:R-:W-:-:S05]  /*121b0*/  ISETP.GE.AND P0, PT, R10, R79, PT ;  /* 0x0000004f0a00720c */ /* 0x000fca0003f06270 */
[----:B------:R-:W-:Y:S08]  /*121c0*/  @P2 BRA `(.L_x_1051) ;  /* 0x00000000005c2947 */ /* 0x000ff00003800000 */
[----:B------:R-:W-:-:S13]  /*121d0*/  ISETP.GE.AND P3, PT, R12, R79, PT ;  /* 0x0000004f0c00720c */ /* 0x000fda0003f66270 */
[CC--:B-----5:R-:W-:Y:S01]  /*121e0*/  @!P3 LEA R10, P2, R166.reuse, R172.reuse, 0x1 ;  /* 0x000000aca60ab211 */ /* 0x0e0fe200078408ff */
[----:B------:R1:W-:Y:S03]  /*121f0*/  @P3 STS.128 [R211], RZ ;  /* 0x000000ffd3003388 */ /* 0x0003e60000000c00 */
[C---:B------:R-:W-:Y:S02]  /*12200*/  @!P3 LEA.HI.X R11, R166.reuse, R173, R169, 0x1, P2 ;  /* 0x000000ada60bb211 */ /* 0x040fe400010f0ca9 */
[----:B------:R-:W-:-:S03]  /*12210*/  @!P0 LEA R8, P2, R166, R172, 0x1 ;  /* 0x000000aca6088211 */ /* 0x000fc600078408ff */
        /* <DEDUP_REMOVED lines=18> */
.L_x_1051:
[----:B------:R-:W-:Y:S05]  /*12340*/  BSYNC B0 ;  /* 0x0000000000007941 */ /* 0x000fea0003800000 */
.L_x_1050:
[----:B------:R-:W-:Y:S04]  /*12350*/  BSSY B0, `(.L_x_1052) ;  /* 0x000001b000007945 */ /* 0x000fe80003800000 */
[----:B------:R-:W-:Y:S05]  /*12360*/  @P6 BRA `(.L_x_1053) ;  /* 0x0000000000646947 */ /* 0x000fea0003800000 */
[----:B------:R-:W-:Y:S02]  /*12370*/  ISETP.GE.AND P3, PT, R12, R79, PT ;  /* 0x0000004f0c00720c */ /* 0x000fe40003f66270 */
[----:B------:R-:W-:-:S05]  /*12380*/  IADD3 R5, P2, R5, R166, RZ ;  /* 0x000000a605057210 */ /* 0x000fca0007f5e0ff */
[----:B------:R-:W-:Y:S01]  /*12390*/  IMAD.X R3, R3, 0x1, R169, P2 ;  /* 0x0000000103037824 */ /* 0x000fe200010e06a9 */
[----:B-12--5:R-:W-:-:S04]  /*123a0*/  @!P0 LEA R8, P2, R5, R172, 0x1 ;  /* 0x000000ac05088211 */ /* 0x026fc800078408ff */
[C---:B------:R-:W-:Y:S01]  /*123b0*/  @!P0 LEA.HI.X R9, R5.reuse, R173, R3, 0x1, P2 ;  /* 0x000000ad05098211 */ /* 0x040fe200010f0c03 */
[----:B------:R3:W-:Y:S01]  /*123c0*/  @P3 STS.128 [R211+0x800], RZ ;  /* 0x000800ffd3003388 */ /* 0x0007e20000000c00 */
[----:B------:R-:W-:-:S04]  /*123d0*/  @!P3 LEA R10, P6, R5, R172, 0x1 ;  /* 0x000000ac050ab211 */ /* 0x000fc800078c08ff */
[----:B------:R-:W-:-:S05]  /*123e0*/  @!P3 LEA.HI.X R11, R5, R173, R3, 0x1, P6 ;  /* 0x000000ad050bb211 */ /* 0x000fca00030f0c03 */
        /* <DEDUP_REMOVED lines=17> */
.L_x_1053:
[----:B------:R-:W-:Y:S05]  /*12500*/  BSYNC B0 ;  /* 0x0000000000007941 */ /* 0x000fea0003800000 */
.L_x_1052:
[----:B------:R-:W-:Y:S04]  /*12510*/  BSSY B0, `(.L_x_1054) ;  /* 0x000001b000007945 */ /* 0x000fe80003800000 */
[----:B------:R-:W-:Y:S05]  /*12520*/  @P5 BRA `(.L_x_1055) ;  /* 0x0000000000645947 */ /* 0x000fea0003800000 */
[----:B------:R-:W-:Y:S02]  /*12530*/  ISETP.GE.AND P3, PT, R12, R79, PT ;  /* 0x0000004f0c00720c */ /* 0x000fe40003f66270 */
[----:B------:R-:W-:-:S04]  /*12540*/  LEA R5, P2, R170, R166, 0x5 ;  /* 0x000000a6aa057211 */ /* 0x000fc800078428ff */
[----:B----4-:R-:W-:Y:S02]  /*12550*/  LEA.HI.X R3, R170, R169, R171, 0x5, P2 ;  /* 0x000000a9aa037211 */ /* 0x010fe400010f2cab */
[----:B-123-5:R-:W-:-:S04]  /*12560*/  @!P0 LEA R8, P2, R5, R172, 0x1 ;  /* 0x000000ac05088211 */ /* 0x02efc800078408ff */
        /* <DEDUP_REMOVED lines=21> */
.L_x_1055:
[----:B------:R-:W-:Y:S05]  /*126c0*/  BSYNC B0 ;  /* 0x0000000000007941 */ /* 0x000fea0003800000 */
.L_x_1054:
[----:B------:R-:W-:Y:S05]  /*126d0*/  @P4 BRA `(.L_x_993) ;  /* 0x00000000006c4947 */ /* 0x000fea0003800000 */
[----:B------:R-:W-:Y:S01]  /*126e0*/  ISETP.GE.AND P3, PT, R12, R79, PT ;  /* 0x0000004f0c00720c */ /* 0x000fe20003f66270 */
[----:B------:R-:W-:Y:S02]  /*126f0*/  IMAD.MOV.U32 R167, RZ, RZ, R169 ;  /* 0x000000ffffa77224 */ /* 0x000fe400078e00a9 */
[----:B--2-4-:R-:W-:Y:S02]  /*12700*/  IMAD R2, R171, 0x30, RZ ;  /* 0x00000030ab027824 */ /* 0x014fe400078e02ff */
[----:B------:R-:W-:-:S04]  /*12710*/  IMAD.WIDE.U32 R170, R170, 0x30, R166 ;  /* 0x00000030aaaa7825 */ /* 0x000fc800078e00a6 */
[----:B------:R-:W-:Y:S01]  /*12720*/  IMAD.IADD R3, R2, 0x1, R171 ;  /* 0x0000000102037824 */ /* 0x000fe200078e02ab */
[----:B-1-3-5:R-:W-:-:S03]  /*12730*/  @!P0 LEA R8, P2, R170, R172, 0x1 ;  /* 0x000000acaa088211 */ /* 0x02afc600078408ff */
[C---:B------:R-:W-:Y:S01]  /*12740*/  @!P3 LEA R10, P4, R170.reuse, R172, 0x1 ;  /* 0x000000acaa0ab211 */ /* 0x040fe200078808ff */
[----:B------:R1:W-:Y:S01]  /*12750*/  @P3 STS.128 [R211+0x1800], RZ ;  /* 0x001800ffd3003388 */ /* 0x0003e20000000c00 */
[CCC-:B------:R-:W-:Y:S02]  /*12760*/  @!P0 LEA.HI.X R9, R170.reuse, R173.reuse, R3.reuse, 0x1, P2 ;  /* 0x000000adaa098211 */ /* 0x1c0fe400010f0c03 */
        /* <DEDUP_REMOVED lines=18> */
.L_x_993:
[----:B------:R-:W-:Y:S05]  /*12890*/  BSYNC B3 ;  /* 0x0000000000037941 */ /* 0x000fea0003800000 */
.L_x_954:
[----:B------:R-:W-:Y:S01]  /*128a0*/  VIADD R214, R133, 0xffffffff ;  /* 0xffffffff85d67836 */ /* 0x000fe20000000000 */
[----:B------:R-:W-:Y:S01]  /*128b0*/  BSSY B0, `(.L_x_1056) ;  /* 0x0000020000007945 */ /* 0x000fe20003800000 */
[----:B------:R-:W-:-:S03]  /*128c0*/  LOP3.LUT R215, R74, 0xff, RZ, 0xc0, !PT ;  /* 0x000000ff4ad77812 */ /* 0x000fc600078ec0ff */
[----:B--2-4-:R-:W-:-:S05]  /*128d0*/  SHF.L.U32 R3, R214, 0x6, RZ ;  /* 0x00000006d6037819 */ /* 0x014fca00000006ff */
[----:B------:R-:W-:-:S05]  /*128e0*/  IMAD.IADD R5, R68, 0x1, -R3 ;  /* 0x0000000144057824 */ /* 0x000fca00078e0a03 */
[----:B------:R-:W-:-:S13]  /*128f0*/  ISETP.GE.AND P0, PT, R162, R5, PT ;  /* 0x00000005a200720c */ /* 0x000fda0003f06270 */
[----:B------:R-:W-:Y:S05]  /*12900*/  @P0 BRA `(.L_x_1057) ;  /* 0x0000000000680947 */ /* 0x000fea0003800000 */
[C---:B------:R-:W-:Y:S02]  /*12910*/  LOP3.LUT R2, R215.reuse, 0x1, RZ, 0xc0, !PT ;  /* 0x00000001d7027812 */ /* 0x040fe400078ec0ff */
[----:B------:R-:W-:Y:S02]  /*12920*/  R2P PR, R215, 0x6 ;  /* 0x00000006d7007804 */ /* 0x000fe40000000000 */
[----:B------:R-:W-:-:S11]  /*12930*/  ISETP.NE.U32.AND P0, PT, R2, 0x1, PT ;  /* 0x000000010200780c */ /* 0x000fd60003f05070 */
[----:B-1-3--:R-:W-:Y:S02]  /*12940*/  @P1 IMAD.MOV.U32 R8, RZ, RZ, R204 ;  /* 0x000000ffff081224 */ /* 0x00afe400078e00cc */
[----:B------:R-:W-:Y:S01]  /*12950*/  @!P0 MOV R10, R204 ;  /* 0x000000cc000a8202 */ /* 0x000fe20000000f00 */
[--C-:B------:R-:W-:Y:S02]  /*12960*/  @!P0 IMAD.MOV.U32 R11, RZ, RZ, R203.reuse ;  /* 0x000000ffff0b8224 */ /* 0x100fe400078e00cb */
[----:B------:R-:W-:-:S03]  /*12970*/  @P1 IMAD.MOV.U32 R9, RZ, RZ, R203 ;  /* 0x000000ffff091224 */ /* 0x000fc600078e00cb */
        /* <DEDUP_REMOVED lines=8> */
[----:B------:R1:W-:Y:S04]  /*12a00*/  @P1 LDGSTS.E.BYPASS.LTC128B.128 [R211+0x8000], desc[UR6][R8.64+0x80] ;  /* 0x0800008008d31fae */ /* 0x0003e8000b901d46 */
[----:B------:R1:W-:Y:S01]  /*12a10*/  @!P1 STS.128 [R211+0x8000], RZ ;  /* 0x008000ffd3009388 */ /* 0x0003e20000000c00 */
[----:B------:R-:W-:Y:S05]  /*12a20*/  @!P2 BRA `(.L_x_1058) ;  /* 0x00000000001ca947 */ /* 0x000fea0003800000 */
[----:B-1----:R-:W-:Y:S02]  /*12a30*/  MOV R8, R204 ;  /* 0x000000cc00087202 */ /* 0x002fe40000000f00 */
[----:B------:R-:W-:-:S05]  /*12a40*/  MOV R9, R203 ;  /* 0x000000cb00097202 */ /* 0x000fca0000000f00 */
[----:B------:R-:W-:Y:S01]  /*12a50*/  @!PT LDS RZ, [RZ] ;  /* 0x00000000fffff984 */ /* 0x000fe20000000800 */
[----:B------:R-:W-:Y:S01]  /*12a60*/  @!PT LDS RZ, [RZ] ;  /* 0x00000000fffff984 */ /* 0x000fe20000000800 */
[----:B------:R-:W-:Y:S01]  /*12a70*/  @!PT LDS RZ, [RZ] ;  /* 0x00000000fffff984 */ /* 0x000fe20000000800 */
[----:B------:R2:W-:Y:S01]  /*12a80*/  LDGSTS.E.BYPASS.LTC128B.128 [R211+0xa000], desc[UR6][R8.64+0x100] ;  /* 0x0a00010008d37fae */ /* 0x0005e2000b901d46 */
[----:B------:R-:W-:Y:S05]  /*12a90*/  BRA `(.L_x_1057) ;  /* 0x0000000000047947 */ /* 0x000fea0003800000 */
.L_x_1058:
[----:B------:R4:W-:Y:S02]  /*12aa0*/  STS.128 [R211+0xa000], RZ ;  /* 0x00a000ffd3007388 */ /* 0x0009e40000000c00 */
.L_x_1057:
[----:B------:R-:W-:Y:S05]  /*12ab0*/  BSYNC B0 ;  /* 0x0000000000007941 */ /* 0x000fea0003800000 */
.L_x_1056:
[----:B------:R-:W-:Y:S01]  /*12ac0*/  ISETP.GE.AND P0, PT, R0, R5, PT ;  /* 0x000000050000720c */ /* 0x000fe20003f06270 */
[----:B------:R-:W-:-:S12]  /*12ad0*/  BSSY B0, `(.L_x_1059) ;  /* 0x000001f000007945 */ /* 0x000fd80003800000 */
[----:B------:R-:W-:Y:S05]  /*12ae0*/  @P0 BRA `(.L_x_1060) ;  /* 0x0000000000740947 */ /* 0x000fea0003800000 */
[C---:B------:R-:W-:Y:S02]  /*12af0*/  LOP3.LUT R2, R215.reuse, 0x1, RZ, 0xc0, !PT ;  /* 0x00000001d7027812 */ /* 0x040fe400078ec0ff */
[----:B------:R-:W-:Y:S02]  /*12b00*/  LOP3.LUT P0, RZ, R215, 0x2, RZ, 0xc0, !PT ;  /* 0x00000002d7ff7812 */ /* 0x000fe4000780c0ff */
[----:B------:R-:W-:Y:S02]  /*12b10*/  ISETP.NE.U32.AND P1, PT, R2, 0x1, PT ;  /* 0x000000010200780c */ /* 0x000fe40003f25070 */
[----:B-123--:R-:W-:-:S05]  /*12b20*/  IADD3 R9, P2, R201, R158, RZ ;  /* 0x0000009ec9097210 */ /* 0x00efca0007f5e0ff */
[----:B------:R-:W-:-:S04]  /*12b30*/  IMAD.X R7, R202, 0x1, R157, P2 ;  /* 0x00000001ca077824 */ /* 0x000fc800010e069d */
[----:B------:R-:W-:Y:S02]  /*12b40*/  @P0 LEA R10, P2, R9, R164, 0x1 ;  /* 0x000000a4090a0211 */ /* 0x000fe400078408ff */
[----:B------:R-:W-:Y:S02]  /*12b50*/  @!P1 LEA R12, P3, R201, R204, 0x1 ;  /* 0x000000ccc90c9211 */ /* 0x000fe400078608ff */
[----:B------:R-:W-:Y:S02]  /*12b60*/  @P0 LEA.HI.X R11, R9, R165, R7, 0x1, P2 ;  /* 0x000000a5090b0211 */ /* 0x000fe400010f0c07 */
        /* <DEDUP_REMOVED lines=11> */
[----:B------:R-:W-:-:S13]  /*12c20*/  LOP3.LUT P0, RZ, R215, 0x4, RZ, 0xc0, !PT ;  /* 0x00000004d7ff7812 */ /* 0x000fda000780c0ff */
[----:B------:R-:W-:Y:S05]  /*12c30*/  @!P0 BRA `(.L_x_1061) ;  /* 0x00000000001c8947 */ /* 0x000fea0003800000 */
[----:B------:R-:W-:-:S04]  /*12c40*/  LEA R8, P0, R9, R164, 0x1 ;  /* 0x000000a409087211 */ /* 0x000fc800078008ff */
[----:B------:R-:W-:-:S05]  /*12c50*/  LEA.HI.X R9, R9, R165, R7, 0x1, P0 ;  /* 0x000000a509097211 */ /* 0x000fca00000f0c07 */
[----:B------:R-:W-:Y:S01]  /*12c60*/  @!PT LDS RZ, [RZ] ;  /* 0x00000000fffff984 */ /* 0x000fe20000000800 */
[----:B------:R-:W-:Y:S01]  /*12c70*/  @!PT LDS RZ, [RZ] ;  /* 0x00000000fffff984 */ /* 0x000fe20000000800 */
[----:B------:R-:W-:Y:S01]  /*12c80*/  @!PT LDS RZ, [RZ] ;  /* 0x00000000fffff984 */ /* 0x000fe20000000800 */
[----:B------:R2:W-:Y:S01]  /*12c90*/  LDGSTS.E.BYPASS.LTC128B.128 [R211+0xa800], desc[UR6][R8.64+0x100] ;  /* 0x0a80010008d37fae */ /* 0x0005e2000b901d46 */
[----:B------:R-:W-:Y:S05]  /*12ca0*/  BRA `(.L_x_1060) ;  /* 0x0000000000047947 */ /* 0x000fea0003800000 */
.L_x_1061:
[----:B------:R2:W-:Y:S02]  /*12cb0*/  STS.128 [R211+0xa800], RZ ;  /* 0x00a800ffd3007388 */ /* 0x0005e40000000c00 */
.L_x_1060:
[----:B------:R-:W-:Y:S05]  /*12cc0*/  BSYNC B0 ;  /* 0x0000000000007941 */ /* 0x000fea0003800000 */
.L_x_1059:
[----:B------:R-:W-:Y:S01]  /*12cd0*/  ISETP.GE.AND P0, PT, R6, R5, PT ;  /* 0x000000050600720c */ /* 0x000fe20003f06270 */
[----:B------:R-:W-:-:S12]  /*12ce0*/  BSSY B0, `(.L_x_1062) ;  /* 0x0000021000007945 */ /* 0x000fd80003800000 */
[----:B------:R-:W-:Y:S05]  /*12cf0*/  @P0 BRA `(.L_x_1063) ;  /* 0x00000000007c0947 */ /* 0x000fea0003800000 */
[C---:B------:R-:W-:Y:S02]  /*12d00*/  LOP3.LUT R2, R215.reuse, 0x1, RZ, 0xc0, !PT ;  /* 0x00000001d7027812 */ /* 0x040fe400078ec0ff */
[----:B------:R-:W-:Y:S02]  /*12d10*/  LOP3.LUT P0, RZ, R215, 0x2, RZ, 0xc0, !PT ;  /* 0x00000002d7ff7812 */ /* 0x000fe4000780c0ff */
[----:B------:R-:W-:Y:S01]  /*12d20*/  ISETP.NE.U32.AND P1, PT, R2, 0x1, PT ;  /* 0x000000010200780c */ /* 0x000fe20003f25070 */
[C---:B------:R-:W-:Y:S01]  /*12d30*/  IMAD.SHL.U32 R2, R64.reuse, 0x20, RZ ;  /* 0x0000002040027824 */ /* 0x040fe200078e00ff */
[C---:B-1-3--:R-:W-:Y:S02]  /*12d40*/  LEA R11, P2, R64.reuse, R158, 0x5 ;  /* 0x0000009e400b7211 */ /* 0x04afe400078428ff */
[C-C-:B------:R-:W-:Y:S02]  /*12d50*/  SHF.L.U64.HI R7, R64.reuse, 0x5, R65.reuse ;  /* 0x0000000540077819 */ /* 0x140fe40000010241 */
[----:B--2---:R-:W-:-:S05]  /*12d60*/  LEA.HI.X R9, R64, R157, R65, 0x5, P2 ;  /* 0x0000009d40097211 */ /* 0x004fca00010f2c41 */
[C---:B------:R-:W-:Y:S02]  /*12d70*/  @P0 LEA R12, P2, R11.reuse, R164, 0x1 ;  /* 0x000000a40b0c0211 */ /* 0x040fe400078408ff */
[C---:B------:R-:W-:Y:S02]  /*12d80*/  @!P1 LEA R14, P3, R2.reuse, R204, 0x1 ;  /* 0x000000cc020e9211 */ /* 0x040fe400078608ff */
        /* <DEDUP_REMOVED lines=21> */
.L_x_1064:
[----:B------:R2:W-:Y:S02]  /*12ee0*/  STS.128 [R211+0xb000], RZ ;  /* 0x00b000ffd3007388 */ /* 0x0005e40000000c00 */
.L_x_1063:
[----:B------:R-:W-:Y:S05]  /*12ef0*/  BSYNC B0 ;  /* 0x0000000000007941 */ /* 0x000fea0003800000 */
.L_x_1062:
[----:B------:R-:W-:Y:S01]  /*12f00*/  ISETP.GE.AND P0, PT, R4, R5, PT ;  /* 0x000000050400720c */ /* 0x000fe20003f06270 */
[----:B------:R-:W-:-:S12]  /*12f10*/  BSSY B0, `(.L_x_1065) ;  /* 0x0000022000007945 */ /* 0x000fd80003800000 */
[----:B------:R-:W-:Y:S05]  /*12f20*/  @P0 BRA `(.L_x_1066) ;  /* 0x0000000000800947 */ /* 0x000fea0003800000 */
[C---:B------:R-:W-:Y:S01]  /*12f30*/  LOP3.LUT R2, R215.reuse, 0x1, RZ, 0xc0, !PT ;  /* 0x00000001d7027812 */ /* 0x040fe200078ec0ff */
[----:B------:R-:W-:Y:S01]  /*12f40*/  IMAD.MOV.U32 R156, RZ, RZ, R158 ;  /* 0x000000ffff9c7224 */ /* 0x000fe200078e009e */
[----:B------:R-:W-:Y:S02]  /*12f50*/  LOP3.LUT P2, RZ, R215, 0x2, RZ, 0xc0, !PT ;  /* 0x00000002d7ff7812 */ /* 0x000fe4000784c0ff */
[----:B------:R-:W-:Y:S01]  /*12f60*/  ISETP.NE.U32.AND P3, PT, R2, 0x1, PT ;  /* 0x000000010200780c */ /* 0x000fe20003f65070 */
[----:B------:R-:W-:Y:S01]  /*12f70*/  IMAD R2, R65, 0x30, RZ ;  /* 0x0000003041027824 */ /* 0x000fe200078e02ff */
[----:B------:R-:W-:Y:S01]  /*12f80*/  LOP3.LUT P1, RZ, R215, 0x4, RZ, 0xc0, !PT ;  /* 0x00000004d7ff7812 */ /* 0x000fe2000782c0ff */
[----:B------:R-:W-:-:S04]  /*12f90*/  IMAD.WIDE.U32 R156, R64, 0x30, R156 ;  /* 0x00000030409c7825 */ /* 0x000fc800078e009c */
[----:B------:R-:W-:-:S04]  /*12fa0*/  IMAD.IADD R7, R157, 0x1, R2 ;  /* 0x000000019d077824 */ /* 0x000fc800078e0202 */
[CC--:B-1-3--:R-:W-:Y:S02]  /*12fb0*/  @P2 LEA R10, P4, R156.reuse, R164.reuse, 0x1 ;  /* 0x000000a49c0a2211 */ /* 0x0cafe400078808ff */
[----:B--2---:R-:W-:Y:S01]  /*12fc0*/  @!P3 MOV R9, R203 ;  /* 0x000000cb0009b202 */ /* 0x004fe20000000f00 */
[----:B------:R-:W-:Y:S01]  /*12fd0*/  @!P3 IMAD.MOV.U32 R8, RZ, RZ, R204 ;  /* 0x000000ffff08b224 */ /* 0x000fe200078e00cc */
[C---:B------:R-:W-:Y:S01]  /*12fe0*/  @P1 LEA R12, P0, R156.reuse, R164, 0x1 ;  /* 0x000000a49c0c1211 */ /* 0x040fe200078008ff */
[----:B------:R-:W-:Y:S01]  /*12ff0*/  @!P3 IMAD R65, R65, 0x60, RZ ;  /* 0x000000604141b824 */ /* 0x000fe200078e02ff */
[-C--:B------:R-:W-:Y:S01]  /*13000*/  @P2 LEA.HI.X R11, R156, R165.reuse, R7, 0x1, P4 ;  /* 0x000000a59c0b2211 */ /* 0x080fe200020f0c07 */
[----:B------:R-:W-:Y:S01]  /*13010*/  @!P3 IMAD.WIDE.U32 R8, R64, 0x60, R8 ;  /* 0x000000604008b825 */ /* 0x000fe200078e0008 */
[----:B------:R-:W-:-:S04]  /*13020*/  @P1 LEA.HI.X R13, R156, R165, R7, 0x1, P0 ;  /* 0x000000a59c0d1211 */ /* 0x000fc800000f0c07 */
[----:B------:R-:W-:-:S05]  /*13030*/  @!P3 IADD3 R9, R65, R9, RZ ;  /* 0x000000094109b210 */ /* 0x000fca0007ffe0ff */
        /* <DEDUP_REMOVED lines=9> */
[----:B------:R1:W-:Y:S04]  /*130d0*/  @!P2 STS.128 [R211+0x9800], RZ ;  /* 0x009800ffd300a388 */ /* 0x0003e80000000c00 */
[----:B------:R-:W-:Y:S01]  /*130e0*/  @!PT LDS RZ, [RZ] ;  /* 0x00000000fffff984 */ /* 0x000fe20000000800 */
[----:B------:R-:W-:Y:S01]  /*130f0*/  @!PT LDS RZ, [RZ] ;  /* 0x00000000fffff984 */ /* 0x000fe20000000800 */
[----:B------:R-:W-:Y:S01]  /*13100*/  @!PT LDS RZ, [RZ] ;  /* 0x00000000fffff984 */ /* 0x000fe20000000800 */
[----:B------:R1:W-:Y:S04]  /*13110*/  @P1 LDGSTS.E.BYPASS.LTC128B.128 [R211+0xb800], desc[UR6][R12.64+0x100] ;  /* 0x0b8001000cd31fae */ /* 0x0003e8000b901d46 */
[----:B------:R1:W-:Y:S02]  /*13120*/  @!P1 STS.128 [R211+0xb800], RZ ;  /* 0x00b800ffd3009388 */ /* 0x0003e40000000c00 */
.L_x_1066:
[----:B------:R-:W-:Y:S05]  /*13130*/  BSYNC B0 ;  /* 0x0000000000007941 */ /* 0x000fea0003800000 */
.L_x_1065:
[----:B------:R-:W0:Y:S04]  /*13140*/  LDGDEPBAR ;  /* 0x00000000000079af */ /* 0x000e280000000000 */
[----:B------:R4:W5:Y:S01]  /*13150*/  LD.E R2, desc[UR6][R16.64+0x188] ;  /* 0x0001880610027980 */ /* 0x000962000c101900 */
[----:B------:R-:W-:Y:S01]  /*13160*/  ISETP.GE.AND P0, PT, R162, R5, PT ;  /* 0x00000005a200720c */ /* 0x000fe20003f06270 */
[----:B------:R-:W-:Y:S01]  /*13170*/  IMAD.SHL.U32 R18, R72, 0x2, RZ ;  /* 0x0000000248127824 */ /* 0x000fe200078e00ff */
[----:B-123--:R-:W-:Y:S01]  /*13180*/  SHF.R.S32.HI R8, RZ, 0x1f, R73 ;  /* 0x0000001fff087819 */ /* 0x00efe20000011449 */
[----:B------:R-:W-:Y:S03]  /*13190*/  BSSY B0, `(.L_x_1067) ;  /* 0x0000020000007945 */ /* 0x000fe60003800000 */
[----:B------:R-:W-:-:S02]  /*131a0*/  LEA.HI R8, R8, R73, RZ, 0x2 ;  /* 0x0000004908087211 */ /* 0x000fc400078f10ff */
[----:B------:R-:W-:Y:S02]  /*131b0*/  LOP3.LUT R18, R18, 0x6, RZ, 0xc0, !PT ;  /* 0x0000000612127812 */ /* 0x000fe400078ec0ff */
[----:B------:R-:W-:Y:S01]  /*131c0*/  SHF.R.S32.HI R52, RZ, 0x2, R8 ;  /* 0x00000002ff347819 */ /* 0x000fe20000011408 */
[----:B------:R-:W-:-:S04]  /*131d0*/  DEPBAR.LE SB0, 0x0 ;  /* 0x000080000000791a */ /* 0x000fc80000000000 */
[----:B------:R-:W-:Y:S06]  /*131e0*/  BAR.SYNC.DEFER_BLOCKING 0x0 ;  /* 0x0000000000007b1d */ /* 0x000fec0000010000 */
[----:B------:R4:W-:Y:S04]  /*131f0*/  @P0 STS.128 [R211+0xc000], RZ ;  /* 0x00c000ffd3000388 */ /* 0x0009e80000000c00 */
[----:B------:R4:W-:Y:S04]  /*13200*/  @P0 STS.128 [R211+0xe000], RZ ;  /* 0x00e000ffd3000388 */ /* 0x0009e80000000c00 */
[----:B------:R4:W-:Y:S01]  /*13210*/  @P0 STS.128 [R211+0x10000], RZ ;  /* 0x010000ffd3000388 */ /* 0x0009e20000000c00 */
[----:B------:R-:W-:Y:S05]  /*13220*/  @P0 BRA `(.L_x_1068) ;  /* 0x0000000000580947 */ /* 0x000fea0003800000 */
[C---:B------:R-:W-:Y:S02]  /*13230*/  LOP3.LUT R7, R215.reuse, 0x1, RZ, 0xc0, !PT ;  /* 0x00000001d7077812 */ /* 0x040fe400078ec0ff */
[----:B------:R-:W-:Y:S02]  /*13240*/  R2P PR, R215, 0x6 ;  /* 0x00000006d7007804 */ /* 0x000fe40000000000 */
[----:B------:R-:W-:-:S13]  /*13250*/  ISETP.NE.U32.AND P0, PT, R7, 0x1, PT ;  /* 0x000000010700780c */ /* 0x000fda0003f05070 */
[----:B------:R-:W-:Y:S02]  /*13260*/  @!P0 IMAD.MOV.U32 R8, RZ, RZ, R160 ;  /* 0x000000ffff088224 */ /* 0x000fe400078e00a0 */
[----:B------:R-:W-:-:S05]  /*13270*/  @!P0 IMAD.MOV.U32 R9, RZ, RZ, R161 ;  /* 0x000000ffff098224 */ /* 0x000fca00078e00a1 */
        /* <DEDUP_REMOVED lines=11> */
[----:B------:R-:W-:Y:S01]  /*13330*/  @!PT LDS RZ, [RZ] ;  /* 0x00000000fffff984 */ /* 0x000fe20000000800 */
[----:B------:R-:W-:Y:S01]  /*13340*/  @!PT LDS RZ, [RZ] ;  /* 0x00000000fffff984 */ /* 0x000fe20000000800 */
[----:B------:R-:W-:Y:S01]  /*13350*/  @!PT LDS RZ, [RZ] ;  /* 0x00000000fffff984 */ /* 0x000fe20000000800 */
[----:B------:R3:W-:Y:S01]  /*13360*/  LDGSTS.E.BYPASS.LTC128B.128 [R211+0x10000], desc[UR6][R160.64+0x100] ;  /* 0x10000100a0d37fae */ /* 0x0007e2000b901d46 */
[----:B------:R-:W-:Y:S05]  /*13370*/  BRA `(.L_x_1068) ;  /* 0x0000000000047947 */ /* 0x000fea0003800000 */
.L_x_1069:
[----:B------:R2:W-:Y:S02]  /*13380*/  STS.128 [R211+0x10000], RZ ;  /* 0x010000ffd3007388 */ /* 0x0005e40000000c00 */
.L_x_1068:
[----:B------:R-:W-:Y:S05]  /*13390*/  BSYNC B0 ;  /* 0x0000000000007941 */ /* 0x000fea0003800000 */
.L_x_1067:
[----:B------:R-:W-:Y:S01]  /*133a0*/  ISETP.GE.AND P0, PT, R0, R5, PT ;  /* 0x000000050000720c */ /* 0x000fe20003f06270 */
[----:B------:R-:W-:-:S12]  /*133b0*/  BSSY B0, `(.L_x_1070) ;  /* 0x0000020000007945 */ /* 0x000fd80003800000 */
[----:B------:R1:W-:Y:S04]  /*133c0*/  @P0 STS.128 [R211+0xc800], RZ ;  /* 0x00c800ffd3000388 */ /* 0x0003e80000000c00 */
[----:B------:R1:W-:Y:S04]  /*133d0*/  @P0 STS.128 [R211+0xe800], RZ ;  /* 0x00e800ffd3000388 */ /* 0x0003e80000000c00 */
[----:B------:R1:W-:Y:S01]  /*133e0*/  @P0 STS.128 [R211+0x10800], RZ ;  /* 0x010800ffd3000388 */ /* 0x0003e20000000c00 */
[----:B------:R-:W-:Y:S05]  /*133f0*/  @P0 BRA `(.L_x_1071) ;  /* 0x00000000006c0947 */ /* 0x000fea0003800000 */
[C---:B------:R-:W-:Y:S02]  /*13400*/  LOP3.LUT R0, R215.reuse, 0x1, RZ, 0xc0, !PT ;  /* 0x00000001d7007812 */ /* 0x040fe400078ec0ff */
[----:B------:R-:W-:Y:S02]  /*13410*/  LOP3.LUT P1, RZ, R215, 0x2, RZ, 0xc0, !PT ;  /* 0x00000002d7ff7812 */ /* 0x000fe4000782c0ff */
[----:B------:R-:W-:-:S11]  /*13420*/  ISETP.NE.U32.AND P2, PT, R0, 0x1, PT ;  /* 0x000000010000780c */ /* 0x000fd60003f45070 */
[CC--:B-1----:R-:W-:Y:S02]  /*13430*/  @P1 LEA R8, P0, R199.reuse, R160.reuse, 0x1 ;  /* 0x000000a0c7081211 */ /* 0x0c2fe400078008ff */
[C---:B------:R-:W-:Y:S02]  /*13440*/  @!P2 LEA R10, P3, R199.reuse, R160, 0x1 ;  /* 0x000000a0c70aa211 */ /* 0x040fe400078608ff */
[CCC-:B------:R-:W-:Y:S02]  /*13450*/  @P1 LEA.HI.X R9, R199.reuse, R161.reuse, R200.reuse, 0x1, P0 ;  /* 0x000000a1c7091211 */ /* 0x1c0fe400000f0cc8 */
[----:B------:R-:W-:Y:S02]  /*13460*/  @!P2 LEA.HI.X R11, R199, R161, R200, 0x1, P3 ;  /* 0x000000a1c70ba211 */ /* 0x000fe400018f0cc8 */
[----:B------:R-:W-:-:S03]  /*13470*/  LOP3.LUT P0, RZ, R215, 0x4, RZ, 0xc0, !PT ;  /* 0x00000004d7ff7812 */ /* 0x000fc6000780c0ff */
        /* <DEDUP_REMOVED lines=11> */
[----:B-1----:R-:W-:-:S04]  /*13530*/  LEA R8, P0, R199, R160, 0x1 ;  /* 0x000000a0c7087211 */ /* 0x002fc800078008ff */
[----:B------:R-:W-:-:S05]  /*13540*/  LEA.HI.X R9, R199, R161, R200, 0x1, P0 ;  /* 0x000000a1c7097211 */ /* 0x000fca00000f0cc8 */
[----:B------:R-:W-:Y:S01]  /*13550*/  @!PT LDS RZ, [RZ] ;  /* 0x00000000fffff984 */ /* 0x000fe20000000800 */
[----:B------:R-:W-:Y:S01]  /*13560*/  @!PT LDS RZ, [RZ] ;  /* 0x00000000fffff984 */ /* 0x000fe20000000800 */
[----:B------:R-:W-:Y:S01]  /*13570*/  @!PT LDS RZ, [RZ] ;  /* 0x00000000fffff984 */ /* 0x000fe20000000800 */
[----:B------:R1:W-:Y:S01]  /*13580*/  LDGSTS.E.BYPASS.LTC128B.128 [R211+0x10800], desc[UR6][R8.64+0x100] ;  /* 0x1080010008d37fae */ /* 0x0003e2000b901d46 */
[----:B------:R-:W-:Y:S05]  /*13590*/  BRA `(.L_x_1071) ;  /* 0x0000000000047947 */ /* 0x000fea0003800000 */
.L_x_1072:
[----:B------:R1:W-:Y:S02]  /*135a0*/  STS.128 [R211+0x10800], RZ ;  /* 0x010800ffd3007388 */ /* 0x0003e40000000c00 */
.L_x_1071:
[----:B------:R-:W-:Y:S05]  /*135b0*/  BSYNC B0 ;  /* 0x0000000000007941 */ /* 0x000fea0003800000 */
.L_x_1070:
        /* <DEDUP_REMOVED lines=8> */
[----:B------:R-:W-:Y:S01]  /*13640*/  ISETP.NE.U32.AND P2, PT, R0, 0x1, PT ;  /* 0x000000010000780c */ /* 0x000fe20003f45070 */
[C---:B------:R-:W-:Y:S01]  /*13650*/  IMAD.SHL.U32 R0, R66.reuse, 0x20, RZ ;  /* 0x0000002042007824 */ /* 0x040fe200078e00ff */
[----:B------:R-:W-:-:S09]  /*13660*/  SHF.L.U64.HI R6, R66, 0x5, R67 ;  /* 0x0000000542067819 */ /* 0x000fd20000010243 */
        /* <DEDUP_REMOVED lines=23> */
.L_x_1075:
[----:B------:R1:W-:Y:S02]  /*137e0*/  STS.128 [R211+0x11000], RZ ;  /* 0x011000ffd3007388 */ /* 0x0003e40000000c00 */
.L_x_1074:
[----:B------:R-:W-:Y:S05]  /*137f0*/  BSYNC B0 ;  /* 0x0000000000007941 */ /* 0x000fea0003800000 */
.L_x_1073:
[----:B------:R-:W-:Y:S01]  /*13800*/  ISETP.GE.AND P0, PT, R4, R5, PT ;  /* 0x000000050400720c */ /* 0x000fe20003f06270 */
[----:B------:R-:W-:-:S12]  /*13810*/  BSSY B0, `(.L_x_1076) ;  /* 0x0000023000007945 */ /* 0x000fd80003800000 */
[----:B------:R1:W-:Y:S04]  /*13820*/  @P0 STS.128 [R211+0xd800], RZ ;  /* 0x00d800ffd3000388 */ /* 0x0003e80000000c00 */
[----:B------:R1:W-:Y:S04]  /*13830*/  @P0 STS.128 [R211+0xf800], RZ ;  /* 0x00f800ffd3000388 */ /* 0x0003e80000000c00 */
[----:B------:R1:W-:Y:S01]  /*13840*/  @P0 STS.128 [R211+0x11800], RZ ;  /* 0x011800ffd3000388 */ /* 0x0003e20000000c00 */
[----:B------:R-:W-:Y:S05]  /*13850*/  @P0 BRA `(.L_x_1077) ;  /* 0x0000000000780947 */ /* 0x000fea0003800000 */
[C---:B------:R-:W-:Y:S02]  /*13860*/  LOP3.LUT R0, R215.reuse, 0x1, RZ, 0xc0, !PT ;  /* 0x00000001d7007812 */ /* 0x040fe400078ec0ff */
[----:B------:R-:W-:Y:S02]  /*13870*/  R2P PR, R215, 0x6 ;  /* 0x00000006d7007804 */ /* 0x000fe40000000000 */
[----:B------:R-:W-:-:S11]  /*13880*/  ISETP.NE.U32.AND P0, PT, R0, 0x1, PT ;  /* 0x000000010000780c */ /* 0x000fd60003f05070 */
[C---:B------:R-:W-:Y:S02]  /*13890*/  @P1 IMAD R5, R67.reuse, 0x60, RZ ;  /* 0x0000006043051824 */ /* 0x040fe400078e02ff */
[----:B------:R-:W-:Y:S02]  /*138a0*/  @!P0 IMAD R0, R67, 0x60, RZ ;  /* 0x0000006043008824 */ /* 0x000fe400078e02ff */
[----:B-1----:R-:W-:-:S04]  /*138b0*/  @!P0 IMAD.WIDE.U32 R8, R66, 0x60, R160 ;  /* 0x0000006042088825 */ /* 0x002fc800078e00a0 */
[----:B------:R-:W-:Y:S01]  /*138c0*/  @P1 IMAD.WIDE.U32 R6, R66, 0x60, R160 ;  /* 0x0000006042061825 */ /* 0x000fe200078e00a0 */
[----:B------:R-:W-:-:S04]  /*138d0*/  @!P0 IADD3 R9, R0, R9, RZ ;  /* 0x0000000900098210 */ /* 0x000fc80007ffe0ff */
[----:B------:R-:W-:Y:S01]  /*138e0*/  @P1 IADD3 R5, R5, R7, RZ ;  /* 0x0000000705051210 */ /* 0x000fe20007ffe0ff */
[----:B------:R-:W-:Y:S01]  /*138f0*/  @!PT LDS RZ, [RZ] ;  /* 0x00000000fffff984 */ /* 0x000fe20000000800 */
[----:B------:R-:W-:Y:S01]  /*13900*/  @!PT LDS RZ, [RZ] ;  /* 0x00000000fffff984 */ /* 0x000fe20000000800 */
[----:B------:R-:W-:Y:S01]  /*13910*/  @!PT LDS RZ, [RZ] ;  /* 0x00000000fffff984 */ /* 0x000fe20000000800 */
[----:B------:R1:W-:Y:S01]  /*13920*/  @!P0 LDGSTS.E.BYPASS.LTC128B.128 [R211+0xd800], desc[UR6][R8.64] ;  /* 0x0d80000008d38fae */ /* 0x0003e2000b901d46 */
[----:B------:R-:W-:-:S03]  /*13930*/  @P1 MOV R4, R6 ;  /* 0x0000000600041202 */ /* 0x000fc60000000f00 */
[----:B------:R1:W-:Y:S04]  /*13940*/  @P0 STS.128 [R211+0xd800], RZ ;  /* 0x00d800ffd3000388 */ /* 0x0003e80000000c00 */
[----:B------:R-:W-:Y:S01]  /*13950*/  @!PT LDS RZ, [RZ] ;  /* 0x00000000fffff984 */ /* 0x000fe20000000800 */
[----:B------:R-:W-:Y:S01]  /*13960*/  @!PT LDS RZ, [RZ] ;  /* 0x00000000fffff984 */ /* 0x000fe20000000800 */
[----:B------:R-:W-:Y:S01]  /*13970*/  @!PT LDS RZ, [RZ] ;  /* 0x00000000fffff984 */ /* 0x000fe20000000800 */
[----:B------:R1:W-:Y:S04]  /*13980*/  @P1 LDGSTS.E.BYPASS.LTC128B.128 [R211+0xf800], desc[UR6][R4.64+0x80] ;  /* 0x0f80008004d31fae */ /* 0x0003e8000b901d46 */
[----:B------:R1:W-:Y:S01]  /*13990*/  @!P1 STS.128 [R211+0xf800], RZ ;  /* 0x00f800ffd3009388 */ /* 0x0003e20000000c00 */
[----:B------:R-:W-:Y:S05]  /*139a0*/  @!P2 BRA `(.L_x_1078) ;  /* 0x000000000020a947 */ /* 0x000fea0003800000 */
[----:B------:R-:W-:Y:S02]  /*139b0*/  IMAD R67, R67, 0x60, RZ ;  /* 0x0000006043437824 */ /* 0x000fe400078e02ff */
[----:B-1----:R-:W-:-:S05]  /*139c0*/  IMAD.WIDE.U32 R4, R66, 0x60, R160 ;  /* 0x0000006042047825 */ /* 0x002fca00078e00a0 */
[----:B------:R-:W-:-:S05]  /*139d0*/  IADD3 R5, R67, R5, RZ ;  /* 0x0000000543057210 */ /* 0x000fca0007ffe0ff */
[----:B------:R-:W-:Y:S01]  /*139e0*/  @!PT LDS RZ, [RZ] ;  /* 0x00000000fffff984 */ /* 0x000fe20000000800 */
[----:B------:R-:W-:Y:S01]  /*139f0*/  @!PT LDS RZ, [RZ] ;  /* 0x00000000fffff984 */ /* 0x000fe20000000800 */
[----:B------:R-:W-:Y:S01]  /*13a00*/  @!PT LDS RZ, [RZ] ;  /* 0x00000000fffff984 */ /* 0x000fe20000000800 */
[----:B------:R1:W-:Y:S01]  /*13a10*/  LDGSTS.E.BYPASS.LTC128B.128 [R211+0x11800], desc[UR6][R4.64+0x100] ;  /* 0x1180010004d37fae */ /* 0x0003e2000b901d46 */
[----:B------:R-:W-:Y:S05]  /*13a20*/  BRA `(.L_x_1077) ;  /* 0x0000000000047947 */ /* 0x000fea0003800000 */
.L_x_1078:
[----:B------:R1:W-:Y:S02]  /*13a30*/  STS.128 [R211+0x11800], RZ ;  /* 0x011800ffd3007388 */ /* 0x0003e40000000c00 */
.L_x_1077:
[----:B------:R-:W-:Y:S05]  /*13a40*/  BSYNC B0 ;  /* 0x0000000000007941 */ /* 0x000fea0003800000 */
.L_x_1076:
[C---:B------:R-:W-:Y:S01]  /*13a50*/  IMAD.SHL.U32 R0, R70.reuse, 0x40, RZ ;  /* 0x0000004046007824 */ /* 0x040fe200078e00ff */
[----:B------:R-:W-:Y:S01]  /*13a60*/  R2P PR, R70, 0x6 ;  /* 0x0000000646007804 */ /* 0x000fe20000000000 */
[----:B------:R-:W-:Y:S01]  /*13a70*/  IMAD.SHL.U32 R162, R162, 0x8, RZ ;  /* 0x00000008a2a27824 */ /* 0x000fe200078e00ff */
[----:B------:R-:W0:Y:S01]  /*13a80*/  LDGDEPBAR ;  /* 0x00000000000079af */ /* 0x000e220000000000 */
[C---:B------:R-:W-:Y:S01]  /*13a90*/  IMAD R194, R69.reuse, 0x400, R54 ;  /* 0x0000040045c27824 */ /* 0x040fe200078e0236 */
[----:B-1----:R-:W-:Y:S01]  /*13aa0*/  LOP3.LUT R5, R0, 0x1c0, RZ, 0xc0, !PT ;  /* 0x000001c000057812 */ /* 0x002fe200078ec0ff */
[----:B------:R-:W-:Y:S01]  /*13ab0*/  IMAD R69, R69, 0x10, R52 ;  /* 0x0000001045457824 */ /* 0x000fe200078e0234 */
[----:B------:R-:W-:Y:S01]  /*13ac0*/  ISETP.GE.AND P5, PT, R133, 0x2, PT ;  /* 0x000000028500780c */ /* 0x000fe20003fa6270 */
[----:B------:R-:W-:Y:S01]  /*13ad0*/  BSSY B1, `(.L_x_1079) ;  /* 0x0000165000017945 */ /* 0x000fe20003800000 */
[----:B------:R-:W-:Y:S02]  /*13ae0*/  LOP3.LUT R0, R5, 0x8, R162, 0xf8, !PT ;  /* 0x0000000805007812 */ /* 0x000fe400078ef8a2 */
[----:B------:R-:W-:-:S02]  /*13af0*/  SHF.R.U32.HI R5, RZ, 0x3, R5 ;  /* 0x00000003ff057819 */ /* 0x000fc40000011605 */
[----:B------:R-:W-:Y:S02]  /*13b00*/  LEA R194, R194, UR4, 0x1 ;  /* 0x00000004c2c27c11 */ /* 0x000fe4000f8e08ff */
[----:B------:R-:W-:Y:S02]  /*13b10*/  LOP3.LUT R0, R0, R5, RZ, 0x3c, !PT ;  /* 0x0000000500007212 */ /* 0x000fe400078e3cff */
[----:B------:R-:W-:Y:S01]  /*13b20*/  IADD3 R69, R69, 0x1, R56 ;  /* 0x0000000145457810 */ /* 0x000fe20007ffe038 */
[----:B------:R-:W-:Y:S01]  /*13b30*/  LDSM.16.M88.4 R12, [R194] ;  /* 0x00000000c20c783b */ /* 0x000fe20000000200 */
[----:B------:R-:W-:Y:S01]  /*13b40*/  LEA R193, R71, R0, 0x9 ;  /* 0x0000000047c17211 */ /* 0x000fe200078e48ff */
[--C-:B------:R-:W-:Y:S01]  /*13b50*/  IMAD R192, R57, 0x2, R194.reuse ;  /* 0x0000000239c07824 */ /* 0x100fe200078e02c2 */
[----:B------:R-:W-:Y:S01]  /*13b60*/  ISETP.NE.U32.AND P0, PT, R212, RZ, PT ;  /* 0x000000ffd400720c */ /* 0x000fe20003f05070 */
[----:B------:R-:W-:Y:S01]  /*13b70*/  IMAD R190, R55, 0x2, R194 ;  /* 0x0000000237be7824 */ /* 0x000fe200078e02c2 */
[----:B------:R-:W-:-:S02]  /*13b80*/  LEA R193, R193, UR4, 0x1 ;  /* 0x00000004c1c17c11 */ /* 0x000fc4000f8e08ff */
[----:B------:R-:W-:Y:S01]  /*13b90*/  LDSM.16.M88.4 R64, [R192] ;  /* 0x00000000c040783b */ /* 0x000fe20000000200 */
[----:B------:R-:W-:Y:S02]  /*13ba0*/  LEA R189, R55, R192, 0x1 ;  /* 0x000000c037bd7211 */ /* 0x000fe400078e08ff */
[C---:B------:R-:W-:Y:S01]  /*13bb0*/  VIADD R0, R193.reuse, 0x6000 ;  /* 0x00006000c1007836 */ /* 0x040fe20000000000 */
[----:B------:R-:W1:Y:S01]  /*13bc0*/  LDSM.16.M88.4 R32, [R193+0x6800] ;  /* 0x00680000c120783b */ /* 0x000e620000000200 */
[----:B------:R-:W-:Y:S01]  /*13bd0*/  VIADD R191, R193, 0x6020 ;  /* 0x00006020c1bf7836 */ /* 0x000fe20000000000 */
[----:B------:R-:W-:Y:S02]  /*13be0*/  ISETP.NE.AND.EX P0, PT, R213, RZ, PT, P0 ;  /* 0x000000ffd500720c */ /* 0x000fe40003f05300 */
[----:B------:R-:W2:Y:S01]  /*13bf0*/  LDSM.16.M88.4 R40, [R193+0x6000] ;  /* 0x00600000c128783b */ /* 0x000ea20000000200 */
[----:B------:R-:W-:Y:S01]  /*13c00*/  @P1 IADD3 R191, R0, -0x20, RZ ;  /* 0xffffffe000bf1810 */ /* 0x000fe20007ffe0ff */
[----:B------:R-:W-:-:S02]  /*13c10*/  IMAD.MOV.U32 R0, RZ, RZ, 0x40 ;  /* 0x00000040ff007424 */ /* 0x000fc400078e00ff */
[----:B------:R-:W3:Y:S01]  /*13c20*/  LDSM.16.M88.4 R24, [R193+0x7000] ;  /* 0x00700000c118783b */ /* 0x000ee20000000200 */
[C---:B------:R-:W-:Y:S01]  /*13c30*/  IADD3 R187, R191.reuse, 0x800, RZ ;  /* 0x00000800bfbb7810 */ /* 0x040fe20007ffe0ff */
[C---:B------:R-:W-:Y:S01]  /*13c40*/  VIADD R186, R191.reuse, 0x1000 ;  /* 0x00001000bfba7836 */ /* 0x040fe20000000000 */
[----:B------:R-:W-:Y:S01]  /*13c50*/  SEL R0, R0, 0xffffffc0, !P2 ;  /* 0xffffffc000007807 */ /* 0x000fe20005000000 */
[----:B------:R-:W4:Y:S01]  /*13c60*/  LDSM.16.M88.4 R84, [R193+0x7800] ;  /* 0x00780000c154783b */ /* 0x000f220000000200 */
[C---:B------:R-:W-:Y:S01]  /*13c70*/  VIADD R185, R191.reuse, 0x1800 ;  /* 0x00001800bfb97836 */ /* 0x040fe20000000000 */
[C---:B------:R-:W-:Y:S01]  /*13c80*/  IADD3 R183, R191.reuse, 0x2000, RZ ;  /* 0x00002000bfb77810 */ /* 0x040fe20007ffe0ff */
[----:B------:R-:W-:Y:S01]  /*13c90*/  VIADD R182, R191, 0x2800 ;  /* 0x00002800bfb67836 */ /* 0x000fe20000000000 */
[----:B------:R-:W4:Y:S01]  /*13ca0*/  LDSM.16.M88.4 R8, [R191+0x800] ;  /* 0x00080000bf08783b */ /* 0x000f220000000200 */
[----:B------:R-:W-:Y:S01]  /*13cb0*/  IMAD.IADD R188, R193, 0x1, R0 ;  /* 0x00000001c1bc7824 */ /* 0x000fe200078e0200 */
[C---:B------:R-:W-:Y:S01]  /*13cc0*/  IADD3 R180, R191.reuse, 0x3800, RZ ;  /* 0x00003800bfb47810 */ /* 0x040fe20007ffe0ff */
[----:B------:R-:W-:Y:S01]  /*13cd0*/  IMAD.IADD R184, R0, 0x1, R191 ;  /* 0x0000000100b87824 */ /* 0x000fe200078e02bf */
[----:B------:R-:W4:Y:S01]  /*13ce0*/  LDSM.16.M88.4 R76, [R191] ;  /* 0x00000000bf4c783b */ /* 0x000f220000000200 */
[C---:B------:R-:W-:Y:S01]  /*13cf0*/  VIADD R181, R191.reuse, 0x3000 ;  /* 0x00003000bfb57836 */ /* 0x040fe20000000000 */
[C---:B------:R-:W-:Y:S01]  /*13d00*/  IADD3 R177, R191.reuse, 0x5000, RZ ;  /* 0x00005000bfb17810 */ /* 0x040fe20007ffe0ff */
[C---:B------:R-:W-:Y:S01]  /*13d10*/  VIADD R179, R191.reuse, 0x4000 ;  /* 0x00004000bfb37836 */ /* 0x040fe20000000000 */
[----:B------:R-:W4:Y:S01]  /*13d20*/  LDSM.16.M88.4 R4, [R191+0x1000] ;  /* 0x00100000bf04783b */ /* 0x000f220000000200 */
[----:B------:R-:W-:-:S02]  /*13d30*/  VIADD R178, R191, 0x4800 ;  /* 0x00004800bfb27836 */ /* 0x000fc40000000000 */
[----:B------:R-:W-:Y:S01]  /*13d40*/  VIADD R176, R191, 0x5800 ;  /* 0x00005800bfb07836 */ /* 0x000fe20000000000 */
[----:B------:R-:W4:Y:S04]  /*13d50*/  LDSM.16.M88.4 R72, [R191+0x1800] ;  /* 0x00180000bf48783b */ /* 0x000f280000000200 */
[----:B------:R-:W-:Y:S04]  /*13d60*/  LDSM.16.M88.4 R80, [R190] ;  /* 0x00000000be50783b */ /* 0x000fe80000000200 */
[----:B------:R-:W4:Y:S01]  /*13d70*/  LDSM.16.M88.4 R60, [R188+0x6000] ;  /* 0x00600000bc3c783b */ /* 0x000f220000000200 */
[C---:B-1----:R-:W-:Y:S03]  /*13d80*/  HMMA.16816.F32.BF16 R36, R12.reuse, R32, RZ ;  /* 0x000000200c24723c */ /* 0x042fe600000418ff */
[----:B------:R-:W1:Y:S04]  /*13d90*/  LDSM.16.M88.4 R48, [R188+0x6800] ;  /* 0x00680000bc30783b */ /* 0x000e680000000200 */
[----:B------:R-:W-:Y:S01]  /*13da0*/  LDSM.16.M88.4 R88, [R188+0x7800] ;  /* 0x00780000bc58783b */ /* 0x000fe20000000200 */
[C---:B--2---:R-:W-:Y:S06]  /*13db0*/  HMMA.16816.F32.BF16 R44, R12.reuse, R40, RZ ;  /* 0x000000280c2c723c */ /* 0x044fec00000418ff */
[C---:B------:R-:W-:Y:S06]  /*13dc0*/  HMMA.16816.F32.BF16 R32, R12.reuse, R34, RZ ;  /* 0x000000220c20723c */ /* 0x040fec00000418ff */
[C---:B------:R-:W-:Y:S06]  /*13dd0*/  HMMA.16816.F32.BF16 R40, R12.reuse, R42, RZ ;  /* 0x0000002a0c28723c */ /* 0x040fec00000418ff */
[C---:B---3--:R-:W-:Y:S06]  /*13de0*/  HMMA.16816.F32.BF16 R28, R12.reuse, R24, RZ ;  /* 0x000000180c1c723c */ /* 0x048fec00000418ff */
[C---:B------:R-:W-:Y:S06]  /*13df0*/  HMMA.16816.F32.BF16 R24, R12.reuse, R26, RZ ;  /* 0x0000001a0c18723c */ /* 0x040fec00000418ff */
[C---:B----45:R-:W-:Y:S06]  /*13e00*/  HMMA.16816.F32.BF16 R20, R12.reuse, R84, RZ ;  /* 0x000000540c14723c */ /* 0x070fec00000418ff */
[----:B------:R-:W-:Y:S01]  /*13e10*/  HMMA.16816.F32.BF16 R12, R12, R86, RZ ;  /* 0x000000560c0c723c */ /* 0x000fe200000418ff */
[----:B------:R-:W-:Y:S05]  /*13e20*/  LDSM.16.M88.4 R84, [R184] ;  /* 0x00000000b854783b */ /* 0x000fea0000000200 */
[C---:B------:R-:W-:Y:S06]  /*13e30*/  HMMA.16816.F32.BF16 R36, R64.reuse, R8, R36 ;  /* 0x000000084024723c */ /* 0x040fec0000041824 */
[C---:B------:R-:W-:Y:S01]  /*13e40*/  HMMA.16816.F32.BF16 R32, R64.reuse, R10, R32 ;  /* 0x0000000a4020723c */ /* 0x040fe20000041820 */
[----:B------:R-:W2:Y:S05]  /*13e50*/  LDSM.16.M88.4 R8, [R188+0x7000] ;  /* 0x00700000bc08783b */ /* 0x000eaa0000000200 */
[C---:B------:R-:W-:Y:S06]  /*13e60*/  HMMA.16816.F32.BF16 R44, R64.reuse, R76, R44 ;  /* 0x0000004c402c723c */ /* 0x040fec000004182c */
[C---:B------:R-:W-:Y:S01]  /*13e70*/  HMMA.16816.F32.BF16 R40, R64.reuse, R78, R40 ;  /* 0x0000004e4028723c */ /* 0x040fe20000041828 */
[----:B------:R-:W-:Y:S05]  /*13e80*/  LDSM.16.M88.4 R76, [R184+0x800] ;  /* 0x00080000b84c783b */ /* 0x000fea0000000200 */
[C---:B------:R-:W-:Y:S06]  /*13e90*/  HMMA.16816.F32.BF16 R28, R64.reuse, R4, R28 ;  /* 0x00000004401c723c */ /* 0x040fec000004181c */
[C---:B------:R-:W-:Y:S01]  /*13ea0*/  HMMA.16816.F32.BF16 R24, R64.reuse, R6, R24 ;  /* 0x000000064018723c */ /* 0x040fe20000041818 */
[----:B------:R-:W3:Y:S05]  /*13eb0*/  LDSM.16.M88.4 R4, [R189] ;  /* 0x00000000bd04783b */ /* 0x000eea0000000200 */
[C---:B------:R-:W-:Y:S06]  /*13ec0*/  HMMA.16816.F32.BF16 R20, R64.reuse, R72, R20 ;  /* 0x000000484014723c */ /* 0x040fec0000041814 */
[----:B------:R-:W-:Y:S01]  /*13ed0*/  HMMA.16816.F32.BF16 R12, R64, R74, R12 ;  /* 0x0000004a400c723c */ /* 0x000fe2000004180c */
[----:B------:R-:W4:Y:S04]  /*13ee0*/  LDSM.16.M88.4 R72, [R184+0x1000] ;  /* 0x00100000b848783b */ /* 0x000f280000000200 */
[----:B------:R-:W-:Y:S01]  /*13ef0*/  LDSM.16.M88.4 R64, [R193+0x8800] ;  /* 0x00880000c140783b */ /* 0x000fe20000000200 */
[C---:B------:R-:W-:Y:S06]  /*13f00*/  HMMA.16816.F32.BF16 R44, R80.reuse, R60, R44 ;  /* 0x0000003c502c723c */ /* 0x040fec000004182c */
[C---:B------:R-:W-:Y:S01]  /*13f10*/  HMMA.16816.F32.BF16 R40, R80.reuse, R62, R40 ;  /* 0x0000003e5028723c */ /* 0x040fe20000041828 */
[----:B------:R-:W4:Y:S05]  /*13f20*/  LDSM.16.M88.4 R60, [R184+0x1800] ;  /* 0x00180000b83c783b */ /* 0x000f2a0000000200 */
[C---:B-1----:R-:W-:Y:S06]  /*13f30*/  HMMA.16816.F32.BF16 R36, R80.reuse, R48, R36 ;  /* 0x000000305024723c */ /* 0x042fec0000041824 */
[C---:B------:R-:W-:Y:S01]  /*13f40*/  HMMA.16816.F32.BF16 R32, R80.reuse, R50, R32 ;  /* 0x000000325020723c */ /* 0x040fe20000041820 */
[----:B------:R-:W-:Y:S05]  /*13f50*/  LDSM.16.M88.4 R48, [R194+0x2000] ;  /* 0x00200000c230783b */ /* 0x000fea0000000200 */
[C---:B--2---:R-:W-:Y:S06]  /*13f60*/  HMMA.16816.F32.BF16 R28, R80.reuse, R8, R28 ;  /* 0x00000008501c723c */ /* 0x044fec000004181c */
[C---:B------:R-:W-:Y:S01]  /*13f70*/  HMMA.16816.F32.BF16 R24, R80.reuse, R10, R24 ;  /* 0x0000000a5018723c */ /* 0x040fe20000041818 */
[----:B------:R-:W1:Y:S05]  /*13f80*/  LDSM.16.M88.4 R8, [R193+0x8000] ;  /* 0x00800000c108783b */ /* 0x000e6a0000000200 */
[C---:B------:R-:W-:Y:S06]  /*13f90*/  HMMA.16816.F32.BF16 R20, R80.reuse, R88, R20 ;  /* 0x000000585014723c */ /* 0x040fec0000041814 */
[----:B------:R-:W-:Y:S01]  /*13fa0*/  HMMA.16816.F32.BF16 R80, R80, R90, R12 ;  /* 0x0000005a5050723c */ /* 0x000fe2000004180c */
[----:B------:R-:W2:Y:S04]  /*13fb0*/  LDSM.16.M88.4 R12, [R193+0x9000] ;  /* 0x00900000c10c783b */ /* 0x000ea80000000200 */
[----:B------:R-:W-:Y:S01]  /*13fc0*/  LDSM.16.M88.4 R88, [R188+0x9800] ;  /* 0x00980000bc58783b */ /* 0x000fe20000000200 */
[C---:B---3--:R-:W-:Y:S06]  /*13fd0*/  HMMA.16816.F32.BF16 R44, R4.reuse, R84, R44 ;  /* 0x00000054042c723c */ /* 0x048fec000004182c */
[C---:B------:R-:W-:Y:S01]  /*13fe0*/  HMMA.16816.F32.BF16 R40, R4.reuse, R86, R40 ;  /* 0x000000560428723c */ /* 0x040fe20000041828 */
[----:B------:R-:W3:Y:S05]  /*13ff0*/  LDSM.16.M88.4 R84, [R193+0x9800] ;  /* 0x00980000c154783b */ /* 0x000eea0000000200 */
[C---:B------:R-:W-:Y:S06]  /*14000*/  HMMA.16816.F32.BF16 R36, R4.reuse, R76, R36 ;  /* 0x0000004c0424723c */ /* 0x040fec0000041824 */
[C---:B------:R-:W-:Y:S01]  /*14010*/  HMMA.16816.F32.BF16 R32, R4.reuse, R78, R32 ;  /* 0x0000004e0420723c */ /* 0x040fe20000041820 */
[----:B------:R-:W-:Y:S05]  /*14020*/  LDSM.16.M88.4 R76, [R191+0x2800] ;  /* 0x00280000bf4c783b */ /* 0x000fea0000000200 */
[C---:B----4-:R-:W-:Y:S06]  /*14030*/  HMMA.16816.F32.BF16 R28, R4.reuse, R72, R28 ;  /* 0x00000048041c723c */ /* 0x050fec000004181c */
[C---:B------:R-:W-:Y:S01]  /*14040*/  HMMA.16816.F32.BF16 R24, R4.reuse, R74, R24 ;  /* 0x0000004a0418723c */ /* 0x040fe20000041818 */
[----:B------:R-:W-:Y:S05]  /*14050*/  LDSM.16.M88.4 R72, [R191+0x3800] ;  /* 0x00380000bf48783b */ /* 0x000fea0000000200 */
[C---:B------:R-:W-:Y:S06]  /*14060*/  HMMA.16816.F32.BF16 R20, R4.reuse, R60, R20 ;  /* 0x0000003c0414723c */ /* 0x040fec0000041814 */
[----:B------:R-:W-:Y:S01]  /*14070*/  HMMA.16816.F32.BF16 R80, R4, R62, R80 ;  /* 0x0000003e0450723c */ /* 0x000fe20000041850 */
[----:B------:R-:W-:Y:S04]  /*14080*/  LDSM.16.M88.4 R60, [R192+0x2000] ;  /* 0x00200000c03c783b */ /* 0x000fe80000000200 */
[----:B------:R-:W4:Y:S01]  /*14090*/  LDSM.16.M88.4 R4, [R191+0x2000] ;  /* 0x00200000bf04783b */ /* 0x000f220000000200 */
[C---:B-1----:R-:W-:Y:S06]  /*140a0*/  HMMA.16816.F32.BF16 R44, R48.reuse, R8, R44 ;  /* 0x00000008302c723c */ /* 0x042fec000004182c */
[C---:B------:R-:W-:Y:S01]  /*140b0*/  HMMA.16816.F32.BF16 R40, R48.reuse, R10, R40 ;  /* 0x0000000a3028723c */ /* 0x040fe20000041828 */
[----:B------:R-:W1:Y:S05]  /*140c0*/  LDSM.16.M88.4 R8, [R191+0x3000] ;  /* 0x00300000bf08783b */ /* 0x000e6a0000000200 */
[C---:B------:R-:W-:Y:S06]  /*140d0*/  HMMA.16816.F32.BF16 R36, R48.reuse, R64, R36 ;  /* 0x000000403024723c */ /* 0x040fec0000041824 */
[C---:B------:R-:W-:Y:S01]  /*140e0*/  HMMA.16816.F32.BF16 R32, R48.reuse, R66, R32 ;  /* 0x000000423020723c */ /* 0x040fe20000041820 */
[----:B------:R-:W-:Y:S05]  /*140f0*/  LDSM.16.M88.4 R64, [R190+0x2000] ;  /* 0x00200000be40783b */ /* 0x000fea0000000200 */
[C---:B--2---:R-:W-:Y:S06]  /*14100*/  HMMA.16816.F32.BF16 R28, R48.reuse, R12, R28 ;  /* 0x0000000c301c723c */ /* 0x044fec000004181c */
[C---:B------:R-:W-:Y:S01]  /*14110*/  HMMA.16816.F32.BF16 R24, R48.reuse, R14, R24 ;  /* 0x0000000e3018723c */ /* 0x040fe20000041818 */
[----:B------:R-:W2:Y:S05]  /*14120*/  LDSM.16.M88.4 R12, [R188+0x8000] ;  /* 0x00800000bc0c783b */ /* 0x000eaa0000000200 */
[C---:B---3--:R-:W-:Y:S06]  /*14130*/  HMMA.16816.F32.BF16 R20, R48.reuse, R84, R20 ;  /* 0x000000543014723c */ /* 0x048fec0000041814 */
[----:B------:R-:W-:Y:S01]  /*14140*/  HMMA.16816.F32.BF16 R80, R48, R86, R80 ;  /* 0x000000563050723c */ /* 0x000fe20000041850 */
[----:B------:R-:W-:Y:S04]  /*14150*/  LDSM.16.M88.4 R48, [R188+0x8800] ;  /* 0x00880000bc30783b */ /* 0x000fe80000000200 */
[----:B------:R-:W-:Y:S01]  /*14160*/  LDSM.16.M88.4 R84, [R184+0x2000] ;  /* 0x00200000b854783b */ /* 0x000fe20000000200 */
[C---:B----4-:R-:W-:Y:S06]  /*14170*/  HMMA.16816.F32.BF16 R44, R60.reuse, R4, R44 ;  /* 0x000000043c2c723c */ /* 0x050fec000004182c */
[C---:B------:R-:W-:Y:S01]  /*14180*/  HMMA.16816.F32.BF16 R40, R60.reuse, R6, R40 ;  /* 0x000000063c28723c */ /* 0x040fe20000041828 */
[----:B------:R-:W3:Y:S05]  /*14190*/  LDSM.16.M88.4 R4, [R188+0x9000] ;  /* 0x00900000bc04783b */ /* 0x000eea0000000200 */
        /* <DEDUP_REMOVED lines=8> */
[----:B------:R-:W4:Y:S04]  /*14220*/  LDSM.16.M88.4 R60, [R184+0x3000] ;  /* 0x00300000b83c783b */ /* 0x000f280000000200 */
[----:B------:R-:W-:Y:S01]  /*14230*/  LDSM.16.M88.4 R72, [R193+0xa800] ;  /* 0x00a80000c148783b */ /* 0x000fe20000000200 */
[C---:B--2---:R-:W-:Y:S06]  /*14240*/  HMMA.16816.F32.BF16 R44, R64.reuse, R12, R44 ;  /* 0x0000000c402c723c */ /* 0x044fec000004182c */
[C---:B------:R-:W-:Y:S01]  /*14250*/  HMMA.16816.F32.BF16 R40, R64.reuse, R14, R40 ;  /* 0x0000000e4028723c */ /* 0x040fe20000041828 */
[----:B------:R-:W2:Y:S05]  /*14260*/  LDSM.16.M88.4 R12, [R184+0x3800] ;  /* 0x00380000b80c783b */ /* 0x000eaa0000000200 */
[C---:B---3--:R-:W-:Y:S06]  /*14270*/  HMMA.16816.F32.BF16 R28, R64.reuse, R4, R28 ;  /* 0x00000004401c723c */ /* 0x048fec000004181c */
[C---:B------:R-:W-:Y:S01]  /*14280*/  HMMA.16816.F32.BF16 R24, R64.reuse, R6, R24 ;  /* 0x000000064018723c */ /* 0x040fe20000041818 */
[----:B------:R-:W-:Y:S05]  /*14290*/  LDSM.16.M88.4 R4, [R193+0xa000] ;  /* 0x00a00000c104783b */ /* 0x000fea0000000200 */
[C---:B------:R-:W-:Y:S06]  /*142a0*/  HMMA.16816.F32.BF16 R36, R64.reuse, R48, R36 ;  /* 0x000000304024723c */ /* 0x040fec0000041824 */
[C---:B------:R-:W-:Y:S01]  /*142b0*/  HMMA.16816.F32.BF16 R32, R64.reuse, R50, R32 ;  /* 0x000000324020723c */ /* 0x040fe20000041820 */
[----:B------:R-:W3:Y:S05]  /*142c0*/  LDSM.16.M88.4 R48, [R194+0x4000] ;  /* 0x00400000c230783b */ /* 0x000eea0000000200 */
[C---:B------:R-:W-:Y:S06]  /*142d0*/  HMMA.16816.F32.BF16 R20, R64.reuse, R88, R20 ;  /* 0x000000584014723c */ /* 0x040fec0000041814 */
[----:B------:R-:W-:Y:S01]  /*142e0*/  HMMA.16816.F32.BF16 R80, R64, R90, R80 ;  /* 0x0000005a4050723c */ /* 0x000fe20000041850 */
[----:B------:R-:W3:Y:S04]  /*142f0*/  LDSM.16.M88.4 R64, [R193+0xb000] ;  /* 0x00b00000c140783b */ /* 0x000ee80000000200 */
[----:B------:R-:W-:Y:S01]  /*14300*/  LDSM.16.M88.4 R88, [R191+0x5800] ;  /* 0x00580000bf58783b */ /* 0x000fe20000000200 */
[C---:B-1----:R-:W-:Y:S06]  /*14310*/  HMMA.16816.F32.BF16 R44, R8.reuse, R84, R44 ;  /* 0x00000054082c723c */ /* 0x042fec000004182c */
[C---:B------:R-:W-:Y:S01]  /*14320*/  HMMA.16816.F32.BF16 R40, R8.reuse, R86, R40 ;  /* 0x000000560828723c */ /* 0x040fe20000041828 */
[----:B------:R-:W-:Y:S05]  /*14330*/  LDSM.16.M88.4 R84, [R192+0x4000] ;  /* 0x00400000c054783b */ /* 0x000fea0000000200 */
[C---:B----4-:R-:W-:Y:S06]  /*14340*/  HMMA.16816.F32.BF16 R28, R8.reuse, R60, R28 ;  /* 0x0000003c081c723c */ /* 0x050fec000004181c */
[C---:B------:R-:W-:Y:S01]  /*14350*/  HMMA.16816.F32.BF16 R24, R8.reuse, R62, R24 ;  /* 0x0000003e0818723c */ /* 0x040fe20000041818 */
[----:B------:R-:W1:Y:S05]  /*14360*/  LDSM.16.M88.4 R60, [R193+0xb800] ;  /* 0x00b80000c13c783b */ /* 0x000e6a0000000200 */
        /* <DEDUP_REMOVED lines=9> */
[----:B------:R-:W3:Y:S05]  /*14400*/  LDSM.16.M88.4 R4, [R191+0x5000] ;  /* 0x00500000bf04783b */ /* 0x000eea0000000200 */
[C---:B------:R-:W-:Y:S06]  /*14410*/  HMMA.16816.F32.BF16 R36, R48.reuse, R72, R36 ;  /* 0x000000483024723c */ /* 0x040fec0000041824 */
[C---:B------:R-:W-:Y:S01]  /*14420*/  HMMA.16816.F32.BF16 R32, R48.reuse, R74, R32 ;  /* 0x0000004a3020723c */ /* 0x040fe20000041820 */
[----:B------:R-:W3:Y:S05]  /*14430*/  LDSM.16.M88.4 R72, [R188+0xa000] ;  /* 0x00a00000bc48783b */ /* 0x000eea0000000200 */
[C---:B------:R-:W-:Y:S06]  /*14440*/  HMMA.16816.F32.BF16 R28, R48.reuse, R64, R28 ;  /* 0x00000040301c723c */ /* 0x040fec000004181c */
[C---:B------:R-:W-:Y:S01]  /*14450*/  HMMA.16816.F32.BF16 R24, R48.reuse, R66, R24 ;  /* 0x000000423018723c */ /* 0x040fe20000041818 */
[----:B------:R-:W3:Y:S05]  /*14460*/  LDSM.16.M88.4 R64, [R188+0xa800] ;  /* 0x00a80000bc40783b */ /* 0x000eea0000000200 */
[C---:B-1----:R-:W-:Y:S06]  /*14470*/  HMMA.16816.F32.BF16 R20, R48.reuse, R60, R20 ;  /* 0x0000003c3014723c */ /* 0x042fec0000041814 */
[----:B------:R-:W-:Y:S01]  /*14480*/  HMMA.16816.F32.BF16 R80, R48, R62, R80 ;  /* 0x0000003e3050723c */ /* 0x000fe20000041850 */
[----:B------:R-:W1:Y:S04]  /*14490*/  LDSM.16.M88.4 R60, [R188+0xb000] ;  /* 0x00b00000bc3c783b */ /* 0x000e680000000200 */
[----:B------:R-:W1:Y:S01]  /*144a0*/  LDSM.16.M88.4 R48, [R188+0xb800] ;  /* 0x00b80000bc30783b */ /* 0x000e620000000200 */
[C---:B--2---:R-:W-:Y:S06]  /*144b0*/  HMMA.16816.F32.BF16 R44, R84.reuse, R12, R44 ;  /* 0x0000000c542c723c */ /* 0x044fec000004182c */
[C---:B------:R-:W-:Y:S01]  /*144c0*/  HMMA.16816.F32.BF16 R40, R84.reuse, R14, R40 ;  /* 0x0000000e5428723c */ /* 0x040fe20000041828 */
[----:B------:R-:W-:Y:S05]  /*144d0*/  LDSM.16.M88.4 R12, [R189+0x4000] ;  /* 0x00400000bd0c783b */ /* 0x000fea0000000200 */
[C---:B----4-:R-:W-:Y:S06]  /*144e0*/  HMMA.16816.F32.BF16 R36, R84.reuse, R8, R36 ;  /* 0x000000085424723c */ /* 0x050fec0000041824 */
[C---:B---3--:R-:W-:Y:S06]  /*144f0*/  HMMA.16816.F32.BF16 R28, R84.reuse, R4, R28 ;  /* 0x00000004541c723c */ /* 0x048fec000004181c */
[C---:B------:R-:W-:Y:S01]  /*14500*/  HMMA.16816.F32.BF16 R24, R84.reuse, R6, R24 ;  /* 0x000000065418723c */ /* 0x040fe20000041818 */
[----:B------:R-:W2:Y:S05]  /*14510*/  LDSM.16.M88.4 R4, [R184+0x4800] ;  /* 0x00480000b804783b */ /* 0x000eaa0000000200 */
[C---:B------:R-:W-:Y:S01]  /*14520*/  HMMA.16816.F32.BF16 R32, R84.reuse, R10, R32 ;  /* 0x0000000a5420723c */ /* 0x040fe20000041820 */
[----:B------:R-:W3:Y:S05]  /*14530*/  LDSM.16.M88.4 R8, [R184+0x4000] ;  /* 0x00400000b808783b */ /* 0x000eea0000000200 */
[C---:B------:R-:W-:Y:S06]  /*14540*/  HMMA.16816.F32.BF16 R20, R84.reuse, R88, R20 ;  /* 0x000000585414723c */ /* 0x040fec0000041814 */
[----:B------:R-:W-:Y:S01]  /*14550*/  HMMA.16816.F32.BF16 R80, R84, R90, R80 ;  /* 0x0000005a5450723c */ /* 0x000fe20000041850 */
[----:B------:R-:W4:Y:S05]  /*14560*/  LDSM.16.M88.4 R84, [R184+0x5000] ;  /* 0x00500000b854783b */ /* 0x000f2a0000000200 */
[C---:B------:R-:W-:Y:S06]  /*14570*/  HMMA.16816.F32.BF16 R44, R76.reuse, R72, R44 ;  /* 0x000000484c2c723c */ /* 0x040fec000004182c */
[----:B------:R-:W-:Y:S01]  /*14580*/  HMMA.16816.F32.BF16 R40, R76, R74, R40 ;  /* 0x0000004a4c28723c */ /* 0x000fe20000041828 */
[----:B------:R-:W4:Y:S01]  /*14590*/  LDSM.16.M88.4 R72, [R184+0x5800] ;  /* 0x00580000b848783b */ /* 0x000f220000000200 */
[----:B------:R-:W-:-:S04]  /*145a0*/  DEPBAR.LE SB0, 0x0 ;  /* 0x000080000000791a */ /* 0x000fc80000000000 */
[C---:B------:R-:W-:Y:S06]  /*145b0*/  HMMA.16816.F32.BF16 R36, R76.reuse, R64, R36 ;  /* 0x000000404c24723c */ /* 0x040fec0000041824 */
[C---:B------:R-:W-:Y:S06]  /*145c0*/  HMMA.16816.F32.BF16 R32, R76.reuse, R66, R32 ;  /* 0x000000424c20723c */ /* 0x040fec0000041820 */
[C---:B-1----:R-:W-:Y:S06]  /*145d0*/  HMMA.16816.F32.BF16 R28, R76.reuse, R60, R28 ;  /* 0x0000003c4c1c723c */ /* 0x042fec000004181c */
[C---:B------:R-:W-:Y:S06]  /*145e0*/  HMMA.16816.F32.BF16 R24, R76.reuse, R62, R24 ;  /* 0x0000003e4c18723c */ /* 0x040fec0000041818 */
[C---:B------:R-:W-:Y:S06]  /*145f0*/  HMMA.16816.F32.BF16 R20, R76.reuse, R48, R20 ;  /* 0x000000304c14723c */ /* 0x040fec0000041814 */
[----:B------:R-:W-:Y:S06]  /*14600*/  HMMA.16816.F32.BF16 R80, R76, R50, R80 ;  /* 0x000000324c50723c */ /* 0x000fec0000041850 */
[C---:B--2---:R-:W-:Y:S06]  /*14610*/  HMMA.16816.F32.BF16 R36, R12.reuse, R4, R36 ;  /* 0x000000040c24723c */ /* 0x044fec0000041824 */
[----:B---3--:R-:W-:Y:S01]  /*14620*/  HMMA.16816.F32.BF16 R44, R12, R8, R44 ;  /* 0x000000080c2c723c */ /* 0x008fe2000004182c */
[----:B------:R-:W-:-:S05]  /*14630*/  IADD3 R5, R68, R69, -R209 ;  /* 0x0000004544057210 */ /* 0x000fca0007ffe8d1 */
[----:B------:R-:W-:Y:S01]  /*14640*/  IMAD.IADD R5, R2, 0x1, R5 ;  /* 0x0000000102057824 */ /* 0x000fe200078e0205 */
[C---:B------:R-:W-:Y:S04]  /*14650*/  HMMA.16816.F32.BF16 R40, R12.reuse, R10, R40 ;  /* 0x0000000a0c28723c */ /* 0x040fe80000041828 */
[C---:B------:R-:W-:Y:S02]  /*14660*/  VIMNMX R0, R5.reuse, R68, PT ;  /* 0x0000004405007248 */ /* 0x040fe40003fe0100 */
[----:B------:R-:W-:Y:S01]  /*14670*/  HMMA.16816.F32.BF16 R32, R12, R6, R32 ;  /* 0x000000060c20723c */ /* 0x000fe20000041820 */
[----:B------:R-:W-:-:S05]  /*14680*/  VIADDMNMX R2, R5, 0x8, R68, PT ;  /* 0x0000000805027846 */ /* 0x000fca0003800144 */
[C---:B----4-:R-:W-:Y:S06]  /*14690*/  HMMA.16816.F32.BF16 R28, R12.reuse, R84, R28 ;  /* 0x000000540c1c723c */ /* 0x050fec000004181c */
[C---:B------:R-:W-:Y:S06]  /*146a0*/  HMMA.16816.F32.BF16 R24, R12.reuse, R86, R24 ;  /* 0x000000560c18723c */ /* 0x040fec0000041818 */
[C---:B------:R-:W-:Y:S06]  /*146b0*/  HMMA.16816.F32.BF16 R20, R12.reuse, R72, R20 ;  /* 0x000000480c14723c */ /* 0x040fec0000041814 */
[----:B------:R-:W-:Y:S01]  /*146c0*/  HMMA.16816.F32.BF16 R80, R12, R74, R80 ;  /* 0x0000004a0c50723c */ /* 0x000fe20000041850 */
[----:B------:R-:W-:Y:S06]  /*146d0*/  BAR.SYNC.DEFER_BLOCKING 0x0 ;  /* 0x0000000000007b1d */ /* 0x000fec0000010000 */
[----:B------:R-:W-:-:S02]  /*146e0*/  NOP ;  /* 0x0000000000007918 */ /* 0x000fc40000000000 */
[----:B------:R-:W-:-:S15]  /*146f0*/  @!P5 BRA `(.L_x_1080) ;  /* 0x000000080088d947 */ /* 0x000fde0003800000 */
[----:B------:R-:W-:Y:S04]  /*14700*/  BSSY B0, `(.L_x_1081) ;  /* 0x0000041000007945 */ /* 0x000fe80003800000 */
[----:B------:R-:W-:Y:S05]  /*14710*/  @!P0 BRA `(.L_x_1082) ;  /* 0x0000000000f08947 */ /* 0x000fea0003800000 */
[----:B------:R-:W2:Y:S01]  /*14720*/  LD.E R6, desc[UR6][R16.64+0x170] ;  /* 0x0001700610067980 */ /* 0x000ea2000c101900 */
[----:B------:R-:W-:Y:S02]  /*14730*/  IADD3 R11, R3, -0x40, RZ ;  /* 0xffffffc0030b7810 */ /* 0x000fe40007ffe0ff */
[----:B------:R-:W-:Y:S02]  /*14740*/  IABS R8, R3 ;  /* 0x0000000300087213 */ /* 0x000fe40000000000 */
[-C--:B--2---:R-:W-:Y:S02]  /*14750*/  IABS R7, R6.reuse ;  /* 0x0000000600077213 */ /* 0x084fe40000000000 */
[----:B------:R-:W-:Y:S02]  /*14760*/  IABS R5, R6 ;  /* 0x0000000600057213 */ /* 0x000fe40000000000 */
[----:B------:R-:W1:Y:S02]  /*14770*/  I2F.RP R9, R7 ;  /* 0x0000000700097306 */ /* 0x000e640000209400 */
[----:B------:R-:W-:-:S06]  /*14780*/  IADD3 R5, RZ, -R5, RZ ;  /* 0x80000005ff057210 */ /* 0x000fcc0007ffe0ff */
[----:B-1----:R-:W1:Y:S02]  /*14790*/  MUFU.RCP R14, R9 ;  /* 0x00000009000e7308 */ /* 0x002e640000001000 */
[----:B-1----:R-:W-:-:S06]  /*147a0*/  VIADD R14, R14, 0xffffffe ;  /* 0x0ffffffe0e0e7836 */ /* 0x002fcc0000000000 */
[----:B------:R-:W1:Y:S02]  /*147b0*/  F2I.FTZ.U32.TRUNC.NTZ R15, R14 ;  /* 0x0000000e000f7305 */ /* 0x000e64000021f000 */
[--C-:B-1----:R-:W-:Y:S02]  /*147c0*/  IMAD.MOV R4, RZ, RZ, -R15.reuse ;  /* 0x000000ffff047224 */ /* 0x102fe400078e0a0f */
[----:B------:R-:W-:Y:S02]  /*147d0*/  IMAD.MOV.U32 R14, RZ, RZ, RZ ;  /* 0x000000ffff0e7224 */ /* 0x000fe400078e00ff */
[----:B------:R-:W-:Y:S01]  /*147e0*/  IMAD R13, R4, R7, RZ ;  /* 0x00000007040d7224 */ /* 0x000fe200078e02ff */
[----:B------:R-:W-:Y:S02]  /*147f0*/  IABS R4, R11 ;  /* 0x0000000b00047213 */ /* 0x000fe40000000000 */
[----:B------:R-:W-:Y:S01]  /*14800*/  LOP3.LUT R11, R11, R6, RZ, 0x3c, !PT ;  /* 0x000000060b0b7212 */ /* 0x000fe200078e3cff */
[----:B------:R-:W-:-:S03]  /*14810*/  IMAD.HI.U32 R13, R15, R13, R14 ;  /* 0x0000000d0f0d7227 */ /* 0x000fc600078e000e */
[----:B------:R-:W-:-:S03]  /*14820*/  ISETP.GE.AND P1, PT, R11, RZ, PT ;  /* 0x000000ff0b00720c */ /* 0x000fc60003f26270 */
[----:B------:R-:W-:-:S04]  /*14830*/  IMAD.HI.U32 R9, R13, R4, RZ ;  /* 0x000000040d097227 */ /* 0x000fc800078e00ff */
[----:B------:R-:W-:Y:S02]  /*14840*/  IMAD.HI.U32 R10, R13, R8, RZ ;  /* 0x000000080d0a7227 */ /* 0x000fe400078e00ff */
[----:B------:R-:W2:Y:S02]  /*14850*/  LD.E.64 R12, desc[UR6][R16.64+0x20] ;  /* 0x00002006100c7980 */ /* 0x000ea4000c101b00 */
[-C--:B------:R-:W-:Y:S02]  /*14860*/  IMAD R4, R9, R5.reuse, R4 ;  /* 0x0000000509047224 */ /* 0x080fe400078e0204 */
[----:B------:R-:W-:-:S03]  /*14870*/  IMAD R8, R10, R5, R8 ;  /* 0x000000050a087224 */ /* 0x000fc600078e0208 */
[C---:B------:R-:W-:Y:S02]  /*14880*/  ISETP.GT.U32.AND P2, PT, R7.reuse, R4, PT ;  /* 0x000000040700720c */ /* 0x040fe40003f44070 */
[----:B------:R-:W-:-:S11]  /*14890*/  ISETP.GT.U32.AND P3, PT, R7, R8, PT ;  /* 0x000000080700720c */ /* 0x000fd60003f64070 */
[----:B------:R-:W-:Y:S01]  /*148a0*/  @!P2 IMAD.IADD R4, R4, 0x1, -R7 ;  /* 0x000000010404a824 */ /* 0x000fe200078e0a07 */
[----:B------:R-:W-:Y:S01]  /*148b0*/  @!P2 IADD3 R9, R9, 0x1, RZ ;  /* 0x000000010909a810 */ /* 0x000fe20007ffe0ff */
[----:B------:R-:W-:Y:S01]  /*148c0*/  @!P3 VIADD R10, R10, 0x1 ;  /* 0x000000010a0ab836 */ /* 0x000fe20000000000 */
[-C--:B------:R-:W-:Y:S02]  /*148d0*/  @!P3 IADD3 R8, R8, -R7.reuse, RZ ;  /* 0x800000070808b210 */ /* 0x080fe40007ffe0ff */
[-C--:B------:R-:W-:Y:S02]  /*148e0*/  ISETP.GE.U32.AND P4, PT, R4, R7.reuse, PT ;  /* 0x000000070400720c */ /* 0x080fe40003f86070 */
[----:B------:R-:W-:Y:S02]  /*148f0*/  ISETP.GE.U32.AND P6, PT, R8, R7, PT ;  /* 0x000000070800720c */ /* 0x000fe40003fc6070 */
[----:B------:R-:W-:Y:S02]  /*14900*/  LOP3.LUT R4, R3, R6, RZ, 0x3c, !PT ;  /* 0x0000000603047212 */ /* 0x000fe400078e3cff */
[----:B------:R-:W-:-:S02]  /*14910*/  ISETP.NE.AND P2, PT, R6, RZ, PT ;  /* 0x000000ff0600720c */ /* 0x000fc40003f45270 */
[----:B------:R-:W-:Y:S02]  /*14920*/  ISETP.GE.AND P3, PT, R4, RZ, PT ;  /* 0x000000ff0400720c */ /* 0x000fe40003f66270 */
[----:B------:R-:W-:-:S03]  /*14930*/  LOP3.LUT R8, RZ, R6, RZ, 0x33, !PT ;  /* 0x00000006ff087212 */ /* 0x000fc600078e33ff */
[----:B------:R-:W-:Y:S02]  /*14940*/  @P4 VIADD R9, R9, 0x1 ;  /* 0x0000000109094836 */ /* 0x000fe40000000000 */
[----:B------:R-:W-:Y:S02]  /*14950*/  @P6 IADD3 R10, R10, 0x1, RZ ;  /* 0x000000010a0a6810 */ /* 0x000fe40007ffe0ff */
[----:B------:R-:W-:-:S04]  /*14960*/  @!P1 IMAD.MOV R9, RZ, RZ, -R9 ;  /* 0x000000ffff099224 */ /* 0x000fc800078e0a09 */
[----:B------:R-:W-:Y:S02]  /*14970*/  @!P3 IADD3 R10, -R10, RZ, RZ ;  /* 0x000000ff0a0ab210 */ /* 0x000fe40007ffe1ff */
[C---:B------:R-:W-:Y:S02]  /*14980*/  SEL R4, R8.reuse, R9, !P2 ;  /* 0x0000000908047207 */ /* 0x040fe40005000000 */
[----:B------:R-:W-:Y:S02]  /*14990*/  SEL R5, R8, R10, !P2 ;  /* 0x0000000a08057207 */ /* 0x000fe40005000000 */
[----:B------:R-:W3:Y:S01]  /*149a0*/  LD.E.64 R10, desc[UR6][R16.64+0x38] ;  /* 0x00003806100a7980 */ /* 0x000ee2000c101b00 */
[----:B------:R-:W-:-:S04]  /*149b0*/  IMAD.WIDE R48, R4, 0x4, R212 ;  /* 0x0000000404307825 */ /* 0x000fc800078e02d4 */
[C---:B------:R-:W-:Y:S01]  /*149c0*/  IMAD.WIDE R14, R5.reuse, 0x4, R212 ;  /* 0x00000004050e7825 */ /* 0x040fe200078e02d4 */
[----:B------:R-:W4:Y:S04]  /*149d0*/  LD.E R7, desc[UR6][R48.64] ;  /* 0x0000000630077980 */ /* 0x000f28000c101900 */
[----:B------:R-:W4:Y:S01]  /*149e0*/  LD.E R8, desc[UR6][R14.64] ;  /* 0x000000060e087980 */ /* 0x000f22000c101900 */
[----:B------:R-:W-:-:S04]  /*149f0*/  IMAD.IADD R5, R5, 0x1, -R4 ;  /* 0x0000000105057824 */ /* 0x000fc800078e0a04 */
[----:B------:R-:W-:-:S05]  /*14a00*/  IMAD R6, R6, R5, -0x40 ;  /* 0xffffffc006067424 */ /* 0x000fca00078e0205 */
[----:B------:R-:W-:Y:S01]  /*14a10*/  SHF.R.S32.HI R5, RZ, 0x1f, R6 ;  /* 0x0000001fff057819 */ /* 0x000fe20000011406 */
[----:B---3--:R-:W-:-:S04]  /*14a20*/  IMAD R4, R11, R6, RZ ;  /* 0x000000060b047224 */ /* 0x008fc800078e02ff */
[----:B------:R-:W-:Y:S01]  /*14a30*/  IMAD R4, R10, R5, R4 ;  /* 0x000000050a047224 */ /* 0x000fe200078e0204 */
[----:B----4-:R-:W-:Y:S01]  /*14a40*/  IADD3 R7, -R8, R7, RZ ;  /* 0x0000000708077210 */ /* 0x010fe20007ffe1ff */
[----:B------:R-:W-:-:S03]  /*14a50*/  IMAD.WIDE.U32 R8, R10, R6, RZ ;  /* 0x000000060a087225 */ /* 0x000fc600078e00ff */
[----:B------:R-:W-:Y:S01]  /*14a60*/  SHF.R.S32.HI R6, RZ, 0x1f, R7 ;  /* 0x0000001fff067819 */ /* 0x000fe20000011407 */
[----:B--2---:R-:W-:Y:S02]  /*14a70*/  IMAD R5, R13, R7, RZ ;  /* 0x000000070d057224 */ /* 0x004fe400078e02ff */
[----:B------:R-:W-:Y:S02]  /*14a80*/  IMAD.IADD R9, R9, 0x1, R4 ;  /* 0x0000000109097824 */ /* 0x000fe400078e0204 */
[----:B------:R-:W-:Y:S02]  /*14a90*/  IMAD R5, R12, R6, R5 ;  /* 0x000000060c057224 */ /* 0x000fe400078e0205 */
[----:B------:R-:W-:-:S04]  /*14aa0*/  IMAD.WIDE.U32 R8, R7, R12, R8 ;  /* 0x0000000c07087225 */ /* 0x000fc800078e0008 */
[----:B------:R-:W-:Y:S01]  /*14ab0*/  IMAD.MOV.U32 R4, RZ, RZ, R8 ;  /* 0x000000ffff047224 */ /* 0x000fe200078e0008 */
[----:B------:R-:W-:Y:S01]  /*14ac0*/  IADD3 R5, R9, R5, RZ ;  /* 0x0000000509057210 */ /* 0x000fe20007ffe0ff */
[----:B------:R-:W-:Y:S05]  /*14ad0*/  BRA `(.L_x_1083) ;  /* 0x00000000000c7947 */ /* 0x000fea0003800000 */
.L_x_1082:
[----:B------:R-:W2:Y:S02]  /*14ae0*/  LD.E R4, desc[UR6][R16.64+0x38] ;  /* 0x0000380610047980 */ /* 0x000ea4000c101900 */
[----:B--2---:R-:W-:-:S04]  /*14af0*/  LEA R4, -R4, RZ, 0x6 ;  /* 0x000000ff04047211 */ /* 0x004fc800078e31ff */
[----:B------:R-:W-:Y:S02]  /*14b00*/  SHF.R.S32.HI R5, RZ, 0x1f, R4 ;  /* 0x0000001fff057819 */ /* 0x000fe40000011404 */
.L_x_1083:
[----:B------:R-:W-:Y:S05]  /*14b10*/  BSYNC B0 ;  /* 0x0000000000007941 */ /* 0x000fea0003800000 */
.L_x_1081:
[C---:B------:R-:W-:Y:S02]  /*14b20*/  LOP3.LUT P6, RZ, R215.reuse, 0x1, RZ, 0xc0, !PT ;  /* 0x00000001d7ff7812 */ /* 0x040fe400078cc0ff */
[C---:B------:R-:W-:Y:S02]  /*14b30*/  LOP3.LUT P4, RZ, R215.reuse, 0x2, RZ, 0xc0, !PT ;  /* 0x00000002d7ff7812 */ /* 0x040fe4000788c0ff */
[----:B------:R-:W-:Y:S02]  /*14b40*/  LOP3.LUT P3, RZ, R215, 0x4, RZ, 0xc0, !PT ;  /* 0x00000004d7ff7812 */ /* 0x000fe4000786c0ff */
[C---:B------:R-:W-:Y:S02]  /*14b50*/  IADD3 R7, P1, R4.reuse, R201, RZ ;  /* 0x000000c904077210 */ /* 0x040fe40007f3e0ff */
[----:B------:R-:W-:-:S03]  /*14b60*/  LEA R14, P2, R4, R204, 0x1 ;  /* 0x000000cc040e7211 */ /* 0x000fc600078408ff */
[----:B------:R-:W-:Y:S01]  /*14b70*/  IMAD.X R6, R5, 0x1, R202, P1 ;  /* 0x0000000105067824 */ /* 0x000fe200008e06ca */
[-C--:B------:R-:W-:Y:S02]  /*14b80*/  LEA.HI.X R15, R4, R203.reuse, R5, 0x1, P2 ;  /* 0x000000cb040f7211 */ /* 0x080fe400010f0c05 */
[CC--:B------:R-:W-:Y:S02]  /*14b90*/  @P6 LEA R12, P1, R7.reuse, R204.reuse, 0x1 ;  /* 0x000000cc070c6211 */ /* 0x0c0fe400078208ff */
[CC--:B------:R-:W-:Y:S01]  /*14ba0*/  @P4 LEA R10, P2, R7.reuse, R204.reuse, 0x1 ;  /* 0x000000cc070a4211 */ /* 0x0c0fe200078408ff */
[----:B------:R-:W-:Y:S01]  /*14bb0*/  @!PT LDS RZ, [RZ] ;  /* 0x00000000fffff984 */ /* 0x000fe20000000800 */
[----:B------:R-:W-:Y:S01]  /*14bc0*/  @!PT LDS RZ, [RZ] ;  /* 0x00000000fffff984 */ /* 0x000fe20000000800 */
[----:B------:R-:W-:Y:S01]  /*14bd0*/  @!PT LDS RZ, [RZ] ;  /* 0x00000000fffff984 */ /* 0x000fe20000000800 */
[----:B------:R-:W-:Y:S01]  /*14be0*/  @P6 LDGSTS.E.BYPASS.LTC128B.128 [R211+0x6000], desc[UR6][R14.64] ;  /* 0x060000000ed36fae */ /* 0x000fe2000b901d46 */
[CCC-:B------:R-:W-:Y:S02]  /*14bf0*/  @P6 LEA.HI.X R13, R7.reuse, R203.reuse, R6.reuse, 0x1, P1 ;  /* 0x000000cb070d6211 */ /* 0x1c0fe400008f0c06 */
[C---:B------:R-:W-:Y:S01]  /*14c00*/  @P4 LEA.HI.X R11, R7.reuse, R203, R6, 0x1, P2 ;  /* 0x000000cb070b4211 */ /* 0x040fe200010f0c06 */
[----:B------:R1:W-:Y:S01]  /*14c10*/  @!P6 STS.128 [R211+0x6000], RZ ;  /* 0x006000ffd300e388 */ /* 0x0003e20000000c00 */
[----:B------:R-:W-:-:S02]  /*14c20*/  @P3 LEA R8, P1, R7, R204, 0x1 ;  /* 0x000000cc07083211 */ /* 0x000fc400078208ff */
[C---:B------:R-:W-:Y:S02]  /*14c30*/  IADD3 R5, P2, R7.reuse, R201, RZ ;  /* 0x000000c907057210 */ /* 0x040fe40007f5e0ff */
[----:B------:R-:W-:Y:S02]  /*14c40*/  @P3 LEA.HI.X R9, R7, R203, R6, 0x1, P1 ;  /* 0x000000cb07093211 */ /* 0x000fe400008f0c06 */
[CC--:B------:R-:W-:Y:S01]  /*14c50*/  @P6 LEA R52, P1, R5.reuse, R204.reuse, 0x1 ;  /* 0x000000cc05346211 */ /* 0x0c0fe200078208ff */
[----:B------:R-:W-:Y:S01]  /*14c60*/  IMAD.X R6, R6, 0x1, R202, P2 ;  /* 0x0000000106067824 */ /* 0x000fe200010e06ca */
[----:B------:R-:W-:-:S04]  /*14c70*/  @P4 LEA R50, P2, R5, R204, 0x1 ;  /* 0x000000cc05324211 */ /* 0x000fc800078408ff */
[CCC-:B------:R-:W-:Y:S02]  /*14c80*/  @P6 LEA.HI.X R53, R5.reuse, R203.reuse, R6.reuse, 0x1, P1 ;  /* 0x000000cb05356211 */ /* 0x1c0fe400008f0c06 */
[C-C-:B------:R-:W-:Y:S02]  /*14c90*/  @P4 LEA.HI.X R51, R5.reuse, R203, R6.reuse, 0x1, P2 ;  /* 0x000000cb05334211 */ /* 0x140fe400010f0c06 */
[CC--:B------:R-:W-:Y:S02]  /*14ca0*/  @P3 LEA R48, P1, R5.reuse, R204.reuse, 0x1 ;  /* 0x000000cc05303211 */ /* 0x0c0fe400078208ff */
[C---:B------:R-:W-:Y:S02]  /*14cb0*/  IADD3 R4, P2, R5.reuse, R201, RZ ;  /* 0x000000c905047210 */ /* 0x040fe40007f5e0ff */
[----:B------:R-:W-:Y:S01]  /*14cc0*/  @P3 LEA.HI.X R49, R5, R203, R6, 0x1, P1 ;  /* 0x000000cb05313211 */ /* 0x000fe200008f0c06 */
[----:B------:R-:W-:Y:S01]  /*14cd0*/  @P4 IMAD.MOV.U32 R5, RZ, RZ, R15 ;  /* 0x000000ffff054224 */ /* 0x000fe200078e000f */
[-C--:B------:R-:W-:Y:S01]  /*14ce0*/  @P6 LEA R60, P1, R4, R204.reuse, 0x1 ;  /* 0x000000cc043c6211 */ /* 0x080fe200078208ff */
[----:B------:R-:W-:Y:S01]  /*14cf0*/  IMAD.X R6, R6, 0x1, R202, P2 ;  /* 0x0000000106067824 */ /* 0x000fe200010e06ca */
[----:B------:R-:W-:-:S04]  /*14d00*/  @P4 LEA R58, P2, R4, R204, 0x1 ;  /* 0x000000cc043a4211 */ /* 0x000fc800078408ff */
[CC--:B------:R-:W-:Y:S02]  /*14d10*/  @P6 LEA.HI.X R61, R4.reuse, R203.reuse, R6, 0x1, P1 ;  /* 0x000000cb043d6211 */ /* 0x0c0fe400008f0c06 */
[C---:B------:R-:W-:Y:S01]  /*14d20*/  @P3 LEA R62, P1, R4.reuse, R204, 0x1 ;  /* 0x000000cc043e3211 */ /* 0x040fe200078208ff */
[----:B------:R-:W-:Y:S01]  /*14d30*/  IMAD.MOV.U32 R204, RZ, RZ, R14 ;  /* 0x000000ffffcc7224 */ /* 0x000fe200078e000e */
[CCC-:B------:R-:W-:Y:S02]  /*14d40*/  @P4 LEA.HI.X R59, R4.reuse, R203.reuse, R6.reuse, 0x1, P2 ;  /* 0x000000cb043b4211 */ /* 0x1c0fe400010f0c06 */
[----:B------:R-:W-:Y:S01]  /*14d50*/  @P3 LEA.HI.X R63, R4, R203, R6, 0x1, P1 ;  /* 0x000000cb043f3211 */ /* 0x000fe200008f0c06 */
[----:B------:R-:W-:Y:S02]  /*14d60*/  @P4 IMAD.MOV.U32 R4, RZ, RZ, R14 ;  /* 0x000000ffff044224 */ /* 0x000fe400078e000e */
[----:B------:R-:W-:-:S03]  /*14d70*/  IMAD.MOV.U32 R203, RZ, RZ, R15 ;  /* 0x000000ffffcb7224 */ /* 0x000fc600078e000f */
[----:B------:R-:W-:Y:S01]  /*14d80*/  @!PT LDS RZ, [RZ] ;  /* 0x00000000fffff984 */ /* 0x000fe20000000800 */
[----:B------:R-:W-:Y:S01]  /*14d90*/  @!PT LDS RZ, [RZ] ;  /* 0x00000000fffff984 */ /* 0x000fe20000000800 */
[----:B------:R-:W-:Y:S01]  /*14da0*/  @!PT LDS RZ, [RZ] ;  /* 0x00000000fffff984 */ /* 0x000fe20000000800 */
[----:B------:R2:W-:Y:S04]  /*14db0*/  @P4 LDGSTS.E.BYPASS.LTC128B.128 [R211+0x8000], desc[UR6][R4.64+0x80] ;  /* 0x0800008004d34fae */ /* 0x0005e8000b901d46 */
[----:B------:R1:W-:Y:S01]  /*14dc0*/  @!P4 STS.128 [R211+0x8000], RZ ;  /* 0x008000ffd300c388 */ /* 0x0003e20000000c00 */
[----:B--2---:R-:W-:Y:S02]  /*14dd0*/  @P3 IMAD.MOV.U32 R4, RZ, RZ, R14 ;  /* 0x000000ffff043224 */ /* 0x004fe400078e000e */
[----:B------:R-:W-:-:S05]  /*14de0*/  @P3 IMAD.MOV.U32 R5, RZ, RZ, R15 ;  /* 0x000000ffff053224 */ /* 0x000fca00078e000f */
        /* <DEDUP_REMOVED lines=50> */
[----:B------:R-:W0:Y:S02]  /*15110*/  LDGDEPBAR ;  /* 0x00000000000079af */ /* 0x000e240000000000 */
.L_x_1080:
[----:B------:R-:W-:Y:S05]  /*15120*/  BSYNC B1 ;  /* 0x0000000000017941 */ /* 0x000fea0003800000 */
.L_x_1079:
[----:B------:R2:W3:Y:S01]  /*15130*/  LD.E R166, desc[UR6][R16.64+0xdc] ;  /* 0x0000dc0610a67980 */ /* 0x0004e2000c101900 */
[----:B------:R-:W-:Y:S01]  /*15140*/  IMAD.IADD R3, R3, 0x1, R18 ;  /* 0x0000000103037824 */ /* 0x000fe200078e0212 */
[----:B------:R-:W-:-:S03]  /*15150*/  LEA R198, R54, UR4, 0x1 ;  /* 0x0000000436c67c11 */ /* 0x000fc6000f8e08ff */
[C---:B-1----:R-:W-:Y:S02]  /*15160*/  VIADD R5, R3.reuse, 0x1 ;  /* 0x0000000103057836 */ /* 0x042fe40000000000 */
[C---:B------:R-:W-:Y:S01]  /*15170*/  VIADD R7, R3.reuse, 0x8 ;  /* 0x0000000803077836 */ /* 0x040fe20000000000 */
[----:B------:R-:W-:Y:S01]  /*15180*/  LDSM.16.MT88.4 R64, [R198+0xe000] ;  /* 0x00e00000c640783b */ /* 0x000fe20000004200 */
[----:B------:R-:W-:Y:S01]  /*15190*/  VIADD R9, R3, 0x30 ;  /* 0x0000003003097836 */ /* 0x000fe20000000000 */
[----:B------:R-:W-:Y:S01]  /*151a0*/  ISETP.GE.AND P6, PT, R5, R0, PT ;  /* 0x000000000500720c */ /* 0x000fe20003fc6270 */
[--C-:B------:R-:W-:Y:S01]  /*151b0*/  IMAD R197, R57, 0x2, R198.reuse ;  /* 0x0000000239c57824 */ /* 0x100fe200078e02c6 */
[----:B------:R-:W-:Y:S01]  /*151c0*/  ISETP.GE.AND P2, PT, R5, R2, PT ;  /* 0x000000020500720c */ /* 0x000fe20003f46270 */
[----:B------:R-:W-:Y:S01]  /*151d0*/  VIADD R5, R3, 0x9 ;  /* 0x0000000903057836 */ /* 0x000fe20000000000 */
[----:B------:R-:W-:Y:S01]  /*151e0*/  ISETP.GE.AND P1, PT, R7, R0, PT ;  /* 0x000000000700720c */ /* 0x000fe20003f26270 */
[----:B------:R-:W-:Y:S01]  /*151f0*/  IMAD R196, R55, 0x2, R198 ;  /* 0x0000000237c47824 */ /* 0x000fe200078e02c6 */
[----:B------:R-:W-:Y:S01]  /*15200*/  ISETP.GE.AND P3, PT, R7, R2, PT ;  /* 0x000000020700720c */ /* 0x000fe20003f66270 */
[----:B------:R-:W-:Y:S01]  /*15210*/  VIADD R7, R3, 0x10 ;  /* 0x0000001003077836 */ /* 0x000fe20000000000 */
[----:B------:R-:W-:Y:S01]  /*15220*/  ISETP.GE.AND P4, PT, R5, R0, PT ;  /* 0x000000000500720c */ /* 0x000fe20003f86270 */
        /* <DEDUP_REMOVED lines=8> */
[C---:B------:R-:W-:Y:S01]  /*152b0*/  ISETP.GE.AND P4, PT, R7.reuse, R2, PT ;  /* 0x000000020700720c */ /* 0x040fe20003f86270 */
[----:B------:R-:W-:Y:S01]  /*152c0*/  LDSM.16.MT88.4 R104, [R197+0x10000] ;  /* 0x01000000c568783b */ /* 0x000fe20000004200 */
[-C--:B------:R-:W-:Y:S01]  /*152d0*/  ISETP.GE.AND P3, PT, R7, R0.reuse, PT ;  /* 0x000000000700720c */ /* 0x080fe20003f66270 */
[----:B------:R-:W-:Y:S01]  /*152e0*/  VIADD R7, R3, 0x18 ;  /* 0x0000001803077836 */ /* 0x000fe20000000000 */
[----:B--2---:R-:W-:Y:S01]  /*152f0*/  FSEL R16, R43, -INF , !P1 ;  /* 0xff8000002b107808 */ /* 0x004fe20004800000 */
[----:B------:R-:W-:Y:S01]  /*15300*/  LDSM.16.MT88.4 R124, [R198+0xc000] ;  /* 0x00c00000c67c783b */ /* 0x000fe20000004200 */
[----:B------:R-:W-:Y:S02]  /*15310*/  ISETP.GE.AND P1, PT, R5, R0, PT ;  /* 0x000000000500720c */ /* 0x000fe40003f26270 */
[----:B------:R-:W-:Y:S01]  /*15320*/  FSEL R8, R38, -INF , !P4 ;  /* 0xff80000026087808 */ /* 0x000fe20006000000 */
[----:B------:R-:W-:Y:S01]  /*15330*/  LDSM.16.MT88.4 R56, [R195+0xc000] ;  /* 0x00c00000c338783b */ /* 0x000fe20000004200 */
[----:B------:R-:W-:-:S02]  /*15340*/  FSEL R14, R36, -INF , !P3 ;  /* 0xff800000240e7808 */ /* 0x000fc40005800000 */
[----:B------:R-:W-:Y:S01]  /*15350*/  FSEL R38, R45, -INF , !P6 ;  /* 0xff8000002d267808 */ /* 0x000fe20007000000 */
[----:B------:R-:W-:Y:S01]  /*15360*/  LDSM.16.MT88.4 R72, [R197+0xe000] ;  /* 0x00e00000c548783b */ /* 0x000fe20000004200 */
[----:B------:R-:W-:Y:S01]  /*15370*/  ISETP.GE.AND P3, PT, R5, R2, PT ;  /* 0x000000020500720c */ /* 0x000fe20003f66270 */
[----:B------:R-:W-:Y:S01]  /*15380*/  VIADD R5, R3, 0x19 ;  /* 0x0000001903057836 */ /* 0x000fe20000000000 */
[----:B------:R-:W-:Y:S01]  /*15390*/  FSEL R12, R37, -INF , !P1 ;  /* 0xff800000250c7808 */ /* 0x000fe20004800000 */
[----:B------:R-:W-:Y:S01]  /*153a0*/  LDSM.16.MT88.4 R108, [R196+0x10000] ;  /* 0x01000000c46c783b */ /* 0x000fe20000004200 */
[-C--:B------:R-:W-:Y:S02]  /*153b0*/  ISETP.GE.AND P6, PT, R3, R0.reuse, PT ;  /* 0x000000000300720c */ /* 0x080fe40003fc6270 */
[C---:B------:R-:W-:Y:S01]  /*153c0*/  ISETP.GE.AND P4, PT, R7.reuse, R0, PT ;  /* 0x000000000700720c */ /* 0x040fe20003f86270 */
[----:B------:R-:W-:Y:S01]  /*153d0*/  LDSM.16.MT88.4 R140, [R195+0x10000] ;  /* 0x01000000c38c783b */ /* 0x000fe20000004200 */
[----:B------:R-:W-:Y:S01]  /*153e0*/  ISETP.GE.AND P1, PT, R7, R2, PT ;  /* 0x000000020700720c */ /* 0x000fe20003f26270 */
[----:B------:R-:W-:Y:S01]  /*153f0*/  VIADD R7, R3, 0x20 ;  /* 0x0000002003077836 */ /* 0x000fe20000000000 */
[----:B------:R-:W-:Y:S01]  /*15400*/  FSEL R44, R44, -INF , !P6 ;  /* 0xff8000002c2c7808 */ /* 0x000fe20007000000 */
[----:B------:R-:W-:Y:S01]  /*15410*/  LDSM.16.MT88.4 R136, [R198+0xc800] ;  /* 0x00c80000c688783b */ /* 0x000fe20000004200 */
[----:B------:R-:W-:-:S02]  /*15420*/  FSEL R6, R39, -INF , !P3 ;  /* 0xff80000027067808 */ /* 0x000fc40005800000 */
[----:B------:R-:W-:Y:S02]  /*15430*/  FSEL R36, R47, -INF , !P2 ;  /* 0xff8000002f247808 */ /* 0x000fe40005000000 */
[C---:B------:R-:W-:Y:S02]  /*15440*/  ISETP.GE.AND P3, PT, R5.reuse, R2, PT ;  /* 0x000000020500720c */ /* 0x040fe40003f66270 */
[----:B------:R-:W-:Y:S02]  /*15450*/  FSEL R32, R32, -INF , !P4 ;  /* 0xff80000020207808 */ /* 0x000fe40006000000 */
[----:B------:R-:W-:Y:S02]  /*15460*/  FSEL R34, R34, -INF , !P1 ;  /* 0xff80000022227808 */ /* 0x000fe40004800000 */
[-C--:B------:R-:W-:Y:S01]  /*15470*/  ISETP.GE.AND P2, PT, R5, R0.reuse, PT ;  /* 0x000000000500720c */ /* 0x080fe20003f46270 */
[----:B------:R-:W-:Y:S01]  /*15480*/  VIADD R5, R3, 0x21 ;  /* 0x0000002103057836 */ /* 0x000fe20000000000 */
[----:B------:R-:W-:-:S02]  /*15490*/  ISETP.GE.AND P4, PT, R7, R0, PT ;  /* 0x000000000700720c */ /* 0x000fc40003f86270 */
[----:B------:R-:W-:Y:S02]  /*154a0*/  ISETP.GE.AND P1, PT, R7, R2, PT ;  /* 0x000000020700720c */ /* 0x000fe40003f26270 */
[----:B------:R-:W-:Y:S02]  /*154b0*/  FMNMX.FTZ R7, R44, R38, !PT ;  /* 0x000000262c077209 */ /* 0x000fe40007810000 */
[----:B------:R-:W-:Y:S02]  /*154c0*/  FSEL R4, R35, -INF , !P3 ;  /* 0xff80000023047808 */ /* 0x000fe40005800000 */
[----:B------:R-:W-:Y:S02]  /*154d0*/  ISETP.GE.AND P3, PT, R3, R2, PT ;  /* 0x000000020300720c */ /* 0x000fe40003f66270 */
[----:B------:R-:W-:Y:S02]  /*154e0*/  FSEL R10, R33, -INF , !P2 ;  /* 0xff800000210a7808 */ /* 0x000fe40005000000 */
[----:B------:R-:W-:-:S02]  /*154f0*/  FMNMX.FTZ R7, R48, R7, !PT ;  /* 0x0000000730077209 */ /* 0x000fc40007810000 */
[C---:B------:R-:W-:Y:S02]  /*15500*/  ISETP.GE.AND P6, PT, R5.reuse, R0, PT ;  /* 0x000000000500720c */ /* 0x040fe40003fc6270 */
[----:B------:R-:W-:Y:S01]  /*15510*/  ISETP.GE.AND P2, PT, R5, R2, PT ;  /* 0x000000020500720c */ /* 0x000fe20003f46270 */
[----:B------:R-:W-:Y:S01]  /*15520*/  VIADD R5, R3, 0x28 ;  /* 0x0000002803057836 */ /* 0x000fe20000000000 */
[----:B------:R-:W-:Y:S02]  /*15530*/  FSEL R46, R46, -INF , !P3 ;  /* 0xff8000002e2e7808 */ /* 0x000fe40005800000 */
[----:B------:R-:W-:Y:S02]  /*15540*/  FMNMX.FTZ R7, R40, R7, !PT ;  /* 0x0000000728077209 */ /* 0x000fe40007810000 */
[----:B------:R-:W-:Y:S02]  /*15550*/  FSEL R158, R28, -INF , !P4 ;  /* 0xff8000001c9e7808 */ /* 0x000fe40006000000 */
[----:B------:R-:W-:-:S02]  /*15560*/  FSEL R164, R30, -INF , !P1 ;  /* 0xff8000001ea47808 */ /* 0x000fc40004800000 */
[C---:B------:R-:W-:Y:S02]  /*15570*/  ISETP.GE.AND P4, PT, R5.reuse, R0, PT ;  /* 0x000000000500720c */ /* 0x040fe40003f86270 */
[----:B------:R-:W-:Y:S02]  /*15580*/  ISETP.GE.AND P1, PT, R5, R2, PT ;  /* 0x000000020500720c */ /* 0x000fe40003f26270 */
[----:B------:R-:W-:Y:S02]  /*15590*/  FMNMX.FTZ R11, R46, R36, !PT ;  /* 0x000000242e0b7209 */ /* 0x000fe40007810000 */
[----:B------:R-:W-:Y:S01]  /*155a0*/  FMNMX.FTZ R5, R14, R7, !PT ;  /* 0x000000070e057209 */ /* 0x000fe20007810000 */
[----:B------:R-:W-:Y:S01]  /*155b0*/  VIADD R7, R3, 0x29 ;  /* 0x0000002903077836 */ /* 0x000fe20000000000 */
[----:B------:R-:W-:Y:S02]  /*155c0*/  FMNMX.FTZ R11, R18, R11, !PT ;  /* 0x0000000b120b7209 */ /* 0x000fe40007810000 */
[----:B------:R-:W-:-:S02]  /*155d0*/  FMNMX.FTZ R5, R12, R5, !PT ;  /* 0x000000050c057209 */ /* 0x000fc40007810000 */
[----:B------:R-:W-:Y:S02]  /*155e0*/  FMNMX.FTZ R11, R16, R11, !PT ;  /* 0x0000000b100b7209 */ /* 0x000fe40007810000 */
[----:B------:R-:W-:Y:S01]  /*155f0*/  FMNMX.FTZ R13, R32, R5, !PT ;  /* 0x00000005200d7209 */ /* 0x000fe20007810000 */
[----:B------:R-:W-:Y:S01]  /*15600*/  VIADD R5, R3, 0x38 ;  /* 0x0000003803057836 */ /* 0x000fe20000000000 */
[----:B------:R-:W-:Y:S02]  /*15610*/  FMNMX.FTZ R11, R8, R11, !PT ;  /* 0x0000000b080b7209 */ /* 0x000fe40007810000 */
[----:B------:R-:W-:Y:S02]  /*15620*/  FMNMX.FTZ R13, R10, R13, !PT ;  /* 0x0000000d0a0d7209 */ /* 0x000fe40007810000 */
[----:B------:R-:W-:Y:S02]  /*15630*/  FMNMX.FTZ R11, R6, R11, !PT ;  /* 0x0000000b060b7209 */ /* 0x000fe40007810000 */
[----:B------:R-:W-:-:S02]  /*15640*/  FSEL R232, R29, -INF , !P6 ;  /* 0xff8000001de87808 */ /* 0x000fc40007000000 */
[----:B------:R-:W-:Y:S02]  /*15650*/  FMNMX.FTZ R13, R158, R13, !PT ;  /* 0x0000000d9e0d7209 */ /* 0x000fe40007810000 */
[----:B------:R-:W-:Y:S02]  /*15660*/  FMNMX.FTZ R11, R34, R11, !PT ;  /* 0x0000000b220b7209 */ /* 0x000fe40007810000 */
[C---:B------:R-:W-:Y:S02]  /*15670*/  ISETP.GE.AND P6, PT, R7.reuse, R0, PT ;  /* 0x000000000700720c */ /* 0x040fe40003fc6270 */
[----:B------:R-:W-:Y:S02]  /*15680*/  FSEL R162, R24, -INF , !P4 ;  /* 0xff80000018a27808 */ /* 0x000fe40006000000 */
[----:B------:R-:W-:Y:S02]  /*15690*/  FMNMX.FTZ R13, R232, R13, !PT ;  /* 0x0000000de80d7209 */ /* 0x000fe40007810000 */
[----:B------:R-:W-:Y:S01]  /*156a0*/  ISETP.GE.AND P3, PT, R7, R2, PT ;  /* 0x000000020700720c */ /* 0x000fe20003f66270 */
[----:B------:R-:W-:Y:S01]  /*156b0*/  VIADD R7, R3, 0x31 ;  /* 0x0000003103077836 */ /* 0x000fe20000000000 */
[----:B------:R-:W-:Y:S01]  /*156c0*/  FSEL R228, R31, -INF , !P2 ;  /* 0xff8000001fe47808 */ /* 0x000fe20005000000 */
[----:B------:R-:W-:Y:S01]  /*156d0*/  VIADD R3, R3, 0x39 ;  /* 0x0000003903037836 */ /* 0x000fe20000000000 */
[----:B------:R-:W-:Y:S01]  /*156e0*/  FMNMX.FTZ R11, R4, R11, !PT ;  /* 0x0000000b040b7209 */ /* 0x000fe20007810000 */
[----:B------:R-:W-:Y:S01]  /*156f0*/  LDSM.16.MT88.4 R28, [R195+0xc800] ;  /* 0x00c80000c31c783b */ /* 0x000fe20000004200 */
        /* <DEDUP_REMOVED lines=33> */
[----:B------:R-:W-:Y:S01]  /*15910*/  FMNMX.FTZ R11, R170, R11, !PT ;  /* 0x0000000baa0b7209 */ /* 0x000fe20007810000 */
[----:B------:R-:W-:Y:S03]  /*15920*/  LDSM.16.MT88.4 R80, [R196+0xe000] ;  /* 0x00e00000c450783b */ /* 0x000fe60000004200 */
[----:B------:R-:W-:-:S05]  /*15930*/  FMNMX.FTZ R22, R168, R11, !PT ;  /* 0x0000000ba8167209 */ /* 0x000fca0007810000 */
[----:B------:R-:W2:Y:S01]  /*15940*/  SHFL.BFLY PT, R3, R22, 0x2, 0x1f ;  /* 0x0c401f0016037f89 */ /* 0x000ea200000e0000 */
[----:B-1----:R-:W-:-:S05]  /*15950*/  FMNMX.FTZ R9, R9, R20, !PT ;  /* 0x0000001409097209 */ /* 0x002fca0007810000 */
[----:B------:R-:W1:Y:S01]  /*15960*/  SHFL.BFLY PT, R132, R9, 0x1, 0x1f ;  /* 0x0c201f0009847f89 */ /* 0x000e6200000e0000 */
[----:B--2---:R-:W-:-:S05]  /*15970*/  FMNMX.FTZ R20, R22, R3, !PT ;  /* 0x0000000316147209 */ /* 0x004fca0007810000 */
[----:B------:R-:W2:Y:S01]  /*15980*/  SHFL.BFLY PT, R3, R20, 0x1, 0x1f ;  /* 0x0c201f0014037f89 */ /* 0x000ea200000e0000 */
[----:B-1----:R-:W-:-:S04]  /*15990*/  FMNMX.FTZ R132, R9, R132, !PT ;  /* 0x0000008409847209 */ /* 0x002fc80007810000 */
[----:B------:R-:W-:Y:S02]  /*159a0*/  FSETP.NEU.FTZ.AND P1, PT, R132, -INF , PT ;  /* 0xff8000008400780b */ /* 0x000fe40003f3d000 */
[----:B--2---:R-:W-:Y:S02]  /*159b0*/  FMNMX.FTZ R3, R20, R3, !PT ;  /* 0x0000000314037209 */ /* 0x004fe40007810000 */
[----:B------:R-:W-:Y:S01]  /*159c0*/  LDSM.16.MT88.4 R20, [R196+0xe800] ;  /* 0x00e80000c414783b */ /* 0x000fe20000004200 */
[C---:B---3--:R-:W-:Y:S02]  /*159d0*/  FMUL.FTZ R171, R166.reuse, R132 ;  /* 0x00000084a6ab7220 */ /* 0x048fe40000410000 */
[----:B------:R-:W-:-:S03]  /*159e0*/  FMUL.FTZ R165, R166, R3 ;  /* 0x00000003a6a57220 */ /* 0x000fc60000410000 */
[----:B------:R-:W-:Y:S02]  /*159f0*/  FSEL R171, R171, RZ, P1 ;  /* 0x000000ffabab7208 */ /* 0x000fe40000800000 */
[----:B------:R-:W-:-:S03]  /*15a00*/  FSETP.NEU.FTZ.AND P1, PT, R3, -INF , PT ;  /* 0xff8000000300780b */ /* 0x000fc60003f3d000 */
[-CC-:B------:R-:W-:Y:S01]  /*15a10*/  FFMA.FTZ R150, R40, R166.reuse, -R171.reuse ;  /* 0x000000a628967223 */ /* 0x180fe200000108ab */
[----:B------:R-:W-:Y:S01]  /*15a20*/  FSEL R165, R165, RZ, P1 ;  /* 0x000000ffa5a57208 */ /* 0x000fe20000800000 */
[----:B------:R-:W1:Y:S01]  /*15a30*/  LDSM.16.MT88.4 R40, [R197+0xc000] ;  /* 0x00c00000c528783b */ /* 0x000e620000004200 */
[-CC-:B------:R-:W-:Y:S01]  /*15a40*/  FFMA.FTZ R155, R44, R166.reuse, -R171.reuse ;  /* 0x000000a62c9b7223 */ /* 0x180fe200000108ab */
[-CC-:B------:R-:W-:Y:S01]  /*15a50*/  FFMA.FTZ R154, R38, R166.reuse, -R171.reuse ;  /* 0x000000a6269a7223 */ /* 0x180fe200000108ab */
[-C--:B------:R-:W-:Y:S01]  /*15a60*/  FFMA.FTZ R153, R48, R166.reuse, -R171 ;  /* 0x000000a630997223 */ /* 0x080fe200000108ab */
[-CC-:B------:R-:W-:Y:S01]  /*15a70*/  FFMA.FTZ R156, R46, R166.reuse, -R165.reuse ;  /* 0x000000a62e9c7223 */ /* 0x180fe200000108a5 */
[-CC-:B------:R-:W-:Y:S01]  /*15a80*/  FFMA.FTZ R157, R36, R166.reuse, -R165.reuse ;  /* 0x000000a6249d7223 */ /* 0x180fe200000108a5 */
[-CC-:B------:R-:W-:Y:S01]  /*15a90*/  FFMA.FTZ R152, R18, R166.reuse, -R165.reuse ;  /* 0x000000a612987223 */ /* 0x180fe200000108a5 */
[-C--:B------:R-:W-:Y:S01]  /*15aa0*/  FFMA.FTZ R151, R16, R166.reuse, -R165 ;  /* 0x000000a610977223 */ /* 0x080fe200000108a5 */
[----:B------:R-:W-:Y:S01]  /*15ab0*/  MUFU.EX2 R155, R155 ;  /* 0x0000009b009b7308 */ /* 0x000fe20000000800 */
[-CC-:B------:R-:W-:Y:S01]  /*15ac0*/  FFMA.FTZ R149, R14, R166.reuse, -R171.reuse ;  /* 0x000000a60e957223 */ /* 0x180fe200000108ab */
[-CC-:B------:R-:W-:Y:S01]  /*15ad0*/  FFMA.FTZ R146, R12, R166.reuse, -R171.reuse ;  /* 0x000000a60c927223 */ /* 0x180fe200000108ab */
[-C--:B------:R-:W-:Y:S01]  /*15ae0*/  FFMA.FTZ R134, R10, R166.reuse, -R171 ;  /* 0x000000a60a867223 */ /* 0x080fe200000108ab */
[-C--:B------:R-:W-:Y:S01]  /*15af0*/  FFMA.FTZ R148, R8, R166.reuse, -R165 ;  /* 0x000000a608947223 */ /* 0x080fe200000108a5 */
[----:B------:R-:W2:Y:S01]  /*15b00*/  LDSM.16.MT88.4 R12, [R197+0xc800] ;  /* 0x00c80000c50c783b */ /* 0x000ea20000004200 */
[-C--:B------:R-:W-:Y:S01]  /*15b10*/  FFMA.FTZ R147, R32, R166.reuse, -R171 ;  /* 0x000000a620937223 */ /* 0x080fe200000108ab */
[-CC-:B------:R-:W-:Y:S01]  /*15b20*/  FFMA.FTZ R145, R6, R166.reuse, -R165.reuse ;  /* 0x000000a606917223 */ /* 0x180fe200000108a5 */
[----:B------:R-:W3:Y:S01]  /*15b30*/  MUFU.EX2 R154, R154 ;  /* 0x0000009a009a7308 */ /* 0x000ee20000000800 */
[----:B------:R-:W4:Y:S01]  /*15b40*/  LDSM.16.MT88.4 R8, [R198+0xe800] ;  /* 0x00e80000c608783b */ /* 0x000f220000004200 */
[-CC-:B------:R-:W-:Y:S01]  /*15b50*/  FFMA.FTZ R144, R34, R166.reuse, -R165.reuse ;  /* 0x000000a622907223 */ /* 0x180fe200000108a5 */
[-C--:B------:R-:W-:Y:S01]  /*15b60*/  FFMA.FTZ R135, R4, R166.reuse, -R165 ;  /* 0x000000a604877223 */ /* 0x080fe200000108a5 */
[-CC-:B------:R-:W-:Y:S01]  /*15b70*/  FFMA.FTZ R158, R158, R166.reuse, -R171.reuse ;  /* 0x000000a69e9e7223 */ /* 0x180fe200000108ab */
[----:B------:R-:W5:Y:S01]  /*15b80*/  LDSM.16.MT88.4 R48, [R196+0xc000] ;  /* 0x00c00000c430783b */ /* 0x000f620000004200 */
[-CC-:B------:R-:W-:Y:S01]  /*15b90*/  FFMA.FTZ R159, R232, R166.reuse, -R171.reuse ;  /* 0x000000a6e89f7223 */ /* 0x180fe200000108ab */
[-CC-:B------:R-:W-:Y:S01]  /*15ba0*/  FFMA.FTZ R162, R162, R166.reuse, -R171.reuse ;  /* 0x000000a6a2a27223 */ /* 0x180fe200000108ab */
[----:B------:R-:W-:Y:S01]  /*15bb0*/  MUFU.EX2 R153, R153 ;  /* 0x0000009900997308 */ /* 0x000fe20000000800 */
[----:B------:R-:W5:Y:S01]  /*15bc0*/  LDSM.16.MT88.4 R16, [R195+0xe800] ;  /* 0x00e80000c310783b */ /* 0x000f620000004200 */
[-C--:B------:R-:W-:Y:S01]  /*15bd0*/  FFMA.FTZ R163, R230, R166.reuse, -R171 ;  /* 0x000000a6e6a37223 */ /* 0x080fe200000108ab */
[-CC-:B------:R-:W-:Y:S01]  /*15be0*/  FFMA.FTZ R164, R164, R166.reuse, -R165.reuse ;  /* 0x000000a6a4a47223 */ /* 0x180fe200000108a5 */
[-CC-:B------:R-:W-:Y:S01]  /*15bf0*/  FFMA.FTZ R167, R228, R166.reuse, -R165.reuse ;  /* 0x000000a6e4a77223 */ /* 0x180fe200000108a5 */
[----:B------:R-:W-:Y:S01]  /*15c00*/  LDSM.16.MT88.4 R32, [R196+0xc800] ;  /* 0x00c80000c420783b */ /* 0x000fe20000004200 */
[-CC-:B------:R-:W-:Y:S01]  /*15c10*/  FFMA.FTZ R169, R226, R166.reuse, -R165.reuse ;  /* 0x000000a6e2a97223 */ /* 0x180fe200000108a5 */
[-C--:B------:R-:W-:Y:S01]  /*15c20*/  FFMA.FTZ R174, R174, R166.reuse, -R165 ;  /* 0x000000a6aeae7223 */ /* 0x080fe200000108a5 */
[----:B------:R-:W1:Y:S01]  /*15c30*/  MUFU.EX2 R150, R150 ;  /* 0x0000009600967308 */ /* 0x000e620000000800 */
[----:B---3--:R-:W-:Y:S01]  /*15c40*/  F2FP.BF16.F32.PACK_AB R112, R154, R155 ;  /* 0x0000009b9a70723e */ /* 0x008fe200000010ff */
[-CC-:B------:R-:W-:Y:S01]  /*15c50*/  FFMA.FTZ R173, R224, R166.reuse, -R171.reuse ;  /* 0x000000a6e0ad7223 */ /* 0x180fe200000108ab */
[-CC-:B------:R-:W-:Y:S01]  /*15c60*/  FFMA.FTZ R222, R222, R166.reuse, -R171.reuse ;  /* 0x000000a6dede7223 */ /* 0x180fe200000108ab */
[-CC-:B------:R-:W-:Y:S01]  /*15c70*/  FFMA.FTZ R175, R220, R166.reuse, -R171.reuse ;  /* 0x000000a6dcaf7223 */ /* 0x180fe200000108ab */
[-C--:B------:R-:W-:Y:S01]  /*15c80*/  FFMA.FTZ R218, R218, R166.reuse, -R171 ;  /* 0x000000a6dada7223 */ /* 0x080fe200000108ab */
[-CC-:B------:R-:W-:Y:S01]  /*15c90*/  FFMA.FTZ R171, R216, R166.reuse, -R165.reuse ;  /* 0x000000a6d8ab7223 */ /* 0x180fe200000108a5 */
[-CC-:B------:R-:W-:Y:S01]  /*15ca0*/  FFMA.FTZ R172, R172, R166.reuse, -R165.reuse ;  /* 0x000000a6acac7223 */ /* 0x180fe200000108a5 */
[----:B------:R-:W-:Y:S01]  /*15cb0*/  MUFU.EX2 R156, R156 ;  /* 0x0000009c009c7308 */ /* 0x000fe20000000800 */
[-CC-:B------:R-:W-:Y:S01]  /*15cc0*/  FFMA.FTZ R170, R170, R166.reuse, -R165.reuse ;  /* 0x000000a6aaaa7223 */ /* 0x180fe200000108a5 */
[----:B------:R-:W-:Y:S01]  /*15cd0*/  FFMA.FTZ R217, R168, R166, -R165 ;  /* 0x000000a6a8d97223 */ /* 0x000fe200000108a5 */
[----:B------:R-:W-:-:S05]  /*15ce0*/  FADD.FTZ R154, R155, R154 ;  /* 0x0000009a9b9a7221 */ /* 0x000fca0000010000 */
[----:B------:R-:W3:Y:S01]  /*15cf0*/  MUFU.EX2 R157, R157 ;  /* 0x0000009d009d7308 */ /* 0x000ee20000000800 */
[----:B-1----:R-:W-:Y:S01]  /*15d00*/  F2FP.BF16.F32.PACK_AB R114, R150, R153 ;  /* 0x000000999672723e */ /* 0x002fe200000010ff */
[----:B------:R-:W-:-:S04]  /*15d10*/  FADD.FTZ R153, R153, R154 ;  /* 0x0000009a99997221 */ /* 0x000fc80000010000 */
[----:B------:R-:W-:Y:S02]  /*15d20*/  FADD.FTZ R150, R150, R153 ;  /* 0x0000009996967221 */ /* 0x000fe40000010000 */
[----:B------:R-:W-:Y:S08]  /*15d30*/  MUFU.EX2 R152, R152 ;  /* 0x0000009800987308 */ /* 0x000ff00000000800 */
        /* <DEDUP_REMOVED lines=40> */
[----:B------:R-:W-:Y:S05]  /*15fc0*/  MUFU.EX2 R162, R162 ;  /* 0x000000a200a27308 */ /* 0x000fea0000000800 */
[C---:B------:R-:W-:Y:S01]  /*15fd0*/  HMMA.16816.F32.BF16 R40, R4.reuse, R14, R40 ;  /* 0x0000000e0428723c */ /* 0x040fe20000041828 */
[----:B------:R-:W2:Y:S02]  /*15fe0*/  LDSM.16.MT88.4 R12, [R198+0x10800] ;  /* 0x01080000c60c783b */ /* 0x000ea40000004200 */
[----:B------:R-:W3:Y:S03]  /*15ff0*/  MUFU.EX2 R163, R163 ;  /* 0x000000a300a37308 */ /* 0x000ee60000000800 */
[C---:B----4-:R-:W-:Y:S05]  /*16000*/  HMMA.16816.F32.BF16 R60, R4.reuse, R8, R60 ;  /* 0x00000008043c723c */ /* 0x050fea000004183c */
[----:B------:R-:W-:Y:S01]  /*16010*/  MUFU.EX2 R164, R164 ;  /* 0x000000a400a47308 */ /* 0x000fe20000000800 */
[----:B------:R-:W-:Y:S01]  /*16020*/  HMMA.16816.F32.BF16 R64, R4, R10, R64 ;  /* 0x0000000a0440723c */ /* 0x000fe20000041840 */
[----:B------:R-:W4:Y:S05]  /*16030*/  LDSM.16.MT88.4 R8, [R197+0x10800] ;  /* 0x01080000c508783b */ /* 0x000f2a0000004200 */
[C---:B------:R-:W-:Y:S01]  /*16040*/  HMMA.16816.F32.BF16 R104, R112.reuse, R106, RZ ;  /* 0x0000006a7068723c */ /* 0x040fe200000418ff */
[----:B------:R-:W3:Y:S05]  /*16050*/  MUFU.EX2 R167, R167 ;  /* 0x000000a700a77308 */ /* 0x000eea0000000800 */
[----:B-----5:R-:W-:Y:S03]  /*16060*/  HMMA.16816.F32.BF16 R44, R112, R48, RZ ;  /* 0x00000030702c723c */ /* 0x020fe600000418ff */
[----:B------:R-:W-:Y:S03]  /*16070*/  MUFU.EX2 R169, R169 ;  /* 0x000000a900a97308 */ /* 0x000fe60000000800 */
[C---:B------:R-:W-:Y:S05]  /*16080*/  HMMA.16816.F32.BF16 R76, R4.reuse, R20, R76 ;  /* 0x00000014044c723c */ /* 0x040fea000004184c */
[----:B------:R-:W5:Y:S01]  /*16090*/  MUFU.EX2 R174, R174 ;  /* 0x000000ae00ae7308 */ /* 0x000f620000000800 */
[C---:B------:R-:W-:Y:S01]  /*160a0*/  HMMA.16816.F32.BF16 R80, R4.reuse, R22, R80 ;  /* 0x000000160450723c */ /* 0x040fe20000041850 */
[----:B------:R-:W1:Y:S05]  /*160b0*/  LDSM.16.MT88.4 R20, [R196+0x10800] ;  /* 0x01080000c414783b */ /* 0x000e6a0000004200 */
[C---:B------:R-:W-:Y:S01]  /*160c0*/  HMMA.16816.F32.BF16 R84, R4.reuse, R16, R84 ;  /* 0x000000100454723c */ /* 0x040fe20000041854 */
[----:B------:R-:W-:Y:S05]  /*160d0*/  MUFU.EX2 R173, R173 ;  /* 0x000000ad00ad7308 */ /* 0x000fea0000000800 */
[----:B------:R-:W-:Y:S01]  /*160e0*/  HMMA.16816.F32.BF16 R88, R4, R18, R88 ;  /* 0x000000120458723c */ /* 0x000fe20000041858 */
[----:B------:R-:W3:Y:S02]  /*160f0*/  LDSM.16.MT88.4 R16, [R195+0x10800] ;  /* 0x01080000c310783b */ /* 0x000ee40000004200 */
[----:B------:R-:W5:Y:S03]  /*16100*/  MUFU.EX2 R222, R222 ;  /* 0x000000de00de7308 */ /* 0x000f660000000800 */
[----:B------:R-:W-:Y:S05]  /*16110*/  HMMA.16816.F32.BF16 R48, R112, R50, RZ ;  /* 0x000000327030723c */ /* 0x000fea00000418ff */
[----:B------:R-:W-:Y:S01]  /*16120*/  MUFU.EX2 R175, R175 ;  /* 0x000000af00af7308 */ /* 0x000fe20000000800 */
[C---:B--2---:R-:W-:Y:S06]  /*16130*/  HMMA.16816.F32.BF16 R92, R4.reuse, R12, R92 ;  /* 0x0000000c045c723c */ /* 0x044fec000004185c */
[C---:B------:R-:W-:Y:S01]  /*16140*/  HMMA.16816.F32.BF16 R96, R4.reuse, R14, R96 ;  /* 0x0000000e0460723c */ /* 0x040fe20000041860 */
[----:B------:R-:W2:Y:S01]  /*16150*/  LDSM.16.MT88.4 R12, [R196+0xd000] ;  /* 0x00d00000c40c783b */ /* 0x000ea20000004200 */
[----:B------:R-:W2:Y:S04]  /*16160*/  MUFU.EX2 R218, R218 ;  /* 0x000000da00da7308 */ /* 0x000ea80000000800 */
[C---:B----4-:R-:W-:Y:S04]  /*16170*/  HMMA.16816.F32.BF16 R100, R4.reuse, R8, R100 ;  /* 0x000000080464723c */ /* 0x050fe80000041864 */
[----:B------:R-:W-:Y:S02]  /*16180*/  MUFU.EX2 R171, R171 ;  /* 0x000000ab00ab7308 */ /* 0x000fe40000000800 */
[----:B------:R-:W-:Y:S01]  /*16190*/  HMMA.16816.F32.BF16 R104, R4, R10, R104 ;  /* 0x0000000a0468723c */ /* 0x000fe20000041868 */
[----:B------:R-:W4:Y:S05]  /*161a0*/  LDSM.16.MT88.4 R8, [R196+0xf000] ;  /* 0x00f00000c408783b */ /* 0x000f2a0000004200 */
[C---:B------:R-:W-:Y:S01]  /*161b0*/  HMMA.16816.F32.BF16 R128, R112.reuse, R124, RZ ;  /* 0x0000007c7080723c */ /* 0x040fe200000418ff */
[----:B------:R-:W4:Y:S05]  /*161c0*/  MUFU.EX2 R172, R172 ;  /* 0x000000ac00ac7308 */ /* 0x000f2a0000000800 */
[C---:B------:R-:W-:Y:S03]  /*161d0*/  HMMA.16816.F32.BF16 R52, R112.reuse, R56, RZ ;  /* 0x000000387034723c */ /* 0x040fe600000418ff */
[----:B------:R-:W-:Y:S03]  /*161e0*/  MUFU.EX2 R170, R170 ;  /* 0x000000aa00aa7308 */ /* 0x000fe60000000800 */
[C---:B------:R-:W-:Y:S05]  /*161f0*/  HMMA.16816.F32.BF16 R68, R112.reuse, R72, RZ ;  /* 0x000000487044723c */ /* 0x040fea00000418ff */
[----:B------:R-:W4:Y:S01]  /*16200*/  MUFU.EX2 R217, R217 ;  /* 0x000000d900d97308 */ /* 0x000f220000000800 */
[C---:B------:R-:W-:Y:S06]  /*16210*/  HMMA.16816.F32.BF16 R120, R112.reuse, R108, RZ ;  /* 0x0000006c7078723c */ /* 0x040fec00000418ff */
[C---:B------:R-:W-:Y:S06]  /*16220*/  HMMA.16816.F32.BF16 R124, R112.reuse, R126, RZ ;  /* 0x0000007e707c723c */ /* 0x040fec00000418ff */
[C---:B------:R-:W-:Y:S06]  /*16230*/  HMMA.16816.F32.BF16 R56, R112.reuse, R58, RZ ;  /* 0x0000003a7038723c */ /* 0x040fec00000418ff */
[C---:B------:R-:W-:Y:S06]  /*16240*/  HMMA.16816.F32.BF16 R72, R112.reuse, R74, RZ ;  /* 0x0000004a7048723c */ /* 0x040fec00000418ff */
[C---:B------:R-:W-:Y:S06]  /*16250*/  HMMA.16816.F32.BF16 R108, R112.reuse, R110, RZ ;  /* 0x0000006e706c723c */ /* 0x040fec00000418ff */
[C---:B------:R-:W-:Y:S06]  /*16260*/  HMMA.16816.F32.BF16 R116, R112.reuse, R140, RZ ;  /* 0x0000008c7074723c */ /* 0x040fec00000418ff */
[----:B------:R-:W-:Y:S01]  /*16270*/  HMMA.16816.F32.BF16 R112, R112, R142, RZ ;  /* 0x0000008e7070723c */ /* 0x000fe200000418ff */
        /* <DEDUP_REMOVED lines=13> */
[C---:B-1----:R-:W-:Y:S06]  /*16350*/  HMMA.16816.F32.BF16 R120, R4.reuse, R20, R120 ;  /* 0x000000140478723c */ /* 0x042fec0000041878 */
[C---:B------:R-:W-:Y:S01]  /*16360*/  HMMA.16816.F32.BF16 R108, R4.reuse, R22, R108 ;  /* 0x00000016046c723c */ /* 0x040fe2000004186c */
[----:B------:R-:W1:Y:S05]  /*16370*/  LDSM.16.MT88.4 R20, [R195+0xf000] ;  /* 0x00f00000c314783b */ /* 0x000e6a0000004200 */
[C---:B---3--:R-:W-:Y:S06]  /*16380*/  HMMA.16816.F32.BF16 R116, R4.reuse, R16, R116 ;  /* 0x000000100474723c */ /* 0x048fec0000041874 */
[----:B------:R-:W-:Y:S01]  /*16390*/  HMMA.16816.F32.BF16 R112, R4, R18, R112 ;  /* 0x000000120470723c */ /* 0x000fe20000041870 */
[----:B------:R-:W3:Y:S06]  /*163a0*/  LDSM.16.MT88.4 R16, [R198+0x11000] ;  /* 0x01100000c610783b */ /* 0x000eec0000004200 */
[----:B------:R-:W-:Y:S01]  /*163b0*/  F2FP.BF16.F32.PACK_AB R4, R159, R158 ;  /* 0x0000009e9f04723e */ /* 0x000fe200000010ff */
[----:B------:R-:W-:Y:S01]  /*163c0*/  FADD.FTZ R158, R158, R147 ;  /* 0x000000939e9e7221 */ /* 0x000fe20000010000 */
[----:B------:R-:W-:-:S02]  /*163d0*/  F2FP.BF16.F32.PACK_AB R6, R163, R162 ;  /* 0x000000a2a306723e */ /* 0x000fc400000010ff */
[----:B------:R-:W-:Y:S01]  /*163e0*/  F2FP.BF16.F32.PACK_AB R5, R167, R164 ;  /* 0x000000a4a705723e */ /* 0x000fe200000010ff */
[----:B------:R-:W-:Y:S01]  /*163f0*/  FADD.FTZ R164, R164, R135 ;  /* 0x00000087a4a47221 */ /* 0x000fe20000010000 */
[----:B-----5:R-:W-:Y:S01]  /*16400*/  F2FP.BF16.F32.PACK_AB R7, R174, R169 ;  /* 0x000000a9ae07723e */ /* 0x020fe200000010ff */
[----:B------:R-:W-:Y:S02]  /*16410*/  FADD.FTZ R159, R159, R158 ;  /* 0x0000009e9f9f7221 */ /* 0x000fe40000010000 */
[----:B------:R-:W-:Y:S02]  /*16420*/  FADD.FTZ R164, R167, R164 ;  /* 0x000000a4a7a47221 */ /* 0x000fe40000010000 */
[----:B------:R-:W-:Y:S02]  /*16430*/  FADD.FTZ R162, R162, R159 ;  /* 0x0000009fa2a27221 */ /* 0x000fe40000010000 */
[----:B--2---:R-:W-:Y:S01]  /*16440*/  HMMA.16816.F32.BF16 R44, R4, R12, R44 ;  /* 0x0000000c042c723c */ /* 0x004fe2000004182c */
[----:B------:R-:W-:Y:S01]  /*16450*/  FADD.FTZ R169, R169, R164 ;  /* 0x000000a4a9a97221 */ /* 0x000fe20000010000 */
[----:B------:R-:W-:-:S03]  /*16460*/  FADD.FTZ R162, R163, R162 ;  /* 0x000000a2a3a27221 */ /* 0x000fc60000010000 */
[----:B------:R-:W-:Y:S01]  /*16470*/  FADD.FTZ R174, R174, R169 ;  /* 0x000000a9aeae7221 */ /* 0x000fe20000010000 */
[C---:B------:R-:W-:Y:S01]  /*16480*/  HMMA.16816.F32.BF16 R48, R4.reuse, R14, R48 ;  /* 0x0000000e0430723c */ /* 0x040fe20000041830 */
[----:B------:R-:W2:Y:S05]  /*16490*/  LDSM.16.MT88.4 R12, [R197+0x11000] ;  /* 0x01100000c50c783b */ /* 0x000eaa0000004200 */
[C---:B----4-:R-:W-:Y:S06]  /*164a0*/  HMMA.16816.F32.BF16 R76, R4.reuse, R8, R76 ;  /* 0x00000008044c723c */ /* 0x050fec000004184c */
[C---:B------:R-:W-:Y:S01]  /*164b0*/  HMMA.16816.F32.BF16 R80, R4.reuse, R10, R80 ;  /* 0x0000000a0450723c */ /* 0x040fe20000041850 */
[----:B------:R-:W4:Y:S05]  /*164c0*/  LDSM.16.MT88.4 R8, [R196+0x11000] ;  /* 0x01100000c408783b */ /* 0x000f2a0000004200 */
[C---:B-1----:R-:W-:Y:S06]  /*164d0*/  HMMA.16816.F32.BF16 R84, R4.reuse, R20, R84 ;  /* 0x000000140454723c */ /* 0x042fec0000041854 */
[C---:B------:R-:W-:Y:S01]  /*164e0*/  HMMA.16816.F32.BF16 R88, R4.reuse, R22, R88 ;  /* 0x000000160458723c */ /* 0x040fe20000041858 */
[----:B------:R-:W1:Y:S05]  /*164f0*/  LDSM.16.MT88.4 R20, [R195+0x11000] ;  /* 0x01100000c314783b */ /* 0x000e6a0000004200 */
[C---:B---3--:R-:W-:Y:S06]  /*16500*/  HMMA.16816.F32.BF16 R92, R4.reuse, R16, R92 ;  /* 0x00000010045c723c */ /* 0x048fec000004185c */
[C---:B------:R-:W-:Y:S01]  /*16510*/  HMMA.16816.F32.BF16 R96, R4.reuse, R18, R96 ;  /* 0x000000120460723c */ /* 0x040fe20000041860 */
[----:B------:R-:W3:Y:S05]  /*16520*/  LDSM.16.MT88.4 R16, [R198+0xd800] ;  /* 0x00d80000c610783b */ /* 0x000eea0000004200 */
[C---:B--2---:R-:W-:Y:S06]  /*16530*/  HMMA.16816.F32.BF16 R100, R4.reuse, R12, R100 ;  /* 0x0000000c0464723c */ /* 0x044fec0000041864 */
[C---:B------:R-:W-:Y:S01]  /*16540*/  HMMA.16816.F32.BF16 R104, R4.reuse, R14, R104 ;  /* 0x0000000e0468723c */ /* 0x040fe20000041868 */
[----:B------:R-:W2:Y:S05]  /*16550*/  LDSM.16.MT88.4 R12, [R197+0xd800] ;  /* 0x00d80000c50c783b */ /* 0x000eaa0000004200 */
[C---:B----4-:R-:W-:Y:S06]  /*16560*/  HMMA.16816.F32.BF16 R120, R4.reuse, R8, R120 ;  /* 0x000000080478723c */ /* 0x050fec0000041878 */
[C---:B------:R-:W-:Y:S01]  /*16570*/  HMMA.16816.F32.BF16 R108, R4.reuse, R10, R108 ;  /* 0x0000000a046c723c */ /* 0x040fe2000004186c */
[----:B------:R-:W4:Y:S05]  /*16580*/  LDSM.16.MT88.4 R8, [R196+0xf800] ;  /* 0x00f80000c408783b */ /* 0x000f2a0000004200 */
[C---:B------:R-:W-:Y:S06]  /*16590*/  HMMA.16816.F32.BF16 R128, R4.reuse, R140, R128 ;  /* 0x0000008c0480723c */ /* 0x040fec0000041880 */
[C---:B------:R-:W-:Y:S01]  /*165a0*/  HMMA.16816.F32.BF16 R124, R4.reuse, R142, R124 ;  /* 0x0000008e047c723c */ /* 0x040fe2000004187c */
[----:B------:R-:W5:Y:S05]  /*165b0*/  LDSM.16.MT88.4 R140, [R196+0xd800] ;  /* 0x00d80000c48c783b */ /* 0x000f6a0000004200 */
        /* <DEDUP_REMOVED lines=12> */
[C---:B-1----:R-:W-:Y:S06]  /*16680*/  HMMA.16816.F32.BF16 R116, R4.reuse, R20, R116 ;  /* 0x000000140474723c */ /* 0x042fec0000041874 */
[----:B------:R-:W-:Y:S01]  /*16690*/  HMMA.16816.F32.BF16 R112, R4, R22, R112 ;  /* 0x000000160470723c */ /* 0x000fe20000041870 */
[----:B------:R-:W1:Y:S06]  /*166a0*/  LDSM.16.MT88.4 R20, [R198+0x11800] ;  /* 0x01180000c614783b */ /* 0x000e6c0000004200 */
[----:B------:R-:W-:Y:S01]  /*166b0*/  F2FP.BF16.F32.PACK_AB R4, R222, R173 ;  /* 0x000000adde04723e */ /* 0x000fe200000010ff */
[----:B------:R-:W-:Y:S01]  /*166c0*/  FADD.FTZ R173, R173, R162 ;  /* 0x000000a2adad7221 */ /* 0x000fe20000010000 */
[----:B------:R-:W-:-:S02]  /*166d0*/  F2FP.BF16.F32.PACK_AB R6, R218, R175 ;  /* 0x000000afda06723e */ /* 0x000fc400000010ff */
[----:B------:R-:W-:Y:S01]  /*166e0*/  F2FP.BF16.F32.PACK_AB R5, R172, R171 ;  /* 0x000000abac05723e */ /* 0x000fe200000010ff */
[----:B------:R-:W-:Y:S01]  /*166f0*/  FADD.FTZ R171, R171, R174 ;  /* 0x000000aeabab7221 */ /* 0x000fe20000010000 */
[----:B------:R-:W-:Y:S01]  /*16700*/  F2FP.BF16.F32.PACK_AB R7, R217, R170 ;  /* 0x000000aad907723e */ /* 0x000fe200000010ff */
[----:B------:R-:W-:Y:S02]  /*16710*/  FADD.FTZ R222, R222, R173 ;  /* 0x000000addede7221 */ /* 0x000fe40000010000 */
[----:B------:R-:W-:Y:S02]  /*16720*/  FADD.FTZ R171, R172, R171 ;  /* 0x000000abacab7221 */ /* 0x000fe40000010000 */
[----:B------:R-:W-:Y:S02]  /*16730*/  FADD.FTZ R175, R175, R222 ;  /* 0x000000deafaf7221 */ /* 0x000fe40000010000 */
[----:B---3--:R-:W-:Y:S01]  /*16740*/  HMMA.16816.F32.BF16 R128, R4, R16, R128 ;  /* 0x000000100480723c */ /* 0x008fe20000041880 */
[----:B------:R-:W-:Y:S01]  /*16750*/  FADD.FTZ R170, R170, R171 ;  /* 0x000000abaaaa7221 */ /* 0x000fe20000010000 */
[----:B------:R-:W-:-:S03]  /*16760*/  FADD.FTZ R219, R218, R175 ;  /* 0x000000afdadb7221 */ /* 0x000fc60000010000 */
[----:B------:R-:W-:Y:S01]  /*16770*/  FADD.FTZ R217, R217, R170 ;  /* 0x000000aad9d97221 */ /* 0x000fe20000010000 */
        /* <DEDUP_REMOVED lines=8> */
[C---:B-----5:R-:W-:Y:S06]  /*16800*/  HMMA.16816.F32.BF16 R44, R4.reuse, R140, R44 ;  /* 0x0000008c042c723c */ /* 0x060fec000004182c */
        /* <DEDUP_REMOVED lines=14> */
[C---:B------:R-:W-:Y:S06]  /*168f0*/  HMMA.16816.F32.BF16 R108, R4.reuse, R14, R108 ;  /* 0x0000000e046c723c */ /* 0x040fec000004186c */
[C---:B----4-:R-:W-:Y:S06]  /*16900*/  HMMA.16816.F32.BF16 R116, R4.reuse, R8, R116 ;  /* 0x000000080474723c */ /* 0x050fec0000041874 */
[----:B------:R-:W-:Y:S01]  /*16910*/  HMMA.16816.F32.BF16 R112, R4, R10, R112 ;  /* 0x0000000a0470723c */ /* 0x000fe20000041870 */
[----:B------:R-:W-:-:S08]  /*16920*/  NOP ;  /* 0x0000000000007918 */ /* 0x000fd00000000000 */
[----:B------:R-:W-:-:S15]  /*16930*/  @!P5 BRA `(.L_x_1084) ;  /* 0x00000040007cd947 */ /* 0x000fde0003800000 */
[----:B------:R-:W1:Y:S01]  /*16940*/  LDC.64 R224, c[0x0][0x198] ;  /* 0x00006600ffe07b82 */ /* 0x000e620000000a00 */
[----:B------:R-:W-:-:S04]  /*16950*/  DEPBAR.LE SB0, 0x0 ;  /* 0x000080000000791a */ /* 0x000fc80000000000 */
[----:B------:R-:W-:Y:S05]  /*16960*/  WARPSYNC.ALL ;  /* 0x0000000000007948 */ /* 0x000fea0003800000 */
[----:B------:R-:W2:Y:S01]  /*16970*/  LDC.64 R134, c[0x0][0x208] ;  /* 0x00008200ff867b82 */ /* 0x000ea20000000a00 */
[----:B------:R-:W-:Y:S01]  /*16980*/  BSSY B0, `(.L_x_1085) ;  /* 0x000004d000007945 */ /* 0x000fe20003800000 */
[----:B------:R-:W-:-:S06]  /*16990*/  IADD3 R214, R133, -0x2, RZ ;  /* 0xfffffffe85d67810 */ /* 0x000fcc0007ffe0ff */
[----:B------:R-:W-:Y:S06]  /*169a0*/  BAR.SYNC.DEFER_BLOCKING 0x0 ;  /* 0x0000000000007b1d */ /* 0x000fec0000010000 */
[----:B------:R-:W-:Y:S05]  /*169b0*/  @!P0 BRA `(.L_x_1086) ;  /* 0x0000000400108947 */ /* 0x000fea0003800000 */
[----:B--2---:R-:W-:Y:S02]  /*169c0*/  R2UR UR4, R134 ;  /* 0x00000000860472ca */ /* 0x004fe400000e0000 */
[----:B------:R-:W-:-:S13]  /*169d0*/  R2UR UR5, R135 ;  /* 0x00000000870572ca */ /* 0x000fda00000e0000 */
[----:B-1----:R-:W2:Y:S01]  /*169e0*/  LD.E R11, desc[UR4][R224.64+0x170] ;  /* 0x00017004e00b7980 */ /* 0x002ea2000c101900 */
[----:B------:R-:W-:Y:S01]  /*169f0*/  IMAD.SHL.U32 R4, R214, 0x40, RZ ;  /* 0x00000040d6047824 */ /* 0x000fe200078e00ff */
[----:B------:R-:W-:Y:S02]  /*16a00*/  R2UR UR10, R134 ;  /* 0x00000000860a72ca */ /* 0x000fe400000e0000 */
[----:B------:R-:W-:Y:S02]  /*16a10*/  R2UR UR11, R135 ;  /* 0x00000000870b72ca */ /* 0x000fe400000e0000 */
[----:B------:R-:W-:Y:S02]  /*16a20*/  IADD3 R12, R4, 0x40, RZ ;  /* 0x00000040040c7810 */ /* 0x000fe40007ffe0ff */
[----:B------:R-:W-:Y:S02]  /*16a30*/  IABS R5, R4 ;  /* 0x0000000400057213 */ /* 0x000fe40000000000 */
[----:B------:R-:W-:-:S02]  /*16a40*/  R2UR UR12, R134 ;  /* 0x00000000860c72ca */ /* 0x000fc400000e0000 */
[C---:B------:R-:W-:Y:S02]  /*16a50*/  R2UR UR13, R135.reuse ;  /* 0x00000000870d72ca */ /* 0x040fe400000e0000 */
[----:B------:R-:W-:Y:S02]  /*16a60*/  R2UR UR8, R134 ;  /* 0x00000000860872ca */ /* 0x000fe400000e0000 */
[----:B------:R-:W-:Y:S02]  /*16a70*/  R2UR UR9, R135 ;  /* 0x00000000870972ca */ /* 0x000fe400000e0000 */
[-C--:B--2---:R-:W-:Y:S02]  /*16a80*/  IABS R8, R11.reuse ;  /* 0x0000000b00087213 */ /* 0x084fe40000000000 */
[-C--:B------:R-:W-:Y:S02]  /*16a90*/  IABS R6, R11.reuse ;  /* 0x0000000b00067213 */ /* 0x080fe40000000000 */
[----:B------:R-:W1:Y:S01]  /*16aa0*/  I2F.RP R9, R8 ;  /* 0x0000000800097306 */ /* 0x000e620000209400 */
[----:B------:R-:W-:-:S02]  /*16ab0*/  LOP3.LUT R4, R4, R11, RZ, 0x3c, !PT ;  /* 0x0000000b04047212 */ /* 0x000fc400078e3cff */
[----:B------:R-:W-:Y:S02]  /*16ac0*/  IMAD.MOV R6, RZ, RZ, -R6 ;  /* 0x000000ffff067224 */ /* 0x000fe400078e0a06 */
[----:B------:R-:W-:Y:S02]  /*16ad0*/  ISETP.GE.AND P1, PT, R4, RZ, PT ;  /* 0x000000ff0400720c */ /* 0x000fe40003f26270 */
[----:B------:R-:W-:Y:S01]  /*16ae0*/  LOP3.LUT R4, RZ, R11, RZ, 0x33, !PT ;  /* 0x0000000bff047212 */ /* 0x000fe200078e33ff */
        /* <DEDUP_REMOVED lines=9> */
[----:B------:R-:W-:Y:S02]  /*16b80*/  ISETP.GE.AND P3, PT, R12, RZ, PT ;  /* 0x000000ff0c00720c */ /* 0x000fe40003f66270 */
[----:B------:R-:W2:Y:S01]  /*16b90*/  LD.E.64 R12, desc[UR8][R224.64+0x28] ;  /* 0x00002808e00c7980 */ /* 0x000ea2000c101b00 */
[----:B------:R-:W-:-:S04]  /*16ba0*/  IMAD.HI.U32 R9, R10, R5, RZ ;  /* 0x000000050a097227 */ /* 0x000fc800078e00ff */
[----:B------:R-:W-:-:S04]  /*16bb0*/  IMAD.HI.U32 R10, R10, R7, RZ ;  /* 0x000000070a0a7227 */ /* 0x000fc800078e00ff */
[-C--:B------:R-:W-:Y:S02]  /*16bc0*/  IMAD R5, R9, R6.reuse, R5 ;  /* 0x0000000609057224 */ /* 0x080fe400078e0205 */
[----:B------:R-:W-:-:S03]  /*16bd0*/  IMAD R7, R10, R6, R7 ;  /* 0x000000060a077224 */ /* 0x000fc600078e0207 */
[C---:B------:R-:W-:Y:S02]  /*16be0*/  ISETP.GT.U32.AND P2, PT, R8.reuse, R5, PT ;  /* 0x000000050800720c */ /* 0x040fe40003f44070 */
[----:B------:R-:W-:-:S11]  /*16bf0*/  ISETP.GT.U32.AND P4, PT, R8, R7, PT ;  /* 0x000000070800720c */ /* 0x000fd60003f84070 */
[----:B------:R-:W-:Y:S02]  /*16c00*/  @!P2 IMAD.IADD R5, R5, 0x1, -R8 ;  /* 0x000000010505a824 */ /* 0x000fe400078e0a08 */
[-C--:B------:R-:W-:Y:S01]  /*16c10*/  @!P4 IADD3 R7, R7, -R8.reuse, RZ ;  /* 0x800000080707c210 */ /* 0x080fe20007ffe0ff */
[----:B------:R-:W-:Y:S01]  /*16c20*/  @!P2 VIADD R9, R9, 0x1 ;  /* 0x000000010909a836 */ /* 0x000fe20000000000 */
[----:B------:R-:W-:Y:S01]  /*16c30*/  ISETP.NE.AND P2, PT, R11, RZ, PT ;  /* 0x000000ff0b00720c */ /* 0x000fe20003f45270 */
[----:B------:R-:W-:Y:S01]  /*16c40*/  @!P4 VIADD R10, R10, 0x1 ;  /* 0x000000010a0ac836 */ /* 0x000fe20000000000 */
[-C--:B------:R-:W-:Y:S02]  /*16c50*/  ISETP.GE.U32.AND P5, PT, R5, R8.reuse, PT ;  /* 0x000000080500720c */ /* 0x080fe40003fa6070 */
[----:B------:R-:W-:-:S11]  /*16c60*/  ISETP.GE.U32.AND P6, PT, R7, R8, PT ;  /* 0x000000080700720c */ /* 0x000fd60003fc6070 */
[----:B------:R-:W-:Y:S02]  /*16c70*/  @P5 IADD3 R9, R9, 0x1, RZ ;  /* 0x0000000109095810 */ /* 0x000fe40007ffe0ff */
[----:B------:R-:W-:-:S03]  /*16c80*/  @P6 VIADD R10, R10, 0x1 ;  /* 0x000000010a0a6836 */ /* 0x000fc60000000000 */
[----:B------:R-:W-:Y:S02]  /*16c90*/  @!P1 IMAD.MOV R9, RZ, RZ, -R9 ;  /* 0x000000ffff099224 */ /* 0x000fe400078e0a09 */
[----:B------:R-:W-:-:S03]  /*16ca0*/  @!P3 IADD3 R10, -R10, RZ, RZ ;  /* 0x000000ff0a0ab210 */ /* 0x000fc60007ffe1ff */
[C---:B------:R-:W-:Y:S02]  /*16cb0*/  SEL R6, R4.reuse, R9, !P2 ;  /* 0x0000000904067207 */ /* 0x040fe40005000000 */
[----:B------:R-:W-:Y:S01]  /*16cc0*/  SEL R7, R4, R10, !P2 ;  /* 0x0000000a04077207 */ /* 0x000fe20005000000 */
[----:B------:R-:W3:Y:S02]  /*16cd0*/  LD.E.64 R8, desc[UR4][R224.64+0x40] ;  /* 0x00004004e0087980 */ /* 0x000ee4000c101b00 */
[----:B------:R-:W-:-:S04]  /*16ce0*/  IMAD.WIDE R16, R6, 0x4, R212 ;  /* 0x0000000406107825 */ /* 0x000fc800078e02d4 */
[C---:B------:R-:W-:Y:S01]  /*16cf0*/  IMAD.WIDE R14, R7.reuse, 0x4, R212 ;  /* 0x00000004070e7825 */ /* 0x040fe200078e02d4 */
[----:B------:R-:W4:Y:S04]  /*16d00*/  LD.E R4, desc[UR10][R16.64] ;  /* 0x0000000a10047980 */ /* 0x000f28000c101900 */
[----:B------:R-:W4:Y:S01]  /*16d10*/  LD.E R5, desc[UR12][R14.64] ;  /* 0x0000000c0e057980 */ /* 0x000f22000c101900 */
[----:B------:R-:W-:-:S04]  /*16d20*/  IMAD.IADD R6, R7, 0x1, -R6 ;  /* 0x0000000107067824 */ /* 0x000fc800078e0a06 */
[----:B------:R-:W-:-:S05]  /*16d30*/  IMAD R11, R11, R6, -0x40 ;  /* 0xffffffc00b0b7424 */ /* 0x000fca00078e0206 */
[----:B------:R-:W-:Y:S01]  /*16d40*/  SHF.R.S32.HI R7, RZ, 0x1f, R11 ;  /* 0x0000001fff077819 */ /* 0x000fe2000001140b */
[-C--:B---3--:R-:W-:Y:S02]  /*16d50*/  IMAD R6, R9, R11.reuse, RZ ;  /* 0x0000000b09067224 */ /* 0x088fe400078e02ff */
[----:B------:R-:W-:-:S04]  /*16d60*/  IMAD.WIDE.U32 R10, R8, R11, RZ ;  /* 0x0000000b080a7225 */ /* 0x000fc800078e00ff */
[----:B------:R-:W-:Y:S02]  /*16d70*/  IMAD R6, R8, R7, R6 ;  /* 0x0000000708067224 */ /* 0x000fe400078e0206 */
[----:B----4-:R-:W-:-:S03]  /*16d80*/  IMAD.IADD R5, R4, 0x1, -R5 ;  /* 0x0000000104057824 */ /* 0x010fc600078e0a05 */
[----:B------:R-:W-:Y:S01]  /*16d90*/  IADD3 R11, R11, R6, RZ ;  /* 0x000000060b0b7210 */ /* 0x000fe20007ffe0ff */
[----:B--2---:R-:W-:Y:S01]  /*16da0*/  IMAD R7, R13, R5, RZ ;  /* 0x000000050d077224 */ /* 0x004fe200078e02ff */
[----:B------:R-:W-:Y:S01]  /*16db0*/  SHF.R.S32.HI R4, RZ, 0x1f, R5 ;  /* 0x0000001fff047819 */ /* 0x000fe20000011405 */
[----:B------:R-:W-:-:S04]  /*16dc0*/  IMAD.WIDE.U32 R8, R5, R12, R10 ;  /* 0x0000000c05087225 */ /* 0x000fc800078e000a */
[----:B------:R-:W-:-:S04]  /*16dd0*/  IMAD R4, R12, R4, R7 ;  /* 0x000000040c047224 */ /* 0x000fc800078e0207 */
[----:B------:R-:W-:Y:S01]  /*16de0*/  IMAD.IADD R4, R9, 0x1, R4 ;  /* 0x0000000109047824 */ /* 0x000fe200078e0204 */
[----:B------:R-:W-:Y:S05]  /*16df0*/  BRA `(.L_x_1087) ;  /* 0x0000000000147947 */ /* 0x000fea0003800000 */
.L_x_1086:
[----:B--2---:R-:W-:Y:S02]  /*16e00*/  R2UR UR4, R134 ;  /* 0x00000000860472ca */ /* 0x004fe400000e0000 */
[----:B------:R-:W-:-:S13]  /*16e10*/  R2UR UR5, R135 ;  /* 0x00000000870572ca */ /* 0x000fda00000e0000 */
[----:B-1----:R-:W2:Y:S02]  /*16e20*/  LD.E R8, desc[UR4][R224.64+0x40] ;  /* 0x00004004e0087980 */ /* 0x002ea4000c101900 */
[----:B--2---:R-:W-:-:S05]  /*16e30*/  IMAD.U32 R8, R8, -0x40, RZ ;  /* 0xffffffc008087824 */ /* 0x004fca00078e00ff */
[----:B------:R-:W-:Y:S02]  /*16e40*/  SHF.R.S32.HI R4, RZ, 0x1f, R8 ;  /* 0x0000001fff047819 */ /* 0x000fe40000011408 */
.L_x_1087:
[----:B------:R-:W-:Y:S05]  /*16e50*/  BSYNC B0 ;  /* 0x0000000000007941 */ /* 0x000fea0003800000 */
.L_x_1085:
[C---:B------:R-:W-:Y:S01]  /*16e60*/  LOP3.LUT P5, RZ, R215.reuse, 0x1, RZ, 0xc0, !PT ;  /* 0x00000001d7ff7812 */ /* 0x040fe200078ac0ff */
[----:B------:R-:W-:Y:S01]  /*16e70*/  BSSY B1, `(.L_x_1088) ;  /* 0x000022f000017945 */ /* 0x000fe20003800000 */
[C---:B------:R-:W-:Y:S02]  /*16e80*/  LOP3.LUT P2, RZ, R215.reuse, 0x2, RZ, 0xc0, !PT ;  /* 0x00000002d7ff7812 */ /* 0x040fe4000784c0ff */
[----:B------:R-:W-:Y:S02]  /*16e90*/  LOP3.LUT P1, RZ, R215, 0x4, RZ, 0xc0, !PT ;  /* 0x00000004d7ff7812 */ /* 0x000fe4000782c0ff */
[C---:B------:R-:W-:Y:S02]  /*16ea0*/  IADD3 R7, P4, R8.reuse, R199, RZ ;  /* 0x000000c708077210 */ /* 0x040fe40007f9e0ff */
[----:B------:R-:W-:-:S03]  /*16eb0*/  LEA R226, P3, R8, R160, 0x1 ;  /* 0x000000a008e27211 */ /* 0x000fc600078608ff */
[----:B------:R-:W-:Y:S01]  /*16ec0*/  IMAD.X R6, R4, 0x1, R200, P4 ;  /* 0x0000000104067824 */ /* 0x000fe200020e06c8 */
[-C--:B------:R-:W-:Y:S02]  /*16ed0*/  LEA.HI.X R227, R8, R161.reuse, R4, 0x1, P3 ;  /* 0x000000a108e37211 */ /* 0x080fe400018f0c04 */
[CC--:B------:R-:W-:Y:S02]  /*16ee0*/  @P5 LEA R12, P6, R7.reuse, R160.reuse, 0x1 ;  /* 0x000000a0070c5211 */ /* 0x0c0fe400078c08ff */
[CC--:B------:R-:W-:Y:S02]  /*16ef0*/  @P2 LEA R10, P4, R7.reuse, R160.reuse, 0x1 ;  /* 0x000000a0070a2211 */ /* 0x0c0fe400078808ff */
[C---:B------:R-:W-:Y:S02]  /*16f00*/  @P5 LEA.HI.X R13, R7.reuse, R161, R6, 0x1, P6 ;  /* 0x000000a1070d5211 */ /* 0x040fe400030f0c06 */
[C---:B------:R-:W-:Y:S02]  /*16f10*/  @P1 LEA R8, P3, R7.reuse, R160, 0x1 ;  /* 0x000000a007081211 */ /* 0x040fe400078608ff */
[----:B------:R-:W-:-:S02]  /*16f20*/  IADD3 R5, P6, R7, R199, RZ ;  /* 0x000000c707057210 */ /* 0x000fc40007fde0ff */
[CCC-:B------:R-:W-:Y:S02]  /*16f30*/  @P2 LEA.HI.X R11, R7.reuse, R161.reuse, R6.reuse, 0x1, P4 ;  /* 0x000000a1070b2211 */ /* 0x1c0fe400020f0c06 */
[----:B------:R-:W-:Y:S01]  /*16f40*/  @P1 LEA.HI.X R9, R7, R161, R6, 0x1, P3 ;  /* 0x000000a107091211 */ /* 0x000fe200018f0c06 */
[----:B------:R-:W-:Y:S01]  /*16f50*/  IMAD.X R6, R6, 0x1, R200, P6 ;  /* 0x0000000106067824 */ /* 0x000fe200030e06c8 */
[----:B------:R-:W-:Y:S02]  /*16f60*/  @P5 R2UR UR4, R134 ;  /* 0x00000000860452ca */ /* 0x000fe400000e0000 */
[----:B------:R-:W-:Y:S02]  /*16f70*/  @P5 R2UR UR5, R135 ;  /* 0x00000000870552ca */ /* 0x000fe400000e0000 */
[CC--:B------:R-:W-:Y:S02]  /*16f80*/  @P5 LEA R18, P6, R5.reuse, R160.reuse, 0x1 ;  /* 0x000000a005125211 */ /* 0x0c0fe400078c08ff */
[----:B------:R-:W-:-:S02]  /*16f90*/  @P2 LEA R14, P4, R5, R160, 0x1 ;  /* 0x000000a0050e2211 */ /* 0x000fc400078808ff */
[C-C-:B------:R-:W-:Y:S02]  /*16fa0*/  @P5 LEA.HI.X R19, R5.reuse, R161, R6.reuse, 0x1, P6 ;  /* 0x000000a105135211 */ /* 0x140fe400030f0c06 */
[CC--:B------:R-:W-:Y:S02]  /*16fb0*/  @P1 LEA R16, P3, R5.reuse, R160.reuse, 0x1 ;  /* 0x000000a005101211 */ /* 0x0c0fe400078608ff */
[----:B------:R-:W-:Y:S02]  /*16fc0*/  IADD3 R4, P6, R5, R199, RZ ;  /* 0x000000c705047210 */ /* 0x000fe40007fde0ff */
[----:B------:R-:W-:Y:S01]  /*16fd0*/  @P2 R2UR UR8, R134 ;  /* 0x00000000860822ca */ /* 0x000fe200000e0000 */
[----:B------:R-:W-:Y:S01]  /*16fe0*/  @!PT LDS RZ, [RZ] ;  /* 0x00000000fffff984 */ /* 0x000fe20000000800 */
[----:B------:R-:W-:Y:S01]  /*16ff0*/  @!PT LDS RZ, [RZ] ;  /* 0x00000000fffff984 */ /* 0x000fe20000000800 */
[----:B------:R-:W-:Y:S01]  /*17000*/  @!PT LDS RZ, [RZ] ;  /* 0x00000000fffff984 */ /* 0x000fe20000000800 */
[----:B------:R-:W-:Y:S01]  /*17010*/  @P5 LDGSTS.E.BYPASS.LTC128B.128 [R211+0xc000], desc[UR4][R226.64] ;  /* 0x0c000000e2d35fae */ /* 0x000fe2000b901d44 */
[----:B------:R-:W-:Y:S02]  /*17020*/  @P2 R2UR UR9, R135 ;  /* 0x00000000870922ca */ /* 0x000fe400000e0000 */
[CCC-:B------:R-:W-:Y:S01]  /*17030*/  @P2 LEA.HI.X R15, R5.reuse, R161.reuse, R6.reuse, 0x1, P4 ;  /* 0x000000a1050f2211 */ /* 0x1c0fe200020f0c06 */
[----:B------:R-:W-:Y:S01]  /*17040*/  @!P5 STS.128 [R211+0xc000], RZ ;  /* 0x00c000ffd300d388 */ /* 0x000fe20000000c00 */
[----:B------:R-:W-:Y:S01]  /*17050*/  @P1 LEA.HI.X R17, R5, R161, R6, 0x1, P3 ;  /* 0x000000a105111211 */ /* 0x000fe200018f0c06 */
[----:B------:R-:W-:Y:S01]  /*17060*/  IMAD.X R6, R6, 0x1, R200, P6 ;  /* 0x0000000106067824 */ /* 0x000fe200030e06c8 */
[CC--:B------:R-:W-:Y:S01]  /*17070*/  @P5 LEA R20, P6, R4.reuse, R160.reuse, 0x1 ;  /* 0x000000a004145211 */ /* 0x0c0fe200078c08ff */
[----:B------:R-:W-:Y:S01]  /*17080*/  @P2 IMAD.MOV.U32 R5, RZ, RZ, R227 ;  /* 0x000000ffff052224 */ /* 0x000fe200078e00e3 */
[----:B------:R-:W-:-:S02]  /*17090*/  @P2 LEA R24, P4, R4, R160, 0x1 ;  /* 0x000000a004182211 */ /* 0x000fc400078808ff */
[----:B------:R-:W-:Y:S02]  /*170a0*/  @P1 LEA R26, P3, R4, R160, 0x1 ;  /* 0x000000a0041a1211 */ /* 0x000fe400078608ff */
[----:B------:R-:W-:Y:S02]  /*170b0*/  @P1 R2UR UR4, R134 ;  /* 0x00000000860412ca */ /* 0x000fe400000e0000 */
[----:B------:R-:W-:Y:S02]  /*170c0*/  @P1 R2UR UR5, R135 ;  /* 0x00000000870512ca */ /* 0x000fe400000e0000 */
[CCC-:B------:R-:W-:Y:S02]  /*170d0*/  @P5 LEA.HI.X R21, R4.reuse, R161.reuse, R6.reuse, 0x1, P6 ;  /* 0x000000a104155211 */ /* 0x1c0fe400030f0c06 */
[CCC-:B------:R-:W-:Y:S02]  /*170e0*/  @P2 LEA.HI.X R25, R4.reuse, R161.reuse, R6.reuse, 0x1, P4 ;  /* 0x000000a104192211 */ /* 0x1c0fe400020f0c06 */
[----:B------:R-:W-:Y:S01]  /*170f0*/  @P1 LEA.HI.X R27, R4, R161, R6, 0x1, P3 ;  /* 0x000000a1041b1211 */ /* 0x000fe200018f0c06 */
[----:B------:R-:W-:Y:S01]  /*17100*/  @P2 IMAD.MOV.U32 R4, RZ, RZ, R226 ;  /* 0x000000ffff042224 */ /* 0x000fe200078e00e2 */
[----:B------:R-:W-:-:S02]  /*17110*/  @P5 R2UR UR12, R134 ;  /* 0x00000000860c52ca */ /* 0x000fc400000e0000 */
[C---:B------:R-:W-:Y:S02]  /*17120*/  @P5 R2UR UR13, R135.reuse ;  /* 0x00000000870d52ca */ /* 0x040fe400000e0000 */
[----:B------:R-:W-:Y:S01]  /*17130*/  @!PT LDS RZ, [RZ] ;  /* 0x00000000fffff984 */ /* 0x000fe20000000800 */
[----:B------:R-:W-:Y:S01]  /*17140*/  @!PT LDS RZ, [RZ] ;  /* 0x00000000fffff984 */ /* 0x000fe20000000800 */
[----:B------:R-:W-:Y:S01]  /*17150*/  @!PT LDS RZ, [RZ] ;  /* 0x00000000fffff984 */ /* 0x000fe20000000800 */
[----:B------:R1:W-:Y:S01]  /*17160*/  @P2 LDGSTS.E.BYPASS.LTC128B.128 [R211+0xe000], desc[UR8][R4.64+0x80] ;  /* 0x0e00008004d32fae */ /* 0x0003e2000b901d48 */
[C---:B------:R-:W-:Y:S02]  /*17170*/  @P2 R2UR UR10, R134.reuse ;  /* 0x00000000860a22ca */ /* 0x040fe400000e0000 */
[C---:B------:R-:W-:Y:S01]  /*17180*/  @P2 R2UR UR11, R135.reuse ;  /* 0x00000000870b22ca */ /* 0x040fe200000e0000 */
[----:B------:R-:W-:Y:S01]  /*17190*/  @!P2 STS.128 [R211+0xe000], RZ ;  /* 0x00e000ffd300a388 */ /* 0x000fe20000000c00 */
[C---:B------:R-:W-:Y:S02]  /*171a0*/  @P1 R2UR UR8, R134.reuse ;  /* 0x00000000860812ca */ /* 0x040fe400000e0000 */
[----:B------:R-:W-:Y:S02]  /*171b0*/  @P1 R2UR UR9, R135 ;  /* 0x00000000870912ca */ /* 0x000fe400000e0000 */
[----:B------:R-:W-:-:S02]  /*171c0*/  @P2 R2UR UR14, R134 ;  /* 0x00000000860e22ca */ /* 0x000fc400000e0000 */
[----:B------:R-:W-:Y:S02]  /*171d0*/  @P2 R2UR UR15, R135 ;  /* 0x00000000870f22ca */ /* 0x000fe400000e0000 */
[----:B------:R-:W-:Y:S01]  /*171e0*/  ISETP.GE.AND P3, PT, R133, 0x3, PT ;  /* 0x000000038500780c */ /* 0x000fe20003f66270 */
[----:B-1----:R-:W-:Y:S02]  /*171f0*/  @P1 IMAD.MOV.U32 R4, RZ, RZ, R226 ;  /* 0x000000ffff041224 */ /* 0x002fe400078e00e2 */
[----:B------:R-:W-:-:S05]  /*17200*/  @P1 IMAD.MOV.U32 R5, RZ, RZ, R227 ;  /* 0x000000ffff051224 */ /* 0x000fca00078e00e3 */
[----:B------:R-:W-:Y:S01]  /*17210*/  @!PT LDS RZ, [RZ] ;  /* 0x00000000fffff984 */ /* 0x000fe20000000800 */
[----:B------:R-:W-:Y:S01]  /*17220*/  @!PT LDS RZ, [RZ] ;  /* 0x00000000fffff984 */ /* 0x000fe20000000800 */
[----:B------:R-:W-:Y:S01]  /*17230*/  @!PT LDS RZ, [RZ] ;  /* 0x00000000fffff984 */ /* 0x000fe20000000800 */
[----:B------:R-:W-:Y:S01]  /*17240*/  @P1 LDGSTS.E.BYPASS.LTC128B.128 [R211+0x10000], desc[UR4][R4.64+0x100] ;  /* 0x1000010004d31fae */ /* 0x000fe2000b901d44 */
[C---:B------:R-:W-:Y:S02]  /*17250*/  @P5 R2UR UR4, R134.reuse ;  /* 0x00000000860452ca */ /* 0x040fe400000e0000 */
[C---:B------:R-:W-:Y:S01]  /*17260*/  @P5 R2UR UR5, R135.reuse ;  /* 0x00000000870552ca */ /* 0x040fe200000e0000 */
[----:B------:R-:W-:Y:S04]  /*17270*/  @!P1 STS.128 [R211+0x10000], RZ ;  /* 0x010000ffd3009388 */ /* 0x000fe80000000c00 */
[----:B------:R-:W-:Y:S01]  /*17280*/  @!PT LDS RZ, [RZ] ;  /* 0x00000000fffff984 */ /* 0x000fe20000000800 */
[----:B------:R-:W-:Y:S01]  /*17290*/  @!PT LDS RZ, [RZ] ;  /* 0x00000000fffff984 */ /* 0x000fe20000000800 */
[----:B------:R-:W-:Y:S01]  /*172a0*/  @!PT LDS RZ, [RZ] ;  /* 0x00000000fffff984 */ /* 0x000fe20000000800 */
[----:B------:R-:W-:Y:S01]  /*172b0*/  @P5 LDGSTS.E.BYPASS.LTC128B.128 [R211+0xc800], desc[UR12][R12.64] ;  /* 0x0c8000000cd35fae */ /* 0x000fe2000b901d4c */
[C---:B------:R-:W-:Y:S02]  /*172c0*/  @P1 R2UR UR12, R134.reuse ;  /* 0x00000000860c12ca */ /* 0x040fe400000e0000 */
[----:B------:R-:W-:Y:S01]  /*172d0*/  @P1 R2UR UR13, R135 ;  /* 0x00000000870d12ca */ /* 0x000fe200000e0000 */
[----:B------:R-:W-:Y:S04]  /*172e0*/  @!P5 STS.128 [R211+0xc800], RZ ;  /* 0x00c800ffd300d388 */ /* 0x000fe80000000c00 */
[----:B------:R-:W-:Y:S01]  /*172f0*/  @!PT LDS RZ, [RZ] ;  /* 0x00000000fffff984 */ /* 0x000fe20000000800 */
[----:B------:R-:W-:Y:S01]  /*17300*/  @!PT LDS RZ, [RZ] ;  /* 0x00000000fffff984 */ /* 0x000fe20000000800 */
[----:B------:R-:W-:Y:S01]  /*17310*/  @!PT LDS RZ, [RZ] ;  /* 0x00000000fffff984 */ /* 0x000fe20000000800 */
[----:B------:R-:W-:Y:S01]  /*17320*/  @P2 LDGSTS.E.BYPASS.LTC128B.128 [R211+0xe800], desc[UR10][R10.64+0x80] ;  /* 0x0e8000800ad32fae */ /* 0x000fe2000b901d4a */
[----:B------:R-:W-:-:S02]  /*17330*/  @P5 R2UR UR10, R134 ;  /* 0x00000000860a52ca */ /* 0x000fc400000e0000 */
        /* <DEDUP_REMOVED lines=14> */
[----:B------:R-:W-:Y:S01]  /*17420*/  @P1 R2UR UR5, R135 ;  /* 0x00000000870512ca */ /* 0x000fe200000e0000 */
[----:B------:R-:W-:Y:S04]  /*17430*/  @!P5 STS.128 [R211+0xd000], RZ ;  /* 0x00d000ffd300d388 */ /* 0x000fe80000000c00 */
[----:B------:R-:W-:Y:S01]  /*17440*/  @!PT LDS RZ, [RZ] ;  /* 0x00000000fffff984 */ /* 0x000fe20000000800 */
[----:B------:R-:W-:Y:S01]  /*17450*/  @!PT LDS RZ, [RZ] ;  /* 0x00000000fffff984 */ /* 0x000fe20000000800 */
[----:B------:R-:W-:Y:S01]  /*17460*/  @!PT LDS RZ, [RZ] ;  /* 0x00000000fffff984 */ /* 0x000fe20000000800 */
[----:B------:R1:W-:Y:S04]  /*17470*/  @P2 LDGSTS.E.BYPASS.LTC128B.128 [R211+0xf000], desc[UR14][R14.64+0x80] ;  /* 0x0f0000800ed32fae */ /* 0x0003e8000b901d4e */
[----:B------:R-:W-:Y:S04]  /*17480*/  @!P2 STS.128 [R211+0xf000], RZ ;  /* 0x00f000ffd300a388 */ /* 0x000fe80000000c00 */
[----:B------:R-:W-:Y:S01]  /*17490*/  @!PT LDS RZ, [RZ] ;  /* 0x00000000fffff984 */ /* 0x000fe20000000800 */
[----:B------:R-:W-:Y:S01]  /*174a0*/  @!PT LDS RZ, [RZ] ;  /* 0x00000000fffff984 */ /* 0x000fe20000000800 */
[----:B------:R-:W-:Y:S01]  /*174b0*/  @!PT LDS RZ, [RZ] ;  /* 0x00000000fffff984 */ /* 0x000fe20000000800 */
[----:B------:R-:W-:Y:S04]  /*174c0*/  @P1 LDGSTS.E.BYPASS.LTC128B.128 [R211+0x11000], desc[UR12][R16.64+0x100] ;  /* 0x1100010010d31fae */ /* 0x000fe8000b901d4c */
        /* <DEDUP_REMOVED lines=16> */
[----:B------:R-:W-:Y:S04]  /*175d0*/  LDSM.16.M88.4 R140, [R194] ;  /* 0x00000000c28c783b */ /* 0x000fe80000000200 */
[----:B-1----:R-:W1:Y:S04]  /*175e0*/  LDSM.16.M88.4 R12, [R193+0x6000] ;  /* 0x00600000c10c783b */ /* 0x002e680000000200 */
[----:B------:R-:W4:Y:S04]  /*175f0*/  LDSM.16.M88.4 R148, [R193+0x7000] ;  /* 0x00700000c194783b */ /* 0x000f280000000200 */
[----:B------:R-:W5:Y:S04]  /*17600*/  LDSM.16.M88.4 R156, [R193+0x6800] ;  /* 0x00680000c19c783b */ /* 0x000f680000000200 */
[----:B------:R-:W5:Y:S04]  /*17610*/  LDSM.16.M88.4 R28, [R193+0x7800] ;  /* 0x00780000c11c783b */ /* 0x000f680000000200 */
[----:B--2---:R-:W-:Y:S04]  /*17620*/  LDSM.16.M88.4 R20, [R192] ;  /* 0x00000000c014783b */ /* 0x004fe80000000200 */
[----:B------:R-:W2:Y:S04]  /*17630*/  LDSM.16.M88.4 R4, [R191] ;  /* 0x00000000bf04783b */ /* 0x000ea80000000200 */
[----:B------:R-:W2:Y:S04]  /*17640*/  LDSM.16.M88.4 R168, [R186] ;  /* 0x00000000baa8783b */ /* 0x000ea80000000200 */
[----:B------:R-:W2:Y:S04]  /*17650*/  LDSM.16.M88.4 R164, [R185] ;  /* 0x00000000b9a4783b */ /* 0x000ea80000000200 */
[----:B------:R-:W2:Y:S04]  /*17660*/  LDSM.16.M88.4 R172, [R187] ;  /* 0x00000000bbac783b */ /* 0x000ea80000000200 */
[----:B---3--:R-:W-:Y:S01]  /*17670*/  LDSM.16.M88.4 R24, [R190] ;  /* 0x00000000be18783b */ /* 0x008fe20000000200 */
[C---:B-1----:R-:W-:Y:S03]  /*17680*/  HMMA.16816.F32.BF16 R16, R140.reuse, R12, RZ ;  /* 0x0000000c8c10723c */ /* 0x042fe600000418ff */
[----:B------:R-:W1:Y:S04]  /*17690*/  LDSM.16.M88.4 R8, [R188+0x6000] ;  /* 0x00600000bc08783b */ /* 0x000e680000000200 */
[----:B------:R-:W3:Y:S01]  /*176a0*/  LDSM.16.M88.4 R136, [R188+0x7000] ;  /* 0x00700000bc88783b */ /* 0x000ee20000000200 */
[C---:B----4-:R-:W-:Y:S03]  /*176b0*/  HMMA.16816.F32.BF16 R152, R140.reuse, R148, RZ ;  /* 0x000000948c98723c */ /* 0x050fe600000418ff */
[----:B------:R-:W-:Y:S03]  /*176c0*/  LDSM.16.M88.4 R220, [R188+0x6800] ;  /* 0x00680000bcdc783b */ /* 0x000fe60000000200 */
[C---:B------:R-:W-:Y:S01]  /*176d0*/  HMMA.16816.F32.BF16 R12, R140.reuse, R14, RZ ;  /* 0x0000000e8c0c723c */ /* 0x040fe200000418ff */
[----:B------:R-:W-:Y:S04]  /*176e0*/  LDSM.16.M88.4 R32, [R189] ;  /* 0x00000000bd20783b */ /* 0x000fe80000000200 */
[----:B------:R-:W0:Y:S01]  /*176f0*/  LDGDEPBAR ;  /* 0x00000000000079af */ /* 0x000e220000000000 */
[C---:B-----5:R-:W-:Y:S06]  /*17700*/  HMMA.16816.F32.BF16 R160, R140.reuse, R156, RZ ;  /* 0x0000009c8ca0723c */ /* 0x060fec00000418ff */
[C---:B------:R-:W-:Y:S06]  /*17710*/  HMMA.16816.F32.BF16 R156, R140.reuse, R158, RZ ;  /* 0x0000009e8c9c723c */ /* 0x040fec00000418ff */
[C---:B------:R-:W-:Y:S06]  /*17720*/  HMMA.16816.F32.BF16 R148, R140.reuse, R150, RZ ;  /* 0x000000968c94723c */ /* 0x040fec00000418ff */
[C---:B------:R-:W-:Y:S06]  /*17730*/  HMMA.16816.F32.BF16 R144, R140.reuse, R28, RZ ;  /* 0x0000001c8c90723c */ /* 0x040fec00000418ff */
[----:B------:R-:W-:Y:S01]  /*17740*/  HMMA.16816.F32.BF16 R140, R140, R30, RZ ;  /* 0x0000001e8c8c723c */ /* 0x000fe200000418ff */
[----:B------:R-:W4:Y:S05]  /*17750*/  LDSM.16.M88.4 R28, [R188+0x7800] ;  /* 0x00780000bc1c783b */ /* 0x000f2a0000000200 */
[C---:B--2---:R-:W-:Y:S06]  /*17760*/  HMMA.16816.F32.BF16 R16, R20.reuse, R4, R16 ;  /* 0x000000041410723c */ /* 0x044fec0000041810 */
[C---:B------:R-:W-:Y:S06]  /*17770*/  HMMA.16816.F32.BF16 R152, R20.reuse, R168, R152 ;  /* 0x000000a81498723c */ /* 0x040fec0000041898 */
[C---:B------:R-:W-:Y:S01]  /*17780*/  HMMA.16816.F32.BF16 R12, R20.reuse, R6, R12 ;  /* 0x00000006140c723c */ /* 0x040fe2000004180c */
[----:B------:R-:W2:Y:S05]  /*17790*/  LDSM.16.M88.4 R4, [R184] ;  /* 0x00000000b804783b */ /* 0x000eaa0000000200 */
[C---:B------:R-:W-:Y:S01]  /*177a0*/  HMMA.16816.F32.BF16 R148, R20.reuse, R170, R148 ;  /* 0x000000aa1494723c */ /* 0x040fe20000041894 */
[----:B------:R-:W5:Y:S05]  /*177b0*/  LDSM.16.M88.4 R168, [R184+0x1000] ;  /* 0x00100000b8a8783b */ /* 0x000f6a0000000200 */
[C---:B------:R-:W-:Y:S06]  /*177c0*/  HMMA.16816.F32.BF16 R144, R20.reuse, R164, R144 ;  /* 0x000000a41490723c */ /* 0x040fec0000041890 */
[C---:B------:R-:W-:Y:S01]  /*177d0*/  HMMA.16816.F32.BF16 R140, R20.reuse, R166, R140 ;  /* 0x000000a6148c723c */ /* 0x040fe2000004188c */
[----:B------:R-:W5:Y:S05]  /*177e0*/  LDSM.16.M88.4 R164, [R184+0x1800] ;  /* 0x00180000b8a4783b */ /* 0x000f6a0000000200 */
[C---:B------:R-:W-:Y:S06]  /*177f0*/  HMMA.16816.F32.BF16 R160, R20.reuse, R172, R160 ;  /* 0x000000ac14a0723c */ /* 0x040fec00000418a0 */
[----:B------:R-:W-:Y:S01]  /*17800*/  HMMA.16816.F32.BF16 R156, R20, R174, R156 ;  /* 0x000000ae149c723c */ /* 0x000fe2000004189c */
[----:B------:R-:W5:Y:S04]  /*17810*/  LDSM.16.M88.4 R172, [R184+0x800] ;  /* 0x00080000b8ac783b */ /* 0x000f680000000200 */
[----:B------:R-:W-:Y:S01]  /*17820*/  LDSM.16.M88.4 R20, [R194+0x2000] ;  /* 0x00200000c214783b */ /* 0x000fe20000000200 */
[C---:B-1----:R-:W-:Y:S06]  /*17830*/  HMMA.16816.F32.BF16 R16, R24.reuse, R8, R16 ;  /* 0x000000081810723c */ /* 0x042fec0000041810 */
[C---:B---3--:R-:W-:Y:S06]  /*17840*/  HMMA.16816.F32.BF16 R152, R24.reuse, R136, R152 ;  /* 0x000000881898723c */ /* 0x048fec0000041898 */
[C---:B------:R-:W-:Y:S01]  /*17850*/  HMMA.16816.F32.BF16 R12, R24.reuse, R10, R12 ;  /* 0x0000000a180c723c */ /* 0x040fe2000004180c */
[----:B------:R-:W1:Y:S05]  /*17860*/  LDSM.16.M88.4 R8, [R193+0x8000] ;  /* 0x00800000c108783b */ /* 0x000e6a0000000200 */
[C---:B------:R-:W-:Y:S01]  /*17870*/  HMMA.16816.F32.BF16 R148, R24.reuse, R138, R148 ;  /* 0x0000008a1894723c */ /* 0x040fe20000041894 */
[----:B------:R-:W-:Y:S05]  /*17880*/  LDSM.16.M88.4 R136, [R192+0x2000] ;  /* 0x00200000c088783b */ /* 0x000fea0000000200 */
[C---:B----4-:R-:W-:Y:S06]  /*17890*/  HMMA.16816.F32.BF16 R144, R24.reuse, R28, R144 ;  /* 0x0000001c1890723c */ /* 0x050fec0000041890 */
[C---:B------:R-:W-:Y:S01]  /*178a0*/  HMMA.16816.F32.BF16 R140, R24.reuse, R30, R140 ;  /* 0x0000001e188c723c */ /* 0x040fe2000004188c */
[----:B------:R-:W3:Y:S05]  /*178b0*/  LDSM.16.M88.4 R28, [R193+0x9000] ;  /* 0x00900000c11c783b */ /* 0x000eea0000000200 */
[C---:B------:R-:W-:Y:S06]  /*178c0*/  HMMA.16816.F32.BF16 R160, R24.reuse, R220, R160 ;  /* 0x000000dc18a0723c */ /* 0x040fec00000418a0 */
[----:B------:R-:W-:Y:S01]  /*178d0*/  HMMA.16816.F32.BF16 R156, R24, R222, R156 ;  /* 0x000000de189c723c */ /* 0x000fe2000004189c */
[----:B------:R-:W4:Y:S04]  /*178e0*/  LDSM.16.M88.4 R24, [R193+0x9800] ;  /* 0x00980000c118783b */ /* 0x000f280000000200 */
[----:B------:R-:W4:Y:S01]  /*178f0*/  LDSM.16.M88.4 R220, [R193+0x8800] ;  /* 0x00880000c1dc783b */ /* 0x000f220000000200 */
[C---:B--2---:R-:W-:Y:S06]  /*17900*/  HMMA.16816.F32.BF16 R16, R32.reuse, R4, R16 ;  /* 0x000000042010723c */ /* 0x044fec0000041810 */
[C---:B-----5:R-:W-:Y:S06]  /*17910*/  HMMA.16816.F32.BF16 R152, R32.reuse, R168, R152 ;  /* 0x000000a82098723c */ /* 0x060fec0000041898 */
[C---:B------:R-:W-:Y:S01]  /*17920*/  HMMA.16816.F32.BF16 R12, R32.reuse, R6, R12 ;  /* 0x00000006200c723c */ /* 0x040fe2000004180c */
[----:B------:R-:W2:Y:S05]  /*17930*/  LDSM.16.M88.4 R4, [R183] ;  /* 0x00000000b704783b */ /* 0x000eaa0000000200 */
[C---:B------:R-:W-:Y:S01]  /*17940*/  HMMA.16816.F32.BF16 R148, R32.reuse, R170, R148 ;  /* 0x000000aa2094723c */ /* 0x040fe20000041894 */
[----:B------:R-:W5:Y:S05]  /*17950*/  LDSM.16.M88.4 R168, [R181] ;  /* 0x00000000b5a8783b */ /* 0x000f6a0000000200 */
[C---:B------:R-:W-:Y:S06]  /*17960*/  HMMA.16816.F32.BF16 R144, R32.reuse, R164, R144 ;  /* 0x000000a42090723c */ /* 0x040fec0000041890 */
[C---:B------:R-:W-:Y:S01]  /*17970*/  HMMA.16816.F32.BF16 R140, R32.reuse, R166, R140 ;  /* 0x000000a6208c723c */ /* 0x040fe2000004188c */
[----:B------:R-:W-:Y:S05]  /*17980*/  LDSM.16.M88.4 R164, [R180] ;  /* 0x00000000b4a4783b */ /* 0x000fea0000000200 */
[C---:B------:R-:W-:Y:S06]  /*17990*/  HMMA.16816.F32.BF16 R160, R32.reuse, R172, R160 ;  /* 0x000000ac20a0723c */ /* 0x040fec00000418a0 */
[----:B------:R-:W-:Y:S01]  /*179a0*/  HMMA.16816.F32.BF16 R156, R32, R174, R156 ;  /* 0x000000ae209c723c */ /* 0x000fe2000004189c */
[----:B------:R-:W5:Y:S04]  /*179b0*/  LDSM.16.M88.4 R172, [R182] ;  /* 0x00000000b6ac783b */ /* 0x000f680000000200 */
        /* <DEDUP_REMOVED lines=13> */
[----:B------:R-:W-:Y:S01]  /*17a90*/  LDSM.16.M88.4 R220, [R189+0x2000] ;  /* 0x00200000bddc783b */ /* 0x000fe20000000200 */
[C---:B--2---:R-:W-:Y:S06]  /*17aa0*/  HMMA.16816.F32.BF16 R16, R136.reuse, R4, R16 ;  /* 0x000000048810723c */ /* 0x044fec0000041810 */
[C---:B-----5:R-:W-:Y:S06]  /*17ab0*/  HMMA.16816.F32.BF16 R152, R136.reuse, R168, R152 ;  /* 0x000000a88898723c */ /* 0x060fec0000041898 */
[C---:B------:R-:W-:Y:S01]  /*17ac0*/  HMMA.16816.F32.BF16 R12, R136.reuse, R6, R12 ;  /* 0x00000006880c723c */ /* 0x040fe2000004180c */
[----:B------:R-:W2:Y:S05]  /*17ad0*/  LDSM.16.M88.4 R4, [R184+0x2000] ;  /* 0x00200000b804783b */ /* 0x000eaa0000000200 */
        /* <DEDUP_REMOVED lines=14> */
[----:B------:R-:W3:Y:S05]  /*17bc0*/  LDSM.16.M88.4 R24, [R193+0xb000] ;  /* 0x00b00000c118783b */ /* 0x000eea0000000200 */
[C---:B------:R-:W-:Y:S06]  /*17bd0*/  HMMA.16816.F32.BF16 R160, R8.reuse, R28, R160 ;  /* 0x0000001c08a0723c */ /* 0x040fec00000418a0 */
[C---:B------:R-:W-:Y:S01]  /*17be0*/  HMMA.16816.F32.BF16 R156, R8.reuse, R30, R156 ;  /* 0x0000001e089c723c */ /* 0x040fe2000004189c */
[----:B------:R-:W3:Y:S05]  /*17bf0*/  LDSM.16.M88.4 R28, [R193+0xa800] ;  /* 0x00a80000c11c783b */ /* 0x000eea0000000200 */
[C---:B----4-:R-:W-:Y:S06]  /*17c00*/  HMMA.16816.F32.BF16 R144, R8.reuse, R20, R144 ;  /* 0x000000140890723c */ /* 0x050fec0000041890 */
[----:B------:R-:W-:Y:S01]  /*17c10*/  HMMA.16816.F32.BF16 R140, R8, R22, R140 ;  /* 0x00000016088c723c */ /* 0x000fe2000004188c */
[----:B------:R-:W4:Y:S04]  /*17c20*/  LDSM.16.M88.4 R20, [R193+0xb800] ;  /* 0x00b80000c114783b */ /* 0x000f280000000200 */
[----:B------:R-:W-:Y:S01]  /*17c30*/  LDSM.16.M88.4 R8, [R192+0x4000] ;  /* 0x00400000c008783b */ /* 0x000fe20000000200 */
[C---:B--2---:R-:W-:Y:S06]  /*17c40*/  HMMA.16816.F32.BF16 R16, R220.reuse, R4, R16 ;  /* 0x00000004dc10723c */ /* 0x044fec0000041810 */
[C---:B-----5:R-:W-:Y:S06]  /*17c50*/  HMMA.16816.F32.BF16 R152, R220.reuse, R168, R152 ;  /* 0x000000a8dc98723c */ /* 0x060fec0000041898 */
[C---:B------:R-:W-:Y:S01]  /*17c60*/  HMMA.16816.F32.BF16 R12, R220.reuse, R6, R12 ;  /* 0x00000006dc0c723c */ /* 0x040fe2000004180c */
[----:B------:R-:W2:Y:S05]  /*17c70*/  LDSM.16.M88.4 R4, [R179] ;  /* 0x00000000b304783b */ /* 0x000eaa0000000200 */
[C---:B------:R-:W-:Y:S01]  /*17c80*/  HMMA.16816.F32.BF16 R148, R220.reuse, R170, R148 ;  /* 0x000000aadc94723c */ /* 0x040fe20000041894 */
[----:B------:R-:W5:Y:S05]  /*17c90*/  LDSM.16.M88.4 R168, [R177] ;  /* 0x00000000b1a8783b */ /* 0x000f6a0000000200 */
[C---:B------:R-:W-:Y:S06]  /*17ca0*/  HMMA.16816.F32.BF16 R160, R220.reuse, R172, R160 ;  /* 0x000000acdca0723c */ /* 0x040fec00000418a0 */
[C---:B------:R-:W-:Y:S06]  /*17cb0*/  HMMA.16816.F32.BF16 R156, R220.reuse, R174, R156 ;  /* 0x000000aedc9c723c */ /* 0x040fec000004189c */
[C---:B------:R-:W-:Y:S06]  /*17cc0*/  HMMA.16816.F32.BF16 R144, R220.reuse, R164, R144 ;  /* 0x000000a4dc90723c */ /* 0x040fec0000041890 */
[----:B------:R-:W-:Y:S01]  /*17cd0*/  HMMA.16816.F32.BF16 R164, R220, R166, R140 ;  /* 0x000000a6dca4723c */ /* 0x000fe2000004188c */
[----:B------:R-:W5:Y:S05]  /*17ce0*/  LDSM.16.M88.4 R140, [R178] ;  /* 0x00000000b28c783b */ /* 0x000f6a0000000200 */
[C---:B-1----:R-:W-:Y:S06]  /*17cf0*/  HMMA.16816.F32.BF16 R16, R136.reuse, R32, R16 ;  /* 0x000000208810723c */ /* 0x042fec0000041810 */
[C---:B---3--:R-:W-:Y:S06]  /*17d00*/  HMMA.16816.F32.BF16 R152, R136.reuse, R24, R152 ;  /* 0x000000188898723c */ /* 0x048fec0000041898 */
[C---:B------:R-:W-:Y:S01]  /*17d10*/  HMMA.16816.F32.BF16 R172, R136.reuse, R34, R12 ;  /* 0x0000002288ac723c */ /* 0x040fe2000004180c */
[----:B------:R-:W-:Y:S04]  /*17d20*/  LDSM.16.M88.4 R32, [R190+0x4000] ;  /* 0x00400000be20783b */ /* 0x000fe80000000200 */
[----:B------:R-:W1:Y:S01]  /*17d30*/  LDSM.16.M88.4 R12, [R188+0xa000] ;  /* 0x00a00000bc0c783b */ /* 0x000e620000000200 */
[C---:B------:R-:W-:Y:S03]  /*17d40*/  HMMA.16816.F32.BF16 R148, R136.reuse, R26, R148 ;  /* 0x0000001a8894723c */ /* 0x040fe60000041894 */
[----:B------:R-:W3:Y:S03]  /*17d50*/  LDSM.16.M88.4 R24, [R176] ;  /* 0x00000000b018783b */ /* 0x000ee60000000200 */
[C---:B------:R-:W-:Y:S06]  /*17d60*/  HMMA.16816.F32.BF16 R160, R136.reuse, R28, R160 ;  /* 0x0000001c88a0723c */ /* 0x040fec00000418a0 */
[C---:B------:R-:W-:Y:S01]  /*17d70*/  HMMA.16816.F32.BF16 R156, R136.reuse, R30, R156 ;  /* 0x0000001e889c723c */ /* 0x040fe2000004189c */
[----:B------:R-:W-:Y:S05]  /*17d80*/  LDSM.16.M88.4 R28, [R189+0x4000] ;  /* 0x00400000bd1c783b */ /* 0x000fea0000000200 */
[C---:B----4-:R-:W-:Y:S06]  /*17d90*/  HMMA.16816.F32.BF16 R144, R136.reuse, R20, R144 ;  /* 0x000000148890723c */ /* 0x050fec0000041890 */
[----:B------:R-:W-:Y:S01]  /*17da0*/  HMMA.16816.F32.BF16 R164, R136, R22, R164 ;  /* 0x0000001688a4723c */ /* 0x000fe200000418a4 */
[----:B------:R-:W4:Y:S04]  /*17db0*/  LDSM.16.M88.4 R20, [R188+0xa800] ;  /* 0x00a80000bc14783b */ /* 0x000f280000000200 */
[----:B------:R-:W-:Y:S01]  /*17dc0*/  LDSM.16.M88.4 R136, [R184+0x4800] ;  /* 0x00480000b888783b */ /* 0x000fe20000000200 */
[C---:B--2---:R-:W-:Y:S06]  /*17dd0*/  HMMA.16816.F32.BF16 R16, R8.reuse, R4, R16 ;  /* 0x000000040810723c */ /* 0x044fec0000041810 */
[C---:B-----5:R-:W-:Y:S01]  /*17de0*/  HMMA.16816.F32.BF16 R152, R8.reuse, R168, R152 ;  /* 0x000000a80898723c */ /* 0x060fe20000041898 */
[----:B------:R-:W2:Y:S05]  /*17df0*/  S2R R168, SR_TID.X ;  /* 0x0000000000a87919 */ /* 0x000eaa0000002100 */
[C---:B------:R-:W-:Y:S01]  /*17e00*/  HMMA.16816.F32.BF16 R172, R8.reuse, R6, R172 ;  /* 0x0000000608ac723c */ /* 0x040fe200000418ac */
[----:B------:R-:W5:Y:S05]  /*17e10*/  LDSM.16.M88.4 R4, [R184+0x4000] ;  /* 0x00400000b804783b */ /* 0x000f6a0000000200 */
[C---:B------:R-:W-:Y:S06]  /*17e20*/  HMMA.16816.F32.BF16 R160, R8.reuse, R140, R160 ;  /* 0x0000008c08a0723c */ /* 0x040fec00000418a0 */
[----:B------:R-:W-:Y:S01]  /*17e30*/  HMMA.16816.F32.BF16 R156, R8, R142, R156 ;  /* 0x0000008e089c723c */ /* 0x000fe2000004189c */
[----:B------:R-:W5:Y:S05]  /*17e40*/  LDSM.16.M88.4 R140, [R188+0xb000] ;  /* 0x00b00000bc8c783b */ /* 0x000f6a0000000200 */
[C---:B-1----:R-:W-:Y:S06]  /*17e50*/  HMMA.16816.F32.BF16 R16, R32.reuse, R12, R16 ;  /* 0x0000000c2010723c */ /* 0x042fec0000041810 */
[----:B------:R-:W-:Y:S01]  /*17e60*/  HMMA.16816.F32.BF16 R172, R32, R14, R172 ;  /* 0x0000000e20ac723c */ /* 0x000fe200000418ac */
[----:B------:R-:W-:Y:S01]  /*17e70*/  LDSM.16.M88.4 R12, [R184+0x5000] ;  /* 0x00500000b80c783b */ /* 0x000fe20000000200 */
[----:B--2---:R-:W-:-:S04]  /*17e80*/  IMAD.SHL.U32 R168, R168, 0x2, RZ ;  /* 0x00000002a8a87824 */ /* 0x004fc800078e00ff */
[C---:B------:R-:W-:Y:S06]  /*17e90*/  HMMA.16816.F32.BF16 R148, R8.reuse, R170, R148 ;  /* 0x000000aa0894723c */ /* 0x040fec0000041894 */
[C---:B---3--:R-:W-:Y:S06]  /*17ea0*/  HMMA.16816.F32.BF16 R144, R8.reuse, R24, R144 ;  /* 0x000000180890723c */ /* 0x048fec0000041890 */
[----:B------:R-:W-:Y:S01]  /*17eb0*/  HMMA.16816.F32.BF16 R164, R8, R26, R164 ;  /* 0x0000001a08a4723c */ /* 0x000fe200000418a4 */
[----:B------:R-:W1:Y:S05]  /*17ec0*/  LDSM.16.M88.4 R8, [R188+0xb800] ;  /* 0x00b80000bc08783b */ /* 0x000e6a0000000200 */
[C---:B----4-:R-:W-:Y:S06]  /*17ed0*/  HMMA.16816.F32.BF16 R160, R32.reuse, R20, R160 ;  /* 0x0000001420a0723c */ /* 0x050fec00000418a0 */
[----:B------:R-:W-:Y:S01]  /*17ee0*/  HMMA.16816.F32.BF16 R156, R32, R22, R156 ;  /* 0x00000016209c723c */ /* 0x000fe2000004189c */
[----:B------:R-:W-:-:S05]  /*17ef0*/  LOP3.LUT R21, R168, 0x6, RZ, 0xc0, !PT ;  /* 0x00000006a8157812 */ /* 0x000fca00078ec0ff */
[----:B------:R-:W-:Y:S01]  /*17f00*/  IMAD R21, R214, 0x40, R21 ;  /* 0x00000040d6157824 */ /* 0x000fe200078e0215 */
[C---:B-----5:R-:W-:Y:S03]  /*17f10*/  HMMA.16816.F32.BF16 R16, R28.reuse, R4, R16 ;  /* 0x000000041c10723c */ /* 0x060fe60000041810 */
[C---:B------:R-:W-:Y:S02]  /*17f20*/  VIADD R23, R21.reuse, 0x8 ;  /* 0x0000000815177836 */ /* 0x040fe40000000000 */
[C---:B------:R-:W-:Y:S01]  /*17f30*/  VIADD R25, R21.reuse, 0x9 ;  /* 0x0000000915197836 */ /* 0x040fe20000000000 */
[----:B------:R-:W-:Y:S01]  /*17f40*/  HMMA.16816.F32.BF16 R172, R28, R6, R172 ;  /* 0x000000061cac723c */ /* 0x000fe200000418ac */
[----:B------:R-:W-:Y:S01]  /*17f50*/  VIADD R5, R21, 0x1 ;  /* 0x0000000115057836 */ /* 0x000fe20000000000 */
[----:B------:R-:W-:Y:S01]  /*17f60*/  ISETP.GE.AND P5, PT, R23, R0, PT ;  /* 0x000000001700720c */ /* 0x000fe20003fa6270 */
[----:B------:R-:W-:-:S02]  /*17f70*/  VIADD R27, R21, 0x10 ;  /* 0x00000010151b7836 */ /* 0x000fc40000000000 */
[----:B------:R-:W-:Y:S01]  /*17f80*/  VIADD R133, R21, 0x18 ;  /* 0x0000001815857836 */ /* 0x000fe20000000000 */
[C---:B------:R-:W-:Y:S01]  /*17f90*/  ISETP.GE.AND P6, PT, R5.reuse, R0, PT ;  /* 0x000000000500720c */ /* 0x040fe20003fc6270 */
[----:B------:R-:W-:Y:S01]  /*17fa0*/  HMMA.16816.F32.BF16 R152, R32, R140, R152 ;  /* 0x0000008c2098723c */ /* 0x000fe20000041898 */
[----:B------:R-:W-:Y:S02]  /*17fb0*/  ISETP.GE.AND P4, PT, R5, R2, PT ;  /* 0x000000020500720c */ /* 0x000fe40003f86270 */
[----:B------:R-:W2:Y:S01]  /*17fc0*/  LDSM.16.M88.4 R4, [R184+0x5800] ;  /* 0x00580000b804783b */ /* 0x000ea20000000200 */
[----:B------:R-:W-:-:S04]  /*17fd0*/  DEPBAR.LE SB0, 0x0 ;  /* 0x000080000000791a */ /* 0x000fc80000000000 */
[----:B------:R-:W-:Y:S03]  /*17fe0*/  HMMA.16816.F32.BF16 R148, R32, R142, R148 ;  /* 0x0000008e2094723c */ /* 0x000fe60000041894 */
[----:B------:R-:W-:Y:S02]  /*17ff0*/  FSEL R17, R17, -INF , !P6 ;  /* 0xff80000011117808 */ /* 0x000fe40007000000 */
[----:B------:R-:W-:Y:S01]  /*18000*/  FSEL R19, R19, -INF , !P4 ;  /* 0xff80000013137808 */ /* 0x000fe20006000000 */
[----:B------:R-:W-:Y:S01]  /*18010*/  HMMA.16816.F32.BF16 R160, R28, R136, R160 ;  /* 0x000000881ca0723c */ /* 0x000fe200000418a0 */
[----:B------:R-:W-:Y:S01]  /*18020*/  BAR.SYNC.DEFER_BLOCKING 0x0 ;  /* 0x0000000000007b1d */ /* 0x000fe20000010000 */
[----:B------:R-:W-:Y:S02]  /*18030*/  ISETP.GE.AND P6, PT, R23, R2, PT ;  /* 0x000000021700720c */ /* 0x000fe40003fc6270 */
[----:B------:R-:W-:-:S02]  /*18040*/  ISETP.GE.AND P4, PT, R25, R0, PT ;  /* 0x000000001900720c */ /* 0x000fc40003f86270 */
[----:B-1----:R-:W-:Y:S01]  /*18050*/  HMMA.16816.F32.BF16 R144, R32, R8, R144 ;  /* 0x000000082090723c */ /* 0x002fe20000041890 */
[----:B------:R-:W-:Y:S02]  /*18060*/  FSEL R23, R172, -INF , !P5 ;  /* 0xff800000ac177808 */ /* 0x000fe40006800000 */
[----:B------:R-:W-:Y:S02]  /*18070*/  ISETP.GE.AND P5, PT, R25, R2, PT ;  /* 0x000000021900720c */ /* 0x000fe40003fa6270 */
[----:B------:R-:W-:Y:S01]  /*18080*/  FSEL R25, R173, -INF , !P4 ;  /* 0xff800000ad197808 */ /* 0x000fe20006000000 */
[----:B------:R-:W-:Y:S01]  /*18090*/  HMMA.16816.F32.BF16 R156, R28, R138, R156 ;  /* 0x0000008a1c9c723c */ /* 0x000fe2000004189c */
[----:B------:R-:W-:Y:S02]  /*180a0*/  FSEL R9, R174, -INF , !P6 ;  /* 0xff800000ae097808 */ /* 0x000fe40007000000 */
[C---:B------:R-:W-:Y:S02]  /*180b0*/  ISETP.GE.AND P6, PT, R27.reuse, R0, PT ;  /* 0x000000001b00720c */ /* 0x040fe40003fc6270 */
[----:B------:R-:W-:Y:S01]  /*180c0*/  ISETP.GE.AND P4, PT, R27, R2, PT ;  /* 0x000000021b00720c */ /* 0x000fe20003f86270 */
[----:B------:R-:W-:Y:S01]  /*180d0*/  HMMA.16816.F32.BF16 R164, R32, R10, R164 ;  /* 0x0000000a20a4723c */ /* 0x000fe200000418a4 */
[----:B------:R-:W-:-:S05]  /*180e0*/  VIADD R27, R21, 0x11 ;  /* 0x00000011151b7836 */ /* 0x000fca0000000000 */
[C---:B------:R-:W-:Y:S01]  /*180f0*/  HMMA.16816.F32.BF16 R152, R28.reuse, R12, R152 ;  /* 0x0000000c1c98723c */ /* 0x040fe20000041898 */
[----:B------:R-:W-:Y:S01]  /*18100*/  FSEL R239, R160, -INF , !P6 ;  /* 0xff800000a0ef7808 */ /* 0x000fe20007000000 */
[----:B------:R-:W-:Y:S01]  /*18110*/  VIADD R11, R21, 0x19 ;  /* 0x00000019150b7836 */ /* 0x000fe20000000000 */
[----:B------:R-:W-:Y:S01]  /*18120*/  FSEL R137, R162, -INF , !P4 ;  /* 0xff800000a2897808 */ /* 0x000fe20006000000 */
[----:B------:R-:W-:Y:S01]  /*18130*/  IMAD.MOV.U32 R160, RZ, RZ, R226 ;  /* 0x000000ffffa07224 */ /* 0x000fe200078e00e2 */
[----:B------:R-:W-:Y:S01]  /*18140*/  ISETP.GE.AND P6, PT, R27, R2, PT ;  /* 0x000000021b00720c */ /* 0x000fe20003fc6270 */
[C---:B------:R-:W-:Y:S01]  /*18150*/  HMMA.16816.F32.BF16 R148, R28.reuse, R14, R148 ;  /* 0x0000000e1c94723c */ /* 0x040fe20000041894 */
[----:B------:R-:W-:Y:S02]  /*18160*/  FSEL R13, R175, -INF , !P5 ;  /* 0xff800000af0d7808 */ /* 0x000fe40006800000 */
[-C--:B------:R-:W-:Y:S02]  /*18170*/  ISETP.GE.AND P5, PT, R27, R0.reuse, PT ;  /* 0x000000001b00720c */ /* 0x080fe40003fa6270 */
[----:B------:R-:W-:Y:S01]  /*18180*/  ISETP.GE.AND P4, PT, R133, R0, PT ;  /* 0x000000008500720c */ /* 0x000fe20003f86270 */
[C---:B--2---:R-:W-:Y:S01]  /*18190*/  HMMA.16816.F32.BF16 R144, R28.reuse, R4, R144 ;  /* 0x000000041c90723c */ /* 0x044fe20000041890 */
[----:B------:R-:W-:Y:S01]  /*181a0*/  FSEL R143, R161, -INF , !P5 ;  /* 0xff800000a18f7808 */ /* 0x000fe20006800000 */
[----:B------:R-:W-:Y:S01]  /*181b0*/  VIADD R15, R21, 0x20 ;  /* 0x00000020150f7836 */ /* 0x000fe20000000000 */
[----:B------:R-:W-:Y:S01]  /*181c0*/  ISETP.GE.AND P5, PT, R133, R2, PT ;  /* 0x000000028500720c */ /* 0x000fe20003fa6270 */
[----:B------:R-:W-:Y:S01]  /*181d0*/  IMAD.MOV.U32 R161, RZ, RZ, R227 ;  /* 0x000000ffffa17224 */ /* 0x000fe200078e00e3 */
[----:B------:R-:W-:Y:S01]  /*181e0*/  FSEL R133, R163, -INF , !P6 ;  /* 0xff800000a3857808 */ /* 0x000fe20007000000 */
[----:B------:R-:W-:Y:S01]  /*181f0*/  HMMA.16816.F32.BF16 R164, R28, R6, R164 ;  /* 0x000000061ca4723c */ /* 0x000fe200000418a4 */
[----:B------:R-:W-:Y:S01]  /*18200*/  FSEL R139, R156, -INF , !P4 ;  /* 0xff8000009c8b7808 */ /* 0x000fe20006000000 */
[----:B------:R-:W-:Y:S01]  /*18210*/  VIADD R5, R21, 0x28 ;  /* 0x0000002815057836 */ /* 0x000fe20000000000 */
[----:B------:R-:W-:-:S02]  /*18220*/  ISETP.GE.AND P6, PT, R11, R0, PT ;  /* 0x000000000b00720c */ /* 0x000fc40003fc6270 */
[-C--:B------:R-:W-:Y:S01]  /*18230*/  ISETP.GE.AND P4, PT, R11, R2.reuse, PT ;  /* 0x000000020b00720c */ /* 0x080fe20003f86270 */
[----:B------:R-:W-:Y:S01]  /*18240*/  VIADD R11, R21, 0x21 ;  /* 0x00000021150b7836 */ /* 0x000fe20000000000 */
[----:B------:R-:W-:Y:S01]  /*18250*/  FSEL R141, R157, -INF , !P6 ;  /* 0xff8000009d8d7808 */ /* 0x000fe20007000000 */
[----:B------:R-:W-:Y:S01]  /*18260*/  VIADD R7, R21, 0x30 ;  /* 0x0000003015077836 */ /* 0x000fe20000000000 */
[----:B------:R-:W-:Y:S02]  /*18270*/  FSEL R241, R159, -INF , !P4 ;  /* 0xff8000009ff17808 */ /* 0x000fe40006000000 */
[----:B------:R-:W-:Y:S02]  /*18280*/  FSEL R237, R158, -INF , !P5 ;  /* 0xff8000009eed7808 */ /* 0x000fe40006800000 */
        /* <DEDUP_REMOVED lines=16> */
[----:B------:R-:W-:-:S02]  /*18390*/  ISETP.GE.AND P4, PT, R7, R0, PT ;  /* 0x000000000700720c */ /* 0x000fc40003f86270 */
[----:B------:R-:W-:Y:S02]  /*183a0*/  FSEL R149, R149, -INF , !P5 ;  /* 0xff80000095957808 */ /* 0x000fe40006800000 */
[----:B------:R-:W-:Y:S01]  /*183b0*/  ISETP.GE.AND P5, PT, R7, R2, PT ;  /* 0x000000020700720c */ /* 0x000fe20003fa6270 */
[----:B------:R-:W-:Y:S01]  /*183c0*/  VIADD R7, R21, 0x38 ;  /* 0x0000003815077836 */ /* 0x000fe20000000000 */
        /* <DEDUP_REMOVED lines=10> */
[----:B------:R-:W-:Y:S02]  /*18470*/  ISETP.GE.AND P4, PT, R21, R0, PT ;  /* 0x000000001500720c */ /* 0x000fe40003f86270 */
[----:B------:R-:W-:-:S02]  /*18480*/  FSEL R230, R164, -INF , !P5 ;  /* 0xff800000a4e67808 */ /* 0x000fc40006800000 */
[----:B------:R-:W-:Y:S02]  /*18490*/  FSEL R173, R166, -INF , !P6 ;  /* 0xff800000a6ad7808 */ /* 0x000fe40007000000 */
[----:B------:R-:W-:Y:S02]  /*184a0*/  FSEL R7, R16, -INF , !P4 ;  /* 0xff80000010077808 */ /* 0x000fe40006000000 */
[----:B------:R-:W-:Y:S02]  /*184b0*/  ISETP.GE.AND P5, PT, R21, R2, PT ;  /* 0x000000021500720c */ /* 0x000fe40003fa6270 */
[C---:B------:R-:W-:Y:S02]  /*184c0*/  ISETP.GE.AND P6, PT, R5.reuse, R0, PT ;  /* 0x000000000500720c */ /* 0x040fe40003fc6270 */
[----:B------:R-:W-:Y:S02]  /*184d0*/  ISETP.GE.AND P4, PT, R5, R2, PT ;  /* 0x000000020500720c */ /* 0x000fe40003f86270 */
[----:B------:R-:W-:-:S02]  /*184e0*/  FSEL R5, R18, -INF , !P5 ;  /* 0xff80000012057808 */ /* 0x000fc40006800000 */
[----:B------:R-:W-:Y:S02]  /*184f0*/  FSEL R228, R165, -INF , !P6 ;  /* 0xff800000a5e47808 */ /* 0x000fe40007000000 */
[----:B------:R-:W-:Y:S01]  /*18500*/  FSEL R172, R167, -INF , !P4 ;  /* 0xff800000a7ac7808 */ /* 0x000fe20006000000 */
[----:B------:R-:W-:Y:S05]  /*18510*/  @!P3 BRA `(.L_x_1089) ;  /* 0x0000000c0010b947 */ /* 0x000fea0003800000 */
[----:B------:R-:W-:Y:S04]  /*18520*/  BSSY B0, `(.L_x_1090) ;  /* 0x000004c000007945 */ /* 0x000fe80003800000 */
[----:B------:R-:W-:Y:S05]  /*18530*/  @!P0 BRA `(.L_x_1091) ;  /* 0x0000000400148947 */ /* 0x000fea0003800000 */
[----:B------:R-:W-:Y:S02]  /*18540*/  R2UR UR4, R134 ;  /* 0x00000000860472ca */ /* 0x000fe400000e0000 */
[----:B------:R-:W-:-:S13]  /*18550*/  R2UR UR5, R135 ;  /* 0x00000000870572ca */ /* 0x000fda00000e0000 */
[----:B------:R-:W2:Y:S01]  /*18560*/  LD.E R15, desc[UR4][R224.64+0x170] ;  /* 0x00017004e00f7980 */ /* 0x000ea2000c101900 */
[----:B------:R-:W-:Y:S01]  /*18570*/  IMAD.SHL.U32 R0, R214, 0x40, RZ ;  /* 0x00000040d6007824 */ /* 0x000fe200078e00ff */
[----:B------:R-:W-:Y:S02]  /*18580*/  R2UR UR12, R134 ;  /* 0x00000000860c72ca */ /* 0x000fe400000e0000 */
[----:B------:R-:W-:Y:S02]  /*18590*/  R2UR UR13, R135 ;  /* 0x00000000870d72ca */ /* 0x000fe400000e0000 */
[----:B------:R-:W-:Y:S02]  /*185a0*/  IADD3 R10, R0, -0x40, RZ ;  /* 0xffffffc0000a7810 */ /* 0x000fe40007ffe0ff */
[----:B------:R-:W-:Y:S02]  /*185b0*/  IABS R4, R0 ;  /* 0x0000000000047213 */ /* 0x000fe40000000000 */
[----:B------:R-:W-:-:S02]  /*185c0*/  IABS R2, R10 ;  /* 0x0000000a00027213 */ /* 0x000fc40000000000 */
[C---:B------:R-:W-:Y:S02]  /*185d0*/  R2UR UR10, R134.reuse ;  /* 0x00000000860a72ca */ /* 0x040fe400000e0000 */
[C---:B------:R-:W-:Y:S02]  /*185e0*/  R2UR UR11, R135.reuse ;  /* 0x00000000870b72ca */ /* 0x040fe400000e0000 */
[----:B------:R-:W-:Y:S02]  /*185f0*/  R2UR UR8, R134 ;  /* 0x00000000860872ca */ /* 0x000fe400000e0000 */
[----:B------:R-:W-:-:S13]  /*18600*/  R2UR UR9, R135 ;  /* 0x00000000870972ca */ /* 0x000fda00000e0000 */
[----:B------:R-:W3:Y:S01]  /*18610*/  LD.E.64 R28, desc[UR8][R224.64+0x20] ;  /* 0x00002008e01c7980 */ /* 0x000ee2000c101b00 */
[-C--:B--2---:R-:W-:Y:S02]  /*18620*/  IABS R6, R15.reuse ;  /* 0x0000000f00067213 */ /* 0x084fe40000000000 */
[-C--:B------:R-:W-:Y:S02]  /*18630*/  IABS R11, R15.reuse ;  /* 0x0000000f000b7213 */ /* 0x080fe40000000000 */
[----:B------:R-:W1:Y:S01]  /*18640*/  I2F.RP R8, R6 ;  /* 0x0000000600087306 */ /* 0x000e620000209400 */
[-C--:B------:R-:W-:Y:S02]  /*18650*/  LOP3.LUT R0, R0, R15.reuse, RZ, 0x3c, !PT ;  /* 0x0000000f00007212 */ /* 0x080fe400078e3cff */
[----:B------:R-:W-:Y:S01]  /*18660*/  IMAD.MOV R11, RZ, RZ, -R11 ;  /* 0x000000ffff0b7224 */ /* 0x000fe200078e0a0b */
[----:B------:R-:W-:Y:S02]  /*18670*/  LOP3.LUT R10, R10, R15, RZ, 0x3c, !PT ;  /* 0x0000000f0a0a7212 */ /* 0x000fe400078e3cff */
[----:B------:R-:W-:-:S02]  /*18680*/  ISETP.GE.AND P4, PT, R0, RZ, PT ;  /* 0x000000ff0000720c */ /* 0x000fc40003f86270 */
[----:B-1----:R-:W1:Y:S02]  /*18690*/  MUFU.RCP R26, R8 ;  /* 0x00000008001a7308 */ /* 0x002e640000001000 */
[----:B-1----:R-:W-:-:S06]  /*186a0*/  VIADD R26, R26, 0xffffffe ;  /* 0x0ffffffe1a1a7836 */ /* 0x002fcc0000000000 */
[----:B------:R-:W1:Y:S02]  /*186b0*/  F2I.FTZ.U32.TRUNC.NTZ R27, R26 ;  /* 0x0000001a001b7305 */ /* 0x000e64000021f000 */
[----:B-1----:R-:W-:Y:S02]  /*186c0*/  IMAD.MOV R21, RZ, RZ, -R27 ;  /* 0x000000ffff157224 */ /* 0x002fe400078e0a1b */
[----:B------:R-:W-:Y:S02]  /*186d0*/  IMAD.MOV.U32 R26, RZ, RZ, RZ ;  /* 0x000000ffff1a7224 */ /* 0x000fe400078e00ff */
[----:B------:R-:W-:-:S04]  /*186e0*/  IMAD R21, R21, R6, RZ ;  /* 0x0000000615157224 */ /* 0x000fc800078e02ff */
[----:B------:R-:W-:Y:S02]  /*186f0*/  IMAD.HI.U32 R21, R27, R21, R26 ;  /* 0x000000151b157227 */ /* 0x000fe400078e001a */
[----:B------:R-:W2:Y:S04]  /*18700*/  LD.E.64 R26, desc[UR4][R224.64+0x38] ;  /* 0x00003804e01a7980 */ /* 0x000ea8000c101b00 */
        /* <DEDUP_REMOVED lines=9> */
[----:B------:R-:W-:Y:S01]  /*187a0*/  ISETP.GE.AND P0, PT, R10, RZ, PT ;  /* 0x000000ff0a00720c */ /* 0x000fe20003f06270 */
[----:B------:R-:W-:Y:S01]  /*187b0*/  @!P3 VIADD R8, R8, 0x1 ;  /* 0x000000010808b836 */ /* 0x000fe20000000000 */
[-C--:B------:R-:W-:Y:S02]  /*187c0*/  ISETP.GE.U32.AND P5, PT, R11, R6.reuse, PT ;  /* 0x000000060b00720c */ /* 0x080fe40003fa6070 */
[----:B------:R-:W-:Y:S02]  /*187d0*/  ISETP.GE.U32.AND P6, PT, R21, R6, PT ;  /* 0x000000061500720c */ /* 0x000fe40003fc6070 */
[----:B------:R-:W-:-:S02]  /*187e0*/  ISETP.NE.AND P3, PT, R15, RZ, PT ;  /* 0x000000ff0f00720c */ /* 0x000fc40003f65270 */
[----:B------:R-:W-:-:S07]  /*187f0*/  LOP3.LUT R11, RZ, R15, RZ, 0x33, !PT ;  /* 0x0000000fff0b7212 */ /* 0x000fce00078e33ff */
[----:B------:R-:W-:Y:S02]  /*18800*/  @P5 IADD3 R8, R8, 0x1, RZ ;  /* 0x0000000108085810 */ /* 0x000fe40007ffe0ff */
[----:B------:R-:W-:-:S03]  /*18810*/  @P6 VIADD R12, R12, 0x1 ;  /* 0x000000010c0c6836 */ /* 0x000fc60000000000 */
[----:B------:R-:W-:Y:S02]  /*18820*/  @!P0 IMAD.MOV R8, RZ, RZ, -R8 ;  /* 0x000000ffff088224 */ /* 0x000fe400078e0a08 */
[----:B------:R-:W-:-:S03]  /*18830*/  @!P4 IMAD.MOV R12, RZ, RZ, -R12 ;  /* 0x000000ffff0cc224 */ /* 0x000fc600078e0a0c */
[C---:B------:R-:W-:Y:S02]  /*18840*/  SEL R2, R11.reuse, R8, !P3 ;  /* 0x000000080b027207 */ /* 0x040fe40005800000 */
[----:B------:R-:W-:-:S03]  /*18850*/  SEL R21, R11, R12, !P3 ;  /* 0x0000000c0b157207 */ /* 0x000fc60005800000 */
[----:B------:R-:W-:-:S04]  /*18860*/  IMAD.WIDE R30, R2, 0x4, R212 ;  /* 0x00000004021e7825 */ /* 0x000fc800078e02d4 */
[C---:B------:R-:W-:Y:S01]  /*18870*/  IMAD.WIDE R32, R21.reuse, 0x4, R212 ;  /* 0x0000000415207825 */ /* 0x040fe200078e02d4 */
[----:B------:R-:W4:Y:S04]  /*18880*/  LD.E R0, desc[UR10][R30.64] ;  /* 0x0000000a1e007980 */ /* 0x000f28000c101900 */
[----:B------:R-:W4:Y:S01]  /*18890*/  LD.E R11, desc[UR12][R32.64] ;  /* 0x0000000c200b7980 */ /* 0x000f22000c101900 */
[----:B------:R-:W-:-:S05]  /*188a0*/  IADD3 R4, R21, -R2, RZ ;  /* 0x8000000215047210 */ /* 0x000fca0007ffe0ff */
[----:B------:R-:W-:-:S05]  /*188b0*/  IMAD R4, R15, R4, -0x40 ;  /* 0xffffffc00f047424 */ /* 0x000fca00078e0204 */
[----:B------:R-:W-:Y:S01]  /*188c0*/  SHF.R.S32.HI R15, RZ, 0x1f, R4 ;  /* 0x0000001fff0f7819 */ /* 0x000fe20000011404 */
[-C--:B--2---:R-:W-:Y:S02]  /*188d0*/  IMAD R2, R27, R4.reuse, RZ ;  /* 0x000000041b027224 */ /* 0x084fe400078e02ff */
[----:B------:R-:W-:-:S04]  /*188e0*/  IMAD.WIDE.U32 R20, R26, R4, RZ ;  /* 0x000000041a147225 */ /* 0x000fc800078e00ff */
[----:B------:R-:W-:-:S04]  /*188f0*/  IMAD R2, R26, R15, R2 ;  /* 0x0000000f1a027224 */ /* 0x000fc800078e0202 */
[----:B------:R-:W-:Y:S02]  /*18900*/  IMAD.IADD R21, R21, 0x1, R2 ;  /* 0x0000000115157824 */ /* 0x000fe400078e0202 */
[----:B----4-:R-:W-:-:S04]  /*18910*/  IMAD.IADD R11, R0, 0x1, -R11 ;  /* 0x00000001000b7824 */ /* 0x010fc800078e0a0b */
[----:B---3--:R-:W-:Y:S01]  /*18920*/  IMAD R15, R29, R11, RZ ;  /* 0x0000000b1d0f7224 */ /* 0x008fe200078e02ff */
[----:B------:R-:W-:Y:S01]  /*18930*/  SHF.R.S32.HI R0, RZ, 0x1f, R11 ;  /* 0x0000001fff007819 */ /* 0x000fe2000001140b */
[----:B------:R-:W-:-:S04]  /*18940*/  IMAD.WIDE.U32 R20, R11, R28, R20 ;  /* 0x0000001c0b147225 */ /* 0x000fc800078e0014 */
[----:B------:R-:W-:Y:S02]  /*18950*/  IMAD R0, R28, R0, R15 ;  /* 0x000000001c007224 */ /* 0x000fe400078e020f */
[----:B------:R-:W-:-:S03]  /*18960*/  IMAD.MOV.U32 R4, RZ, RZ, R20 ;  /* 0x000000ffff047224 */ /* 0x000fc600078e0014 */
[----:B------:R-:W-:Y:S01]  /*18970*/  IADD3 R21, R21, R0, RZ ;  /* 0x0000000015157210 */ /* 0x000fe20007ffe0ff */
[----:B------:R-:W-:Y:S05]  /*18980*/  BRA `(.L_x_1092) ;  /* 0x0000000000147947 */ /* 0x000fea0003800000 */
.L_x_1091:
[----:B------:R-:W-:Y:S02]  /*18990*/  R2UR UR4, R134 ;  /* 0x00000000860472ca */ /* 0x000fe400000e0000 */
[----:B------:R-:W-:-:S13]  /*189a0*/  R2UR UR5, R135 ;  /* 0x00000000870572ca */ /* 0x000fda00000e0000 */
[----:B------:R-:W2:Y:S02]  /*189b0*/  LD.E R4, desc[UR4][R224.64+0x38] ;  /* 0x00003804e0047980 */ /* 0x000ea4000c101900 */
[----:B--2---:R-:W-:-:S05]  /*189c0*/  IMAD.U32 R4, R4, -0x40, RZ ;  /* 0xffffffc004047824 */ /* 0x004fca00078e00ff */
[----:B------:R-:W-:Y:S02]  /*189d0*/  SHF.R.S32.HI R21, RZ, 0x1f, R4 ;  /* 0x0000001fff157819 */ /* 0x000fe40000011404 */
.L_x_1092:
[----:B------:R-:W-:Y:S05]  /*189e0*/  BSYNC B0 ;  /* 0x0000000000007941 */ /* 0x000fea0003800000 */
.L_x_1090:
[----:B------:R-:W-:Y:S02]  /*189f0*/  LOP3.LUT R0, R215, 0x1, RZ, 0xc0, !PT ;  /* 0x00000001d7007812 */ /* 0x000fe400078ec0ff */
[-C--:B------:R-:W-:Y:S02]  /*18a00*/  @P2 IADD3 R15, P3, R4, R201.reuse, RZ ;  /* 0x000000c9040f2210 */ /* 0x080fe40007f7e0ff */
[----:B------:R-:W-:Y:S02]  /*18a10*/  ISETP.NE.U32.AND P4, PT, R0, 0x1, PT ;  /* 0x000000010000780c */ /* 0x000fe40003f85070 */
[C---:B------:R-:W-:Y:S01]  /*18a20*/  @P1 IADD3 R11, P0, R4.reuse, R201, RZ ;  /* 0x000000c9040b1210 */ /* 0x040fe20007f1e0ff */
[--C-:B------:R-:W-:Y:S01]  /*18a30*/  @P2 IMAD.X R2, R21, 0x1, R202.reuse, P3 ;  /* 0x0000000115022824 */ /* 0x100fe200018e06ca */
[-C--:B------:R-:W-:Y:S02]  /*18a40*/  LEA R28, P5, R4, R204.reuse, 0x1 ;  /* 0x000000cc041c7211 */ /* 0x080fe400078a08ff */
[-C--:B------:R-:W-:Y:S01]  /*18a50*/  @P2 LEA R26, P3, R15, R204.reuse, 0x1 ;  /* 0x000000cc0f1a2211 */ /* 0x080fe200078608ff */
[----:B------:R-:W-:Y:S01]  /*18a60*/  @P1 IMAD.X R0, R21, 0x1, R202, P0 ;  /* 0x0000000115001824 */ /* 0x000fe200000e06ca */
[----:B------:R-:W-:-:S02]  /*18a70*/  @P1 LEA R10, P0, R11, R204, 0x1 ;  /* 0x000000cc0b0a1211 */ /* 0x000fc400078008ff */
[-C--:B------:R-:W-:Y:S02]  /*18a80*/  LEA.HI.X R29, R4, R203.reuse, R21, 0x1, P5 ;  /* 0x000000cb041d7211 */ /* 0x080fe400028f0c15 */
[-C--:B------:R-:W-:Y:S02]  /*18a90*/  @P2 LEA.HI.X R27, R15, R203.reuse, R2, 0x1, P3 ;  /* 0x000000cb0f1b2211 */ /* 0x080fe400018f0c02 */
[----:B------:R-:W-:Y:S02]  /*18aa0*/  @!P4 R2UR UR4, R134 ;  /* 0x000000008604c2ca */ /* 0x000fe400000e0000 */
[----:B------:R-:W-:Y:S02]  /*18ab0*/  @!P4 R2UR UR5, R135 ;  /* 0x000000008705c2ca */ /* 0x000fe400000e0000 */
[----:B------:R-:W-:Y:S02]  /*18ac0*/  @P1 LEA.HI.X R11, R11, R203, R0, 0x1, P0 ;  /* 0x000000cb0b0b1211 */ /* 0x000fe400000f0c00 */
[----:B------:R-:W-:-:S02]  /*18ad0*/  IADD3 R15, P3, P0, R201, R201, R4 ;  /* 0x000000c9c90f7210 */ /* 0x000fc4000787e004 */
[----:B------:R-:W-:Y:S02]  /*18ae0*/  @P2 R2UR UR8, R134 ;  /* 0x00000000860822ca */ /* 0x000fe400000e0000 */
[----:B------:R-:W-:Y:S02]  /*18af0*/  @P2 R2UR UR9, R135 ;  /* 0x00000000870922ca */ /* 0x000fe400000e0000 */
[----:B------:R-:W-:Y:S02]  /*18b00*/  IADD3.X R2, R202, R202, R21, P3, P0 ;  /* 0x000000caca027210 */ /* 0x000fe40001fe0415 */
[----:B------:R-:W-:Y:S01]  /*18b10*/  @P2 LEA R32, P3, R15, R204, 0x1 ;  /* 0x000000cc0f202211 */ /* 0x000fe200078608ff */
[----:B------:R-:W-:Y:S01]  /*18b20*/  @!PT LDS RZ, [RZ] ;  /* 0x00000000fffff984 */ /* 0x000fe20000000800 */
[----:B------:R-:W-:Y:S01]  /*18b30*/  @!PT LDS RZ, [RZ] ;  /* 0x00000000fffff984 */ /* 0x000fe20000000800 */
[----:B------:R-:W-:Y:S01]  /*18b40*/  @!PT LDS RZ, [RZ] ;  /* 0x00000000fffff984 */ /* 0x000fe20000000800 */
[----:B------:R1:W-:Y:S01]  /*18b50*/  @!P4 LDGSTS.E.BYPASS.LTC128B.128 [R211+0x6000], desc[UR4][R28.64] ;  /* 0x060000001cd3cfae */ /* 0x0003e2000b901d44 */
[----:B------:R-:W-:Y:S02]  /*18b60*/  @P1 R2UR UR4, R134 ;  /* 0x00000000860412ca */ /* 0x000fe400000e0000 */
[----:B------:R-:W-:Y:S01]  /*18b70*/  @P1 R2UR UR5, R135 ;  /* 0x00000000870512ca */ /* 0x000fe200000e0000 */
[----:B------:R1:W-:Y:S01]  /*18b80*/  @P4 STS.128 [R211+0x6000], RZ ;  /* 0x006000ffd3004388 */ /* 0x0003e20000000c00 */
[----:B------:R-:W-:-:S02]  /*18b90*/  @P2 LEA.HI.X R33, R15, R203, R2, 0x1, P3 ;  /* 0x000000cb0f212211 */ /* 0x000fc400018f0c02 */
[CC--:B------:R-:W-:Y:S01]  /*18ba0*/  @P1 LEA R30, P0, R15.reuse, R204.reuse, 0x1 ;  /* 0x000000cc0f1e1211 */ /* 0x0c0fe200078008ff */
[----:B------:R-:W-:Y:S01]  /*18bb0*/  @!PT LDS RZ, [RZ] ;  /* 0x00000000fffff984 */ /* 0x000fe20000000800 */
[----:B------:R-:W-:Y:S01]  /*18bc0*/  @!PT LDS RZ, [RZ] ;  /* 0x00000000fffff984 */ /* 0x000fe20000000800 */
[----:B------:R-:W-:Y:S01]  /*18bd0*/  @!PT LDS RZ, [RZ] ;  /* 0x00000000fffff984 */ /* 0x000fe20000000800 */
[----:B------:R1:W-:Y:S01]  /*18be0*/  @P2 LDGSTS.E.BYPASS.LTC128B.128 [R211+0x8000], desc[UR8][R28.64+0x80] ;  /* 0x080000801cd32fae */ /* 0x0003e2000b901d48 */
[-C--:B------:R-:W-:Y:S02]  /*18bf0*/  @!P4 IADD3 R4, P3, R4, R201.reuse, RZ ;  /* 0x000000c90404c210 */ /* 0x080fe40007f7e0ff */
[----:B------:R-:W-:Y:S01]  /*18c00*/  @!P4 LEA R14, P6, R15, R204, 0x1 ;  /* 0x000000cc0f0ec211 */ /* 0x000fe200078c08ff */
[----:B------:R1:W-:Y:S01]  /*18c10*/  @!P2 STS.128 [R211+0x8000], RZ ;  /* 0x008000ffd300a388 */ /* 0x0003e20000000c00 */
[----:B------:R-:W-:Y:S01]  /*18c20*/  @!P4 R2UR UR12, R134 ;  /* 0x00000000860cc2ca */ /* 0x000fe200000e0000 */
[----:B------:R-:W-:Y:S01]  /*18c30*/  @!P4 IMAD.X R21, R21, 0x1, R202, P3 ;  /* 0x000000011515c824 */ /* 0x000fe200018e06ca */
[----:B------:R-:W-:Y:S01]  /*18c40*/  @!P4 R2UR UR13, R135 ;  /* 0x00000000870dc2ca */ /* 0x000fe200000e0000 */
[----:B------:R-:W-:Y:S01]  /*18c50*/  @!PT LDS RZ, [RZ] ;  /* 0x00000000fffff984 */ /* 0x000fe20000000800 */
[----:B------:R-:W-:Y:S01]  /*18c60*/  @!PT LDS RZ, [RZ] ;  /* 0x00000000fffff984 */ /* 0x000fe20000000800 */
[----:B------:R-:W-:Y:S01]  /*18c70*/  @!PT LDS RZ, [RZ] ;  /* 0x00000000fffff984 */ /* 0x000fe20000000800 */
[----:B------:R1:W-:Y:S01]  /*18c80*/  @P1 LDGSTS.E.BYPASS.LTC128B.128 [R211+0xa000], desc[UR4][R28.64+0x100] ;  /* 0x0a0001001cd31fae */ /* 0x0003e2000b901d44 */
[----:B------:R-:W-:-:S02]  /*18c90*/  IADD3 R0, P5, R15, R201, RZ ;  /* 0x000000c90f007210 */ /* 0x000fc40007fbe0ff */
[-CC-:B------:R-:W-:Y:S01]  /*18ca0*/  @P1 LEA.HI.X R31, R15, R203.reuse, R2.reuse, 0x1, P0 ;  /* 0x000000cb0f1f1211 */ /* 0x180fe200000f0c02 */
[----:B------:R1:W-:Y:S01]  /*18cb0*/  @!P1 STS.128 [R211+0xa000], RZ ;  /* 0x00a000ffd3009388 */ /* 0x0003e20000000c00 */
[----:B------:R-:W-:Y:S02]  /*18cc0*/  @P2 R2UR UR10, R134 ;  /* 0x00000000860a22ca */ /* 0x000fe400000e0000 */
[----:B------:R-:W-:Y:S02]  /*18cd0*/  @P2 R2UR UR11, R135 ;  /* 0x00000000870b22ca */ /* 0x000fe400000e0000 */
[----:B------:R-:W-:Y:S01]  /*18ce0*/  @!P4 LEA.HI.X R15, R15, R203, R2, 0x1, P6 ;  /* 0x000000cb0f0fc211 */ /* 0x000fe200030f0c02 */
[----:B------:R-:W-:Y:S01]  /*18cf0*/  IMAD.X R2, R2, 0x1, R202, P5 ;  /* 0x0000000102027824 */ /* 0x000fe200028e06ca */
[----:B------:R-:W-:Y:S02]  /*18d00*/  @!P4 LEA R20, P6, R4, R204, 0x1 ;  /* 0x000000cc0414c211 */ /* 0x000fe400078c08ff */
[----:B------:R-:W-:-:S02]  /*18d10*/  @P1 R2UR UR8, R134 ;  /* 0x00000000860812ca */ /* 0x000fc400000e0000 */
[C---:B------:R-:W-:Y:S02]  /*18d20*/  @P1 R2UR UR9, R135.reuse ;  /* 0x00000000870912ca */ /* 0x040fe400000e0000 */
[----:B------:R-:W-:Y:S02]  /*18d30*/  @!P4 R2UR UR4, R134 ;  /* 0x000000008604c2ca */ /* 0x000fe400000e0000 */
[C---:B------:R-:W-:Y:S02]  /*18d40*/  @!P4 R2UR UR5, R135.reuse ;  /* 0x000000008705c2ca */ /* 0x040fe400000e0000 */
[----:B------:R-:W-:Y:S02]  /*18d50*/  @!P4 LEA.HI.X R21, R4, R203, R21, 0x1, P6 ;  /* 0x000000cb0415c211 */ /* 0x000fe400030f0c15 */
[C---:B------:R-:W-:Y:S02]  /*18d60*/  @P2 R2UR UR14, R134.reuse ;  /* 0x00000000860e22ca */ /* 0x040fe400000e0000 */
[----:B------:R-:W-:Y:S01]  /*18d70*/  @P2 R2UR UR15, R135 ;  /* 0x00000000870f22ca */ /* 0x000fe200000e0000 */
[----:B------:R-:W-:Y:S01]  /*18d80*/  @!PT LDS RZ, [RZ] ;  /* 0x00000000fffff984 */ /* 0x000fe20000000800 */
[----:B------:R-:W-:Y:S01]  /*18d90*/  @!PT LDS RZ, [RZ] ;  /* 0x00000000fffff984 */ /* 0x000fe20000000800 */
[----:B------:R-:W-:Y:S01]  /*18da0*/  @!PT LDS RZ, [RZ] ;  /* 0x00000000fffff984 */ /* 0x000fe20000000800 */
[----:B------:R1:W-:Y:S01]  /*18db0*/  @!P4 LDGSTS.E.BYPASS.LTC128B.128 [R211+0x6800], desc[UR12][R20.64] ;  /* 0x0680000014d3cfae */ /* 0x0003e2000b901d4c */
[----:B------:R-:W-:-:S02]  /*18dc0*/  @P1 R2UR UR12, R134 ;  /* 0x00000000860c12ca */ /* 0x000fc400000e0000 */
[C---:B------:R-:W-:Y:S01]  /*18dd0*/  @P1 R2UR UR13, R135.reuse ;  /* 0x00000000870d12ca */ /* 0x040fe200000e0000 */
[----:B------:R1:W-:Y:S01]  /*18de0*/  @P4 STS.128 [R211+0x6800], RZ ;  /* 0x006800ffd3004388 */ /* 0x0003e20000000c00 */
[CC--:B------:R-:W-:Y:S02]  /*18df0*/  @!P4 LEA R144, P5, R0.reuse, R204.reuse, 0x1 ;  /* 0x000000cc0090c211 */ /* 0x0c0fe400078a08ff */
[-C--:B------:R-:W-:Y:S01]  /*18e00*/  @P2 LEA R34, P0, R0, R204.reuse, 0x1 ;  /* 0x000000cc00222211 */ /* 0x080fe200078008ff */
[----:B------:R-:W-:Y:S01]  /*18e10*/  @!PT LDS RZ, [RZ] ;  /* 0x00000000fffff984 */ /* 0x000fe20000000800 */
[----:B------:R-:W-:Y:S01]  /*18e20*/  @!PT LDS RZ, [RZ] ;  /* 0x00000000fffff984 */ /* 0x000fe20000000800 */
[----:B------:R-:W-:Y:S01]  /*18e30*/  @!PT LDS RZ, [RZ] ;  /* 0x00000000fffff984 */ /* 0x000fe20000000800 */
[----:B------:R1:W-:Y:S01]  /*18e40*/  @P2 LDGSTS.E.BYPASS.LTC128B.128 [R211+0x8800], desc[UR10][R26.64+0x80] ;  /* 0x088000801ad32fae */ /* 0x0003e2000b901d4a */
[----:B------:R-:W-:Y:S02]  /*18e50*/  @!P4 R2UR UR10, R134 ;  /* 0x00000000860ac2ca */ /* 0x000fe400000e0000 */
[----:B------:R-:W-:Y:S01]  /*18e60*/  @!P4 R2UR UR11, R135 ;  /* 0x00000000870bc2ca */ /* 0x000fe200000e0000 */
[----:B------:R1:W-:Y:S01]  /*18e70*/  @!P2 STS.128 [R211+0x8800], RZ ;  /* 0x008800ffd300a388 */ /* 0x0003e20000000c00 */
[C---:B------:R-:W-:Y:S01]  /*18e80*/  @P1 LEA R146, P3, R0.reuse, R204, 0x1 ;  /* 0x000000cc00921211 */ /* 0x040fe200078608ff */
[----:B------:R-:W-:Y:S01]  /*18e90*/  IMAD.MOV.U32 R204, RZ, RZ, R28 ;  /* 0x000000ffffcc7224 */ /* 0x000fe200078e001c */
[----:B------:R-:W-:Y:S01]  /*18ea0*/  @!P4 LEA.HI.X R145, R0, R203, R2, 0x1, P5 ;  /* 0x000000cb0091c211 */ /* 0x000fe200028f0c02 */
[----:B------:R-:W-:Y:S01]  /*18eb0*/  @!PT LDS RZ, [RZ] ;  /* 0x00000000fffff984 */ /* 0x000fe20000000800 */
[----:B------:R-:W-:Y:S01]  /*18ec0*/  @!PT LDS RZ, [RZ] ;  /* 0x00000000fffff984 */ /* 0x000fe20000000800 */
[----:B------:R-:W-:Y:S01]  /*18ed0*/  @!PT LDS RZ, [RZ] ;  /* 0x00000000fffff984 */ /* 0x000fe20000000800 */
[----:B------:R1:W-:Y:S01]  /*18ee0*/  @P1 LDGSTS.E.BYPASS.LTC128B.128 [R211+0xa800], desc[UR8][R10.64+0x100] ;  /* 0x0a8001000ad31fae */ /* 0x0003e2000b901d48 */
[----:B------:R-:W-:-:S02]  /*18ef0*/  @P2 R2UR UR8, R134 ;  /* 0x00000000860822ca */ /* 0x000fc400000e0000 */
[C---:B------:R-:W-:Y:S01]  /*18f00*/  @P2 R2UR UR9, R135.reuse ;  /* 0x00000000870922ca */ /* 0x040fe200000e0000 */
[----:B------:R1:W-:Y:S01]  /*18f10*/  @!P1 STS.128 [R211+0xa800], RZ ;  /* 0x00a800ffd3009388 */ /* 0x0003e20000000c00 */
[CCC-:B------:R-:W-:Y:S02]  /*18f20*/  @P2 LEA.HI.X R35, R0.reuse, R203.reuse, R2.reuse, 0x1, P0 ;  /* 0x000000cb00232211 */ /* 0x1c0fe400000f0c02 */
[----:B------:R-:W-:Y:S01]  /*18f30*/  @P1 LEA.HI.X R147, R0, R203, R2, 0x1, P3 ;  /* 0x000000cb00931211 */ /* 0x000fe200018f0c02 */
[----:B------:R-:W-:Y:S01]  /*18f40*/  @!PT LDS RZ, [RZ] ;  /* 0x00000000fffff984 */ /* 0x000fe20000000800 */
[----:B------:R-:W-:Y:S01]  /*18f50*/  @!PT LDS RZ, [RZ] ;  /* 0x00000000fffff984 */ /* 0x000fe20000000800 */
[----:B------:R-:W-:Y:S01]  /*18f60*/  @!PT LDS RZ, [RZ] ;  /* 0x00000000fffff984 */ /* 0x000fe20000000800 */
[----:B------:R1:W-:Y:S01]  /*18f70*/  @!P4 LDGSTS.E.BYPASS.LTC128B.128 [R211+0x7000], desc[UR4][R14.64] ;  /* 0x070000000ed3cfae */ /* 0x0003e2000b901d44 */
[----:B------:R-:W-:Y:S01]  /*18f80*/  @P1 R2UR UR4, R134 ;  /* 0x00000000860412ca */ /* 0x000fe200000e0000 */
[----:B------:R-:W-:Y:S01]  /*18f90*/  IMAD.MOV.U32 R203, RZ, RZ, R29 ;  /* 0x000000ffffcb7224 */ /* 0x000fe200078e001d */
[----:B------:R-:W-:Y:S01]  /*18fa0*/  @P1 R2UR UR5, R135 ;  /* 0x00000000870512ca */ /* 0x000fe200000e0000 */
        /* <DEDUP_REMOVED lines=27> */
.L_x_1089:
[----:B------:R-:W-:Y:S05]  /*19160*/  BSYNC B1 ;  /* 0x0000000000017941 */ /* 0x000fea0003800000 */
.L_x_1088:
[----:B------:R-:W-:Y:S01]  /*19170*/  R2UR UR4, R134 ;  /* 0x00000000860472ca */ /* 0x000fe200000e0000 */
[----:B-1----:R-:W-:Y:S01]  /*19180*/  LDSM.16.MT88.4 R32, [R195+0xc000] ;  /* 0x00c00000c320783b */ /* 0x002fe20000004200 */
[----:B------:R-:W-:Y:S02]  /*19190*/  R2UR UR5, R135 ;  /* 0x00000000870572ca */ /* 0x000fe400000e0000 */
[----:B------:R-:W-:Y:S01]  /*191a0*/  FMNMX.FTZ R2, R132, R7, !PT ;  /* 0x0000000784027209 */ /* 0x000fe20007810000 */
[----:B------:R-:W-:Y:S01]  /*191b0*/  LDSM.16.MT88.4 R144, [R195+0xd000] ;  /* 0x00d00000c390783b */ /* 0x000fe20000004200 */
[----:B------:R-:W-:-:S03]  /*191c0*/  FMNMX.FTZ R0, R3, R5, !PT ;  /* 0x0000000503007209 */ /* 0x000fc60007810000 */
[----:B------:R-:W-:Y:S06]  /*191d0*/  LDSM.16.MT88.4 R164, [R197+0xd000] ;  /* 0x00d00000c5a4783b */ /* 0x000fec0000004200 */
[----:B------:R-:W2:Y:S01]  /*191e0*/  LD.E R175, desc[UR4][R224.64+0xdc] ;  /* 0x0000dc04e0af7980 */ /* 0x000ea2000c101900 */
        /* <DEDUP_REMOVED lines=29> */
[----:B------:R-:W-:-:S03]  /*193c0*/  FMNMX.FTZ R15, R172, R15, !PT ;  /* 0x0000000fac0f7209 */ /* 0x000fc60007810000 */
[----:B------:R-:W1:Y:S04]  /*193d0*/  SHFL.BFLY PT, R11, R2, 0x2, 0x1f ;  /* 0x0c401f00020b7f89 */ /* 0x000e6800000e0000 */
[----:B------:R-:W3:Y:S01]  /*193e0*/  SHFL.BFLY PT, R0, R15, 0x2, 0x1f ;  /* 0x0c401f000f007f89 */ /* 0x000ee200000e0000 */
[----:B-1----:R-:W-:Y:S02]  /*193f0*/  FMNMX.FTZ R11, R2, R11, !PT ;  /* 0x0000000b020b7209 */ /* 0x002fe40007810000 */
[----:B---3--:R-:W-:-:S03]  /*19400*/  FMNMX.FTZ R0, R15, R0, !PT ;  /* 0x000000000f007209 */ /* 0x008fc60007810000 */
[----:B------:R-:W1:Y:S04]  /*19410*/  SHFL.BFLY PT, R222, R11, 0x1, 0x1f ;  /* 0x0c201f000bde7f89 */ /* 0x000e6800000e0000 */
[----:B------:R-:W3:Y:S01]  /*19420*/  SHFL.BFLY PT, R221, R0, 0x1, 0x1f ;  /* 0x0c201f0000dd7f89 */ /* 0x000ee200000e0000 */
[----:B-1----:R-:W-:Y:S02]  /*19430*/  FMNMX.FTZ R222, R11, R222, !PT ;  /* 0x000000de0bde7209 */ /* 0x002fe40007810000 */
[----:B---3--:R-:W-:Y:S02]  /*19440*/  FMNMX.FTZ R221, R0, R221, !PT ;  /* 0x000000dd00dd7209 */ /* 0x008fe40007810000 */
[----:B------:R-:W-:Y:S02]  /*19450*/  FSETP.NEU.FTZ.AND P1, PT, R222, -INF , PT ;  /* 0xff800000de00780b */ /* 0x000fe40003f3d000 */
[----:B------:R-:W-:-:S04]  /*19460*/  FSETP.NEU.FTZ.AND P0, PT, R221, -INF , PT ;  /* 0xff800000dd00780b */ /* 0x000fc80003f1d000 */
[----:B------:R-:W-:-:S05]  /*19470*/  FSEL R6, R221, RZ, P0 ;  /* 0x000000ffdd067208 */ /* 0x000fca0000000000 */
[----:B------:R-:W-:Y:S01]  /*19480*/  FADD.FTZ R6, R3, -R6 ;  /* 0x8000000603067221 */ /* 0x000fe20000010000 */
[C---:B--2---:R-:W-:Y:S01]  /*19490*/  FMUL.FTZ R226, R175.reuse, R222 ;  /* 0x000000deafe27220 */ /* 0x044fe20000410000 */
[C---:B------:R-:W-:Y:S02]  /*194a0*/  FMUL.FTZ R174, R175.reuse, R221 ;  /* 0x000000ddafae7220 */ /* 0x040fe40000410000 */
[----:B------:R-:W-:Y:S02]  /*194b0*/  FMUL.FTZ R3, R175, R6 ;  /* 0x00000006af037220 */ /* 0x000fe40000410000 */
[----:B------:R-:W-:Y:S02]  /*194c0*/  FSEL R226, R226, RZ, P1 ;  /* 0x000000ffe2e27208 */ /* 0x000fe40000800000 */
[----:B------:R-:W-:Y:S02]  /*194d0*/  FSEL R174, R174, RZ, P0 ;  /* 0x000000ffaeae7208 */ /* 0x000fe40000000000 */
[----:B------:R-:W1:Y:S01]  /*194e0*/  MUFU.EX2 R3, R3 ;  /* 0x0000000300037308 */ /* 0x000e620000000800 */
[-CC-:B------:R-:W-:Y:S01]  /*194f0*/  FFMA.FTZ R218, R17, R175.reuse, -R226.reuse ;  /* 0x000000af11da7223 */ /* 0x180fe200000108e2 */
[-C--:B------:R-:W-:Y:S01]  /*19500*/  FFMA.FTZ R220, R7, R175.reuse, -R226 ;  /* 0x000000af07dc7223 */ /* 0x080fe200000108e2 */
[-CC-:B------:R-:W-:Y:S01]  /*19510*/  FFMA.FTZ R2, R19, R175.reuse, -R174.reuse ;  /* 0x000000af13027223 */ /* 0x180fe200000108ae */
[-C--:B------:R-:W-:Y:S01]  /*19520*/  FFMA.FTZ R162, R5, R175.reuse, -R174 ;  /* 0x000000af05a27223 */ /* 0x080fe200000108ae */
[----:B------:R-:W2:Y:S01]  /*19530*/  LDSM.16.MT88.4 R16, [R197+0xc000] ;  /* 0x00c00000c510783b */ /* 0x000ea20000004200 */
[----:B------:R-:W-:Y:S01]  /*19540*/  FSEL R5, R222, RZ, P1 ;  /* 0x000000ffde057208 */ /* 0x000fe20000800000 */
[-CC-:B------:R-:W-:Y:S01]  /*19550*/  FFMA.FTZ R216, R23, R175.reuse, -R226.reuse ;  /* 0x000000af17d87223 */ /* 0x180fe200000108e2 */
[-C--:B------:R-:W-:Y:S01]  /*19560*/  FFMA.FTZ R163, R25, R175.reuse, -R226 ;  /* 0x000000af19a37223 */ /* 0x080fe200000108e2 */
[-CC-:B------:R-:W-:Y:S01]  /*19570*/  FFMA.FTZ R0, R9, R175.reuse, -R174.reuse ;  /* 0x000000af09007223 */ /* 0x180fe200000108ae */
[-C--:B------:R-:W-:Y:S01]  /*19580*/  FFMA.FTZ R223, R13, R175.reuse, -R174 ;  /* 0x000000af0ddf7223 */ /* 0x080fe200000108ae */
[----:B------:R-:W-:Y:S01]  /*19590*/  FADD.FTZ R4, R132, -R5 ;  /* 0x8000000584047221 */ /* 0x000fe20000010000 */
[----:B------:R-:W-:Y:S01]  /*195a0*/  MUFU.EX2 R220, R220 ;  /* 0x000000dc00dc7308 */ /* 0x000fe20000000800 */
[----:B------:R-:W3:Y:S01]  /*195b0*/  LDSM.16.MT88.4 R24, [R196+0xc000] ;  /* 0x00c00000c418783b */ /* 0x000ee20000004200 */
[--C-:B------:R-:W-:Y:S01]  /*195c0*/  FFMA.FTZ R225, R239, R175, -R226.reuse ;  /* 0x000000afefe17223 */ /* 0x100fe200000108e2 */
[----:B------:R-:W-:Y:S01]  /*195d0*/  FMUL.FTZ R224, R175, R4 ;  /* 0x00000004afe07220 */ /* 0x000fe20000410000 */
[-C--:B-1----:R-:W-:Y:S01]  /*195e0*/  FMUL.FTZ R22, R38, R3.reuse ;  /* 0x0000000326167220 */ /* 0x082fe20000410000 */
[-C--:B------:R-:W-:Y:S01]  /*195f0*/  FMUL.FTZ R23, R39, R3.reuse ;  /* 0x0000000327177220 */ /* 0x080fe20000410000 */
[-C--:B------:R-:W-:Y:S01]  /*19600*/  FMUL.FTZ R42, R42, R3.reuse ;  /* 0x000000032a2a7220 */ /* 0x080fe20000410000 */
[-C--:B------:R-:W-:Y:S01]  /*19610*/  FMUL.FTZ R43, R43, R3.reuse ;  /* 0x000000032b2b7220 */ /* 0x080fe20000410000 */
[----:B------:R-:W1:Y:S01]  /*19620*/  MUFU.EX2 R218, R218 ;  /* 0x000000da00da7308 */ /* 0x000e620000000800 */
[----:B------:R-:W4:Y:S01]  /*19630*/  LDSM.16.MT88.4 R8, [R198+0xc000] ;  /* 0x00c00000c608783b */ /* 0x000f220000004200 */
[-C--:B------:R-:W-:Y:S01]  /*19640*/  FMUL.FTZ R30, R46, R3.reuse ;  /* 0x000000032e1e7220 */ /* 0x080fe20000410000 */
[-C--:B------:R-:W-:Y:S01]  /*19650*/  FMUL.FTZ R31, R47, R3.reuse ;  /* 0x000000032f1f7220 */ /* 0x080fe20000410000 */
[-C--:B------:R-:W-:Y:S01]  /*19660*/  FMUL.FTZ R46, R62, R3.reuse ;  /* 0x000000033e2e7220 */ /* 0x080fe20000410000 */
[-C--:B------:R-:W-:Y:S01]  /*19670*/  FMUL.FTZ R47, R63, R3.reuse ;  /* 0x000000033f2f7220 */ /* 0x080fe20000410000 */
[-C--:B------:R-:W-:Y:S01]  /*19680*/  FMUL.FTZ R50, R50, R3.reuse ;  /* 0x0000000332327220 */ /* 0x080fe20000410000 */
[-C--:B------:R-:W-:Y:S01]  /*19690*/  FMUL.FTZ R51, R51, R3.reuse ;  /* 0x0000000333337220 */ /* 0x080fe20000410000 */
[----:B------:R-:W-:Y:S01]  /*196a0*/  MUFU.EX2 R216, R216 ;  /* 0x000000d800d87308 */ /* 0x000fe20000000800 */
[-C--:B------:R-:W-:Y:S01]  /*196b0*/  FMUL.FTZ R66, R66, R3.reuse ;  /* 0x0000000342427220 */ /* 0x080fe20000410000 */
[-C--:B------:R-:W-:Y:S01]  /*196c0*/  FMUL.FTZ R67, R67, R3.reuse ;  /* 0x0000000343437220 */ /* 0x080fe20000410000 */
[-C--:B------:R-:W-:Y:S01]  /*196d0*/  FMUL.FTZ R14, R130, R3.reuse ;  /* 0x00000003820e7220 */ /* 0x080fe20000410000 */
[-C--:B------:R-:W-:Y:S01]  /*196e0*/  FMUL.FTZ R15, R131, R3.reuse ;  /* 0x00000003830f7220 */ /* 0x080fe20000410000 */
[-C--:B------:R-:W-:Y:S01]  /*196f0*/  FMUL.FTZ R126, R126, R3.reuse ;  /* 0x000000037e7e7220 */ /* 0x080fe20000410000 */
[-C--:B------:R-:W-:Y:S01]  /*19700*/  FMUL.FTZ R127, R127, R3.reuse ;  /* 0x000000037f7f7220 */ /* 0x080fe20000410000 */
[-C--:B------:R-:W-:Y:S01]  /*19710*/  FMUL.FTZ R38, R54, R3.reuse ;  /* 0x0000000336267220 */ /* 0x080fe20000410000 */
[----:B------:R-:W5:Y:S01]  /*19720*/  MUFU.EX2 R163, R163 ;  /* 0x000000a300a37308 */ /* 0x000f620000000800 */
[----:B-1----:R-:W-:Y:S01]  /*19730*/  F2FP.BF16.F32.PACK_AB R4, R218, R220 ;  /* 0x000000dcda04723e */ /* 0x002fe200000010ff */
        /* <DEDUP_REMOVED lines=14> */
[----:B------:R-:W1:Y:S01]  /*19820*/  MUFU.EX2 R2, R2 ;  /* 0x0000000200027308 */ /* 0x000e620000000800 */
[----:B-----5:R-:W-:Y:S01]  /*19830*/  F2FP.BF16.F32.PACK_AB R6, R163, R216 ;  /* 0x000000d8a306723e */ /* 0x020fe200000010ff */
[-C--:B------:R-:W-:Y:S01]  /*19840*/  FMUL.FTZ R74, R74, R3.reuse ;  /* 0x000000034a4a7220 */ /* 0x080fe20000410000 */
[-C--:B------:R-:W-:Y:S01]  /*19850*/  FMUL.FTZ R75, R75, R3.reuse ;  /* 0x000000034b4b7220 */ /* 0x080fe20000410000 */
[-C--:B------:R-:W-:Y:S01]  /*19860*/  FMUL.FTZ R90, R90, R3.reuse ;  /* 0x000000035a5a7220 */ /* 0x080fe20000410000 */
[----:B------:R-:W-:Y:S01]  /*19870*/  FMUL.FTZ R91, R91, R3 ;  /* 0x000000035b5b7220 */ /* 0x000fe20000410000 */
[-CC-:B------:R-:W-:Y:S01]  /*19880*/  FFMA.FTZ R232, R143, R175.reuse, -R226.reuse ;  /* 0x000000af8fe87223 */ /* 0x180fe200000108e2 */
[-CC-:B------:R-:W-:Y:S01]  /*19890*/  FFMA.FTZ R227, R139, R175.reuse, -R226.reuse ;  /* 0x000000af8be37223 */ /* 0x180fe200000108e2 */
[----:B------:R-:W-:Y:S01]  /*198a0*/  MUFU.EX2 R0, R0 ;  /* 0x0000000000007308 */ /* 0x000fe20000000800 */
[-C--:B------:R-:W-:Y:S01]  /*198b0*/  FFMA.FTZ R234, R141, R175.reuse, -R226 ;  /* 0x000000af8dea7223 */ /* 0x080fe200000108e2 */
[--C-:B------:R-:W-:Y:S01]  /*198c0*/  FFMA.FTZ R236, R137, R175, -R174.reuse ;  /* 0x000000af89ec7223 */ /* 0x100fe200000108ae */
[-C--:B------:R-:W-:Y:S01]  /*198d0*/  FMUL.FTZ R86, R122, R3.reuse ;  /* 0x000000037a567220 */ /* 0x080fe20000410000 */
[----:B------:R-:W-:Y:S01]  /*198e0*/  FMUL.FTZ R87, R123, R3 ;  /* 0x000000037b577220 */ /* 0x000fe20000410000 */
[-CC-:B------:R-:W-:Y:S01]  /*198f0*/  FFMA.FTZ R239, R133, R175.reuse, -R174.reuse ;  /* 0x000000af85ef7223 */ /* 0x180fe200000108ae */
[-CC-:B------:R-:W-:Y:S01]  /*19900*/  FFMA.FTZ R237, R237, R175.reuse, -R174.reuse ;  /* 0x000000afeded7223 */ /* 0x180fe200000108ae */
[----:B------:R-:W-:Y:S01]  /*19910*/  FFMA.FTZ R238, R241, R175, -R174 ;  /* 0x000000aff1ee7223 */ /* 0x000fe200000108ae */
[----:B------:R-:W5:Y:S01]  /*19920*/  MUFU.EX2 R223, R223 ;  /* 0x000000df00df7308 */ /* 0x000f620000000800 */
[----:B-1----:R-:W-:Y:S01]  /*19930*/  F2FP.BF16.F32.PACK_AB R5, R2, R162 ;  /* 0x000000a20205723e */ /* 0x002fe200000010ff */
[----:B------:R-:W-:Y:S01]  /*19940*/  LDSM.16.MT88.4 R140, [R195+0x10000] ;  /* 0x01000000c38c783b */ /* 0x000fe20000004200 */
[-C--:B------:R-:W-:Y:S01]  /*19950*/  FMUL.FTZ R82, R82, R3.reuse ;  /* 0x0000000352527220 */ /* 0x080fe20000410000 */
[-C--:B------:R-:W-:Y:S01]  /*19960*/  FMUL.FTZ R83, R83, R3.reuse ;  /* 0x0000000353537220 */ /* 0x080fe20000410000 */
[-C--:B------:R-:W-:Y:S01]  /*19970*/  FMUL.FTZ R98, R98, R3.reuse ;  /* 0x0000000362627220 */ /* 0x080fe20000410000 */
[----:B------:R-:W-:Y:S01]  /*19980*/  LDSM.16.MT88.4 R136, [R198+0xc800] ;  /* 0x00c80000c688783b */ /* 0x000fe20000004200 */
[-C--:B------:R-:W-:Y:S01]  /*19990*/  FMUL.FTZ R99, R99, R3.reuse ;  /* 0x0000000363637220 */ /* 0x080fe20000410000 */
[----:B------:R-:W1:Y:S01]  /*199a0*/  MUFU.EX2 R224, R224 ;  /* 0x000000e000e07308 */ /* 0x000e620000000800 */
[-C--:B------:R-:W-:Y:S01]  /*199b0*/  FMUL.FTZ R114, R114, R3.reuse ;  /* 0x0000000372727220 */ /* 0x080fe20000410000 */
[----:B------:R-:W-:Y:S01]  /*199c0*/  FMUL.FTZ R115, R115, R3 ;  /* 0x0000000373737220 */ /* 0x000fe20000410000 */
[-CC-:B------:R-:W-:Y:S01]  /*199d0*/  FFMA.FTZ R240, R169, R175.reuse, -R226.reuse ;  /* 0x000000afa9f07223 */ /* 0x180fe200000108e2 */
[-CC-:B------:R-:W-:Y:S01]  /*199e0*/  FFMA.FTZ R241, R153, R175.reuse, -R226.reuse ;  /* 0x000000af99f17223 */ /* 0x180fe200000108e2 */
[-CC-:B------:R-:W-:Y:S01]  /*199f0*/  FFMA.FTZ R242, R171, R175.reuse, -R226.reuse ;  /* 0x000000afabf27223 */ /* 0x180fe200000108e2 */
[-C--:B------:R-:W-:Y:S01]  /*19a00*/  FFMA.FTZ R243, R149, R175.reuse, -R226 ;  /* 0x000000af95f37223 */ /* 0x080fe200000108e2 */
[-CC-:B------:R-:W-:Y:S01]  /*19a10*/  FFMA.FTZ R244, R159, R175.reuse, -R174.reuse ;  /* 0x000000af9ff47223 */ /* 0x180fe200000108ae */
[----:B------:R-:W-:Y:S01]  /*19a20*/  MUFU.EX2 R225, R225 ;  /* 0x000000e100e17308 */ /* 0x000fe20000000800 */
[----:B-----5:R-:W-:Y:S01]  /*19a30*/  F2FP.BF16.F32.PACK_AB R7, R223, R0 ;  /* 0x00000000df07723e */ /* 0x020fe200000010ff */
[-CC-:B------:R-:W-:Y:S01]  /*19a40*/  FFMA.FTZ R245, R155, R175.reuse, -R174.reuse ;  /* 0x000000af9bf57223 */ /* 0x180fe200000108ae */
[-CC-:B------:R-:W-:Y:S01]  /*19a50*/  FFMA.FTZ R246, R157, R175.reuse, -R174.reuse ;  /* 0x000000af9df67223 */ /* 0x180fe200000108ae */
[-C--:B------:R-:W-:Y:S01]  /*19a60*/  FFMA.FTZ R247, R151, R175.reuse, -R174 ;  /* 0x000000af97f77223 */ /* 0x080fe200000108ae */
[----:B------:R-:W-:Y:S01]  /*19a70*/  LDSM.16.MT88.4 R132, [R197+0xc800] ;  /* 0x00c80000c584783b */ /* 0x000fe20000004200 */
[-CC-:B------:R-:W-:Y:S01]  /*19a80*/  FFMA.FTZ R248, R233, R175.reuse, -R226.reuse ;  /* 0x000000afe9f87223 */ /* 0x180fe200000108e2 */
[-CC-:B------:R-:W-:Y:S01]  /*19a90*/  FFMA.FTZ R235, R235, R175.reuse, -R226.reuse ;  /* 0x000000afebeb7223 */ /* 0x180fe200000108e2 */
[----:B------:R-:W5:Y:S01]  /*19aa0*/  MUFU.EX2 R232, R232 ;  /* 0x000000e800e87308 */ /* 0x000f620000000800 */
[-C--:B-1----:R-:W-:Y:S01]  /*19ab0*/  FMUL.FTZ R20, R36, R224.reuse ;  /* 0x000000e024147220 */ /* 0x082fe20000410000 */
        /* <DEDUP_REMOVED lines=19> */
[C---:B---3--:R-:W-:Y:S01]  /*19bf0*/  HMMA.16816.F32.BF16 R28, R4.reuse, R24, R28 ;  /* 0x00000018041c723c */ /* 0x048fe2000004181c */
[-C--:B------:R-:W-:Y:S01]  /*19c00*/  FMUL.FTZ R37, R53, R224.reuse ;  /* 0x000000e035257220 */ /* 0x080fe20000410000 */
[-C--:B------:R-:W-:Y:S01]  /*19c10*/  FMUL.FTZ R56, R56, R224.reuse ;  /* 0x000000e038387220 */ /* 0x080fe20000410000 */
[-C--:B------:R-:W-:Y:S01]  /*19c20*/  FMUL.FTZ R57, R57, R224.reuse ;  /* 0x000000e039397220 */ /* 0x080fe20000410000 */
[-C--:B------:R-:W-:Y:S01]  /*19c30*/  FMUL.FTZ R60, R76, R224.reuse ;  /* 0x000000e04c3c7220 */ /* 0x080fe20000410000 */
[-C--:B------:R-:W-:Y:S01]  /*19c40*/  FMUL.FTZ R61, R77, R224.reuse ;  /* 0x000000e04d3d7220 */ /* 0x080fe20000410000 */
[C---:B------:R-:W-:Y:S01]  /*19c50*/  HMMA.16816.F32.BF16 R24, R4.reuse, R26, R48 ;  /* 0x0000001a0418723c */ /* 0x040fe20000041830 */
[----:B------:R-:W2:Y:S01]  /*19c60*/  LDSM.16.MT88.4 R48, [R197+0xe000] ;  /* 0x00e00000c530783b */ /* 0x000ea20000004200 */
[-C--:B------:R-:W-:Y:S01]  /*19c70*/  FMUL.FTZ R76, R92, R224.reuse ;  /* 0x000000e05c4c7220 */ /* 0x080fe20000410000 */
[-C--:B------:R-:W-:Y:S01]  /*19c80*/  FMUL.FTZ R77, R93, R224.reuse ;  /* 0x000000e05d4d7220 */ /* 0x080fe20000410000 */
[-C--:B------:R-:W-:Y:S01]  /*19c90*/  FMUL.FTZ R52, R68, R224.reuse ;  /* 0x000000e044347220 */ /* 0x080fe20000410000 */
[-C--:B------:R-:W-:Y:S01]  /*19ca0*/  FMUL.FTZ R53, R69, R224.reuse ;  /* 0x000000e045357220 */ /* 0x080fe20000410000 */
[C---:B----4-:R-:W-:Y:S01]  /*19cb0*/  HMMA.16816.F32.BF16 R12, R4.reuse, R8, R12 ;  /* 0x00000008040c723c */ /* 0x050fe2000004180c */
[-C--:B------:R-:W-:Y:S01]  /*19cc0*/  FMUL.FTZ R92, R108, R224.reuse ;  /* 0x000000e06c5c7220 */ /* 0x080fe20000410000 */
[-C--:B------:R-:W-:Y:S01]  /*19cd0*/  FMUL.FTZ R93, R109, R224.reuse ;  /* 0x000000e06d5d7220 */ /* 0x080fe20000410000 */
[-C--:B------:R-:W-:Y:S01]  /*19ce0*/  FMUL.FTZ R68, R84, R224.reuse ;  /* 0x000000e054447220 */ /* 0x080fe20000410000 */
[-C--:B------:R-:W-:Y:S01]  /*19cf0*/  FMUL.FTZ R69, R85, R224.reuse ;  /* 0x000000e055457220 */ /* 0x080fe20000410000 */
[----:B------:R-:W-:Y:S01]  /*19d00*/  LDSM.16.MT88.4 R108, [R197+0xe800] ;  /* 0x00e80000c56c783b */ /* 0x000fe20000004200 */
[C---:B------:R-:W-:Y:S01]  /*19d10*/  HMMA.16816.F32.BF16 R8, R4.reuse, R10, R124 ;  /* 0x0000000a0408723c */ /* 0x040fe2000004187c */
[-C--:B------:R-:W-:Y:S01]  /*19d20*/  FMUL.FTZ R72, R72, R224.reuse ;  /* 0x000000e048487220 */ /* 0x080fe20000410000 */
[-C--:B------:R-:W-:Y:S01]  /*19d30*/  FMUL.FTZ R73, R73, R224.reuse ;  /* 0x000000e049497220 */ /* 0x080fe20000410000 */
[----:B------:R-:W3:Y:S01]  /*19d40*/  LDSM.16.MT88.4 R124, [R196+0x10000] ;  /* 0x01000000c47c783b */ /* 0x000ee20000004200 */
[-C--:B------:R-:W-:Y:S01]  /*19d50*/  FMUL.FTZ R88, R88, R224.reuse ;  /* 0x000000e058587220 */ /* 0x080fe20000410000 */
[-C--:B------:R-:W-:Y:S01]  /*19d60*/  FMUL.FTZ R89, R89, R224.reuse ;  /* 0x000000e059597220 */ /* 0x080fe20000410000 */
[C---:B------:R-:W-:Y:S01]  /*19d70*/  HMMA.16816.F32.BF16 R36, R4.reuse, R32, R36 ;  /* 0x000000200424723c */ /* 0x040fe20000041824 */
[-C--:B------:R-:W-:Y:S01]  /*19d80*/  FMUL.FTZ R84, R120, R224.reuse ;  /* 0x000000e078547220 */ /* 0x080fe20000410000 */
[-C--:B------:R-:W-:Y:S01]  /*19d90*/  FMUL.FTZ R85, R121, R224.reuse ;  /* 0x000000e079557220 */ /* 0x080fe20000410000 */
[----:B------:R-:W-:Y:S01]  /*19da0*/  LDSM.16.MT88.4 R128, [R197+0x10000] ;  /* 0x01000000c580783b */ /* 0x000fe20000004200 */
[----:B------:R-:W-:Y:S01]  /*19db0*/  MUFU.EX2 R227, R227 ;  /* 0x000000e300e37308 */ /* 0x000fe20000000800 */
[-C--:B------:R-:W-:Y:S01]  /*19dc0*/  FMUL.FTZ R80, R80, R224.reuse ;  /* 0x000000e050507220 */ /* 0x080fe20000410000 */
[C---:B------:R-:W-:Y:S01]  /*19dd0*/  HMMA.16816.F32.BF16 R32, R4.reuse, R34, R56 ;  /* 0x000000220420723c */ /* 0x040fe20000041838 */
[----:B------:R-:W4:Y:S01]  /*19de0*/  LDSM.16.MT88.4 R56, [R196+0xe000] ;  /* 0x00e00000c438783b */ /* 0x000f220000004200 */
[-C--:B------:R-:W-:Y:S01]  /*19df0*/  FMUL.FTZ R81, R81, R224.reuse ;  /* 0x000000e051517220 */ /* 0x080fe20000410000 */
[-C--:B------:R-:W-:Y:S01]  /*19e00*/  FMUL.FTZ R96, R96, R224.reuse ;  /* 0x000000e060607220 */ /* 0x080fe20000410000 */
[-C--:B------:R-:W-:Y:S01]  /*19e10*/  FMUL.FTZ R97, R97, R224.reuse ;  /* 0x000000e061617220 */ /* 0x080fe20000410000 */
[-C--:B------:R-:W-:Y:S01]  /*19e20*/  FMUL.FTZ R112, R112, R224.reuse ;  /* 0x000000e070707220 */ /* 0x080fe20000410000 */
[C---:B-1----:R-:W-:Y:S01]  /*19e30*/  HMMA.16816.F32.BF16 R44, R4.reuse, R40, R44 ;  /* 0x00000028042c723c */ /* 0x042fe2000004182c */
[----:B------:R-:W-:Y:S01]  /*19e40*/  MUFU.EX2 R234, R234 ;  /* 0x000000ea00ea7308 */ /* 0x000fe20000000800 */
[-C--:B------:R-:W-:Y:S01]  /*19e50*/  FMUL.FTZ R113, R113, R224.reuse ;  /* 0x000000e071717220 */ /* 0x080fe20000410000 */
[----:B------:R-:W-:Y:S01]  /*19e60*/  LDSM.16.MT88.4 R120, [R198+0xe800] ;  /* 0x00e80000c678783b */ /* 0x000fe20000004200 */
[-CC-:B------:R-:W-:Y:S01]  /*19e70*/  FFMA.FTZ R230, R230, R175.reuse, -R226.reuse ;  /* 0x000000afe6e67223 */ /* 0x180fe200000108e2 */
[-C--:B------:R-:W-:Y:S01]  /*19e80*/  FFMA.FTZ R233, R228, R175.reuse, -R226 ;  /* 0x000000afe4e97223 */ /* 0x080fe200000108e2 */
[C---:B------:R-:W-:Y:S01]  /*19e90*/  HMMA.16816.F32.BF16 R40, R4.reuse, R42, R64 ;  /* 0x0000002a0428723c */ /* 0x040fe20000041840 */
[----:B------:R-:W1:Y:S01]  /*19ea0*/  LDSM.16.MT88.4 R64, [R195+0xe000] ;  /* 0x00e00000c340783b */ /* 0x000e620000004200 */
[-CC-:B------:R-:W-:Y:S01]  /*19eb0*/  FFMA.FTZ R226, R231, R175.reuse, -R174.reuse ;  /* 0x000000afe7e27223 */ /* 0x180fe200000108ae */
[----:B------:R-:W-:Y:S01]  /*19ec0*/  MUFU.EX2 R236, R236 ;  /* 0x000000ec00ec7308 */ /* 0x000fe20000000800 */
[-CC-:B------:R-:W-:Y:S01]  /*19ed0*/  FFMA.FTZ R229, R229, R175.reuse, -R174.reuse ;  /* 0x000000afe5e57223 */ /* 0x180fe200000108ae */
[----:B------:R-:W-:Y:S01]  /*19ee0*/  LDSM.16.MT88.4 R152, [R196+0xd000] ;  /* 0x00d00000c498783b */ /* 0x000fe20000004200 */
[----:B--2---:R-:W-:Y:S01]  /*19ef0*/  HMMA.16816.F32.BF16 R52, R4, R48, R52 ;  /* 0x000000300434723c */ /* 0x004fe20000041834 */
[-CC-:B------:R-:W-:Y:S01]  /*19f00*/  FFMA.FTZ R228, R173, R175.reuse, -R174.reuse ;  /* 0x000000afade47223 */ /* 0x180fe200000108ae */
[----:B------:R-:W-:Y:S01]  /*19f10*/  FFMA.FTZ R231, R172, R175, -R174 ;  /* 0x000000aface77223 */ /* 0x000fe200000108ae */
[----:B------:R-:W-:-:S02]  /*19f20*/  FFMA.FTZ R219, R219, R224, R220 ;  /* 0x000000e0dbdb7223 */ /* 0x000fc400000100dc */
[----:B------:R-:W2:Y:S01]  /*19f30*/  MUFU.EX2 R239, R239 ;  /* 0x000000ef00ef7308 */ /* 0x000ea20000000800 */
[----:B------:R-:W-:Y:S01]  /*19f40*/  HMMA.16816.F32.BF16 R48, R4, R50, R72 ;  /* 0x000000320430723c */ /* 0x000fe20000041848 */
[----:B------:R-:W2:Y:S01]  /*19f50*/  LDSM.16.MT88.4 R72, [R198+0x10000] ;  /* 0x01000000c648783b */ /* 0x000ea20000004200 */
[----:B------:R-:W-:-:S04]  /*19f60*/  FADD.FTZ R219, R218, R219 ;  /* 0x000000dbdadb7221 */ /* 0x000fc80000010000 */
[----:B------:R-:W-:Y:S01]  /*19f70*/  FADD.FTZ R216, R216, R219 ;  /* 0x000000dbd8d87221 */ /* 0x000fe20000010000 */
[----:B------:R-:W-:Y:S01]  /*19f80*/  MUFU.EX2 R237, R237 ;  /* 0x000000ed00ed7308 */ /* 0x000fe20000000800 */
[----:B---3--:R-:W-:Y:S02]  /*19f90*/  HMMA.16816.F32.BF16 R84, R4, R124, R84 ;  /* 0x0000007c0454723c */ /* 0x008fe40000041854 */
[----:B------:R-:W-:-:S04]  /*19fa0*/  FADD.FTZ R216, R163, R216 ;  /* 0x000000d8a3d87221 */ /* 0x000fc80000010000 */
[C---:B------:R-:W-:Y:S01]  /*19fb0*/  HMMA.16816.F32.BF16 R92, R4.reuse, R126, R92 ;  /* 0x0000007e045c723c */ /* 0x040fe2000004185c */
[----:B------:R-:W3:Y:S01]  /*19fc0*/  MUFU.EX2 R238, R238 ;  /* 0x000000ee00ee7308 */ /* 0x000ee20000000800 */
[----:B------:R-:W3:Y:S04]  /*19fd0*/  LDSM.16.MT88.4 R124, [R195+0xc800] ;  /* 0x00c80000c37c783b */ /* 0x000ee80000004200 */
[C---:B----4-:R-:W-:Y:S03]  /*19fe0*/  HMMA.16816.F32.BF16 R60, R4.reuse, R56, R60 ;  /* 0x00000038043c723c */ /* 0x050fe6000004183c */
[----:B------:R-:W-:Y:S03]  /*19ff0*/  MUFU.EX2 R240, R240 ;  /* 0x000000f000f07308 */ /* 0x000fe60000000800 */
[C---:B------:R-:W-:Y:S05]  /*1a000*/  HMMA.16816.F32.BF16 R56, R4.reuse, R58, R80 ;  /* 0x0000003a0438723c */ /* 0x040fea0000041850 */
[----:B------:R-:W-:Y:S01]  /*1a010*/  MUFU.EX2 R241, R241 ;  /* 0x000000f100f17308 */ /* 0x000fe20000000800 */
[C---:B-1----:R-:W-:Y:S01]  /*1a020*/  HMMA.16816.F32.BF16 R68, R4.reuse, R64, R68 ;  /* 0x000000400444723c */ /* 0x042fe20000041844 */
[-C--:B------:R-:W-:Y:S01]  /*1a030*/  FMUL.FTZ R80, R100, R224.reuse ;  /* 0x000000e064507220 */ /* 0x080fe20000410000 */
[----:B------:R-:W-:Y:S01]  /*1a040*/  FMUL.FTZ R81, R101, R224 ;  /* 0x000000e065517220 */ /* 0x000fe20000410000 */
[-C--:B------:R-:W-:Y:S01]  /*1a050*/  FMUL.FTZ R82, R102, R3.reuse ;  /* 0x0000000366527220 */ /* 0x080fe20000410000 */
[----:B------:R-:W-:Y:S01]  /*1a060*/  FMUL.FTZ R83, R103, R3 ;  /* 0x0000000367537220 */ /* 0x000fe20000410000 */
[----:B-----5:R-:W-:Y:S01]  /*1a070*/  F2FP.BF16.F32.PACK_AB R100, R232, R225 ;  /* 0x000000e1e864723e */ /* 0x020fe200000010ff */
[C---:B------:R-:W-:Y:S01]  /*1a080*/  HMMA.16816.F32.BF16 R64, R4.reuse, R66, R88 ;  /* 0x000000420440723c */ /* 0x040fe20000041858 */
[----:B--2---:R-:W-:Y:S01]  /*1a090*/  F2FP.BF16.F32.PACK_AB R101, R239, R236 ;  /* 0x000000ecef65723e */ /* 0x004fe200000010ff */
[----:B------:R-:W-:Y:S01]  /*1a0a0*/  MUFU.EX2 R242, R242 ;  /* 0x000000f200f27308 */ /* 0x000fe20000000800 */
[----:B------:R-:W-:Y:S01]  /*1a0b0*/  F2FP.BF16.F32.PACK_AB R102, R234, R227 ;  /* 0x000000e3ea66723e */ /* 0x000fe200000010ff */
[----:B------:R-:W-:Y:S01]  /*1a0c0*/  FADD.FTZ R225, R225, R216 ;  /* 0x000000d8e1e17221 */ /* 0x000fe20000010000 */
[----:B---3--:R-:W-:Y:S01]  /*1a0d0*/  F2FP.BF16.F32.PACK_AB R103, R238, R237 ;  /* 0x000000edee67723e */ /* 0x008fe200000010ff */
[----:B------:R-:W-:Y:S01]  /*1a0e0*/  HMMA.16816.F32.BF16 R76, R4, R72, R76 ;  /* 0x00000048044c723c */ /* 0x000fe2000004184c */
[-C--:B------:R-:W-:Y:S01]  /*1a0f0*/  FMUL.FTZ R88, R104, R224.reuse ;  /* 0x000000e068587220 */ /* 0x080fe20000410000 */
[----:B------:R-:W-:Y:S01]  /*1a100*/  FMUL.FTZ R89, R105, R224 ;  /* 0x000000e069597220 */ /* 0x000fe20000410000 */
[-C--:B------:R-:W-:Y:S01]  /*1a110*/  FMUL.FTZ R90, R106, R3.reuse ;  /* 0x000000036a5a7220 */ /* 0x080fe20000410000 */
[----:B------:R-:W-:Y:S01]  /*1a120*/  FMUL.FTZ R91, R107, R3 ;  /* 0x000000036b5b7220 */ /* 0x000fe20000410000 */
[----:B------:R-:W-:Y:S01]  /*1a130*/  MUFU.EX2 R243, R243 ;  /* 0x000000f300f37308 */ /* 0x000fe20000000800 */
[----:B------:R-:W1:Y:S01]  /*1a140*/  LDSM.16.MT88.4 R104, [R196+0xe800] ;  /* 0x00e80000c468783b */ /* 0x000e620000004200 */
[----:B------:R-:W-:Y:S01]  /*1a150*/  HMMA.16816.F32.BF16 R52, R100, R108, R52 ;  /* 0x0000006c6434723c */ /* 0x000fe20000041834 */
[----:B------:R-:W-:-:S05]  /*1a160*/  FADD.FTZ R232, R232, R225 ;  /* 0x000000e1e8e87221 */ /* 0x000fca0000010000 */
[----:B------:R-:W-:Y:S01]  /*1a170*/  HMMA.16816.F32.BF16 R48, R100, R110, R48 ;  /* 0x0000006e6430723c */ /* 0x000fe20000041830 */
[----:B------:R-:W2:Y:S01]  /*1a180*/  LDSM.16.MT88.4 R108, [R197+0x10800] ;  /* 0x01080000c56c783b */ /* 0x000ea20000004200 */
[----:B------:R-:W-:Y:S04]  /*1a190*/  MUFU.EX2 R244, R244 ;  /* 0x000000f400f47308 */ /* 0x000fe80000000800 */
[C---:B------:R-:W-:Y:S04]  /*1a1a0*/  HMMA.16816.F32.BF16 R72, R4.reuse, R74, R96 ;  /* 0x0000004a0448723c */ /* 0x040fe80000041860 */
[----:B------:R-:W-:Y:S02]  /*1a1b0*/  MUFU.EX2 R245, R245 ;  /* 0x000000f500f57308 */ /* 0x000fe40000000800 */
[C---:B------:R-:W-:Y:S01]  /*1a1c0*/  HMMA.16816.F32.BF16 R80, R4.reuse, R128, R80 ;  /* 0x000000800450723c */ /* 0x040fe20000041850 */
[-C--:B------:R-:W-:Y:S01]  /*1a1d0*/  FMUL.FTZ R96, R116, R224.reuse ;  /* 0x000000e074607220 */ /* 0x080fe20000410000 */
[----:B------:R-:W-:Y:S01]  /*1a1e0*/  FMUL.FTZ R97, R117, R224 ;  /* 0x000000e075617220 */ /* 0x000fe20000410000 */
[-C--:B------:R-:W-:Y:S01]  /*1a1f0*/  FMUL.FTZ R98, R118, R3.reuse ;  /* 0x0000000376627220 */ /* 0x080fe20000410000 */
[-C--:B------:R-:W-:Y:S01]  /*1a200*/  FMUL.FTZ R99, R119, R3.reuse ;  /* 0x0000000377637220 */ /* 0x080fe20000410000 */
[----:B------:R-:W-:Y:S01]  /*1a210*/  FFMA.FTZ R3, R217, R3, R162 ;  /* 0x00000003d9037223 */ /* 0x000fe200000100a2 */
[----:B------:R-:W-:Y:S01]  /*1a220*/  HMMA.16816.F32.BF16 R88, R4, R130, R88 ;  /* 0x000000820458723c */ /* 0x000fe20000041858 */
[----:B------:R-:W-:Y:S01]  /*1a230*/  LDSM.16.MT88.4 R128, [R196+0xc800] ;  /* 0x00c80000c480783b */ /* 0x000fe20000004200 */
[----:B------:R-:W-:Y:S01]  /*1a240*/  MUFU.EX2 R246, R246 ;  /* 0x000000f600f67308 */ /* 0x000fe20000000800 */
[----:B------:R-:W-:-:S02]  /*1a250*/  FADD.FTZ R3, R2, R3 ;  /* 0x0000000302037221 */ /* 0x000fc40000010000 */
[----:B------:R-:W-:Y:S01]  /*1a260*/  LDSM.16.MT88.4 R116, [R198+0x10800] ;  /* 0x01080000c674783b */ /* 0x000fe20000004200 */
[----:B------:R-:W-:Y:S01]  /*1a270*/  HMMA.16816.F32.BF16 R96, R4, R140, R96 ;  /* 0x0000008c0460723c */ /* 0x000fe20000041860 */
[----:B------:R-:W-:Y:S01]  /*1a280*/  FADD.FTZ R0, R0, R3 ;  /* 0x0000000300007221 */ /* 0x000fe20000010000 */
[----:B------:R-:W-:Y:S02]  /*1a290*/  FADD.FTZ R3, R227, R232 ;  /* 0x000000e8e3037221 */ /* 0x000fe40000010000 */
[----:B------:R-:W-:Y:S01]  /*1a2a0*/  MUFU.EX2 R247, R247 ;  /* 0x000000f700f77308 */ /* 0x000fe20000000800 */
[----:B------:R-:W-:Y:S01]  /*1a2b0*/  FADD.FTZ R223, R223, R0 ;  /* 0x00000000dfdf7221 */ /* 0x000fe20000010000 */
[----:B------:R-:W-:Y:S01]  /*1a2c0*/  HMMA.16816.F32.BF16 R36, R100, R124, R36 ;  /* 0x0000007c6424723c */ /* 0x000fe20000041824 */
[----:B------:R-:W-:Y:S02]  /*1a2d0*/  FADD.FTZ R3, R234, R3 ;  /* 0x00000003ea037221 */ /* 0x000fe40000010000 */
[----:B------:R-:W-:-:S03]  /*1a2e0*/  FADD.FTZ R0, R236, R223 ;  /* 0x000000dfec007221 */ /* 0x000fc60000010000 */
[----:B-1----:R-:W-:Y:S01]  /*1a2f0*/  HMMA.16816.F32.BF16 R60, R100, R104, R60 ;  /* 0x00000068643c723c */ /* 0x002fe2000004183c */
[----:B------:R-:W-:Y:S01]  /*1a300*/  MUFU.EX2 R235, R235 ;  /* 0x000000eb00eb7308 */ /* 0x000fe20000000800 */
[----:B------:R-:W-:-:S04]  /*1a310*/  FADD.FTZ R0, R239, R0 ;  /* 0x00000000ef007221 */ /* 0x000fc80000010000 */
[C---:B------:R-:W-:Y:S01]  /*1a320*/  HMMA.16816.F32.BF16 R56, R100.reuse, R106, R56 ;  /* 0x0000006a6438723c */ /* 0x040fe20000041838 */
[----:B------:R-:W1:Y:S02]  /*1a330*/  LDSM.16.MT88.4 R104, [R196+0x10800] ;  /* 0x01080000c468783b */ /* 0x000e640000004200 */
[----:B------:R-:W3:Y:S03]  /*1a340*/  MUFU.EX2 R248, R248 ;  /* 0x000000f800f87308 */ /* 0x000ee60000000800 */
[----:B------:R-:W-:Y:S01]  /*1a350*/  HMMA.16816.F32.BF16 R32, R100, R126, R32 ;  /* 0x0000007e6420723c */ /* 0x000fe20000041820 */
[----:B------:R-:W4:Y:S04]  /*1a360*/  LDSM.16.MT88.4 R124, [R198+0xd000] ;  /* 0x00d00000c67c783b */ /* 0x000f280000004200 */
[----:B------:R-:W-:Y:S01]  /*1a370*/  MUFU.EX2 R230, R230 ;  /* 0x000000e600e67308 */ /* 0x000fe20000000800 */
[----:B------:R-:W-:Y:S01]  /*1a380*/  HMMA.16816.F32.BF16 R4, R4, R142, R112 ;  /* 0x0000008e0404723c */ /* 0x000fe20000041870 */
[----:B------:R-:W5:Y:S05]  /*1a390*/  LDSM.16.MT88.4 R112, [R195+0xe800] ;  /* 0x00e80000c370783b */ /* 0x000f6a0000004200 */
[----:B------:R-:W-:Y:S01]  /*1a3a0*/  HMMA.16816.F32.BF16 R12, R100, R136, R12 ;  /* 0x00000088640c723c */ /* 0x000fe2000004180c */
[----:B------:R-:W1:Y:S01]  /*1a3b0*/  MUFU.EX2 R233, R233 ;  /* 0x000000e900e97308 */ /* 0x000e620000000800 */
[----:B---3--:R-:W-:-:S04]  /*1a3c0*/  F2FP.BF16.F32.PACK_AB R172, R248, R235 ;  /* 0x000000ebf8ac723e */ /* 0x008fc800000010ff */
[C---:B--2---:R-:W-:Y:S03]  /*1a3d0*/  HMMA.16816.F32.BF16 R80, R100.reuse, R108, R80 ;  /* 0x0000006c6450723c */ /* 0x044fe60000041850 */
[----:B------:R-:W-:Y:S03]  /*1a3e0*/  MUFU.EX2 R226, R226 ;  /* 0x000000e200e27308 */ /* 0x000fe60000000800 */
[C---:B------:R-:W-:Y:S01]  /*1a3f0*/  HMMA.16816.F32.BF16 R88, R100.reuse, R110, R88 ;  /* 0x0000006e6458723c */ /* 0x040fe20000041858 */
[----:B------:R-:W2:Y:S04]  /*1a400*/  LDSM.16.MT88.4 R108, [R196+0xf000] ;  /* 0x00f00000c46c783b */ /* 0x000ea80000004200 */
[----:B------:R-:W3:Y:S01]  /*1a410*/  MUFU.EX2 R229, R229 ;  /* 0x000000e500e57308 */ /* 0x000ee20000000800 */
[----:B------:R-:W-:Y:S01]  /*1a420*/  HMMA.16816.F32.BF16 R8, R100, R138, R8 ;  /* 0x0000008a6408723c */ /* 0x000fe20000041808 */
[----:B------:R-:W2:Y:S01]  /*1a430*/  LDSM.16.MT88.4 R136, [R198+0xf000] ;  /* 0x00f00000c688783b */ /* 0x000ea20000004200 */
[----:B-1----:R-:W-:-:S04]  /*1a440*/  F2FP.BF16.F32.PACK_AB R174, R233, R230 ;  /* 0x000000e6e9ae723e */ /* 0x002fc800000010ff */
[C---:B------:R-:W-:Y:S01]  /*1a450*/  HMMA.16816.F32.BF16 R84, R100.reuse, R104, R84 ;  /* 0x000000686454723c */ /* 0x040fe20000041854 */
[----:B------:R-:W-:Y:S05]  /*1a460*/  MUFU.EX2 R228, R228 ;  /* 0x000000e400e47308 */ /* 0x000fea0000000800 */
[C---:B------:R-:W-:Y:S01]  /*1a470*/  HMMA.16816.F32.BF16 R92, R100.reuse, R106, R92 ;  /* 0x0000006a645c723c */ /* 0x040fe2000004185c */
[----:B------:R-:W-:Y:S01]  /*1a480*/  F2FP.BF16.F32.PACK_AB R104, R241, R240 ;  /* 0x000000f0f168723e */ /* 0x000fe200000010ff */
[----:B------:R-:W-:Y:S01]  /*1a490*/  FADD.FTZ R240, R240, R3 ;  /* 0x00000003f0f07221 */ /* 0x000fe20000010000 */
[----:B------:R-:W-:Y:S01]  /*1a4a0*/  F2FP.BF16.F32.PACK_AB R105, R245, R244 ;  /* 0x000000f4f569723e */ /* 0x000fe200000010ff */
[----:B------:R-:W1:Y:S01]  /*1a4b0*/  MUFU.EX2 R231, R231 ;  /* 0x000000e700e77308 */ /* 0x000e620000000800 */
[----:B---3--:R-:W-:Y:S01]  /*1a4c0*/  F2FP.BF16.F32.PACK_AB R173, R229, R226 ;  /* 0x000000e2e5ad723e */ /* 0x008fe200000010ff */
[----:B------:R-:W-:Y:S01]  /*1a4d0*/  HMMA.16816.F32.BF16 R28, R100, R128, R28 ;  /* 0x00000080641c723c */ /* 0x000fe2000004181c */
[----:B------:R-:W-:Y:S01]  /*1a4e0*/  F2FP.BF16.F32.PACK_AB R106, R243, R242 ;  /* 0x000000f2f36a723e */ /* 0x000fe200000010ff */
[----:B------:R-:W-:Y:S01]  /*1a4f0*/  FADD.FTZ R241, R241, R240 ;  /* 0x000000f0f1f17221 */ /* 0x000fe20000010000 */
[----:B------:R-:W-:-:S02]  /*1a500*/  F2FP.BF16.F32.PACK_AB R107, R247, R246 ;  /* 0x000000f6f76b723e */ /* 0x000fc400000010ff */
[----:B------:R-:W-:Y:S01]  /*1a510*/  MOV R3, R221 ;  /* 0x000000dd00037202 */ /* 0x000fe20000000f00 */
[C---:B------:R-:W-:Y:S06]  /*1a520*/  HMMA.16816.F32.BF16 R24, R100.reuse, R130, R24 ;  /* 0x000000826418723c */ /* 0x040fec0000041818 */
[----:B------:R-:W-:Y:S01]  /*1a530*/  HMMA.16816.F32.BF16 R44, R100, R120, R44 ;  /* 0x00000078642c723c */ /* 0x000fe2000004182c */
[----:B-1----:R-:W-:-:S05]  /*1a540*/  F2FP.BF16.F32.PACK_AB R175, R231, R228 ;  /* 0x000000e4e7af723e */ /* 0x002fca00000010ff */
[----:B------:R-:W-:Y:S01]  /*1a550*/  HMMA.16816.F32.BF16 R40, R100, R122, R40 ;  /* 0x0000007a6428723c */ /* 0x000fe20000041828 */
[----:B------:R-:W1:Y:S05]  /*1a560*/  LDSM.16.MT88.4 R120, [R195+0x10800] ;  /* 0x01080000c378783b */ /* 0x000e6a0000004200 */
[----:B----4-:R-:W-:Y:S01]  /*1a570*/  HMMA.16816.F32.BF16 R128, R104, R124, R12 ;  /* 0x0000007c6880723c */ /* 0x010fe2000004180c */
[----:B------:R-:W3:Y:S05]  /*1a580*/  LDSM.16.MT88.4 R12, [R198+0x11000] ;  /* 0x01100000c60c783b */ /* 0x000eea0000004200 */
[C---:B-----5:R-:W-:Y:S06]  /*1a590*/  HMMA.16816.F32.BF16 R68, R100.reuse, R112, R68 ;  /* 0x000000706444723c */ /* 0x060fec0000041844 */
[C---:B------:R-:W-:Y:S01]  /*1a5a0*/  HMMA.16816.F32.BF16 R64, R100.reuse, R114, R64 ;  /* 0x000000726440723c */ /* 0x040fe20000041840 */
[----:B------:R-:W4:Y:S05]  /*1a5b0*/  LDSM.16.MT88.4 R112, [R197+0xf000] ;  /* 0x00f00000c570783b */ /* 0x000f2a0000004200 */
[C---:B------:R-:W-:Y:S06]  /*1a5c0*/  HMMA.16816.F32.BF16 R20, R100.reuse, R132, R20 ;  /* 0x000000846414723c */ /* 0x040fec0000041814 */
[C---:B------:R-:W-:Y:S06]  /*1a5d0*/  HMMA.16816.F32.BF16 R16, R100.reuse, R134, R16 ;  /* 0x000000866410723c */ /* 0x040fec0000041810 */
[C---:B------:R-:W-:Y:S06]  /*1a5e0*/  HMMA.16816.F32.BF16 R76, R100.reuse, R116, R76 ;  /* 0x00000074644c723c */ /* 0x040fec000004184c */
[----:B------:R-:W-:Y:S01]  /*1a5f0*/  HMMA.16816.F32.BF16 R72, R100, R118, R72 ;  /* 0x000000766448723c */ /* 0x000fe20000041848 */
[----:B------:R-:W5:Y:S05]  /*1a600*/  LDSM.16.MT88.4 R116, [R195+0xf000] ;  /* 0x00f00000c374783b */ /* 0x000f6a0000004200 */
[C---:B------:R-:W-:Y:S01]  /*1a610*/  HMMA.16816.F32.BF16 R148, R104.reuse, R144, R36 ;  /* 0x000000906894723c */ /* 0x040fe20000041824 */
[----:B------:R-:W-:Y:S05]  /*1a620*/  LDSM.16.MT88.4 R36, [R198+0xd800] ;  /* 0x00d80000c624783b */ /* 0x000fea0000004200 */
[C---:B------:R-:W-:Y:S06]  /*1a630*/  HMMA.16816.F32.BF16 R156, R104.reuse, R152, R28 ;  /* 0x00000098689c723c */ /* 0x040fec000004181c */
[C---:B------:R-:W-:Y:S06]  /*1a640*/  HMMA.16816.F32.BF16 R144, R104.reuse, R146, R32 ;  /* 0x000000926890723c */ /* 0x040fec0000041820 */
[C---:B------:R-:W-:Y:S01]  /*1a650*/  HMMA.16816.F32.BF16 R124, R104.reuse, R126, R8 ;  /* 0x0000007e687c723c */ /* 0x040fe20000041808 */
[----:B------:R-:W5:Y:S05]  /*1a660*/  LDSM.16.MT88.4 R8, [R197+0x11000] ;  /* 0x01100000c508783b */ /* 0x000f6a0000004200 */
[C---:B--2---:R-:W-:Y:S06]  /*1a670*/  HMMA.16816.F32.BF16 R32, R104.reuse, R108, R60 ;  /* 0x0000006c6820723c */ /* 0x044fec000004183c */
[C---:B------:R-:W-:Y:S01]  /*1a680*/  HMMA.16816.F32.BF16 R28, R104.reuse, R110, R56 ;  /* 0x0000006e681c723c */ /* 0x040fe20000041838 */
[----:B------:R-:W2:Y:S04]  /*1a690*/  LDSM.16.MT88.4 R108, [R196+0x11000] ;  /* 0x01100000c46c783b */ /* 0x000ea80000004200 */
[----:B------:R-:W-:Y:S01]  /*1a6a0*/  LDSM.16.MT88.4 R56, [R195+0xd800] ;  /* 0x00d80000c338783b */ /* 0x000fe20000004200 */
[C---:B------:R-:W-:Y:S03]  /*1a6b0*/  HMMA.16816.F32.BF16 R140, R104.reuse, R136, R44 ;  /* 0x00000088688c723c */ /* 0x040fe6000004182c */
[----:B------:R-:W2:Y:S03]  /*1a6c0*/  LDSM.16.MT88.4 R44, [R195+0x11000] ;  /* 0x01100000c32c783b */ /* 0x000ea60000004200 */
[C---:B------:R-:W-:Y:S06]  /*1a6d0*/  HMMA.16816.F32.BF16 R168, R104.reuse, R164, R20 ;  /* 0x000000a468a8723c */ /* 0x040fec0000041814 */
[----:B------:R-:W-:Y:S06]  /*1a6e0*/  HMMA.16816.F32.BF16 R164, R104, R166, R16 ;  /* 0x000000a668a4723c */ /* 0x000fec0000041810 */
[C---:B-1----:R-:W-:Y:S06]  /*1a6f0*/  HMMA.16816.F32.BF16 R96, R100.reuse, R120, R96 ;  /* 0x000000786460723c */ /* 0x042fec0000041860 */
[----:B------:R-:W-:Y:S06]  /*1a700*/  HMMA.16816.F32.BF16 R4, R100, R122, R4 ;  /* 0x0000007a6404723c */ /* 0x000fec0000041804 */
[C---:B---3--:R-:W-:Y:S06]  /*1a710*/  HMMA.16816.F32.BF16 R16, R104.reuse, R12, R76 ;  /* 0x0000000c6810723c */ /* 0x048fec000004184c */
[C---:B----4-:R-:W-:Y:S06]  /*1a720*/  HMMA.16816.F32.BF16 R132, R104.reuse, R112, R52 ;  /* 0x000000706884723c */ /* 0x050fec0000041834 */
[C---:B------:R-:W-:Y:S01]  /*1a730*/  HMMA.16816.F32.BF16 R12, R104.reuse, R14, R72 ;  /* 0x0000000e680c723c */ /* 0x040fe20000041848 */
[----:B------:R-:W1:Y:S05]  /*1a740*/  LDSM.16.MT88.4 R72, [R197+0xf800] ;  /* 0x00f80000c548783b */ /* 0x000e6a0000004200 */
[C---:B------:R-:W-:Y:S01]  /*1a750*/  HMMA.16816.F32.BF16 R112, R104.reuse, R114, R48 ;  /* 0x000000726870723c */ /* 0x040fe20000041830 */
[----:B------:R-:W3:Y:S05]  /*1a760*/  LDSM.16.MT88.4 R48, [R196+0xd800] ;  /* 0x00d80000c430783b */ /* 0x000eea0000004200 */
[C---:B------:R-:W-:Y:S06]  /*1a770*/  HMMA.16816.F32.BF16 R152, R104.reuse, R154, R24 ;  /* 0x0000009a6898723c */ /* 0x040fec0000041818 */
[C---:B-----5:R-:W-:Y:S06]  /*1a780*/  HMMA.16816.F32.BF16 R24, R104.reuse, R116, R68 ;  /* 0x000000746818723c */ /* 0x060fec0000041844 */
[C---:B------:R-:W-:Y:S01]  /*1a790*/  HMMA.16816.F32.BF16 R20, R104.reuse, R118, R64 ;  /* 0x000000766814723c */ /* 0x040fe20000041840 */
[----:B------:R-:W-:Y:S05]  /*1a7a0*/  LDSM.16.MT88.4 R64, [R198+0xf800] ;  /* 0x00f80000c640783b */ /* 0x000fea0000004200 */
[C---:B------:R-:W-:Y:S01]  /*1a7b0*/  HMMA.16816.F32.BF16 R100, R104.reuse, R8, R80 ;  /* 0x000000086864723c */ /* 0x040fe20000041850 */
[----:B------:R-:W-:Y:S05]  /*1a7c0*/  LDSM.16.MT88.4 R80, [R196+0xf800] ;  /* 0x00f80000c450783b */ /* 0x000fea0000004200 */
[C---:B--2---:R-:W-:Y:S06]  /*1a7d0*/  HMMA.16816.F32.BF16 R120, R104.reuse, R108, R84 ;  /* 0x0000006c6878723c */ /* 0x044fec0000041854 */
[C---:B------:R-:W-:Y:S01]  /*1a7e0*/  HMMA.16816.F32.BF16 R136, R104.reuse, R138, R40 ;  /* 0x0000008a6888723c */ /* 0x040fe20000041828 */
[----:B------:R-:W-:Y:S05]  /*1a7f0*/  LDSM.16.MT88.4 R40, [R197+0xd800] ;  /* 0x00d80000c528783b */ /* 0x000fea0000004200 */
[C---:B------:R-:W-:Y:S01]  /*1a800*/  HMMA.16816.F32.BF16 R8, R104.reuse, R10, R88 ;  /* 0x0000000a6808723c */ /* 0x040fe20000041858 */
[----:B------:R-:W-:Y:S05]  /*1a810*/  LDSM.16.MT88.4 R88, [R195+0xf800] ;  /* 0x00f80000c358783b */ /* 0x000fea0000004200 */
[C---:B------:R-:W-:Y:S06]  /*1a820*/  HMMA.16816.F32.BF16 R108, R104.reuse, R110, R92 ;  /* 0x0000006e686c723c */ /* 0x040fec000004185c */
[C---:B------:R-:W-:Y:S01]  /*1a830*/  HMMA.16816.F32.BF16 R116, R104.reuse, R44, R96 ;  /* 0x0000002c6874723c */ /* 0x040fe20000041860 */
[----:B------:R-:W-:Y:S05]  /*1a840*/  LDSM.16.MT88.4 R96, [R198+0x11800] ;  /* 0x01180000c660783b */ /* 0x000fea0000004200 */
[----:B------:R-:W-:Y:S01]  /*1a850*/  HMMA.16816.F32.BF16 R4, R104, R46, R4 ;  /* 0x0000002e6804723c */ /* 0x000fe20000041804 */
[----:B------:R-:W2:Y:S05]  /*1a860*/  LDSM.16.MT88.4 R104, [R197+0x11800] ;  /* 0x01180000c568783b */ /* 0x000eaa0000004200 */
[C---:B-1----:R-:W-:Y:S06]  /*1a870*/  HMMA.16816.F32.BF16 R68, R172.reuse, R72, R132 ;  /* 0x00000048ac44723c */ /* 0x042fec0000041884 */
[----:B---3--:R-:W-:Y:S01]  /*1a880*/  HMMA.16816.F32.BF16 R44, R172, R48, R156 ;  /* 0x00000030ac2c723c */ /* 0x008fe2000004189c */
[----:B------:R-:W-:-:S05]  /*1a890*/  MOV R132, R222 ;  /* 0x000000de00847202 */ /* 0x000fca0000000f00 */
[C---:B------:R-:W-:Y:S01]  /*1a8a0*/  HMMA.16816.F32.BF16 R72, R172.reuse, R74, R112 ;  /* 0x0000004aac48723c */ /* 0x040fe20000041870 */
[----:B------:R-:W1:Y:S05]  /*1a8b0*/  LDSM.16.MT88.4 R112, [R195+0x11800] ;  /* 0x01180000c370783b */ /* 0x000e6a0000004200 */
[C---:B------:R-:W-:Y:S01]  /*1a8c0*/  HMMA.16816.F32.BF16 R48, R172.reuse, R50, R152 ;  /* 0x00000032ac30723c */ /* 0x040fe20000041898 */
[----:B------:R-:W3:Y:S05]  /*1a8d0*/  LDSM.16.MT88.4 R152, [R196+0x11800] ;  /* 0x01180000c498783b */ /* 0x000eea0000004200 */
[C---:B------:R-:W-:Y:S06]  /*1a8e0*/  HMMA.16816.F32.BF16 R128, R172.reuse, R36, R128 ;  /* 0x00000024ac80723c */ /* 0x040fec0000041880 */
[C---:B------:R-:W-:Y:S06]  /*1a8f0*/  HMMA.16816.F32.BF16 R124, R172.reuse, R38, R124 ;  /* 0x00000026ac7c723c */ /* 0x040fec000004187c */
[C---:B--2---:R-:W-:Y:S06]  /*1a900*/  HMMA.16816.F32.BF16 R100, R172.reuse, R104, R100 ;  /* 0x00000068ac64723c */ /* 0x044fec0000041864 */
[C---:B------:R-:W-:Y:S06]  /*1a910*/  HMMA.16816.F32.BF16 R104, R172.reuse, R106, R8 ;  /* 0x0000006aac68723c */ /* 0x040fec0000041808 */
[----:B------:R-:W-:Y:S01]  /*1a920*/  HMMA.16816.F32.BF16 R36, R172, R40, R168 ;  /* 0x00000028ac24723c */ /* 0x000fe200000418a8 */
[----:B------:R-:W-:Y:S01]  /*1a930*/  FADD.FTZ R9, R237, R0 ;  /* 0x00000000ed097221 */ /* 0x000fe20000010000 */
[----:B------:R-:W-:-:S03]  /*1a940*/  FADD.FTZ R0, R242, R241 ;  /* 0x000000f1f2007221 */ /* 0x000fc60000010000 */
[----:B------:R-:W-:Y:S01]  /*1a950*/  FADD.FTZ R9, R238, R9 ;  /* 0x00000009ee097221 */ /* 0x000fe20000010000 */
[C---:B------:R-:W-:Y:S01]  /*1a960*/  HMMA.16816.F32.BF16 R52, R172.reuse, R56, R148 ;  /* 0x00000038ac34723c */ /* 0x040fe20000041894 */
[----:B------:R-:W-:Y:S02]  /*1a970*/  FADD.FTZ R0, R243, R0 ;  /* 0x00000000f3007221 */ /* 0x000fe40000010000 */
[----:B------:R-:W-:Y:S02]  /*1a980*/  FADD.FTZ R244, R244, R9 ;  /* 0x00000009f4f47221 */ /* 0x000fe40000010000 */
[----:B------:R-:W-:Y:S01]  /*1a990*/  FADD.FTZ R235, R235, R0 ;  /* 0x00000000ebeb7221 */ /* 0x000fe20000010000 */
[----:B------:R-:W-:Y:S01]  /*1a9a0*/  HMMA.16816.F32.BF16 R60, R172, R64, R140 ;  /* 0x00000040ac3c723c */ /* 0x000fe2000004188c */
[----:B------:R-:W-:Y:S02]  /*1a9b0*/  FADD.FTZ R245, R245, R244 ;  /* 0x000000f4f5f57221 */ /* 0x000fe40000010000 */
[----:B------:R-:W-:-:S02]  /*1a9c0*/  FADD.FTZ R235, R248, R235 ;  /* 0x000000ebf8eb7221 */ /* 0x000fc40000010000 */
[----:B------:R-:W-:Y:S01]  /*1a9d0*/  FADD.FTZ R246, R246, R245 ;  /* 0x000000f5f6f67221 */ /* 0x000fe20000010000 */
[C---:B------:R-:W-:Y:S01]  /*1a9e0*/  HMMA.16816.F32.BF16 R76, R172.reuse, R80, R32 ;  /* 0x00000050ac4c723c */ /* 0x040fe20000041820 */
[----:B------:R-:W-:Y:S02]  /*1a9f0*/  FADD.FTZ R230, R230, R235 ;  /* 0x000000ebe6e67221 */ /* 0x000fe40000010000 */
[----:B------:R-:W-:Y:S02]  /*1aa00*/  FADD.FTZ R247, R247, R246 ;  /* 0x000000f6f7f77221 */ /* 0x000fe40000010000 */
[----:B------:R-:W-:Y:S01]  /*1aa10*/  FADD.FTZ R219, R233, R230 ;  /* 0x000000e6e9db7221 */ /* 0x000fe20000010000 */
[----:B------:R-:W-:Y:S01]  /*1aa20*/  HMMA.16816.F32.BF16 R84, R172, R88, R24 ;  /* 0x00000058ac54723c */ /* 0x000fe20000041818 */
[----:B------:R-:W-:-:S04]  /*1aa30*/  FADD.FTZ R226, R226, R247 ;  /* 0x000000f7e2e27221 */ /* 0x000fc80000010000 */
[----:B------:R-:W-:Y:S01]  /*1aa40*/  FADD.FTZ R229, R229, R226 ;  /* 0x000000e2e5e57221 */ /* 0x000fe20000010000 */
[----:B------:R-:W-:Y:S03]  /*1aa50*/  HMMA.16816.F32.BF16 R92, R172, R96, R16 ;  /* 0x00000060ac5c723c */ /* 0x000fe60000041810 */
[----:B------:R-:W-:-:S03]  /*1aa60*/  FADD.FTZ R228, R228, R229 ;  /* 0x000000e5e4e47221 */ /* 0x000fc60000010000 */
[----:B-1----:R-:W-:Y:S01]  /*1aa70*/  HMMA.16816.F32.BF16 R116, R172, R112, R116 ;  /* 0x00000070ac74723c */ /* 0x002fe20000041874 */
[----:B------:R-:W-:-:S05]  /*1aa80*/  FADD.FTZ R217, R231, R228 ;  /* 0x000000e4e7d97221 */ /* 0x000fca0000010000 */
[C---:B------:R-:W-:Y:S06]  /*1aa90*/  HMMA.16816.F32.BF16 R40, R172.reuse, R42, R164 ;  /* 0x0000002aac28723c */ /* 0x040fec00000418a4 */
[C---:B------:R-:W-:Y:S06]  /*1aaa0*/  HMMA.16816.F32.BF16 R56, R172.reuse, R58, R144 ;  /* 0x0000003aac38723c */ /* 0x040fec0000041890 */
[C---:B------:R-:W-:Y:S06]  /*1aab0*/  HMMA.16816.F32.BF16 R64, R172.reuse, R66, R136 ;  /* 0x00000042ac40723c */ /* 0x040fec0000041888 */
[C---:B------:R-:W-:Y:S06]  /*1aac0*/  HMMA.16816.F32.BF16 R80, R172.reuse, R82, R28 ;  /* 0x00000052ac50723c */ /* 0x040fec000004181c */
[C---:B------:R-:W-:Y:S06]  /*1aad0*/  HMMA.16816.F32.BF16 R88, R172.reuse, R90, R20 ;  /* 0x0000005aac58723c */ /* 0x040fec0000041814 */
[C---:B------:R-:W-:Y:S06]  /*1aae0*/  HMMA.16816.F32.BF16 R96, R172.reuse, R98, R12 ;  /* 0x00000062ac60723c */ /* 0x040fec000004180c */
[C---:B---3--:R-:W-:Y:S06]  /*1aaf0*/  HMMA.16816.F32.BF16 R120, R172.reuse, R152, R120 ;  /* 0x00000098ac78723c */ /* 0x048fec0000041878 */
[C---:B------:R-:W-:Y:S06]  /*1ab00*/  HMMA.16816.F32.BF16 R108, R172.reuse, R154, R108 ;  /* 0x0000009aac6c723c */ /* 0x040fec000004186c */
[----:B------:R-:W-:-:S15]  /*1ab10*/  HMMA.16816.F32.BF16 R112, R172, R114, R4 ;  /* 0x00000072ac70723c */ /* 0x000fde0000041804 */
[----:B------:R-:W-:-:S09]  /*1ab20*/  NOP ;  /* 0x0000000000007918 */ /* 0x000fd20000000000 */
.L_x_1084:
[----:B------:R-:W-:-:S13]  /*1ab30*/  ISETP.GE.AND P0, PT, R214, 0x1, PT ;  /* 0x00000001d600780c */ /* 0x000fda0003f06270 */
[----:B------:R-:W-:Y:S05]  /*1ab40*/  @!P0 BRA `(.L_x_1093) ;  /* 0x0000003c00508947 */ /* 0x000fea0003800000 */
[----:B------:R-:W-:Y:S02]  /*1ab50*/  MOV R0, R3 ;  /* 0x0000000300007202 */ /* 0x000fe40000000f00 */
[----:B------:R-:W-:-:S07]  /*1ab60*/  MOV R135, R132 ;  /* 0x0000008400877202 */ /* 0x000fce0000000f00 */
.L_x_1102:
[----:B------:R-:W1:Y:S01]  /*1ab70*/  LDC.64 R2, c[0x0][0x198] ;  /* 0x00006600ff027b82 */ /* 0x000e620000000a00 */
[----:B------:R-:W-:Y:S04]  /*1ab80*/  DEPBAR.LE SB0, 0x0 ;  /* 0x000080000000791a */ /* 0x000fe80000000000 */
[----:B------:R-:W-:Y:S05]  /*1ab90*/  WARPSYNC.ALL ;  /* 0x0000000000007948 */ /* 0x000fea0003800000 */
[----:B------:R-:W2:Y:S08]  /*1aba0*/  LDC.64 R132, c[0x0][0x208] ;  /* 0x00008200ff847b82 */ /* 0x000eb00000000a00 */
[----:B------:R-:W-:Y:S01]  /*1abb0*/  BAR.SYNC.DEFER_BLOCKING 0x0 ;  /* 0x0000000000007b1d */ /* 0x000fe20000010000 */
[----:B------:R-:W-:Y:S04]  /*1abc0*/  ISETP.NE.U32.AND P0, PT, R212, RZ, PT ;  /* 0x000000ffd400720c */ /* 0x000fe80003f05070 */
[----:B------:R-:W-:Y:S01]  /*1abd0*/  ISETP.NE.AND.EX P0, PT, R213, RZ, PT, P0 ;  /* 0x000000ffd500720c */ /* 0x000fe20003f05300 */
[----:B------:R-:W-:Y:S11]  /*1abe0*/  BSSY B0, `(.L_x_1094) ;  /* 0x000004f000007945 */ /* 0x000ff60003800000 */
[----:B------:R-:W-:Y:S01]  /*1abf0*/  @!UPT UIADD3 URZ, URZ, URZ, URZ ;  /* 0x0000003f3f3ff290 */ /* 0x000fe2000fffe03f */
[----:B------:R-:W-:Y:S05]  /*1ac00*/  @!P0 BRA `(.L_x_1095) ;  /* 0x0000000400188947 */ /* 0x000fea0003800000 */
[----:B------:R-:W-:Y:S01]  /*1ac10*/  IMAD.SHL.U32 R12, R214, 0x40, RZ ;  /* 0x00000040d60c7824 */ /* 0x000fe200078e00ff */
[C---:B--2---:R-:W-:Y:S02]  /*1ac20*/  R2UR UR4, R132.reuse ;  /* 0x00000000840472ca */ /* 0x044fe400000e0000 */
[C---:B------:R-:W-:Y:S02]  /*1ac30*/  R2UR UR5, R133.reuse ;  /* 0x00000000850572ca */ /* 0x040fe400000e0000 */
[C---:B------:R-:W-:Y:S02]  /*1ac40*/  R2UR UR10, R132.reuse ;  /* 0x00000000840a72ca */ /* 0x040fe400000e0000 */
[C---:B------:R-:W-:Y:S02]  /*1ac50*/  R2UR UR11, R133.reuse ;  /* 0x00000000850b72ca */ /* 0x040fe400000e0000 */
[C---:B------:R-:W-:Y:S02]  /*1ac60*/  R2UR UR12, R132.reuse ;  /* 0x00000000840c72ca */ /* 0x040fe400000e0000 */
[C---:B------:R-:W-:Y:S02]  /*1ac70*/  R2UR UR13, R133.reuse ;  /* 0x00000000850d72ca */ /* 0x040fe400000e0000 */
[----:B------:R-:W-:Y:S02]  /*1ac80*/  R2UR UR8, R132 ;  /* 0x00000000840872ca */ /* 0x000fe400000e0000 */
[----:B------:R-:W-:Y:S01]  /*1ac90*/  R2UR UR9, R133 ;  /* 0x00000000850972ca */ /* 0x000fe200000e0000 */
[----:B-1----:R-:W2:Y:S02]  /*1aca0*/  LD.E R11, desc[UR4][R2.64+0x170] ;  /* 0x00017004020b7980 */ /* 0x002ea4000c101900 */
[-C--:B--2---:R-:W-:Y:S02]  /*1acb0*/  IABS R8, R11.reuse ;  /* 0x0000000b00087213 */ /* 0x084fe40000000000 */
[-C--:B------:R-:W-:Y:S02]  /*1acc0*/  IABS R6, R11.reuse ;  /* 0x0000000b00067213 */ /* 0x080fe40000000000 */
[----:B------:R-:W1:Y:S03]  /*1acd0*/  I2F.RP R7, R8 ;  /* 0x0000000800077306 */ /* 0x000e660000209400 */
[----:B------:R-:W-:Y:S07]  /*1ace0*/  IMAD.MOV R6, RZ, RZ, -R6 ;  /* 0x000000ffff067224 */ /* 0x000fee00078e0a06 */
[----:B-1----:R-:W1:Y:S02]  /*1acf0*/  MUFU.RCP R4, R7 ;  /* 0x0000000700047308 */ /* 0x002e640000001000 */
[----:B-1----:R-:W-:Y:S01]  /*1ad00*/  VIADD R14, R4, 0xffffffe ;  /* 0x0ffffffe040e7836 */ /* 0x002fe20000000000 */
[----:B------:R-:W-:Y:S01]  /*1ad10*/  IABS R7, R12 ;  /* 0x0000000c00077213 */ /* 0x000fe20000000000 */
[C---:B------:R-:W-:Y:S01]  /*1ad20*/  VIADD R4, R12.reuse, 0xffffffc0 ;  /* 0xffffffc00c047836 */ /* 0x040fe20000000000 */
[-C--:B------:R-:W-:Y:S05]  /*1ad30*/  LOP3.LUT R12, R12, R11.reuse, RZ, 0x3c, !PT ;  /* 0x0000000b0c0c7212 */ /* 0x080fea00078e3cff */
[----:B------:R-:W1:Y:S02]  /*1ad40*/  F2I.FTZ.U32.TRUNC.NTZ R15, R14 ;  /* 0x0000000e000f7305 */ /* 0x000e64000021f000 */
[--C-:B-1----:R-:W-:Y:S02]  /*1ad50*/  IMAD.MOV R5, RZ, RZ, -R15.reuse ;  /* 0x000000ffff057224 */ /* 0x102fe400078e0a0f */
[----:B------:R-:W-:Y:S02]  /*1ad60*/  IMAD.MOV.U32 R14, RZ, RZ, RZ ;  /* 0x000000ffff0e7224 */ /* 0x000fe400078e00ff */
[----:B------:R-:W-:Y:S01]  /*1ad70*/  IMAD R10, R5, R8, RZ ;  /* 0x00000008050a7224 */ /* 0x000fe200078e02ff */
[----:B------:R-:W-:Y:S02]  /*1ad80*/  IABS R5, R4 ;  /* 0x0000000400057213 */ /* 0x000fe40000000000 */
[----:B------:R-:W-:Y:S01]  /*1ad90*/  LOP3.LUT R4, R4, R11, RZ, 0x3c, !PT ;  /* 0x0000000b04047212 */ /* 0x000fe200078e3cff */
[----:B------:R-:W-:Y:S02]  /*1ada0*/  IMAD.HI.U32 R10, R15, R10, R14 ;  /* 0x0000000a0f0a7227 */ /* 0x000fe400078e000e */
[----:B------:R-:W2:Y:S01]  /*1adb0*/  LD.E.64 R14, desc[UR8][R2.64+0x28] ;  /* 0x00002808020e7980 */ /* 0x000ea2000c101b00 */
[----:B------:R-:W-:Y:S03]  /*1adc0*/  ISETP.GE.AND P0, PT, R4, RZ, PT ;  /* 0x000000ff0400720c */ /* 0x000fe60003f06270 */
[C---:B------:R-:W-:Y:S04]  /*1add0*/  IMAD.HI.U32 R9, R10.reuse, R5, RZ ;  /* 0x000000050a097227 */ /* 0x040fe800078e00ff */
[----:B------:R-:W-:Y:S04]  /*1ade0*/  IMAD.HI.U32 R10, R10, R7, RZ ;  /* 0x000000070a0a7227 */ /* 0x000fe800078e00ff */
[-C--:B------:R-:W-:Y:S02]  /*1adf0*/  IMAD R5, R9, R6.reuse, R5 ;  /* 0x0000000609057224 */ /* 0x080fe400078e0205 */
[----:B------:R-:W-:Y:S03]  /*1ae00*/  IMAD R7, R10, R6, R7 ;  /* 0x000000060a077224 */ /* 0x000fe600078e0207 */
[C---:B------:R-:W-:Y:S02]  /*1ae10*/  ISETP.GT.U32.AND P1, PT, R8.reuse, R5, PT ;  /* 0x000000050800720c */ /* 0x040fe40003f24070 */
[----:B------:R-:W-:Y:S11]  /*1ae20*/  ISETP.GT.U32.AND P2, PT, R8, R7, PT ;  /* 0x000000070800720c */ /* 0x000ff60003f44070 */
[--C-:B------:R-:W-:Y:S02]  /*1ae30*/  @!P1 IMAD.IADD R5, R5, 0x1, -R8.reuse ;  /* 0x0000000105059824 */ /* 0x100fe400078e0a08 */
[----:B------:R-:W-:Y:S01]  /*1ae40*/  @!P2 IMAD.IADD R7, R7, 0x1, -R8 ;  /* 0x000000010707a824 */ /* 0x000fe200078e0a08 */
[----:B------:R-:W-:Y:S01]  /*1ae50*/  @!P2 IADD3 R10, R10, 0x1, RZ ;  /* 0x000000010a0aa810 */ /* 0x000fe20007ffe0ff */
[----:B------:R-:W-:Y:S01]  /*1ae60*/  @!P1 VIADD R9, R9, 0x1 ;  /* 0x0000000109099836 */ /* 0x000fe20000000000 */
[-C--:B------:R-:W-:Y:S02]  /*1ae70*/  ISETP.GE.U32.AND P3, PT, R5, R8.reuse, PT ;  /* 0x000000080500720c */ /* 0x080fe40003f66070 */
[----:B------:R-:W-:Y:S02]  /*1ae80*/  ISETP.GE.U32.AND P4, PT, R7, R8, PT ;  /* 0x000000080700720c */ /* 0x000fe40003f86070 */
[----:B------:R-:W-:Y:S02]  /*1ae90*/  ISETP.GE.AND P1, PT, R12, RZ, PT ;  /* 0x000000ff0c00720c */ /* 0x000fe40003f26270 */
[----:B------:R-:W3:Y:S01]  /*1aea0*/  LD.E.64 R12, desc[UR4][R2.64+0x40] ;  /* 0x00004004020c7980 */ /* 0x000ee2000c101b00 */
[----:B------:R-:W-:Y:S02]  /*1aeb0*/  ISETP.NE.AND P2, PT, R11, RZ, PT ;  /* 0x000000ff0b00720c */ /* 0x000fe40003f45270 */
[----:B------:R-:W-:Y:S04]  /*1aec0*/  LOP3.LUT R7, RZ, R11, RZ, 0x33, !PT ;  /* 0x0000000bff077212 */ /* 0x000fe800078e33ff */
[----:B------:R-:W-:Y:S02]  /*1aed0*/  @P3 VIADD R9, R9, 0x1 ;  /* 0x0000000109093836 */ /* 0x000fe40000000000 */
[----:B------:R-:W-:Y:S02]  /*1aee0*/  @P4 VIADD R10, R10, 0x1 ;  /* 0x000000010a0a4836 */ /* 0x000fe40000000000 */
[----:B------:R-:W-:Y:S02]  /*1aef0*/  @!P0 IMAD.MOV R9, RZ, RZ, -R9 ;  /* 0x000000ffff098224 */ /* 0x000fe400078e0a09 */
[----:B------:R-:W-:Y:S03]  /*1af00*/  @!P1 IMAD.MOV R10, RZ, RZ, -R10 ;  /* 0x000000ffff0a9224 */ /* 0x000fe600078e0a0a */
[C---:B------:R-:W-:Y:S02]  /*1af10*/  SEL R9, R7.reuse, R9, !P2 ;  /* 0x0000000907097207 */ /* 0x040fe40005000000 */
[----:B------:R-:W-:Y:S02]  /*1af20*/  SEL R7, R7, R10, !P2 ;  /* 0x0000000a07077207 */ /* 0x000fe40005000000 */
[-C--:B------:R-:W-:Y:S02]  /*1af30*/  LEA R18, P1, R9, R212.reuse, 0x2 ;  /* 0x000000d409127211 */ /* 0x080fe400078210ff */
[----:B------:R-:W-:Y:S02]  /*1af40*/  LEA R16, P0, R7, R212, 0x2 ;  /* 0x000000d407107211 */ /* 0x000fe400078010ff */
[-C--:B------:R-:W-:Y:S02]  /*1af50*/  LEA.HI.X.SX32 R19, R9, R213.reuse, 0x2, P1 ;  /* 0x000000d509137211 */ /* 0x080fe400008f16ff */
[C---:B------:R-:W-:Y:S02]  /*1af60*/  LEA.HI.X.SX32 R17, R7.reuse, R213, 0x2, P0 ;  /* 0x000000d507117211 */ /* 0x040fe400000f16ff */
[----:B------:R-:W-:Y:S01]  /*1af70*/  IADD3 R6, R7, -R9, RZ ;  /* 0x8000000907067210 */ /* 0x000fe20007ffe0ff */
[----:B------:R-:W4:Y:S04]  /*1af80*/  LD.E R4, desc[UR10][R18.64] ;  /* 0x0000000a12047980 */ /* 0x000f28000c101900 */
[----:B------:R-:W-:Y:S01]  /*1af90*/  IMAD R11, R11, R6, -0x40 ;  /* 0xffffffc00b0b7424 */ /* 0x000fe200078e0206 */
[----:B------:R-:W4:Y:S04]  /*1afa0*/  LD.E R5, desc[UR12][R16.64] ;  /* 0x0000000c10057980 */ /* 0x000f28000c101900 */
[----:B------:R-:W-:Y:S01]  /*1afb0*/  SHF.R.S32.HI R7, RZ, 0x1f, R11 ;  /* 0x0000001fff077819 */ /* 0x000fe2000001140b */
[-C--:B---3--:R-:W-:Y:S02]  /*1afc0*/  IMAD R6, R13, R11.reuse, RZ ;  /* 0x0000000b0d067224 */ /* 0x088fe400078e02ff */
[C---:B------:R-:W-:Y:S04]  /*1afd0*/  IMAD.WIDE.U32 R8, R12.reuse, R11, RZ ;  /* 0x0000000b0c087225 */ /* 0x040fe800078e00ff */
[----:B------:R-:W-:Y:S04]  /*1afe0*/  IMAD R6, R12, R7, R6 ;  /* 0x000000070c067224 */ /* 0x000fe800078e0206 */
[----:B------:R-:W-:Y:S02]  /*1aff0*/  IMAD.IADD R9, R9, 0x1, R6 ;  /* 0x0000000109097824 */ /* 0x000fe400078e0206 */
[----:B----4-:R-:W-:Y:S04]  /*1b000*/  IMAD.IADD R5, R4, 0x1, -R5 ;  /* 0x0000000104057824 */ /* 0x010fe800078e0a05 */
[----:B--2---:R-:W-:Y:S01]  /*1b010*/  IMAD R7, R15, R5, RZ ;  /* 0x000000050f077224 */ /* 0x004fe200078e02ff */
[----:B------:R-:W-:Y:S01]  /*1b020*/  SHF.R.S32.HI R4, RZ, 0x1f, R5 ;  /* 0x0000001fff047819 */ /* 0x000fe20000011405 */
[----:B------:R-:W-:Y:S04]  /*1b030*/  IMAD.WIDE.U32 R8, R5, R14, R8 ;  /* 0x0000000e05087225 */ /* 0x000fe800078e0008 */
[----:B------:R-:W-:Y:S04]  /*1b040*/  IMAD R7, R14, R4, R7 ;  /* 0x000000040e077224 */ /* 0x000fe800078e0207 */
[----:B------:R-:W-:Y:S01]  /*1b050*/  IMAD.IADD R5, R9, 0x1, R7 ;  /* 0x0000000109057824 */ /* 0x000fe200078e0207 */
[----:B------:R-:W-:Y:S05]  /*1b060*/  BRA `(.L_x_1096) ;  /* 0x0000000000187947 */ /* 0x000fea0003800000 */
.L_x_1095:
[----:B--2---:R-:W-:Y:S02]  /*1b070*/  R2UR UR4, R132 ;  /* 0x00000000840472ca */ /* 0x004fe400000e0000 */
[----:B------:R-:W-:Y:S11]  /*1b080*/  R2UR UR5, R133 ;  /* 0x00000000850572ca */ /* 0x000ff600000e0000 */
[----:B------:R-:W-:Y:S02]  /*1b090*/  @!UPT UIADD3 URZ, URZ, URZ, URZ ;  /* 0x0000003f3f3ff290 */ /* 0x000fe4000fffe03f */
[----:B-1----:R-:W2:Y:S02]  /*1b0a0*/  LD.E R8, desc[UR4][R2.64+0x40] ;  /* 0x0000400402087980 */ /* 0x002ea4000c101900 */
[----:B--2---:R-:W-:Y:S05]  /*1b0b0*/  IMAD.U32 R8, R8, -0x40, RZ ;  /* 0xffffffc008087824 */ /* 0x004fea00078e00ff */
[----:B------:R-:W-:Y:S02]  /*1b0c0*/  SHF.R.S32.HI R5, RZ, 0x1f, R8 ;  /* 0x0000001fff057819 */ /* 0x000fe40000011408 */
.L_x_1096:
[----:B------:R-:W-:Y:S05]  /*1b0d0*/  BSYNC B0 ;  /* 0x0000000000007941 */ /* 0x000fea0003800000 */
.L_x_1094:
[C---:B------:R-:W-:Y:S01]  /*1b0e0*/  LOP3.LUT P4, RZ, R215.reuse, 0x1, RZ, 0xc0, !PT ;  /* 0x00000001d7ff7812 */ /* 0x040fe2000788c0ff */
[----:B------:R-:W-:Y:S01]  /*1b0f0*/  BSSY B1, `(.L_x_1097) ;  /* 0x00001da000017945 */ /* 0x000fe20003800000 */
[C---:B------:R-:W-:Y:S02]  /*1b100*/  LOP3.LUT P3, RZ, R215.reuse, 0x2, RZ, 0xc0, !PT ;  /* 0x00000002d7ff7812 */ /* 0x040fe4000786c0ff */
[----:B------:R-:W-:Y:S02]  /*1b110*/  LOP3.LUT P2, RZ, R215, 0x4, RZ, 0xc0, !PT ;  /* 0x00000004d7ff7812 */ /* 0x000fe4000784c0ff */
[CC--:B------:R-:W-:Y:S04]  /*1b120*/  LEA R220, P0, R8.reuse, R160.reuse, 0x1 ;  /* 0x000000a008dc7211 */ /* 0x0c0fe800078008ff */
[C---:B------:R-:W-:Y:S02]  /*1b130*/  LEA.HI.X R221, R8.reuse, R161, R5, 0x1, P0 ;  /* 0x000000a108dd7211 */ /* 0x040fe400000f0c05 */
[----:B------:R-:W-:Y:S02]  /*1b140*/  IADD3 R7, P0, R8, R199, RZ ;  /* 0x000000c708077210 */ /* 0x000fe40007f1e0ff */
[C---:B------:R-:W-:Y:S02]  /*1b150*/  @P4 R2UR UR4, R132.reuse ;  /* 0x00000000840442ca */ /* 0x040fe400000e0000 */
[----:B------:R-:W-:Y:S01]  /*1b160*/  @P4 R2UR UR5, R133 ;  /* 0x00000000850542ca */ /* 0x000fe200000e0000 */
[----:B------:R-:W-:Y:S01]  /*1b170*/  IMAD.X R6, R5, 0x1, R200, P0 ;  /* 0x0000000105067824 */ /* 0x000fe200000e06c8 */
[C---:B------:R-:W-:Y:S02]  /*1b180*/  @P3 R2UR UR8, R132.reuse ;  /* 0x00000000840832ca */ /* 0x040fe400000e0000 */
[C---:B------:R-:W-:Y:S02]  /*1b190*/  @P3 R2UR UR9, R133.reuse ;  /* 0x00000000850932ca */ /* 0x040fe400000e0000 */
[C---:B------:R-:W-:Y:S02]  /*1b1a0*/  @P4 R2UR UR12, R132.reuse ;  /* 0x00000000840c42ca */ /* 0x040fe400000e0000 */
[----:B------:R-:W-:Y:S02]  /*1b1b0*/  @P4 R2UR UR13, R133 ;  /* 0x00000000850d42ca */ /* 0x000fe400000e0000 */
[-C--:B------:R-:W-:Y:S02]  /*1b1c0*/  @P4 LEA R12, P6, R7, R160.reuse, 0x1 ;  /* 0x000000a0070c4211 */ /* 0x080fe400078c08ff */
[C---:B------:R-:W-:Y:S01]  /*1b1d0*/  @P3 R2UR UR10, R132.reuse ;  /* 0x00000000840a32ca */ /* 0x040fe200000e0000 */
[----:B------:R-:W-:Y:S01]  /*1b1e0*/  @!PT LDS RZ, [RZ] ;  /* 0x00000000fffff984 */ /* 0x000fe20000000800 */
[----:B------:R-:W-:Y:S01]  /*1b1f0*/  @!PT LDS RZ, [RZ] ;  /* 0x00000000fffff984 */ /* 0x000fe20000000800 */
[----:B------:R-:W-:Y:S01]  /*1b200*/  @!PT LDS RZ, [RZ] ;  /* 0x00000000fffff984 */ /* 0x000fe20000000800 */
[----:B------:R-:W-:Y:S01]  /*1b210*/  @P4 LDGSTS.E.BYPASS.LTC128B.128 [R211+0xc000], desc[UR4][R220.64] ;  /* 0x0c000000dcd34fae */ /* 0x000fe2000b901d44 */
[C---:B------:R-:W-:Y:S02]  /*1b220*/  @P2 R2UR UR4, R132.reuse ;  /* 0x00000000840422ca */ /* 0x040fe400000e0000 */
[----:B------:R-:W-:Y:S01]  /*1b230*/  @P2 R2UR UR5, R133 ;  /* 0x00000000850522ca */ /* 0x000fe200000e0000 */
[----:B------:R-:W-:Y:S01]  /*1b240*/  @!P4 STS.128 [R211+0xc000], RZ ;  /* 0x00c000ffd300c388 */ /* 0x000fe20000000c00 */
[-CC-:B------:R-:W-:Y:S02]  /*1b250*/  @P4 LEA.HI.X R13, R7, R161.reuse, R6.reuse, 0x1, P6 ;  /* 0x000000a1070d4211 */ /* 0x180fe400030f0c06 */
[----:B------:R-:W-:Y:S01]  /*1b260*/  @P3 R2UR UR11, R133 ;  /* 0x00000000850b32ca */ /* 0x000fe200000e0000 */
[----:B------:R-:W-:Y:S01]  /*1b270*/  @!PT LDS RZ, [RZ] ;  /* 0x00000000fffff984 */ /* 0x000fe20000000800 */
[----:B------:R-:W-:Y:S01]  /*1b280*/  @!PT LDS RZ, [RZ] ;  /* 0x00000000fffff984 */ /* 0x000fe20000000800 */
[----:B------:R-:W-:Y:S01]  /*1b290*/  @!PT LDS RZ, [RZ] ;  /* 0x00000000fffff984 */ /* 0x000fe20000000800 */
[----:B------:R-:W-:Y:S01]  /*1b2a0*/  @P3 LDGSTS.E.BYPASS.LTC128B.128 [R211+0xe000], desc[UR8][R220.64+0x80] ;  /* 0x0e000080dcd33fae */ /* 0x000fe2000b901d48 */
[CC--:B------:R-:W-:Y:S02]  /*1b2b0*/  @P3 LEA R10, P1, R7.reuse, R160.reuse, 0x1 ;  /* 0x000000a0070a3211 */ /* 0x0c0fe400078208ff */
[C---:B------:R-:W-:Y:S01]  /*1b2c0*/  @P2 R2UR UR8, R132.reuse ;  /* 0x00000000840822ca */ /* 0x040fe200000e0000 */
[----:B------:R-:W-:Y:S01]  /*1b2d0*/  @!P3 STS.128 [R211+0xe000], RZ ;  /* 0x00e000ffd300b388 */ /* 0x000fe20000000c00 */
[--C-:B------:R-:W-:Y:S02]  /*1b2e0*/  @P3 LEA.HI.X R11, R7, R161, R6.reuse, 0x1, P1 ;  /* 0x000000a1070b3211 */ /* 0x100fe400008f0c06 */
[----:B------:R-:W-:Y:S01]  /*1b2f0*/  @P2 R2UR UR9, R133 ;  /* 0x00000000850922ca */ /* 0x000fe200000e0000 */
[----:B------:R-:W-:Y:S01]  /*1b300*/  @!PT LDS RZ, [RZ] ;  /* 0x00000000fffff984 */ /* 0x000fe20000000800 */
[----:B------:R-:W-:Y:S01]  /*1b310*/  @!PT LDS RZ, [RZ] ;  /* 0x00000000fffff984 */ /* 0x000fe20000000800 */
[----:B------:R-:W-:Y:S01]  /*1b320*/  @!PT LDS RZ, [RZ] ;  /* 0x00000000fffff984 */ /* 0x000fe20000000800 */
[----:B------:R-:W-:Y:S01]  /*1b330*/  @P2 LDGSTS.E.BYPASS.LTC128B.128 [R211+0x10000], desc[UR4][R220.64+0x100] ;  /* 0x10000100dcd32fae */ /* 0x000fe2000b901d44 */
[CC--:B------:R-:W-:Y:S02]  /*1b340*/  @P2 LEA R8, P0, R7.reuse, R160.reuse, 0x1 ;  /* 0x000000a007082211 */ /* 0x0c0fe400078008ff */
[C---:B------:R-:W-:Y:S01]  /*1b350*/  IADD3 R5, P5, R7.reuse, R199, RZ ;  /* 0x000000c707057210 */ /* 0x040fe20007fbe0ff */
[----:B------:R-:W-:Y:S01]  /*1b360*/  @!P2 STS.128 [R211+0x10000], RZ ;  /* 0x010000ffd300a388 */ /* 0x000fe20000000c00 */
[-C--:B------:R-:W-:Y:S02]  /*1b370*/  @P2 LEA.HI.X R9, R7, R161.reuse, R6, 0x1, P0 ;  /* 0x000000a107092211 */ /* 0x080fe400000f0c06 */
[----:B------:R-:W-:Y:S01]  /*1b380*/  @P4 R2UR UR4, R132 ;  /* 0x00000000840442ca */ /* 0x000fe200000e0000 */
[----:B------:R-:W-:Y:S01]  /*1b390*/  @!PT LDS RZ, [RZ] ;  /* 0x00000000fffff984 */ /* 0x000fe20000000800 */
[----:B------:R-:W-:Y:S01]  /*1b3a0*/  @!PT LDS RZ, [RZ] ;  /* 0x00000000fffff984 */ /* 0x000fe20000000800 */
[----:B------:R-:W-:Y:S01]  /*1b3b0*/  @!PT LDS RZ, [RZ] ;  /* 0x00000000fffff984 */ /* 0x000fe20000000800 */
[----:B------:R-:W-:Y:S01]  /*1b3c0*/  @P4 LDGSTS.E.BYPASS.LTC128B.128 [R211+0xc800], desc[UR12][R12.64] ;  /* 0x0c8000000cd34fae */ /* 0x000fe2000b901d4c */
[----:B------:R-:W-:Y:S01]  /*1b3d0*/  @P4 R2UR UR5, R133 ;  /* 0x00000000850542ca */ /* 0x000fe200000e0000 */
[----:B------:R-:W-:Y:S01]  /*1b3e0*/  IMAD.X R6, R6, 0x1, R200, P5 ;  /* 0x0000000106067824 */ /* 0x000fe200028e06c8 */
[CC--:B------:R-:W-:Y:S01]  /*1b3f0*/  @P4 LEA R18, P6, R5.reuse, R160.reuse, 0x1 ;  /* 0x000000a005124211 */ /* 0x0c0fe200078c08ff */
[----:B------:R-:W-:Y:S01]  /*1b400*/  @!P4 STS.128 [R211+0xc800], RZ ;  /* 0x00c800ffd300c388 */ /* 0x000fe20000000c00 */
[C---:B------:R-:W-:Y:S02]  /*1b410*/  @P3 R2UR UR14, R132.reuse ;  /* 0x00000000840e32ca */ /* 0x040fe400000e0000 */
[-CC-:B------:R-:W-:Y:S01]  /*1b420*/  @P4 LEA.HI.X R19, R5, R161.reuse, R6.reuse, 0x1, P6 ;  /* 0x000000a105134211 */ /* 0x180fe200030f0c06 */
[----:B------:R-:W-:Y:S01]  /*1b430*/  @!PT LDS RZ, [RZ] ;  /* 0x00000000fffff984 */ /* 0x000fe20000000800 */
[----:B------:R-:W-:Y:S01]  /*1b440*/  @!PT LDS RZ, [RZ] ;  /* 0x00000000fffff984 */ /* 0x000fe20000000800 */
[----:B------:R-:W-:Y:S01]  /*1b450*/  @!PT LDS RZ, [RZ] ;  /* 0x00000000fffff984 */ /* 0x000fe20000000800 */
[----:B------:R-:W-:Y:S01]  /*1b460*/  @P3 LDGSTS.E.BYPASS.LTC128B.128 [R211+0xe800], desc[UR10][R10.64+0x80] ;  /* 0x0e8000800ad33fae */ /* 0x000fe2000b901d4a */
[----:B------:R-:W-:Y:S02]  /*1b470*/  @P3 R2UR UR15, R133 ;  /* 0x00000000850f32ca */ /* 0x000fe400000e0000 */
[CC--:B------:R-:W-:Y:S01]  /*1b480*/  @P3 LEA R16, P1, R5.reuse, R160.reuse, 0x1 ;  /* 0x000000a005103211 */ /* 0x0c0fe200078208ff */
[----:B------:R-:W-:Y:S01]  /*1b490*/  @!P3 STS.128 [R211+0xe800], RZ ;  /* 0x00e800ffd300b388 */ /* 0x000fe20000000c00 */
[C---:B------:R-:W-:Y:S02]  /*1b4a0*/  @P2 R2UR UR12, R132.reuse ;  /* 0x00000000840c22ca */ /* 0x040fe400000e0000 */
[--C-:B------:R-:W-:Y:S01]  /*1b4b0*/  @P3 LEA.HI.X R17, R5, R161, R6.reuse, 0x1, P1 ;  /* 0x000000a105113211 */ /* 0x100fe200008f0c06 */
[----:B------:R-:W-:Y:S01]  /*1b4c0*/  @!PT LDS RZ, [RZ] ;  /* 0x00000000fffff984 */ /* 0x000fe20000000800 */
[----:B------:R-:W-:Y:S01]  /*1b4d0*/  @!PT LDS RZ, [RZ] ;  /* 0x00000000fffff984 */ /* 0x000fe20000000800 */
[----:B------:R-:W-:Y:S01]  /*1b4e0*/  @!PT LDS RZ, [RZ] ;  /* 0x00000000fffff984 */ /* 0x000fe20000000800 */
[----:B------:R1:W-:Y:S01]  /*1b4f0*/  @P2 LDGSTS.E.BYPASS.LTC128B.128 [R211+0x10800], desc[UR8][R8.64+0x100] ;  /* 0x1080010008d32fae */ /* 0x0003e2000b901d48 */
[----:B------:R-:W-:Y:S02]  /*1b500*/  @P2 R2UR UR13, R133 ;  /* 0x00000000850d22ca */ /* 0x000fe400000e0000 */
[CC--:B------:R-:W-:Y:S01]  /*1b510*/  @P2 LEA R14, P0, R5.reuse, R160.reuse, 0x1 ;  /* 0x000000a0050e2211 */ /* 0x0c0fe200078008ff */
[----:B------:R-:W-:Y:S01]  /*1b520*/  @!P2 STS.128 [R211+0x10800], RZ ;  /* 0x010800ffd300a388 */ /* 0x000fe20000000c00 */
[C---:B------:R-:W-:Y:S02]  /*1b530*/  IADD3 R4, P5, R5.reuse, R199, RZ ;  /* 0x000000c705047210 */ /* 0x040fe40007fbe0ff */
[-C--:B------:R-:W-:Y:S01]  /*1b540*/  @P2 LEA.HI.X R15, R5, R161.reuse, R6, 0x1, P0 ;  /* 0x000000a1050f2211 */ /* 0x080fe200000f0c06 */
[----:B------:R-:W-:Y:S01]  /*1b550*/  @!PT LDS RZ, [RZ] ;  /* 0x00000000fffff984 */ /* 0x000fe20000000800 */
[----:B------:R-:W-:Y:S01]  /*1b560*/  @!PT LDS RZ, [RZ] ;  /* 0x00000000fffff984 */ /* 0x000fe20000000800 */
[----:B------:R-:W-:Y:S01]  /*1b570*/  @!PT LDS RZ, [RZ] ;  /* 0x00000000fffff984 */ /* 0x000fe20000000800 */
[----:B------:R-:W-:Y:S01]  /*1b580*/  @P4 LDGSTS.E.BYPASS.LTC128B.128 [R211+0xd000], desc[UR4][R18.64] ;  /* 0x0d00000012d34fae */ /* 0x000fe2000b901d44 */
[----:B------:R-:W-:Y:S01]  /*1b590*/  @P4 R2UR UR10, R132 ;  /* 0x00000000840a42ca */ /* 0x000fe200000e0000 */
[----:B------:R-:W-:Y:S01]  /*1b5a0*/  IMAD.X R6, R6, 0x1, R200, P5 ;  /* 0x0000000106067824 */ /* 0x000fe200028e06c8 */
[C---:B------:R-:W-:Y:S01]  /*1b5b0*/  @P4 R2UR UR11, R133.reuse ;  /* 0x00000000850b42ca */ /* 0x040fe200000e0000 */
[----:B------:R-:W-:Y:S01]  /*1b5c0*/  @!P4 STS.128 [R211+0xd000], RZ ;  /* 0x00d000ffd300c388 */ /* 0x000fe20000000c00 */
[-C--:B------:R-:W-:Y:S02]  /*1b5d0*/  @P4 LEA R22, P5, R4, R160.reuse, 0x1 ;  /* 0x000000a004164211 */ /* 0x080fe400078a08ff */
[----:B------:R-:W-:Y:S01]  /*1b5e0*/  @P3 R2UR UR8, R132 ;  /* 0x00000000840832ca */ /* 0x000fe200000e0000 */
[----:B------:R-:W-:Y:S01]  /*1b5f0*/  @!PT LDS RZ, [RZ] ;  /* 0x00000000fffff984 */ /* 0x000fe20000000800 */
[----:B------:R-:W-:Y:S01]  /*1b600*/  @!PT LDS RZ, [RZ] ;  /* 0x00000000fffff984 */ /* 0x000fe20000000800 */
[----:B------:R-:W-:Y:S01]  /*1b610*/  @!PT LDS RZ, [RZ] ;  /* 0x00000000fffff984 */ /* 0x000fe20000000800 */
[----:B------:R-:W-:Y:S01]  /*1b620*/  @P3 LDGSTS.E.BYPASS.LTC128B.128 [R211+0xf000], desc[UR14][R16.64+0x80] ;  /* 0x0f00008010d33fae */ /* 0x000fe2000b901d4e */
[CCC-:B------:R-:W-:Y:S02]  /*1b630*/  @P4 LEA.HI.X R23, R4.reuse, R161.reuse, R6.reuse, 0x1, P5 ;  /* 0x000000a104174211 */ /* 0x1c0fe400028f0c06 */
[C---:B------:R-:W-:Y:S01]  /*1b640*/  @P3 R2UR UR9, R133.reuse ;  /* 0x00000000850932ca */ /* 0x040fe200000e0000 */
[----:B------:R-:W-:Y:S01]  /*1b650*/  @!P3 STS.128 [R211+0xf000], RZ ;  /* 0x00f000ffd300b388 */ /* 0x000fe20000000c00 */
[-C--:B------:R-:W-:Y:S02]  /*1b660*/  @P3 LEA R20, P1, R4, R160.reuse, 0x1 ;  /* 0x000000a004143211 */ /* 0x080fe400078208ff */
[----:B------:R-:W-:Y:S01]  /*1b670*/  @P2 R2UR UR4, R132 ;  /* 0x00000000840422ca */ /* 0x000fe200000e0000 */
[----:B------:R-:W-:Y:S01]  /*1b680*/  @!PT LDS RZ, [RZ] ;  /* 0x00000000fffff984 */ /* 0x000fe20000000800 */
[----:B------:R-:W-:Y:S01]  /*1b690*/  @!PT LDS RZ, [RZ] ;  /* 0x00000000fffff984 */ /* 0x000fe20000000800 */
[----:B------:R-:W-:Y:S01]  /*1b6a0*/  @!PT LDS RZ, [RZ] ;  /* 0x00000000fffff984 */ /* 0x000fe20000000800 */
[----:B------:R2:W-:Y:S01]  /*1b6b0*/  @P2 LDGSTS.E.BYPASS.LTC128B.128 [R211+0x11000], desc[UR12][R14.64+0x100] ;  /* 0x110001000ed32fae */ /* 0x0005e2000b901d4c */
[CCC-:B------:R-:W-:Y:S02]  /*1b6c0*/  @P3 LEA.HI.X R21, R4.reuse, R161.reuse, R6.reuse, 0x1, P1 ;  /* 0x000000a104153211 */ /* 0x1c0fe400008f0c06 */
[----:B------:R-:W-:Y:S01]  /*1b6d0*/  @P2 R2UR UR5, R133 ;  /* 0x00000000850522ca */ /* 0x000fe200000e0000 */
[----:B------:R-:W-:Y:S01]  /*1b6e0*/  @!P2 STS.128 [R211+0x11000], RZ ;  /* 0x011000ffd300a388 */ /* 0x000fe20000000c00 */
[C---:B------:R-:W-:Y:S03]  /*1b6f0*/  @P2 LEA R24, P0, R4.reuse, R160, 0x1 ;  /* 0x000000a004182211 */ /* 0x040fe600078008ff */
[----:B------:R-:W-:Y:S01]  /*1b700*/  @!PT LDS RZ, [RZ] ;  /* 0x00000000fffff984 */ /* 0x000fe20000000800 */
[----:B------:R-:W-:Y:S01]  /*1b710*/  @!PT LDS RZ, [RZ] ;  /* 0x00000000fffff984 */ /* 0x000fe20000000800 */
[----:B------:R-:W-:Y:S01]  /*1b720*/  @!PT LDS RZ, [RZ] ;  /* 0x00000000fffff984 */ /* 0x000fe20000000800 */
[----:B------:R-:W-:Y:S01]  /*1b730*/  @P4 LDGSTS.E.BYPASS.LTC128B.128 [R211+0xd800], desc[UR10][R22.64] ;  /* 0x0d80000016d34fae */ /* 0x000fe2000b901d4a */
[----:B------:R-:W-:Y:S02]  /*1b740*/  @P2 LEA.HI.X R25, R4, R161, R6, 0x1, P0 ;  /* 0x000000a104192211 */ /* 0x000fe400000f0c06 */
[----:B------:R-:W-:Y:S01]  /*1b750*/  ISETP.GE.AND P0, PT, R214, 0x2, PT ;  /* 0x00000002d600780c */ /* 0x000fe20003f06270 */
        /* <DEDUP_REMOVED lines=9> */
[----:B------:R4:W-:Y:S04]  /*1b7f0*/  @P2 LDGSTS.E.BYPASS.LTC128B.128 [R211+0x11800], desc[UR4][R24.64+0x100] ;  /* 0x1180010018d32fae */ /* 0x0009e8000b901d44 */
[----:B------:R-:W-:Y:S04]  /*1b800*/  @!P2 STS.128 [R211+0x11800], RZ ;  /* 0x011800ffd300a388 */ /* 0x000fe80000000c00 */
[----:B------:R-:W-:Y:S04]  /*1b810*/  LDSM.16.M88.4 R136, [R194] ;  /* 0x00000000c288783b */ /* 0x000fe80000000200 */
[----:B------:R-:W5:Y:S04]  /*1b820*/  LDSM.16.M88.4 R140, [R193+0x6000] ;  /* 0x00600000c18c783b */ /* 0x000f680000000200 */
[----:B------:R-:W2:Y:S04]  /*1b830*/  LDSM.16.M88.4 R144, [R193+0x6800] ;  /* 0x00680000c190783b */ /* 0x000ea80000000200 */
[----:B------:R-:W3:Y:S04]  /*1b840*/  LDSM.16.M88.4 R148, [R193+0x7000] ;  /* 0x00700000c194783b */ /* 0x000ee80000000200 */
[----:B------:R-:W4:Y:S04]  /*1b850*/  LDSM.16.M88.4 R152, [R193+0x7800] ;  /* 0x00780000c198783b */ /* 0x000f280000000200 */
[----:B------:R-:W0:Y:S04]  /*1b860*/  LDGDEPBAR ;  /* 0x00000000000079af */ /* 0x000e280000000000 */
[----:B------:R-:W-:Y:S04]  /*1b870*/  LDSM.16.M88.4 R156, [R192] ;  /* 0x00000000c09c783b */ /* 0x000fe80000000200 */
[----:B------:R-:W4:Y:S04]  /*1b880*/  LDSM.16.M88.4 R160, [R191] ;  /* 0x00000000bfa0783b */ /* 0x000f280000000200 */
[----:B------:R-:W4:Y:S04]  /*1b890*/  LDSM.16.M88.4 R164, [R187] ;  /* 0x00000000bba4783b */ /* 0x000f280000000200 */
[----:B------:R-:W4:Y:S04]  /*1b8a0*/  LDSM.16.M88.4 R168, [R186] ;  /* 0x00000000baa8783b */ /* 0x000f280000000200 */
[----:B------:R-:W4:Y:S01]  /*1b8b0*/  LDSM.16.M88.4 R172, [R185] ;  /* 0x00000000b9ac783b */ /* 0x000f220000000200 */
[C---:B-----5:R-:W-:Y:S06]  /*1b8c0*/  HMMA.16816.F32.BF16 R4, R136.reuse, R140, RZ ;  /* 0x0000008c8804723c */ /* 0x060fec00000418ff */
[C---:B-1----:R-:W-:Y:S01]  /*1b8d0*/  HMMA.16816.F32.BF16 R8, R136.reuse, R142, RZ ;  /* 0x0000008e8808723c */ /* 0x042fe200000418ff */
[----:B------:R-:W-:Y:S05]  /*1b8e0*/  LDSM.16.M88.4 R140, [R190] ;  /* 0x00000000be8c783b */ /* 0x000fea0000000200 */
[C---:B--2---:R-:W-:Y:S06]  /*1b8f0*/  HMMA.16816.F32.BF16 R12, R136.reuse, R144, RZ ;  /* 0x00000090880c723c */ /* 0x044fec00000418ff */
[C---:B------:R-:W-:Y:S01]  /*1b900*/  HMMA.16816.F32.BF16 R16, R136.reuse, R146, RZ ;  /* 0x000000928810723c */ /* 0x040fe200000418ff */
[----:B------:R-:W1:Y:S05]  /*1b910*/  LDSM.16.M88.4 R144, [R188+0x6000] ;  /* 0x00600000bc90783b */ /* 0x000e6a0000000200 */
[C---:B---3--:R-:W-:Y:S06]  /*1b920*/  HMMA.16816.F32.BF16 R20, R136.reuse, R148, RZ ;  /* 0x000000948814723c */ /* 0x048fec00000418ff */
[C---:B----4-:R-:W-:Y:S01]  /*1b930*/  HMMA.16816.F32.BF16 R24, R136.reuse, R150, RZ ;  /* 0x000000968818723c */ /* 0x050fe200000418ff */
[----:B------:R-:W2:Y:S05]  /*1b940*/  LDSM.16.M88.4 R148, [R188+0x6800] ;  /* 0x00680000bc94783b */ /* 0x000eaa0000000200 */
[C---:B------:R-:W-:Y:S06]  /*1b950*/  HMMA.16816.F32.BF16 R28, R136.reuse, R152, RZ ;  /* 0x00000098881c723c */ /* 0x040fec00000418ff */
[----:B------:R-:W-:Y:S01]  /*1b960*/  HMMA.16816.F32.BF16 R32, R136, R154, RZ ;  /* 0x0000009a8820723c */ /* 0x000fe200000418ff */
[----:B------:R-:W3:Y:S04]  /*1b970*/  LDSM.16.M88.4 R136, [R188+0x7000] ;  /* 0x00700000bc88783b */ /* 0x000ee80000000200 */
[----:B------:R-:W4:Y:S01]  /*1b980*/  LDSM.16.M88.4 R152, [R188+0x7800] ;  /* 0x00780000bc98783b */ /* 0x000f220000000200 */
[C---:B------:R-:W-:Y:S06]  /*1b990*/  HMMA.16816.F32.BF16 R4, R156.reuse, R160, R4 ;  /* 0x000000a09c04723c */ /* 0x040fec0000041804 */
[C---:B------:R-:W-:Y:S01]  /*1b9a0*/  HMMA.16816.F32.BF16 R8, R156.reuse, R162, R8 ;  /* 0x000000a29c08723c */ /* 0x040fe20000041808 */
[----:B------:R-:W-:Y:S05]  /*1b9b0*/  LDSM.16.M88.4 R160, [R189] ;  /* 0x00000000bda0783b */ /* 0x000fea0000000200 */
[C---:B------:R-:W-:Y:S06]  /*1b9c0*/  HMMA.16816.F32.BF16 R12, R156.reuse, R164, R12 ;  /* 0x000000a49c0c723c */ /* 0x040fec000004180c */
[C---:B------:R-:W-:Y:S01]  /*1b9d0*/  HMMA.16816.F32.BF16 R16, R156.reuse, R166, R16 ;  /* 0x000000a69c10723c */ /* 0x040fe20000041810 */
[----:B------:R-:W5:Y:S05]  /*1b9e0*/  LDSM.16.M88.4 R164, [R184] ;  /* 0x00000000b8a4783b */ /* 0x000f6a0000000200 */
[C---:B------:R-:W-:Y:S06]  /*1b9f0*/  HMMA.16816.F32.BF16 R20, R156.reuse, R168, R20 ;  /* 0x000000a89c14723c */ /* 0x040fec0000041814 */
[C---:B------:R-:W-:Y:S01]  /*1ba00*/  HMMA.16816.F32.BF16 R24, R156.reuse, R170, R24 ;  /* 0x000000aa9c18723c */ /* 0x040fe20000041818 */
[----:B------:R-:W5:Y:S05]  /*1ba10*/  LDSM.16.M88.4 R168, [R184+0x800] ;  /* 0x00080000b8a8783b */ /* 0x000f6a0000000200 */
[C---:B------:R-:W-:Y:S06]  /*1ba20*/  HMMA.16816.F32.BF16 R28, R156.reuse, R172, R28 ;  /* 0x000000ac9c1c723c */ /* 0x040fec000004181c */
[----:B------:R-:W-:Y:S01]  /*1ba30*/  HMMA.16816.F32.BF16 R32, R156, R174, R32 ;  /* 0x000000ae9c20723c */ /* 0x000fe20000041820 */
[----:B------:R-:W5:Y:S04]  /*1ba40*/  LDSM.16.M88.4 R156, [R184+0x1000] ;  /* 0x00100000b89c783b */ /* 0x000f680000000200 */
[----:B------:R-:W5:Y:S01]  /*1ba50*/  LDSM.16.M88.4 R172, [R184+0x1800] ;  /* 0x00180000b8ac783b */ /* 0x000f620000000200 */
[C---:B-1----:R-:W-:Y:S06]  /*1ba60*/  HMMA.16816.F32.BF16 R4, R140.reuse, R144, R4 ;  /* 0x000000908c04723c */ /* 0x042fec0000041804 */
[C---:B------:R-:W-:Y:S01]  /*1ba70*/  HMMA.16816.F32.BF16 R8, R140.reuse, R146, R8 ;  /* 0x000000928c08723c */ /* 0x040fe20000041808 */
[----:B------:R-:W-:Y:S05]  /*1ba80*/  LDSM.16.M88.4 R144, [R193+0x8000] ;  /* 0x00800000c190783b */ /* 0x000fea0000000200 */
[C---:B--2---:R-:W-:Y:S06]  /*1ba90*/  HMMA.16816.F32.BF16 R12, R140.reuse, R148, R12 ;  /* 0x000000948c0c723c */ /* 0x044fec000004180c */
[C---:B------:R-:W-:Y:S01]  /*1baa0*/  HMMA.16816.F32.BF16 R16, R140.reuse, R150, R16 ;  /* 0x000000968c10723c */ /* 0x040fe20000041810 */
[----:B------:R-:W-:Y:S05]  /*1bab0*/  LDSM.16.M88.4 R148, [R193+0x8800] ;  /* 0x00880000c194783b */ /* 0x000fea0000000200 */
[C---:B---3--:R-:W-:Y:S06]  /*1bac0*/  HMMA.16816.F32.BF16 R20, R140.reuse, R136, R20 ;  /* 0x000000888c14723c */ /* 0x048fec0000041814 */
[C---:B------:R-:W-:Y:S01]  /*1bad0*/  HMMA.16816.F32.BF16 R24, R140.reuse, R138, R24 ;  /* 0x0000008a8c18723c */ /* 0x040fe20000041818 */
[----:B------:R-:W1:Y:S05]  /*1bae0*/  LDSM.16.M88.4 R136, [R194+0x2000] ;  /* 0x00200000c288783b */ /* 0x000e6a0000000200 */
[C---:B----4-:R-:W-:Y:S06]  /*1baf0*/  HMMA.16816.F32.BF16 R28, R140.reuse, R152, R28 ;  /* 0x000000988c1c723c */ /* 0x050fec000004181c */
[----:B------:R-:W-:Y:S01]  /*1bb00*/  HMMA.16816.F32.BF16 R32, R140, R154, R32 ;  /* 0x0000009a8c20723c */ /* 0x000fe20000041820 */
[----:B------:R-:W2:Y:S04]  /*1bb10*/  LDSM.16.M88.4 R140, [R193+0x9000] ;  /* 0x00900000c18c783b */ /* 0x000ea80000000200 */
[----:B------:R-:W3:Y:S01]  /*1bb20*/  LDSM.16.M88.4 R152, [R193+0x9800] ;  /* 0x00980000c198783b */ /* 0x000ee20000000200 */
[C---:B-----5:R-:W-:Y:S06]  /*1bb30*/  HMMA.16816.F32.BF16 R4, R160.reuse, R164, R4 ;  /* 0x000000a4a004723c */ /* 0x060fec0000041804 */
[C---:B------:R-:W-:Y:S01]  /*1bb40*/  HMMA.16816.F32.BF16 R8, R160.reuse, R166, R8 ;  /* 0x000000a6a008723c */ /* 0x040fe20000041808 */
[----:B------:R-:W-:Y:S05]  /*1bb50*/  LDSM.16.M88.4 R164, [R183] ;  /* 0x00000000b7a4783b */ /* 0x000fea0000000200 */
[C---:B------:R-:W-:Y:S06]  /*1bb60*/  HMMA.16816.F32.BF16 R12, R160.reuse, R168, R12 ;  /* 0x000000a8a00c723c */ /* 0x040fec000004180c */
[C---:B------:R-:W-:Y:S01]  /*1bb70*/  HMMA.16816.F32.BF16 R16, R160.reuse, R170, R16 ;  /* 0x000000aaa010723c */ /* 0x040fe20000041810 */
[----:B------:R-:W-:Y:S05]  /*1bb80*/  LDSM.16.M88.4 R168, [R182] ;  /* 0x00000000b6a8783b */ /* 0x000fea0000000200 */
[C---:B------:R-:W-:Y:S06]  /*1bb90*/  HMMA.16816.F32.BF16 R20, R160.reuse, R156, R20 ;  /* 0x0000009ca014723c */ /* 0x040fec0000041814 */
[C---:B------:R-:W-:Y:S01]  /*1bba0*/  HMMA.16816.F32.BF16 R24, R160.reuse, R158, R24 ;  /* 0x0000009ea018723c */ /* 0x040fe20000041818 */
[----:B------:R-:W4:Y:S05]  /*1bbb0*/  LDSM.16.M88.4 R156, [R192+0x2000] ;  /* 0x00200000c09c783b */ /* 0x000f2a0000000200 */
[C---:B------:R-:W-:Y:S06]  /*1bbc0*/  HMMA.16816.F32.BF16 R28, R160.reuse, R172, R28 ;  /* 0x000000aca01c723c */ /* 0x040fec000004181c */
[----:B------:R-:W-:Y:S01]  /*1bbd0*/  HMMA.16816.F32.BF16 R32, R160, R174, R32 ;  /* 0x000000aea020723c */ /* 0x000fe20000041820 */
[----:B------:R-:W5:Y:S04]  /*1bbe0*/  LDSM.16.M88.4 R160, [R181] ;  /* 0x00000000b5a0783b */ /* 0x000f680000000200 */
[----:B------:R-:W5:Y:S01]  /*1bbf0*/  LDSM.16.M88.4 R172, [R180] ;  /* 0x00000000b4ac783b */ /* 0x000f620000000200 */
[C---:B-1----:R-:W-:Y:S06]  /*1bc00*/  HMMA.16816.F32.BF16 R4, R136.reuse, R144, R4 ;  /* 0x000000908804723c */ /* 0x042fec0000041804 */
[C---:B------:R-:W-:Y:S01]  /*1bc10*/  HMMA.16816.F32.BF16 R8, R136.reuse, R146, R8 ;  /* 0x000000928808723c */ /* 0x040fe20000041808 */
[----:B------:R-:W-:Y:S05]  /*1bc20*/  LDSM.16.M88.4 R144, [R188+0x8000] ;  /* 0x00800000bc90783b */ /* 0x000fea0000000200 */
[C---:B------:R-:W-:Y:S06]  /*1bc30*/  HMMA.16816.F32.BF16 R12, R136.reuse, R148, R12 ;  /* 0x00000094880c723c */ /* 0x040fec000004180c */
[C---:B------:R-:W-:Y:S01]  /*1bc40*/  HMMA.16816.F32.BF16 R16, R136.reuse, R150, R16 ;  /* 0x000000968810723c */ /* 0x040fe20000041810 */
[----:B------:R-:W-:Y:S05]  /*1bc50*/  LDSM.16.M88.4 R148, [R188+0x8800] ;  /* 0x00880000bc94783b */ /* 0x000fea0000000200 */
[C---:B--2---:R-:W-:Y:S06]  /*1bc60*/  HMMA.16816.F32.BF16 R20, R136.reuse, R140, R20 ;  /* 0x0000008c8814723c */ /* 0x044fec0000041814 */
[C---:B------:R-:W-:Y:S01]  /*1bc70*/  HMMA.16816.F32.BF16 R24, R136.reuse, R142, R24 ;  /* 0x0000008e8818723c */ /* 0x040fe20000041818 */
[----:B------:R-:W1:Y:S05]  /*1bc80*/  LDSM.16.M88.4 R140, [R190+0x2000] ;  /* 0x00200000be8c783b */ /* 0x000e6a0000000200 */
[C---:B---3--:R-:W-:Y:S06]  /*1bc90*/  HMMA.16816.F32.BF16 R28, R136.reuse, R152, R28 ;  /* 0x00000098881c723c */ /* 0x048fec000004181c */
[----:B------:R-:W-:Y:S01]  /*1bca0*/  HMMA.16816.F32.BF16 R32, R136, R154, R32 ;  /* 0x0000009a8820723c */ /* 0x000fe20000041820 */
[----:B------:R-:W2:Y:S04]  /*1bcb0*/  LDSM.16.M88.4 R136, [R188+0x9000] ;  /* 0x00900000bc88783b */ /* 0x000ea80000000200 */
[----:B------:R-:W3:Y:S01]  /*1bcc0*/  LDSM.16.M88.4 R152, [R188+0x9800] ;  /* 0x00980000bc98783b */ /* 0x000ee20000000200 */
[C---:B----4-:R-:W-:Y:S06]  /*1bcd0*/  HMMA.16816.F32.BF16 R4, R156.reuse, R164, R4 ;  /* 0x000000a49c04723c */ /* 0x050fec0000041804 */
[C---:B------:R-:W-:Y:S01]  /*1bce0*/  HMMA.16816.F32.BF16 R8, R156.reuse, R166, R8 ;  /* 0x000000a69c08723c */ /* 0x040fe20000041808 */
[----:B------:R-:W-:Y:S05]  /*1bcf0*/  LDSM.16.M88.4 R164, [R184+0x2000] ;  /* 0x00200000b8a4783b */ /* 0x000fea0000000200 */
[C---:B------:R-:W-:Y:S06]  /*1bd00*/  HMMA.16816.F32.BF16 R12, R156.reuse, R168, R12 ;  /* 0x000000a89c0c723c */ /* 0x040fec000004180c */
[C---:B------:R-:W-:Y:S01]  /*1bd10*/  HMMA.16816.F32.BF16 R16, R156.reuse, R170, R16 ;  /* 0x000000aa9c10723c */ /* 0x040fe20000041810 */
[----:B------:R-:W-:Y:S05]  /*1bd20*/  LDSM.16.M88.4 R168, [R184+0x2800] ;  /* 0x00280000b8a8783b */ /* 0x000fea0000000200 */
[C---:B-----5:R-:W-:Y:S06]  /*1bd30*/  HMMA.16816.F32.BF16 R20, R156.reuse, R160, R20 ;  /* 0x000000a09c14723c */ /* 0x060fec0000041814 */
[C---:B------:R-:W-:Y:S01]  /*1bd40*/  HMMA.16816.F32.BF16 R24, R156.reuse, R162, R24 ;  /* 0x000000a29c18723c */ /* 0x040fe20000041818 */
[----:B------:R-:W4:Y:S05]  /*1bd50*/  LDSM.16.M88.4 R160, [R189+0x2000] ;  /* 0x00200000bda0783b */ /* 0x000f2a0000000200 */
[C---:B------:R-:W-:Y:S06]  /*1bd60*/  HMMA.16816.F32.BF16 R28, R156.reuse, R172, R28 ;  /* 0x000000ac9c1c723c */ /* 0x040fec000004181c */
[----:B------:R-:W-:Y:S01]  /*1bd70*/  HMMA.16816.F32.BF16 R32, R156, R174, R32 ;  /* 0x000000ae9c20723c */ /* 0x000fe20000041820 */
[----:B------:R-:W5:Y:S04]  /*1bd80*/  LDSM.16.M88.4 R156, [R184+0x3000] ;  /* 0x00300000b89c783b */ /* 0x000f680000000200 */
[----:B------:R-:W5:Y:S01]  /*1bd90*/  LDSM.16.M88.4 R172, [R184+0x3800] ;  /* 0x00380000b8ac783b */ /* 0x000f620000000200 */
        /* <DEDUP_REMOVED lines=15> */
[----:B------:R-:W-:Y:S05]  /*1be90*/  LDSM.16.M88.4 R164, [R179] ;  /* 0x00000000b3a4783b */ /* 0x000fea0000000200 */
[C---:B------:R-:W-:Y:S06]  /*1bea0*/  HMMA.16816.F32.BF16 R12, R160.reuse, R168, R12 ;  /* 0x000000a8a00c723c */ /* 0x040fec000004180c */
[C---:B------:R-:W-:Y:S01]  /*1beb0*/  HMMA.16816.F32.BF16 R16, R160.reuse, R170, R16 ;  /* 0x000000aaa010723c */ /* 0x040fe20000041810 */
[----:B------:R-:W-:Y:S05]  /*1bec0*/  LDSM.16.M88.4 R168, [R178] ;  /* 0x00000000b2a8783b */ /* 0x000fea0000000200 */
[C---:B-----5:R-:W-:Y:S06]  /*1bed0*/  HMMA.16816.F32.BF16 R20, R160.reuse, R156, R20 ;  /* 0x0000009ca014723c */ /* 0x060fec0000041814 */
        /* <DEDUP_REMOVED lines=32> */
[C---:B-1----:R-:W-:Y:S01]  /*1c0e0*/  HMMA.16816.F32.BF16 R4, R140.reuse, R144, R4 ;  /* 0x000000908c04723c */ /* 0x042fe20000041804 */
[----:B------:R-:W-:Y:S04]  /*1c0f0*/  DEPBAR.LE SB0, 0x0 ;  /* 0x000080000000791a */ /* 0x000fe80000000000 */
[----:B------:R-:W-:Y:S01]  /*1c100*/  BAR.SYNC.DEFER_BLOCKING 0x0 ;  /* 0x0000000000007b1d */ /* 0x000fe20000010000 */
[C---:B------:R-:W-:Y:S06]  /*1c110*/  HMMA.16816.F32.BF16 R8, R140.reuse, R146, R8 ;  /* 0x000000928c08723c */ /* 0x040fec0000041808 */
[C---:B------:R-:W-:Y:S06]  /*1c120*/  HMMA.16816.F32.BF16 R12, R140.reuse, R148, R12 ;  /* 0x000000948c0c723c */ /* 0x040fec000004180c */
[C---:B------:R-:W-:Y:S06]  /*1c130*/  HMMA.16816.F32.BF16 R16, R140.reuse, R150, R16 ;  /* 0x000000968c10723c */ /* 0x040fec0000041810 */
[C---:B--2---:R-:W-:Y:S06]  /*1c140*/  HMMA.16816.F32.BF16 R20, R140.reuse, R136, R20 ;  /* 0x000000888c14723c */ /* 0x044fec0000041814 */
[C---:B------:R-:W-:Y:S06]  /*1c150*/  HMMA.16816.F32.BF16 R24, R140.reuse, R138, R24 ;  /* 0x0000008a8c18723c */ /* 0x040fec0000041818 */
[C---:B---3--:R-:W-:Y:S06]  /*1c160*/  HMMA.16816.F32.BF16 R28, R140.reuse, R152, R28 ;  /* 0x000000988c1c723c */ /* 0x048fec000004181c */
[----:B------:R-:W-:Y:S06]  /*1c170*/  HMMA.16816.F32.BF16 R32, R140, R154, R32 ;  /* 0x0000009a8c20723c */ /* 0x000fec0000041820 */
[C---:B----4-:R-:W-:Y:S06]  /*1c180*/  HMMA.16816.F32.BF16 R4, R160.reuse, R164, R4 ;  /* 0x000000a4a004723c */ /* 0x050fec0000041804 */
[C---:B------:R-:W-:Y:S06]  /*1c190*/  HMMA.16816.F32.BF16 R8, R160.reuse, R166, R8 ;  /* 0x000000a6a008723c */ /* 0x040fec0000041808 */
[C---:B------:R-:W-:Y:S06]  /*1c1a0*/  HMMA.16816.F32.BF16 R12, R160.reuse, R168, R12 ;  /* 0x000000a8a00c723c */ /* 0x040fec000004180c */
[C---:B------:R-:W-:Y:S06]  /*1c1b0*/  HMMA.16816.F32.BF16 R16, R160.reuse, R170, R16 ;  /* 0x000000aaa010723c */ /* 0x040fec0000041810 */
[C---:B-----5:R-:W-:Y:S06]  /*1c1c0*/  HMMA.16816.F32.BF16 R20, R160.reuse, R156, R20 ;  /* 0x0000009ca014723c */ /* 0x060fec0000041814 */
[C---:B------:R-:W-:Y:S06]  /*1c1d0*/  HMMA.16816.F32.BF16 R24, R160.reuse, R158, R24 ;  /* 0x0000009ea018723c */ /* 0x040fec0000041818 */
[C---:B------:R-:W-:Y:S06]  /*1c1e0*/  HMMA.16816.F32.BF16 R28, R160.reuse, R172, R28 ;  /* 0x000000aca01c723c */ /* 0x040fec000004181c */
[----:B------:R-:W-:Y:S07]  /*1c1f0*/  HMMA.16816.F32.BF16 R32, R160, R174, R32 ;  /* 0x000000aea020723c */ /* 0x000fee0000041820 */
[----:B------:R-:W-:Y:S04]  /*1c200*/  IMAD.MOV.U32 R160, RZ, RZ, R220 ;  /* 0x000000ffffa07224 */ /* 0x000fe800078e00dc */
[----:B------:R-:W-:Y:S01]  /*1c210*/  IMAD.MOV.U32 R161, RZ, RZ, R221 ;  /* 0x000000ffffa17224 */ /* 0x000fe200078e00dd */
[----:B------:R-:W-:Y:S01]  /*1c220*/  @!UPT UIADD3 URZ, URZ, URZ, URZ ;  /* 0x0000003f3f3ff290 */ /* 0x000fe2000fffe03f */
[----:B------:R-:W-:Y:S11]  /*1c230*/  @!P0 BRA `(.L_x_1098) ;  /* 0x0000000c00148947 */ /* 0x000ff60003800000 */
[----:B------:R-:W-:Y:S01]  /*1c240*/  ISETP.NE.U32.AND P0, PT, R212, RZ, PT ;  /* 0x000000ffd400720c */ /* 0x000fe20003f05070 */
[----:B------:R-:W-:Y:S03]  /*1c250*/  BSSY B0, `(.L_x_1099) ;  /* 0x0000052000007945 */ /* 0x000fe60003800000 */
[----:B------:R-:W-:Y:S11]  /*1c260*/  ISETP.NE.AND.EX P0, PT, R213, RZ, PT, P0 ;  /* 0x000000ffd500720c */ /* 0x000ff60003f05300 */
[----:B------:R-:W-:Y:S02]  /*1c270*/  @!UPT UIADD3 URZ, URZ, URZ, URZ ;  /* 0x0000003f3f3ff290 */ /* 0x000fe4000fffe03f */
[----:B------:R-:W-:Y:S05]  /*1c280*/  @!P0 BRA `(.L_x_1100) ;  /* 0x0000000400208947 */ /* 0x000fea0003800000 */
[----:B------:R-:W-:Y:S01]  /*1c290*/  IMAD.SHL.U32 R142, R214, 0x40, RZ ;  /* 0x00000040d68e7824 */ /* 0x000fe200078e00ff */
[----:B------:R-:W-:Y:S02]  /*1c2a0*/  R2UR UR4, R132 ;  /* 0x00000000840472ca */ /* 0x000fe400000e0000 */
[C---:B------:R-:W-:Y:S01]  /*1c2b0*/  R2UR UR5, R133.reuse ;  /* 0x00000000850572ca */ /* 0x040fe200000e0000 */
[----:B------:R-:W-:Y:S01]  /*1c2c0*/  VIADD R140, R142, 0xffffff80 ;  /* 0xffffff808e8c7836 */ /* 0x000fe20000000000 */
[----:B------:R-:W-:Y:S01]  /*1c2d0*/  R2UR UR10, R132 ;  /* 0x00000000840a72ca */ /* 0x000fe200000e0000 */
[----:B------:R-:W-:Y:S01]  /*1c2e0*/  VIADD R142, R142, 0xffffffc0 ;  /* 0xffffffc08e8e7836 */ /* 0x000fe20000000000 */
[C---:B------:R-:W-:Y:S02]  /*1c2f0*/  R2UR UR11, R133.reuse ;  /* 0x00000000850b72ca */ /* 0x040fe400000e0000 */
[C---:B------:R-:W-:Y:S02]  /*1c300*/  R2UR UR12, R132.reuse ;  /* 0x00000000840c72ca */ /* 0x040fe400000e0000 */
[C---:B------:R-:W-:Y:S02]  /*1c310*/  R2UR UR13, R133.reuse ;  /* 0x00000000850d72ca */ /* 0x040fe400000e0000 */
[----:B------:R-:W-:Y:S02]  /*1c320*/  R2UR UR8, R132 ;  /* 0x00000000840872ca */ /* 0x000fe400000e0000 */
[----:B------:R-:W-:Y:S01]  /*1c330*/  R2UR UR9, R133 ;  /* 0x00000000850972ca */ /* 0x000fe200000e0000 */
[----:B------:R-:W2:Y:S11]  /*1c340*/  LD.E R143, desc[UR4][R2.64+0x170] ;  /* 0x00017004028f7980 */ /* 0x000eb6000c101900 */
[----:B------:R-:W-:Y:S01]  /*1c350*/  @!UPT UIADD3 URZ, URZ, URZ, URZ ;  /* 0x0000003f3f3ff290 */ /* 0x000fe2000fffe03f */
[----:B------:R-:W3:Y:S01]  /*1c360*/  LD.E.64 R146, desc[UR8][R2.64+0x20] ;  /* 0x0000200802927980 */ /* 0x000ee2000c101b00 */
[-C--:B--2---:R-:W-:Y:S02]  /*1c370*/  IABS R139, R143.reuse ;  /* 0x0000008f008b7213 */ /* 0x084fe40000000000 */
[-C--:B------:R-:W-:Y:S02]  /*1c380*/  IABS R137, R143.reuse ;  /* 0x0000008f00897213 */ /* 0x080fe40000000000 */
[----:B------:R-:W1:Y:S03]  /*1c390*/  I2F.RP R136, R139 ;  /* 0x0000008b00887306 */ /* 0x000e660000209400 */
[----:B------:R-:W-:Y:S07]  /*1c3a0*/  IMAD.MOV R137, RZ, RZ, -R137 ;  /* 0x000000ffff897224 */ /* 0x000fee00078e0a89 */
[----:B-1----:R-:W1:Y:S02]  /*1c3b0*/  MUFU.RCP R134, R136 ;  /* 0x0000008800867308 */ /* 0x002e640000001000 */
[----:B-1----:R-:W-:Y:S01]  /*1c3c0*/  VIADD R144, R134, 0xffffffe ;  /* 0x0ffffffe86907836 */ /* 0x002fe20000000000 */
[----:B------:R-:W-:Y:S02]  /*1c3d0*/  IABS R136, R142 ;  /* 0x0000008e00887213 */ /* 0x000fe40000000000 */
[----:B------:R-:W-:Y:S05]  /*1c3e0*/  LOP3.LUT R142, R142, R143, RZ, 0x3c, !PT ;  /* 0x0000008f8e8e7212 */ /* 0x000fea00078e3cff */
[----:B------:R-:W1:Y:S02]  /*1c3f0*/  F2I.FTZ.U32.TRUNC.NTZ R145, R144 ;  /* 0x0000009000917305 */ /* 0x000e64000021f000 */
[--C-:B-1----:R-:W-:Y:S02]  /*1c400*/  IMAD.MOV R134, RZ, RZ, -R145.reuse ;  /* 0x000000ffff867224 */ /* 0x102fe400078e0a91 */
[----:B------:R-:W-:Y:S02]  /*1c410*/  IMAD.MOV.U32 R144, RZ, RZ, RZ ;  /* 0x000000ffff907224 */ /* 0x000fe400078e00ff */
[----:B------:R-:W-:Y:S01]  /*1c420*/  IMAD R141, R134, R139, RZ ;  /* 0x0000008b868d7224 */ /* 0x000fe200078e02ff */
[----:B------:R-:W-:Y:S02]  /*1c430*/  IABS R134, R140 ;  /* 0x0000008c00867213 */ /* 0x000fe40000000000 */
[----:B------:R-:W-:Y:S01]  /*1c440*/  LOP3.LUT R140, R140, R143, RZ, 0x3c, !PT ;  /* 0x0000008f8c8c7212 */ /* 0x000fe200078e3cff */
        /* <DEDUP_REMOVED lines=8> */
[--C-:B------:R-:W-:Y:S01]  /*1c4d0*/  @!P0 IMAD.IADD R134, R134, 0x1, -R139.reuse ;  /* 0x0000000186868824 */ /* 0x100fe200078e0a8b */
[----:B------:R-:W-:Y:S01]  /*1c4e0*/  @!P0 IADD3 R138, R138, 0x1, RZ ;  /* 0x000000018a8a8810 */ /* 0x000fe20007ffe0ff */
[----:B------:R-:W-:Y:S01]  /*1c4f0*/  @!P1 IMAD.IADD R136, R136, 0x1, -R139 ;  /* 0x0000000188889824 */ /* 0x000fe200078e0a8b */
[----:B------:R-:W-:Y:S01]  /*1c500*/  ISETP.GE.AND P0, PT, R140, RZ, PT ;  /* 0x000000ff8c00720c */ /* 0x000fe20003f06270 */
[----:B------:R-:W-:Y:S01]  /*1c510*/  @!P1 VIADD R141, R141, 0x1 ;  /* 0x000000018d8d9836 */ /* 0x000fe20000000000 */
[-C--:B------:R-:W-:Y:S02]  /*1c520*/  ISETP.GE.U32.AND P5, PT, R134, R139.reuse, PT ;  /* 0x0000008b8600720c */ /* 0x080fe40003fa6070 */
[----:B------:R-:W-:Y:S02]  /*1c530*/  ISETP.GE.U32.AND P6, PT, R136, R139, PT ;  /* 0x0000008b8800720c */ /* 0x000fe40003fc6070 */
[----:B------:R-:W-:Y:S02]  /*1c540*/  ISETP.GE.AND P1, PT, R142, RZ, PT ;  /* 0x000000ff8e00720c */ /* 0x000fe40003f26270 */
[----:B------:R-:W-:Y:S07]  /*1c550*/  LOP3.LUT R134, RZ, R143, RZ, 0x33, !PT ;  /* 0x0000008fff867212 */ /* 0x000fee00078e33ff */
[----:B------:R-:W-:Y:S01]  /*1c560*/  @P5 VIADD R138, R138, 0x1 ;  /* 0x000000018a8a5836 */ /* 0x000fe20000000000 */
[----:B------:R-:W-:Y:S01]  /*1c570*/  ISETP.NE.AND P5, PT, R143, RZ, PT ;  /* 0x000000ff8f00720c */ /* 0x000fe20003fa5270 */
        /* <DEDUP_REMOVED lines=14> */
[-C--:B--2---:R-:W-:Y:S02]  /*1c660*/  IMAD R136, R145, R143.reuse, RZ ;  /* 0x0000008f91887224 */ /* 0x084fe400078e02ff */
[C---:B------:R-:W-:Y:S04]  /*1c670*/  IMAD.WIDE.U32 R140, R144.reuse, R143, RZ ;  /* 0x0000008f908c7225 */ /* 0x040fe800078e00ff */
[----:B------:R-:W-:Y:S04]  /*1c680*/  IMAD R136, R144, R139, R136 ;  /* 0x0000008b90887224 */ /* 0x000fe800078e0288 */
[----:B------:R-:W-:Y:S02]  /*1c690*/  IMAD.IADD R141, R141, 0x1, R136 ;  /* 0x000000018d8d7824 */ /* 0x000fe400078e0288 */
[----:B----4-:R-:W-:Y:S04]  /*1c6a0*/  IMAD.IADD R137, R134, 0x1, -R137 ;  /* 0x0000000186897824 */ /* 0x010fe800078e0a89 */
[----:B---3--:R-:W-:Y:S01]  /*1c6b0*/  IMAD R139, R147, R137, RZ ;  /* 0x00000089938b7224 */ /* 0x008fe200078e02ff */
[----:B------:R-:W-:Y:S01]  /*1c6c0*/  SHF.R.S32.HI R134, RZ, 0x1f, R137 ;  /* 0x0000001fff867819 */ /* 0x000fe20000011489 */
[----:B------:R-:W-:Y:S04]  /*1c6d0*/  IMAD.WIDE.U32 R140, R137, R146, R140 ;  /* 0x00000092898c7225 */ /* 0x000fe800078e008c */
[----:B------:R-:W-:Y:S04]  /*1c6e0*/  IMAD R139, R146, R134, R139 ;  /* 0x00000086928b7224 */ /* 0x000fe800078e028b */
[----:B------:R-:W-:Y:S01]  /*1c6f0*/  IMAD.IADD R137, R141, 0x1, R139 ;  /* 0x000000018d897824 */ /* 0x000fe200078e028b */
[----:B------:R-:W-:Y:S05]  /*1c700*/  BRA `(.L_x_1101) ;  /* 0x0000000000187947 */ /* 0x000fea0003800000 */
.L_x_1100:
[----:B------:R-:W-:Y:S02]  /*1c710*/  R2UR UR4, R132 ;  /* 0x00000000840472ca */ /* 0x000fe400000e0000 */
[----:B------:R-:W-:Y:S11]  /*1c720*/  R2UR UR5, R133 ;  /* 0x00000000850572ca */ /* 0x000ff600000e0000 */
[----:B------:R-:W-:Y:S02]  /*1c730*/  @!UPT UIADD3 URZ, URZ, URZ, URZ ;  /* 0x0000003f3f3ff290 */ /* 0x000fe4000fffe03f */
[----:B------:R-:W2:Y:S02]  /*1c740*/  LD.E R140, desc[UR4][R2.64+0x38] ;  /* 0x00003804028c7980 */ /* 0x000ea4000c101900 */
[----:B--2---:R-:W-:Y:S05]  /*1c750*/  IMAD.U32 R140, R140, -0x40, RZ ;  /* 0xffffffc08c8c7824 */ /* 0x004fea00078e00ff */
[----:B------:R-:W-:Y:S02]  /*1c760*/  SHF.R.S32.HI R137, RZ, 0x1f, R140 ;  /* 0x0000001fff897819 */ /* 0x000fe4000001148c */
.L_x_1101:
[----:B------:R-:W-:Y:S05]  /*1c770*/  BSYNC B0 ;  /* 0x0000000000007941 */ /* 0x000fea0003800000 */
.L_x_1099:
[----:B------:R-:W-:Y:S02]  /*1c780*/  @P4 R2UR UR4, R132 ;  /* 0x00000000840442ca */ /* 0x000fe400000e0000 */
[C---:B------:R-:W-:Y:S02]  /*1c790*/  @P4 R2UR UR5, R133.reuse ;  /* 0x00000000850542ca */ /* 0x040fe400000e0000 */
[-C--:B------:R-:W-:Y:S02]  /*1c7a0*/  LEA R144, P0, R140, R204.reuse, 0x1 ;  /* 0x000000cc8c907211 */ /* 0x080fe400078008ff */
[----:B------:R-:W-:Y:S02]  /*1c7b0*/  @P3 R2UR UR8, R132 ;  /* 0x00000000840832ca */ /* 0x000fe400000e0000 */
[----:B------:R-:W-:Y:S02]  /*1c7c0*/  LEA.HI.X R145, R140, R203, R137, 0x1, P0 ;  /* 0x000000cb8c917211 */ /* 0x000fe400000f0c89 */
[C---:B------:R-:W-:Y:S02]  /*1c7d0*/  @P3 R2UR UR9, R133.reuse ;  /* 0x00000000850932ca */ /* 0x040fe400000e0000 */
[C---:B------:R-:W-:Y:S02]  /*1c7e0*/  @P4 R2UR UR12, R132.reuse ;  /* 0x00000000840c42ca */ /* 0x040fe400000e0000 */
[C---:B------:R-:W-:Y:S01]  /*1c7f0*/  @P4 R2UR UR13, R133.reuse ;  /* 0x00000000850d42ca */ /* 0x040fe200000e0000 */
[----:B------:R-:W-:Y:S01]  /*1c800*/  @!PT LDS RZ, [RZ] ;  /* 0x00000000fffff984 */ /* 0x000fe20000000800 */
[----:B------:R-:W-:Y:S01]  /*1c810*/  @!PT LDS RZ, [RZ] ;  /* 0x00000000fffff984 */ /* 0x000fe20000000800 */
[----:B------:R-:W-:Y:S01]  /*1c820*/  @!PT LDS RZ, [RZ] ;  /* 0x00000000fffff984 */ /* 0x000fe20000000800 */
[----:B------:R1:W-:Y:S01]  /*1c830*/  @P4 LDGSTS.E.BYPASS.LTC128B.128 [R211+0x6000], desc[UR4][R144.64] ;  /* 0x0600000090d34fae */ /* 0x0003e2000b901d44 */
[C---:B------:R-:W-:Y:S02]  /*1c840*/  @P2 R2UR UR4, R132.reuse ;  /* 0x00000000840422ca */ /* 0x040fe400000e0000 */
[C---:B------:R-:W-:Y:S01]  /*1c850*/  @P2 R2UR UR5, R133.reuse ;  /* 0x00000000850522ca */ /* 0x040fe200000e0000 */
[----:B------:R1:W-:Y:S01]  /*1c860*/  @!P4 STS.128 [R211+0x6000], RZ ;  /* 0x006000ffd300c388 */ /* 0x0003e20000000c00 */
[----:B------:R-:W-:Y:S02]  /*1c870*/  @P3 R2UR UR10, R132 ;  /* 0x00000000840a32ca */ /* 0x000fe400000e0000 */
[----:B------:R-:W-:Y:S01]  /*1c880*/  @P3 R2UR UR11, R133 ;  /* 0x00000000850b32ca */ /* 0x000fe200000e0000 */
[----:B------:R-:W-:Y:S01]  /*1c890*/  @!PT LDS RZ, [RZ] ;  /* 0x00000000fffff984 */ /* 0x000fe20000000800 */
[----:B------:R-:W-:Y:S01]  /*1c8a0*/  @!PT LDS RZ, [RZ] ;  /* 0x00000000fffff984 */ /* 0x000fe20000000800 */
[----:B------:R-:W-:Y:S01]  /*1c8b0*/  @!PT LDS RZ, [RZ] ;  /* 0x00000000fffff984 */ /* 0x000fe20000000800 */
[----:B------:R1:W-:Y:S01]  /*1c8c0*/  @P3 LDGSTS.E.BYPASS.LTC128B.128 [R211+0x8000], desc[UR8][R144.64+0x80] ;  /* 0x0800008090d33fae */ /* 0x0003e2000b901d48 */
[----:B------:R-:W-:Y:S02]  /*1c8d0*/  IADD3 R139, P0, R140, R201, RZ ;  /* 0x000000c98c8b7210 */ /* 0x000fe40007f1e0ff */
[C---:B------:R-:W-:Y:S01]  /*1c8e0*/  @P2 R2UR UR8, R132.reuse ;  /* 0x00000000840822ca */ /* 0x040fe200000e0000 */
[----:B------:R1:W-:Y:S01]  /*1c8f0*/  @!P3 STS.128 [R211+0x8000], RZ ;  /* 0x008000ffd300b388 */ /* 0x0003e20000000c00 */
[-C--:B------:R-:W-:Y:S01]  /*1c900*/  @P4 LEA R142, P6, R139, R204.reuse, 0x1 ;  /* 0x000000cc8b8e4211 */ /* 0x080fe200078c08ff */
[----:B------:R-:W-:Y:S01]  /*1c910*/  IMAD.X R136, R137, 0x1, R202, P0 ;  /* 0x0000000189887824 */ /* 0x000fe200000e06ca */
[-C--:B------:R-:W-:Y:S01]  /*1c920*/  @P3 LEA R140, P1, R139, R204.reuse, 0x1 ;  /* 0x000000cc8b8c3211 */ /* 0x080fe200078208ff */
[----:B------:R-:W-:Y:S01]  /*1c930*/  @!PT LDS RZ, [RZ] ;  /* 0x00000000fffff984 */ /* 0x000fe20000000800 */
[----:B------:R-:W-:Y:S01]  /*1c940*/  @!PT LDS RZ, [RZ] ;  /* 0x00000000fffff984 */ /* 0x000fe20000000800 */
[----:B------:R-:W-:Y:S01]  /*1c950*/  @!PT LDS RZ, [RZ] ;  /* 0x00000000fffff984 */ /* 0x000fe20000000800 */
[----:B------:R1:W-:Y:S01]  /*1c960*/  @P2 LDGSTS.E.BYPASS.LTC128B.128 [R211+0xa000], desc[UR4][R144.64+0x100] ;  /* 0x0a00010090d32fae */ /* 0x0003e2000b901d44 */
[----:B------:R-:W-:Y:S02]  /*1c970*/  @P2 R2UR UR9, R133 ;  /* 0x00000000850922ca */ /* 0x000fe400000e0000 */
[CCC-:B------:R-:W-:Y:S01]  /*1c980*/  @P4 LEA.HI.X R143, R139.reuse, R203.reuse, R136.reuse, 0x1, P6 ;  /* 0x000000cb8b8f4211 */ /* 0x1c0fe200030f0c88 */
[----:B------:R1:W-:Y:S01]  /*1c990*/  @!P2 STS.128 [R211+0xa000], RZ ;  /* 0x00a000ffd300a388 */ /* 0x0003e20000000c00 */
[C-C-:B------:R-:W-:Y:S02]  /*1c9a0*/  @P3 LEA.HI.X R141, R139.reuse, R203, R136.reuse, 0x1, P1 ;  /* 0x000000cb8b8d3211 */ /* 0x140fe400008f0c88 */
[-C--:B------:R-:W-:Y:S01]  /*1c9b0*/  @P2 LEA R138, P0, R139, R204.reuse, 0x1 ;  /* 0x000000cc8b8a2211 */ /* 0x080fe200078008ff */
        /* <DEDUP_REMOVED lines=13> */
[C---:B------:R-:W-:Y:S02]  /*1ca90*/  IADD3 R137, P5, R139.reuse, R201, RZ ;  /* 0x000000c98b897210 */ /* 0x040fe40007fbe0ff */
[-C--:B------:R-:W-:Y:S01]  /*1caa0*/  @P2 LEA.HI.X R139, R139, R203.reuse, R136, 0x1, P0 ;  /* 0x000000cb8b8b2211 */ /* 0x080fe200000f0c88 */
[----:B------:R1:W-:Y:S01]  /*1cab0*/  @!P3 STS.128 [R211+0x8800], RZ ;  /* 0x008800ffd300b388 */ /* 0x0003e20000000c00 */
[CC--:B------:R-:W-:Y:S01]  /*1cac0*/  @P4 LEA R150, P6, R137.reuse, R204.reuse, 0x1 ;  /* 0x000000cc89964211 */ /* 0x0c0fe200078c08ff */
[----:B------:R-:W-:Y:S01]  /*1cad0*/  IMAD.X R136, R136, 0x1, R202, P5 ;  /* 0x0000000188887824 */ /* 0x000fe200028e06ca */
[CC--:B------:R-:W-:Y:S01]  /*1cae0*/  @P3 LEA R148, P1, R137.reuse, R204.reuse, 0x1 ;  /* 0x000000cc89943211 */ /* 0x0c0fe200078208ff */
[----:B------:R-:W-:Y:S01]  /*1caf0*/  @!PT LDS RZ, [RZ] ;  /* 0x00000000fffff984 */ /* 0x000fe20000000800 */
[----:B------:R-:W-:Y:S01]  /*1cb00*/  @!PT LDS RZ, [RZ] ;  /* 0x00000000fffff984 */ /* 0x000fe20000000800 */
[----:B------:R-:W-:Y:S01]  /*1cb10*/  @!PT LDS RZ, [RZ] ;  /* 0x00000000fffff984 */ /* 0x000fe20000000800 */
[----:B------:R1:W-:Y:S01]  /*1cb20*/  @P2 LDGSTS.E.BYPASS.LTC128B.128 [R211+0xa800], desc[UR8][R138.64+0x100] ;  /* 0x0a8001008ad32fae */ /* 0x0003e2000b901d48 */
[C---:B------:R-:W-:Y:S02]  /*1cb30*/  @P2 R2UR UR12, R132.reuse ;  /* 0x00000000840c22ca */ /* 0x040fe400000e0000 */
[CCC-:B------:R-:W-:Y:S01]  /*1cb40*/  @P4 LEA.HI.X R151, R137.reuse, R203.reuse, R136.reuse, 0x1, P6 ;  /* 0x000000cb89974211 */ /* 0x1c0fe200030f0c88 */
[----:B------:R1:W-:Y:S01]  /*1cb50*/  @!P2 STS.128 [R211+0xa800], RZ ;  /* 0x00a800ffd300a388 */ /* 0x0003e20000000c00 */
[-CC-:B------:R-:W-:Y:S02]  /*1cb60*/  @P3 LEA.HI.X R149, R137, R203.reuse, R136.reuse, 0x1, P1 ;  /* 0x000000cb89953211 */ /* 0x180fe400008f0c88 */
[----:B------:R-:W-:Y:S01]  /*1cb70*/  @P2 R2UR UR13, R133 ;  /* 0x00000000850d22ca */ /* 0x000fe200000e0000 */
[----:B------:R-:W-:Y:S01]  /*1cb80*/  @!PT LDS RZ, [RZ] ;  /* 0x00000000fffff984 */ /* 0x000fe20000000800 */
[----:B------:R-:W-:Y:S01]  /*1cb90*/  @!PT LDS RZ, [RZ] ;  /* 0x00000000fffff984 */ /* 0x000fe20000000800 */
[----:B------:R-:W-:Y:S01]  /*1cba0*/  @!PT LDS RZ, [RZ] ;  /* 0x00000000fffff984 */ /* 0x000fe20000000800 */
[----:B------:R1:W-:Y:S01]  /*1cbb0*/  @P4 LDGSTS.E.BYPASS.LTC128B.128 [R211+0x7000], desc[UR4][R150.64] ;  /* 0x0700000096d34fae */ /* 0x0003e2000b901d44 */
[CC--:B------:R-:W-:Y:S02]  /*1cbc0*/  @P2 LEA R146, P0, R137.reuse, R204.reuse, 0x1 ;  /* 0x000000cc89922211 */ /* 0x0c0fe400078008ff */
[C---:B------:R-:W-:Y:S01]  /*1cbd0*/  @P4 R2UR UR10, R132.reuse ;  /* 0x00000000840a42ca */ /* 0x040fe200000e0000 */
[----:B------:R1:W-:Y:S01]  /*1cbe0*/  @!P4 STS.128 [R211+0x7000], RZ ;  /* 0x007000ffd300c388 */ /* 0x0003e20000000c00 */
[----:B------:R-:W-:Y:S02]  /*1cbf0*/  @P2 LEA.HI.X R147, R137, R203, R136, 0x1, P0 ;  /* 0x000000cb89932211 */ /* 0x000fe400000f0c88 */
[----:B------:R-:W-:Y:S01]  /*1cc00*/  @P4 R2UR UR11, R133 ;  /* 0x00000000850b42ca */ /* 0x000fe200000e0000 */
[----:B------:R-:W-:Y:S01]  /*1cc10*/  @!PT LDS RZ, [RZ] ;  /* 0x00000000fffff984 */ /* 0x000fe20000000800 */
[----:B------:R-:W-:Y:S01]  /*1cc20*/  @!PT LDS RZ, [RZ] ;  /* 0x00000000fffff984 */ /* 0x000fe20000000800 */
[----:B------:R-:W-:Y:S01]  /*1cc30*/  @!PT LDS RZ, [RZ] ;  /* 0x00000000fffff984 */ /* 0x000fe20000000800 */
[----:B------:R1:W-:Y:S01]  /*1cc40*/  @P3 LDGSTS.E.BYPASS.LTC128B.128 [R211+0x9000], desc[UR14][R148.64+0x80] ;  /* 0x0900008094d33fae */ /* 0x0003e2000b901d4e */
[----:B------:R-:W-:Y:S02]  /*1cc50*/  IADD3 R134, P5, R137, R201, RZ ;  /* 0x000000c989867210 */ /* 0x000fe40007fbe0ff */
[----:B------:R-:W-:Y:S01]  /*1cc60*/  @P3 R2UR UR8, R132 ;  /* 0x00000000840832ca */ /* 0x000fe200000e0000 */
[----:B------:R1:W-:Y:S01]  /*1cc70*/  @!P3 STS.128 [R211+0x9000], RZ ;  /* 0x009000ffd300b388 */ /* 0x0003e20000000c00 */
[C---:B------:R-:W-:Y:S01]  /*1cc80*/  @P3 R2UR UR9, R133.reuse ;  /* 0x00000000850932ca */ /* 0x040fe200000e0000 */
[----:B------:R-:W-:Y:S01]  /*1cc90*/  IMAD.X R136, R136, 0x1, R202, P5 ;  /* 0x0000000188887824 */ /* 0x000fe200028e06ca */
[CC--:B------:R-:W-:Y:S01]  /*1cca0*/  @P4 LEA R154, P5, R134.reuse, R204.reuse, 0x1 ;  /* 0x000000cc869a4211 */ /* 0x0c0fe200078a08ff */
[----:B------:R-:W-:Y:S01]  /*1ccb0*/  @!PT LDS RZ, [RZ] ;  /* 0x00000000fffff984 */ /* 0x000fe20000000800 */
[----:B------:R-:W-:Y:S01]  /*1ccc0*/  @!PT LDS RZ, [RZ] ;  /* 0x00000000fffff984 */ /* 0x000fe20000000800 */
[----:B------:R-:W-:Y:S01]  /*1ccd0*/  @!PT LDS RZ, [RZ] ;  /* 0x00000000fffff984 */ /* 0x000fe20000000800 */
[----:B------:R1:W-:Y:S01]  /*1cce0*/  @P2 LDGSTS.E.BYPASS.LTC128B.128 [R211+0xb000], desc[UR12][R146.64+0x100] ;  /* 0x0b00010092d32fae */ /* 0x0003e2000b901d4c */
[CC--:B------:R-:W-:Y:S02]  /*1ccf0*/  @P3 LEA R152, P1, R134.reuse, R204.reuse, 0x1 ;  /* 0x000000cc86983211 */ /* 0x0c0fe400078208ff */
[CCC-:B------:R-:W-:Y:S01]  /*1cd00*/  @P4 LEA.HI.X R155, R134.reuse, R203.reuse, R136.reuse, 0x1, P5 ;  /* 0x000000cb869b4211 */ /* 0x1c0fe200028f0c88 */
[----:B------:R1:W-:Y:S01]  /*1cd10*/  @!P2 STS.128 [R211+0xb000], RZ ;  /* 0x00b000ffd300a388 */ /* 0x0003e20000000c00 */
[-C--:B------:R-:W-:Y:S02]  /*1cd20*/  @P3 LEA.HI.X R153, R134, R203.reuse, R136, 0x1, P1 ;  /* 0x000000cb86993211 */ /* 0x080fe400008f0c88 */
[----:B------:R-:W-:Y:S01]  /*1cd30*/  @P2 R2UR UR4, R132 ;  /* 0x00000000840422ca */ /* 0x000fe200000e0000 */
[----:B------:R-:W-:Y:S01]  /*1cd40*/  @!PT LDS RZ, [RZ] ;  /* 0x00000000fffff984 */ /* 0x000fe20000000800 */
[----:B------:R-:W-:Y:S01]  /*1cd50*/  @!PT LDS RZ, [RZ] ;  /* 0x00000000fffff984 */ /* 0x000fe20000000800 */
[----:B------:R-:W-:Y:S01]  /*1cd60*/  @!PT LDS RZ, [RZ] ;  /* 0x00000000fffff984 */ /* 0x000fe20000000800 */
[----:B------:R1:W-:Y:S01]  /*1cd70*/  @P4 LDGSTS.E.BYPASS.LTC128B.128 [R211+0x7800], desc[UR10][R154.64] ;  /* 0x078000009ad34fae */ /* 0x0003e2000b901d4a */
[----:B------:R-:W-:Y:S02]  /*1cd80*/  @P2 R2UR UR5, R133 ;  /* 0x00000000850522ca */ /* 0x000fe400000e0000 */
[C---:B------:R-:W-:Y:S01]  /*1cd90*/  @P2 LEA R156, P0, R134.reuse, R204, 0x1 ;  /* 0x000000cc869c2211 */ /* 0x040fe200078008ff */
[----:B------:R1:W-:Y:S01]  /*1cda0*/  @!P4 STS.128 [R211+0x7800], RZ ;  /* 0x007800ffd300c388 */ /* 0x0003e20000000c00 */
[----:B------:R-:W-:Y:S02]  /*1cdb0*/  IMAD.MOV.U32 R204, RZ, RZ, R144 ;  /* 0x000000ffffcc7224 */ /* 0x000fe400078e0090 */
[----:B------:R-:W-:Y:S01]  /*1cdc0*/  @P2 LEA.HI.X R157, R134, R203, R136, 0x1, P0 ;  /* 0x000000cb869d2211 */ /* 0x000fe200000f0c88 */
[----:B------:R-:W-:Y:S01]  /*1cdd0*/  @!PT LDS RZ, [RZ] ;  /* 0x00000000fffff984 */ /* 0x000fe20000000800 */
[----:B------:R-:W-:Y:S01]  /*1cde0*/  @!PT LDS RZ, [RZ] ;  /* 0x00000000fffff984 */ /* 0x000fe20000000800 */
[----:B------:R-:W-:Y:S01]  /*1cdf0*/  @!PT LDS RZ, [RZ] ;  /* 0x00000000fffff984 */ /* 0x000fe20000000800 */
[----:B------:R1:W-:Y:S01]  /*1ce00*/  @P3 LDGSTS.E.BYPASS.LTC128B.128 [R211+0x9800], desc[UR8][R152.64+0x80] ;  /* 0x0980008098d33fae */ /* 0x0003e2000b901d48 */
[----:B------:R-:W-:Y:S03]  /*1ce10*/  IMAD.MOV.U32 R203, RZ, RZ, R145 ;  /* 0x000000ffffcb7224 */ /* 0x000fe600078e0091 */
[----:B------:R1:W-:Y:S04]  /*1ce20*/  @!P3 STS.128 [R211+0x9800], RZ ;  /* 0x009800ffd300b388 */ /* 0x0003e80000000c00 */
[----:B------:R-:W-:Y:S01]  /*1ce30*/  @!PT LDS RZ, [RZ] ;  /* 0x00000000fffff984 */ /* 0x000fe20000000800 */
[----:B------:R-:W-:Y:S01]  /*1ce40*/  @!PT LDS RZ, [RZ] ;  /* 0x00000000fffff984 */ /* 0x000fe20000000800 */
[----:B------:R-:W-:Y:S01]  /*1ce50*/  @!PT LDS RZ, [RZ] ;  /* 0x00000000fffff984 */ /* 0x000fe20000000800 */
[----:B------:R1:W-:Y:S04]  /*1ce60*/  @P2 LDGSTS.E.BYPASS.LTC128B.128 [R211+0xb800], desc[UR4][R156.64+0x100] ;  /* 0x0b8001009cd32fae */ /* 0x0003e8000b901d44 */
[----:B------:R1:W-:Y:S04]  /*1ce70*/  @!P2 STS.128 [R211+0xb800], RZ ;  /* 0x00b800ffd300a388 */ /* 0x0003e80000000c00 */
[----:B------:R-:W0:Y:S02]  /*1ce80*/  LDGDEPBAR ;  /* 0x00000000000079af */ /* 0x000e240000000000 */
.L_x_1098:
[----:B------:R-:W-:Y:S05]  /*1ce90*/  BSYNC B1 ;  /* 0x0000000000017941 */ /* 0x000fea0003800000 */
.L_x_1097:
[----:B------:R-:W-:Y:S01]  /*1cea0*/  R2UR UR4, R132 ;  /* 0x00000000840472ca */ /* 0x000fe200000e0000 */
[----:B-1----:R-:W-:Y:S01]  /*1ceb0*/  LDSM.16.MT88.4 R140, [R197+0xc000] ;  /* 0x00c00000c58c783b */ /* 0x002fe20000004200 */
[----:B------:R-:W-:Y:S02]  /*1cec0*/  R2UR UR5, R133 ;  /* 0x00000000850572ca */ /* 0x000fe400000e0000 */
        /* <DEDUP_REMOVED lines=8> */
[----:B------:R1:W2:Y:S01]  /*1cf50*/  LD.E R133, desc[UR4][R2.64+0xdc] ;  /* 0x0000dc0402857980 */ /* 0x0002a2000c101900 */
[----:B------:R-:W-:Y:S02]  /*1cf60*/  FMNMX.FTZ R139, R11, R136, !PT ;  /* 0x000000880b8b7209 */ /* 0x000fe40007810000 */
[----:B------:R-:W-:Y:S01]  /*1cf70*/  FMNMX.FTZ R134, R12, R137, !PT ;  /* 0x000000890c867209 */ /* 0x000fe20007810000 */
[----:B------:R-:W-:Y:S03]  /*1cf80*/  LDSM.16.MT88.4 R148, [R195+0xc000] ;  /* 0x00c00000c394783b */ /* 0x000fe60000004200 */
[----:B------:R-:W-:Y:S02]  /*1cf90*/  FMNMX.FTZ R137, R13, R134, !PT ;  /* 0x000000860d897209 */ /* 0x000fe40007810000 */
[----:B------:R-:W-:Y:S03]  /*1cfa0*/  FMNMX.FTZ R134, R14, R139, !PT ;  /* 0x0000008b0e867209 */ /* 0x000fe60007810000 */
[----:B------:R-:W-:Y:S08]  /*1cfb0*/  LDSM.16.MT88.4 R152, [R197+0xe800] ;  /* 0x00e80000c598783b */ /* 0x000ff00000004200 */
[----:B------:R-:W-:Y:S01]  /*1cfc0*/  LDSM.16.MT88.4 R156, [R196+0xe800] ;  /* 0x00e80000c49c783b */ /* 0x000fe20000004200 */
[----:B-1----:R-:W-:Y:S02]  /*1cfd0*/  FMNMX.FTZ R2, R16, R137, !PT ;  /* 0x0000008910027209 */ /* 0x002fe40007810000 */
[----:B------:R-:W-:Y:S02]  /*1cfe0*/  FMNMX.FTZ R137, R15, R134, !PT ;  /* 0x000000860f897209 */ /* 0x000fe40007810000 */
        /* <DEDUP_REMOVED lines=17> */
[----:B------:R-:W-:Y:S03]  /*1d100*/  FMNMX.FTZ R2, R34, R3, !PT ;  /* 0x0000000322027209 */ /* 0x000fe60007810000 */
[----:B------:R-:W1:Y:S01]  /*1d110*/  SHFL.BFLY PT, R3, R138, 0x2, 0x1f ;  /* 0x0c401f008a037f89 */ /* 0x000e6200000e0000 */
[----:B------:R-:W-:Y:S07]  /*1d120*/  FMNMX.FTZ R137, R35, R2, !PT ;  /* 0x0000000223897209 */ /* 0x000fee0007810000 */
[----:B------:R-:W3:Y:S01]  /*1d130*/  SHFL.BFLY PT, R2, R137, 0x2, 0x1f ;  /* 0x0c401f0089027f89 */ /* 0x000ee200000e0000 */
[----:B-1----:R-:W-:Y:S07]  /*1d140*/  FMNMX.FTZ R139, R138, R3, !PT ;  /* 0x000000038a8b7209 */ /* 0x002fee0007810000 */
[----:B------:R-:W1:Y:S01]  /*1d150*/  SHFL.BFLY PT, R136, R139, 0x1, 0x1f ;  /* 0x0c201f008b887f89 */ /* 0x000e6200000e0000 */
[----:B---3--:R-:W-:Y:S07]  /*1d160*/  FMNMX.FTZ R134, R137, R2, !PT ;  /* 0x0000000289867209 */ /* 0x008fee0007810000 */
[----:B------:R-:W3:Y:S01]  /*1d170*/  SHFL.BFLY PT, R3, R134, 0x1, 0x1f ;  /* 0x0c201f0086037f89 */ /* 0x000ee200000e0000 */
[----:B-1----:R-:W-:Y:S04]  /*1d180*/  FMNMX.FTZ R132, R139, R136, !PT ;  /* 0x000000888b847209 */ /* 0x002fe80007810000 */
[C---:B------:R-:W-:Y:S01]  /*1d190*/  FSETP.NEU.FTZ.AND P0, PT, R132.reuse, -INF , PT ;  /* 0xff8000008400780b */ /* 0x040fe20003f1d000 */
[----:B------:R-:W-:Y:S01]  /*1d1a0*/  FADD.FTZ R2, -R132, R135 ;  /* 0x0000008784027221 */ /* 0x000fe20000010100 */
[----:B---3--:R-:W-:Y:S05]  /*1d1b0*/  FMNMX.FTZ R3, R134, R3, !PT ;  /* 0x0000000386037209 */ /* 0x008fea0007810000 */
[----:B------:R-:W-:Y:S04]  /*1d1c0*/  FADD.FTZ R0, -R3, R0 ;  /* 0x0000000003007221 */ /* 0x000fe80000010100 */
[C---:B--2---:R-:W-:Y:S01]  /*1d1d0*/  FMUL.FTZ R136, R133.reuse, R0 ;  /* 0x0000000085887220 */ /* 0x044fe20000410000 */
[C---:B------:R-:W-:Y:S01]  /*1d1e0*/  FMUL.FTZ R135, R133.reuse, R2 ;  /* 0x0000000285877220 */ /* 0x040fe20000410000 */
[C---:B------:R-:W-:Y:S01]  /*1d1f0*/  FMUL.FTZ R168, R133.reuse, R132 ;  /* 0x0000008485a87220 */ /* 0x040fe20000410000 */
[----:B------:R-:W-:Y:S01]  /*1d200*/  FMUL.FTZ R166, R133, R3 ;  /* 0x0000000385a67220 */ /* 0x000fe20000410000 */
[----:B------:R1:W2:Y:S03]  /*1d210*/  MUFU.EX2 R0, R136 ;  /* 0x0000008800007308 */ /* 0x0002a60000000800 */
[----:B------:R-:W-:Y:S02]  /*1d220*/  FSEL R168, R168, RZ, P0 ;  /* 0x000000ffa8a87208 */ /* 0x000fe40000000000 */
[----:B------:R-:W-:Y:S05]  /*1d230*/  FSETP.NEU.FTZ.AND P0, PT, R3, -INF , PT ;  /* 0xff8000000300780b */ /* 0x000fea0003f1d000 */
[----:B------:R3:W4:Y:S01]  /*1d240*/  MUFU.EX2 R2, R135 ;  /* 0x0000008700027308 */ /* 0x0007220000000800 */
[----:B------:R-:W-:Y:S01]  /*1d250*/  FSEL R166, R166, RZ, P0 ;  /* 0x000000ffa6a67208 */ /* 0x000fe20000000000 */
[-CC-:B------:R-:W-:Y:S01]  /*1d260*/  FFMA.FTZ R163, R4, R133.reuse, -R168.reuse ;  /* 0x0000008504a37223 */ /* 0x180fe200000108a8 */
[-CC-:B------:R-:W-:Y:S01]  /*1d270*/  FFMA.FTZ R134, R5, R133.reuse, -R168.reuse ;  /* 0x0000008505867223 */ /* 0x180fe200000108a8 */
[-CC-:B------:R-:W-:Y:S01]  /*1d280*/  FFMA.FTZ R162, R8, R133.reuse, -R168.reuse ;  /* 0x0000008508a27223 */ /* 0x180fe200000108a8 */
[-C--:B------:R-:W-:Y:S01]  /*1d290*/  FFMA.FTZ R165, R9, R133.reuse, -R168 ;  /* 0x0000008509a57223 */ /* 0x080fe200000108a8 */
[-CC-:B------:R-:W-:Y:S01]  /*1d2a0*/  FFMA.FTZ R167, R6, R133.reuse, -R166.reuse ;  /* 0x0000008506a77223 */ /* 0x180fe200000108a6 */
[-CC-:B------:R-:W-:Y:S01]  /*1d2b0*/  FFMA.FTZ R164, R10, R133.reuse, -R166.reuse ;  /* 0x000000850aa47223 */ /* 0x180fe200000108a6 */
[--C-:B------:R-:W-:Y:S01]  /*1d2c0*/  FFMA.FTZ R169, R11, R133, -R166.reuse ;  /* 0x000000850ba97223 */ /* 0x100fe200000108a6 */
[----:B-1----:R-:W1:Y:S01]  /*1d2d0*/  LDSM.16.MT88.4 R136, [R198+0xc000] ;  /* 0x00c00000c688783b */ /* 0x002e620000004200 */
[----:B------:R-:W-:Y:S01]  /*1d2e0*/  MUFU.EX2 R163, R163 ;  /* 0x000000a300a37308 */ /* 0x000fe20000000800 */
[C---:B--2---:R-:W-:Y:S01]  /*1d2f0*/  FMUL.FTZ R6, R0.reuse, R130 ;  /* 0x0000008200067220 */ /* 0x044fe20000410000 */
[C---:B------:R-:W-:Y:S01]  /*1d300*/  FMUL.FTZ R10, R0.reuse, R126 ;  /* 0x0000007e000a7220 */ /* 0x040fe20000410000 */
[C---:B------:R-:W-:Y:S01]  /*1d310*/  FMUL.FTZ R11, R0.reuse, R127 ;  /* 0x0000007f000b7220 */ /* 0x040fe20000410000 */
[C---:B------:R-:W-:Y:S01]  /*1d320*/  FMUL.FTZ R38, R0.reuse, R38 ;  /* 0x0000002600267220 */ /* 0x040fe20000410000 */
[C---:B------:R-:W-:Y:S01]  /*1d330*/  FMUL.FTZ R39, R0.reuse, R39 ;  /* 0x0000002700277220 */ /* 0x040fe20000410000 */
[----:B------:R-:W-:Y:S01]  /*1d340*/  FMUL.FTZ R42, R0, R42 ;  /* 0x0000002a002a7220 */ /* 0x000fe20000410000 */
[----:B---3--:R-:W-:Y:S03]  /*1d350*/  FFMA.FTZ R135, R7, R133, -R166 ;  /* 0x0000008507877223 */ /* 0x008fe600000108a6 */
[----:B------:R-:W2:Y:S01]  /*1d360*/  MUFU.EX2 R134, R134 ;  /* 0x0000008600867308 */ /* 0x000ea20000000800 */
[C---:B----4-:R-:W-:Y:S01]  /*1d370*/  FMUL.FTZ R4, R2.reuse, R128 ;  /* 0x0000008002047220 */ /* 0x050fe20000410000 */
[----:B------:R-:W-:Y:S01]  /*1d380*/  FMUL.FTZ R5, R2, R129 ;  /* 0x0000008102057220 */ /* 0x000fe20000410000 */
[----:B------:R-:W-:Y:S01]  /*1d390*/  FMUL.FTZ R7, R0, R131 ;  /* 0x0000008300077220 */ /* 0x000fe20000410000 */
[C---:B------:R-:W-:Y:S01]  /*1d3a0*/  FMUL.FTZ R8, R2.reuse, R124 ;  /* 0x0000007c02087220 */ /* 0x040fe20000410000 */
[C---:B------:R-:W-:Y:S01]  /*1d3b0*/  FMUL.FTZ R9, R2.reuse, R125 ;  /* 0x0000007d02097220 */ /* 0x040fe20000410000 */
[C---:B------:R-:W-:Y:S01]  /*1d3c0*/  FMUL.FTZ R36, R2.reuse, R36 ;  /* 0x0000002402247220 */ /* 0x040fe20000410000 */
[C---:B------:R-:W-:Y:S03]  /*1d3d0*/  FMUL.FTZ R37, R2.reuse, R37 ;  /* 0x0000002502257220 */ /* 0x040fe60000410000 */
[----:B------:R-:W-:Y:S01]  /*1d3e0*/  MUFU.EX2 R167, R167 ;  /* 0x000000a700a77308 */ /* 0x000fe20000000800 */
[----:B------:R-:W3:Y:S01]  /*1d3f0*/  LDSM.16.MT88.4 R124, [R198+0xe000] ;  /* 0x00e00000c67c783b */ /* 0x000ee20000004200 */
[C---:B------:R-:W-:Y:S01]  /*1d400*/  FMUL.FTZ R40, R2.reuse, R40 ;  /* 0x0000002802287220 */ /* 0x040fe20000410000 */
[----:B------:R-:W-:Y:S01]  /*1d410*/  FMUL.FTZ R41, R2, R41 ;  /* 0x0000002902297220 */ /* 0x000fe20000410000 */
[----:B------:R-:W-:Y:S01]  /*1d420*/  FMUL.FTZ R43, R0, R43 ;  /* 0x0000002b002b7220 */ /* 0x000fe20000410000 */
[-CC-:B------:R-:W-:Y:S01]  /*1d430*/  FFMA.FTZ R218, R28, R133.reuse, -R168.reuse ;  /* 0x000000851cda7223 */ /* 0x180fe200000108a8 */
[-C--:B------:R-:W-:Y:S01]  /*1d440*/  FFMA.FTZ R223, R29, R133.reuse, -R168 ;  /* 0x000000851ddf7223 */ /* 0x080fe200000108a8 */
[--C-:B------:R-:W-:Y:S03]  /*1d450*/  FFMA.FTZ R220, R30, R133, -R166.reuse ;  /* 0x000000851edc7223 */ /* 0x100fe600000108a6 */
[----:B------:R-:W4:Y:S01]  /*1d460*/  MUFU.EX2 R135, R135 ;  /* 0x0000008700877308 */ /* 0x000f220000000800 */
[----:B--2---:R-:W-:Y:S01]  /*1d470*/  F2FP.BF16.F32.PACK_AB R128, R134, R163 ;  /* 0x000000a38680723e */ /* 0x004fe200000010ff */
[-C--:B------:R-:W-:Y:S01]  /*1d480*/  FFMA.FTZ R225, R31, R133.reuse, -R166 ;  /* 0x000000851fe17223 */ /* 0x080fe200000108a6 */
[-C--:B------:R-:W-:Y:S01]  /*1d490*/  FFMA.FTZ R222, R32, R133.reuse, -R168 ;  /* 0x0000008520de7223 */ /* 0x080fe200000108a8 */
[----:B------:R-:W-:Y:S01]  /*1d4a0*/  LDSM.16.MT88.4 R28, [R198+0xd800] ;  /* 0x00d80000c61c783b */ /* 0x000fe20000004200 */
[----:B------:R-:W-:Y:S01]  /*1d4b0*/  FFMA.FTZ R224, R34, R133, -R166 ;  /* 0x0000008522e07223 */ /* 0x000fe200000108a6 */
        /* <DEDUP_REMOVED lines=10> */
[----:B------:R-:W2:Y:S01]  /*1d560*/  MUFU.EX2 R165, R165 ;  /* 0x000000a500a57308 */ /* 0x000ea20000000800 */
[----:B----4-:R-:W-:Y:S01]  /*1d570*/  F2FP.BF16.F32.PACK_AB R129, R135, R167 ;  /* 0x000000a78781723e */ /* 0x010fe200000010ff */
        /* <DEDUP_REMOVED lines=14> */
[----:B------:R-:W4:Y:S01]  /*1d660*/  MUFU.EX2 R169, R169 ;  /* 0x000000a900a97308 */ /* 0x000f220000000800 */
        /* <DEDUP_REMOVED lines=16> */
[----:B----4-:R-:W-:Y:S01]  /*1d770*/  F2FP.BF16.F32.PACK_AB R131, R169, R164 ;  /* 0x000000a4a983723e */ /* 0x010fe200000010ff */
[----:B------:R-:W-:Y:S01]  /*1d780*/  FMUL.FTZ R81, R2, R81 ;  /* 0x0000005102517220 */ /* 0x000fe20000410000 */
[C---:B------:R-:W-:Y:S01]  /*1d790*/  FMUL.FTZ R82, R0.reuse, R82 ;  /* 0x0000005200527220 */ /* 0x040fe20000410000 */
[----:B------:R-:W-:Y:S01]  /*1d7a0*/  FMUL.FTZ R83, R0, R83 ;  /* 0x0000005300537220 */ /* 0x000fe20000410000 */
[C---:B------:R-:W-:Y:S01]  /*1d7b0*/  FMUL.FTZ R84, R2.reuse, R84 ;  /* 0x0000005402547220 */ /* 0x040fe20000410000 */
[----:B------:R-:W-:Y:S01]  /*1d7c0*/  FMUL.FTZ R85, R2, R85 ;  /* 0x0000005502557220 */ /* 0x000fe20000410000 */
[C---:B------:R-:W-:Y:S01]  /*1d7d0*/  FMUL.FTZ R86, R0.reuse, R86 ;  /* 0x0000005600567220 */ /* 0x040fe20000410000 */
[C---:B-1----:R-:W-:Y:S01]  /*1d7e0*/  HMMA.16816.F32.BF16 R4, R128.reuse, R136, R4 ;  /* 0x000000888004723c */ /* 0x042fe20000041804 */
[----:B------:R-:W-:Y:S04]  /*1d7f0*/  MUFU.EX2 R218, R218 ;  /* 0x000000da00da7308 */ /* 0x000fe80000000800 */
[----:B------:R-:W-:Y:S01]  /*1d800*/  FMUL.FTZ R87, R0, R87 ;  /* 0x0000005700577220 */ /* 0x000fe20000410000 */
[C---:B------:R-:W-:Y:S01]  /*1d810*/  HMMA.16816.F32.BF16 R8, R128.reuse, R138, R8 ;  /* 0x0000008a8008723c */ /* 0x040fe20000041808 */
[----:B------:R-:W1:Y:S04]  /*1d820*/  LDSM.16.MT88.4 R136, [R197+0xe000] ;  /* 0x00e00000c588783b */ /* 0x000e680000004200 */
[----:B------:R-:W-:Y:S01]  /*1d830*/  MUFU.EX2 R223, R223 ;  /* 0x000000df00df7308 */ /* 0x000fe20000000800 */
[----:B------:R-:W-:Y:S01]  /*1d840*/  ISETP.GT.AND P0, PT, R214, 0x1, PT ;  /* 0x00000001d600780c */ /* 0x000fe20003f04270 */
[C---:B------:R-:W-:Y:S01]  /*1d850*/  FMUL.FTZ R88, R2.reuse, R88 ;  /* 0x0000005802587220 */ /* 0x040fe20000410000 */
[C---:B------:R-:W-:Y:S03]  /*1d860*/  HMMA.16816.F32.BF16 R36, R128.reuse, R140, R36 ;  /* 0x0000008c8024723c */ /* 0x040fe60000041824 */
[----:B------:R-:W-:Y:S03]  /*1d870*/  FMUL.FTZ R89, R2, R89 ;  /* 0x0000005902597220 */ /* 0x000fe60000410000 */
        /* <DEDUP_REMOVED lines=8> */
[----:B------:R-:W4:Y:S02]  /*1d900*/  LDSM.16.MT88.4 R144, [R195+0xe000] ;  /* 0x00e00000c390783b */ /* 0x000f240000004200 */
[C---:B------:R-:W-:Y:S03]  /*1d910*/  FMUL.FTZ R92, R2.reuse, R92 ;  /* 0x0000005c025c7220 */ /* 0x040fe60000410000 */
[C---:B------:R-:W-:Y:S02]  /*1d920*/  HMMA.16816.F32.BF16 R52, R128.reuse, R148, R52 ;  /* 0x000000948034723c */ /* 0x040fe40000041834 */
[----:B------:R-:W-:Y:S03]  /*1d930*/  MUFU.EX2 R222, R222 ;  /* 0x000000de00de7308 */ /* 0x000fe60000000800 */
[----:B------:R-:W-:Y:S01]  /*1d940*/  FMUL.FTZ R93, R2, R93 ;  /* 0x0000005d025d7220 */ /* 0x000fe20000410000 */
[C---:B------:R-:W-:Y:S01]  /*1d950*/  HMMA.16816.F32.BF16 R56, R128.reuse, R150, R56 ;  /* 0x000000968038723c */ /* 0x040fe20000041838 */
[----:B------:R-:W-:Y:S05]  /*1d960*/  LDSM.16.MT88.4 R148, [R198+0xe800] ;  /* 0x00e80000c694783b */ /* 0x000fea0000004200 */
[----:B------:R-:W-:Y:S01]  /*1d970*/  MUFU.EX2 R224, R224 ;  /* 0x000000e000e07308 */ /* 0x000fe20000000800 */
[C---:B------:R-:W-:Y:S01]  /*1d980*/  FMUL.FTZ R94, R0.reuse, R94 ;  /* 0x0000005e005e7220 */ /* 0x040fe20000410000 */
[C---:B---3--:R-:W-:Y:S03]  /*1d990*/  HMMA.16816.F32.BF16 R60, R128.reuse, R124, R60 ;  /* 0x0000007c803c723c */ /* 0x048fe6000004183c */
[----:B------:R-:W-:Y:S03]  /*1d9a0*/  FMUL.FTZ R95, R0, R95 ;  /* 0x0000005f005f7220 */ /* 0x000fe60000410000 */
[C---:B------:R-:W-:Y:S01]  /*1d9b0*/  HMMA.16816.F32.BF16 R64, R128.reuse, R126, R64 ;  /* 0x0000007e8040723c */ /* 0x040fe20000041840 */
[----:B------:R-:W3:Y:S04]  /*1d9c0*/  LDSM.16.MT88.4 R124, [R198+0x10000] ;  /* 0x01000000c67c783b */ /* 0x000ee80000004200 */
[-CC-:B------:R-:W-:Y:S01]  /*1d9d0*/  FFMA.FTZ R170, R12, R133.reuse, -R168.reuse ;  /* 0x000000850caa7223 */ /* 0x180fe200000108a8 */
[C---:B-1----:R-:W-:Y:S05]  /*1d9e0*/  HMMA.16816.F32.BF16 R68, R128.reuse, R136, R68 ;  /* 0x000000888044723c */ /* 0x042fea0000041844 */
[C---:B------:R-:W-:Y:S01]  /*1d9f0*/  FMUL.FTZ R12, R2.reuse, R120 ;  /* 0x00000078020c7220 */ /* 0x040fe20000410000 */
[C---:B------:R-:W-:Y:S01]  /*1da00*/  HMMA.16816.F32.BF16 R72, R128.reuse, R138, R72 ;  /* 0x0000008a8048723c */ /* 0x040fe20000041848 */
[----:B------:R-:W1:Y:S01]  /*1da10*/  LDSM.16.MT88.4 R136, [R197+0x10000] ;  /* 0x01000000c588783b */ /* 0x000e620000004200 */
[----:B------:R-:W-:Y:S03]  /*1da20*/  MUFU.EX2 R170, R170 ;  /* 0x000000aa00aa7308 */ /* 0x000fe60000000800 */
[----:B------:R-:W-:Y:S01]  /*1da30*/  FFMA.FTZ R171, R13, R133, -R168 ;  /* 0x000000850dab7223 */ /* 0x000fe200000108a8 */
[C---:B--2---:R-:W-:Y:S05]  /*1da40*/  HMMA.16816.F32.BF16 R76, R128.reuse, R140, R76 ;  /* 0x0000008c804c723c */ /* 0x044fea000004184c */
[----:B------:R-:W-:Y:S01]  /*1da50*/  FMUL.FTZ R13, R2, R121 ;  /* 0x00000079020d7220 */ /* 0x000fe20000410000 */
[C---:B------:R-:W-:Y:S01]  /*1da60*/  HMMA.16816.F32.BF16 R80, R128.reuse, R142, R80 ;  /* 0x0000008e8050723c */ /* 0x040fe20000041850 */
[----:B------:R-:W2:Y:S01]  /*1da70*/  LDSM.16.MT88.4 R140, [R196+0x10000] ;  /* 0x01000000c48c783b */ /* 0x000ea20000004200 */
[----:B------:R-:W5:Y:S03]  /*1da80*/  MUFU.EX2 R171, R171 ;  /* 0x000000ab00ab7308 */ /* 0x000f660000000800 */
[-CC-:B------:R-:W-:Y:S01]  /*1da90*/  FFMA.FTZ R172, R14, R133.reuse, -R166.reuse ;  /* 0x000000850eac7223 */ /* 0x180fe200000108a6 */
[C---:B----4-:R-:W-:Y:S05]  /*1daa0*/  HMMA.16816.F32.BF16 R84, R128.reuse, R144, R84 ;  /* 0x000000908054723c */ /* 0x050fea0000041854 */
[----:B------:R-:W-:Y:S01]  /*1dab0*/  FFMA.FTZ R173, R15, R133, -R166 ;  /* 0x000000850fad7223 */ /* 0x000fe200000108a6 */
[C---:B------:R-:W-:Y:S01]  /*1dac0*/  HMMA.16816.F32.BF16 R88, R128.reuse, R146, R88 ;  /* 0x000000928058723c */ /* 0x040fe20000041858 */
[----:B------:R-:W-:Y:S01]  /*1dad0*/  LDSM.16.MT88.4 R144, [R196+0xc800] ;  /* 0x00c80000c490783b */ /* 0x000fe20000004200 */
[----:B------:R-:W-:Y:S03]  /*1dae0*/  MUFU.EX2 R172, R172 ;  /* 0x000000ac00ac7308 */ /* 0x000fe60000000800 */
[C---:B------:R-:W-:Y:S01]  /*1daf0*/  FMUL.FTZ R14, R0.reuse, R122 ;  /* 0x0000007a000e7220 */ /* 0x040fe20000410000 */
[C---:B---3--:R-:W-:Y:S06]  /*1db00*/  HMMA.16816.F32.BF16 R92, R128.reuse, R124, R92 ;  /* 0x0000007c805c723c */ /* 0x048fec000004185c */
[----:B------:R-:W3:Y:S01]  /*1db10*/  MUFU.EX2 R173, R173 ;  /* 0x000000ad00ad7308 */ /* 0x000ee20000000800 */
[----:B------:R-:W-:Y:S01]  /*1db20*/  FMUL.FTZ R15, R0, R123 ;  /* 0x0000007b000f7220 */ /* 0x000fe20000410000 */
[C---:B------:R-:W-:Y:S01]  /*1db30*/  FMUL.FTZ R96, R2.reuse, R96 ;  /* 0x0000006002607220 */ /* 0x040fe20000410000 */
[----:B------:R-:W4:Y:S02]  /*1db40*/  LDSM.16.MT88.4 R120, [R195+0x10000] ;  /* 0x01000000c378783b */ /* 0x000f240000004200 */
        /* <DEDUP_REMOVED lines=9> */
[C---:B------:R-:W-:Y:S01]  /*1dbe0*/  HMMA.16816.F32.BF16 R96, R128.reuse, R126, R96 ;  /* 0x0000007e8060723c */ /* 0x040fe20000041860 */
[----:B------:R-:W3:Y:S02]  /*1dbf0*/  LDSM.16.MT88.4 R124, [R198+0xc800] ;  /* 0x00c80000c67c783b */ /* 0x000ee40000004200 */
[C---:B------:R-:W-:Y:S01]  /*1dc00*/  FMUL.FTZ R106, R0.reuse, R106 ;  /* 0x0000006a006a7220 */ /* 0x040fe20000410000 */
[----:B------:R-:W-:Y:S01]  /*1dc10*/  FMUL.FTZ R107, R0, R107 ;  /* 0x0000006b006b7220 */ /* 0x000fe20000410000 */
[-CC-:B------:R-:W-:Y:S01]  /*1dc20*/  FFMA.FTZ R174, R16, R133.reuse, -R168.reuse ;  /* 0x0000008510ae7223 */ /* 0x180fe200000108a8 */
[C---:B-1----:R-:W-:Y:S05]  /*1dc30*/  HMMA.16816.F32.BF16 R100, R128.reuse, R136, R100 ;  /* 0x000000888064723c */ /* 0x042fea0000041864 */
[-C--:B------:R-:W-:Y:S01]  /*1dc40*/  FFMA.FTZ R175, R17, R133.reuse, -R168 ;  /* 0x0000008511af7223 */ /* 0x080fe200000108a8 */
[C---:B------:R-:W-:Y:S01]  /*1dc50*/  HMMA.16816.F32.BF16 R104, R128.reuse, R138, R104 ;  /* 0x0000008a8068723c */ /* 0x040fe20000041868 */
[----:B------:R-:W1:Y:S01]  /*1dc60*/  LDSM.16.MT88.4 R136, [R197+0xc800] ;  /* 0x00c80000c588783b */ /* 0x000e620000004200 */
[----:B------:R-:W-:Y:S03]  /*1dc70*/  MUFU.EX2 R174, R174 ;  /* 0x000000ae00ae7308 */ /* 0x000fe60000000800 */
[-CC-:B------:R-:W-:Y:S01]  /*1dc80*/  FFMA.FTZ R216, R18, R133.reuse, -R166.reuse ;  /* 0x0000008512d87223 */ /* 0x180fe200000108a6 */
[C---:B--2---:R-:W-:Y:S06]  /*1dc90*/  HMMA.16816.F32.BF16 R12, R128.reuse, R140, R12 ;  /* 0x0000008c800c723c */ /* 0x044fec000004180c */
[----:B------:R-:W2:Y:S01]  /*1dca0*/  MUFU.EX2 R175, R175 ;  /* 0x000000af00af7308 */ /* 0x000ea20000000800 */
[----:B------:R-:W-:Y:S01]  /*1dcb0*/  FFMA.FTZ R221, R19, R133, -R166 ;  /* 0x0000008513dd7223 */ /* 0x000fe200000108a6 */
[C---:B------:R-:W-:Y:S03]  /*1dcc0*/  FMUL.FTZ R108, R2.reuse, R108 ;  /* 0x0000006c026c7220 */ /* 0x040fe60000410000 */
        /* <DEDUP_REMOVED lines=8> */
[----:B-----5:R-:W-:Y:S01]  /*1dd50*/  F2FP.BF16.F32.PACK_AB R116, R171, R170 ;  /* 0x000000aaab74723e */ /* 0x020fe200000010ff */
[C---:B------:R-:W-:Y:S01]  /*1dd60*/  HMMA.16816.F32.BF16 R108, R128.reuse, R142, R108 ;  /* 0x0000008e806c723c */ /* 0x040fe2000004186c */
[----:B------:R-:W5:Y:S03]  /*1dd70*/  LDSM.16.MT88.4 R140, [R195+0xc800] ;  /* 0x00c80000c38c783b */ /* 0x000f660000004200 */
[----:B------:R-:W1:Y:S01]  /*1dd80*/  MUFU.EX2 R221, R221 ;  /* 0x000000dd00dd7308 */ /* 0x000e620000000800 */
[C---:B------:R-:W-:Y:S01]  /*1dd90*/  FMUL.FTZ R112, R2.reuse, R112 ;  /* 0x0000007002707220 */ /* 0x040fe20000410000 */
[----:B------:R-:W-:Y:S01]  /*1dda0*/  FMUL.FTZ R113, R2, R113 ;  /* 0x0000007102717220 */ /* 0x000fe20000410000 */
[C---:B------:R-:W-:Y:S01]  /*1ddb0*/  FMUL.FTZ R114, R0.reuse, R114 ;  /* 0x0000007200727220 */ /* 0x040fe20000410000 */
[C---:B----4-:R-:W-:Y:S03]  /*1ddc0*/  HMMA.16816.F32.BF16 R16, R128.reuse, R120, R16 ;  /* 0x000000788010723c */ /* 0x050fe60000041810 */
[----:B------:R-:W-:Y:S01]  /*1ddd0*/  FMUL.FTZ R115, R0, R115 ;  /* 0x0000007300737220 */ /* 0x000fe20000410000 */
[----:B---3--:R-:W-:Y:S01]  /*1dde0*/  F2FP.BF16.F32.PACK_AB R117, R173, R172 ;  /* 0x000000acad75723e */ /* 0x008fe200000010ff */
[----:B------:R-:W-:Y:S01]  /*1ddf0*/  FFMA.FTZ R163, R2, R219, R163 ;  /* 0x000000db02a37223 */ /* 0x000fe200000100a3 */
[----:B--2---:R-:W-:Y:S01]  /*1de00*/  F2FP.BF16.F32.PACK_AB R118, R175, R174 ;  /* 0x000000aeaf76723e */ /* 0x004fe200000010ff */
[----:B------:R-:W-:Y:S03]  /*1de10*/  FFMA.FTZ R167, R0, R217, R167 ;  /* 0x000000d900a77223 */ /* 0x000fe600000100a7 */
[----:B------:R-:W-:Y:S01]  /*1de20*/  HMMA.16816.F32.BF16 R112, R128, R122, R112 ;  /* 0x0000007a8070723c */ /* 0x000fe20000041870 */
[----:B------:R-:W2:Y:S02]  /*1de30*/  LDSM.16.MT88.4 R120, [R195+0xe800] ;  /* 0x00e80000c378783b */ /* 0x000ea40000004200 */
[----:B-1----:R-:W-:Y:S01]  /*1de40*/  F2FP.BF16.F32.PACK_AB R119, R221, R216 ;  /* 0x000000d8dd77723e */ /* 0x002fe200000010ff */
[----:B------:R-:W-:Y:S01]  /*1de50*/  FADD.FTZ R163, R134, R163 ;  /* 0x000000a386a37221 */ /* 0x000fe20000010000 */
[----:B------:R-:W-:Y:S01]  /*1de60*/  IADD3 R0, R214, -0x1, RZ ;  /* 0xffffffffd6007810 */ /* 0x000fe20007ffe0ff */
[----:B------:R-:W-:Y:S01]  /*1de70*/  FADD.FTZ R167, R135, R167 ;  /* 0x000000a787a77221 */ /* 0x000fe20000010000 */
[----:B------:R-:W-:Y:S01]  /*1de80*/  MOV R135, R132 ;  /* 0x0000008400877202 */ /* 0x000fe20000000f00 */
[----:B------:R-:W-:Y:S01]  /*1de90*/  FADD.FTZ R162, R162, R163 ;  /* 0x000000a3a2a27221 */ /* 0x000fe20000010000 */
[----:B------:R-:W-:Y:S01]  /*1dea0*/  LDSM.16.MT88.4 R128, [R197+0x10800] ;  /* 0x01080000c580783b */ /* 0x000fe20000004200 */
        /* <DEDUP_REMOVED lines=8> */
[----:B------:R-:W3:Y:S04]  /*1df30*/  LDSM.16.MT88.4 R136, [R196+0x10800] ;  /* 0x01080000c488783b */ /* 0x000ee80000004200 */
[----:B------:R-:W-:Y:S01]  /*1df40*/  FADD.FTZ R170, R170, R165 ;  /* 0x000000a5aaaa7221 */ /* 0x000fe20000010000 */
[C---:B------:R-:W-:Y:S05]  /*1df50*/  HMMA.16816.F32.BF16 R44, R116.reuse, R144, R44 ;  /* 0x00000090742c723c */ /* 0x040fea000004182c */
[----:B------:R-:W-:Y:S01]  /*1df60*/  FADD.FTZ R172, R172, R169 ;  /* 0x000000a9acac7221 */ /* 0x000fe20000010000 */
[C---:B------:R-:W-:Y:S01]  /*1df70*/  HMMA.16816.F32.BF16 R48, R116.reuse, R146, R48 ;  /* 0x000000927430723c */ /* 0x040fe20000041830 */
[----:B------:R-:W-:Y:S04]  /*1df80*/  LDSM.16.MT88.4 R144, [R198+0xf000] ;  /* 0x00f00000c690783b */ /* 0x000fe80000004200 */
[----:B------:R-:W-:Y:S01]  /*1df90*/  FADD.FTZ R171, R171, R170 ;  /* 0x000000aaabab7221 */ /* 0x000fe20000010000 */
[C---:B-----5:R-:W-:Y:S05]  /*1dfa0*/  HMMA.16816.F32.BF16 R52, R116.reuse, R140, R52 ;  /* 0x0000008c7434723c */ /* 0x060fea0000041834 */
        /* <DEDUP_REMOVED lines=12> */
[-CC-:B------:R-:W-:Y:S01]  /*1e070*/  FFMA.FTZ R152, R20, R133.reuse, -R168.reuse ;  /* 0x0000008514987223 */ /* 0x180fe200000108a8 */
[C---:B------:R-:W-:Y:S05]  /*1e080*/  HMMA.16816.F32.BF16 R76, R116.reuse, R156, R76 ;  /* 0x0000009c744c723c */ /* 0x040fea000004184c */
[-C--:B------:R-:W-:Y:S01]  /*1e090*/  FFMA.FTZ R153, R21, R133.reuse, -R168 ;  /* 0x0000008515997223 */ /* 0x080fe200000108a8 */
[C---:B------:R-:W-:Y:S01]  /*1e0a0*/  HMMA.16816.F32.BF16 R80, R116.reuse, R158, R80 ;  /* 0x0000009e7450723c */ /* 0x040fe20000041850 */
[----:B------:R-:W-:Y:S04]  /*1e0b0*/  MUFU.EX2 R152, R152 ;  /* 0x0000009800987308 */ /* 0x000fe80000000800 */
[-CC-:B------:R-:W-:Y:S01]  /*1e0c0*/  FFMA.FTZ R154, R22, R133.reuse, -R166.reuse ;  /* 0x00000085169a7223 */ /* 0x180fe200000108a6 */
[C---:B--2---:R-:W-:Y:S05]  /*1e0d0*/  HMMA.16816.F32.BF16 R84, R116.reuse, R120, R84 ;  /* 0x000000787454723c */ /* 0x044fea0000041854 */
[----:B------:R-:W2:Y:S01]  /*1e0e0*/  MUFU.EX2 R153, R153 ;  /* 0x0000009900997308 */ /* 0x000ea20000000800 */
[-C--:B------:R-:W-:Y:S01]  /*1e0f0*/  FFMA.FTZ R155, R23, R133.reuse, -R166 ;  /* 0x00000085179b7223 */ /* 0x080fe200000108a6 */
[C---:B------:R-:W-:Y:S01]  /*1e100*/  HMMA.16816.F32.BF16 R88, R116.reuse, R122, R88 ;  /* 0x0000007a7458723c */ /* 0x040fe20000041858 */
[----:B------:R-:W4:Y:S03]  /*1e110*/  LDSM.16.MT88.4 R20, [R195+0x10800] ;  /* 0x01080000c314783b */ /* 0x000f260000004200 */
[-CC-:B------:R-:W-:Y:S02]  /*1e120*/  FFMA.FTZ R156, R24, R133.reuse, -R168.reuse ;  /* 0x00000085189c7223 */ /* 0x180fe400000108a8 */
[C---:B-1----:R-:W-:Y:S02]  /*1e130*/  HMMA.16816.F32.BF16 R92, R116.reuse, R124, R92 ;  /* 0x0000007c745c723c */ /* 0x042fe4000004185c */
[----:B------:R-:W-:Y:S01]  /*1e140*/  MUFU.EX2 R154, R154 ;  /* 0x0000009a009a7308 */ /* 0x000fe20000000800 */
[----:B------:R-:W1:Y:S02]  /*1e150*/  LDSM.16.MT88.4 R120, [R198+0xd000] ;  /* 0x00d00000c678783b */ /* 0x000e640000004200 */
[-C--:B------:R-:W-:Y:S01]  /*1e160*/  FFMA.FTZ R157, R25, R133.reuse, -R168 ;  /* 0x00000085199d7223 */ /* 0x080fe200000108a8 */
[C---:B------:R-:W-:Y:S06]  /*1e170*/  HMMA.16816.F32.BF16 R96, R116.reuse, R126, R96 ;  /* 0x0000007e7460723c */ /* 0x040fec0000041860 */
[----:B------:R-:W5:Y:S01]  /*1e180*/  MUFU.EX2 R155, R155 ;  /* 0x0000009b009b7308 */ /* 0x000f620000000800 */
[----:B------:R-:W1:Y:S01]  /*1e190*/  LDSM.16.MT88.4 R124, [R197+0xd000] ;  /* 0x00d00000c57c783b */ /* 0x000e620000004200 */
[C---:B------:R-:W-:Y:S03]  /*1e1a0*/  HMMA.16816.F32.BF16 R100, R116.reuse, R128, R100 ;  /* 0x000000807464723c */ /* 0x040fe60000041864 */
[----:B--2---:R-:W-:Y:S03]  /*1e1b0*/  F2FP.BF16.F32.PACK_AB R24, R153, R152 ;  /* 0x000000989918723e */ /* 0x004fe600000010ff */
[C---:B------:R-:W-:Y:S01]  /*1e1c0*/  HMMA.16816.F32.BF16 R104, R116.reuse, R130, R104 ;  /* 0x000000827468723c */ /* 0x040fe20000041868 */
[----:B------:R-:W2:Y:S01]  /*1e1d0*/  LDSM.16.MT88.4 R128, [R196+0xd000] ;  /* 0x00d00000c480783b */ /* 0x000ea20000004200 */
[----:B------:R-:W-:Y:S03]  /*1e1e0*/  MUFU.EX2 R156, R156 ;  /* 0x0000009c009c7308 */ /* 0x000fe60000000800 */
[-CC-:B------:R-:W-:Y:S01]  /*1e1f0*/  FFMA.FTZ R158, R26, R133.reuse, -R166.reuse ;  /* 0x000000851a9e7223 */ /* 0x180fe200000108a6 */
[C---:B---3--:R-:W-:Y:S06]  /*1e200*/  HMMA.16816.F32.BF16 R12, R116.reuse, R136, R12 ;  /* 0x00000088740c723c */ /* 0x048fec000004180c */
[----:B------:R-:W3:Y:S01]  /*1e210*/  MUFU.EX2 R157, R157 ;  /* 0x0000009d009d7308 */ /* 0x000ee20000000800 */
[-C--:B------:R-:W-:Y:S01]  /*1e220*/  FFMA.FTZ R159, R27, R133.reuse, -R166 ;  /* 0x000000851b9f7223 */ /* 0x080fe200000108a6 */
[C---:B------:R-:W-:Y:S01]  /*1e230*/  HMMA.16816.F32.BF16 R108, R116.reuse, R138, R108 ;  /* 0x0000008a746c723c */ /* 0x040fe2000004186c */
[----:B------:R-:W2:Y:S02]  /*1e240*/  LDSM.16.MT88.4 R136, [R197+0xf000] ;  /* 0x00f00000c588783b */ /* 0x000ea40000004200 */
[----:B-----5:R-:W-:Y:S03]  /*1e250*/  F2FP.BF16.F32.PACK_AB R25, R155, R154 ;  /* 0x0000009a9b19723e */ /* 0x020fe600000010ff */
[C---:B----4-:R-:W-:Y:S02]  /*1e260*/  HMMA.16816.F32.BF16 R16, R116.reuse, R20, R16 ;  /* 0x000000147410723c */ /* 0x050fe40000041810 */
[----:B------:R-:W-:Y:S03]  /*1e270*/  MUFU.EX2 R158, R158 ;  /* 0x0000009e009e7308 */ /* 0x000fe60000000800 */
[-C--:B------:R-:W-:Y:S01]  /*1e280*/  FFMA.FTZ R168, R33, R133.reuse, -R168 ;  /* 0x0000008521a87223 */ /* 0x080fe200000108a8 */
[----:B------:R-:W-:Y:S01]  /*1e290*/  HMMA.16816.F32.BF16 R112, R116, R22, R112 ;  /* 0x000000167470723c */ /* 0x000fe20000041870 */
[----:B------:R-:W4:Y:S05]  /*1e2a0*/  LDSM.16.MT88.4 R20, [R195+0xf000] ;  /* 0x00f00000c314783b */ /* 0x000f2a0000004200 */
[----:B------:R-:W5:Y:S01]  /*1e2b0*/  MUFU.EX2 R159, R159 ;  /* 0x0000009f009f7308 */ /* 0x000f620000000800 */
[----:B---3--:R-:W-:Y:S01]  /*1e2c0*/  F2FP.BF16.F32.PACK_AB R26, R157, R156 ;  /* 0x0000009c9d1a723e */ /* 0x008fe200000010ff */
[----:B------:R-:W-:Y:S03]  /*1e2d0*/  FFMA.FTZ R166, R35, R133, -R166 ;  /* 0x0000008523a67223 */ /* 0x000fe600000108a6 */
[----:B------:R-:W-:Y:S01]  /*1e2e0*/  FADD.FTZ R152, R152, R175 ;  /* 0x000000af98987221 */ /* 0x000fe20000010000 */
[----:B------:R-:W-:Y:S01]  /*1e2f0*/  MOV R214, R0 ;  /* 0x0000000000d67202 */ /* 0x000fe20000000f00 */
[----:B------:R-:W3:Y:S03]  /*1e300*/  LDSM.16.MT88.4 R116, [R198+0x11000] ;  /* 0x01100000c674783b */ /* 0x000ee60000004200 */
[----:B------:R-:W3:Y:S01]  /*1e310*/  MUFU.EX2 R227, R168 ;  /* 0x000000a800e37308 */ /* 0x000ee20000000800 */
[----:B------:R-:W-:Y:S01]  /*1e320*/  FADD.FTZ R154, R154, R221 ;  /* 0x000000dd9a9a7221 */ /* 0x000fe20000010000 */
[----:B------:R-:W-:Y:S01]  /*1e330*/  FADD.FTZ R153, R153, R152 ;  /* 0x0000009899997221 */ /* 0x000fe20000010000 */
[----:B------:R-:W-:Y:S02]  /*1e340*/  MOV R0, R3 ;  /* 0x0000000300007202 */ /* 0x000fe40000000f00 */
[----:B------:R-:W-:Y:S01]  /*1e350*/  FADD.FTZ R155, R155, R154 ;  /* 0x0000009a9b9b7221 */ /* 0x000fe20000010000 */
[----:B------:R-:W-:Y:S01]  /*1e360*/  LDSM.16.MT88.4 R32, [R195+0xd800] ;  /* 0x00d80000c320783b */ /* 0x000fe20000004200 */
[----:B------:R-:W-:Y:S03]  /*1e370*/  FADD.FTZ R156, R156, R153 ;  /* 0x000000999c9c7221 */ /* 0x000fe60000010000 */
[----:B------:R-:W3:Y:S01]  /*1e380*/  MUFU.EX2 R229, R166 ;  /* 0x000000a600e57308 */ /* 0x000ee20000000800 */
[----:B-----5:R-:W-:Y:S01]  /*1e390*/  F2FP.BF16.F32.PACK_AB R27, R159, R158 ;  /* 0x0000009e9f1b723e */ /* 0x020fe200000010ff */
[----:B------:R-:W-:Y:S01]  /*1e3a0*/  FADD.FTZ R158, R158, R155 ;  /* 0x0000009b9e9e7221 */ /* 0x000fe20000010000 */
[----:B------:R-:W-:Y:S03]  /*1e3b0*/  FADD.FTZ R157, R157, R156 ;  /* 0x0000009c9d9d7221 */ /* 0x000fe60000010000 */
[----:B------:R-:W-:Y:S02]  /*1e3c0*/  FADD.FTZ R159, R159, R158 ;  /* 0x0000009e9f9f7221 */ /* 0x000fe40000010000 */
[C---:B-1----:R-:W-:Y:S06]  /*1e3d0*/  HMMA.16816.F32.BF16 R4, R24.reuse, R120, R4 ;  /* 0x000000781804723c */ /* 0x042fec0000041804 */
[C---:B------:R-:W-:Y:S01]  /*1e3e0*/  HMMA.16816.F32.BF16 R8, R24.reuse, R122, R8 ;  /* 0x0000007a1808723c */ /* 0x040fe20000041808 */
[----:B------:R-:W1:Y:S05]  /*1e3f0*/  LDSM.16.MT88.4 R120, [R197+0x11000] ;  /* 0x01100000c578783b */ /* 0x000e6a0000004200 */
[C---:B------:R-:W-:Y:S06]  /*1e400*/  HMMA.16816.F32.BF16 R36, R24.reuse, R124, R36 ;  /* 0x0000007c1824723c */ /* 0x040fec0000041824 */
[C---:B------:R-:W-:Y:S01]  /*1e410*/  HMMA.16816.F32.BF16 R40, R24.reuse, R126, R40 ;  /* 0x0000007e1828723c */ /* 0x040fe20000041828 */
[----:B------:R-:W5:Y:S05]  /*1e420*/  LDSM.16.MT88.4 R124, [R196+0x11000] ;  /* 0x01100000c47c783b */ /* 0x000f6a0000004200 */
[C---:B--2---:R-:W-:Y:S06]  /*1e430*/  HMMA.16816.F32.BF16 R44, R24.reuse, R128, R44 ;  /* 0x00000080182c723c */ /* 0x044fec000004182c */
[C---:B------:R-:W-:Y:S01]  /*1e440*/  HMMA.16816.F32.BF16 R48, R24.reuse, R130, R48 ;  /* 0x000000821830723c */ /* 0x040fe20000041830 */
[----:B------:R-:W2:Y:S05]  /*1e450*/  LDSM.16.MT88.4 R128, [R195+0x11000] ;  /* 0x01100000c380783b */ /* 0x000eaa0000004200 */
        /* <DEDUP_REMOVED lines=12> */
[C---:B----4-:R-:W-:Y:S06]  /*1e520*/  HMMA.16816.F32.BF16 R84, R24.reuse, R20, R84 ;  /* 0x000000141854723c */ /* 0x050fec0000041854 */
[C---:B------:R-:W-:Y:S05]  /*1e530*/  HMMA.16816.F32.BF16 R88, R24.reuse, R22, R88 ;  /* 0x000000161858723c */ /* 0x040fea0000041858 */
[----:B------:R-:W-:Y:S01]  /*1e540*/  F2FP.BF16.F32.PACK_AB R20, R223, R218 ;  /* 0x000000dadf14723e */ /* 0x000fe200000010ff */
[C---:B---3--:R-:W-:Y:S05]  /*1e550*/  HMMA.16816.F32.BF16 R92, R24.reuse, R116, R92 ;  /* 0x00000074185c723c */ /* 0x048fea000004185c */
        /* <DEDUP_REMOVED lines=9> */
[C---:B-----5:R-:W-:Y:S05]  /*1e5f0*/  HMMA.16816.F32.BF16 R12, R24.reuse, R124, R12 ;  /* 0x0000007c180c723c */ /* 0x060fea000004180c */
[----:B------:R-:W-:Y:S01]  /*1e600*/  FADD.FTZ R220, R220, R159 ;  /* 0x0000009fdcdc7221 */ /* 0x000fe20000010000 */
[C---:B------:R-:W-:Y:S05]  /*1e610*/  HMMA.16816.F32.BF16 R108, R24.reuse, R126, R108 ;  /* 0x0000007e186c723c */ /* 0x040fea000004186c */
[----:B------:R-:W-:Y:S01]  /*1e620*/  FADD.FTZ R223, R223, R218 ;  /* 0x000000dadfdf7221 */ /* 0x000fe20000010000 */
[C---:B--2---:R-:W-:Y:S05]  /*1e630*/  HMMA.16816.F32.BF16 R16, R24.reuse, R128, R16 ;  /* 0x000000801810723c */ /* 0x044fea0000041810 */
[----:B------:R-:W-:Y:S01]  /*1e640*/  FADD.FTZ R225, R225, R220 ;  /* 0x000000dce1e17221 */ /* 0x000fe20000010000 */
[----:B------:R-:W-:Y:S01]  /*1e650*/  HMMA.16816.F32.BF16 R112, R24, R130, R112 ;  /* 0x000000821870723c */ /* 0x000fe20000041870 */
[----:B------:R-:W2:Y:S04]  /*1e660*/  LDSM.16.MT88.4 R24, [R198+0x11800] ;  /* 0x01180000c618783b */ /* 0x000ea80000004200 */
[----:B------:R-:W-:Y:S01]  /*1e670*/  FADD.FTZ R222, R222, R223 ;  /* 0x000000dfdede7221 */ /* 0x000fe20000010000 */
[C---:B------:R-:W-:Y:S03]  /*1e680*/  HMMA.16816.F32.BF16 R128, R20.reuse, R28, R4 ;  /* 0x0000001c1480723c */ /* 0x040fe60000041804 */
[----:B------:R-:W4:Y:S02]  /*1e690*/  LDSM.16.MT88.4 R4, [R197+0x11800] ;  /* 0x01180000c504783b */ /* 0x000f240000004200 */
[----:B------:R-:W-:Y:S01]  /*1e6a0*/  FADD.FTZ R224, R224, R225 ;  /* 0x000000e1e0e07221 */ /* 0x000fe20000010000 */
[C---:B------:R-:W-:Y:S05]  /*1e6b0*/  HMMA.16816.F32.BF16 R124, R20.reuse, R30, R8 ;  /* 0x0000001e147c723c */ /* 0x040fea0000041808 */
[----:B------:R-:W5:Y:S01]  /*1e6c0*/  LDSM.16.MT88.4 R8, [R196+0x11800] ;  /* 0x01180000c408783b */ /* 0x000f620000004200 */
        /* <DEDUP_REMOVED lines=8> */
[C---:B------:R-:W-:Y:S06]  /*1e750*/  HMMA.16816.F32.BF16 R56, R20.reuse, R34, R56 ;  /* 0x000000221438723c */ /* 0x040fec0000041838 */
[C---:B-1----:R-:W-:Y:S06]  /*1e760*/  HMMA.16816.F32.BF16 R60, R20.reuse, R120, R60 ;  /* 0x00000078143c723c */ /* 0x042fec000004183c */
[C---:B------:R-:W-:Y:S06]  /*1e770*/  HMMA.16816.F32.BF16 R64, R20.reuse, R122, R64 ;  /* 0x0000007a1440723c */ /* 0x040fec0000041840 */
[C---:B------:R-:W-:Y:S06]  /*1e780*/  HMMA.16816.F32.BF16 R68, R20.reuse, R140, R68 ;  /* 0x0000008c1444723c */ /* 0x040fec0000041844 */
[C---:B------:R-:W-:Y:S06]  /*1e790*/  HMMA.16816.F32.BF16 R72, R20.reuse, R142, R72 ;  /* 0x0000008e1448723c */ /* 0x040fec0000041848 */
[C---:B------:R-:W-:Y:S06]  /*1e7a0*/  HMMA.16816.F32.BF16 R76, R20.reuse, R144, R76 ;  /* 0x00000090144c723c */ /* 0x040fec000004184c */
[C---:B------:R-:W-:Y:S06]  /*1e7b0*/  HMMA.16816.F32.BF16 R80, R20.reuse, R146, R80 ;  /* 0x000000921450723c */ /* 0x040fec0000041850 */
[C---:B------:R-:W-:Y:S06]  /*1e7c0*/  HMMA.16816.F32.BF16 R84, R20.reuse, R148, R84 ;  /* 0x000000941454723c */ /* 0x040fec0000041854 */
[C---:B------:R-:W-:Y:S06]  /*1e7d0*/  HMMA.16816.F32.BF16 R88, R20.reuse, R150, R88 ;  /* 0x000000961458723c */ /* 0x040fec0000041858 */
[C---:B--2---:R-:W-:Y:S06]  /*1e7e0*/  HMMA.16816.F32.BF16 R92, R20.reuse, R24, R92 ;  /* 0x00000018145c723c */ /* 0x044fec000004185c */
[C---:B------:R-:W-:Y:S06]  /*1e7f0*/  HMMA.16816.F32.BF16 R96, R20.reuse, R26, R96 ;  /* 0x0000001a1460723c */ /* 0x040fec0000041860 */
[C---:B----4-:R-:W-:Y:S06]  /*1e800*/  HMMA.16816.F32.BF16 R100, R20.reuse, R4, R100 ;  /* 0x000000041464723c */ /* 0x050fec0000041864 */
[C---:B------:R-:W-:Y:S06]  /*1e810*/  HMMA.16816.F32.BF16 R104, R20.reuse, R6, R104 ;  /* 0x000000061468723c */ /* 0x040fec0000041868 */
[C---:B-----5:R-:W-:Y:S06]  /*1e820*/  HMMA.16816.F32.BF16 R120, R20.reuse, R8, R12 ;  /* 0x000000081478723c */ /* 0x060fec000004180c */
[C---:B------:R-:W-:Y:S06]  /*1e830*/  HMMA.16816.F32.BF16 R108, R20.reuse, R10, R108 ;  /* 0x0000000a146c723c */ /* 0x040fec000004186c */
[C---:B---3--:R-:W-:Y:S06]  /*1e840*/  HMMA.16816.F32.BF16 R116, R20.reuse, R28, R16 ;  /* 0x0000001c1474723c */ /* 0x048fec0000041810 */
[----:B------:R-:W-:Y:S01]  /*1e850*/  HMMA.16816.F32.BF16 R112, R20, R30, R112 ;  /* 0x0000001e1470723c */ /* 0x000fe20000041870 */
[----:B------:R-:W-:Y:S11]  /*1e860*/  @!UPT UIADD3 URZ, URZ, URZ, URZ ;  /* 0x0000003f3f3ff290 */ /* 0x000ff6000fffe03f */
[----:B------:R-:W-:Y:S01]  /*1e870*/  @!UPT UIADD3 URZ, URZ, URZ, URZ ;  /* 0x0000003f3f3ff290 */ /* 0x000fe2000fffe03f */
[----:B------:R-:W-:Y:S11]  /*1e880*/  @P0 BRA `(.L_x_1102) ;  /* 0xffffffc000b80947 */ /* 0x000ff6000383ffff */
.L_x_1093:
[----:B------:R-:W1:Y:S08]  /*1e890*/  LDC.64 R10, c[0x0][0x208] ;  /* 0x00008200ff0a7b82 */ /* 0x000e700000000a00 */
[----:B------:R-:W2:Y:S01]  /*1e8a0*/  LDC.64 R6, c[0x0][0x198] ;  /* 0x00006600ff067b82 */ /* 0x000ea20000000a00 */
[----:B-1----:R-:W-:Y:S02]  /*1e8b0*/  R2UR UR4, R10 ;  /* 0x000000000a0472ca */ /* 0x002fe400000e0000 */
[----:B------:R-:W-:-:S13]  /*1e8c0*/  R2UR UR5, R11 ;  /* 0x000000000b0572ca */ /* 0x000fda00000e0000 */
[----:B--2---:R1:W5:Y:S01]  /*1e8d0*/  LD.E R4, desc[UR4][R6.64+0xd8] ;  /* 0x0000d80406047980 */ /* 0x004362000c101900 */
[----:B------:R-:W-:-:S03]  /*1e8e0*/  UMOV UR4, 0xffffffff ;  /* 0xffffffff00047882 */ /* 0x000fc60000000000 */
[----:B------:R-:W-:Y:S05]  /*1e8f0*/  BRA.DIV UR4, `(.L_x_1103) ;  /* 0x0000001e04907947 */ /* 0x000fea000b800000 */
[----:B------:R-:W2:Y:S04]  /*1e900*/  SHFL.BFLY PT, R8, R219, 0x2, 0x1f ;  /* 0x0c401f00db087f89 */ /* 0x000ea800000e0000 */
[----:B------:R-:W3:Y:S01]  /*1e910*/  SHFL.BFLY PT, R13, R217, 0x2, 0x1f ;  /* 0x0c401f00d90d7f89 */ /* 0x000ee200000e0000 */
[----:B--2---:R-:W-:Y:S01]  /*1e920*/  FADD.FTZ R9, R8, R219 ;  /* 0x000000db08097221 */ /* 0x004fe20000010000 */
[----:B---3--:R-:W-:-:S04]  /*1e930*/  FADD.FTZ R12, R13, R217 ;  /* 0x000000d90d0c7221 */ /* 0x008fc80000010000 */
[----:B------:R-:W2:Y:S04]  /*1e940*/  SHFL.BFLY PT, R8, R9, 0x1, 0x1f ;  /* 0x0c201f0009087f89 */ /* 0x000ea800000e0000 */
[----:B------:R3:W4:Y:S01]  /*1e950*/  SHFL.BFLY PT, R13, R12, 0x1, 0x1f ;  /* 0x0c201f000c0d7f89 */ /* 0x00072200000e0000 */
[----:B--2---:R-:W-:-:S07]  /*1e960*/  FADD.FTZ R8, R9, R8 ;  /* 0x0000000809087221 */ /* 0x004fce0000010000 */
.L_x_1119:
[----:B------:R-:W2:Y:S01]  /*1e970*/  S2R R2, SR_TID.X ;  /* 0x0000000000027919 */ /* 0x000ea20000002100 */
[----:B------:R-:W-:Y:S01]  /*1e980*/  FSETP.NE.FTZ.AND P4, PT, R8, RZ, PT ;  /* 0x000000ff0800720b */ /* 0x000fe20003f95000 */
[----:B----4-:R-:W-:Y:S01]  /*1e990*/  FADD.FTZ R13, R12, R13 ;  /* 0x0000000d0c0d7221 */ /* 0x010fe20000010000 */
[----:B------:R-:W-:Y:S01]  /*1e9a0*/  MOV R0, 0x3f800000 ;  /* 0x3f80000000007802 */ /* 0x000fe20000000f00 */
[----:B------:R-:W4:Y:S01]  /*1e9b0*/  S2UR UR4, SR_CgaCtaId ;  /* 0x00000000000479c3 */ /* 0x000f220000008800 */
[----:B------:R-:W-:Y:S01]  /*1e9c0*/  UMOV UR5, 0x400 ;  /* 0x0000040000057882 */ /* 0x000fe20000000000 */
[----:B------:R-:W-:Y:S02]  /*1e9d0*/  R2UR UR10, R10 ;  /* 0x000000000a0a72ca */ /* 0x000fe400000e0000 */
[----:B------:R-:W-:Y:S02]  /*1e9e0*/  FSETP.NE.FTZ.AND P3, PT, R13, RZ, PT ;  /* 0x000000ff0d00720b */ /* 0x000fe40003f75000 */
[----:B------:R-:W-:-:S04]  /*1e9f0*/  R2UR UR11, R11 ;  /* 0x000000000b0b72ca */ /* 0x000fc800000e0000 */
[----:B------:R-:W1:Y:S01]  /*1ea00*/  @P4 MUFU.RCP R0, R8 ;  /* 0x0000000800004308 */ /* 0x000e620000001000 */
[----:B----4-:R-:W-:Y:S01]  /*1ea10*/  ULEA UR4, UR4, UR5, 0x18 ;  /* 0x0000000504047291 */ /* 0x010fe2000f8ec03f */
[----:B------:R-:W-:Y:S01]  /*1ea20*/  R2UR UR5, R11 ;  /* 0x000000000b0572ca */ /* 0x000fe200000e0000 */
[C---:B-1----:R-:W-:Y:S01]  /*1ea30*/  FMUL.FTZ R128, R0.reuse, R128 ;  /* 0x0000008000807220 */ /* 0x042fe20000410000 */
[----:B--2---:R-:W-:Y:S01]  /*1ea40*/  SHF.R.S32.HI R5, RZ, 0x1f, R2 ;  /* 0x0000001fff057819 */ /* 0x004fe20000011402 */
[C---:B------:R-:W-:Y:S01]  /*1ea50*/  FMUL.FTZ R129, R0.reuse, R129 ;  /* 0x0000008100817220 */ /* 0x040fe20000410000 */
[C---:B------:R-:W-:Y:S01]  /*1ea60*/  FMUL.FTZ R124, R0.reuse, R124 ;  /* 0x0000007c007c7220 */ /* 0x040fe20000410000 */
[C---:B------:R-:W-:Y:S01]  /*1ea70*/  FMUL.FTZ R125, R0.reuse, R125 ;  /* 0x0000007d007d7220 */ /* 0x040fe20000410000 */
[----:B------:R-:W-:Y:S01]  /*1ea80*/  LEA.HI R9, R5, R2, RZ, 0x2 ;  /* 0x0000000205097211 */ /* 0x000fe200078f10ff */
[C---:B------:R-:W-:Y:S01]  /*1ea90*/  FMUL.FTZ R36, R0.reuse, R36 ;  /* 0x0000002400247220 */ /* 0x040fe20000410000 */
[C---:B------:R-:W-:Y:S01]  /*1eaa0*/  FMUL.FTZ R37, R0.reuse, R37 ;  /* 0x0000002500257220 */ /* 0x040fe20000410000 */
[C---:B------:R-:W-:Y:S01]  /*1eab0*/  FMUL.FTZ R40, R0.reuse, R40 ;  /* 0x0000002800287220 */ /* 0x040fe20000410000 */
[--C-:B------:R-:W-:Y:S01]  /*1eac0*/  SHF.R.S32.HI R15, RZ, 0x2, R9.reuse ;  /* 0x00000002ff0f7819 */ /* 0x100fe20000011409 */
[C---:B------:R-:W-:Y:S01]  /*1ead0*/  FMUL.FTZ R41, R0.reuse, R41 ;  /* 0x0000002900297220 */ /* 0x040fe20000410000 */
[----:B---3--:R-:W-:Y:S01]  /*1eae0*/  SHF.R.S32.HI R12, RZ, 0x1f, R9 ;  /* 0x0000001fff0c7819 */ /* 0x008fe20000011409 */
[C---:B------:R-:W-:Y:S01]  /*1eaf0*/  FMUL.FTZ R44, R0.reuse, R44 ;  /* 0x0000002c002c7220 */ /* 0x040fe20000410000 */
[C---:B------:R-:W-:Y:S01]  /*1eb00*/  FMUL.FTZ R45, R0.reuse, R45 ;  /* 0x0000002d002d7220 */ /* 0x040fe20000410000 */
[----:B------:R-:W-:Y:S01]  /*1eb10*/  FMUL.FTZ R48, R0, R48 ;  /* 0x0000003000307220 */ /* 0x000fe20000410000 */
[----:B------:R-:W-:Y:S01]  /*1eb20*/  LEA.HI R12, R12, R15, RZ, 0x3 ;  /* 0x0000000f0c0c7211 */ /* 0x000fe200078f18ff */
[C---:B------:R-:W-:Y:S01]  /*1eb30*/  FMUL.FTZ R49, R0.reuse, R49 ;  /* 0x0000003100317220 */ /* 0x040fe20000410000 */
[C---:B------:R-:W-:Y:S01]  /*1eb40*/  FMUL.FTZ R52, R0.reuse, R52 ;  /* 0x0000003400347220 */ /* 0x040fe20000410000 */
[----:B------:R-:W-:Y:S01]  /*1eb50*/  FMUL.FTZ R53, R0, R53 ;  /* 0x0000003500357220 */ /* 0x000fe20000410000 */
[----:B------:R-:W-:Y:S01]  /*1eb60*/  LOP3.LUT R12, R12, 0xfffffff8, RZ, 0xc0, !PT ;  /* 0xfffffff80c0c7812 */ /* 0x000fe200078ec0ff */
[C---:B------:R-:W-:Y:S01]  /*1eb70*/  FMUL.FTZ R56, R0.reuse, R56 ;  /* 0x0000003800387220 */ /* 0x040fe20000410000 */
        /* <DEDUP_REMOVED lines=32> */
[----:B------:R-:W-:Y:S01]  /*1ed80*/  FMUL.FTZ R113, R0, R113 ;  /* 0x0000007100717220 */ /* 0x000fe20000410000 */
[----:B------:R-:W-:-:S02]  /*1ed90*/  MOV R0, 0x3f800000 ;  /* 0x3f80000000007802 */ /* 0x000fc40000000f00 */
[----:B------:R-:W-:Y:S02]  /*1eda0*/  IADD3 R15, R15, -R12, RZ ;  /* 0x8000000c0f0f7210 */ /* 0x000fe40007ffe0ff */
[-C--:B------:R-:W-:Y:S02]  /*1edb0*/  LEA.HI R12, R5, R2.reuse, RZ, 0x5 ;  /* 0x00000002050c7211 */ /* 0x080fe400078f28ff */
[----:B------:R-:W1:Y:S01]  /*1edc0*/  @P3 MUFU.RCP R0, R13 ;  /* 0x0000000d00003308 */ /* 0x000e620000001000 */
[----:B------:R-:W-:Y:S02]  /*1edd0*/  LOP3.LUT R9, R9, 0x3ffffffc, RZ, 0xc0, !PT ;  /* 0x3ffffffc09097812 */ /* 0x000fe400078ec0ff */
[----:B------:R-:W-:Y:S02]  /*1ede0*/  SHF.L.U32 R16, R15, 0x6, RZ ;  /* 0x000000060f107819 */ /* 0x000fe400000006ff */
[----:B------:R-:W-:Y:S02]  /*1edf0*/  SHF.R.S32.HI R14, RZ, 0x5, R12 ;  /* 0x00000005ff0e7819 */ /* 0x000fe4000001140c */
[----:B------:R-:W-:-:S02]  /*1ee00*/  IADD3 R9, -R9, R2, RZ ;  /* 0x0000000209097210 */ /* 0x000fc40007ffe1ff */
[----:B------:R-:W-:Y:S02]  /*1ee10*/  LOP3.LUT R16, R16, 0x1c0, RZ, 0xc0, !PT ;  /* 0x000001c010107812 */ /* 0x000fe400078ec0ff */
[----:B------:R-:W-:Y:S02]  /*1ee20*/  LOP3.LUT R17, R15, 0x1, RZ, 0xc0, !PT ;  /* 0x000000010f117812 */ /* 0x000fe400078ec0ff */
[----:B------:R-:W-:Y:S02]  /*1ee30*/  LEA R9, R14, R9, 0x9 ;  /* 0x000000090e097211 */ /* 0x000fe400078e48ff */
[----:B------:R-:W-:Y:S02]  /*1ee40*/  LEA.HI R16, R16, R16, RZ, 0x1d ;  /* 0x0000001010107211 */ /* 0x000fe400078fe8ff */
[----:B------:R-:W-:Y:S01]  /*1ee50*/  ISETP.NE.U32.AND P0, PT, R17, 0x1, PT ;  /* 0x000000011100780c */ /* 0x000fe20003f05070 */
[C---:B-1----:R-:W-:Y:S01]  /*1ee60*/  FMUL.FTZ R131, R0.reuse, R131 ;  /* 0x0000008300837220 */ /* 0x042fe20000410000 */
[----:B------:R-:W-:Y:S01]  /*1ee70*/  LEA R9, R9, R16, 0x1 ;  /* 0x0000001009097211 */ /* 0x000fe200078e08ff */
[C---:B------:R-:W-:Y:S01]  /*1ee80*/  FMUL.FTZ R130, R0.reuse, R130 ;  /* 0x0000008200827220 */ /* 0x040fe20000410000 */
[----:B------:R-:W-:Y:S01]  /*1ee90*/  R2P PR, R15, 0x6 ;  /* 0x000000060f007804 */ /* 0x000fe20000000000 */
[C---:B------:R-:W-:Y:S01]  /*1eea0*/  FMUL.FTZ R127, R0.reuse, R127 ;  /* 0x0000007f007f7220 */ /* 0x040fe20000410000 */
[----:B------:R-:W-:Y:S01]  /*1eeb0*/  MOV R15, 0x20 ;  /* 0x00000020000f7802 */ /* 0x000fe20000000f00 */
[C---:B------:R-:W-:Y:S01]  /*1eec0*/  FMUL.FTZ R126, R0.reuse, R126 ;  /* 0x0000007e007e7220 */ /* 0x040fe20000410000 */
[----:B------:R-:W-:Y:S01]  /*1eed0*/  LEA R9, R9, UR4, 0x1 ;  /* 0x0000000409097c11 */ /* 0x000fe2000f8e08ff */
[C---:B------:R-:W-:Y:S01]  /*1eee0*/  FMUL.FTZ R39, R0.reuse, R39 ;  /* 0x0000002700277220 */ /* 0x040fe20000410000 */
[----:B------:R-:W-:Y:S01]  /*1eef0*/  SEL R16, R15, 0xffffffe0, !P1 ;  /* 0xffffffe00f107807 */ /* 0x000fe20004800000 */
[C---:B------:R-:W-:Y:S01]  /*1ef00*/  FMUL.FTZ R38, R0.reuse, R38 ;  /* 0x0000002600267220 */ /* 0x040fe20000410000 */
[----:B------:R-:W-:Y:S01]  /*1ef10*/  MOV R15, 0x40 ;  /* 0x00000040000f7802 */ /* 0x000fe20000000f00 */
[C---:B------:R-:W-:Y:S01]  /*1ef20*/  FMUL.FTZ R43, R0.reuse, R43 ;  /* 0x0000002b002b7220 */ /* 0x040fe20000410000 */
[C---:B------:R-:W-:Y:S01]  /*1ef30*/  FMUL.FTZ R42, R0.reuse, R42 ;  /* 0x0000002a002a7220 */ /* 0x040fe20000410000 */
[C---:B------:R-:W-:Y:S01]  /*1ef40*/  IADD3 R17, R9.reuse, -0x10, RZ ;  /* 0xfffffff009117810 */ /* 0x040fe20007ffe0ff */
[C---:B------:R-:W-:Y:S01]  /*1ef50*/  FMUL.FTZ R47, R0.reuse, R47 ;  /* 0x0000002f002f7220 */ /* 0x040fe20000410000 */
[C---:B------:R-:W-:Y:S01]  /*1ef60*/  FMUL.FTZ R46, R0.reuse, R46 ;  /* 0x0000002e002e7220 */ /* 0x040fe20000410000 */
[----:B------:R-:W-:Y:S01]  /*1ef70*/  @P0 IADD3 R17, R9, 0x10, RZ ;  /* 0x0000001009110810 */ /* 0x000fe20007ffe0ff */
[C---:B------:R-:W-:Y:S01]  /*1ef80*/  FMUL.FTZ R51, R0.reuse, R51 ;  /* 0x0000003300337220 */ /* 0x040fe20000410000 */
[----:B------:R-:W-:Y:S01]  /*1ef90*/  F2FP.BF16.F32.PACK_AB R128, R129, R128 ;  /* 0x000000808180723e */ /* 0x000fe200000010ff */
[C---:B------:R-:W-:Y:S01]  /*1efa0*/  FMUL.FTZ R50, R0.reuse, R50 ;  /* 0x0000003200327220 */ /* 0x040fe20000410000 */
[----:B------:R-:W-:Y:S01]  /*1efb0*/  F2FP.BF16.F32.PACK_AB R130, R131, R130 ;  /* 0x000000828382723e */ /* 0x000fe200000010ff */
[C---:B------:R-:W-:Y:S01]  /*1efc0*/  FMUL.FTZ R55, R0.reuse, R55 ;  /* 0x0000003700377220 */ /* 0x040fe20000410000 */
[----:B------:R-:W-:Y:S01]  /*1efd0*/  SEL R18, R15, 0xffffffc0, !P2 ;  /* 0xffffffc00f127807 */ /* 0x000fe20005000000 */
[C---:B------:R-:W-:Y:S01]  /*1efe0*/  FMUL.FTZ R54, R0.reuse, R54 ;  /* 0x0000003600367220 */ /* 0x040fe20000410000 */
[----:B------:R-:W-:Y:S01]  /*1eff0*/  F2FP.BF16.F32.PACK_AB R124, R125, R124 ;  /* 0x0000007c7d7c723e */ /* 0x000fe200000010ff */
[C---:B------:R-:W-:Y:S01]  /*1f000*/  FMUL.FTZ R59, R0.reuse, R59 ;  /* 0x0000003b003b7220 */ /* 0x040fe20000410000 */
[----:B------:R-:W-:Y:S01]  /*1f010*/  F2FP.BF16.F32.PACK_AB R126, R127, R126 ;  /* 0x0000007e7f7e723e */ /* 0x000fe200000010ff */
[C---:B------:R-:W-:Y:S01]  /*1f020*/  FMUL.FTZ R58, R0.reuse, R58 ;  /* 0x0000003a003a7220 */ /* 0x040fe20000410000 */
[----:B------:R-:W-:Y:S01]  /*1f030*/  F2FP.BF16.F32.PACK_AB R36, R37, R36 ;  /* 0x000000242524723e */ /* 0x000fe200000010ff */
[C---:B------:R-:W-:Y:S01]  /*1f040*/  FMUL.FTZ R63, R0.reuse, R63 ;  /* 0x0000003f003f7220 */ /* 0x040fe20000410000 */
[----:B------:R-:W-:Y:S01]  /*1f050*/  F2FP.BF16.F32.PACK_AB R38, R39, R38 ;  /* 0x000000262726723e */ /* 0x000fe200000010ff */
[C---:B------:R-:W-:Y:S01]  /*1f060*/  FMUL.FTZ R62, R0.reuse, R62 ;  /* 0x0000003e003e7220 */ /* 0x040fe20000410000 */
[----:B------:R-:W-:Y:S01]  /*1f070*/  IADD3 R19, R9, R16, RZ ;  /* 0x0000001009137210 */ /* 0x000fe20007ffe0ff */
[C---:B------:R-:W-:Y:S01]  /*1f080*/  FMUL.FTZ R67, R0.reuse, R67 ;  /* 0x0000004300437220 */ /* 0x040fe20000410000 */
[----:B------:R-:W-:Y:S01]  /*1f090*/  F2FP.BF16.F32.PACK_AB R40, R41, R40 ;  /* 0x000000282928723e */ /* 0x000fe200000010ff */
[C---:B------:R-:W-:Y:S01]  /*1f0a0*/  FMUL.FTZ R66, R0.reuse, R66 ;  /* 0x0000004200427220 */ /* 0x040fe20000410000 */
[----:B------:R-:W-:Y:S01]  /*1f0b0*/  F2FP.BF16.F32.PACK_AB R42, R43, R42 ;  /* 0x0000002a2b2a723e */ /* 0x000fe200000010ff */
[----:B------:R-:W-:Y:S01]  /*1f0c0*/  FMUL.FTZ R71, R0, R71 ;  /* 0x0000004700477220 */ /* 0x000fe20000410000 */
[----:B------:R-:W-:Y:S01]  /*1f0d0*/  IADD3 R15, R16, R17, RZ ;  /* 0x00000011100f7210 */ /* 0x000fe20007ffe0ff */
[C---:B------:R-:W-:Y:S01]  /*1f0e0*/  FMUL.FTZ R70, R0.reuse, R70 ;  /* 0x0000004600467220 */ /* 0x040fe20000410000 */
[----:B------:R-:W-:Y:S01]  /*1f0f0*/  F2FP.BF16.F32.PACK_AB R44, R45, R44 ;  /* 0x0000002c2d2c723e */ /* 0x000fe200000010ff */
[----:B------:R-:W-:Y:S01]  /*1f100*/  STS [R9], R128 ;  /* 0x0000008009007388 */ /* 0x000fe20000000800 */
[----:B------:R-:W-:Y:S01]  /*1f110*/  F2FP.BF16.F32.PACK_AB R46, R47, R46 ;  /* 0x0000002e2f2e723e */ /* 0x000fe200000010ff */
[C---:B------:R-:W-:Y:S01]  /*1f120*/  FMUL.FTZ R75, R0.reuse, R75 ;  /* 0x0000004b004b7220 */ /* 0x040fe20000410000 */
[----:B------:R-:W-:Y:S01]  /*1f130*/  IADD3 R21, R9, R18, RZ ;  /* 0x0000001209157210 */ /* 0x000fe20007ffe0ff */
[----:B------:R-:W-:Y:S01]  /*1f140*/  STS [R9+0x400], R130 ;  /* 0x0004008209007388 */ /* 0x000fe20000000800 */
[----:B------:R-:W-:Y:S01]  /*1f150*/  F2FP.BF16.F32.PACK_AB R48, R49, R48 ;  /* 0x000000303130723e */ /* 0x000fe200000010ff */
[----:B------:R-:W-:Y:S01]  /*1f160*/  FMUL.FTZ R74, R0, R74 ;  /* 0x0000004a004a7220 */ /* 0x000fe20000410000 */
[----:B------:R-:W-:Y:S01]  /*1f170*/  F2FP.BF16.F32.PACK_AB R50, R51, R50 ;  /* 0x000000323332723e */ /* 0x000fe200000010ff */
[----:B------:R-:W-:Y:S01]  /*1f180*/  STS [R17], R124 ;  /* 0x0000007c11007388 */ /* 0x000fe20000000800 */
[----:B------:R-:W-:Y:S01]  /*1f190*/  IADD3 R23, R18, R17, RZ ;  /* 0x0000001112177210 */ /* 0x000fe20007ffe0ff */
[C---:B------:R-:W-:Y:S01]  /*1f1a0*/  FMUL.FTZ R79, R0.reuse, R79 ;  /* 0x0000004f004f7220 */ /* 0x040fe20000410000 */
[----:B------:R-:W-:Y:S01]  /*1f1b0*/  F2FP.BF16.F32.PACK_AB R52, R53, R52 ;  /* 0x000000343534723e */ /* 0x000fe200000010ff */
[----:B------:R-:W-:Y:S01]  /*1f1c0*/  STS [R17+0x400], R126 ;  /* 0x0004007e11007388 */ /* 0x000fe20000000800 */
[----:B------:R-:W-:Y:S01]  /*1f1d0*/  F2FP.BF16.F32.PACK_AB R54, R55, R54 ;  /* 0x000000363736723e */ /* 0x000fe200000010ff */
[C---:B------:R-:W-:Y:S01]  /*1f1e0*/  FMUL.FTZ R78, R0.reuse, R78 ;  /* 0x0000004e004e7220 */ /* 0x040fe20000410000 */
[----:B------:R-:W-:Y:S01]  /*1f1f0*/  IADD3 R25, R19, R18, RZ ;  /* 0x0000001213197210 */ /* 0x000fe20007ffe0ff */
[----:B------:R-:W-:Y:S01]  /*1f200*/  STS [R19], R36 ;  /* 0x0000002413007388 */ /* 0x000fe20000000800 */
[----:B------:R-:W-:Y:S01]  /*1f210*/  F2FP.BF16.F32.PACK_AB R56, R57, R56 ;  /* 0x000000383938723e */ /* 0x000fe200000010ff */
[C---:B------:R-:W-:Y:S01]  /*1f220*/  FMUL.FTZ R83, R0.reuse, R83 ;  /* 0x0000005300537220 */ /* 0x040fe20000410000 */
[----:B------:R-:W-:Y:S01]  /*1f230*/  F2FP.BF16.F32.PACK_AB R58, R59, R58 ;  /* 0x0000003a3b3a723e */ /* 0x000fe200000010ff */
[----:B------:R-:W-:Y:S01]  /*1f240*/  STS [R19+0x400], R38 ;  /* 0x0004002613007388 */ /* 0x000fe20000000800 */
[----:B------:R-:W-:Y:S01]  /*1f250*/  IADD3 R27, R15, R18, RZ ;  /* 0x000000120f1b7210 */ /* 0x000fe20007ffe0ff */
[----:B------:R-:W-:Y:S01]  /*1f260*/  FMUL.FTZ R82, R0, R82 ;  /* 0x0000005200527220 */ /* 0x000fe20000410000 */
[----:B------:R-:W-:Y:S01]  /*1f270*/  ISETP.NE.AND P0, PT, R210, -0x1, PT ;  /* 0xffffffffd200780c */ /* 0x000fe20003f05270 */
[----:B------:R-:W-:Y:S01]  /*1f280*/  STS [R15], R40 ;  /* 0x000000280f007388 */ /* 0x000fe20000000800 */
[----:B------:R-:W-:Y:S01]  /*1f290*/  F2FP.BF16.F32.PACK_AB R60, R61, R60 ;  /* 0x0000003c3d3c723e */ /* 0x000fe200000010ff */
[C---:B------:R-:W-:Y:S01]  /*1f2a0*/  FMUL.FTZ R87, R0.reuse, R87 ;  /* 0x0000005700577220 */ /* 0x040fe20000410000 */
[----:B------:R-:W-:Y:S01]  /*1f2b0*/  F2FP.BF16.F32.PACK_AB R62, R63, R62 ;  /* 0x0000003e3f3e723e */ /* 0x000fe200000010ff */
[----:B------:R-:W-:Y:S01]  /*1f2c0*/  STS [R15+0x400], R42 ;  /* 0x0004002a0f007388 */ /* 0x000fe20000000800 */
[----:B------:R-:W-:Y:S01]  /*1f2d0*/  F2FP.BF16.F32.PACK_AB R64, R65, R64 ;  /* 0x000000404140723e */ /* 0x000fe200000010ff */
[C---:B------:R-:W-:Y:S01]  /*1f2e0*/  FMUL.FTZ R86, R0.reuse, R86 ;  /* 0x0000005600567220 */ /* 0x040fe20000410000 */
[----:B------:R-:W-:Y:S01]  /*1f2f0*/  F2FP.BF16.F32.PACK_AB R66, R67, R66 ;  /* 0x000000424342723e */ /* 0x000fe200000010ff */
[----:B------:R-:W-:Y:S01]  /*1f300*/  STS [R21], R44 ;  /* 0x0000002c15007388 */ /* 0x000fe20000000800 */
[----:B------:R-:W-:Y:S01]  /*1f310*/  F2FP.BF16.F32.PACK_AB R68, R69, R68 ;  /* 0x000000444544723e */ /* 0x000fe200000010ff */
[C---:B------:R-:W-:Y:S01]  /*1f320*/  FMUL.FTZ R91, R0.reuse, R91 ;  /* 0x0000005b005b7220 */ /* 0x040fe20000410000 */
[C---:B------:R-:W-:Y:S01]  /*1f330*/  FMUL.FTZ R90, R0.reuse, R90 ;  /* 0x0000005a005a7220 */ /* 0x040fe20000410000 */
[----:B------:R-:W-:Y:S01]  /*1f340*/  STS [R21+0x400], R46 ;  /* 0x0004002e15007388 */ /* 0x000fe20000000800 */
[----:B------:R-:W-:Y:S01]  /*1f350*/  F2FP.BF16.F32.PACK_AB R70, R71, R70 ;  /* 0x000000464746723e */ /* 0x000fe200000010ff */
[C---:B------:R-:W-:Y:S01]  /*1f360*/  FMUL.FTZ R95, R0.reuse, R95 ;  /* 0x0000005f005f7220 */ /* 0x040fe20000410000 */
[----:B------:R-:W-:Y:S01]  /*1f370*/  F2FP.BF16.F32.PACK_AB R72, R73, R72 ;  /* 0x000000484948723e */ /* 0x000fe200000010ff */
[----:B------:R-:W-:Y:S01]  /*1f380*/  STS [R23], R48 ;  /* 0x0000003017007388 */ /* 0x000fe20000000800 */
[C---:B------:R-:W-:Y:S01]  /*1f390*/  FMUL.FTZ R94, R0.reuse, R94 ;  /* 0x0000005e005e7220 */ /* 0x040fe20000410000 */
[----:B------:R-:W-:Y:S01]  /*1f3a0*/  F2FP.BF16.F32.PACK_AB R74, R75, R74 ;  /* 0x0000004a4b4a723e */ /* 0x000fe200000010ff */
[C---:B------:R-:W-:Y:S01]  /*1f3b0*/  FMUL.FTZ R99, R0.reuse, R99 ;  /* 0x0000006300637220 */ /* 0x040fe20000410000 */
        /* <DEDUP_REMOVED lines=20> */
[----:B------:R-:W-:Y:S01]  /*1f500*/  STS [R9+0x2000], R60 ;  /* 0x0020003c09007388 */ /* 0x000fe20000000800 */
[----:B------:R-:W-:Y:S01]  /*1f510*/  F2FP.BF16.F32.PACK_AB R92, R93, R92 ;  /* 0x0000005c5d5c723e */ /* 0x000fe200000010ff */
[C---:B------:R-:W-:Y:S01]  /*1f520*/  FMUL.FTZ R111, R0.reuse, R111 ;  /* 0x0000006f006f7220 */ /* 0x040fe20000410000 */
[C---:B------:R-:W-:Y:S01]  /*1f530*/  FMUL.FTZ R110, R0.reuse, R110 ;  /* 0x0000006e006e7220 */ /* 0x040fe20000410000 */
[----:B------:R-:W-:Y:S01]  /*1f540*/  STS [R9+0x2400], R62 ;  /* 0x0024003e09007388 */ /* 0x000fe20000000800 */
[----:B------:R-:W-:Y:S01]  /*1f550*/  F2FP.BF16.F32.PACK_AB R94, R95, R94 ;  /* 0x0000005e5f5e723e */ /* 0x000fe200000010ff */
[----:B------:R-:W-:Y:S01]  /*1f560*/  FMUL.FTZ R119, R0, R119 ;  /* 0x0000007700777220 */ /* 0x000fe20000410000 */
[----:B------:R-:W-:Y:S01]  /*1f570*/  R2UR UR4, R10 ;  /* 0x000000000a0472ca */ /* 0x000fe200000e0000 */
[----:B------:R-:W-:Y:S01]  /*1f580*/  STS [R17+0x2000], R64 ;  /* 0x0020004011007388 */ /* 0x000fe20000000800 */
[----:B------:R-:W-:Y:S01]  /*1f590*/  F2FP.BF16.F32.PACK_AB R96, R97, R96 ;  /* 0x000000606160723e */ /* 0x000fe200000010ff */
[C---:B------:R-:W-:Y:S01]  /*1f5a0*/  FMUL.FTZ R118, R0.reuse, R118 ;  /* 0x0000007600767220 */ /* 0x040fe20000410000 */
[C---:B------:R-:W-:Y:S01]  /*1f5b0*/  FMUL.FTZ R115, R0.reuse, R115 ;  /* 0x0000007300737220 */ /* 0x040fe20000410000 */
[----:B------:R-:W-:Y:S01]  /*1f5c0*/  STS [R17+0x2400], R66 ;  /* 0x0024004211007388 */ /* 0x000fe20000000800 */
[----:B------:R-:W-:Y:S01]  /*1f5d0*/  F2FP.BF16.F32.PACK_AB R98, R99, R98 ;  /* 0x000000626362723e */ /* 0x000fe200000010ff */
[----:B------:R-:W-:Y:S01]  /*1f5e0*/  FMUL.FTZ R0, R0, R114 ;  /* 0x0000007200007220 */ /* 0x000fe20000410000 */
[----:B------:R-:W-:Y:S01]  /*1f5f0*/  F2FP.BF16.F32.PACK_AB R100, R101, R100 ;  /* 0x000000646564723e */ /* 0x000fe200000010ff */
[----:B------:R-:W-:Y:S01]  /*1f600*/  STS [R19+0x2000], R68 ;  /* 0x0020004413007388 */ /* 0x000fe20000000800 */
[----:B------:R-:W-:-:S02]  /*1f610*/  F2FP.BF16.F32.PACK_AB R102, R103, R102 ;  /* 0x000000666766723e */ /* 0x000fc400000010ff */
[----:B------:R-:W-:Y:S01]  /*1f620*/  F2FP.BF16.F32.PACK_AB R104, R105, R104 ;  /* 0x000000686968723e */ /* 0x000fe200000010ff */
[----:B------:R-:W-:Y:S01]  /*1f630*/  STS [R19+0x2400], R70 ;  /* 0x0024004613007388 */ /* 0x000fe20000000800 */
[----:B------:R-:W-:Y:S02]  /*1f640*/  F2FP.BF16.F32.PACK_AB R106, R107, R106 ;  /* 0x0000006a6b6a723e */ /* 0x000fe400000010ff */
[----:B------:R-:W-:Y:S01]  /*1f650*/  F2FP.BF16.F32.PACK_AB R120, R121, R120 ;  /* 0x000000787978723e */ /* 0x000fe200000010ff */
[----:B------:R-:W-:Y:S01]  /*1f660*/  STS [R15+0x2000], R72 ;  /* 0x002000480f007388 */ /* 0x000fe20000000800 */
[----:B------:R-:W-:Y:S02]  /*1f670*/  F2FP.BF16.F32.PACK_AB R122, R123, R122 ;  /* 0x0000007a7b7a723e */ /* 0x000fe400000010ff */
[----:B------:R-:W-:Y:S01]  /*1f680*/  @!P0 R2UR UR8, R10 ;  /* 0x000000000a0882ca */ /* 0x000fe200000e0000 */
[----:B------:R-:W-:Y:S01]  /*1f690*/  STS [R15+0x2400], R74 ;  /* 0x0024004a0f007388 */ /* 0x000fe20000000800 */
[----:B------:R-:W-:-:S02]  /*1f6a0*/  @!P0 R2UR UR9, R11 ;  /* 0x000000000b0982ca */ /* 0x000fc400000e0000 */
[----:B------:R-:W-:Y:S01]  /*1f6b0*/  F2FP.BF16.F32.PACK_AB R108, R109, R108 ;  /* 0x0000006c6d6c723e */ /* 0x000fe200000010ff */
[----:B------:R-:W-:Y:S01]  /*1f6c0*/  STS [R21+0x2000], R76 ;  /* 0x0020004c15007388 */ /* 0x000fe20000000800 */
[----:B------:R-:W-:Y:S02]  /*1f6d0*/  F2FP.BF16.F32.PACK_AB R110, R111, R110 ;  /* 0x0000006e6f6e723e */ /* 0x000fe400000010ff */
[----:B------:R-:W-:Y:S01]  /*1f6e0*/  F2FP.BF16.F32.PACK_AB R116, R117, R116 ;  /* 0x000000747574723e */ /* 0x000fe200000010ff */
[----:B------:R-:W-:Y:S01]  /*1f6f0*/  STS [R21+0x2400], R78 ;  /* 0x0024004e15007388 */ /* 0x000fe20000000800 */
[----:B------:R-:W-:Y:S02]  /*1f700*/  F2FP.BF16.F32.PACK_AB R118, R119, R118 ;  /* 0x000000767776723e */ /* 0x000fe400000010ff */
[----:B------:R-:W-:Y:S01]  /*1f710*/  F2FP.BF16.F32.PACK_AB R112, R113, R112 ;  /* 0x000000707170723e */ /* 0x000fe200000010ff */
[----:B------:R-:W-:Y:S01]  /*1f720*/  STS [R23+0x2000], R80 ;  /* 0x0020005017007388 */ /* 0x000fe20000000800 */
[----:B------:R-:W-:-:S03]  /*1f730*/  F2FP.BF16.F32.PACK_AB R0, R115, R0 ;  /* 0x000000007300723e */ /* 0x000fc600000010ff */
[----:B------:R-:W-:Y:S04]  /*1f740*/  STS [R23+0x2400], R82 ;  /* 0x0024005217007388 */ /* 0x000fe80000000800 */
[----:B------:R-:W-:Y:S04]  /*1f750*/  STS [R25+0x2000], R84 ;  /* 0x0020005419007388 */ /* 0x000fe80000000800 */
[----:B------:R-:W-:Y:S04]  /*1f760*/  STS [R25+0x2400], R86 ;  /* 0x0024005619007388 */ /* 0x000fe80000000800 */
[----:B------:R-:W-:Y:S04]  /*1f770*/  STS [R27+0x2000], R88 ;  /* 0x002000581b007388 */ /* 0x000fe80000000800 */
[----:B------:R-:W-:Y:S04]  /*1f780*/  STS [R27+0x2400], R90 ;  /* 0x0024005a1b007388 */ /* 0x000fe80000000800 */
[----:B------:R-:W-:Y:S04]  /*1f790*/  STS [R9+0x4000], R92 ;  /* 0x0040005c09007388 */ /* 0x000fe80000000800 */
[----:B------:R1:W-:Y:S04]  /*1f7a0*/  STS [R9+0x4400], R94 ;  /* 0x0044005e09007388 */ /* 0x0003e80000000800 */
[----:B------:R-:W-:Y:S04]  /*1f7b0*/  STS [R17+0x4000], R96 ;  /* 0x0040006011007388 */ /* 0x000fe80000000800 */
[----:B------:R-:W-:Y:S04]  /*1f7c0*/  STS [R17+0x4400], R98 ;  /* 0x0044006211007388 */ /* 0x000fe80000000800 */
[----:B------:R-:W-:Y:S04]  /*1f7d0*/  STS [R19+0x4000], R100 ;  /* 0x0040006413007388 */ /* 0x000fe80000000800 */
[----:B------:R2:W-:Y:S04]  /*1f7e0*/  STS [R19+0x4400], R102 ;  /* 0x0044006613007388 */ /* 0x0005e80000000800 */
[----:B------:R-:W-:Y:S04]  /*1f7f0*/  STS [R15+0x4000], R104 ;  /* 0x004000680f007388 */ /* 0x000fe80000000800 */
[----:B------:R3:W-:Y:S04]  /*1f800*/  STS [R15+0x4400], R106 ;  /* 0x0044006a0f007388 */ /* 0x0007e80000000800 */
[----:B------:R-:W-:Y:S04]  /*1f810*/  STS [R21+0x4000], R120 ;  /* 0x0040007815007388 */ /* 0x000fe80000000800 */
[----:B------:R-:W-:Y:S04]  /*1f820*/  STS [R21+0x4400], R122 ;  /* 0x0044007a15007388 */ /* 0x000fe80000000800 */
[----:B------:R-:W-:Y:S04]  /*1f830*/  STS [R23+0x4000], R108 ;  /* 0x0040006c17007388 */ /* 0x000fe80000000800 */
[----:B------:R-:W-:Y:S04]  /*1f840*/  STS [R23+0x4400], R110 ;  /* 0x0044006e17007388 */ /* 0x000fe80000000800 */
[----:B------:R-:W-:Y:S04]  /*1f850*/  STS [R25+0x4000], R116 ;  /* 0x0040007419007388 */ /* 0x000fe80000000800 */
[----:B------:R-:W-:Y:S04]  /*1f860*/  STS [R25+0x4400], R118 ;  /* 0x0044007619007388 */ /* 0x000fe80000000800 */
[----:B------:R-:W-:Y:S04]  /*1f870*/  STS [R27+0x4000], R112 ;  /* 0x004000701b007388 */ /* 0x000fe80000000800 */
[----:B------:R4:W-:Y:S04]  /*1f880*/  STS [R27+0x4400], R0 ;  /* 0x004400001b007388 */ /* 0x0009e80000000800 */
[----:B-1----:R-:W3:Y:S04]  /*1f890*/  LD.E.U8 R9, desc[UR4][R6.64+0x1c8] ;  /* 0x0001c80406097980 */ /* 0x002ee8000c101100 */
[----:B--2---:R-:W2:Y:S04]  /*1f8a0*/  @!P0 LD.E.64 R18, desc[UR8][R6.64+0x80] ;  /* 0x0000800806128980 */ /* 0x004ea8000c101b00 */
[----:B------:R-:W4:Y:S01]  /*1f8b0*/  LD.E.64 R68, desc[UR10][R6.64+0x88] ;  /* 0x0000880a06447980 */ /* 0x000f22000c101b00 */
[----:B------:R-:W1:Y:S08]  /*1f8c0*/  @P4 MUFU.LG2 R17, R8 ;  /* 0x0000000800114308 */ /* 0x000e700000000c00 */
[----:B------:R-:W1:Y:S01]  /*1f8d0*/  @P3 MUFU.LG2 R16, R13 ;  /* 0x0000000d00103308 */ /* 0x000e620000000c00 */
[----:B------:R-:W-:Y:S01]  /*1f8e0*/  @!P0 SHF.R.S32.HI R20, RZ, 0x1f, R207 ;  /* 0x0000001fff148819 */ /* 0x000fe200000114cf */
[----:B------:R2:W5:Y:S01]  /*1f8f0*/  LD.E.64 R66, desc[UR4][R6.64+0x90] ;  /* 0x0000900406427980 */ /* 0x000562000c101b00 */
[----:B------:R-:W-:Y:S01]  /*1f900*/  BSSY B0, `(.L_x_1104) ;  /* 0x0000024000007945 */ /* 0x000fe20003800000 */
[----:B------:R-:W-:Y:S01]  /*1f910*/  MOV R60, 0x7f800000 ;  /* 0x7f800000003c7802 */ /* 0x000fe20000000f00 */
[----:B-1----:R-:W-:Y:S01]  /*1f920*/  @P4 FMUL.FTZ R17, R17, 0.69314718246459960938 ;  /* 0x3f31721811114820 */ /* 0x002fe20000410000 */
[----:B------:R-:W-:-:S04]  /*1f930*/  @P3 FMUL.FTZ R16, R16, 0.69314718246459960938 ;  /* 0x3f31721810103820 */ /* 0x000fc80000410000 */
[----:B-----5:R-:W-:Y:S01]  /*1f940*/  @P3 FFMA.FTZ R60, R4, R3, R16 ;  /* 0x00000003043c3223 */ /* 0x020fe20000010010 */
[----:B---3--:R-:W-:Y:S01]  /*1f950*/  ISETP.NE.AND P1, PT, R9, RZ, PT ;  /* 0x000000ff0900720c */ /* 0x008fe20003f25270 */
[----:B--2---:R-:W-:-:S04]  /*1f960*/  @!P0 IMAD R15, R19, R207, RZ ;  /* 0x000000cf130f8224 */ /* 0x004fc800078e02ff */
[----:B------:R-:W-:Y:S02]  /*1f970*/  @!P0 IMAD R15, R18, R20, R15 ;  /* 0x00000014120f8224 */ /* 0x000fe400078e020f */
[-C--:B----4-:R-:W-:Y:S02]  /*1f980*/  @P0 IMAD R0, R69, R210.reuse, RZ ;  /* 0x000000d245000224 */ /* 0x090fe400078e02ff */
[----:B------:R-:W-:-:S04]  /*1f990*/  @P0 IMAD.WIDE.U32 R20, R68, R210, RZ ;  /* 0x000000d244140225 */ /* 0x000fc800078e00ff */
[----:B------:R-:W-:Y:S01]  /*1f9a0*/  @!P0 IMAD.WIDE.U32 R18, R18, R207, RZ ;  /* 0x000000cf12128225 */ /* 0x000fe200078e00ff */
[----:B------:R-:W-:-:S03]  /*1f9b0*/  MOV R9, 0x7f800000 ;  /* 0x7f80000000097802 */ /* 0x000fc60000000f00 */
[----:B------:R-:W-:Y:S01]  /*1f9c0*/  @P4 FFMA.FTZ R9, R4, R132, R17 ;  /* 0x0000008404094223 */ /* 0x000fe20000010011 */
[----:B------:R-:W-:Y:S02]  /*1f9d0*/  @P0 IADD3 R0, R21, R0, RZ ;  /* 0x0000000015000210 */ /* 0x000fe40007ffe0ff */
[----:B------:R-:W-:Y:S02]  /*1f9e0*/  @P0 MOV R8, R20 ;  /* 0x0000001400080202 */ /* 0x000fe40000000f00 */
[----:B------:R-:W-:Y:S02]  /*1f9f0*/  @!P0 IADD3 R0, R19, R15, RZ ;  /* 0x0000000f13008210 */ /* 0x000fe40007ffe0ff */
[----:B------:R-:W-:Y:S01]  /*1fa00*/  @!P0 MOV R8, R18 ;  /* 0x0000001200088202 */ /* 0x000fe20000000f00 */
[----:B------:R-:W-:Y:S06]  /*1fa10*/  @!P1 BRA `(.L_x_1105) ;  /* 0x0000000000289947 */ /* 0x000fec0003800000 */
[----:B------:R-:W-:Y:S02]  /*1fa20*/  ISETP.NE.AND P0, PT, R210, -0x1, PT ;  /* 0xffffffffd200780c */ /* 0x000fe40003f05270 */
[----:B------:R-:W-:Y:S02]  /*1fa30*/  R2UR UR8, R10 ;  /* 0x000000000a0872ca */ /* 0x000fe400000e0000 */
[----:B------:R-:W-:-:S09]  /*1fa40*/  R2UR UR9, R11 ;  /* 0x000000000b0972ca */ /* 0x000fd200000e0000 */
[----:B------:R-:W-:Y:S02]  /*1fa50*/  @!P0 R2UR UR4, R10 ;  /* 0x000000000a0482ca */ /* 0x000fe400000e0000 */
[----:B------:R-:W-:Y:S02]  /*1fa60*/  @!P0 R2UR UR5, R11 ;  /* 0x000000000b0582ca */ /* 0x000fe400000e0000 */
[----:B------:R-:W2:Y:S11]  /*1fa70*/  LD.E R61, desc[UR8][R6.64+0xd4] ;  /* 0x0000d408063d7980 */ /* 0x000eb6000c101900 */
[----:B------:R-:W3:Y:S02]  /*1fa80*/  @!P0 LD.E R4, desc[UR4][R6.64+0xb4] ;  /* 0x0000b40406048980 */ /* 0x000ee4000c101900 */
[----:B---3--:R-:W-:-:S04]  /*1fa90*/  @!P0 IMAD R210, R4, R207, RZ ;  /* 0x000000cf04d28224 */ /* 0x008fc800078e02ff */
[----:B--2---:R-:W-:Y:S01]  /*1faa0*/  IMAD R61, R61, R205, R210 ;  /* 0x000000cd3d3d7224 */ /* 0x004fe200078e02d2 */
[----:B------:R-:W-:Y:S05]  /*1fab0*/  BRA `(.L_x_1106) ;  /* 0x0000000000207947 */ /* 0x000fea0003800000 */
.L_x_1105:
[C---:B------:R-:W-:Y:S02]  /*1fac0*/  R2UR UR8, R10.reuse ;  /* 0x000000000a0872ca */ /* 0x040fe400000e0000 */
[C---:B------:R-:W-:Y:S02]  /*1fad0*/  R2UR UR9, R11.reuse ;  /* 0x000000000b0972ca */ /* 0x040fe400000e0000 */
[----:B------:R-:W-:Y:S02]  /*1fae0*/  R2UR UR4, R10 ;  /* 0x000000000a0472ca */ /* 0x000fe400000e0000 */
[----:B------:R-:W-:-:S09]  /*1faf0*/  R2UR UR5, R11 ;  /* 0x000000000b0572ca */ /* 0x000fd200000e0000 */
[----:B------:R-:W2:Y:S04]  /*1fb00*/  LD.E R4, desc[UR8][R6.64+0x60] ;  /* 0x0000600806047980 */ /* 0x000ea8000c101900 */
[----:B------:R-:W3:Y:S01]  /*1fb10*/  LD.E R61, desc[UR4][R6.64+0xb4] ;  /* 0x0000b404063d7980 */ /* 0x000ee2000c101900 */
[----:B--2---:R-:W-:-:S04]  /*1fb20*/  IMAD R4, R4, R207, R205 ;  /* 0x000000cf04047224 */ /* 0x004fc800078e02cd */
[----:B---3--:R-:W-:Y:S02]  /*1fb30*/  IMAD R61, R61, R4, RZ ;  /* 0x000000043d3d7224 */ /* 0x008fe400078e02ff */
.L_x_1106:
[----:B------:R-:W-:Y:S05]  /*1fb40*/  BSYNC B0 ;  /* 0x0000000000007941 */ /* 0x000fea0003800000 */
.L_x_1104:
[----:B------:R-:W1:Y:S01]  /*1fb50*/  S2R R4, SR_TID.X ;  /* 0x0000000000047919 */ /* 0x000e620000002100 */
[C---:B------:R-:W-:Y:S02]  /*1fb60*/  R2UR UR8, R10.reuse ;  /* 0x000000000a0872ca */ /* 0x040fe400000e0000 */
[C---:B------:R-:W-:Y:S02]  /*1fb70*/  R2UR UR9, R11.reuse ;  /* 0x000000000b0972ca */ /* 0x040fe400000e0000 */
[----:B------:R-:W-:Y:S02]  /*1fb80*/  R2UR UR4, R10 ;  /* 0x000000000a0472ca */ /* 0x000fe400000e0000 */
[----:B------:R-:W-:Y:S02]  /*1fb90*/  R2UR UR5, R11 ;  /* 0x000000000b0572ca */ /* 0x000fe400000e0000 */
[----:B------:R-:W-:Y:S02]  /*1fba0*/  SHF.R.S32.HI R13, RZ, 0x1f, R14 ;  /* 0x0000001fff0d7819 */ /* 0x000fe4000001140e */
[----:B------:R-:W-:-:S02]  /*1fbb0*/  LOP3.LUT R17, R12, 0xffffffe0, RZ, 0xc0, !PT ;  /* 0xffffffe00c117812 */ /* 0x000fc400078ec0ff */
[----:B------:R-:W-:-:S03]  /*1fbc0*/  LEA.HI R13, R13, R14, RZ, 0x2 ;  /* 0x0000000e0d0d7211 */ /* 0x000fc600078f10ff */
[----:B------:R2:W5:Y:S01]  /*1fbd0*/  LD.E.64 R70, desc[UR8][R6.64+0x70] ;  /* 0x0000700806467980 */ /* 0x000562000c101b00 */
[----:B------:R-:W-:Y:S01]  /*1fbe0*/  LOP3.LUT R13, R13, 0xffffffc, RZ, 0xc0, !PT ;  /* 0x0ffffffc0d0d7812 */ /* 0x000fe200078ec0ff */
[----:B------:R-:W-:Y:S02]  /*1fbf0*/  IMAD.IADD R12, R2, 0x1, -R17 ;  /* 0x00000001020c7824 */ /* 0x000fe400078e0a11 */
[----:B------:R2:W5:Y:S01]  /*1fc00*/  LD.E.64 R72, desc[UR4][R6.64+0xa0] ;  /* 0x0000a00406487980 */ /* 0x000562000c101b00 */
[----:B------:R-:W-:Y:S05]  /*1fc10*/  WARPSYNC.ALL ;  /* 0x0000000000007948 */ /* 0x000fea0003800000 */
[----:B------:R-:W-:Y:S01]  /*1fc20*/  BAR.SYNC.DEFER_BLOCKING 0x0 ;  /* 0x0000000000007b1d */ /* 0x000fe20000010000 */
[----:B------:R-:W-:Y:S01]  /*1fc30*/  IMAD.IADD R13, R14, 0x1, -R13 ;  /* 0x000000010e0d7824 */ /* 0x000fe200078e0a0d */
[----:B------:R-:W-:-:S02]  /*1fc40*/  LOP3.LUT P0, RZ, R12, 0x3, RZ, 0xc0, !PT ;  /* 0x000000030cff7812 */ /* 0x000fc4000780c0ff */
[----:B-1----:R-:W-:-:S04]  /*1fc50*/  SHF.R.S32.HI R3, RZ, 0x1f, R4 ;  /* 0x0000001fff037819 */ /* 0x002fc80000011404 */
[----:B------:R-:W-:-:S04]  /*1fc60*/  LEA.HI R15, R3, R4, RZ, 0x5 ;  /* 0x00000004030f7211 */ /* 0x000fc800078f28ff */
[----:B------:R-:W-:-:S05]  /*1fc70*/  LOP3.LUT R15, R15, 0xffffffe0, RZ, 0xc0, !PT ;  /* 0xffffffe00f0f7812 */ /* 0x000fca00078ec0ff */
[----:B------:R-:W-:-:S05]  /*1fc80*/  IMAD.IADD R15, R4, 0x1, -R15 ;  /* 0x00000001040f7824 */ /* 0x000fca00078e0a0f */
[----:B------:R-:W-:Y:S01]  /*1fc90*/  SHF.R.S32.HI R62, RZ, 0x1f, R15 ;  /* 0x0000001fff3e7819 */ /* 0x000fe2000001140f */
[----:B------:R2:W1:Y:S03]  /*1fca0*/  LDS.128 R52, [R211] ;  /* 0x00000000d3347984 */ /* 0x0004660000000c00 */
[----:B------:R-:W-:Y:S01]  /*1fcb0*/  LEA.HI R62, R62, R15, RZ, 0x2 ;  /* 0x0000000f3e3e7211 */ /* 0x000fe200078f10ff */
[----:B------:R2:W3:Y:S03]  /*1fcc0*/  LDS.128 R48, [R211+0x800] ;  /* 0x00080000d3307984 */ /* 0x0004e60000000c00 */
[----:B------:R-:W-:Y:S01]  /*1fcd0*/  SHF.R.S32.HI R62, RZ, 0x2, R62 ;  /* 0x00000002ff3e7819 */ /* 0x000fe2000001143e */
[----:B------:R2:W4:Y:S04]  /*1fce0*/  LDS.128 R44, [R211+0x1000] ;  /* 0x00100000d32c7984 */ /* 0x0005280000000c00 */
[----:B------:R-:W-:Y:S01]  /*1fcf0*/  IMAD R62, R13, 0x10, R62 ;  /* 0x000000100d3e7824 */ /* 0x000fe200078e023e */
[----:B------:R2:W1:Y:S04]  /*1fd00*/  LDS.128 R40, [R211+0x1800] ;  /* 0x00180000d3287984 */ /* 0x0004680000000c00 */
[----:B------:R2:W1:Y:S04]  /*1fd10*/  LDS.128 R36, [R211+0x2000] ;  /* 0x00200000d3247984 */ /* 0x0004680000000c00 */
[----:B------:R2:W1:Y:S04]  /*1fd20*/  LDS.128 R32, [R211+0x2800] ;  /* 0x00280000d3207984 */ /* 0x0004680000000c00 */
[----:B------:R2:W1:Y:S04]  /*1fd30*/  LDS.128 R28, [R211+0x3000] ;  /* 0x00300000d31c7984 */ /* 0x0004680000000c00 */
[----:B------:R2:W1:Y:S04]  /*1fd40*/  LDS.128 R24, [R211+0x3800] ;  /* 0x00380000d3187984 */ /* 0x0004680000000c00 */
[----:B------:R2:W1:Y:S04]  /*1fd50*/  LDS.128 R20, [R211+0x4000] ;  /* 0x00400000d3147984 */ /* 0x0004680000000c00 */
[----:B------:R2:W1:Y:S04]  /*1fd60*/  LDS.128 R16, [R211+0x4800] ;  /* 0x00480000d3107984 */ /* 0x0004680000000c00 */
[----:B------:R2:W1:Y:S04]  /*1fd70*/  LDS.128 R12, [R211+0x5000] ;  /* 0x00500000d30c7984 */ /* 0x0004680000000c00 */
[----:B------:R2:W1:Y:S01]  /*1fd80*/  LDS.128 R56, [R211+0x5800] ;  /* 0x00580000d3387984 */ /* 0x0004620000000c00 */
[----:B------:R-:W-:Y:S04]  /*1fd90*/  BSSY B0, `(.L_x_1107) ;  /* 0x0000012000007945 */ /* 0x000fe80003800000 */
[----:B---34-:R-:W-:Y:S05]  /*1fda0*/  @P0 BRA `(.L_x_1108) ;  /* 0x0000000000400947 */ /* 0x018fea0003800000 */
[----:B------:R-:W-:Y:S02]  /*1fdb0*/  IMAD R63, R208, -0x40, R209 ;  /* 0xffffffc0d03f7824 */ /* 0x000fe400078e02d1 */
[----:B------:R-:W-:Y:S02]  /*1fdc0*/  VIADD R64, R62, 0x8 ;  /* 0x000000083e407836 */ /* 0x000fe40000000000 */
[----:B------:R-:W-:Y:S01]  /*1fdd0*/  IMAD R61, R208, 0x40, R61 ;  /* 0x00000040d03d7824 */ /* 0x000fe200078e023d */
[-C--:B------:R-:W-:Y:S02]  /*1fde0*/  ISETP.GE.AND P2, PT, R62, R63.reuse, PT ;  /* 0x0000003f3e00720c */ /* 0x080fe40003f46270 */
[----:B------:R-:W-:Y:S02]  /*1fdf0*/  ISETP.GE.AND P1, PT, R64, R63, PT ;  /* 0x0000003f4000720c */ /* 0x000fe40003f26270 */
[----:B------:R-:W-:Y:S02]  /*1fe00*/  SHF.R.S32.HI R63, RZ, 0x1f, R61 ;  /* 0x0000001fff3f7819 */ /* 0x000fe4000001143d */
[----:B------:R-:W-:-:S04]  /*1fe10*/  IADD3 R61, P0, R62, R61, RZ ;  /* 0x0000003d3e3d7210 */ /* 0x000fc80007f1e0ff */
[----:B------:R-:W-:Y:S02]  /*1fe20*/  LEA.HI.X.SX32 R62, R62, R63, 0x1, P0 ;  /* 0x0000003f3e3e7211 */ /* 0x000fe400000f0eff */
[----:B-----5:R-:W-:Y:S02]  /*1fe30*/  LEA R64, P0, R61, R72, 0x2 ;  /* 0x000000483d407211 */ /* 0x020fe400078010ff */
[C---:B------:R-:W-:Y:S02]  /*1fe40*/  @!P2 R2UR UR8, R10.reuse ;  /* 0x000000000a08a2ca */ /* 0x040fe400000e0000 */
[C---:B------:R-:W-:Y:S02]  /*1fe50*/  @!P2 R2UR UR9, R11.reuse ;  /* 0x000000000b09a2ca */ /* 0x040fe400000e0000 */
[----:B------:R-:W-:Y:S02]  /*1fe60*/  @!P1 R2UR UR4, R10 ;  /* 0x000000000a0492ca */ /* 0x000fe400000e0000 */
[----:B------:R-:W-:-:S02]  /*1fe70*/  @!P1 R2UR UR5, R11 ;  /* 0x000000000b0592ca */ /* 0x000fc400000e0000 */
[----:B------:R-:W-:-:S07]  /*1fe80*/  LEA.HI.X R65, R61, R73, R62, 0x2, P0 ;  /* 0x000000493d417211 */ /* 0x000fce00000f143e */
[----:B------:R3:W-:Y:S04]  /*1fe90*/  @!P2 ST.E desc[UR8][R64.64], R9 ;  /* 0x000000094000a985 */ /* 0x0007e8000c101908 */
[----:B------:R3:W-:Y:S02]  /*1fea0*/  @!P1 ST.E desc[UR4][R64.64+0x20], R60 ;  /* 0x0000203c40009985 */ /* 0x0007e4000c101904 */
.L_x_1108:
[----:B------:R-:W-:Y:S05]  /*1feb0*/  BSYNC B0 ;  /* 0x0000000000007941 */ /* 0x000fea0003800000 */
.L_x_1107:
[----:B------:R-:W-:Y:S02]  /*1fec0*/  LEA.HI R5, R5, R2, RZ, 0x3 ;  /* 0x0000000205057211 */ /* 0x000fe400078f18ff */
[----:B------:R-:W-:Y:S02]  /*1fed0*/  R2UR UR4, R10 ;  /* 0x000000000a0472ca */ /* 0x000fe400000e0000 */
[----:B------:R-:W-:Y:S02]  /*1fee0*/  LOP3.LUT R5, R5, 0xfffffff8, RZ, 0xc0, !PT ;  /* 0xfffffff805057812 */ /* 0x000fe400078ec0ff */
[----:B------:R-:W-:-:S03]  /*1fef0*/  R2UR UR5, R11 ;  /* 0x000000000b0572ca */ /* 0x000fc600000e0000 */
[----:B------:R-:W-:-:S04]  /*1ff00*/  IMAD.IADD R5, R2, 0x1, -R5 ;  /* 0x0000000102057824 */ /* 0x000fc800078e0a05 */
[----:B---3--:R-:W-:Y:S02]  /*1ff10*/  IMAD.SHL.U32 R64, R5, 0x8, RZ ;  /* 0x0000000805407824 */ /* 0x008fe400078e00ff */
[----:B------:R-:W-:-:S03]  /*1ff20*/  IMAD.SHL.U32 R208, R208, 0x40, RZ ;  /* 0x00000040d0d07824 */ /* 0x000fc600078e00ff */
[----:B------:R-:W-:Y:S01]  /*1ff30*/  SHF.R.S32.HI R65, RZ, 0x1f, R64 ;  /* 0x0000001fff417819 */ /* 0x000fe20000011440 */
[--C-:B------:R-:W-:Y:S01]  /*1ff40*/  IMAD.IADD R209, R209, 0x1, -R208.reuse ;  /* 0x00000001d1d17824 */ /* 0x100fe200078e0ad0 */
[----:B------:R-:W-:Y:S01]  /*1ff50*/  SHF.R.S32.HI R9, RZ, 0x1f, R208 ;  /* 0x0000001fff097819 */ /* 0x000fe200000114d0 */
[----:B--2---:R2:W5:Y:S01]  /*1ff60*/  LD.E R6, desc[UR4][R6.64+0xc0] ;  /* 0x0000c00406067980 */ /* 0x004562000c101900 */
[----:B------:R-:W-:Y:S01]  /*1ff70*/  LEA.HI R3, R3, R4, RZ, 0x3 ;  /* 0x0000000403037211 */ /* 0x000fe200078f18ff */
[-C--:B-----5:R-:W-:Y:S01]  /*1ff80*/  IMAD.WIDE.U32 R72, R68, R208.reuse, R64 ;  /* 0x000000d044487225 */ /* 0x0a0fe200078e0040 */
[----:B------:R-:W-:Y:S01]  /*1ff90*/  SHF.R.S32.HI R5, RZ, 0x1f, R205 ;  /* 0x0000001fff057819 */ /* 0x000fe200000114cd */
[----:B------:R-:W-:Y:S01]  /*1ffa0*/  BSSY B0, `(.L_x_1109) ;  /* 0x000002b000007945 */ /* 0x000fe20003800000 */
[----:B------:R-:W-:Y:S01]  /*1ffb0*/  SHF.R.S32.HI R60, RZ, 0x3, R3 ;  /* 0x00000003ff3c7819 */ /* 0x000fe20000011403 */
[----:B------:R-:W-:Y:S01]  /*1ffc0*/  IMAD R208, R69, R208, RZ ;  /* 0x000000d045d07224 */ /* 0x000fe200078e02ff */
[----:B------:R-:W-:Y:S01]  /*1ffd0*/  IADD3 R72, P0, R8, R72, RZ ;  /* 0x0000004808487210 */ /* 0x000fe20007f1e0ff */
[----:B------:R-:W-:Y:S01]  /*1ffe0*/  IMAD R2, R67, R205, RZ ;  /* 0x000000cd43027224 */ /* 0x000fe200078e02ff */
[----:B------:R-:W-:Y:S01]  /*1fff0*/  LOP3.LUT R3, R3, 0xfffffff8, RZ, 0xc0, !PT ;  /* 0xfffffff803037812 */ /* 0x000fe200078ec0ff */
[----:B------:R-:W-:-:S02]  /*20000*/  IMAD R9, R68, R9, R208 ;  /* 0x0000000944097224 */ /* 0x000fc400078e02d0 */
[----:B------:R-:W-:Y:S01]  /*20010*/  IMAD R2, R66, R5, R2 ;  /* 0x0000000542027224 */ /* 0x000fe200078e0202 */
[----:B------:R-:W-:Y:S01]  /*20020*/  SHF.R.S32.HI R5, RZ, 0x1f, R60 ;  /* 0x0000001fff057819 */ /* 0x000fe2000001143c */
[----:B------:R-:W-:Y:S01]  /*20030*/  IMAD.IADD R3, R4, 0x1, -R3 ;  /* 0x0000000104037824 */ /* 0x000fe200078e0a03 */
[----:B------:R-:W-:Y:S01]  /*20040*/  IADD3.X R73, R0, R73, R9, P0, !PT ;  /* 0x0000004900497210 */ /* 0x000fe200007fe409 */
[C---:B------:R-:W-:Y:S01]  /*20050*/  VIADD R62, R60.reuse, 0x10 ;  /* 0x000000103c3e7836 */ /* 0x040fe20000000000 */
[CC--:B------:R-:W-:Y:S01]  /*20060*/  ISETP.GE.AND P0, PT, R60.reuse, R209.reuse, PT ;  /* 0x000000d13c00720c */ /* 0x0c0fe20003f06270 */
[C---:B------:R-:W-:Y:S01]  /*20070*/  VIADD R8, R60.reuse, 0x30 ;  /* 0x000000303c087836 */ /* 0x040fe20000000000 */
[----:B------:R-:W-:Y:S01]  /*20080*/  IADD3 R4, R60, 0x20, RZ ;  /* 0x000000203c047810 */ /* 0x000fe20007ffe0ff */
[----:B------:R-:W-:Y:S01]  /*20090*/  IMAD.SHL.U32 R3, R3, 0x8, RZ ;  /* 0x0000000803037824 */ /* 0x000fe200078e00ff */
[----:B------:R-:W-:Y:S01]  /*200a0*/  ISETP.GE.AND P3, PT, R62, R209, PT ;  /* 0x000000d13e00720c */ /* 0x000fe20003f66270 */
[----:B------:R-:W-:Y:S01]  /*200b0*/  IMAD.WIDE.U32 R66, R66, R205, R72 ;  /* 0x000000cd42427225 */ /* 0x000fe200078e0048 */
[----:B------:R-:W-:-:S02]  /*200c0*/  ISETP.GE.AND P2, PT, R4, R209, PT ;  /* 0x000000d10400720c */ /* 0x000fc40003f46270 */
[----:B------:R-:W-:Y:S01]  /*200d0*/  ISETP.GE.AND P1, PT, R8, R209, PT ;  /* 0x000000d10800720c */ /* 0x000fe20003f26270 */
[C---:B--2---:R-:W-:Y:S01]  /*200e0*/  VIADD R7, R3.reuse, 0x40 ;  /* 0x0000004003077836 */ /* 0x044fe20000000000 */
[----:B------:R-:W-:Y:S01]  /*200f0*/  IADD3 R3, R3, 0x80, RZ ;  /* 0x0000008003037810 */ /* 0x000fe20007ffe0ff */
[----:B------:R-:W-:Y:S02]  /*20100*/  IMAD.IADD R63, R67, 0x1, R2 ;  /* 0x00000001433f7824 */ /* 0x000fe400078e0202 */
[----:B------:R-:W-:Y:S08]  /*20110*/  @P0 BRA `(.L_x_1110) ;  /* 0x00000000004c0947 */ /* 0x000ff00003800000 */
[----:B------:R-:W-:Y:S01]  /*20120*/  ISETP.GE.AND P6, PT, R64, R6, PT ;  /* 0x000000064000720c */ /* 0x000fe20003fc6270 */
[----:B------:R-:W-:Y:S01]  /*20130*/  IMAD R0, R69, R60, RZ ;  /* 0x0000003c45007224 */ /* 0x000fe200078e02ff */
[-C--:B------:R-:W-:Y:S01]  /*20140*/  ISETP.GE.AND P5, PT, R7, R6.reuse, PT ;  /* 0x000000060700720c */ /* 0x080fe20003fa6270 */
[----:B------:R-:W-:Y:S01]  /*20150*/  IMAD.MOV.U32 R62, RZ, RZ, R66 ;  /* 0x000000ffff3e7224 */ /* 0x000fe200078e0042 */
[----:B------:R-:W-:Y:S01]  /*20160*/  ISETP.GE.AND P4, PT, R3, R6, PT ;  /* 0x000000060300720c */ /* 0x000fe20003f86270 */
[----:B------:R-:W-:Y:S02]  /*20170*/  IMAD R0, R68, R5, R0 ;  /* 0x0000000544007224 */ /* 0x000fe400078e0200 */
[----:B------:R-:W-:-:S04]  /*20180*/  IMAD.WIDE.U32 R8, R60, R68, R62 ;  /* 0x000000443c087225 */ /* 0x000fc800078e003e */
[----:B------:R-:W-:Y:S01]  /*20190*/  IMAD.IADD R9, R9, 0x1, R0 ;  /* 0x0000000109097824 */ /* 0x000fe200078e0200 */
[----:B------:R-:W-:Y:S02]  /*201a0*/  LEA R72, P0, R8, R70, 0x1 ;  /* 0x0000004608487211 */ /* 0x000fe400078008ff */
[C---:B------:R-:W-:Y:S02]  /*201b0*/  @!P6 R2UR UR10, R10.reuse ;  /* 0x000000000a0ae2ca */ /* 0x040fe400000e0000 */
[C---:B------:R-:W-:Y:S02]  /*201c0*/  @!P6 R2UR UR11, R11.reuse ;  /* 0x000000000b0be2ca */ /* 0x040fe400000e0000 */
[C---:B------:R-:W-:Y:S02]  /*201d0*/  @!P5 R2UR UR8, R10.reuse ;  /* 0x000000000a08d2ca */ /* 0x040fe400000e0000 */
[----:B------:R-:W-:Y:S02]  /*201e0*/  @!P5 R2UR UR9, R11 ;  /* 0x000000000b09d2ca */ /* 0x000fe400000e0000 */
[----:B------:R-:W-:-:S02]  /*201f0*/  @!P4 R2UR UR4, R10 ;  /* 0x000000000a04c2ca */ /* 0x000fc400000e0000 */
[----:B------:R-:W-:Y:S02]  /*20200*/  @!P4 R2UR UR5, R11 ;  /* 0x000000000b05c2ca */ /* 0x000fe400000e0000 */
[----:B------:R-:W-:-:S05]  /*20210*/  LEA.HI.X R73, R8, R71, R9, 0x1, P0 ;  /* 0x0000004708497211 */ /* 0x000fca00000f0c09 */
[----:B-1----:R2:W-:Y:S04]  /*20220*/  @!P6 ST.E.128 desc[UR10][R72.64], R52 ;  /* 0x000000344800e985 */ /* 0x0025e8000c101d0a */
[----:B------:R2:W-:Y:S04]  /*20230*/  @!P5 ST.E.128 desc[UR8][R72.64+0x80], R36 ;  /* 0x000080244800d985 */ /* 0x0005e8000c101d08 */
[----:B------:R2:W-:Y:S02]  /*20240*/  @!P4 ST.E.128 desc[UR4][R72.64+0x100], R20 ;  /* 0x000100144800c985 */ /* 0x0005e4000c101d04 */
.L_x_1110:
[----:B------:R-:W-:Y:S05]  /*20250*/  BSYNC B0 ;  /* 0x0000000000007941 */ /* 0x000fea0003800000 */
.L_x_1109:
[----:B------:R-:W-:Y:S04]  /*20260*/  BSSY B0, `(.L_x_1111) ;  /* 0x0000018000007945 */ /* 0x000fe80003800000 */
[----:B------:R-:W-:Y:S05]  /*20270*/  @P3 BRA `(.L_x_1112) ;  /* 0x0000000000583947 */ /* 0x000fea0003800000 */
[----:B-12---:R-:W-:Y:S01]  /*20280*/  IADD3 R21, P4, R60, 0x10, RZ ;  /* 0x000000103c157810 */ /* 0x006fe20007f9e0ff */
[----:B------:R-:W-:Y:S01]  /*20290*/  IMAD.MOV.U32 R22, RZ, RZ, R66 ;  /* 0x000000ffff167224 */ /* 0x000fe200078e0042 */
[-C--:B------:R-:W-:Y:S01]  /*202a0*/  ISETP.GE.AND P5, PT, R64, R6.reuse, PT ;  /* 0x000000064000720c */ /* 0x080fe20003fa6270 */
[----:B------:R-:W-:Y:S01]  /*202b0*/  IMAD.MOV.U32 R23, RZ, RZ, R63 ;  /* 0x000000ffff177224 */ /* 0x000fe200078e003f */
[-C--:B------:R-:W-:Y:S01]  /*202c0*/  ISETP.GE.AND P3, PT, R7, R6.reuse, PT ;  /* 0x000000060700720c */ /* 0x080fe20003f66270 */
[----:B------:R-:W-:Y:S01]  /*202d0*/  IMAD.X R9, RZ, RZ, R5, P4 ;  /* 0x000000ffff097224 */ /* 0x000fe200020e0605 */
[----:B------:R-:W-:Y:S01]  /*202e0*/  ISETP.GE.AND P0, PT, R3, R6, PT ;  /* 0x000000060300720c */ /* 0x000fe20003f06270 */
[----:B------:R-:W-:-:S04]  /*202f0*/  IMAD.WIDE.U32 R22, R68, R21, R22 ;  /* 0x0000001544167225 */ /* 0x000fc800078e0016 */
[----:B------:R-:W-:Y:S01]  /*20300*/  IMAD R9, R9, R68, RZ ;  /* 0x0000004409097224 */ /* 0x000fe200078e02ff */
[----:B------:R-:W-:-:S03]  /*20310*/  LEA R8, P4, R22, R70, 0x1 ;  /* 0x0000004616087211 */ /* 0x000fc600078808ff */
[----:B------:R-:W-:Y:S01]  /*20320*/  IMAD R9, R69, R21, R9 ;  /* 0x0000001545097224 */ /* 0x000fe200078e0209 */
[C---:B------:R-:W-:Y:S02]  /*20330*/  @!P5 R2UR UR10, R10.reuse ;  /* 0x000000000a0ad2ca */ /* 0x040fe400000e0000 */
[----:B------:R-:W-:Y:S01]  /*20340*/  @!P5 R2UR UR11, R11 ;  /* 0x000000000b0bd2ca */ /* 0x000fe200000e0000 */
[----:B------:R-:W-:Y:S01]  /*20350*/  IMAD.IADD R9, R23, 0x1, R9 ;  /* 0x0000000117097824 */ /* 0x000fe200078e0209 */
[C---:B------:R-:W-:Y:S02]  /*20360*/  @!P3 R2UR UR8, R10.reuse ;  /* 0x000000000a08b2ca */ /* 0x040fe400000e0000 */
[C---:B------:R-:W-:Y:S02]  /*20370*/  @!P3 R2UR UR9, R11.reuse ;  /* 0x000000000b09b2ca */ /* 0x040fe400000e0000 */
[----:B------:R-:W-:Y:S02]  /*20380*/  @!P0 R2UR UR4, R10 ;  /* 0x000000000a0482ca */ /* 0x000fe400000e0000 */
[----:B------:R-:W-:-:S02]  /*20390*/  @!P0 R2UR UR5, R11 ;  /* 0x000000000b0582ca */ /* 0x000fc400000e0000 */
[----:B------:R-:W-:-:S05]  /*203a0*/  LEA.HI.X R9, R22, R71, R9, 0x1, P4 ;  /* 0x0000004716097211 */ /* 0x000fca00020f0c09 */
[----:B------:R3:W-:Y:S04]  /*203b0*/  @!P5 ST.E.128 desc[UR10][R8.64], R48 ;  /* 0x000000300800d985 */ /* 0x0007e8000c101d0a */
[----:B------:R3:W-:Y:S04]  /*203c0*/  @!P3 ST.E.128 desc[UR8][R8.64+0x80], R32 ;  /* 0x000080200800b985 */ /* 0x0007e8000c101d08 */
[----:B------:R3:W-:Y:S02]  /*203d0*/  @!P0 ST.E.128 desc[UR4][R8.64+0x100], R16 ;  /* 0x0001001008008985 */ /* 0x0007e4000c101d04 */
.L_x_1112:
[----:B------:R-:W-:Y:S05]  /*203e0*/  BSYNC B0 ;  /* 0x0000000000007941 */ /* 0x000fea0003800000 */
.L_x_1111:
[----:B------:R-:W-:Y:S04]  /*203f0*/  BSSY B0, `(.L_x_1113) ;  /* 0x0000018000007945 */ /* 0x000fe80003800000 */
[----:B------:R-:W-:Y:S05]  /*20400*/  @P2 BRA `(.L_x_1114) ;  /* 0x0000000000582947 */ /* 0x000fea0003800000 */
[----:B-1-3--:R-:W-:Y:S01]  /*20410*/  IADD3 R17, P3, R60, 0x20, RZ ;  /* 0x000000203c117810 */ /* 0x00afe20007f7e0ff */
        /* <DEDUP_REMOVED lines=21> */
.L_x_1114:
[----:B------:R-:W-:Y:S05]  /*20570*/  BSYNC B0 ;  /* 0x0000000000007941 */ /* 0x000fea0003800000 */
.L_x_1113:
[----:B------:R-:W-:-:S04]  /*20580*/  MOV R207, 0x0 ;  /* 0x0000000000cf7802 */ /* 0x000fc80000000f00 */
[----:B-1234-:R-:W-:Y:S05]  /*20590*/  @P1 RET.REL.NODEC R206 `(_ZN5flash24flash_fwd_splitkv_kernelI23Flash_fwd_kernel_traitsILi192ELi64ELi64ELi4ELb0ELb0EN7cutlass10bfloat16_tE19Flash_kernel_traitsILi192ELi64ELi64ELi4ES3_EELb1ELb0ELb0ELb0ELb0ELb0ELb0ELb1EEEvNS_16Flash_fwd_paramsE) ;  /* 0xfffffdf8ce981950 */ /* 0x01efea0003c3ffff */
[----:B------:R-:W-:Y:S01]  /*205a0*/  IADD3 R9, P0, R60, 0x30, RZ ;  /* 0x000000303c097810 */ /* 0x000fe20007f1e0ff */
        /* <DEDUP_REMOVED lines=8> */
[----:B------:R-:W-:Y:S01]  /*20630*/  LEA R2, P3, R12, R70, 0x1 ;  /* 0x000000460c027211 */ /* 0x000fe200078608ff */
[----:B------:R-:W-:Y:S02]  /*20640*/  IMAD.MOV.U32 R207, RZ, RZ, 0x0 ;  /* 0x00000000ffcf7424 */ /* 0x000fe400078e00ff */
[----:B------:R-:W-:Y:S01]  /*20650*/  IMAD R5, R69, R9, R5 ;  /* 0x0000000945057224 */ /* 0x000fe200078e0205 */
[C---:B------:R-:W-:Y:S02]  /*20660*/  @!P2 R2UR UR8, R10.reuse ;  /* 0x000000000a08a2ca */ /* 0x040fe400000e0000 */
[----:B------:R-:W-:Y:S01]  /*20670*/  @!P2 R2UR UR9, R11 ;  /* 0x000000000b09a2ca */ /* 0x000fe200000e0000 */
[----:B------:R-:W-:Y:S01]  /*20680*/  IMAD.IADD R5, R13, 0x1, R5 ;  /* 0x000000010d057824 */ /* 0x000fe200078e0205 */
[----:B------:R-:W-:Y:S02]  /*20690*/  @!P1 R2UR UR4, R10 ;  /* 0x000000000a0492ca */ /* 0x000fe400000e0000 */
[----:B------:R-:W-:-:S02]  /*206a0*/  @!P1 R2UR UR5, R11 ;  /* 0x000000000b0592ca */ /* 0x000fc400000e0000 */
[----:B------:R-:W-:-:S07]  /*206b0*/  LEA.HI.X R3, R12, R71, R5, 0x1, P3 ;  /* 0x000000470c037211 */ /* 0x000fce00018f0c05 */
[----:B------:R-:W-:Y:S04]  /*206c0*/  @!P2 ST.E.128 desc[UR8][R2.64], R40 ;  /* 0x000000280200a985 */ /* 0x000fe8000c101d08 */
[----:B------:R1:W-:Y:S02]  /*206d0*/  @!P1 ST.E.128 desc[UR4][R2.64+0x80], R24 ;  /* 0x0000801802009985 */ /* 0x0003e4000c101d04 */
[----:B-1----:R-:W-:Y:S05]  /*206e0*/  @P0 RET.REL.NODEC R206 `(_ZN5flash24flash_fwd_splitkv_kernelI23Flash_fwd_kernel_traitsILi192ELi64ELi64ELi4ELb0ELb0EN7cutlass10bfloat16_tE19Flash_kernel_traitsILi192ELi64ELi64ELi4ES3_EELb1ELb0ELb0ELb0ELb0ELb0ELb0ELb1EEEvNS_16Flash_fwd_paramsE) ;  /* 0xfffffdf8ce440950 */ /* 0x002fea0003c3ffff */
[----:B------:R-:W-:Y:S01]  /*206f0*/  R2UR UR4, R10 ;  /* 0x000000000a0472ca */ /* 0x000fe200000e0000 */
[----:B------:R-:W-:Y:S01]  /*20700*/  IMAD.MOV.U32 R207, RZ, RZ, 0x0 ;  /* 0x00000000ffcf7424 */ /* 0x000fe200078e00ff */
[----:B------:R-:W-:-:S13]  /*20710*/  R2UR UR5, R11 ;  /* 0x000000000b0572ca */ /* 0x000fda00000e0000 */
[----:B------:R1:W-:Y:S02]  /*20720*/  ST.E.128 desc[UR4][R2.64+0x100], R56 ;  /* 0x0001003802007985 */ /* 0x0003e4000c101d04 */
[----:B-1----:R-:W-:Y:S05]  /*20730*/  RET.REL.NODEC R206 `(_ZN5flash24flash_fwd_splitkv_kernelI23Flash_fwd_kernel_traitsILi192ELi64ELi64ELi4ELb0ELb0EN7cutlass10bfloat16_tE19Flash_kernel_traitsILi192ELi64ELi64ELi4ES3_EELb1ELb0ELb0ELb0ELb0ELb0ELb0ELb1EEEvNS_16Flash_fwd_paramsE) ;  /* 0xfffffdf8ce307950 */ /* 0x002fea0003c3ffff */
.L_x_1103:
[----:B------:R-:W-:Y:S01]  /*20740*/  MOV R5, 0x2 ;  /* 0x0000000200057802 */ /* 0x000fe20000000f00 */
[----:B------:R-:W-:Y:S01]  /*20750*/  IMAD.MOV.U32 R0, RZ, RZ, 0x1f ;  /* 0x0000001fff007424 */ /* 0x000fe200078e00ff */
[----:B------:R-:W-:-:S07]  /*20760*/  MOV R2, 0xffffffff ;  /* 0xffffffff00027802 */ /* 0x000fce0000000f00 */
[----:B-1---5:R-:W-:Y:S05]  /*20770*/  WARPSYNC.COLLECTIVE R2, `(.L_x_1115) ;  /* 0x0000000002087348 */ /* 0x022fea0003c00000 */
[----:B------:R2:W3:Y:S02]  /*20780*/  SHFL.BFLY P0, R13, R219, R5, R0 ;  /* 0x0c000005db0d7389 */ /* 0x0004e40000000000 */
[----:B-123-5:R-:W-:Y:S01]  /*20790*/  ENDCOLLECTIVE ;  /* 0x000000000000791b */ /* 0x02efe20003800000 */
.L_x_1115:
[----:B------:R-:W-:Y:S02]  /*207a0*/  IMAD.MOV.U32 R8, RZ, RZ, R13 ;  /* 0x000000ffff087224 */ /* 0x000fe400078e000d */
[----:B------:R-:W-:Y:S02]  /*207b0*/  IMAD.MOV.U32 R5, RZ, RZ, 0x1 ;  /* 0x00000001ff057424 */ /* 0x000fe400078e00ff */
[----:B------:R-:W-:-:S05]  /*207c0*/  FADD.FTZ R9, R8, R219 ;  /* 0x000000db08097221 */ /* 0x000fca0000010000 */
[----:B------:R-:W-:-:S07]  /*207d0*/  MOV R219, R9 ;  /* 0x0000000900db7202 */ /* 0x000fce0000000f00 */
[----:B------:R-:W-:Y:S05]  /*207e0*/  WARPSYNC.COLLECTIVE R2, `(.L_x_1116) ;  /* 0x0000000002087348 */ /* 0x000fea0003c00000 */
[----:B------:R1:W2:Y:S02]  /*207f0*/  SHFL.BFLY P0, R13, R219, R5, R0 ;  /* 0x0c000005db0d7389 */ /* 0x0002a40000000000 */
[----:B-12---:R-:W-:Y:S01]  /*20800*/  ENDCOLLECTIVE ;  /* 0x000000000000791b */ /* 0x006fe20003800000 */
.L_x_1116:
[----:B------:R-:W-:Y:S01]  /*20810*/  MOV R219, R217 ;  /* 0x000000d900db7202 */ /* 0x000fe20000000f00 */
[----:B------:R-:W-:Y:S01]  /*20820*/  IMAD.MOV.U32 R5, RZ, RZ, 0x2 ;  /* 0x00000002ff057424 */ /* 0x000fe200078e00ff */
[----:B------:R-:W-:-:S07]  /*20830*/  MOV R8, R13 ;  /* 0x0000000d00087202 */ /* 0x000fce0000000f00 */
[----:B------:R-:W-:Y:S05]  /*20840*/  WARPSYNC.COLLECTIVE R2, `(.L_x_1117) ;  /* 0x0000000002087348 */ /* 0x000fea0003c00000 */
[----:B------:R1:W2:Y:S02]  /*20850*/  SHFL.BFLY P0, R13, R219, R5, R0 ;  /* 0x0c000005db0d7389 */ /* 0x0002a40000000000 */
[----:B-12---:R-:W-:Y:S01]  /*20860*/  ENDCOLLECTIVE ;  /* 0x000000000000791b */ /* 0x006fe20003800000 */
.L_x_1117:
[----:B------:R-:W-:Y:S01]  /*20870*/  FADD.FTZ R8, R9, R8 ;  /* 0x0000000809087221 */ /* 0x000fe20000010000 */
[----:B------:R-:W-:Y:S01]  /*20880*/  FADD.FTZ R12, R13, R217 ;  /* 0x000000d90d0c7221 */ /* 0x000fe20000010000 */
[----:B------:R-:W-:-:S04]  /*20890*/  MOV R5, 0x1 ;  /* 0x0000000100057802 */ /* 0x000fc80000000f00 */
[----:B------:R-:W-:-:S07]  /*208a0*/  MOV R219, R12 ;  /* 0x0000000c00db7202 */ /* 0x000fce0000000f00 */
[----:B------:R-:W-:Y:S05]  /*208b0*/  WARPSYNC.COLLECTIVE R2, `(.L_x_1118) ;  /* 0x0000000002087348 */ /* 0x000fea0003c00000 */
[----:B------:R1:W2:Y:S02]  /*208c0*/  SHFL.BFLY P0, R13, R219, R5, R0 ;  /* 0x0c000005db0d7389 */ /* 0x0002a40000000000 */
[----:B-12---:R-:W-:Y:S01]  /*208d0*/  ENDCOLLECTIVE ;  /* 0x000000000000791b */ /* 0x006fe20003800000 */
.L_x_1118:
[----:B------:R-:W-:Y:S05]  /*208e0*/  BRA `(.L_x_1119) ;  /* 0xffffffe000207947 */ /* 0x000fea000383ffff */
.L_x_1120:
        /* <DEDUP_REMOVED lines=9> */
.L_x_4454:


//--------------------- .text._ZN5flash24flash_fwd_splitkv_kernelI23Flash_fwd_kernel_traitsILi192ELi64ELi64ELi4ELb0ELb0EN7cutlass10bfloat16_tE19Flash_kernel_traitsILi192ELi64ELi64ELi4ES3_EELb1ELb0ELb0ELb0ELb0ELb1ELb0ELb1EEEvNS_16Flash_fwd_paramsE --------------------------
	.section	.text._ZN5flash24flash_fwd_splitkv_kernelI23Flash_fwd_kernel_traitsILi192ELi64ELi64ELi4ELb0ELb0EN7cutlass10bfloat16_tE19Flash_kernel_traitsILi192ELi64ELi64ELi4ES3_EELb1ELb0ELb0ELb0ELb0ELb1ELb0ELb1EEEvNS_16Flash_fwd_paramsE,"ax",@progbits
	.align	128
        .global         _ZN5flash24flash_fwd_splitkv_kernelI23Flash_fwd_kernel_traitsILi192ELi64ELi64ELi4ELb0ELb0EN7cutlass10bfloat16_tE19Flash_kernel_traitsILi192ELi64ELi64ELi4ES3_EELb1ELb0ELb0ELb0ELb0ELb1ELb0ELb1EEEvNS_16Flash_fwd_paramsE
        .type           _ZN5flash24flash_fwd_splitkv_kernelI23Flash_fwd_kernel_traitsILi192ELi64ELi64ELi4ELb0ELb0EN7cutlass10bfloat16_tE19Flash_kernel_traitsILi192ELi64ELi64ELi4ES3_EELb1ELb0ELb0ELb0ELb0ELb1ELb0ELb1EEEvNS_16Flash_fwd_paramsE,@function
        .size           _ZN5flash24flash_fwd_splitkv_kernelI23Flash_fwd_kernel_traitsILi192ELi64ELi64ELi4ELb0ELb0EN7cutlass10bfloat16_tE19Flash_kernel_traitsILi192ELi64ELi64ELi4ES3_EELb1ELb0ELb0ELb0ELb0ELb1ELb0ELb1EEEvNS_16Flash_fwd_paramsE,(.L_x_4455 - _ZN5flash24flash_fwd_splitkv_kernelI23Flash_fwd_kernel_traitsILi192ELi64ELi64ELi4ELb0ELb0EN7cutlass10bfloat16_tE19Flash_kernel_traitsILi192ELi64ELi64ELi4ES3_EELb1ELb0ELb0ELb0ELb0ELb1ELb0ELb1EEEvNS_16Flash_fwd_paramsE)
        .other          _ZN5flash24flash_fwd_splitkv_kernelI23Flash_fwd_kernel_traitsILi192ELi64ELi64ELi4ELb0ELb0EN7cutlass10bfloat16_tE19Flash_kernel_traitsILi192ELi64ELi64ELi4ES3_EELb1ELb0ELb0ELb0ELb0ELb1ELb0ELb1EEEvNS_16Flash_fwd_paramsE,@"STO_CUDA_ENTRY STV_DEFAULT"
_ZN5flash24flash_fwd_splitkv_kernelI23Flash_fwd_kernel_traitsILi192ELi64ELi64ELi4ELb0ELb0EN7cutlass10bfloat16_tE19Flash_kernel_traitsILi192ELi64ELi64ELi4ES3_EELb1ELb0ELb0ELb0ELb0ELb1ELb0ELb1EEEvNS_16Flash_fwd_paramsE:
.text._ZN5flash24flash_fwd_splitkv_kernelI23Flash_fwd_kernel_traitsILi192ELi64ELi64ELi4ELb0ELb0EN7cutlass10bfloat16_tE19Flash_kernel_traitsILi192ELi64ELi64ELi4ES3_EELb1ELb0ELb0ELb0ELb0ELb1ELb0ELb1EEEvNS_16Flash_fwd_paramsE:
[----:B------:R-:W-:Y:S01]  /*0000*/  LDC R1, c[0x0][0x28] ;  /* 0x00000a00ff017b82 */ /* 0x000fe20000000800 */
[----:B------:R-:W1:Y:S07]  /*0010*/  S2R R215, SR_CTAID.X ;  /* 0x0000000000d77919 */ /* 0x000e6e0000002500 */
[----:B------:R-:W2:Y:S01]  /*0020*/  LDC.64 R16, c[0x0][0x198] ;  /* 0x00006600ff107b82 */ /* 0x000ea20000000a00 */
[----:B------:R-:W-:Y:S01]  /*0030*/  BSSY B4, `(.L_x_1121) ;  /* 0x0000005000047945 */ /* 0x000fe20003800000 */
[----:B------:R-:W-:Y:S01]  /*0040*/  MOV R212, 0x80 ;  /* 0x0000008000d47802 */ /* 0x000fe20000000f00 */
[----:B------:R-:W3:Y:S01]  /*0050*/  S2R R214, SR_CTAID.Y ;  /* 0x0000000000d67919 */ /* 0x000ee20000002600 */
[----:B------:R-:W4:Y:S05]  /*0060*/  S2R R213, SR_CTAID.Z ;  /* 0x0000000000d57919 */ /* 0x000f2a0000002700 */
[----:B-1234-:R-:W-:Y:S05]  /*0070*/  CALL.REL.NOINC `($_ZN5flash24flash_fwd_splitkv_kernelI23Flash_fwd_kernel_traitsILi192ELi64ELi64ELi4ELb0ELb0EN7cutlass10bfloat16_tE19Flash_kernel_traitsILi192ELi64ELi64ELi4ES3_EELb1ELb0ELb0ELb0ELb0ELb1ELb0ELb1EEEvNS_16Flash_fwd_paramsE$_ZN5flash30compute_attn_1rowblock_splitkvI23Flash_fwd_kernel_traitsILi192ELi64ELi64ELi4ELb0ELb0EN7cutlass10bfloat16_tE19Flash_kernel_traitsILi192ELi64ELi64ELi4ES3_EELb1ELb0ELb0ELb0ELb0ELb1ELb0ELb1ENS_16Flash_fwd_paramsEEEvRKT8_iiiii) ;  /* 0x0000000000087944 */ /* 0x01efea0003c00000 */
[----:B------:R-:W-:Y:S05]  /*0080*/  BSYNC B4 ;  /* 0x0000000000047941 */ /* 0x000fea0003800000 */
.L_x_1121:
[----:B------:R-:W-:Y:S05]  /*0090*/  EXIT ;  /* 0x000000000000794d */ /* 0x000fea0003800000 */
        .type           $_ZN5flash24flash_fwd_splitkv_kernelI23Flash_fwd_kernel_traitsILi192ELi64ELi64ELi4ELb0ELb0EN7cutlass10bfloat16_tE19Flash_kernel_traitsILi192ELi64ELi64ELi4ES3_EELb1ELb0ELb0ELb0ELb0ELb1ELb0ELb1EEEvNS_16Flash_fwd_paramsE$_ZN5flash30compute_attn_1rowblock_splitkvI23Flash_fwd_kernel_traitsILi192ELi64ELi64ELi4ELb0ELb0EN7cutlass10bfloat16_tE19Flash_kernel_traitsILi192ELi64ELi64ELi4ES3_EELb1ELb0ELb0ELb0ELb0ELb1ELb0ELb1ENS_16Flash_fwd_paramsEEEvRKT8_iiiii,@function
        .size           $_ZN5flash24flash_fwd_splitkv_kernelI23Flash_fwd_kernel_traitsILi192ELi64ELi64ELi4ELb0ELb0EN7cutlass10bfloat16_tE19Flash_kernel_traitsILi192ELi64ELi64ELi4ES3_EELb1ELb0ELb0ELb0ELb0ELb1ELb0ELb1EEEvNS_16Flash_fwd_paramsE$_ZN5flash30compute_attn_1rowblock_splitkvI23Flash_fwd_kernel_traitsILi192ELi64ELi64ELi4ELb0ELb0EN7cutlass10bfloat16_tE19Flash_kernel_traitsILi192ELi64ELi64ELi4ES3_EELb1ELb0ELb0ELb0ELb0ELb1ELb0ELb1ENS_16Flash_fwd_paramsEEEvRKT8_iiiii,(.L_x_4455 - $_ZN5flash24flash_fwd_splitkv_kernelI23Flash_fwd_kernel_traitsILi192ELi64ELi64ELi4ELb0ELb0EN7cutlass10bfloat16_tE19Flash_kernel_traitsILi192ELi64ELi64ELi4ES3_EELb1ELb0ELb0ELb0ELb0ELb1ELb0ELb1EEEvNS_16Flash_fwd_paramsE$_ZN5flash30compute_attn_1rowblock_splitkvI23Flash_fwd_kernel_traitsILi192ELi64ELi64ELi4ELb0ELb0EN7cutlass10bfloat16_tE19Flash_kernel_traitsILi192ELi64ELi64ELi4ES3_EELb1ELb0ELb0ELb0ELb0ELb1ELb0ELb1ENS_16Flash_fwd_paramsEEEvRKT8_iiiii)
$_ZN5flash24flash_fwd_splitkv_kernelI23Flash_fwd_kernel_traitsILi192ELi64ELi64ELi4ELb0ELb0EN7cutlass10bfloat16_tE19Flash_kernel_traitsILi192ELi64ELi64ELi4ES3_EELb1ELb0ELb0ELb0ELb0ELb1ELb0ELb1EEEvNS_16Flash_fwd_paramsE$_ZN5flash30compute_attn_1rowblock_splitkvI23Flash_fwd_kernel_traitsILi192ELi64ELi64ELi4ELb0ELb0EN7cutlass10bfloat16_tE19Flash_kernel_traitsILi192ELi64ELi64ELi4ES3_EELb1ELb0ELb0ELb0ELb0ELb1ELb0ELb1ENS_16Flash_fwd_paramsEEEvRKT8_iiiii:
        /* <DEDUP_REMOVED lines=27> */
.L_x_1123:
[----:B------:R-:W-:Y:S05]  /*0250*/  BSYNC B0 ;  /* 0x0000000000007941 */ /* 0x000fea0003800000 */
.L_x_1122:
        /* <DEDUP_REMOVED lines=8> */
.L_x_1125:
[----:B------:R3:W5:Y:S02]  /*02e0*/  LD.E R76, desc[UR6][R16.64+0xb8] ;  /* 0x0000b806104c7980 */ /* 0x000764000c101900 */
.L_x_1126:
[----:B------:R-:W-:Y:S05]  /*02f0*/  BSYNC B0 ;  /* 0x0000000000007941 */ /* 0x000fea0003800000 */
.L_x_1124:
        /* <DEDUP_REMOVED lines=10> */
.L_x_1128:
[----:B------:R-:W2:Y:S01]  /*03a0*/  LD.E.64 R2, desc[UR6][R16.64+0x108] ;  /* 0x0001080610027980 */ /* 0x000ea2000c101b00 */
[----:B------:R-:W-:Y:S01]  /*03b0*/  BSSY B0, `(.L_x_1130) ;  /* 0x0000006000007945 */ /* 0x000fe20003800000 */
[----:B------:R-:W-:Y:S01]  /*03c0*/  IMAD.MOV.U32 R69, RZ, RZ, RZ ;  /* 0x000000ffff457224 */ /* 0x000fe200078e00ff */
[----:B--2---:R-:W-:-:S04]  /*03d0*/  ISETP.NE.U32.AND P0, PT, R2, RZ, PT ;  /* 0x000000ff0200720c */ /* 0x004fc80003f05070 */
[----:B------:R-:W-:-:S13]  /*03e0*/  ISETP.NE.AND.EX P0, PT, R3, RZ, PT, P0 ;  /* 0x000000ff0300720c */ /* 0x000fda0003f05300 */
[----:B------:R-:W-:Y:S05]  /*03f0*/  @!P0 BRA `(.L_x_1131) ;  /* 0x0000000000048947 */ /* 0x000fea0003800000 */
[----:B------:R2:W5:Y:S02]  /*0400*/  LD.E R69, desc[UR6][R16.64+0xbc] ;  /* 0x0000bc0610457980 */ /* 0x000564000c101900 */
.L_x_1131:
[----:B------:R-:W-:Y:S05]  /*0410*/  BSYNC B0 ;  /* 0x0000000000007941 */ /* 0x000fea0003800000 */
.L_x_1130:
[----:B-----5:R-:W-:Y:S02]  /*0420*/  IADD3 R69, R76, R69, RZ ;  /* 0x000000454c457210 */ /* 0x020fe40007ffe0ff */
.L_x_1129:
[----:B------:R-:W-:Y:S05]  /*0430*/  BSYNC B1 ;  /* 0x0000000000017941 */ /* 0x000fea0003800000 */
.L_x_1127:
[----:B------:R-:W-:Y:S01]  /*0440*/  IMAD.SHL.U32 R57, R215, 0x40, RZ ;  /* 0x00000040d7397824 */ /* 0x000fe200078e00ff */
[----:B------:R-:W-:Y:S01]  /*0450*/  MOV R2, R212 ;  /* 0x000000d400027202 */ /* 0x000fe20000000f00 */
[----:B------:R-:W-:-:S03]  /*0460*/  IMAD.MOV.U32 R3, RZ, RZ, 0x0 ;  /* 0x00000000ff037424 */ /* 0x000fc600078e00ff */
[----:B------:R-:W-:-:S13]  /*0470*/  ISETP.GT.AND P0, PT, R216, R57, PT ;  /* 0x00000039d800720c */ /* 0x000fda0003f04270 */
[----:B-1234-:R-:W-:Y:S05]  /*0480*/  @!P0 RET.REL.NODEC R2 `(_ZN5flash24flash_fwd_splitkv_kernelI23Flash_fwd_kernel_traitsILi192ELi64ELi64ELi4ELb0ELb0EN7cutlass10bfloat16_tE19Flash_kernel_traitsILi192ELi64ELi64ELi4ES3_EELb1ELb0ELb0ELb0ELb0ELb1ELb0ELb1EEEvNS_16Flash_fwd_paramsE) ;  /* 0xfffffff802dc8950 */ /* 0x01efea0003c3ffff */
        /* <DEDUP_REMOVED lines=35> */
[--C-:B------:R-:W-:Y:S01]  /*06c0*/  SHF.R.S32.HI R8, RZ, 0x1f, R57.reuse ;  /* 0x0000001fff087819 */ /* 0x100fe20000011439 */
[----:B------:R-:W-:Y:S01]  /*06d0*/  IMAD.IADD R216, R216, 0x1, -R57 ;  /* 0x00000001d8d87824 */ /* 0x000fe200078e0a39 */
        /* <DEDUP_REMOVED lines=11> */
[----:B------:R-:W-:Y:S02]  /*0790*/  IMAD R13, R7, R57, RZ ;  /* 0x00000039070d7224 */ /* 0x000fe400078e02ff */
[----:B------:R-:W-:Y:S01]  /*07a0*/  IMAD.WIDE.U32 R14, R57, R6, R24 ;  /* 0x00000006390e7225 */ /* 0x000fe200078e0018 */
[----:B------:R-:W-:-:S03]  /*07b0*/  @P0 IADD3 R11, R219, R11, RZ ;  /* 0x0000000bdb0b0210 */ /* 0x000fc60007ffe0ff */
[----:B------:R-:W-:Y:S01]  /*07c0*/  @!P0 IMAD.MOV.U32 R10, RZ, RZ, R16 ;  /* 0x000000ffff0a8224 */ /* 0x000fe200078e0010 */
[----:B------:R-:W-:Y:S01]  /*07d0*/  @!P0 IADD3 R11, R17, R12, RZ ;  /* 0x0000000c110b8210 */ /* 0x000fe20007ffe0ff */
[----:B------:R-:W-:-:S03]  /*07e0*/  IMAD R8, R6, R8, R13 ;  /* 0x0000000806087224 */ /* 0x000fc600078e020d */
[----:B------:R-:W-:-:S04]  /*07f0*/  IADD3 R10, P0, R10, R14, RZ ;  /* 0x0000000e0a0a7210 */ /* 0x000fc80007f1e0ff */
        /* <DEDUP_REMOVED lines=26> */
.L_x_1134:
[----:B------:R-:W-:Y:S05]  /*09a0*/  BSYNC B0 ;  /* 0x0000000000007941 */ /* 0x000fea0003800000 */
.L_x_1133:
[----:B------:R-:W-:Y:S01]  /*09b0*/  BSSY B0, `(.L_x_1135) ;  /* 0x0000013000007945 */ /* 0x000fe20003800000 */
[----:B------:R-:W-:-:S03]  /*09c0*/  ISETP.GE.AND P0, PT, R17, R216, PT ;  /* 0x000000d81100720c */ /* 0x000fc60003f06270 */
[----:B------:R-:W-:Y:S10]  /*09d0*/  @P1 BRA `(.L_x_1136) ;  /* 0x0000000000401947 */ /* 0x000ff40003800000 */
[----:B-1----:R-:W-:Y:S01]  /*09e0*/  IADD3 R13, P1, R9, 0x10, RZ ;  /* 0x00000010090d7810 */ /* 0x002fe20007f3e0ff */
[----:B------:R-:W-:Y:S01]  /*09f0*/  IMAD.MOV.U32 R30, RZ, RZ, R26 ;  /* 0x000000ffff1e7224 */ /* 0x000fe200078e001a */
[----:B------:R-:W-:Y:S02]  /*0a00*/  MOV R31, R29 ;  /* 0x0000001d001f7202 */ /* 0x000fe40000000f00 */
[-C--:B-----5:R-:W-:Y:S01]  /*0a10*/  ISETP.GE.AND P4, PT, R24, R2.reuse, PT ;  /* 0x000000021800720c */ /* 0x0a0fe20003f86270 */
        /* <DEDUP_REMOVED lines=12> */
.L_x_1136:
[----:B------:R-:W-:Y:S05]  /*0ae0*/  BSYNC B0 ;  /* 0x0000000000007941 */ /* 0x000fea0003800000 */
.L_x_1135:
[----:B-----5:R-:W-:Y:S01]  /*0af0*/  IMAD R3, R214, R3, R213 ;  /* 0x00000003d6037224 */ /* 0x020fe200078e02d5 */
[----:B------:R-:W-:Y:S01]  /*0b00*/  BSSY B0, `(.L_x_1137) ;  /* 0x0000014000007945 */ /* 0x000fe20003800000 */
[----:B------:R-:W-:Y:S02]  /*0b10*/  ISETP.GE.OR P6, PT, R9, R216, P3 ;  /* 0x000000d80900720c */ /* 0x000fe40001fc6670 */
[----:B------:R-:W-:Y:S01]  /*0b20*/  IMAD R0, R0, R3, R57 ;  /* 0x0000000300007224 */ /* 0x000fe200078e0239 */
[----:B------:R-:W-:Y:S10]  /*0b30*/  @P0 BRA `(.L_x_1138) ;  /* 0x0000000000400947 */ /* 0x000ff40003800000 */
[----:B--2---:R-:W-:Y:S01]  /*0b40*/  IADD3 R11, P0, R9, 0x20, RZ ;  /* 0x00000020090b7810 */ /* 0x004fe20007f1e0ff */
[----:B-1----:R-:W-:Y:S01]  /*0b50*/  IMAD.MOV.U32 R12, RZ, RZ, R26 ;  /* 0x000000ffff0c7224 */ /* 0x002fe200078e001a */
        /* <DEDUP_REMOVED lines=14> */
.L_x_1138:
[----:B------:R-:W-:Y:S05]  /*0c40*/  BSYNC B0 ;  /* 0x0000000000007941 */ /* 0x000fea0003800000 */
.L_x_1137:
[----:B--23--:R-:W-:Y:S01]  /*0c50*/  VIADD R11, R9, 0x30 ;  /* 0x00000030090b7836 */ /* 0x00cfe20000000000 */
[-C--:B------:R-:W-:Y:S01]  /*0c60*/  ISETP.GE.OR P4, PT, R17, R216.reuse, P3 ;  /* 0x000000d81100720c */ /* 0x080fe20001f86670 */
[----:B------:R-:W-:Y:S01]  /*0c70*/  BSSY B0, `(.L_x_1139) ;  /* 0x000001b000007945 */ /* 0x000fe20003800000 */
[C---:B------:R-:W-:Y:S02]  /*0c80*/  IADD3 R3, P0, R0.reuse, R9, RZ ;  /* 0x0000000900037210 */ /* 0x040fe40007f1e0ff */
        /* <DEDUP_REMOVED lines=10> */
[----:B-1----:R-:W-:Y:S01]  /*0d30*/  IMAD.MOV.U32 R12, RZ, RZ, R26 ;  /* 0x000000ffff0c7224 */ /* 0x002fe200078e001a */
        /* <DEDUP_REMOVED lines=14> */
.L_x_1140:
[----:B------:R-:W-:Y:S05]  /*0e20*/  BSYNC B0 ;  /* 0x0000000000007941 */ /* 0x000fea0003800000 */
.L_x_1139:
[----:B------:R-:W-:Y:S01]  /*0e30*/  MOV R213, 0x0 ;  /* 0x0000000000d57802 */ /* 0x000fe20000000f00 */
[----:B------:R-:W-:Y:S04]  /*0e40*/  @!P6 ST.E desc[UR6][R10.64], R4 ;  /* 0x000000040a00e985 */ /* 0x000fe8000c101906 */
[----:B------:R-:W-:Y:S04]  /*0e50*/  @!P5 ST.E desc[UR6][R10.64+0x40], R3 ;  /* 0x000040030a00d985 */ /* 0x000fe8000c101906 */
[----:B------:R1:W-:Y:S02]  /*0e60*/  @!P4 ST.E desc[UR6][R10.64+0x80], R0 ;  /* 0x000080000a00c985 */ /* 0x0003e4000c101906 */
[----:B-12---:R-:W-:Y:S05]  /*0e70*/  @P3 RET.REL.NODEC R212 `(_ZN5flash24flash_fwd_splitkv_kernelI23Flash_fwd_kernel_traitsILi192ELi64ELi64ELi4ELb0ELb0EN7cutlass10bfloat16_tE19Flash_kernel_traitsILi192ELi64ELi64ELi4ES3_EELb1ELb0ELb0ELb0ELb0ELb1ELb0ELb1EEEvNS_16Flash_fwd_paramsE) ;  /* 0xfffffff0d4603950 */ /* 0x006fea0003c3ffff */
[----:B------:R-:W-:Y:S02]  /*0e80*/  MOV R3, 0x7f800000 ;  /* 0x7f80000000037802 */ /* 0x000fe40000000f00 */
[----:B------:R-:W-:-:S03]  /*0e90*/  MOV R213, 0x0 ;  /* 0x0000000000d57802 */ /* 0x000fc60000000f00 */
[----:B------:R1:W-:Y:S02]  /*0ea0*/  ST.E desc[UR6][R10.64+0xc0], R3 ;  /* 0x0000c0030a007985 */ /* 0x0003e4000c101906 */
[----:B-1----:R-:W-:Y:S05]  /*0eb0*/  RET.REL.NODEC R212 `(_ZN5flash24flash_fwd_splitkv_kernelI23Flash_fwd_kernel_traitsILi192ELi64ELi64ELi4ELb0ELb0EN7cutlass10bfloat16_tE19Flash_kernel_traitsILi192ELi64ELi64ELi4ES3_EELb1ELb0ELb0ELb0ELb0ELb1ELb0ELb1EEEvNS_16Flash_fwd_paramsE) ;  /* 0xfffffff0d4507950 */ /* 0x002fea0003c3ffff */
.L_x_1132:
        /* <DEDUP_REMOVED lines=22> */
[----:B-----5:R-:W2:Y:S04]  /*1020*/  LD.E R10, desc[UR6][R16.64+0x170] ;  /* 0x00017006100a7980 */ /* 0x020ea8000c101900 */
        /* <DEDUP_REMOVED lines=10> */
[----:B------:R-:W1:Y:S08]  /*10d0*/  I2F.RP R6, R3 ;  /* 0x0000000300067306 */ /* 0x000e700000209400 */
        /* <DEDUP_REMOVED lines=45> */
[----:B------:R-:W-:-:S06]  /*13b0*/  IMAD R10, R10, R7, R5 ;  /* 0x000000070a0a7224 */ /* 0x000fcc00078e0205 */
[----:B------:R-:W-:Y:S01]  /*13c0*/  @P2 IADD3 R11, R11, 0x1, RZ ;  /* 0x000000010b0b2810 */ /* 0x000fe20007ffe0ff */
[----:B----4-:R-:W-:Y:S01]  /*13d0*/  IMAD R6, R65, R10, RZ ;  /* 0x0000000a41067224 */ /* 0x010fe200078e02ff */
[----:B------:R-:W-:-:S04]  /*13e0*/  SHF.R.S32.HI R21, RZ, 0x1f, R10 ;  /* 0x0000001fff157819 */ /* 0x000fc8000001140a */
[----:B------:R-:W-:Y:S02]  /*13f0*/  @!P0 IADD3 R11, -R11, RZ, RZ ;  /* 0x000000ff0b0b8210 */ /* 0x000fe40007ffe1ff */
[----:B------:R-:W-:Y:S01]  /*1400*/  @!P1 LOP3.LUT R11, RZ, R4, RZ, 0x33, !PT ;  /* 0x00000004ff0b9212 */ /* 0x000fe200078e33ff */
[----:B------:R-:W-:-:S03]  /*1410*/  IMAD R6, R64, R21, R6 ;  /* 0x0000001540067224 */ /* 0x000fc600078e0206 */
[----:B------:R-:W-:Y:S01]  /*1420*/  SHF.R.S32.HI R8, RZ, 0x1f, R11 ;  /* 0x0000001fff087819 */ /* 0x000fe2000001140b */
[----:B------:R-:W-:-:S04]  /*1430*/  IMAD R7, R15, R11, RZ ;  /* 0x0000000b0f077224 */ /* 0x000fc800078e02ff */
[----:B------:R-:W-:Y:S01]  /*1440*/  IMAD R7, R14, R8, R7 ;  /* 0x000000080e077224 */ /* 0x000fe200078e0207 */
[----:B--2---:R-:W-:Y:S01]  /*1450*/  SHF.R.S32.HI R0, RZ, 0x1f, R2 ;  /* 0x0000001fff007819 */ /* 0x004fe20000011402 */
[----:B------:R-:W-:-:S04]  /*1460*/  IMAD R3, R19, R2, RZ ;  /* 0x0000000213037224 */ /* 0x000fc800078e02ff */
[C---:B------:R-:W-:Y:S02]  /*1470*/  IMAD R3, R18.reuse, R0, R3 ;  /* 0x0000000012037224 */ /* 0x040fe400078e0203 */
[----:B------:R-:W-:-:S04]  /*1480*/  IMAD.WIDE.U32 R18, R18, R2, RZ ;  /* 0x0000000212127225 */ /* 0x000fc800078e00ff */
[----:B------:R-:W-:Y:S02]  /*1490*/  IMAD.IADD R19, R19, 0x1, R3 ;  /* 0x0000000113137824 */ /* 0x000fe400078e0203 */
[----:B------:R-:W-:-:S04]  /*14a0*/  IMAD.WIDE.U32 R18, R10, R64, R18 ;  /* 0x000000400a127225 */ /* 0x000fc800078e0012 */
[-C--:B------:R-:W-:Y:S02]  /*14b0*/  IMAD R3, R13, R2.reuse, RZ ;  /* 0x000000020d037224 */ /* 0x080fe400078e02ff */
[----:B------:R-:W-:Y:S02]  /*14c0*/  IMAD.IADD R19, R19, 0x1, R6 ;  /* 0x0000000113137824 */ /* 0x000fe400078e0206 */
        /* <DEDUP_REMOVED lines=8> */
.L_x_1142:
        /* <DEDUP_REMOVED lines=20> */
[----:B------:R-:W-:-:S04]  /*1690*/  IMAD.HI.U32 R2, R5, R0, RZ ;  /* 0x0000000005027227 */ /* 0x000fc800078e00ff */
[----:B------:R-:W-:-:S05]  /*16a0*/  IMAD R0, R2, R7, R0 ;  /* 0x0000000702007224 */ /* 0x000fca00078e0200 */
[----:B------:R-:W-:Y:S01]  /*16b0*/  ISETP.GT.U32.AND P0, PT, R3, R0, PT ;  /* 0x000000000300720c */ /* 0x000fe20003f04070 */
[-C--:B---3--:R-:W-:Y:S01]  /*16c0*/  @!P3 IMAD R5, R65, R11.reuse, RZ ;  /* 0x0000000b4105b224 */ /* 0x088fe200078e02ff */
[----:B------:R-:W-:Y:S01]  /*16d0*/  @!P3 SHF.R.S32.HI R6, RZ, 0x1f, R11 ;  /* 0x0000001fff06b819 */ /* 0x000fe2000001140b */
[----:B------:R-:W-:-:S04]  /*16e0*/  @!P3 IMAD.WIDE.U32 R22, R64, R11, RZ ;  /* 0x0000000b4016b225 */ /* 0x000fc800078e00ff */
[----:B------:R-:W-:Y:S01]  /*16f0*/  @!P3 IMAD R5, R6, R64, R5 ;  /* 0x000000400605b224 */ /* 0x000fe200078e0205 */
[----:B-----5:R-:W-:Y:S01]  /*1700*/  @!P3 SHF.R.S32.HI R6, RZ, 0x1f, R10 ;  /* 0x0000001fff06b819 */ /* 0x020fe2000001140a */
[----:B------:R-:W-:-:S04]  /*1710*/  @P3 IMAD.IADD R7, R11, 0x1, R12 ;  /* 0x000000010b073824 */ /* 0x000fc800078e020c */
[----:B------:R-:W-:Y:S02]  /*1720*/  @!P0 IADD3 R0, R0, -R3, RZ ;  /* 0x8000000300008210 */ /* 0x000fe40007ffe0ff */
[----:B------:R-:W-:Y:S01]  /*1730*/  @!P3 IADD3 R23, R23, R5, RZ ;  /* 0x000000051717b210 */ /* 0x000fe20007ffe0ff */
[----:B----4-:R-:W-:Y:S01]  /*1740*/  @!P3 IMAD R5, R21, R10, RZ ;  /* 0x0000000a1505b224 */ /* 0x010fe200078e02ff */
[----:B------:R-:W-:Y:S01]  /*1750*/  ISETP.GE.U32.AND P2, PT, R0, R3, PT ;  /* 0x000000030000720c */ /* 0x000fe20003f46070 */
[-C--:B------:R-:W-:Y:S01]  /*1760*/  @P3 IMAD R9, R65, R7.reuse, RZ ;  /* 0x0000000741093224 */ /* 0x080fe200078e02ff */
[----:B------:R-:W-:Y:S01]  /*1770*/  LOP3.LUT R0, R213, R4, RZ, 0x3c, !PT ;  /* 0x00000004d5007212 */ /* 0x000fe200078e3cff */
[----:B------:R-:W-:-:S04]  /*1780*/  @P3 IMAD.WIDE.U32 R24, R64, R7, RZ ;  /* 0x0000000740183225 */ /* 0x000fc800078e00ff */
[C---:B------:R-:W-:Y:S02]  /*1790*/  @!P3 IMAD R5, R20.reuse, R6, R5 ;  /* 0x000000061405b224 */ /* 0x040fe400078e0205 */
[----:B------:R-:W-:Y:S01]  /*17a0*/  @!P3 IMAD.WIDE.U32 R20, R20, R10, R22 ;  /* 0x0000000a1414b225 */ /* 0x000fe200078e0016 */
[----:B------:R-:W-:Y:S02]  /*17b0*/  @P3 MOV R8, R24 ;  /* 0x0000001800083202 */ /* 0x000fe40000000f00 */
[----:B------:R-:W-:Y:S01]  /*17c0*/  ISETP.GE.AND P1, PT, R0, RZ, PT ;  /* 0x000000ff0000720c */ /* 0x000fe20003f26270 */
[----:B------:R-:W-:Y:S01]  /*17d0*/  @P3 IMAD.IADD R9, R25, 0x1, R9 ;  /* 0x0000000119093824 */ /* 0x000fe200078e0209 */
[----:B------:R-:W-:Y:S01]  /*17e0*/  @!P0 IADD3 R2, R2, 0x1, RZ ;  /* 0x0000000102028810 */ /* 0x000fe20007ffe0ff */
[----:B------:R-:W-:Y:S01]  /*17f0*/  @!P3 IMAD.IADD R9, R21, 0x1, R5 ;  /* 0x000000011509b824 */ /* 0x000fe200078e0205 */
[----:B------:R-:W-:Y:S02]  /*1800*/  LEA R5, R133, 0xffffffc0, 0x6 ;  /* 0xffffffc085057811 */ /* 0x000fe400078e30ff */
[----:B------:R-:W-:-:S02]  /*1810*/  @!P3 MOV R8, R20 ;  /* 0x000000140008b202 */ /* 0x000fc40000000f00 */
[----:B------:R-:W-:Y:S01]  /*1820*/  ISETP.NE.AND P0, PT, R4, RZ, PT ;  /* 0x000000ff0400720c */ /* 0x000fe20003f05270 */
[----:B------:R-:W-:Y:S01]  /*1830*/  @!P3 IMAD R6, R67, R11, RZ ;  /* 0x0000000b4306b224 */ /* 0x000fe200078e02ff */
[----:B------:R-:W-:Y:S01]  /*1840*/  @!P3 SHF.R.S32.HI R3, RZ, 0x1f, R11 ;  /* 0x0000001fff03b819 */ /* 0x000fe2000001140b */
[----:B------:R-:W-:Y:S01]  /*1850*/  @P2 VIADD R2, R2, 0x1 ;  /* 0x0000000102022836 */ /* 0x000fe20000000000 */
[----:B------:R-:W-:Y:S01]  /*1860*/  SHF.R.S32.HI R21, RZ, 0x1f, R5 ;  /* 0x0000001fff157819 */ /* 0x000fe20000011405 */
[-C--:B------:R-:W-:Y:S02]  /*1870*/  IMAD R7, R65, R5.reuse, RZ ;  /* 0x0000000541077224 */ /* 0x080fe400078e02ff */
[----:B------:R-:W-:-:S04]  /*1880*/  IMAD.WIDE.U32 R22, R64, R5, R8 ;  /* 0x0000000540167225 */ /* 0x000fc800078e0008 */
[----:B------:R-:W-:Y:S02]  /*1890*/  @!P3 IMAD R3, R3, R66, R6 ;  /* 0x000000420303b224 */ /* 0x000fe400078e0206 */
[----:B------:R-:W-:Y:S01]  /*18a0*/  @!P3 IMAD.WIDE.U32 R8, R66, R11, RZ ;  /* 0x0000000b4208b225 */ /* 0x000fe200078e00ff */
[----:B------:R-:W-:-:S03]  /*18b0*/  @P3 IADD3 R11, R11, R12, RZ ;  /* 0x0000000c0b0b3210 */ /* 0x000fc60007ffe0ff */
[----:B------:R-:W-:Y:S02]  /*18c0*/  IMAD.MOV.U32 R6, RZ, RZ, R2 ;  /* 0x000000ffff067224 */ /* 0x000fe400078e0002 */
[----:B------:R-:W-:Y:S01]  /*18d0*/  IMAD R7, R21, R64, R7 ;  /* 0x0000004015077224 */ /* 0x000fe200078e0207 */
[----:B------:R-:W-:Y:S01]  /*18e0*/  @!P3 IADD3 R9, R9, R3, RZ ;  /* 0x000000030909b210 */ /* 0x000fe20007ffe0ff */
[----:B------:R-:W-:Y:S01]  /*18f0*/  @!P1 IMAD.MOV R6, RZ, RZ, -R6 ;  /* 0x000000ffff069224 */ /* 0x000fe200078e0a06 */
[----:B------:R-:W-:Y:S01]  /*1900*/  @!P3 SHF.R.S32.HI R3, RZ, 0x1f, R10 ;  /* 0x0000001fff03b819 */ /* 0x000fe2000001140a */
[----:B------:R-:W-:Y:S01]  /*1910*/  @!P3 IMAD R0, R19, R10, RZ ;  /* 0x0000000a1300b224 */ /* 0x000fe200078e02ff */
[----:B------:R-:W-:Y:S01]  /*1920*/  @!P0 LOP3.LUT R6, RZ, R4, RZ, 0x33, !PT ;  /* 0x00000004ff068212 */ /* 0x000fe200078e33ff */
[----:B------:R-:W-:Y:S01]  /*1930*/  @P3 IMAD R19, R67, R11, RZ ;  /* 0x0000000b43133224 */ /* 0x000fe200078e02ff */
[----:B------:R-:W-:Y:S02]  /*1940*/  IADD3 R13, R23, R7, RZ ;  /* 0x00000007170d7210 */ /* 0x000fe40007ffe0ff */
[----:B------:R-:W-:Y:S01]  /*1950*/  MOV R12, R22 ;  /* 0x00000016000c7202 */ /* 0x000fe20000000f00 */
[----:B------:R-:W-:-:S04]  /*1960*/  @P3 IMAD.WIDE.U32 R22, R66, R11, RZ ;  /* 0x0000000b42163225 */ /* 0x000fc800078e00ff */
[----:B------:R-:W-:Y:S01]  /*1970*/  @!P3 IMAD.WIDE.U32 R10, R18, R10, R8 ;  /* 0x0000000a120ab225 */ /* 0x000fe200078e0008 */
[----:B------:R-:W-:-:S03]  /*1980*/  SHF.R.S32.HI R8, RZ, 0x1f, R6 ;  /* 0x0000001fff087819 */ /* 0x000fc60000011406 */
[----:B------:R-:W-:Y:S02]  /*1990*/  @!P3 IMAD R0, R18, R3, R0 ;  /* 0x000000031200b224 */ /* 0x000fe400078e0200 */
[-C--:B------:R-:W-:Y:S02]  /*19a0*/  IMAD R3, R15, R6.reuse, RZ ;  /* 0x000000060f037224 */ /* 0x080fe400078e02ff */
[----:B------:R-:W-:Y:S01]  /*19b0*/  IMAD.WIDE.U32 R12, R14, R6, R12 ;  /* 0x000000060e0c7225 */ /* 0x000fe200078e000c */
[----:B------:R-:W-:-:S03]  /*19c0*/  @P3 IADD3 R19, R23, R19, RZ ;  /* 0x0000001317133210 */ /* 0x000fc60007ffe0ff */
[----:B------:R-:W-:Y:S01]  /*19d0*/  IMAD R3, R14, R8, R3 ;  /* 0x000000080e037224 */ /* 0x000fe200078e0203 */
[----:B------:R-:W-:Y:S01]  /*19e0*/  @P3 MOV R2, R22 ;  /* 0x0000001600023202 */ /* 0x000fe20000000f00 */
[----:B------:R-:W-:Y:S01]  /*19f0*/  @!P3 IMAD.IADD R19, R11, 0x1, R0 ;  /* 0x000000010b13b824 */ /* 0x000fe200078e0200 */
[----:B------:R-:W-:Y:S01]  /*1a00*/  @!P3 MOV R2, R10 ;  /* 0x0000000a0002b202 */ /* 0x000fe20000000f00 */
[----:B------:R-:W-:Y:S01]  /*1a10*/  IMAD.IADD R3, R13, 0x1, R3 ;  /* 0x000000010d037824 */ /* 0x000fe200078e0203 */
[----:B------:R-:W-:Y:S02]  /*1a20*/  MOV R0, R12 ;  /* 0x0000000c00007202 */ /* 0x000fe40000000f00 */
[----:B------:R-:W-:Y:S02]  /*1a30*/  MOV R10, R5 ;  /* 0x00000005000a7202 */ /* 0x000fe40000000f00 */
[----:B-1----:R-:W-:Y:S02]  /*1a40*/  MOV R11, R6 ;  /* 0x00000006000b7202 */ /* 0x002fe40000000f00 */
.L_x_1143:
[----:B------:R-:W-:Y:S05]  /*1a50*/  BSYNC B0 ;  /* 0x0000000000007941 */ /* 0x000fea0003800000 */
.L_x_1141:
        /* <DEDUP_REMOVED lines=19> */
[----:B------:R-:W-:Y:S02]  /*1b90*/  SHF.R.S32.HI R13, RZ, 0x1f, R12 ;  /* 0x0000001fff0d7819 */ /* 0x000fe4000001140c */
[----:B------:R-:W-:Y:S01]  /*1ba0*/  SHF.R.S32.HI R6, RZ, 0x1f, R9 ;  /* 0x0000001fff067819 */ /* 0x000fe20000011409 */
[----:B-1----:R-:W-:-:S02]  /*1bb0*/  IMAD.SHL.U32 R29, R160, 0x40, RZ ;  /* 0x00000040a01d7824 */ /* 0x002fc400078e00ff */
[----:B------:R-:W-:Y:S01]  /*1bc0*/  IMAD.X R31, R13, 0x1, R19, P1 ;  /* 0x000000010d1f7824 */ /* 0x000fe200008e0613 */
[----:B------:R-:W-:Y:S02]  /*1bd0*/  LEA.HI R19, R6, R9, RZ, 0x3 ;  /* 0x0000000906137211 */ /* 0x000fe400078f18ff */
[----:B------:R-:W-:Y:S02]  /*1be0*/  LOP3.LUT R29, R29, 0x1c0, RZ, 0xc0, !PT ;  /* 0x000001c01d1d7812 */ /* 0x000fe400078ec0ff */
[----:B------:R-:W-:Y:S02]  /*1bf0*/  SHF.R.S32.HI R71, RZ, 0x4, R4 ;  /* 0x00000004ff477819 */ /* 0x000fe40000011404 */
[----:B------:R-:W-:Y:S01]  /*1c00*/  LOP3.LUT R18, R19, 0xfffffff8, RZ, 0xc0, !PT ;  /* 0xfffffff813127812 */ /* 0x000fe200078ec0ff */
[----:B-----5:R-:W-:Y:S01]  /*1c10*/  IMAD R2, R21, R66, RZ ;  /* 0x0000004215027224 */ /* 0x020fe200078e02ff */
[----:B------:R-:W-:Y:S02]  /*1c20*/  LEA.HI R6, R7, R72, RZ, 0x6 ;  /* 0x0000004807067211 */ /* 0x000fe400078f30ff */
[----:B------:R-:W-:-:S02]  /*1c30*/  LOP3.LUT R21, R29, 0x38, R12, 0xf8, !PT ;  /* 0x000000381d157812 */ /* 0x000fc400078ef80c */
[----:B------:R-:W-:Y:S02]  /*1c40*/  SHF.R.U32.HI R156, RZ, 0x3, R29 ;  /* 0x00000003ff9c7819 */ /* 0x000fe4000001161d */
[----:B------:R-:W-:Y:S01]  /*1c50*/  LEA.HI R4, R4, R71, RZ, 0x1 ;  /* 0x0000004704047211 */ /* 0x000fe200078f08ff */
[----:B------:R-:W-:Y:S01]  /*1c60*/  IMAD.IADD R18, R9, 0x1, -R18 ;  /* 0x0000000109127824 */ /* 0x000fe200078e0a12 */
[----:B------:R-:W-:Y:S01]  /*1c70*/  LOP3.LUT R156, R21, R156, RZ, 0x3c, !PT ;  /* 0x0000009c159c7212 */ /* 0x000fe200078e3cff */
[----:B------:R-:W-:Y:S01]  /*1c80*/  IMAD.SHL.U32 R9, R6, 0x8, RZ ;  /* 0x0000000806097824 */ /* 0x000fe200078e00ff */
[----:B------:R-:W-:-:S04]  /*1c90*/  LOP3.LUT R4, R4, 0xfffffffe, RZ, 0xc0, !PT ;  /* 0xfffffffe04047812 */ /* 0x000fc800078ec0ff */
[----:B------:R-:W-:Y:S01]  /*1ca0*/  LOP3.LUT R156, R156, 0xfffffe00, R9, 0xf8, !PT ;  /* 0xfffffe009c9c7812 */ /* 0x000fe200078ef809 */
[----:B------:R-:W-:Y:S02]  /*1cb0*/  IMAD.IADD R71, R71, 0x1, -R4 ;  /* 0x0000000147477824 */ /* 0x000fe400078e0a04 */
[----:B------:R-:W-:Y:S02]  /*1cc0*/  IMAD.SHL.U32 R9, R18, 0x40, RZ ;  /* 0x0000004012097824 */ /* 0x000fe400078e00ff */
[C---:B------:R-:W-:Y:S02]  /*1cd0*/  IMAD R2, R10.reuse, R67, R2 ;  /* 0x000000430a027224 */ /* 0x040fe400078e0202 */
[----:B------:R-:W-:Y:S01]  /*1ce0*/  IMAD.WIDE.U32 R30, R10, R66, R30 ;  /* 0x000000420a1e7225 */ /* 0x000fe200078e001e */
[----:B------:R-:W-:Y:S02]  /*1cf0*/  LOP3.LUT R9, R9, 0x1c0, RZ, 0xc0, !PT ;  /* 0x000001c009097812 */ /* 0x000fe400078ec0ff */
[----:B------:R-:W-:Y:S01]  /*1d00*/  SHF.R.S32.HI R75, RZ, 0x1f, R214 ;  /* 0x0000001fff4b7819 */ /* 0x000fe200000114d6 */
[----:B------:R-:W-:-:S02]  /*1d10*/  IMAD.SHL.U32 R10, R71, 0x8, RZ ;  /* 0x00000008470a7824 */ /* 0x000fc400078e00ff */
[----:B------:R-:W-:Y:S02]  /*1d20*/  IMAD.IADD R29, R31, 0x1, R2 ;  /* 0x000000011f1d7824 */ /* 0x000fe400078e0202 */
[----:B------:R-:W-:Y:S01]  /*1d30*/  IMAD.MOV.U32 R28, RZ, RZ, R30 ;  /* 0x000000ffff1c7224 */ /* 0x000fe200078e001e */
[----:B------:R-:W-:Y:S01]  /*1d40*/  LOP3.LUT R10, R9, 0x8, R10, 0xf8, !PT ;  /* 0x00000008090a7812 */ /* 0x000fe200078ef80a */
[----:B------:R-:W-:Y:S01]  /*1d50*/  IMAD R21, R27, R11, RZ ;  /* 0x0000000b1b157224 */ /* 0x000fe200078e02ff */
[----:B------:R-:W-:-:S03]  /*1d60*/  SHF.R.U32.HI R9, RZ, 0x3, R9 ;  /* 0x00000003ff097819 */ /* 0x000fc60000011609 */
[-C--:B------:R-:W-:Y:S01]  /*1d70*/  IMAD R2, R8, R26.reuse, R21 ;  /* 0x0000001a08027224 */ /* 0x080fe200078e0215 */
[----:B------:R-:W-:Y:S01]  /*1d80*/  LOP3.LUT R9, R10, R9, RZ, 0x3c, !PT ;  /* 0x000000090a097212 */ /* 0x000fe200078e3cff */
[----:B------:R-:W-:Y:S02]  /*1d90*/  IMAD.SHL.U32 R10, R19, 0x40, RZ ;  /* 0x00000040130a7824 */ /* 0x000fe400078e00ff */
[----:B------:R-:W-:Y:S01]  /*1da0*/  IMAD.WIDE.U32 R26, R11, R26, R28 ;  /* 0x0000001a0b1a7225 */ /* 0x000fe200078e001c */
[C---:B------:R-:W-:Y:S02]  /*1db0*/  LOP3.LUT P3, RZ, R18.reuse, 0x4, RZ, 0xc0, !PT ;  /* 0x0000000412ff7812 */ /* 0x040fe4000786c0ff */
[----:B------:R-:W-:Y:S02]  /*1dc0*/  LOP3.LUT P2, RZ, R18, 0x2, RZ, 0xc0, !PT ;  /* 0x0000000212ff7812 */ /* 0x000fe4000784c0ff */
[----:B------:R-:W-:Y:S01]  /*1dd0*/  LOP3.LUT R55, R9, 0xfffffe00, R10, 0xf8, !PT ;  /* 0xfffffe0009377812 */ /* 0x000fe200078ef80a */
[----:B------:R-:W-:Y:S01]  /*1de0*/  VIADD R10, R12, 0x40 ;  /* 0x000000400c0a7836 */ /* 0x000fe20000000000 */
[----:B------:R-:W-:Y:S01]  /*1df0*/  IADD3 R27, R27, R2, RZ ;  /* 0x000000021b1b7210 */ /* 0x000fe20007ffe0ff */
[----:B------:R-:W-:Y:S01]  /*1e00*/  IMAD R169, R67, R160, RZ ;  /* 0x000000a043a97224 */ /* 0x000fe200078e02ff */
[----:B------:R-:W-:-:S02]  /*1e10*/  SHF.R.S32.HI R161, RZ, 0x1f, R160 ;  /* 0x0000001fffa17819 */ /* 0x000fc400000114a0 */
[----:B------:R-:W-:Y:S01]  /*1e20*/  SHF.R.S32.HI R9, RZ, 0x1f, R213 ;  /* 0x0000001fff097819 */ /* 0x000fe200000114d5 */
[----:B------:R-:W-:-:S04]  /*1e30*/  IMAD.WIDE.U32 R26, R160, R66, R26 ;  /* 0x00000042a01a7225 */ /* 0x000fc800078e001a */
[----:B------:R-:W-:-:S04]  /*1e40*/  IMAD R169, R161, R66, R169 ;  /* 0x00000042a1a97224 */ /* 0x000fc800078e02a9 */
[----:B------:R-:W-:Y:S02]  /*1e50*/  IMAD.IADD R169, R27, 0x1, R169 ;  /* 0x000000011ba97824 */ /* 0x000fe400078e02a9 */
[----:B------:R-:W-:-:S04]  /*1e60*/  IMAD.WIDE R164, R215, 0x40, R160 ;  /* 0x00000040d7a47825 */ /* 0x000fc800078e02a0 */
[----:B------:R-:W-:Y:S01]  /*1e70*/  IMAD R157, R65, R160, RZ ;  /* 0x000000a0419d7224 */ /* 0x000fe200078e02ff */
[----:B------:R-:W-:-:S03]  /*1e80*/  LEA.HI R68, R7, R72, RZ, 0x5 ;  /* 0x0000004807447211 */ /* 0x000fc600078f28ff */
[----:B------:R-:W-:Y:S01]  /*1e90*/  IMAD R157, R161, R64, R157 ;  /* 0x00000040a19d7224 */ /* 0x000fe200078e029d */
[----:B------:R-:W-:Y:S01]  /*1ea0*/  LOP3.LUT R73, R68, 0xffffffe0, RZ, 0xc0, !PT ;  /* 0xffffffe044497812 */ /* 0x000fe200078ec0ff */
[----:B------:R-:W-:Y:S02]  /*1eb0*/  IMAD.MOV.U32 R56, RZ, RZ, 0x10 ;  /* 0x00000010ff387424 */ /* 0x000fe400078e00ff */
[----:B------:R-:W-:Y:S01]  /*1ec0*/  IMAD.MOV.U32 R54, RZ, RZ, 0x20 ;  /* 0x00000020ff367424 */ /* 0x000fe200078e00ff */
[----:B------:R-:W-:Y:S01]  /*1ed0*/  SHF.L.U64.HI R209, R64, 0x4, R65 ;  /* 0x0000000440d17819 */ /* 0x000fe20000010241 */
[----:B------:R-:W-:Y:S01]  /*1ee0*/  IMAD.SHL.U32 R206, R66, 0x10, RZ ;  /* 0x0000001042ce7824 */ /* 0x000fe200078e00ff */
[----:B------:R-:W-:Y:S01]  /*1ef0*/  SHF.L.U32 R208, R64, 0x4, RZ ;  /* 0x0000000440d07819 */ /* 0x000fe200000006ff */
[----:B------:R-:W-:Y:S01]  /*1f00*/  IMAD.IADD R73, R72, 0x1, -R73 ;  /* 0x0000000148497824 */ /* 0x000fe200078e0a49 */
[----:B------:R-:W-:Y:S01]  /*1f10*/  SHF.L.U64.HI R207, R66, 0x4, R67 ;  /* 0x0000000442cf7819 */ /* 0x000fe20000010243 */
[----:B------:R-:W-:Y:S01]  /*1f20*/  IMAD.SHL.U32 R77, R70, 0x4, RZ ;  /* 0x00000004464d7824 */ /* 0x000fe200078e00ff */
[----:B------:R-:W-:-:S02]  /*1f30*/  SHF.R.S32.HI R68, RZ, 0x5, R68 ;  /* 0x00000005ff447819 */ /* 0x000fc40000011444 */
[----:B------:R-:W-:Y:S02]  /*1f40*/  SEL R56, R56, 0xfffffff0, !P2 ;  /* 0xfffffff038387807 */ /* 0x000fe40005000000 */
[----:B------:R-:W-:Y:S01]  /*1f50*/  SEL R54, R54, 0xffffffe0, !P3 ;  /* 0xffffffe036367807 */ /* 0x000fe20005800000 */
[-C--:B--2---:R-:W-:Y:S02]  /*1f60*/  @P0 IMAD R6, R171, R218.reuse, RZ ;  /* 0x000000daab060224 */ /* 0x084fe400078e02ff */
        /* <DEDUP_REMOVED lines=10> */
[----:B----4-:R-:W-:-:S03]  /*2010*/  ISETP.GE.AND P0, PT, R10, R79, PT ;  /* 0x0000004f0a00720c */ /* 0x010fc60003f06270 */
[----:B------:R-:W-:Y:S02]  /*2020*/  IMAD.X R19, R13, 0x1, R21, P1 ;  /* 0x000000010d137824 */ /* 0x000fe400008e0615 */
[----:B------:R-:W-:Y:S02]  /*2030*/  IMAD R2, R22, R9, R2 ;  /* 0x0000000916027224 */ /* 0x000fe400078e0202 */
[----:B------:R-:W-:Y:S01]  /*2040*/  IMAD.WIDE.U32 R22, R213, R22, R18 ;  /* 0x00000016d5167225 */ /* 0x000fe200078e0012 */
[----:B------:R-:W-:Y:S02]  /*2050*/  SEL R19, RZ, 0xffffffff, P0 ;  /* 0xffffffffff137807 */ /* 0x000fe40000000000 */
[----:B------:R-:W-:-:S04]  /*2060*/  LEA R168, P0, R26, R14, 0x1 ;  /* 0x0000000e1aa87211 */ /* 0x000fc800078008ff */
[----:B------:R-:W-:Y:S02]  /*2070*/  LEA.HI.X R169, R26, R15, R169, 0x1, P0 ;  /* 0x0000000f1aa97211 */ /* 0x000fe400000f0ca9 */
[----:B------:R-:W-:Y:S01]  /*2080*/  SHF.R.S32.HI R15, RZ, 0x1f, R76 ;  /* 0x0000001fff0f7819 */ /* 0x000fe2000001144c */
[C---:B------:R-:W-:Y:S01]  /*2090*/  VIADD R9, R12.reuse, 0x80 ;  /* 0x000000800c097836 */ /* 0x040fe20000000000 */
[----:B------:R-:W-:Y:S02]  /*20a0*/  ISETP.GE.AND P1, PT, R12, R79, PT ;  /* 0x0000004f0c00720c */ /* 0x000fe40003f26270 */
[----:B------:R-:W-:Y:S01]  /*20b0*/  LEA.HI R100, R15, R76, RZ, 0x6 ;  /* 0x0000004c0f647211 */ /* 0x000fe200078f30ff */
[----:B------:R-:W-:Y:S01]  /*20c0*/  IMAD.IADD R23, R23, 0x1, R2 ;  /* 0x0000000117177824 */ /* 0x000fe200078e0202 */
[----:B------:R-:W-:Y:S02]  /*20d0*/  SEL R2, RZ, 0x1, P1 ;  /* 0x00000001ff027807 */ /* 0x000fe40000800000 */
[----:B------:R-:W-:-:S02]  /*20e0*/  SHF.R.S32.HI R100, RZ, 0x6, R100 ;  /* 0x00000006ff647819 */ /* 0x000fc40000011464 */
[----:B------:R-:W-:Y:S02]  /*20f0*/  ISETP.GE.AND P1, PT, R9, R79, PT ;  /* 0x0000004f0900720c */ /* 0x000fe40003f26270 */
[----:B------:R-:W-:Y:S02]  /*2100*/  VIMNMX R100, RZ, R100, !PT ;  /* 0x00000064ff647248 */ /* 0x000fe40007fe0100 */
[----:B------:R-:W-:Y:S02]  /*2110*/  IADD3 R158, P0, R12, R0, RZ ;  /* 0x000000000c9e7210 */ /* 0x000fe40007f1e0ff */
[----:B------:R-:W-:Y:S02]  /*2120*/  SEL R74, RZ, 0x4, P1 ;  /* 0x00000004ff4a7807 */ /* 0x000fe40000800000 */
[----:B------:R-:W-:Y:S01]  /*2130*/  ISETP.GT.AND P1, PT, R133, R100, PT ;  /* 0x000000648500720c */ /* 0x000fe20003f24270 */
[----:B------:R-:W-:Y:S02]  /*2140*/  IMAD.X R159, R13, 0x1, R3, P0 ;  /* 0x000000010d9f7824 */ /* 0x000fe400000e0603 */
[----:B------:R-:W-:-:S02]  /*2150*/  IMAD.SHL.U32 R19, R19, 0x2, RZ ;  /* 0x0000000213137824 */ /* 0x000fc400078e00ff */
        /* <DEDUP_REMOVED lines=11> */
[----:B------:R-:W-:Y:S06]  /*2210*/  @!P1 BRA `(.L_x_1144) ;  /* 0x0000008c00689947 */ /* 0x000fec0003800000 */
[----:B------:R-:W2:Y:S04]  /*2220*/  LD.E.64 R32, desc[UR6][R16.64+0x120] ;  /* 0x0001200610207980 */ /* 0x000ea8000c101b00 */
[----:B------:R-:W3:Y:S04]  /*2230*/  LD.E.64 R34, desc[UR6][R16.64+0x118] ;  /* 0x0001180610227980 */ /* 0x000ee8000c101b00 */
[----:B------:R-:W4:Y:S04]  /*2240*/  LD.E.64 R176, desc[UR6][R16.64+0x130] ;  /* 0x0001300610b07980 */ /* 0x000f28000c101b00 */
[----:B------:R-:W5:Y:S04]  /*2250*/  LD.E.64 R178, desc[UR6][R16.64+0x128] ;  /* 0x0001280610b27980 */ /* 0x000f68000c101b00 */
[----:B------:R-:W5:Y:S04]  /*2260*/  LD.E.64 R28, desc[UR6][R16.64+0x140] ;  /* 0x00014006101c7980 */ /* 0x000f68000c101b00 */
[----:B------:R-:W5:Y:S04]  /*2270*/  LD.E.64 R26, desc[UR6][R16.64+0x138] ;  /* 0x00013806101a7980 */ /* 0x000f68000c101b00 */
[----:B------:R-:W5:Y:S04]  /*2280*/  LD.E R18, desc[UR6][R16.64+0xd0] ;  /* 0x0000d00610127980 */ /* 0x000f68000c101900 */
[----:B------:R-:W5:Y:S04]  /*2290*/  LD.E.64 R22, desc[UR6][R16.64+0x110] ;  /* 0x0001100610167980 */ /* 0x000f68000c101b00 */
[----:B------:R-:W5:Y:S04]  /*22a0*/  LD.E.64 R24, desc[UR6][R16.64+0x108] ;  /* 0x0001080610187980 */ /* 0x000f68000c101b00 */
[----:B------:R-:W5:Y:S04]  /*22b0*/  LD.E.64 R14, desc[UR6][R16.64+0x150] ;  /* 0x00015006100e7980 */ /* 0x000f68000c101b00 */
[----:B------:R-:W5:Y:S01]  /*22c0*/  LD.E.64 R6, desc[UR6][R16.64+0x148] ;  /* 0x0001480610067980 */ /* 0x000f62000c101b00 */
[----:B------:R-:W-:-:S02]  /*22d0*/  SHF.R.S32.HI R3, RZ, 0x1f, R5 ;  /* 0x0000001fff037819 */ /* 0x000fc40000011405 */
[----:B------:R-:W-:Y:S01]  /*22e0*/  SHF.R.S32.HI R21, RZ, 0x1f, R76 ;  /* 0x0000001fff157819 */ /* 0x000fe2000001144c */
[----:B------:R-:W-:Y:S02]  /*22f0*/  IMAD.IADD R20, R20, 0x1, R5 ;  /* 0x0000000114147824 */ /* 0x000fe400078e0205 */
        /* <DEDUP_REMOVED lines=18> */
[-C--:B--2---:R-:W-:Y:S02]  /*2420*/  IMAD R0, R33, R214.reuse, RZ ;  /* 0x000000d621007224 */ /* 0x084fe400078e02ff */
[----:B---3--:R-:W-:Y:S02]  /*2430*/  IMAD R2, R35, R214, RZ ;  /* 0x000000d623027224 */ /* 0x008fe400078e02ff */
[----:B------:R-:W-:Y:S02]  /*2440*/  IMAD R0, R32, R75, R0 ;  /* 0x0000004b20007224 */ /* 0x000fe400078e0200 */
[----:B------:R-:W-:-:S04]  /*2450*/  IMAD.WIDE.U32 R32, R214, R32, R12 ;  /* 0x00000020d6207225 */ /* 0x000fc800078e000c */
[----:B------:R-:W-:-:S04]  /*2460*/  IMAD.WIDE.U32 R30, R214, R34, R12 ;  /* 0x00000022d61e7225 */ /* 0x000fc800078e000c */
[----:B------:R-:W-:Y:S02]  /*2470*/  IMAD R2, R34, R75, R2 ;  /* 0x0000004b22027224 */ /* 0x000fe400078e0202 */
[----:B------:R-:W-:Y:S02]  /*2480*/  IMAD.IADD R33, R33, 0x1, R0 ;  /* 0x0000000121217824 */ /* 0x000fe400078e0200 */
[-C--:B----4-:R-:W-:Y:S02]  /*2490*/  IMAD R4, R177, R5.reuse, RZ ;  /* 0x00000005b1047224 */ /* 0x090fe400078e02ff */
[----:B-----5:R-:W-:Y:S02]  /*24a0*/  IMAD R0, R179, R5, RZ ;  /* 0x00000005b3007224 */ /* 0x020fe400078e02ff */
        /* <DEDUP_REMOVED lines=56> */
[----:B------:R-:W-:Y:S01]  /*2830*/  SHF.L.U32 R102, R178, 0x4, RZ ;  /* 0x00000004b2667819 */ /* 0x000fe200000006ff */
        /* <DEDUP_REMOVED lines=54> */
.L_x_1238:
        /* <DEDUP_REMOVED lines=24> */
.L_x_1146:
[----:B------:R-:W-:Y:S05]  /*2d20*/  BSYNC B0 ;  /* 0x0000000000007941 */ /* 0x000fea0003800000 */
.L_x_1145:
[----:B------:R-:W-:Y:S04]  /*2d30*/  BSSY B0, `(.L_x_1147) ;  /* 0x000000f000007945 */ /* 0x000fe80003800000 */
[----:B------:R-:W-:Y:S05]  /*2d40*/  @!P0 BRA `(.L_x_1148) ;  /* 0x0000000000348947 */ /* 0x000fea0003800000 */
[----:B------:R-:W-:Y:S02]  /*2d50*/  ISETP.NE.AND P1, PT, R154, RZ, PT ;  /* 0x000000ff9a00720c */ /* 0x000fe40003f25270 */
[----:B------:R-:W-:Y:S02]  /*2d60*/  IADD3 R28, P0, R122, R117, RZ ;  /* 0x000000757a1c7210 */ /* 0x000fe40007f1e0ff */
[C---:B------:R-:W-:Y:S03]  /*2d70*/  LEA R2, P5, R206.reuse, R134, 0x1 ;  /* 0x00000086ce027211 */ /* 0x040fe600078a08ff */
        /* <DEDUP_REMOVED lines=10> */
.L_x_1148:
[----:B------:R-:W-:Y:S05]  /*2e20*/  BSYNC B0 ;  /* 0x0000000000007941 */ /* 0x000fea0003800000 */
.L_x_1147:
        /* <DEDUP_REMOVED lines=15> */
.L_x_1150:
[----:B------:R-:W-:Y:S05]  /*2f20*/  BSYNC B0 ;  /* 0x0000000000007941 */ /* 0x000fea0003800000 */
.L_x_1149:
        /* <DEDUP_REMOVED lines=15> */
.L_x_1152:
[----:B------:R-:W-:Y:S05]  /*3020*/  BSYNC B0 ;  /* 0x0000000000007941 */ /* 0x000fea0003800000 */
.L_x_1151:
        /* <DEDUP_REMOVED lines=66> */
.L_x_1159:
[----:B------:R-:W-:Y:S05]  /*3450*/  BSYNC B0 ;  /* 0x0000000000007941 */ /* 0x000fea0003800000 */
.L_x_1158:
        /* <DEDUP_REMOVED lines=48> */
.L_x_1161:
[----:B------:R-:W-:Y:S05]  /*3760*/  BSYNC B0 ;  /* 0x0000000000007941 */ /* 0x000fea0003800000 */
.L_x_1160:
        /* <DEDUP_REMOVED lines=47> */
.L_x_1157:
[----:B------:R-:W-:Y:S05]  /*3a60*/  BSYNC B1 ;  /* 0x0000000000017941 */ /* 0x000fea0003800000 */
.L_x_1156:
        /* <DEDUP_REMOVED lines=65> */
.L_x_1165:
[----:B------:R-:W-:Y:S05]  /*3e80*/  BSYNC B0 ;  /* 0x0000000000007941 */ /* 0x000fea0003800000 */
.L_x_1164:
        /* <DEDUP_REMOVED lines=51> */
.L_x_1167:
[----:B------:R-:W-:Y:S05]  /*41c0*/  BSYNC B0 ;  /* 0x0000000000007941 */ /* 0x000fea0003800000 */
.L_x_1166:
        /* <DEDUP_REMOVED lines=50> */
.L_x_1163:
[----:B------:R-:W-:Y:S05]  /*44f0*/  BSYNC B1 ;  /* 0x0000000000017941 */ /* 0x000fea0003800000 */
.L_x_1162:
        /* <DEDUP_REMOVED lines=65> */
.L_x_1171:
[----:B------:R-:W-:Y:S05]  /*4910*/  BSYNC B0 ;  /* 0x0000000000007941 */ /* 0x000fea0003800000 */
.L_x_1170:
        /* <DEDUP_REMOVED lines=51> */
.L_x_1173:
[----:B------:R-:W-:Y:S05]  /*4c50*/  BSYNC B0 ;  /* 0x0000000000007941 */ /* 0x000fea0003800000 */
.L_x_1172:
        /* <DEDUP_REMOVED lines=50> */
.L_x_1169:
[----:B------:R-:W-:Y:S05]  /*4f80*/  BSYNC B1 ;  /* 0x0000000000017941 */ /* 0x000fea0003800000 */
.L_x_1168:
        /* <DEDUP_REMOVED lines=67> */
.L_x_1177:
[----:B------:R-:W-:Y:S05]  /*53c0*/  BSYNC B0 ;  /* 0x0000000000007941 */ /* 0x000fea0003800000 */
.L_x_1176:
        /* <DEDUP_REMOVED lines=51> */
.L_x_1179:
[----:B------:R-:W-:Y:S05]  /*5700*/  BSYNC B0 ;  /* 0x0000000000007941 */ /* 0x000fea0003800000 */
.L_x_1178:
        /* <DEDUP_REMOVED lines=50> */
.L_x_1175:
[----:B------:R-:W-:Y:S05]  /*5a30*/  BSYNC B1 ;  /* 0x0000000000017941 */ /* 0x000fea0003800000 */
.L_x_1174:
[----:B------:R-:W2:Y:S02]  /*5a40*/  LD.E R3, desc[UR6][R16.64+0xd0] ;  /* 0x0000d00610037980 */ /* 0x000ea4000c101900 */
[----:B--2---:R-:W-:Y:S05]  /*5a50*/  IMAD.U32 R3, R3, -0x20, RZ ;  /* 0xffffffe003037824 */ /* 0x004fea00078e00ff */
[C---:B------:R-:W-:Y:S02]  /*5a60*/  LEA R18, P1, R3.reuse, R18, 0x1 ;  /* 0x0000001203127211 */ /* 0x040fe400078208ff */
[C---:B------:R-:W-:Y:S02]  /*5a70*/  LEA R58, P0, R3.reuse, R58, 0x1 ;  /* 0x0000003a033a7211 */ /* 0x040fe400078008ff */
[C---:B------:R-:W-:Y:S02]  /*5a80*/  LEA.HI.X.SX32 R19, R3.reuse, R19, 0x1, P1 ;  /* 0x0000001303137211 */ /* 0x040fe400008f0eff */
[----:B------:R-:W-:Y:S01]  /*5a90*/  LEA.HI.X.SX32 R59, R3, R59, 0x1, P0 ;  /* 0x0000003b033b7211 */ /* 0x000fe200000f0eff */
[----:B------:R-:W-:Y:S05]  /*5aa0*/  BRA `(.L_x_1180) ;  /* 0x0000004c00a87947 */ /* 0x000fea0003800000 */
.L_x_1155:
        /* <DEDUP_REMOVED lines=89> */
.L_x_1186:
[----:B------:R-:W-:Y:S05]  /*6040*/  BSYNC B0 ;  /* 0x0000000000007941 */ /* 0x000fea0003800000 */
.L_x_1185:
[----:B-----5:R2:W-:Y:S02]  /*6050*/  ST.E.128 desc[UR6][R130.64], R48 ;  /* 0x0000003082007985 */ /* 0x0205e4000c101d06 */
.L_x_1184:
[----:B------:R-:W-:Y:S05]  /*6060*/  BSYNC B1 ;  /* 0x0000000000017941 */ /* 0x000fea0003800000 */
.L_x_1183:
        /* <DEDUP_REMOVED lines=87> */
.L_x_1190:
[----:B------:R-:W-:Y:S05]  /*65e0*/  BSYNC B0 ;  /* 0x0000000000007941 */ /* 0x000fea0003800000 */
.L_x_1189:
[----:B-----5:R3:W-:Y:S02]  /*65f0*/  ST.E.128 desc[UR6][R130.64+0x80], R48 ;  /* 0x0000803082007985 */ /* 0x0207e4000c101d06 */
.L_x_1188:
[----:B------:R-:W-:Y:S05]  /*6600*/  BSYNC B1 ;  /* 0x0000000000017941 */ /* 0x000fea0003800000 */
.L_x_1187:
        /* <DEDUP_REMOVED lines=86> */
.L_x_1192:
[----:B------:R-:W-:Y:S05]  /*6b70*/  BSYNC B0 ;  /* 0x0000000000007941 */ /* 0x000fea0003800000 */
.L_x_1191:
[----:B-----5:R4:W-:Y:S02]  /*6b80*/  ST.E.128 desc[UR6][R130.64+0x100], R48 ;  /* 0x0001003082007985 */ /* 0x0209e4000c101d06 */
.L_x_1182:
[----:B------:R-:W-:Y:S05]  /*6b90*/  BSYNC B2 ;  /* 0x0000000000027941 */ /* 0x000fea0003800000 */
.L_x_1181:
        /* <DEDUP_REMOVED lines=99> */
.L_x_1198:
[----:B------:R-:W-:Y:S05]  /*71d0*/  BSYNC B0 ;  /* 0x0000000000007941 */ /* 0x000fea0003800000 */
.L_x_1197:
[----:B-----5:R3:W-:Y:S02]  /*71e0*/  ST.E.128 desc[UR6][R188.64], R48 ;  /* 0x00000030bc007985 */ /* 0x0207e4000c101d06 */
.L_x_1196:
[----:B------:R-:W-:Y:S05]  /*71f0*/  BSYNC B1 ;  /* 0x0000000000017941 */ /* 0x000fea0003800000 */
.L_x_1195:
        /* <DEDUP_REMOVED lines=94> */
.L_x_1202:
[----:B------:R-:W-:Y:S05]  /*77e0*/  BSYNC B0 ;  /* 0x0000000000007941 */ /* 0x000fea0003800000 */
.L_x_1201:
[----:B-----5:R3:W-:Y:S02]  /*77f0*/  ST.E.128 desc[UR6][R188.64], R48 ;  /* 0x00000030bc007985 */ /* 0x0207e4000c101d06 */
.L_x_1200:
[----:B------:R-:W-:Y:S05]  /*7800*/  BSYNC B1 ;  /* 0x0000000000017941 */ /* 0x000fea0003800000 */
.L_x_1199:
        /* <DEDUP_REMOVED lines=93> */
.L_x_1204:
[----:B------:R-:W-:Y:S05]  /*7de0*/  BSYNC B0 ;  /* 0x0000000000007941 */ /* 0x000fea0003800000 */
.L_x_1203:
[----:B-----5:R3:W-:Y:S02]  /*7df0*/  ST.E.128 desc[UR6][R188.64], R48 ;  /* 0x00000030bc007985 */ /* 0x0207e4000c101d06 */
.L_x_1194:
[----:B------:R-:W-:Y:S05]  /*7e00*/  BSYNC B2 ;  /* 0x0000000000027941 */ /* 0x000fea0003800000 */
.L_x_1193:
        /* <DEDUP_REMOVED lines=99> */
.L_x_1210:
[----:B------:R-:W-:Y:S05]  /*8440*/  BSYNC B0 ;  /* 0x0000000000007941 */ /* 0x000fea0003800000 */
.L_x_1209:
[----:B-----5:R3:W-:Y:S02]  /*8450*/  ST.E.128 desc[UR6][R188.64], R48 ;  /* 0x00000030bc007985 */ /* 0x0207e4000c101d06 */
.L_x_1208:
[----:B------:R-:W-:Y:S05]  /*8460*/  BSYNC B1 ;  /* 0x0000000000017941 */ /* 0x000fea0003800000 */
.L_x_1207:
        /* <DEDUP_REMOVED lines=94> */
.L_x_1214:
[----:B------:R-:W-:Y:S05]  /*8a50*/  BSYNC B0 ;  /* 0x0000000000007941 */ /* 0x000fea0003800000 */
.L_x_1213:
[----:B-----5:R3:W-:Y:S02]  /*8a60*/  ST.E.128 desc[UR6][R188.64], R48 ;  /* 0x00000030bc007985 */ /* 0x0207e4000c101d06 */
.L_x_1212:
[----:B------:R-:W-:Y:S05]  /*8a70*/  BSYNC B1 ;  /* 0x0000000000017941 */ /* 0x000fea0003800000 */
.L_x_1211:
        /* <DEDUP_REMOVED lines=93> */
.L_x_1216:
[----:B------:R-:W-:Y:S05]  /*9050*/  BSYNC B0 ;  /* 0x0000000000007941 */ /* 0x000fea0003800000 */
.L_x_1215:
[----:B-----5:R3:W-:Y:S02]  /*9060*/  ST.E.128 desc[UR6][R188.64], R48 ;  /* 0x00000030bc007985 */ /* 0x0207e4000c101d06 */
.L_x_1206:
[----:B------:R-:W-:Y:S05]  /*9070*/  BSYNC B2 ;  /* 0x0000000000027941 */ /* 0x000fea0003800000 */
.L_x_1205:
        /* <DEDUP_REMOVED lines=101> */
.L_x_1222:
[----:B------:R-:W-:Y:S05]  /*96d0*/  BSYNC B0 ;  /* 0x0000000000007941 */ /* 0x000fea0003800000 */
.L_x_1221:
[----:B-----5:R3:W-:Y:S02]  /*96e0*/  ST.E.128 desc[UR6][R184.64], R48 ;  /* 0x00000030b8007985 */ /* 0x0207e4000c101d06 */
.L_x_1220:
[----:B------:R-:W-:Y:S05]  /*96f0*/  BSYNC B1 ;  /* 0x0000000000017941 */ /* 0x000fea0003800000 */
.L_x_1219:
        /* <DEDUP_REMOVED lines=94> */
.L_x_1226:
[----:B------:R-:W-:Y:S05]  /*9ce0*/  BSYNC B0 ;  /* 0x0000000000007941 */ /* 0x000fea0003800000 */
.L_x_1225:
[----:B-----5:R3:W-:Y:S02]  /*9cf0*/  ST.E.128 desc[UR6][R184.64], R48 ;  /* 0x00000030b8007985 */ /* 0x0207e4000c101d06 */
.L_x_1224:
[----:B------:R-:W-:Y:S05]  /*9d00*/  BSYNC B1 ;  /* 0x0000000000017941 */ /* 0x000fea0003800000 */
.L_x_1223:
        /* <DEDUP_REMOVED lines=93> */
.L_x_1228:
[----:B------:R-:W-:Y:S05]  /*a2e0*/  BSYNC B0 ;  /* 0x0000000000007941 */ /* 0x000fea0003800000 */
.L_x_1227:
[----:B-----5:R3:W-:Y:S02]  /*a2f0*/  ST.E.128 desc[UR6][R184.64], R48 ;  /* 0x00000030b8007985 */ /* 0x0207e4000c101d06 */
.L_x_1218:
[----:B------:R-:W-:Y:S05]  /*a300*/  BSYNC B2 ;  /* 0x0000000000027941 */ /* 0x000fea0003800000 */
.L_x_1217:
[----:B------:R-:W4:Y:S02]  /*a310*/  LD.E R3, desc[UR6][R16.64+0xd0] ;  /* 0x0000d00610037980 */ /* 0x000f24000c101900 */
[----:B----4-:R-:W-:Y:S05]  /*a320*/  IMAD.U32 R3, R3, -0x20, RZ ;  /* 0xffffffe003037824 */ /* 0x010fea00078e00ff */
[C---:B------:R-:W-:Y:S02]  /*a330*/  LEA R128, P1, R3.reuse, R128, 0x1 ;  /* 0x0000008003807211 */ /* 0x040fe400078208ff */
[C---:B------:R-:W-:Y:S02]  /*a340*/  LEA R126, P0, R3.reuse, R126, 0x1 ;  /* 0x0000007e037e7211 */ /* 0x040fe400078008ff */
[C---:B------:R-:W-:Y:S02]  /*a350*/  LEA.HI.X.SX32 R129, R3.reuse, R129, 0x1, P1 ;  /* 0x0000008103817211 */ /* 0x040fe400008f0eff */
[----:B------:R-:W-:Y:S01]  /*a360*/  LEA.HI.X.SX32 R127, R3, R127, 0x1, P0 ;  /* 0x0000007f037f7211 */ /* 0x000fe200000f0eff */
[----:B------:R-:W-:Y:S05]  /*a370*/  BRA `(.L_x_1180) ;  /* 0x0000000400747947 */ /* 0x000fea0003800000 */
.L_x_1154:
        /* <DEDUP_REMOVED lines=18> */
.L_x_1230:
[----:B------:R-:W-:Y:S05]  /*a4a0*/  BSYNC B0 ;  /* 0x0000000000007941 */ /* 0x000fea0003800000 */
.L_x_1229:
[----:B------:R-:W-:Y:S04]  /*a4b0*/  BSSY B0, `(.L_x_1231) ;  /* 0x0000018000007945 */ /* 0x000fe80003800000 */
[----:B------:R-:W-:Y:S05]  /*a4c0*/  @!P3 BRA `(.L_x_1232) ;  /* 0x000000000058b947 */ /* 0x000fea0003800000 */
[----:B------:R-:W-:Y:S02]  /*a4d0*/  ISETP.NE.AND P4, PT, R154, RZ, PT ;  /* 0x000000ff9a00720c */ /* 0x000fe40003f85270 */
[----:B------:R-:W-:Y:S11]  /*a4e0*/  ISETP.NE.AND P5, PT, R153, RZ, PT ;  /* 0x000000ff9900720c */ /* 0x000ff60003fa5270 */
[----:B-1----:R-:W-:Y:S02]  /*a4f0*/  @P4 LEA R4, P2, R102, R124, 0x1 ;  /* 0x0000007c66044211 */ /* 0x002fe400078408ff */
[----:B------:R-:W-:Y:S02]  /*a500*/  @P4 LEA R32, P3, R208, R130, 0x1 ;  /* 0x00000082d0204211 */ /* 0x000fe400078608ff */
        /* <DEDUP_REMOVED lines=18> */
.L_x_1232:
[----:B------:R-:W-:Y:S05]  /*a630*/  BSYNC B0 ;  /* 0x0000000000007941 */ /* 0x000fea0003800000 */
.L_x_1231:
        /* <DEDUP_REMOVED lines=24> */
.L_x_1234:
[----:B------:R-:W-:Y:S05]  /*a7c0*/  BSYNC B0 ;  /* 0x0000000000007941 */ /* 0x000fea0003800000 */
.L_x_1233:
        /* <DEDUP_REMOVED lines=24> */
.L_x_1180:
[----:B------:R-:W-:Y:S05]  /*a950*/  BSYNC B3 ;  /* 0x0000000000037941 */ /* 0x000fea0003800000 */
.L_x_1153:
        /* <DEDUP_REMOVED lines=89> */
.L_x_1236:
        /* <DEDUP_REMOVED lines=8> */
.L_x_1237:
[----:B------:R-:W-:Y:S05]  /*af70*/  BSYNC B0 ;  /* 0x0000000000007941 */ /* 0x000fea0003800000 */
.L_x_1235:
[----:B------:R-:W-:Y:S04]  /*af80*/  IADD3 R11, R11, -0x1, RZ ;  /* 0xffffffff0b0b7810 */ /* 0x000fe80007ffe0ff */
[----:B------:R-:W-:Y:S11]  /*af90*/  ISETP.GT.AND P0, PT, R11, R100, PT ;  /* 0x000000640b00720c */ /* 0x000ff60003f04270 */
[----:B------:R-:W-:Y:S02]  /*afa0*/  @!UPT UIADD3 URZ, URZ, URZ, URZ ;  /* 0x0000003f3f3ff290 */ /* 0x000fe4000fffe03f */
[----:B------:R-:W-:Y:S05]  /*afb0*/  @P0 BRA `(.L_x_1238) ;  /* 0xffffff7800f80947 */ /* 0x000fea000383ffff */
.L_x_1144:
        /* <DEDUP_REMOVED lines=23> */
[CC--:B------:R-:W-:Y:S02]  /*b130*/  LEA R19, P0, R170.reuse, R164.reuse, 0x5 ;  /* 0x000000a4aa137211 */ /* 0x0c0fe400078028ff */
[----:B------:R-:W-:Y:S02]  /*b140*/  IADD3 R5, P1, R5, R164, RZ ;  /* 0x000000a405057210 */ /* 0x000fe40007f3e0ff */
[----:B------:R-:W-:Y:S02]  /*b150*/  LEA.HI.X R6, R170, R167, R171, 0x5, P0 ;  /* 0x000000a7aa067211 */ /* 0x000fe400000f2cab */
[----:B---3--:R-:W-:Y:S01]  /*b160*/  ISETP.NE.AND P4, PT, R0, RZ, PT ;  /* 0x000000ff0000720c */ /* 0x008fe20003f85270 */
[----:B------:R-:W-:Y:S01]  /*b170*/  IMAD.MOV.U32 R166, RZ, RZ, R164 ;  /* 0x000000ffffa67224 */ /* 0x000fe200078e00a4 */
[CC--:B------:R-:W-:Y:S02]  /*b180*/  LEA R48, P2, R164.reuse, R172.reuse, 0x1 ;  /* 0x000000aca4307211 */ /* 0x0c0fe400078408ff */
        /* <DEDUP_REMOVED lines=11> */
[----:B------:R-:W-:Y:S01]  /*b240*/  IMAD.IADD R19, R216, 0x1, -R57 ;  /* 0x00000001d8137824 */ /* 0x000fe200078e0a39 */
[----:B------:R-:W-:Y:S01]  /*b250*/  LEA R40, P1, R166, R172, 0x1 ;  /* 0x000000aca6287211 */ /* 0x000fe200078208ff */
[----:B------:R-:W-:-:S03]  /*b260*/  IMAD.IADD R3, R167, 0x1, R4 ;  /* 0x00000001a7037824 */ /* 0x000fc600078e0204 */
[----:B------:R-:W-:Y:S01]  /*b270*/  ISETP.GE.AND P0, PT, R160, R19, PT ;  /* 0x00000013a000720c */ /* 0x000fe20003f06270 */
[----:B------:R-:W-:Y:S01]  /*b280*/  IMAD.SHL.U32 R45, R15, 0x10, RZ ;  /* 0x000000100f2d7824 */ /* 0x000fe200078e00ff */
[----:B------:R-:W-:Y:S02]  /*b290*/  LEA.HI.X R41, R166, R173, R3, 0x1, P1 ;  /* 0x000000ada6297211 */ /* 0x000fe400008f0c03 */
[----:B------:R-:W-:Y:S02]  /*b2a0*/  ISETP.GT.AND P0, PT, R72, -0x8, !P0 ;  /* 0xfffffff84800780c */ /* 0x000fe40004704270 */
[----:B--2---:R-:W-:-:S05]  /*b2b0*/  IADD3 R2, R2, R76, R57 ;  /* 0x0000004c02027210 */ /* 0x004fca0007ffe039 */
[----:B------:R-:W-:Y:S02]  /*b2c0*/  IMAD R21, R2, R15, RZ ;  /* 0x0000000f02157224 */ /* 0x000fe400078e02ff */
[----:B------:R-:W-:-:S03]  /*b2d0*/  IMAD.IADD R2, R77, 0x1, R18 ;  /* 0x000000014d027824 */ /* 0x000fc600078e0212 */
        /* <DEDUP_REMOVED lines=8> */
[----:B-----5:R-:W-:Y:S01]  /*b360*/  ISETP.GE.AND P2, PT, R12, R11, PT ;  /* 0x0000000b0c00720c */ /* 0x020fe20003f46270 */
        /* <DEDUP_REMOVED lines=51> */
.L_x_1247:
[----:B------:R-:W-:Y:S05]  /*b6a0*/  BSYNC B0 ;  /* 0x0000000000007941 */ /* 0x000fea0003800000 */
.L_x_1246:
[----:B-----5:R3:W-:Y:S02]  /*b6b0*/  STS.128 [R217], R20 ;  /* 0x00000014d9007388 */ /* 0x0207e40000000c00 */
.L_x_1245:
[----:B------:R-:W-:Y:S05]  /*b6c0*/  BSYNC B1 ;  /* 0x0000000000017941 */ /* 0x000fea0003800000 */
.L_x_1244:
        /* <DEDUP_REMOVED lines=46> */
.L_x_1251:
[----:B------:R-:W-:Y:S05]  /*b9b0*/  BSYNC B0 ;  /* 0x0000000000007941 */ /* 0x000fea0003800000 */
.L_x_1250:
[----:B-----5:R1:W-:Y:S02]  /*b9c0*/  STS.128 [R217+0x2000], R20 ;  /* 0x00200014d9007388 */ /* 0x0203e40000000c00 */
.L_x_1249:
[----:B------:R-:W-:Y:S05]  /*b9d0*/  BSYNC B1 ;  /* 0x0000000000017941 */ /* 0x000fea0003800000 */
.L_x_1248:
        /* <DEDUP_REMOVED lines=45> */
.L_x_1253:
[----:B------:R-:W-:Y:S05]  /*bcb0*/  BSYNC B0 ;  /* 0x0000000000007941 */ /* 0x000fea0003800000 */
.L_x_1252:
[----:B-----5:R3:W-:Y:S02]  /*bcc0*/  STS.128 [R217+0x4000], R20 ;  /* 0x00400014d9007388 */ /* 0x0207e40000000c00 */
.L_x_1243:
[----:B------:R-:W-:Y:S05]  /*bcd0*/  BSYNC B2 ;  /* 0x0000000000027941 */ /* 0x000fea0003800000 */
.L_x_1242:
[----:B------:R-:W-:Y:S01]  /*bce0*/  VIADD R6, R160, 0x10 ;  /* 0x00000010a0067836 */ /* 0x000fe20000000000 */
[----:B------:R-:W-:Y:S04]  /*bcf0*/  BSSY B2, `(.L_x_1254) ;  /* 0x000009d000027945 */ /* 0x000fe80003800000 */
[----:B------:R-:W-:-:S04]  /*bd00*/  ISETP.GE.AND P0, PT, R6, R19, PT ;  /* 0x000000130600720c */ /* 0x000fc80003f06270 */
[----:B------:R-:W-:-:S13]  /*bd10*/  ISETP.LT.OR P0, PT, R72, -0x87, P0 ;  /* 0xffffff794800780c */ /* 0x000fda0000701670 */
[----:B------:R-:W-:Y:S05]  /*bd20*/  @P0 BRA `(.L_x_1255) ;  /* 0x0000000800640947 */ /* 0x000fea0003800000 */
[----:B-----5:R-:W-:Y:S01]  /*bd30*/  ISETP.GE.AND P0, PT, R12, R11, PT ;  /* 0x0000000b0c00720c */ /* 0x020fe20003f06270 */
        /* <DEDUP_REMOVED lines=53> */
.L_x_1259:
[----:B------:R-:W-:Y:S05]  /*c090*/  BSYNC B0 ;  /* 0x0000000000007941 */ /* 0x000fea0003800000 */
.L_x_1258:
[----:B-----5:R3:W-:Y:S02]  /*c0a0*/  STS.128 [R217+0x800], R20 ;  /* 0x00080014d9007388 */ /* 0x0207e40000000c00 */
.L_x_1257:
[----:B------:R-:W-:Y:S05]  /*c0b0*/  BSYNC B1 ;  /* 0x0000000000017941 */ /* 0x000fea0003800000 */
.L_x_1256:
        /* <DEDUP_REMOVED lines=46> */
.L_x_1263:
[----:B------:R-:W-:Y:S05]  /*c3a0*/  BSYNC B0 ;  /* 0x0000000000007941 */ /* 0x000fea0003800000 */
.L_x_1262:
[----:B-----5:R3:W-:Y:S02]  /*c3b0*/  STS.128 [R217+0x2800], R20 ;  /* 0x00280014d9007388 */ /* 0x0207e40000000c00 */
.L_x_1261:
[----:B------:R-:W-:Y:S05]  /*c3c0*/  BSYNC B1 ;  /* 0x0000000000017941 */ /* 0x000fea0003800000 */
.L_x_1260:
[----:B------:R-:W-:-:S13]  /*c3d0*/  ISETP.GE.AND P0, PT, R9, R11, PT ;  /* 0x0000000b0900720c */ /* 0x000fda0003f06270 */
[----:B------:R1:W-:Y:S01]  /*c3e0*/  @P0 STS.128 [R217+0x4800], RZ ;  /* 0x004800ffd9000388 */ /* 0x0003e20000000c00 */
[----:B------:R-:W-:Y:S05]  /*c3f0*/  @P0 BRA `(.L_x_1255) ;  /* 0x0000000000b00947 */ /* 0x000fea0003800000 */
[----:B-1----:R-:W5:Y:S01]  /*c400*/  LD.E.128 R44, desc[UR6][R46.64+0x100] ;  /* 0x000100062e2c7980 */ /* 0x002f62000c101d00 */
        /* <DEDUP_REMOVED lines=8> */
[----:B---3--:R-:W-:Y:S02]  /*c490*/  SHF.L.U32 R20, R44, 0x10, RZ ;  /* 0x000000102c147819 */ /* 0x008fe400000006ff */
[----:B------:R-:W-:-:S02]  /*c4a0*/  LOP3.LUT R27, R47, 0xffff0000, RZ, 0xc0, !PT ;  /* 0xffff00002f1b7812 */ /* 0x000fc400078ec0ff */
[----:B------:R-:W-:Y:S02]  /*c4b0*/  LOP3.LUT R44, R44, 0xffff0000, RZ, 0xc0, !PT ;  /* 0xffff00002c2c7812 */ /* 0x000fe400078ec0ff */
[----:B------:R-:W-:Y:S02]  /*c4c0*/  LOP3.LUT R46, R46, 0xffff0000, RZ, 0xc0, !PT ;  /* 0xffff00002e2e7812 */ /* 0x000fe400078ec0ff */
[----:B------:R-:W-:Y:S02]  /*c4d0*/  SHF.L.U32 R29, R47, 0x10, RZ ;  /* 0x000000102f1d7819 */ /* 0x000fe400000006ff */
        /* <DEDUP_REMOVED lines=28> */
.L_x_1265:
[----:B------:R-:W-:Y:S05]  /*c6a0*/  BSYNC B0 ;  /* 0x0000000000007941 */ /* 0x000fea0003800000 */
.L_x_1264:
[----:B-----5:R1:W-:Y:S02]  /*c6b0*/  STS.128 [R217+0x4800], R44 ;  /* 0x0048002cd9007388 */ /* 0x0203e40000000c00 */
.L_x_1255:
[----:B------:R-:W-:Y:S05]  /*c6c0*/  BSYNC B2 ;  /* 0x0000000000027941 */ /* 0x000fea0003800000 */
.L_x_1254:
[----:B------:R-:W-:Y:S01]  /*c6d0*/  VIADD R8, R160, 0x20 ;  /* 0x00000020a0087836 */ /* 0x000fe20000000000 */
[----:B------:R-:W-:Y:S04]  /*c6e0*/  BSSY B2, `(.L_x_1266) ;  /* 0x000009e000027945 */ /* 0x000fe80003800000 */
[----:B------:R-:W-:-:S04]  /*c6f0*/  ISETP.GE.AND P0, PT, R8, R19, PT ;  /* 0x000000130800720c */ /* 0x000fc80003f06270 */
[----:B------:R-:W-:-:S13]  /*c700*/  ISETP.LT.OR P0, PT, R72, -0x107, P0 ;  /* 0xfffffef94800780c */ /* 0x000fda0000701670 */
[----:B------:R-:W-:Y:S05]  /*c710*/  @P0 BRA `(.L_x_1267) ;  /* 0x0000000800680947 */ /* 0x000fea0003800000 */
[----:B-----5:R-:W-:Y:S01]  /*c720*/  ISETP.GE.AND P0, PT, R12, R11, PT ;  /* 0x0000000b0c00720c */ /* 0x020fe20003f06270 */
        /* <DEDUP_REMOVED lines=54> */
.L_x_1271:
[----:B------:R-:W-:Y:S05]  /*ca90*/  BSYNC B0 ;  /* 0x0000000000007941 */ /* 0x000fea0003800000 */
.L_x_1270:
[----:B-----5:R1:W-:Y:S02]  /*caa0*/  STS.128 [R217+0x1000], R20 ;  /* 0x00100014d9007388 */ /* 0x0203e40000000c00 */
.L_x_1269:
[----:B------:R-:W-:Y:S05]  /*cab0*/  BSYNC B1 ;  /* 0x0000000000017941 */ /* 0x000fea0003800000 */
.L_x_1268:
        /* <DEDUP_REMOVED lines=46> */
.L_x_1275:
[----:B------:R-:W-:Y:S05]  /*cda0*/  BSYNC B0 ;  /* 0x0000000000007941 */ /* 0x000fea0003800000 */
.L_x_1274:
[----:B-----5:R3:W-:Y:S02]  /*cdb0*/  STS.128 [R217+0x3000], R20 ;  /* 0x00300014d9007388 */ /* 0x0207e40000000c00 */
.L_x_1273:
[----:B------:R-:W-:Y:S05]  /*cdc0*/  BSYNC B1 ;  /* 0x0000000000017941 */ /* 0x000fea0003800000 */
.L_x_1272:
        /* <DEDUP_REMOVED lines=8> */
[----:B------:R2:W4:Y:S01]  /*ce50*/  LD.E.64 R4, desc[UR6][R32.64+0x80] ;  /* 0x0000800620047980 */ /* 0x000522000c101b00 */
[C---:B-----5:R-:W-:Y:S01]  /*ce60*/  LOP3.LUT R0, R21.reuse, 0xffff0000, RZ, 0xc0, !PT ;  /* 0xffff000015007812 */ /* 0x060fe200078ec0ff */
[----:B------:R-:W-:Y:S01]  /*ce70*/  IMAD.U32 R28, R22, 0x10000, RZ ;  /* 0x00010000161c7824 */ /* 0x000fe200078e00ff */
[----:B------:R-:W-:Y:S02]  /*ce80*/  SHF.L.U32 R24, R21, 0x10, RZ ;  /* 0x0000001015187819 */ /* 0x000fe400000006ff */
[C---:B------:R-:W-:Y:S02]  /*ce90*/  SHF.L.U32 R21, R20.reuse, 0x10, RZ ;  /* 0x0000001014157819 */ /* 0x040fe400000006ff */
[----:B------:R-:W-:-:S02]  /*cea0*/  LOP3.LUT R30, R20, 0xffff0000, RZ, 0xc0, !PT ;  /* 0xffff0000141e7812 */ /* 0x000fc400078ec0ff */
[C---:B------:R-:W-:Y:S02]  /*ceb0*/  SHF.L.U32 R31, R23.reuse, 0x10, RZ ;  /* 0x00000010171f7819 */ /* 0x040fe400000006ff */
[----:B------:R-:W-:Y:S02]  /*cec0*/  LOP3.LUT R29, R23, 0xffff0000, RZ, 0xc0, !PT ;  /* 0xffff0000171d7812 */ /* 0x000fe400078ec0ff */
[----:B--2---:R-:W-:Y:S02]  /*ced0*/  LOP3.LUT R32, R22, 0xffff0000, RZ, 0xc0, !PT ;  /* 0xffff000016207812 */ /* 0x004fe400078ec0ff */
        /* <DEDUP_REMOVED lines=28> */
.L_x_1277:
[----:B------:R-:W-:Y:S05]  /*d0a0*/  BSYNC B0 ;  /* 0x0000000000007941 */ /* 0x000fea0003800000 */
.L_x_1276:
[----:B-----5:R3:W-:Y:S02]  /*d0b0*/  STS.128 [R217+0x5000], R20 ;  /* 0x00500014d9007388 */ /* 0x0207e40000000c00 */
.L_x_1267:
[----:B------:R-:W-:Y:S05]  /*d0c0*/  BSYNC B2 ;  /* 0x0000000000027941 */ /* 0x000fea0003800000 */
.L_x_1266:
[----:B------:R-:W-:-:S05]  /*d0d0*/  VIADD R4, R160, 0x30 ;  /* 0x00000030a0047836 */ /* 0x000fca0000000000 */
[----:B------:R-:W-:-:S04]  /*d0e0*/  ISETP.GE.AND P0, PT, R4, R19, PT ;  /* 0x000000130400720c */ /* 0x000fc80003f06270 */
[----:B------:R-:W-:-:S13]  /*d0f0*/  ISETP.LT.OR P0, PT, R72, -0x187, P0 ;  /* 0xfffffe794800780c */ /* 0x000fda0000701670 */
[----:B------:R-:W-:Y:S05]  /*d100*/  @P0 BRA `(.L_x_1278) ;  /* 0x0000005400e00947 */ /* 0x000fea0003800000 */
[----:B-----5:R-:W-:Y:S01]  /*d110*/  ISETP.GE.AND P0, PT, R12, R11, PT ;  /* 0x0000000b0c00720c */ /* 0x020fe20003f06270 */
        /* <DEDUP_REMOVED lines=35> */
[----:B------:R-:W-:Y:S01]  /*d350*/  FFMA.FTZ R31, R28, R23, -R31 ;  /* 0x000000171c1f7223 */ /* 0x000fe2000001081f */
        /* <DEDUP_REMOVED lines=18> */
.L_x_1282:
[----:B------:R-:W-:Y:S05]  /*d480*/  BSYNC B0 ;  /* 0x0000000000007941 */ /* 0x000fea0003800000 */
.L_x_1281:
[----:B-----5:R3:W-:Y:S02]  /*d490*/  STS.128 [R217+0x1800], R20 ;  /* 0x00180014d9007388 */ /* 0x0207e40000000c00 */
.L_x_1280:
[----:B------:R-:W-:Y:S05]  /*d4a0*/  BSYNC B1 ;  /* 0x0000000000017941 */ /* 0x000fea0003800000 */
.L_x_1279:
        /* <DEDUP_REMOVED lines=13> */
[C---:B------:R-:W-:Y:S02]  /*d580*/  SHF.L.U32 R28, R23.reuse, 0x10, RZ ;  /* 0x00000010171c7819 */ /* 0x040fe400000006ff */
[----:B------:R-:W-:-:S02]  /*d590*/  LOP3.LUT R26, R23, 0xffff0000, RZ, 0xc0, !PT ;  /* 0xffff0000171a7812 */ /* 0x000fc400078ec0ff */
[C---:B------:R-:W-:Y:S02]  /*d5a0*/  LOP3.LUT R0, R21.reuse, 0xffff0000, RZ, 0xc0, !PT ;  /* 0xffff000015007812 */ /* 0x040fe400078ec0ff */
        /* <DEDUP_REMOVED lines=16> */
[----:B------:R-:W-:Y:S01]  /*d6b0*/  FFMA.FTZ R33, R28, R21, -R33 ;  /* 0x000000151c217223 */ /* 0x000fe20000010821 */
        /* <DEDUP_REMOVED lines=13> */
.L_x_1286:
[----:B------:R-:W-:Y:S05]  /*d790*/  BSYNC B0 ;  /* 0x0000000000007941 */ /* 0x000fea0003800000 */
.L_x_1285:
[----:B-----5:R3:W-:Y:S02]  /*d7a0*/  STS.128 [R217+0x3800], R20 ;  /* 0x00380014d9007388 */ /* 0x0207e40000000c00 */
.L_x_1284:
[----:B------:R-:W-:Y:S05]  /*d7b0*/  BSYNC B1 ;  /* 0x0000000000017941 */ /* 0x000fea0003800000 */
.L_x_1283:
        /* <DEDUP_REMOVED lines=12> */
[C---:B------:R-:W-:Y:S02]  /*d880*/  LOP3.LUT R18, R43.reuse, 0xffff0000, RZ, 0xc0, !PT ;  /* 0xffff00002b127812 */ /* 0x040fe400078ec0ff */
[----:B------:R-:W-:-:S02]  /*d890*/  SHF.L.U32 R20, R43, 0x10, RZ ;  /* 0x000000102b147819 */ /* 0x000fc400000006ff */
[----:B------:R-:W-:Y:S02]  /*d8a0*/  SHF.L.U32 R7, R40, 0x10, RZ ;  /* 0x0000001028077819 */ /* 0x000fe400000006ff */
        /* <DEDUP_REMOVED lines=30> */
.L_x_1288:
[----:B------:R-:W-:Y:S05]  /*da90*/  BSYNC B0 ;  /* 0x0000000000007941 */ /* 0x000fea0003800000 */
.L_x_1287:
[----:B-----5:R1:W-:Y:S01]  /*daa0*/  STS.128 [R217+0x5800], R40 ;  /* 0x00580028d9007388 */ /* 0x0203e20000000c00 */
[----:B------:R-:W-:Y:S05]  /*dab0*/  BRA `(.L_x_1278) ;  /* 0x0000004c00747947 */ /* 0x000fea0003800000 */
.L_x_1241:
[----:B------:R-:W-:Y:S04]  /*dac0*/  BSSY B2, `(.L_x_1289) ;  /* 0x000010e000027945 */ /* 0x000fe80003800000 */
[----:B------:R-:W-:Y:S05]  /*dad0*/  @!P0 BRA `(.L_x_1290) ;  /* 0x0000001000308947 */ /* 0x000fea0003800000 */
[----:B-----5:R-:W-:Y:S01]  /*dae0*/  ISETP.GE.AND P0, PT, R12, R11, PT ;  /* 0x0000000b0c00720c */ /* 0x020fe20003f06270 */
        /* <DEDUP_REMOVED lines=29> */
[----:B------:R-:W-:Y:S02]  /*dcc0*/  LOP3.LUT R8, R34, 0xffff0000, RZ, 0xc0, !PT ;  /* 0xffff000022087812 */ /* 0x000fe400078ec0ff */
[C---:B------:R-:W-:Y:S02]  /*dcd0*/  LOP3.LUT R3, R33.reuse, 0xffff0000, RZ, 0xc0, !PT ;  /* 0xffff000021037812 */ /* 0x040fe400078ec0ff */
[----:B------:R-:W-:Y:S02]  /*dce0*/  SHF.L.U32 R32, R33, 0x10, RZ ;  /* 0x0000001021207819 */ /* 0x000fe400000006ff */
[----:B------:R-:W-:-:S02]  /*dcf0*/  LOP3.LUT R6, R35, 0xffff0000, RZ, 0xc0, !PT ;  /* 0xffff000023067812 */ /* 0x000fc400078ec0ff */
[----:B------:R-:W-:Y:S02]  /*dd00*/  SHF.L.U32 R34, R35, 0x10, RZ ;  /* 0x0000001023227819 */ /* 0x000fe400000006ff */
[C---:B---3--:R-:W-:Y:S01]  /*dd10*/  SHF.L.U32 R18, R21.reuse, 0x10, RZ ;  /* 0x0000001015127819 */ /* 0x048fe200000006ff */
[----:B------:R-:W-:Y:S01]  /*dd20*/  IMAD.U32 R33, R20, 0x10000, RZ ;  /* 0x0001000014217824 */ /* 0x000fe200078e00ff */
[----:B------:R-:W-:Y:S01]  /*dd30*/  LOP3.LUT R44, R21, 0xffff0000, RZ, 0xc0, !PT ;  /* 0xffff0000152c7812 */ /* 0x000fe200078ec0ff */
[----:B------:R-:W-:Y:S01]  /*dd40*/  IMAD.U32 R35, R22, 0x10000, RZ ;  /* 0x0001000016237824 */ /* 0x000fe200078e00ff */
[C---:B------:R-:W-:Y:S02]  /*dd50*/  SHF.L.U32 R21, R23.reuse, 0x10, RZ ;  /* 0x0000001017157819 */ /* 0x040fe400000006ff */
[----:B------:R-:W-:Y:S02]  /*dd60*/  LOP3.LUT R52, R23, 0xffff0000, RZ, 0xc0, !PT ;  /* 0xffff000017347812 */ /* 0x000fe400078ec0ff */
[----:B------:R-:W-:-:S02]  /*dd70*/  LOP3.LUT R20, R20, 0xffff0000, RZ, 0xc0, !PT ;  /* 0xffff000014147812 */ /* 0x000fc400078ec0ff */
[C---:B----4-:R-:W-:Y:S01]  /*dd80*/  SHF.L.U32 R23, R25.reuse, 0x10, RZ ;  /* 0x0000001019177819 */ /* 0x050fe200000006ff */
[----:B------:R-:W-:Y:S01]  /*dd90*/  IMAD.U32 R50, R24, 0x10000, RZ ;  /* 0x0001000018327824 */ /* 0x000fe200078e00ff */
[----:B------:R-:W-:Y:S01]  /*dda0*/  LOP3.LUT R53, R25, 0xffff0000, RZ, 0xc0, !PT ;  /* 0xffff000019357812 */ /* 0x000fe200078ec0ff */
        /* <DEDUP_REMOVED lines=11> */
[----:B------:R-:W-:Y:S01]  /*de60*/  @!P1 FADD.FTZ R53, -R53, -RZ ;  /* 0x800000ff35359221 */ /* 0x000fe20000010100 */
[----:B------:R-:W-:Y:S01]  /*de70*/  FMUL.FTZ R51, R20, R51 ;  /* 0x0000003314337220 */ /* 0x000fe20000410000 */
[----:B------:R-:W-:Y:S01]  /*de80*/  @!P1 FADD.FTZ R58, -R58, -RZ ;  /* 0x800000ff3a3a9221 */ /* 0x000fe20000010100 */
[----:B------:R-:W-:Y:S01]  /*de90*/  @!P1 FADD.FTZ R27, -R27, -RZ ;  /* 0x800000ff1b1b9221 */ /* 0x000fe20000010100 */
[----:B------:R-:W-:Y:S01]  /*dea0*/  FMUL.FTZ R25, R22, R25 ;  /* 0x0000001916197220 */ /* 0x000fe20000410000 */
[----:B------:R-:W-:Y:S01]  /*deb0*/  FMUL.FTZ R23, R18, R23 ;  /* 0x0000001712177220 */ /* 0x000fe20000410000 */
[C---:B--2---:R-:W-:Y:S01]  /*dec0*/  IMAD.U32 R22, R28.reuse, 0x10000, RZ ;  /* 0x000100001c167824 */ /* 0x044fe200078e00ff */
[----:B------:R-:W-:Y:S01]  /*ded0*/  LOP3.LUT R20, R28, 0xffff0000, RZ, 0xc0, !PT ;  /* 0xffff00001c147812 */ /* 0x000fe200078ec0ff */
[----:B------:R-:W-:Y:S01]  /*dee0*/  FMUL.FTZ R21, R21, R24 ;  /* 0x0000001815157220 */ /* 0x000fe20000410000 */
[----:B------:R-:W-:Y:S01]  /*def0*/  SHF.L.U32 R18, R29, 0x10, RZ ;  /* 0x000000101d127819 */ /* 0x000fe200000006ff */
        /* <DEDUP_REMOVED lines=21> */
.L_x_1294:
[----:B------:R-:W-:Y:S05]  /*e050*/  BSYNC B0 ;  /* 0x0000000000007941 */ /* 0x000fea0003800000 */
.L_x_1293:
[----:B-----5:R3:W-:Y:S02]  /*e060*/  STS.128 [R217], R32 ;  /* 0x00000020d9007388 */ /* 0x0207e40000000c00 */
.L_x_1292:
[----:B------:R-:W-:Y:S05]  /*e070*/  BSYNC B1 ;  /* 0x0000000000017941 */ /* 0x000fea0003800000 */
.L_x_1291:
        /* <DEDUP_REMOVED lines=35> */
[C---:B--2---:R-:W-:Y:S01]  /*e2b0*/  SHF.L.U32 R18, R21.reuse, 0x10, RZ ;  /* 0x0000001015127819 */ /* 0x044fe200000006ff */
        /* <DEDUP_REMOVED lines=26> */
[C---:B---3--:R-:W-:Y:S01]  /*e460*/  IMAD.U32 R22, R28.reuse, 0x10000, RZ ;  /* 0x000100001c167824 */ /* 0x048fe200078e00ff */
        /* <DEDUP_REMOVED lines=24> */
.L_x_1298:
[----:B------:R-:W-:Y:S05]  /*e5f0*/  BSYNC B0 ;  /* 0x0000000000007941 */ /* 0x000fea0003800000 */
.L_x_1297:
[----:B-----5:R1:W-:Y:S02]  /*e600*/  STS.128 [R217+0x2000], R32 ;  /* 0x00200020d9007388 */ /* 0x0203e40000000c00 */
.L_x_1296:
[----:B------:R-:W-:Y:S05]  /*e610*/  BSYNC B1 ;  /* 0x0000000000017941 */ /* 0x000fea0003800000 */
.L_x_1295:
        /* <DEDUP_REMOVED lines=21> */
[----:B------:R-:W2:Y:S03]  /*e770*/  LD.E.128 R24, desc[UR6][R24.64+0x100] ;  /* 0x0001000618187980 */ /* 0x000ea6000c101d00 */
[----:B------:R-:W-:Y:S02]  /*e780*/  LEA.HI.X.SX32 R3, R3, R2, 0x1, P0 ;  /* 0x0000000203037211 */ /* 0x000fe400000f0eff */
[----:B------:R-:W-:-:S04]  /*e790*/  LEA R28, P0, R5, R38, 0x1 ;  /* 0x00000026051c7211 */ /* 0x000fc800078008ff */
        /* <DEDUP_REMOVED lines=17> */
[C---:B--2---:R-:W-:Y:S01]  /*e8b0*/  SHF.L.U32 R23, R25.reuse, 0x10, RZ ;  /* 0x0000001019177819 */ /* 0x044fe200000006ff */
[----:B-1----:R-:W-:Y:S01]  /*e8c0*/  IMAD.U32 R48, R24, 0x10000, RZ ;  /* 0x0001000018307824 */ /* 0x002fe200078e00ff */
        /* <DEDUP_REMOVED lines=18> */
[C---:B----4-:R-:W-:Y:S01]  /*e9f0*/  IMAD.U32 R22, R28.reuse, 0x10000, RZ ;  /* 0x000100001c167824 */ /* 0x050fe200078e00ff */
        /* <DEDUP_REMOVED lines=24> */
.L_x_1300:
[----:B------:R-:W-:Y:S05]  /*eb80*/  BSYNC B0 ;  /* 0x0000000000007941 */ /* 0x000fea0003800000 */
.L_x_1299:
[----:B-----5:R3:W-:Y:S02]  /*eb90*/  STS.128 [R217+0x4000], R32 ;  /* 0x00400020d9007388 */ /* 0x0207e40000000c00 */
.L_x_1290:
[----:B------:R-:W-:Y:S05]  /*eba0*/  BSYNC B2 ;  /* 0x0000000000027941 */ /* 0x000fea0003800000 */
.L_x_1289:
[----:B------:R-:W-:Y:S01]  /*ebb0*/  VIADD R6, R160, 0x10 ;  /* 0x00000010a0067836 */ /* 0x000fe20000000000 */
[----:B------:R-:W-:Y:S04]  /*ebc0*/  BSSY B2, `(.L_x_1301) ;  /* 0x0000119000027945 */ /* 0x000fe80003800000 */
[----:B------:R-:W-:-:S04]  /*ebd0*/  ISETP.GE.AND P0, PT, R6, R19, PT ;  /* 0x000000130600720c */ /* 0x000fc80003f06270 */
[----:B------:R-:W-:-:S13]  /*ebe0*/  ISETP.LT.OR P0, PT, R72, -0x87, P0 ;  /* 0xffffff794800780c */ /* 0x000fda0000701670 */
[----:B------:R-:W-:Y:S05]  /*ebf0*/  @P0 BRA `(.L_x_1302) ;  /* 0x0000001000540947 */ /* 0x000fea0003800000 */
[----:B-----5:R-:W-:Y:S01]  /*ec00*/  ISETP.GE.AND P0, PT, R12, R11, PT ;  /* 0x0000000b0c00720c */ /* 0x020fe20003f06270 */
        /* <DEDUP_REMOVED lines=13> */
[----:B------:R-:W-:-:S03]  /*ece0*/  @P0 IMAD.MOV R5, RZ, RZ, -R15 ;  /* 0x000000ffff050224 */ /* 0x000fc600078e0a0f */
[----:B------:R-:W-:-:S04]  /*ecf0*/  IADD3 R23, P1, R21, R4, RZ ;  /* 0x0000000415177210 */ /* 0x000fc80007f3e0ff */
[----:B------:R-:W-:Y:S02]  /*ed00*/  LEA.HI.X.SX32 R21, R21, R3, 0x1, P1 ;  /* 0x0000000315157211 */ /* 0x000fe400008f0eff */
[----:B------:R-:W-:-:S04]  /*ed10*/  LEA R24, P1, R23, R36, 0x1 ;  /* 0x0000002417187211 */ /* 0x000fc800078208ff */
[----:B------:R-:W-:Y:S01]  /*ed20*/  LEA.HI.X R25, R23, R37, R21, 0x1, P1 ;  /* 0x0000002517197211 */ /* 0x000fe200008f0c15 */
[----:B------:R-:W-:-:S04]  /*ed30*/  IMAD.WIDE R20, R5, 0x2, R46 ;  /* 0x0000000205147825 */ /* 0x000fc800078e022e */
[----:B------:R-:W-:Y:S01]  /*ed40*/  IMAD.MOV.U32 R5, RZ, RZ, RZ ;  /* 0x000000ffff057224 */ /* 0x000fe200078e00ff */
[----:B------:R-:W-:Y:S01]  /*ed50*/  @P0 IADD3 R5, -R15, RZ, RZ ;  /* 0x000000ff0f050210 */ /* 0x000fe20007ffe1ff */
[----:B------:R-:W3:Y:S03]  /*ed60*/  LD.E.128 R24, desc[UR6][R24.64] ;  /* 0x0000000618187980 */ /* 0x000ee6000c101d00 */
        /* <DEDUP_REMOVED lines=10> */
[C---:B------:R-:W-:Y:S02]  /*ee10*/  SHF.L.U32 R18, R34.reuse, 0x10, RZ ;  /* 0x0000001022127819 */ /* 0x040fe400000006ff */
        /* <DEDUP_REMOVED lines=23> */
[----:B------:R-:W-:Y:S01]  /*ef90*/  FMUL.FTZ R49, R49, R24 ;  /* 0x0000001831317220 */ /* 0x000fe20000410000 */
[C---:B------:R-:W-:Y:S01]  /*efa0*/  SHF.L.U32 R22, R23.reuse, 0x10, RZ ;  /* 0x0000001017167819 */ /* 0x040fe200000006ff */
[----:B------:R-:W-:Y:S01]  /*efb0*/  @!P0 FADD.FTZ R44, -R44, -RZ ;  /* 0x800000ff2c2c8221 */ /* 0x000fe20000010100 */
[----:B------:R-:W-:Y:S01]  /*efc0*/  LOP3.LUT R50, R23, 0xffff0000, RZ, 0xc0, !PT ;  /* 0xffff000017327812 */ /* 0x000fe200078ec0ff */
        /* <DEDUP_REMOVED lines=28> */
.L_x_1306:
[----:B------:R-:W-:Y:S05]  /*f190*/  BSYNC B0 ;  /* 0x0000000000007941 */ /* 0x000fea0003800000 */
.L_x_1305:
[----:B-----5:R3:W-:Y:S02]  /*f1a0*/  STS.128 [R217+0x800], R32 ;  /* 0x00080020d9007388 */ /* 0x0207e40000000c00 */
.L_x_1304:
[----:B------:R-:W-:Y:S05]  /*f1b0*/  BSYNC B1 ;  /* 0x0000000000017941 */ /* 0x000fea0003800000 */
.L_x_1303:
        /* <DEDUP_REMOVED lines=18> */
[----:B------:R-:W-:-:S04]  /*f2e0*/  LEA R24, P1, R23, R36, 0x1 ;  /* 0x0000002417187211 */ /* 0x000fc800078208ff */
[----:B------:R-:W-:Y:S01]  /*f2f0*/  LEA.HI.X R25, R23, R37, R21, 0x1, P1 ;  /* 0x0000002517197211 */ /* 0x000fe200008f0c15 */
[----:B------:R-:W-:Y:S01]  /*f300*/  IMAD.WIDE R20, R5, 0x2, R46 ;  /* 0x0000000205147825 */ /* 0x000fe200078e022e */
[----:B------:R-:W-:-:S03]  /*f310*/  MOV R5, RZ ;  /* 0x000000ff00057202 */ /* 0x000fc60000000f00 */
[----:B------:R-:W-:Y:S01]  /*f320*/  @P0 IMAD.MOV R5, RZ, RZ, -R15 ;  /* 0x000000ffff050224 */ /* 0x000fe200078e0a0f */
[----:B------:R-:W3:Y:S04]  /*f330*/  LD.E.128 R24, desc[UR6][R24.64] ;  /* 0x0000000618187980 */ /* 0x000ee8000c101d00 */
        /* <DEDUP_REMOVED lines=17> */
[C---:B------:R-:W-:Y:S01]  /*f450*/  SHF.L.U32 R24, R25.reuse, 0x10, RZ ;  /* 0x0000001019187819 */ /* 0x040fe200000006ff */
[----:B------:R-:W-:Y:S01]  /*f460*/  @!P0 FADD.FTZ R34, -R34, -RZ ;  /* 0x800000ff22228221 */ /* 0x000fe20000010100 */
[----:B--2---:R-:W-:Y:S01]  /*f470*/  LOP3.LUT R48, R25, 0xffff0000, RZ, 0xc0, !PT ;  /* 0xffff000019307812 */ /* 0x004fe200078ec0ff */
[----:B----4-:R-:W-:Y:S01]  /*f480*/  IMAD.U32 R51, R20, 0x10000, RZ ;  /* 0x0001000014337824 */ /* 0x010fe200078e00ff */
[----:B------:R-:W-:Y:S01]  /*f490*/  LOP3.LUT R26, R26, 0xffff0000, RZ, 0xc0, !PT ;  /* 0xffff00001a1a7812 */ /* 0x000fe200078ec0ff */
[----:B------:R-:W-:Y:S01]  /*f4a0*/  IMAD.U32 R53, R22, 0x10000, RZ ;  /* 0x0001000016357824 */ /* 0x000fe200078e00ff */
[C---:B------:R-:W-:Y:S01]  /*f4b0*/  SHF.L.U32 R25, R27.reuse, 0x10, RZ ;  /* 0x000000101b197819 */ /* 0x040fe200000006ff */
[----:B------:R-:W-:Y:S01]  /*f4c0*/  @!P0 FADD.FTZ R24, -R24, -RZ ;  /* 0x800000ff18188221 */ /* 0x000fe20000010100 */
[----:B------:R-:W-:Y:S01]  /*f4d0*/  LOP3.LUT R27, R27, 0xffff0000, RZ, 0xc0, !PT ;  /* 0xffff00001b1b7812 */ /* 0x000fe200078ec0ff */
[----:B------:R-:W-:Y:S01]  /*f4e0*/  @!P0 FADD.FTZ R33, -R33, -RZ ;  /* 0x800000ff21218221 */ /* 0x000fe20000010100 */
[C---:B------:R-:W-:Y:S01]  /*f4f0*/  SHF.L.U32 R49, R21.reuse, 0x10, RZ ;  /* 0x0000001015317819 */ /* 0x040fe200000006ff */
        /* <DEDUP_REMOVED lines=13> */
[C---:B------:R-:W-:Y:S01]  /*f5d0*/  IMAD.U32 R24, R28.reuse, 0x10000, RZ ;  /* 0x000100001c187824 */ /* 0x040fe200078e00ff */
        /* <DEDUP_REMOVED lines=24> */
.L_x_1310:
[----:B------:R-:W-:Y:S05]  /*f760*/  BSYNC B0 ;  /* 0x0000000000007941 */ /* 0x000fea0003800000 */
.L_x_1309:
[----:B-----5:R3:W-:Y:S02]  /*f770*/  STS.128 [R217+0x2800], R32 ;  /* 0x00280020d9007388 */ /* 0x0207e40000000c00 */
.L_x_1308:
[----:B------:R-:W-:Y:S05]  /*f780*/  BSYNC B1 ;  /* 0x0000000000017941 */ /* 0x000fea0003800000 */
.L_x_1307:
        /* <DEDUP_REMOVED lines=15> */
[----:B------:R-:W-:Y:S01]  /*f880*/  IADD3 R27, P1, R25, R4, RZ ;  /* 0x00000004191b7210 */ /* 0x000fe20007f3e0ff */
[----:B------:R-:W-:Y:S01]  /*f890*/  IMAD.WIDE R28, R5, 0x2, R46 ;  /* 0x00000002051c7825 */ /* 0x000fe200078e022e */
[----:B------:R-:W-:Y:S02]  /*f8a0*/  MOV R5, RZ ;  /* 0x000000ff00057202 */ /* 0x000fe40000000f00 */
[----:B------:R-:W-:Y:S01]  /*f8b0*/  LEA.HI.X.SX32 R25, R25, R3, 0x1, P1 ;  /* 0x0000000319197211 */ /* 0x000fe200008f0eff */
[----:B------:R-:W-:Y:S01]  /*f8c0*/  @P0 IMAD.MOV R5, RZ, RZ, -R15 ;  /* 0x000000ffff050224 */ /* 0x000fe200078e0a0f */
[C---:B------:R-:W-:Y:S01]  /*f8d0*/  LEA R24, P1, R27.reuse, R36, 0x1 ;  /* 0x000000241b187211 */ /* 0x040fe200078208ff */
[----:B------:R-:W2:Y:S03]  /*f8e0*/  LD.E.128 R28, desc[UR6][R28.64+0x100] ;  /* 0x000100061c1c7980 */ /* 0x000ea6000c101d00 */
[----:B------:R-:W-:-:S02]  /*f8f0*/  LEA.HI.X R25, R27, R37, R25, 0x1, P1 ;  /* 0x000000251b197211 */ /* 0x000fc400008f0c19 */
[----:B-1-3--:R-:W-:-:S04]  /*f900*/  IADD3 R33, P1, R5, R4, RZ ;  /* 0x0000000405217210 */ /* 0x00afc80007f3e0ff */
[----:B------:R-:W-:Y:S01]  /*f910*/  LEA.HI.X.SX32 R3, R5, R3, 0x1, P1 ;  /* 0x0000000305037211 */ /* 0x000fe200008f0eff */
[----:B------:R-:W3:Y:S01]  /*f920*/  LD.E.128 R24, desc[UR6][R24.64] ;  /* 0x0000000618187980 */ /* 0x000ee2000c101d00 */
[----:B------:R-:W-:-:S04]  /*f930*/  LEA R32, P1, R33, R38, 0x1 ;  /* 0x0000002621207211 */ /* 0x000fc800078208ff */
        /* <DEDUP_REMOVED lines=9> */
[----:B------:R-:W-:-:S02]  /*f9d0*/  LOP3.LUT R8, R23, 0xffff0000, RZ, 0xc0, !PT ;  /* 0xffff000017087812 */ /* 0x000fc400078ec0ff */
[----:B--2---:R-:W-:Y:S02]  /*f9e0*/  SHF.L.U32 R48, R28, 0x10, RZ ;  /* 0x000000101c307819 */ /* 0x004fe400000006ff */
[----:B------:R-:W-:Y:S02]  /*f9f0*/  LOP3.LUT R47, R29, 0xffff0000, RZ, 0xc0, !PT ;  /* 0xffff00001d2f7812 */ /* 0x000fe400078ec0ff */
[----:B------:R-:W-:Y:S02]  /*fa00*/  SHF.L.U32 R50, R30, 0x10, RZ ;  /* 0x000000101e327819 */ /* 0x000fe400000006ff */
[C---:B---3--:R-:W-:Y:S01]  /*fa10*/  SHF.L.U32 R23, R24.reuse, 0x10, RZ ;  /* 0x0000001018177819 */ /* 0x048fe200000006ff */
[----:B------:R-:W-:Y:S01]  /*fa20*/  IMAD.U32 R21, R25, 0x10000, RZ ;  /* 0x0001000019157824 */ /* 0x000fe200078e00ff */
[----:B------:R-:W-:Y:S01]  /*fa30*/  LOP3.LUT R22, R24, 0xffff0000, RZ, 0xc0, !PT ;  /* 0xffff000018167812 */ /* 0x000fe200078ec0ff */
[----:B------:R-:W-:Y:S01]  /*fa40*/  IMAD.U32 R24, R27, 0x10000, RZ ;  /* 0x000100001b187824 */ /* 0x000fe200078e00ff */
[----:B------:R-:W-:-:S02]  /*fa50*/  LOP3.LUT R46, R25, 0xffff0000, RZ, 0xc0, !PT ;  /* 0xffff0000192e7812 */ /* 0x000fc400078ec0ff */
[C---:B------:R-:W-:Y:S02]  /*fa60*/  SHF.L.U32 R45, R26.reuse, 0x10, RZ ;  /* 0x000000101a2d7819 */ /* 0x040fe400000006ff */
[----:B------:R-:W-:Y:S02]  /*fa70*/  LOP3.LUT R25, R26, 0xffff0000, RZ, 0xc0, !PT ;  /* 0xffff00001a197812 */ /* 0x000fe400078ec0ff */
[----:B------:R-:W-:Y:S02]  /*fa80*/  LOP3.LUT R26, R27, 0xffff0000, RZ, 0xc0, !PT ;  /* 0xffff00001b1a7812 */ /* 0x000fe400078ec0ff */
[----:B------:R-:W-:Y:S01]  /*fa90*/  LOP3.LUT R27, R28, 0xffff0000, RZ, 0xc0, !PT ;  /* 0xffff00001c1b7812 */ /* 0x000fe200078ec0ff */
[----:B------:R-:W-:Y:S02]  /*faa0*/  IMAD.U32 R28, R29, 0x10000, RZ ;  /* 0x000100001d1c7824 */ /* 0x000fe400078e00ff */
[----:B------:R-:W-:Y:S01]  /*fab0*/  @!P0 FADD.FTZ R23, -R23, -RZ ;  /* 0x800000ff17178221 */ /* 0x000fe20000010100 */
[----:B------:R-:W-:-:S02]  /*fac0*/  IMAD.U32 R29, R31, 0x10000, RZ ;  /* 0x000100001f1d7824 */ /* 0x000fc400078e00ff */
[----:B------:R-:W-:Y:S01]  /*fad0*/  @!P0 FADD.FTZ R24, -R24, -RZ ;  /* 0x800000ff18188221 */ /* 0x000fe20000010100 */
[----:B------:R-:W-:Y:S01]  /*fae0*/  LOP3.LUT R30, R30, 0xffff0000, RZ, 0xc0, !PT ;  /* 0xffff00001e1e7812 */ /* 0x000fe200078ec0ff */
[----:B------:R-:W-:Y:S01]  /*faf0*/  @!P0 FADD.FTZ R22, -R22, -RZ ;  /* 0x800000ff16168221 */ /* 0x000fe20000010100 */
[----:B------:R-:W-:Y:S01]  /*fb00*/  @!P0 FADD.FTZ R21, -R21, -RZ ;  /* 0x800000ff15158221 */ /* 0x000fe20000010100 */
[----:B------:R-:W-:Y:S01]  /*fb10*/  @!P0 FADD.FTZ R25, -R25, -RZ ;  /* 0x800000ff19198221 */ /* 0x000fe20000010100 */
[----:B------:R-:W-:Y:S01]  /*fb20*/  LOP3.LUT R31, R31, 0xffff0000, RZ, 0xc0, !PT ;  /* 0xffff00001f1f7812 */ /* 0x000fe200078ec0ff */
[----:B------:R-:W-:Y:S01]  /*fb30*/  FMUL.FTZ R48, R48, R23 ;  /* 0x0000001730307220 */ /* 0x000fe20000410000 */
[----:B------:R-:W-:Y:S01]  /*fb40*/  FMUL.FTZ R29, R29, R24 ;  /* 0x000000181d1d7220 */ /* 0x000fe20000410000 */
[----:B------:R-:W-:Y:S01]  /*fb50*/  @!P0 FADD.FTZ R46, -R46, -RZ ;  /* 0x800000ff2e2e8221 */ /* 0x000fe20000010100 */
[----:B------:R-:W-:Y:S01]  /*fb60*/  @!P0 FADD.FTZ R26, -R26, -RZ ;  /* 0x800000ff1a1a8221 */ /* 0x000fe20000010100 */
[C---:B----4-:R-:W-:Y:S01]  /*fb70*/  SHF.L.U32 R24, R32.reuse, 0x10, RZ ;  /* 0x0000001020187819 */ /* 0x050fe200000006ff */
[----:B------:R-:W-:Y:S01]  /*fb80*/  FMUL.FTZ R27, R27, R22 ;  /* 0x000000161b1b7220 */ /* 0x000fe20000410000 */
[----:B------:R-:W-:Y:S01]  /*fb90*/  LOP3.LUT R23, R32, 0xffff0000, RZ, 0xc0, !PT ;  /* 0xffff000020177812 */ /* 0x000fe200078ec0ff */
[----:B------:R-:W-:Y:S01]  /*fba0*/  @!P0 FADD.FTZ R45, -R45, -RZ ;  /* 0x800000ff2d2d8221 */ /* 0x000fe20000010100 */
[----:B------:R-:W-:Y:S01]  /*fbb0*/  FMUL.FTZ R21, R28, R21 ;  /* 0x000000151c157220 */ /* 0x000fe20000410000 */
[----:B------:R-:W-:Y:S01]  /*fbc0*/  FMUL.FTZ R25, R30, R25 ;  /* 0x000000191e197220 */ /* 0x000fe20000410000 */
[----:B------:R-:W-:Y:S01]  /*fbd0*/  LOP3.LUT R32, R33, 0xffff0000, RZ, 0xc0, !PT ;  /* 0xffff000021207812 */ /* 0x000fe200078ec0ff */
[----:B------:R-:W-:Y:S01]  /*fbe0*/  FMUL.FTZ R46, R47, R46 ;  /* 0x0000002e2f2e7220 */ /* 0x000fe20000410000 */
[C---:B------:R-:W-:Y:S01]  /*fbf0*/  SHF.L.U32 R30, R34.reuse, 0x10, RZ ;  /* 0x00000010221e7819 */ /* 0x040fe200000006ff */
[----:B------:R-:W-:Y:S01]  /*fc00*/  FMUL.FTZ R31, R31, R26 ;  /* 0x0000001a1f1f7220 */ /* 0x000fe20000410000 */
[----:B------:R-:W-:Y:S01]  /*fc10*/  LOP3.LUT R28, R34, 0xffff0000, RZ, 0xc0, !PT ;  /* 0xffff0000221c7812 */ /* 0x000fe200078ec0ff */
[----:B------:R-:W-:Y:S01]  /*fc20*/  IMAD.U32 R22, R33, 0x10000, RZ ;  /* 0x0001000021167824 */ /* 0x000fe200078e00ff */
[C---:B------:R-:W-:Y:S01]  /*fc30*/  LOP3.LUT R34, R35.reuse, 0xffff0000, RZ, 0xc0, !PT ;  /* 0xffff000023227812 */ /* 0x040fe200078ec0ff */
[----:B------:R-:W-:Y:S01]  /*fc40*/  FMUL.FTZ R45, R50, R45 ;  /* 0x0000002d322d7220 */ /* 0x000fe20000410000 */
        /* <DEDUP_REMOVED lines=14> */
.L_x_1312:
[----:B------:R-:W-:Y:S05]  /*fd30*/  BSYNC B0 ;  /* 0x0000000000007941 */ /* 0x000fea0003800000 */
.L_x_1311:
[----:B-----5:R1:W-:Y:S02]  /*fd40*/  STS.128 [R217+0x4800], R20 ;  /* 0x00480014d9007388 */ /* 0x0203e40000000c00 */
.L_x_1302:
[----:B------:R-:W-:Y:S05]  /*fd50*/  BSYNC B2 ;  /* 0x0000000000027941 */ /* 0x000fea0003800000 */
.L_x_1301:
        /* <DEDUP_REMOVED lines=49> */
[----:B--2---:R-:W-:Y:S01]  /*10070*/  IMAD.U32 R48, R20, 0x10000, RZ ;  /* 0x0001000014307824 */ /* 0x004fe200078e00ff */
        /* <DEDUP_REMOVED lines=45> */
.L_x_1318:
[----:B------:R-:W-:Y:S05]  /*10350*/  BSYNC B0 ;  /* 0x0000000000007941 */ /* 0x000fea0003800000 */
.L_x_1317:
[----:B-----5:R3:W-:Y:S02]  /*10360*/  STS.128 [R217+0x1000], R32 ;  /* 0x00100020d9007388 */ /* 0x0207e40000000c00 */
.L_x_1316:
[----:B------:R-:W-:Y:S05]  /*10370*/  BSYNC B1 ;  /* 0x0000000000017941 */ /* 0x000fea0003800000 */
.L_x_1315:
        /* <DEDUP_REMOVED lines=90> */
.L_x_1322:
[----:B------:R-:W-:Y:S05]  /*10920*/  BSYNC B0 ;  /* 0x0000000000007941 */ /* 0x000fea0003800000 */
.L_x_1321:
[----:B-----5:R3:W-:Y:S02]  /*10930*/  STS.128 [R217+0x3000], R32 ;  /* 0x00300020d9007388 */ /* 0x0207e40000000c00 */
.L_x_1320:
[----:B------:R-:W-:Y:S05]  /*10940*/  BSYNC B1 ;  /* 0x0000000000017941 */ /* 0x000fea0003800000 */
.L_x_1319:
        /* <DEDUP_REMOVED lines=14> */
[----:B------:R-:W-:-:S03]  /*10a30*/  @P0 IMAD.MOV R5, RZ, RZ, -R15 ;  /* 0x000000ffff050224 */ /* 0x000fc600078e0a0f */
[----:B------:R-:W-:Y:S01]  /*10a40*/  IADD3 R23, P1, R21, R4, RZ ;  /* 0x0000000415177210 */ /* 0x000fe20007f3e0ff */
[----:B------:R-:W-:-:S03]  /*10a50*/  IMAD.WIDE R28, R5, 0x2, R42 ;  /* 0x00000002051c7825 */ /* 0x000fc600078e022a */
[----:B------:R-:W-:Y:S01]  /*10a60*/  LEA.HI.X.SX32 R21, R21, R3, 0x1, P1 ;  /* 0x0000000315157211 */ /* 0x000fe200008f0eff */
[----:B------:R-:W-:Y:S01]  /*10a70*/  IMAD.MOV.U32 R5, RZ, RZ, RZ ;  /* 0x000000ffff057224 */ /* 0x000fe200078e00ff */
[----:B------:R-:W-:Y:S01]  /*10a80*/  LEA R20, P1, R23, R36, 0x1 ;  /* 0x0000002417147211 */ /* 0x000fe200078208ff */
[----:B------:R-:W2:Y:S01]  /*10a90*/  LD.E.128 R28, desc[UR6][R28.64+0x100] ;  /* 0x000100061c1c7980 */ /* 0x000ea2000c101d00 */
[----:B------:R-:W-:Y:S02]  /*10aa0*/  @P0 IADD3 R5, -R15, RZ, RZ ;  /* 0x000000ff0f050210 */ /* 0x000fe40007ffe1ff */
[----:B------:R-:W-:Y:S02]  /*10ab0*/  LEA.HI.X R21, R23, R37, R21, 0x1, P1 ;  /* 0x0000002517157211 */ /* 0x000fe400008f0c15 */
[----:B---3--:R-:W-:-:S04]  /*10ac0*/  IADD3 R33, P1, R5, R4, RZ ;  /* 0x0000000405217210 */ /* 0x008fc80007f3e0ff */
        /* <DEDUP_REMOVED lines=12> */
[----:B------:R-:W-:Y:S01]  /*10b90*/  IMAD.U32 R25, R25, 0x10000, RZ ;  /* 0x0001000019197824 */ /* 0x000fe200078e00ff */
[C---:B--2---:R-:W-:Y:S01]  /*10ba0*/  SHF.L.U32 R46, R28.reuse, 0x10, RZ ;  /* 0x000000101c2e7819 */ /* 0x044fe200000006ff */
[----:B------:R-:W-:Y:S01]  /*10bb0*/  IMAD.U32 R45, R29, 0x10000, RZ ;  /* 0x000100001d2d7824 */ /* 0x000fe200078e00ff */
[----:B------:R-:W-:-:S02]  /*10bc0*/  LOP3.LUT R47, R28, 0xffff0000, RZ, 0xc0, !PT ;  /* 0xffff00001c2f7812 */ /* 0x000fc400078ec0ff */
[----:B------:R-:W-:Y:S01]  /*10bd0*/  LOP3.LUT R49, R29, 0xffff0000, RZ, 0xc0, !PT ;  /* 0xffff00001d317812 */ /* 0x000fe200078ec0ff */
[C---:B---3--:R-:W-:Y:S01]  /*10be0*/  IMAD.U32 R27, R20.reuse, 0x10000, RZ ;  /* 0x00010000141b7824 */ /* 0x048fe200078e00ff */
[----:B------:R-:W-:Y:S02]  /*10bf0*/  LOP3.LUT R26, R20, 0xffff0000, RZ, 0xc0, !PT ;  /* 0xffff0000141a7812 */ /* 0x000fe400078ec0ff */
[C---:B------:R-:W-:Y:S02]  /*10c00*/  SHF.L.U32 R20, R21.reuse, 0x10, RZ ;  /* 0x0000001015147819 */ /* 0x040fe400000006ff */
[----:B------:R-:W-:Y:S01]  /*10c10*/  LOP3.LUT R44, R21, 0xffff0000, RZ, 0xc0, !PT ;  /* 0xffff0000152c7812 */ /* 0x000fe200078ec0ff */
[C---:B------:R-:W-:Y:S01]  /*10c20*/  IMAD.U32 R21, R23.reuse, 0x10000, RZ ;  /* 0x0001000017157824 */ /* 0x040fe200078e00ff */
[----:B------:R-:W-:Y:S01]  /*10c30*/  LOP3.LUT R23, R23, 0xffff0000, RZ, 0xc0, !PT ;  /* 0xffff000017177812 */ /* 0x000fe200078ec0ff */
[C---:B------:R-:W-:Y:S01]  /*10c40*/  IMAD.U32 R43, R22.reuse, 0x10000, RZ ;  /* 0x00010000162b7824 */ /* 0x040fe200078e00ff */
[----:B------:R-:W-:Y:S01]  /*10c50*/  LOP3.LUT R22, R22, 0xffff0000, RZ, 0xc0, !PT ;  /* 0xffff000016167812 */ /* 0x000fe200078ec0ff */
[----:B------:R-:W-:Y:S01]  /*10c60*/  @!P0 FADD.FTZ R27, -R27, -RZ ;  /* 0x800000ff1b1b8221 */ /* 0x000fe20000010100 */
[----:B------:R-:W-:Y:S01]  /*10c70*/  @!P0 FADD.FTZ R26, -R26, -RZ ;  /* 0x800000ff1a1a8221 */ /* 0x000fe20000010100 */
[----:B------:R-:W-:-:S02]  /*10c80*/  SHF.L.U32 R48, R30, 0x10, RZ ;  /* 0x000000101e307819 */ /* 0x000fc400000006ff */
[----:B------:R-:W-:Y:S01]  /*10c90*/  LOP3.LUT R29, R30, 0xffff0000, RZ, 0xc0, !PT ;  /* 0xffff00001e1d7812 */ /* 0x000fe200078ec0ff */
[----:B------:R-:W-:Y:S01]  /*10ca0*/  @!P0 FADD.FTZ R23, -R23, -RZ ;  /* 0x800000ff17178221 */ /* 0x000fe20000010100 */
[----:B------:R-:W-:Y:S01]  /*10cb0*/  LOP3.LUT R30, R31, 0xffff0000, RZ, 0xc0, !PT ;  /* 0xffff00001f1e7812 */ /* 0x000fe200078ec0ff */
[----:B------:R-:W-:Y:S01]  /*10cc0*/  FMUL.FTZ R46, R46, R27 ;  /* 0x0000001b2e2e7220 */ /* 0x000fe20000410000 */
[----:B------:R-:W-:Y:S01]  /*10cd0*/  FMUL.FTZ R47, R47, R26 ;  /* 0x0000001a2f2f7220 */ /* 0x000fe20000410000 */
[----:B------:R-:W-:Y:S02]  /*10ce0*/  IMAD.U32 R28, R31, 0x10000, RZ ;  /* 0x000100001f1c7824 */ /* 0x000fe400078e00ff */
[----:B------:R-:W-:Y:S01]  /*10cf0*/  @!P0 FADD.FTZ R43, -R43, -RZ ;  /* 0x800000ff2b2b8221 */ /* 0x000fe20000010100 */
[----:B------:R-:W-:Y:S01]  /*10d00*/  @!P0 FADD.FTZ R22, -R22, -RZ ;  /* 0x800000ff16168221 */ /* 0x000fe20000010100 */
[----:B------:R-:W-:Y:S01]  /*10d10*/  @!P0 FADD.FTZ R21, -R21, -RZ ;  /* 0x800000ff15158221 */ /* 0x000fe20000010100 */
[----:B----4-:R-:W-:Y:S01]  /*10d20*/  SHF.L.U32 R27, R32, 0x10, RZ ;  /* 0x00000010201b7819 */ /* 0x010fe200000006ff */
[----:B------:R-:W-:Y:S01]  /*10d30*/  @!P0 FADD.FTZ R20, -R20, -RZ ;  /* 0x800000ff14148221 */ /* 0x000fe20000010100 */
[----:B------:R-:W-:Y:S01]  /*10d40*/  LOP3.LUT R26, R32, 0xffff0000, RZ, 0xc0, !PT ;  /* 0xffff0000201a7812 */ /* 0x000fe200078ec0ff */
[----:B------:R-:W-:Y:S01]  /*10d50*/  @!P0 FADD.FTZ R44, -R44, -RZ ;  /* 0x800000ff2c2c8221 */ /* 0x000fe20000010100 */
[----:B------:R-:W-:Y:S01]  /*10d60*/  FMUL.FTZ R23, R30, R23 ;  /* 0x000000171e177220 */ /* 0x000fe20000410000 */
[----:B------:R-:W-:Y:S01]  /*10d70*/  SHF.L.U32 R31, R34, 0x10, RZ ;  /* 0x00000010221f7819 */ /* 0x000fe200000006ff */
[----:B------:R-:W-:Y:S01]  /*10d80*/  FMUL.FTZ R43, R48, R43 ;  /* 0x0000002b302b7220 */ /* 0x000fe20000410000 */
[----:B------:R-:W-:Y:S01]  /*10d90*/  LOP3.LUT R30, R34, 0xffff0000, RZ, 0xc0, !PT ;  /* 0xffff0000221e7812 */ /* 0x000fe200078ec0ff */
[----:B------:R-:W-:Y:S01]  /*10da0*/  FMUL.FTZ R29, R29, R22 ;  /* 0x000000161d1d7220 */ /* 0x000fe20000410000 */
[----:B------:R-:W-:Y:S01]  /*10db0*/  FMUL.FTZ R21, R28, R21 ;  /* 0x000000151c157220 */ /* 0x000fe20000410000 */
[----:B------:R-:W-:Y:S01]  /*10dc0*/  LOP3.LUT R32, R33, 0xffff0000, RZ, 0xc0, !PT ;  /* 0xffff000021207812 */ /* 0x000fe200078ec0ff */
[----:B------:R-:W-:Y:S01]  /*10dd0*/  FMUL.FTZ R20, R45, R20 ;  /* 0x000000142d147220 */ /* 0x000fe20000410000 */
[----:B------:R-:W-:Y:S01]  /*10de0*/  LOP3.LUT R34, R35, 0xffff0000, RZ, 0xc0, !PT ;  /* 0xffff000023227812 */ /* 0x000fe200078ec0ff */
[----:B------:R-:W-:Y:S01]  /*10df0*/  FMUL.FTZ R44, R49, R44 ;  /* 0x0000002c312c7220 */ /* 0x000fe20000410000 */
[----:B------:R-:W-:-:S02]  /*10e00*/  IMAD.U32 R22, R33, 0x10000, RZ ;  /* 0x0001000021167824 */ /* 0x000fc400078e00ff */
[----:B------:R-:W-:Y:S01]  /*10e10*/  FFMA.FTZ R5, R5, R27, R46 ;  /* 0x0000001b05057223 */ /* 0x000fe2000001002e */
[----:B------:R-:W-:Y:S02]  /*10e20*/  IMAD.U32 R28, R35, 0x10000, RZ ;  /* 0x00010000231c7824 */ /* 0x000fe400078e00ff */
        /* <DEDUP_REMOVED lines=12> */
.L_x_1324:
[----:B------:R-:W-:Y:S05]  /*10ef0*/  BSYNC B0 ;  /* 0x0000000000007941 */ /* 0x000fea0003800000 */
.L_x_1323:
[----:B-----5:R1:W-:Y:S02]  /*10f00*/  STS.128 [R217+0x5000], R24 ;  /* 0x00500018d9007388 */ /* 0x0203e40000000c00 */
.L_x_1314:
[----:B------:R-:W-:Y:S05]  /*10f10*/  BSYNC B2 ;  /* 0x0000000000027941 */ /* 0x000fea0003800000 */
.L_x_1313:
[----:B------:R-:W-:-:S05]  /*10f20*/  VIADD R4, R160, 0x30 ;  /* 0x00000030a0047836 */ /* 0x000fca0000000000 */
[----:B------:R-:W-:-:S04]  /*10f30*/  ISETP.GE.AND P0, PT, R4, R19, PT ;  /* 0x000000130400720c */ /* 0x000fc80003f06270 */
[----:B------:R-:W-:-:S13]  /*10f40*/  ISETP.LT.OR P0, PT, R72, -0x187, P0 ;  /* 0xfffffe794800780c */ /* 0x000fda0000701670 */
[----:B------:R-:W-:Y:S05]  /*10f50*/  @P0 BRA `(.L_x_1278) ;  /* 0x00000018004c0947 */ /* 0x000fea0003800000 */
[----:B-----5:R-:W-:Y:S01]  /*10f60*/  ISETP.GE.AND P0, PT, R12, R11, PT ;  /* 0x0000000b0c00720c */ /* 0x020fe20003f06270 */
        /* <DEDUP_REMOVED lines=15> */
[----:B------:R-:W-:-:S04]  /*11060*/  IADD3 R25, P1, R12, R5, RZ ;  /* 0x000000050c197210 */ /* 0x000fc80007f3e0ff */
[----:B------:R-:W-:Y:S02]  /*11070*/  LEA.HI.X.SX32 R19, R12, R3, 0x1, P1 ;  /* 0x000000030c137211 */ /* 0x000fe400008f0eff */
[----:B------:R-:W-:Y:S01]  /*11080*/  LEA R28, P1, R25, R36, 0x1 ;  /* 0x00000024191c7211 */ /* 0x000fe200078208ff */
[----:B------:R-:W-:Y:S01]  /*11090*/  IMAD.MOV.U32 R12, RZ, RZ, RZ ;  /* 0x000000ffff0c7224 */ /* 0x000fe200078e00ff */
        /* <DEDUP_REMOVED lines=17> */
[----:B------:R-:W-:Y:S02]  /*111b0*/  SHF.L.U32 R23, R23, 0x10, RZ ;  /* 0x0000001017177819 */ /* 0x000fe400000006ff */
[C---:B--2---:R-:W-:Y:S01]  /*111c0*/  SHF.L.U32 R19, R29.reuse, 0x10, RZ ;  /* 0x000000101d137819 */ /* 0x044fe200000006ff */
[----:B------:R-:W-:Y:S01]  /*111d0*/  IMAD.U32 R22, R28, 0x10000, RZ ;  /* 0x000100001c167824 */ /* 0x000fe200078e00ff */
[----:B------:R-:W-:Y:S01]  /*111e0*/  LOP3.LUT R43, R29, 0xffff0000, RZ, 0xc0, !PT ;  /* 0xffff00001d2b7812 */ /* 0x000fe200078ec0ff */
[----:B------:R-:W-:Y:S01]  /*111f0*/  IMAD.U32 R42, R30, 0x10000, RZ ;  /* 0x000100001e2a7824 */ /* 0x000fe200078e00ff */
[----:B------:R-:W-:Y:S01]  /*11200*/  LOP3.LUT R21, R28, 0xffff0000, RZ, 0xc0, !PT ;  /* 0xffff00001c157812 */ /* 0x000fe200078ec0ff */
[----:B---3--:R-:W-:Y:S01]  /*11210*/  IMAD.U32 R45, R26, 0x10000, RZ ;  /* 0x000100001a2d7824 */ /* 0x008fe200078e00ff */
        /* <DEDUP_REMOVED lines=18> */
[----:B------:R-:W-:Y:S01]  /*11340*/  FMUL.FTZ R31, R31, R22 ;  /* 0x000000161f1f7220 */ /* 0x000fe20000410000 */
[----:B------:R-:W-:Y:S01]  /*11350*/  FMUL.FTZ R19, R24, R19 ;  /* 0x0000001318137220 */ /* 0x000fe20000410000 */
[----:B------:R-:W-:Y:S01]  /*11360*/  FMUL.FTZ R29, R26, R29 ;  /* 0x0000001d1a1d7220 */ /* 0x000fe20000410000 */
[----:B------:R-:W-:Y:S01]  /*11370*/  FMUL.FTZ R30, R27, R30 ;  /* 0x0000001e1b1e7220 */ /* 0x000fe20000410000 */
[----:B------:R-:W-:Y:S01]  /*11380*/  FMUL.FTZ R44, R44, R21 ;  /* 0x000000152c2c7220 */ /* 0x000fe20000410000 */
[----:B------:R-:W-:Y:S01]  /*11390*/  FMUL.FTZ R28, R25, R28 ;  /* 0x0000001c191c7220 */ /* 0x000fe20000410000 */
[C---:B----4-:R-:W-:Y:S01]  /*113a0*/  IMAD.U32 R24, R32.reuse, 0x10000, RZ ;  /* 0x0001000020187824 */ /* 0x050fe200078e00ff */
[----:B------:R-:W-:Y:S01]  /*113b0*/  LOP3.LUT R22, R32, 0xffff0000, RZ, 0xc0, !PT ;  /* 0xffff000020167812 */ /* 0x000fe200078ec0ff */
[C---:B------:R-:W-:Y:S01]  /*113c0*/  IMAD.U32 R27, R34.reuse, 0x10000, RZ ;  /* 0x00010000221b7824 */ /* 0x040fe200078e00ff */
[----:B------:R-:W-:Y:S01]  /*113d0*/  LOP3.LUT R26, R34, 0xffff0000, RZ, 0xc0, !PT ;  /* 0xffff0000221a7812 */ /* 0x000fe200078ec0ff */
[----:B------:R-:W-:Y:S01]  /*113e0*/  FMUL.FTZ R46, R46, R43 ;  /* 0x0000002b2e2e7220 */ /* 0x000fe20000410000 */
[----:B------:R-:W-:Y:S01]  /*113f0*/  SHF.L.U32 R21, R33, 0x10, RZ ;  /* 0x0000001021157819 */ /* 0x000fe200000006ff */
[----:B------:R-:W-:Y:S01]  /*11400*/  FMUL.FTZ R45, R45, R42 ;  /* 0x0000002a2d2d7220 */ /* 0x000fe20000410000 */
[----:B------:R-:W-:Y:S01]  /*11410*/  LOP3.LUT R32, R33, 0xffff0000, RZ, 0xc0, !PT ;  /* 0xffff000021207812 */ /* 0x000fe200078ec0ff */
[----:B------:R-:W-:Y:S01]  /*11420*/  FFMA.FTZ R12, R12, R24, R31 ;  /* 0x000000180c0c7223 */ /* 0x000fe2000001001f */
[----:B------:R-:W-:Y:S01]  /*11430*/  SHF.L.U32 R25, R35, 0x10, RZ ;  /* 0x0000001023197819 */ /* 0x000fe200000006ff */
[----:B------:R-:W-:Y:S01]  /*11440*/  FFMA.FTZ R5, R5, R22, R44 ;  /* 0x0000001605057223 */ /* 0x000fe2000001002c */
[----:B------:R-:W-:Y:S01]  /*11450*/  LOP3.LUT R34, R35, 0xffff0000, RZ, 0xc0, !PT ;  /* 0xffff000023227812 */ /* 0x000fe200078ec0ff */
        /* <DEDUP_REMOVED lines=10> */
.L_x_1328:
[----:B------:R-:W-:Y:S05]  /*11500*/  BSYNC B0 ;  /* 0x0000000000007941 */ /* 0x000fea0003800000 */
.L_x_1327:
[----:B-----5:R1:W-:Y:S02]  /*11510*/  STS.128 [R217+0x1800], R20 ;  /* 0x00180014d9007388 */ /* 0x0203e40000000c00 */
.L_x_1326:
[----:B------:R-:W-:Y:S05]  /*11520*/  BSYNC B1 ;  /* 0x0000000000017941 */ /* 0x000fea0003800000 */
.L_x_1325:
        /* <DEDUP_REMOVED lines=10> */
[----:B------:R-:W-:Y:S02]  /*115d0*/  IMAD.MOV.U32 R13, RZ, RZ, R15 ;  /* 0x000000ffff0d7224 */ /* 0x000fe400078e000f */
[----:B------:R-:W-:Y:S02]  /*115e0*/  IMAD R3, R15, R10, 0x40 ;  /* 0x000000400f037424 */ /* 0x000fe400078e020a */
[----:B------:R-:W-:-:S03]  /*115f0*/  IMAD.MOV.U32 R10, RZ, RZ, RZ ;  /* 0x000000ffff0a7224 */ /* 0x000fc600078e00ff */
[----:B------:R-:W-:-:S03]  /*11600*/  IADD3 R5, P1, R3, R0, RZ ;  /* 0x0000000003057210 */ /* 0x000fc60007f3e0ff */
[----:B------:R-:W-:Y:S01]  /*11610*/  @P0 IADD3 R10, -R15, RZ, RZ ;  /* 0x000000ff0f0a0210 */ /* 0x000fe20007ffe1ff */
[----:B------:R-:W-:Y:S01]  /*11620*/  @P0 IMAD.MOV R13, RZ, RZ, -R15 ;  /* 0x000000ffff0d0224 */ /* 0x000fe200078e0a0f */
[----:B------:R-:W-:Y:S02]  /*11630*/  LEA.HI.X.SX32 R3, R3, R2, 0x1, P1 ;  /* 0x0000000203037211 */ /* 0x000fe400008f0eff */
        /* <DEDUP_REMOVED lines=8> */
[----:B------:R-:W2:Y:S02]  /*116c0*/  LD.E.128 R28, desc[UR6][R28.64] ;  /* 0x000000061c1c7980 */ /* 0x000ea4000c101d00 */
        /* <DEDUP_REMOVED lines=66> */
.L_x_1332:
[----:B------:R-:W-:Y:S05]  /*11af0*/  BSYNC B0 ;  /* 0x0000000000007941 */ /* 0x000fea0003800000 */
.L_x_1331:
[----:B-----5:R1:W-:Y:S02]  /*11b00*/  STS.128 [R217+0x3800], R20 ;  /* 0x00380014d9007388 */ /* 0x0203e40000000c00 */
.L_x_1330:
[----:B------:R-:W-:Y:S05]  /*11b10*/  BSYNC B1 ;  /* 0x0000000000017941 */ /* 0x000fea0003800000 */
.L_x_1329:
        /* <DEDUP_REMOVED lines=10> */
[----:B------:R-:W-:Y:S01]  /*11bc0*/  IMAD.MOV.U32 R10, RZ, RZ, 0x30 ;  /* 0x00000030ff0a7424 */ /* 0x000fe200078e00ff */
[----:B------:R-:W-:Y:S01]  /*11bd0*/  MOV R7, R15 ;  /* 0x0000000f00077202 */ /* 0x000fe20000000f00 */
[----:B------:R-:W-:Y:S02]  /*11be0*/  IMAD.MOV.U32 R3, RZ, RZ, RZ ;  /* 0x000000ffff037224 */ /* 0x000fe400078e00ff */
[----:B------:R-:W-:-:S05]  /*11bf0*/  IMAD R5, R15, R10, 0x80 ;  /* 0x000000800f057424 */ /* 0x000fca00078e020a */
        /* <DEDUP_REMOVED lines=26> */
[C---:B--2---:R-:W-:Y:S01]  /*11da0*/  IMAD.U32 R18, R24.reuse, 0x10000, RZ ;  /* 0x0001000018127824 */ /* 0x044fe200078e00ff */
[----:B------:R-:W-:Y:S01]  /*11db0*/  LOP3.LUT R11, R24, 0xffff0000, RZ, 0xc0, !PT ;  /* 0xffff0000180b7812 */ /* 0x000fe200078ec0ff */
[C---:B------:R-:W-:Y:S01]  /*11dc0*/  IMAD.U32 R23, R26.reuse, 0x10000, RZ ;  /* 0x000100001a177824 */ /* 0x040fe200078e00ff */
[C---:B------:R-:W-:Y:S02]  /*11dd0*/  SHF.L.U32 R10, R25.reuse, 0x10, RZ ;  /* 0x00000010190a7819 */ /* 0x040fe400000006ff */
[----:B------:R-:W-:Y:S02]  /*11de0*/  LOP3.LUT R24, R25, 0xffff0000, RZ, 0xc0, !PT ;  /* 0xffff000019187812 */ /* 0x000fe400078ec0ff */
[----:B------:R-:W-:Y:S02]  /*11df0*/  LOP3.LUT R21, R26, 0xffff0000, RZ, 0xc0, !PT ;  /* 0xffff00001a157812 */ /* 0x000fe400078ec0ff */
[C---:B---3--:R-:W-:Y:S01]  /*11e00*/  SHF.L.U32 R25, R29.reuse, 0x10, RZ ;  /* 0x000000101d197819 */ /* 0x048fe200000006ff */
[----:B------:R-:W-:Y:S01]  /*11e10*/  IMAD.U32 R34, R30, 0x10000, RZ ;  /* 0x000100001e227824 */ /* 0x000fe200078e00ff */
[----:B------:R-:W-:-:S02]  /*11e20*/  LOP3.LUT R29, R29, 0xffff0000, RZ, 0xc0, !PT ;  /* 0xffff00001d1d7812 */ /* 0x000fc400078ec0ff */
[----:B------:R-:W-:Y:S01]  /*11e30*/  SHF.L.U32 R19, R27, 0x10, RZ ;  /* 0x000000101b137819 */ /* 0x000fe200000006ff */
[----:B------:R-:W-:Y:S01]  /*11e40*/  @!P0 FADD.FTZ R25, -R25, -RZ ;  /* 0x800000ff19198221 */ /* 0x000fe20000010100 */
[----:B------:R-:W-:Y:S01]  /*11e50*/  LOP3.LUT R32, R27, 0xffff0000, RZ, 0xc0, !PT ;  /* 0xffff00001b207812 */ /* 0x000fe200078ec0ff */
[----:B------:R-:W-:Y:S01]  /*11e60*/  IMAD.U32 R27, R28, 0x10000, RZ ;  /* 0x000100001c1b7824 */ /* 0x000fe200078e00ff */
        /* <DEDUP_REMOVED lines=8> */
[----:B------:R-:W-:Y:S01]  /*11ef0*/  @!P0 FADD.FTZ R26, -R26, -RZ ;  /* 0x800000ff1a1a8221 */ /* 0x000fe20000010100 */
[----:B------:R-:W-:Y:S01]  /*11f00*/  FMUL.FTZ R25, R10, R25 ;  /* 0x000000190a197220 */ /* 0x000fe20000410000 */
[----:B------:R-:W-:Y:S01]  /*11f10*/  FMUL.FTZ R29, R24, R29 ;  /* 0x0000001d181d7220 */ /* 0x000fe20000410000 */
[----:B------:R-:W-:Y:S01]  /*11f20*/  @!P0 FADD.FTZ R28, -R28, -RZ ;  /* 0x800000ff1c1c8221 */ /* 0x000fe20000010100 */
[----:B------:R-:W-:Y:S01]  /*11f30*/  @!P0 FADD.FTZ R31, -R31, -RZ ;  /* 0x800000ff1f1f8221 */ /* 0x000fe20000010100 */
[----:B------:R-:W-:Y:S01]  /*11f40*/  FMUL.FTZ R34, R23, R34 ;  /* 0x0000002217227220 */ /* 0x000fe20000410000 */
[----:B------:R-:W-:Y:S01]  /*11f50*/  FMUL.FTZ R30, R21, R30 ;  /* 0x0000001e151e7220 */ /* 0x000fe20000410000 */
[C---:B----4-:R-:W-:Y:S01]  /*11f60*/  SHF.L.U32 R10, R13.reuse, 0x10, RZ ;  /* 0x000000100d0a7819 */ /* 0x050fe200000006ff */
[----:B------:R-:W-:Y:S01]  /*11f70*/  IMAD.U32 R21, R12, 0x10000, RZ ;  /* 0x000100000c157824 */ /* 0x000fe200078e00ff */
[----:B------:R-:W-:Y:S01]  /*11f80*/  LOP3.LUT R24, R13, 0xffff0000, RZ, 0xc0, !PT ;  /* 0xffff00000d187812 */ /* 0x000fe200078ec0ff */
[----:B------:R-:W-:Y:S01]  /*11f90*/  IMAD.U32 R23, R14, 0x10000, RZ ;  /* 0x000100000e177824 */ /* 0x000fe200078e00ff */
[----:B------:R-:W-:Y:S01]  /*11fa0*/  SHF.L.U32 R13, R15, 0x10, RZ ;  /* 0x000000100f0d7819 */ /* 0x000fe200000006ff */
[----:B------:R-:W-:Y:S01]  /*11fb0*/  FMUL.FTZ R18, R18, R27 ;  /* 0x0000001b12127220 */ /* 0x000fe20000410000 */
[----:B------:R-:W-:Y:S01]  /*11fc0*/  LOP3.LUT R12, R12, 0xffff0000, RZ, 0xc0, !PT ;  /* 0xffff00000c0c7812 */ /* 0x000fe200078ec0ff */
[----:B------:R-:W-:Y:S01]  /*11fd0*/  FMUL.FTZ R11, R11, R26 ;  /* 0x0000001a0b0b7220 */ /* 0x000fe20000410000 */
[----:B------:R-:W-:Y:S01]  /*11fe0*/  LOP3.LUT R14, R14, 0xffff0000, RZ, 0xc0, !PT ;  /* 0xffff00000e0e7812 */ /* 0x000fe200078ec0ff */
        /* <DEDUP_REMOVED lines=15> */
.L_x_1334:
[----:B------:R-:W-:Y:S05]  /*120e0*/  BSYNC B0 ;  /* 0x0000000000007941 */ /* 0x000fea0003800000 */
.L_x_1333:
[----:B-----5:R1:W-:Y:S01]  /*120f0*/  STS.128 [R217+0x5800], R20 ;  /* 0x00580014d9007388 */ /* 0x0203e20000000c00 */
[----:B------:R-:W-:Y:S05]  /*12100*/  BRA `(.L_x_1278) ;  /* 0x0000000400e07947 */ /* 0x000fea0003800000 */
.L_x_1240:
        /* <DEDUP_REMOVED lines=13> */
[CC--:B------:R-:W-:Y:S01]  /*121e0*/  @!P3 LEA R14, P2, R164.reuse, R172.reuse, 0x1 ;  /* 0x000000aca40eb211 */ /* 0x0c0fe200078408ff */
        /* <DEDUP_REMOVED lines=21> */
.L_x_1336:
[----:B------:R-:W-:Y:S05]  /*12340*/  BSYNC B0 ;  /* 0x0000000000007941 */ /* 0x000fea0003800000 */
.L_x_1335:
[----:B------:R-:W-:Y:S04]  /*12350*/  BSSY B0, `(.L_x_1337) ;  /* 0x000001b000007945 */ /* 0x000fe80003800000 */
[----:B------:R-:W-:Y:S05]  /*12360*/  @P6 BRA `(.L_x_1338) ;  /* 0x0000000000646947 */ /* 0x000fea0003800000 */
[----:B------:R-:W-:Y:S02]  /*12370*/  ISETP.GE.AND P3, PT, R12, R79, PT ;  /* 0x0000004f0c00720c */ /* 0x000fe40003f66270 */
[----:B------:R-:W-:-:S05]  /*12380*/  IADD3 R5, P2, R5, R164, RZ ;  /* 0x000000a405057210 */ /* 0x000fca0007f5e0ff */
[----:B------:R-:W-:Y:S01]  /*12390*/  IMAD.X R3, R3, 0x1, R167, P2 ;  /* 0x0000000103037824 */ /* 0x000fe200010e06a7 */
[----:B-12---:R-:W-:-:S04]  /*123a0*/  @!P0 LEA R10, P2, R5, R172, 0x1 ;  /* 0x000000ac050a8211 */ /* 0x006fc800078408ff */
        /* <DEDUP_REMOVED lines=21> */
.L_x_1338:
[----:B------:R-:W-:Y:S05]  /*12500*/  BSYNC B0 ;  /* 0x0000000000007941 */ /* 0x000fea0003800000 */
.L_x_1337:
[----:B------:R-:W-:Y:S04]  /*12510*/  BSSY B0, `(.L_x_1339) ;  /* 0x000001b000007945 */ /* 0x000fe80003800000 */
[----:B------:R-:W-:Y:S05]  /*12520*/  @P5 BRA `(.L_x_1340) ;  /* 0x0000000000645947 */ /* 0x000fea0003800000 */
[----:B------:R-:W-:Y:S02]  /*12530*/  ISETP.GE.AND P3, PT, R12, R79, PT ;  /* 0x0000004f0c00720c */ /* 0x000fe40003f66270 */
[----:B------:R-:W-:-:S04]  /*12540*/  LEA R5, P2, R170, R164, 0x5 ;  /* 0x000000a4aa057211 */ /* 0x000fc800078428ff */
[----:B----4-:R-:W-:Y:S02]  /*12550*/  LEA.HI.X R3, R170, R167, R171, 0x5, P2 ;  /* 0x000000a7aa037211 */ /* 0x010fe400010f2cab */
[----:B-123--:R-:W-:-:S04]  /*12560*/  @!P0 LEA R10, P2, R5, R172, 0x1 ;  /* 0x000000ac050a8211 */ /* 0x00efc800078408ff */
        /* <DEDUP_REMOVED lines=21> */
.L_x_1340:
[----:B------:R-:W-:Y:S05]  /*126c0*/  BSYNC B0 ;  /* 0x0000000000007941 */ /* 0x000fea0003800000 */
.L_x_1339:
[----:B------:R-:W-:Y:S05]  /*126d0*/  @P4 BRA `(.L_x_1278) ;  /* 0x00000000006c4947 */ /* 0x000fea0003800000 */
[----:B------:R-:W-:Y:S01]  /*126e0*/  ISETP.GE.AND P3, PT, R12, R79, PT ;  /* 0x0000004f0c00720c */ /* 0x000fe20003f66270 */
[----:B------:R-:W-:Y:S02]  /*126f0*/  IMAD.MOV.U32 R165, RZ, RZ, R167 ;  /* 0x000000ffffa57224 */ /* 0x000fe400078e00a7 */
[----:B------:R-:W-:Y:S02]  /*12700*/  IMAD R0, R171, 0x30, RZ ;  /* 0x00000030ab007824 */ /* 0x000fe400078e02ff */
[----:B------:R-:W-:-:S04]  /*12710*/  IMAD.WIDE.U32 R170, R170, 0x30, R164 ;  /* 0x00000030aaaa7825 */ /* 0x000fc800078e00a4 */
[----:B--2-4-:R-:W-:Y:S01]  /*12720*/  IMAD.IADD R3, R0, 0x1, R171 ;  /* 0x0000000100037824 */ /* 0x014fe200078e02ab */
[----:B-1-3--:R-:W-:-:S03]  /*12730*/  @!P0 LEA R10, P2, R170, R172, 0x1 ;  /* 0x000000acaa0a8211 */ /* 0x00afc600078408ff */
        /* <DEDUP_REMOVED lines=21> */
.L_x_1278:
[----:B------:R-:W-:Y:S05]  /*12890*/  BSYNC B3 ;  /* 0x0000000000037941 */ /* 0x000fea0003800000 */
.L_x_1239:
[----:B------:R-:W-:Y:S01]  /*128a0*/  VIADD R219, R133, 0xffffffff ;  /* 0xffffffff85db7836 */ /* 0x000fe20000000000 */
[----:B------:R-:W-:Y:S01]  /*128b0*/  BSSY B0, `(.L_x_1341) ;  /* 0x000001c000007945 */ /* 0x000fe20003800000 */
[----:B------:R-:W-:-:S03]  /*128c0*/  LOP3.LUT R222, R74, 0xff, RZ, 0xc0, !PT ;  /* 0x000000ff4ade7812 */ /* 0x000fc600078ec0ff */
[----:B------:R-:W-:-:S05]  /*128d0*/  SHF.L.U32 R18, R219, 0x6, RZ ;  /* 0x00000006db127819 */ /* 0x000fca00000006ff */
[----:B--2-4-:R-:W-:-:S05]  /*128e0*/  IMAD.IADD R3, R69, 0x1, -R18 ;  /* 0x0000000145037824 */ /* 0x014fca00078e0a12 */
[----:B------:R-:W-:-:S13]  /*128f0*/  ISETP.GE.AND P0, PT, R160, R3, PT ;  /* 0x00000003a000720c */ /* 0x000fda0003f06270 */
[----:B------:R-:W-:Y:S05]  /*12900*/  @P0 BRA `(.L_x_1342) ;  /* 0x0000000000580947 */ /* 0x000fea0003800000 */
[C---:B------:R-:W-:Y:S02]  /*12910*/  LOP3.LUT R0, R222.reuse, 0x1, RZ, 0xc0, !PT ;  /* 0x00000001de007812 */ /* 0x040fe400078ec0ff */
[----:B------:R-:W-:Y:S02]  /*12920*/  R2P PR, R222, 0x6 ;  /* 0x00000006de007804 */ /* 0x000fe40000000000 */
[----:B------:R-:W-:-:S13]  /*12930*/  ISETP.NE.U32.AND P0, PT, R0, 0x1, PT ;  /* 0x000000010000780c */ /* 0x000fda0003f05070 */
[----:B-1-3--:R-:W-:Y:S02]  /*12940*/  @!P0 IMAD.MOV.U32 R10, RZ, RZ, R210 ;  /* 0x000000ffff0a8224 */ /* 0x00afe400078e00d2 */
[----:B-----5:R-:W-:-:S05]  /*12950*/  @!P0 IMAD.MOV.U32 R11, RZ, RZ, R211 ;  /* 0x000000ffff0b8224 */ /* 0x020fca00078e00d3 */
        /* <DEDUP_REMOVED lines=16> */
.L_x_1343:
[----:B------:R4:W-:Y:S02]  /*12a60*/  STS.128 [R217+0xa000], RZ ;  /* 0x00a000ffd9007388 */ /* 0x0009e40000000c00 */
.L_x_1342:
[----:B------:R-:W-:Y:S05]  /*12a70*/  BSYNC B0 ;  /* 0x0000000000007941 */ /* 0x000fea0003800000 */
.L_x_1341:
[----:B------:R-:W-:Y:S01]  /*12a80*/  ISETP.GE.AND P0, PT, R6, R3, PT ;  /* 0x000000030600720c */ /* 0x000fe20003f06270 */
[----:B------:R-:W-:-:S12]  /*12a90*/  BSSY B0, `(.L_x_1344) ;  /* 0x000001f000007945 */ /* 0x000fd80003800000 */
[----:B------:R-:W-:Y:S05]  /*12aa0*/  @P0 BRA `(.L_x_1345) ;  /* 0x0000000000740947 */ /* 0x000fea0003800000 */
[C---:B------:R-:W-:Y:S02]  /*12ab0*/  LOP3.LUT R0, R222.reuse, 0x1, RZ, 0xc0, !PT ;  /* 0x00000001de007812 */ /* 0x040fe400078ec0ff */
[----:B------:R-:W-:Y:S02]  /*12ac0*/  LOP3.LUT P0, RZ, R222, 0x2, RZ, 0xc0, !PT ;  /* 0x00000002deff7812 */ /* 0x000fe4000780c0ff */
[----:B------:R-:W-:Y:S02]  /*12ad0*/  ISETP.NE.U32.AND P1, PT, R0, 0x1, PT ;  /* 0x000000010000780c */ /* 0x000fe40003f25070 */
[----:B------:R-:W-:-:S05]  /*12ae0*/  IADD3 R7, P2, R208, R158, RZ ;  /* 0x0000009ed0077210 */ /* 0x000fca0007f5e0ff */
[----:B------:R-:W-:-:S04]  /*12af0*/  IMAD.X R5, R209, 0x1, R157, P2 ;  /* 0x00000001d1057824 */ /* 0x000fc800010e069d */
[C---:B-1-3--:R-:W-:Y:S02]  /*12b00*/  @P0 LEA R10, P2, R7.reuse, R162, 0x1 ;  /* 0x000000a2070a0211 */ /* 0x04afe400078408ff */
[C---:B------:R-:W-:Y:S02]  /*12b10*/  @!P1 LEA R12, P3, R208.reuse, R210, 0x1 ;  /* 0x000000d2d00c9211 */ /* 0x040fe400078608ff */
[----:B-----5:R-:W-:Y:S02]  /*12b20*/  @P0 LEA.HI.X R11, R7, R163, R5, 0x1, P2 ;  /* 0x000000a3070b0211 */ /* 0x020fe400010f0c05 */
        /* <DEDUP_REMOVED lines=20> */
.L_x_1346:
[----:B------:R3:W-:Y:S02]  /*12c70*/  STS.128 [R217+0xa800], RZ ;  /* 0x00a800ffd9007388 */ /* 0x0007e40000000c00 */
.L_x_1345:
[----:B------:R-:W-:Y:S05]  /*12c80*/  BSYNC B0 ;  /* 0x0000000000007941 */ /* 0x000fea0003800000 */
.L_x_1344:
[----:B------:R-:W-:Y:S01]  /*12c90*/  ISETP.GE.AND P0, PT, R8, R3, PT ;  /* 0x000000030800720c */ /* 0x000fe20003f06270 */
[----:B------:R-:W-:-:S12]  /*12ca0*/  BSSY B0, `(.L_x_1347) ;  /* 0x0000021000007945 */ /* 0x000fd80003800000 */
[----:B------:R-:W-:Y:S05]  /*12cb0*/  @P0 BRA `(.L_x_1348) ;  /* 0x00000000007c0947 */ /* 0x000fea0003800000 */
[C---:B------:R-:W-:Y:S02]  /*12cc0*/  LOP3.LUT R0, R222.reuse, 0x1, RZ, 0xc0, !PT ;  /* 0x00000001de007812 */ /* 0x040fe400078ec0ff */
[----:B------:R-:W-:Y:S02]  /*12cd0*/  LOP3.LUT P0, RZ, R222, 0x2, RZ, 0xc0, !PT ;  /* 0x00000002deff7812 */ /* 0x000fe4000780c0ff */
[----:B------:R-:W-:Y:S01]  /*12ce0*/  ISETP.NE.U32.AND P1, PT, R0, 0x1, PT ;  /* 0x000000010000780c */ /* 0x000fe20003f25070 */
[C---:B------:R-:W-:Y:S01]  /*12cf0*/  IMAD.SHL.U32 R0, R64.reuse, 0x20, RZ ;  /* 0x0000002040007824 */ /* 0x040fe200078e00ff */
[C---:B------:R-:W-:Y:S02]  /*12d00*/  LEA R7, P2, R64.reuse, R158, 0x5 ;  /* 0x0000009e40077211 */ /* 0x040fe400078428ff */
[C-C-:B------:R-:W-:Y:S02]  /*12d10*/  SHF.L.U64.HI R2, R64.reuse, 0x5, R65.reuse ;  /* 0x0000000540027819 */ /* 0x140fe40000010241 */
[----:B------:R-:W-:-:S05]  /*12d20*/  LEA.HI.X R5, R64, R157, R65, 0x5, P2 ;  /* 0x0000009d40057211 */ /* 0x000fca00010f2c41 */
        /* <DEDUP_REMOVED lines=23> */
.L_x_1349:
[----:B------:R3:W-:Y:S02]  /*12ea0*/  STS.128 [R217+0xb000], RZ ;  /* 0x00b000ffd9007388 */ /* 0x0007e40000000c00 */
.L_x_1348:
[----:B------:R-:W-:Y:S05]  /*12eb0*/  BSYNC B0 ;  /* 0x0000000000007941 */ /* 0x000fea0003800000 */
.L_x_1347:
        /* <DEDUP_REMOVED lines=11> */
[-C--:B-1----:R-:W-:Y:S02]  /*12f70*/  @P2 LEA R12, P4, R156, R162.reuse, 0x1 ;  /* 0x000000a29c0c2211 */ /* 0x082fe400078808ff */
[----:B---3-5:R-:W-:Y:S02]  /*12f80*/  @!P3 IMAD.WIDE.U32 R10, R64, 0x60, R210 ;  /* 0x00000060400ab825 */ /* 0x028fe400078e00d2 */
[C---:B------:R-:W-:Y:S02]  /*12f90*/  @P1 LEA R14, P0, R156.reuse, R162, 0x1 ;  /* 0x000000a29c0e1211 */ /* 0x040fe400078008ff */
[----:B------:R-:W-:Y:S01]  /*12fa0*/  @!P3 IMAD R65, R65, 0x60, RZ ;  /* 0x000000604141b824 */ /* 0x000fe200078e02ff */
[CCC-:B------:R-:W-:Y:S02]  /*12fb0*/  @P2 LEA.HI.X R13, R156.reuse, R163.reuse, R5.reuse, 0x1, P4 ;  /* 0x000000a39c0d2211 */ /* 0x1c0fe400020f0c05 */
[----:B------:R-:W-:Y:S01]  /*12fc0*/  @P1 LEA.HI.X R15, R156, R163, R5, 0x1, P0 ;  /* 0x000000a39c0f1211 */ /* 0x000fe200000f0c05 */
[----:B------:R-:W-:-:S05]  /*12fd0*/  @!P3 IMAD.IADD R11, R65, 0x1, R11 ;  /* 0x00000001410bb824 */ /* 0x000fca00078e020b */
        /* <DEDUP_REMOVED lines=15> */
.L_x_1351:
[----:B------:R-:W-:Y:S05]  /*130d0*/  BSYNC B0 ;  /* 0x0000000000007941 */ /* 0x000fea0003800000 */
.L_x_1350:
[----:B------:R-:W0:Y:S04]  /*130e0*/  LDGDEPBAR ;  /* 0x00000000000079af */ /* 0x000e280000000000 */
[----:B------:R1:W5:Y:S01]  /*130f0*/  LD.E R0, desc[UR6][R16.64+0x188] ;  /* 0x0001880610007980 */ /* 0x000362000c101900 */
[----:B------:R-:W-:Y:S01]  /*13100*/  ISETP.GE.AND P0, PT, R160, R3, PT ;  /* 0x00000003a000720c */ /* 0x000fe20003f06270 */
[----:B------:R-:W-:Y:S01]  /*13110*/  IMAD.SHL.U32 R19, R72, 0x2, RZ ;  /* 0x0000000248137824 */ /* 0x000fe200078e00ff */
[----:B------:R-:W-:Y:S01]  /*13120*/  SHF.R.S32.HI R2, RZ, 0x1f, R73 ;  /* 0x0000001fff027819 */ /* 0x000fe20000011449 */
        /* <DEDUP_REMOVED lines=31> */
.L_x_1354:
[----:B------:R3:W-:Y:S02]  /*13320*/  STS.128 [R217+0x10000], RZ ;  /* 0x010000ffd9007388 */ /* 0x0007e40000000c00 */
.L_x_1353:
[----:B------:R-:W-:Y:S05]  /*13330*/  BSYNC B0 ;  /* 0x0000000000007941 */ /* 0x000fea0003800000 */
.L_x_1352:
        /* <DEDUP_REMOVED lines=9> */
[CC--:B------:R-:W-:Y:S02]  /*133d0*/  @P1 LEA R6, P0, R206.reuse, R168.reuse, 0x1 ;  /* 0x000000a8ce061211 */ /* 0x0c0fe400078008ff */
[C---:B-1-3--:R-:W-:Y:S02]  /*133e0*/  @!P2 LEA R10, P3, R206.reuse, R168, 0x1 ;  /* 0x000000a8ce0aa211 */ /* 0x04afe400078608ff */
[CCC-:B------:R-:W-:Y:S02]  /*133f0*/  @P1 LEA.HI.X R7, R206.reuse, R169.reuse, R207.reuse, 0x1, P0 ;  /* 0x000000a9ce071211 */ /* 0x1c0fe400000f0ccf */
[----:B-----5:R-:W-:Y:S02]  /*13400*/  @!P2 LEA.HI.X R11, R206, R169, R207, 0x1, P3 ;  /* 0x000000a9ce0ba211 */ /* 0x020fe400018f0ccf */
        /* <DEDUP_REMOVED lines=19> */
.L_x_1357:
[----:B------:R3:W-:Y:S02]  /*13540*/  STS.128 [R217+0x10800], RZ ;  /* 0x010800ffd9007388 */ /* 0x0007e40000000c00 */
.L_x_1356:
[----:B------:R-:W-:Y:S05]  /*13550*/  BSYNC B0 ;  /* 0x0000000000007941 */ /* 0x000fea0003800000 */
.L_x_1355:
        /* <DEDUP_REMOVED lines=34> */
.L_x_1360:
[----:B------:R1:W-:Y:S02]  /*13780*/  STS.128 [R217+0x11000], RZ ;  /* 0x011000ffd9007388 */ /* 0x0003e40000000c00 */
.L_x_1359:
[----:B------:R-:W-:Y:S05]  /*13790*/  BSYNC B0 ;  /* 0x0000000000007941 */ /* 0x000fea0003800000 */
.L_x_1358:
        /* <DEDUP_REMOVED lines=35> */
.L_x_1363:
[----:B------:R1:W-:Y:S02]  /*139d0*/  STS.128 [R217+0x11800], RZ ;  /* 0x011800ffd9007388 */ /* 0x0003e40000000c00 */
.L_x_1362:
[----:B------:R-:W-:Y:S05]  /*139e0*/  BSYNC B0 ;  /* 0x0000000000007941 */ /* 0x000fea0003800000 */
.L_x_1361:
[----:B-1----:R-:W-:Y:S01]  /*139f0*/  SHF.L.U32 R2, R70, 0x6, RZ ;  /* 0x0000000646027819 */ /* 0x002fe200000006ff */
[----:B------:R-:W2:Y:S01]  /*13a00*/  LD.E R52, desc[UR6][R16.64+0x18c] ;  /* 0x00018c0610347980 */ /* 0x000ea2000c101900 */
[----:B------:R-:W-:Y:S02]  /*13a10*/  SHF.L.U32 R160, R160, 0x3, RZ ;  /* 0x00000003a0a07819 */ /* 0x000fe400000006ff */
[----:B------:R-:W-:Y:S01]  /*13a20*/  LOP3.LUT R3, R2, 0x1c0, RZ, 0xc0, !PT ;  /* 0x000001c002037812 */ /* 0x000fe200078ec0ff */
[----:B------:R-:W0:Y:S01]  /*13a30*/  LDGDEPBAR ;  /* 0x00000000000079af */ /* 0x000e220000000000 */
[----:B------:R-:W-:Y:S02]  /*13a40*/  LEA R201, R68, R55, 0xa ;  /* 0x0000003744c97211 */ /* 0x000fe400078e50ff */
[----:B------:R-:W-:Y:S02]  /*13a50*/  LOP3.LUT R160, R3, 0x8, R160, 0xf8, !PT ;  /* 0x0000000803a07812 */ /* 0x000fe400078ef8a0 */
[----:B------:R-:W-:-:S02]  /*13a60*/  SHF.R.U32.HI R3, RZ, 0x3, R3 ;  /* 0x00000003ff037819 */ /* 0x000fc40000011603 */
[----:B------:R-:W-:Y:S02]  /*13a70*/  LEA R201, R201, UR4, 0x1 ;  /* 0x00000004c9c97c11 */ /* 0x000fe4000f8e08ff */
[----:B------:R-:W-:Y:S02]  /*13a80*/  LOP3.LUT R200, R160, R3, RZ, 0x3c, !PT ;  /* 0x00000003a0c87212 */ /* 0x000fe400078e3cff */
[----:B------:R-:W-:Y:S01]  /*13a90*/  R2P PR, R70, 0x6 ;  /* 0x0000000646007804 */ /* 0x000fe20000000000 */
[----:B---3--:R-:W-:Y:S01]  /*13aa0*/  LDSM.16.M88.4 R48, [R201] ;  /* 0x00000000c930783b */ /* 0x008fe20000000200 */
[----:B------:R-:W-:Y:S02]  /*13ab0*/  LEA R200, R71, R200, 0x9 ;  /* 0x000000c847c87211 */ /* 0x000fe400078e48ff */
[----:B------:R-:W-:Y:S02]  /*13ac0*/  LEA R199, R56, R201, 0x1 ;  /* 0x000000c938c77211 */ /* 0x000fe400078e08ff */
[----:B------:R-:W-:-:S03]  /*13ad0*/  LEA R200, R200, UR4, 0x1 ;  /* 0x00000004c8c87c11 */ /* 0x000fc6000f8e08ff */
[----:B-----5:R-:W-:Y:S01]  /*13ae0*/  LDSM.16.M88.4 R8, [R199] ;  /* 0x00000000c708783b */ /* 0x020fe20000000200 */
[C---:B------:R-:W-:Y:S01]  /*13af0*/  IADD3 R2, R200.reuse, 0x6000, RZ ;  /* 0x00006000c8027810 */ /* 0x040fe20007ffe0ff */
[----:B------:R-:W-:Y:S02]  /*13b00*/  VIADD R198, R200, 0x6020 ;  /* 0x00006020c8c67836 */ /* 0x000fe40000000000 */
[----:B------:R-:W1:Y:S01]  /*13b10*/  LDSM.16.M88.4 R12, [R200+0x6000] ;  /* 0x00600000c80c783b */ /* 0x000e620000000200 */
[----:B------:R-:W-:-:S03]  /*13b20*/  @P1 IADD3 R198, R2, -0x20, RZ ;  /* 0xffffffe002c61810 */ /* 0x000fc60007ffe0ff */
[----:B------:R-:W3:Y:S04]  /*13b30*/  LDSM.16.M88.4 R40, [R200+0x6800] ;  /* 0x00680000c828783b */ /* 0x000ee80000000200 */
[----:B------:R-:W-:Y:S04]  /*13b40*/  LDSM.16.M88.4 R60, [R198] ;  /* 0x00000000c63c783b */ /* 0x000fe80000000200 */
[----:B------:R-:W4:Y:S01]  /*13b50*/  LDSM.16.M88.4 R72, [R200+0x7000] ;  /* 0x00700000c848783b */ /* 0x000f220000000200 */
[----:B------:R-:W-:Y:S02]  /*13b60*/  MOV R3, 0x40 ;  /* 0x0000004000037802 */ /* 0x000fe40000000f00 */
[----:B------:R-:W-:Y:S01]  /*13b70*/  LEA R197, R54, R201, 0x1 ;  /* 0x000000c936c57211 */ /* 0x000fe200078e08ff */
[----:B------:R-:W-:Y:S01]  /*13b80*/  LDSM.16.M88.4 R32, [R200+0x7800] ;  /* 0x00780000c820783b */ /* 0x000fe20000000200 */
[----:B------:R-:W-:-:S03]  /*13b90*/  SEL R3, R3, 0xffffffc0, !P2 ;  /* 0xffffffc003037807 */ /* 0x000fc60005000000 */
[----:B------:R-:W-:Y:S02]  /*13ba0*/  LDSM.16.M88.4 R92, [R197] ;  /* 0x00000000c55c783b */ /* 0x000fe40000000200 */
[----:B------:R-:W-:Y:S02]  /*13bb0*/  IMAD.IADD R195, R200, 0x1, R3 ;  /* 0x00000001c8c37824 */ /* 0x000fe400078e0203 */
[----:B------:R-:W-:Y:S04]  /*13bc0*/  LDSM.16.M88.4 R4, [R198+0x800] ;  /* 0x00080000c604783b */ /* 0x000fe80000000200 */
[----:B------:R-:W4:Y:S04]  /*13bd0*/  LDSM.16.M88.4 R84, [R195+0x6000] ;  /* 0x00600000c354783b */ /* 0x000f280000000200 */
[----:B------:R-:W4:Y:S01]  /*13be0*/  LDSM.16.M88.4 R24, [R198+0x1000] ;  /* 0x00100000c618783b */ /* 0x000f220000000200 */
[----:B------:R-:W-:-:S03]  /*13bf0*/  LEA R196, R54, R199, 0x1 ;  /* 0x000000c736c47211 */ /* 0x000fc600078e08ff */
[----:B------:R-:W-:Y:S01]  /*13c00*/  LDSM.16.M88.4 R88, [R200+0x8000] ;  /* 0x00800000c858783b */ /* 0x000fe20000000200 */
[C---:B-1----:R-:W-:Y:S01]  /*13c10*/  HMMA.16816.F32.BF16 R20, R48.reuse, R12, RZ ;  /* 0x0000000c3014723c */ /* 0x042fe200000418ff */
[----:B------:R-:W-:Y:S02]  /*13c20*/  IADD3 R191, R3, R198, RZ ;  /* 0x000000c603bf7210 */ /* 0x000fe40007ffe0ff */
[----:B------:R-:W-:Y:S03]  /*13c30*/  LDSM.16.M88.4 R80, [R196] ;  /* 0x00000000c450783b */ /* 0x000fe60000000200 */
[C---:B------:R-:W-:Y:S01]  /*13c40*/  HMMA.16816.F32.BF16 R12, R48.reuse, R14, RZ ;  /* 0x0000000e300c723c */ /* 0x040fe200000418ff */
[----:B------:R-:W1:Y:S04]  /*13c50*/  LDSM.16.M88.4 R100, [R191] ;  /* 0x00000000bf64783b */ /* 0x000e680000000200 */
[----:B------:R-:W1:Y:S01]  /*13c60*/  LDSM.16.M88.4 R64, [R198+0x1800] ;  /* 0x00180000c640783b */ /* 0x000e620000000200 */
[C---:B---3--:R-:W-:Y:S03]  /*13c70*/  HMMA.16816.F32.BF16 R44, R48.reuse, R40, RZ ;  /* 0x00000028302c723c */ /* 0x048fe600000418ff */
[----:B------:R-:W3:Y:S03]  /*13c80*/  LDSM.16.M88.4 R28, [R195+0x6800] ;  /* 0x00680000c31c783b */ /* 0x000ee60000000200 */
[----:B----4-:R-:W-:Y:S01]  /*13c90*/  HMMA.16816.F32.BF16 R76, R48, R72, RZ ;  /* 0x00000048304c723c */ /* 0x010fe200000418ff */
[----:B------:R-:W4:Y:S04]  /*13ca0*/  LDSM.16.M88.4 R36, [R195+0x7000] ;  /* 0x00700000c324783b */ /* 0x000f280000000200 */
[----:B------:R-:W-:Y:S01]  /*13cb0*/  LDSM.16.M88.4 R104, [R197+0x2000] ;  /* 0x00200000c568783b */ /* 0x000fe20000000200 */
[C---:B------:R-:W-:Y:S06]  /*13cc0*/  HMMA.16816.F32.BF16 R20, R8.reuse, R60, R20 ;  /* 0x0000003c0814723c */ /* 0x040fec0000041814 */
[----:B------:R-:W-:Y:S01]  /*13cd0*/  HMMA.16816.F32.BF16 R12, R8, R62, R12 ;  /* 0x0000003e080c723c */ /* 0x000fe2000004180c */
[----:B------:R-:W-:Y:S05]  /*13ce0*/  LDSM.16.M88.4 R60, [R195+0x7800] ;  /* 0x00780000c33c783b */ /* 0x000fea0000000200 */
[C---:B------:R-:W-:Y:S06]  /*13cf0*/  HMMA.16816.F32.BF16 R40, R48.reuse, R42, RZ ;  /* 0x0000002a3028723c */ /* 0x040fec00000418ff */
[----:B------:R-:W-:Y:S06]  /*13d00*/  HMMA.16816.F32.BF16 R72, R48, R74, RZ ;  /* 0x0000004a3048723c */ /* 0x000fec00000418ff */
[----:B------:R-:W-:Y:S06]  /*13d10*/  HMMA.16816.F32.BF16 R20, R92, R84, R20 ;  /* 0x000000545c14723c */ /* 0x000fec0000041814 */
[----:B------:R-:W-:Y:S06]  /*13d20*/  HMMA.16816.F32.BF16 R96, R48, R32, RZ ;  /* 0x000000203060723c */ /* 0x000fec00000418ff */
[----:B------:R-:W-:Y:S01]  /*13d30*/  HMMA.16816.F32.BF16 R12, R92, R86, R12 ;  /* 0x000000565c0c723c */ /* 0x000fe2000004180c */
[----:B------:R-:W-:Y:S05]  /*13d40*/  LDSM.16.M88.4 R84, [R191+0x1800] ;  /* 0x00180000bf54783b */ /* 0x000fea0000000200 */
[----:B------:R-:W-:Y:S01]  /*13d50*/  HMMA.16816.F32.BF16 R48, R48, R34, RZ ;  /* 0x000000223030723c */ /* 0x000fe200000418ff */
[----:B------:R-:W-:Y:S05]  /*13d60*/  LDSM.16.M88.4 R32, [R191+0x1000] ;  /* 0x00100000bf20783b */ /* 0x000fea0000000200 */
[C---:B------:R-:W-:Y:S06]  /*13d70*/  HMMA.16816.F32.BF16 R44, R8.reuse, R4, R44 ;  /* 0x00000004082c723c */ /* 0x040fec000004182c */
[C---:B------:R-:W-:Y:S01]  /*13d80*/  HMMA.16816.F32.BF16 R40, R8.reuse, R6, R40 ;  /* 0x000000060828723c */ /* 0x040fe20000041828 */
[----:B------:R-:W-:Y:S05]  /*13d90*/  LDSM.16.M88.4 R4, [R191+0x800] ;  /* 0x00080000bf04783b */ /* 0x000fea0000000200 */
[C---:B------:R-:W-:Y:S06]  /*13da0*/  HMMA.16816.F32.BF16 R76, R8.reuse, R24, R76 ;  /* 0x00000018084c723c */ /* 0x040fec000004184c */
[----:B------:R-:W-:Y:S01]  /*13db0*/  HMMA.16816.F32.BF16 R72, R8, R26, R72 ;  /* 0x0000001a0848723c */ /* 0x000fe20000041848 */
[----:B------:R-:W4:Y:S05]  /*13dc0*/  LDSM.16.M88.4 R24, [R201+0x2000] ;  /* 0x00200000c918783b */ /* 0x000f2a0000000200 */
[----:B-1----:R-:W-:Y:S06]  /*13dd0*/  HMMA.16816.F32.BF16 R20, R80, R100, R20 ;  /* 0x000000645014723c */ /* 0x002fec0000041814 */
[----:B------:R-:W-:Y:S06]  /*13de0*/  HMMA.16816.F32.BF16 R96, R8, R64, R96 ;  /* 0x000000400860723c */ /* 0x000fec0000041860 */
[----:B------:R-:W-:Y:S01]  /*13df0*/  HMMA.16816.F32.BF16 R12, R80, R102, R12 ;  /* 0x00000066500c723c */ /* 0x000fe2000004180c */
[----:B------:R-:W-:Y:S05]  /*13e00*/  LDSM.16.M88.4 R100, [R195+0x9800] ;  /* 0x00980000c364783b */ /* 0x000fea0000000200 */
[----:B------:R-:W-:Y:S01]  /*13e10*/  HMMA.16816.F32.BF16 R8, R8, R66, R48 ;  /* 0x000000420808723c */ /* 0x000fe20000041830 */
[----:B------:R-:W-:Y:S04]  /*13e20*/  LDSM.16.M88.4 R64, [R198+0x2000] ;  /* 0x00200000c640783b */ /* 0x000fe80000000200 */
[----:B------:R-:W-:Y:S01]  /*13e30*/  LDSM.16.M88.4 R48, [R200+0x8800] ;  /* 0x00880000c830783b */ /* 0x000fe20000000200 */
[C---:B---3--:R-:W-:Y:S06]  /*13e40*/  HMMA.16816.F32.BF16 R44, R92.reuse, R28, R44 ;  /* 0x0000001c5c2c723c */ /* 0x048fec000004182c */
[C---:B------:R-:W-:Y:S01]  /*13e50*/  HMMA.16816.F32.BF16 R40, R92.reuse, R30, R40 ;  /* 0x0000001e5c28723c */ /* 0x040fe20000041828 */
[----:B------:R-:W-:Y:S05]  /*13e60*/  LDSM.16.M88.4 R28, [R200+0x9000] ;  /* 0x00900000c81c783b */ /* 0x000fea0000000200 */
[C---:B----4-:R-:W-:Y:S06]  /*13e70*/  HMMA.16816.F32.BF16 R76, R92.reuse, R36, R76 ;  /* 0x000000245c4c723c */ /* 0x050fec000004184c */
[----:B------:R-:W-:Y:S01]  /*13e80*/  HMMA.16816.F32.BF16 R72, R92, R38, R72 ;  /* 0x000000265c48723c */ /* 0x000fe20000041848 */
[----:B------:R-:W1:Y:S05]  /*13e90*/  LDSM.16.M88.4 R36, [R199+0x2000] ;  /* 0x00200000c724783b */ /* 0x000e6a0000000200 */
[----:B------:R-:W-:Y:S06]  /*13ea0*/  HMMA.16816.F32.BF16 R20, R24, R88, R20 ;  /* 0x000000581814723c */ /* 0x000fec0000041814 */
[----:B------:R-:W-:Y:S06]  /*13eb0*/  HMMA.16816.F32.BF16 R96, R92, R60, R96 ;  /* 0x0000003c5c60723c */ /* 0x000fec0000041860 */
[----:B------:R-:W-:Y:S01]  /*13ec0*/  HMMA.16816.F32.BF16 R12, R24, R90, R12 ;  /* 0x0000005a180c723c */ /* 0x000fe2000004180c */
[----:B------:R-:W-:Y:S05]  /*13ed0*/  LDSM.16.M88.4 R88, [R196+0x2000] ;  /* 0x00200000c458783b */ /* 0x000fea0000000200 */
[----:B------:R-:W-:Y:S01]  /*13ee0*/  HMMA.16816.F32.BF16 R92, R92, R62, R8 ;  /* 0x0000003e5c5c723c */ /* 0x000fe20000041808 */
[----:B------:R-:W-:Y:S04]  /*13ef0*/  LDSM.16.M88.4 R60, [R200+0x9800] ;  /* 0x00980000c83c783b */ /* 0x000fe80000000200 */
[----:B------:R-:W-:Y:S01]  /*13f00*/  LDSM.16.M88.4 R8, [R198+0x2800] ;  /* 0x00280000c608783b */ /* 0x000fe20000000200 */
[C---:B------:R-:W-:Y:S06]  /*13f10*/  HMMA.16816.F32.BF16 R44, R80.reuse, R4, R44 ;  /* 0x00000004502c723c */ /* 0x040fec000004182c */
[C---:B------:R-:W-:Y:S01]  /*13f20*/  HMMA.16816.F32.BF16 R40, R80.reuse, R6, R40 ;  /* 0x000000065028723c */ /* 0x040fe20000041828 */
[----:B------:R-:W-:Y:S05]  /*13f30*/  LDSM.16.M88.4 R4, [R198+0x3000] ;  /* 0x00300000c604783b */ /* 0x000fea0000000200 */
[C---:B------:R-:W-:Y:S06]  /*13f40*/  HMMA.16816.F32.BF16 R76, R80.reuse, R32, R76 ;  /* 0x00000020504c723c */ /* 0x040fec000004184c */
[----:B------:R-:W-:Y:S01]  /*13f50*/  HMMA.16816.F32.BF16 R72, R80, R34, R72 ;  /* 0x000000225048723c */ /* 0x000fe20000041848 */
[----:B------:R-:W3:Y:S05]  /*13f60*/  LDSM.16.M88.4 R32, [R195+0x8000] ;  /* 0x00800000c320783b */ /* 0x000eea0000000200 */
[C---:B-1----:R-:W-:Y:S06]  /*13f70*/  HMMA.16816.F32.BF16 R20, R36.reuse, R64, R20 ;  /* 0x000000402414723c */ /* 0x042fec0000041814 */
[----:B------:R-:W-:Y:S01]  /*13f80*/  HMMA.16816.F32.BF16 R12, R36, R66, R12 ;  /* 0x00000042240c723c */ /* 0x000fe2000004180c */
[----:B------:R-:W-:Y:S05]  /*13f90*/  LDSM.16.M88.4 R64, [R201+0x4000] ;  /* 0x00400000c940783b */ /* 0x000fea0000000200 */
[C---:B------:R-:W-:Y:S06]  /*13fa0*/  HMMA.16816.F32.BF16 R96, R80.reuse, R84, R96 ;  /* 0x000000545060723c */ /* 0x040fec0000041860 */
        /* <DEDUP_REMOVED lines=8> */
[----:B------:R-:W1:Y:S05]  /*14030*/  LDSM.16.M88.4 R28, [R191+0x2000] ;  /* 0x00200000bf1c783b */ /* 0x000e6a0000000200 */
[C---:B---3--:R-:W-:Y:S06]  /*14040*/  HMMA.16816.F32.BF16 R20, R104.reuse, R32, R20 ;  /* 0x000000206814723c */ /* 0x048fec0000041814 */
[----:B------:R-:W-:Y:S01]  /*14050*/  HMMA.16816.F32.BF16 R12, R104, R34, R12 ;  /* 0x00000022680c723c */ /* 0x000fe2000004180c */
[----:B------:R-:W-:Y:S05]  /*14060*/  LDSM.16.M88.4 R32, [R191+0x2800] ;  /* 0x00280000bf20783b */ /* 0x000fea0000000200 */
[C---:B------:R-:W-:Y:S06]  /*14070*/  HMMA.16816.F32.BF16 R96, R24.reuse, R60, R96 ;  /* 0x0000003c1860723c */ /* 0x040fec0000041860 */
[----:B------:R-:W-:Y:S01]  /*14080*/  HMMA.16816.F32.BF16 R92, R24, R62, R92 ;  /* 0x0000003e185c723c */ /* 0x000fe2000004185c */
[----:B------:R-:W3:Y:S04]  /*14090*/  LDSM.16.M88.4 R24, [R195+0x8800] ;  /* 0x00880000c318783b */ /* 0x000ee80000000200 */
[----:B------:R-:W-:Y:S01]  /*140a0*/  LDSM.16.M88.4 R60, [R200+0xa800] ;  /* 0x00a80000c83c783b */ /* 0x000fe20000000200 */
[C---:B------:R-:W-:Y:S06]  /*140b0*/  HMMA.16816.F32.BF16 R44, R36.reuse, R8, R44 ;  /* 0x00000008242c723c */ /* 0x040fec000004182c */
[----:B------:R-:W-:Y:S01]  /*140c0*/  HMMA.16816.F32.BF16 R40, R36, R10, R40 ;  /* 0x0000000a2428723c */ /* 0x000fe20000041828 */
[----:B------:R-:W4:Y:S05]  /*140d0*/  LDSM.16.M88.4 R8, [R200+0xa000] ;  /* 0x00a00000c808783b */ /* 0x000f2a0000000200 */
[----:B-1----:R-:W-:Y:S06]  /*140e0*/  HMMA.16816.F32.BF16 R20, R88, R28, R20 ;  /* 0x0000001c5814723c */ /* 0x002fec0000041814 */
[C---:B------:R-:W-:Y:S06]  /*140f0*/  HMMA.16816.F32.BF16 R76, R36.reuse, R4, R76 ;  /* 0x00000004244c723c */ /* 0x040fec000004184c */
[----:B------:R-:W-:Y:S01]  /*14100*/  HMMA.16816.F32.BF16 R72, R36, R6, R72 ;  /* 0x000000062448723c */ /* 0x000fe20000041848 */
[----:B------:R-:W1:Y:S05]  /*14110*/  LDSM.16.M88.4 R4, [R195+0x9000] ;  /* 0x00900000c304783b */ /* 0x000e6a0000000200 */
[----:B------:R-:W-:Y:S01]  /*14120*/  HMMA.16816.F32.BF16 R12, R88, R30, R12 ;  /* 0x0000001e580c723c */ /* 0x000fe2000004180c */
[----:B------:R-:W-:Y:S05]  /*14130*/  LDSM.16.M88.4 R28, [R197+0x4000] ;  /* 0x00400000c51c783b */ /* 0x000fea0000000200 */
[C---:B------:R-:W-:Y:S06]  /*14140*/  HMMA.16816.F32.BF16 R96, R36.reuse, R48, R96 ;  /* 0x000000302460723c */ /* 0x040fec0000041860 */
[----:B------:R-:W-:Y:S01]  /*14150*/  HMMA.16816.F32.BF16 R92, R36, R50, R92 ;  /* 0x00000032245c723c */ /* 0x000fe2000004185c */
[----:B------:R-:W-:Y:S04]  /*14160*/  LDSM.16.M88.4 R36, [R199+0x4000] ;  /* 0x00400000c724783b */ /* 0x000fe80000000200 */
[----:B------:R-:W2:Y:S01]  /*14170*/  LDSM.16.M88.4 R48, [R198+0x4000] ;  /* 0x00400000c630783b */ /* 0x000ea20000000200 */
[C---:B---3--:R-:W-:Y:S06]  /*14180*/  HMMA.16816.F32.BF16 R44, R104.reuse, R24, R44 ;  /* 0x00000018682c723c */ /* 0x048fec000004182c */
[----:B------:R-:W-:Y:S01]  /*14190*/  HMMA.16816.F32.BF16 R40, R104, R26, R40 ;  /* 0x0000001a6828723c */ /* 0x000fe20000041828 */
[----:B------:R-:W3:Y:S05]  /*141a0*/  LDSM.16.M88.4 R24, [R195+0xa000] ;  /* 0x00a00000c318783b */ /* 0x000eea0000000200 */
[C---:B----4-:R-:W-:Y:S06]  /*141b0*/  HMMA.16816.F32.BF16 R20, R64.reuse, R8, R20 ;  /* 0x000000084014723c */ /* 0x050fec0000041814 */
[----:B------:R-:W-:Y:S01]  /*141c0*/  HMMA.16816.F32.BF16 R12, R64, R10, R12 ;  /* 0x0000000a400c723c */ /* 0x000fe2000004180c */
[----:B------:R-:W-:Y:S05]  /*141d0*/  LDSM.16.M88.4 R8, [R196+0x4000] ;  /* 0x00400000c408783b */ /* 0x000fea0000000200 */
[----:B-1----:R-:W-:Y:S06]  /*141e0*/  HMMA.16816.F32.BF16 R76, R104, R4, R76 ;  /* 0x00000004684c723c */ /* 0x002fec000004184c */
[C---:B------:R-:W-:Y:S06]  /*141f0*/  HMMA.16816.F32.BF16 R44, R88.reuse, R32, R44 ;  /* 0x00000020582c723c */ /* 0x040fec000004182c */
[----:B------:R-:W-:Y:S01]  /*14200*/  HMMA.16816.F32.BF16 R40, R88, R34, R40 ;  /* 0x000000225828723c */ /* 0x000fe20000041828 */
[----:B------:R-:W-:Y:S05]  /*14210*/  LDSM.16.M88.4 R32, [R198+0x4800] ;  /* 0x00480000c620783b */ /* 0x000fea0000000200 */
[C---:B--2---:R-:W-:Y:S06]  /*14220*/  HMMA.16816.F32.BF16 R20, R36.reuse, R48, R20 ;  /* 0x000000302414723c */ /* 0x044fec0000041814 */
[----:B------:R-:W-:Y:S01]  /*14230*/  HMMA.16816.F32.BF16 R12, R36, R50, R12 ;  /* 0x00000032240c723c */ /* 0x000fe2000004180c */
[----:B------:R-:W1:Y:S05]  /*14240*/  LDSM.16.M88.4 R48, [R200+0xb000] ;  /* 0x00b00000c830783b */ /* 0x000e6a0000000200 */
[----:B------:R-:W-:Y:S01]  /*14250*/  HMMA.16816.F32.BF16 R72, R104, R6, R72 ;  /* 0x000000066848723c */ /* 0x000fe20000041848 */
[----:B------:R-:W2:Y:S05]  /*14260*/  LDSM.16.M88.4 R4, [R191+0x4000] ;  /* 0x00400000bf04783b */ /* 0x000eaa0000000200 */
[----:B------:R-:W-:Y:S06]  /*14270*/  HMMA.16816.F32.BF16 R76, R88, R84, R76 ;  /* 0x00000054584c723c */ /* 0x000fec000004184c */
[----:B---3--:R-:W-:Y:S06]  /*14280*/  HMMA.16816.F32.BF16 R20, R28, R24, R20 ;  /* 0x000000181c14723c */ /* 0x008fec0000041814 */
[C---:B------:R-:W-:Y:S06]  /*14290*/  HMMA.16816.F32.BF16 R44, R64.reuse, R60, R44 ;  /* 0x0000003c402c723c */ /* 0x040fec000004182c */
[----:B------:R-:W-:Y:S01]  /*142a0*/  HMMA.16816.F32.BF16 R40, R64, R62, R40 ;  /* 0x0000003e4028723c */ /* 0x000fe20000041828 */
[----:B------:R-:W-:Y:S05]  /*142b0*/  LDSM.16.M88.4 R60, [R191+0x4800] ;  /* 0x00480000bf3c783b */ /* 0x000fea0000000200 */
[----:B------:R-:W-:Y:S01]  /*142c0*/  HMMA.16816.F32.BF16 R12, R28, R26, R12 ;  /* 0x0000001a1c0c723c */ /* 0x000fe2000004180c */
[----:B------:R-:W3:Y:S05]  /*142d0*/  LDSM.16.M88.4 R24, [R198+0x5000] ;  /* 0x00500000c618783b */ /* 0x000eea0000000200 */
[C---:B------:R-:W-:Y:S06]  /*142e0*/  HMMA.16816.F32.BF16 R96, R104.reuse, R100, R96 ;  /* 0x000000646860723c */ /* 0x040fec0000041860 */
[----:B------:R-:W-:Y:S01]  /*142f0*/  HMMA.16816.F32.BF16 R100, R104, R102, R92 ;  /* 0x000000666864723c */ /* 0x000fe2000004185c */
[----:B------:R-:W-:Y:S05]  /*14300*/  LDSM.16.M88.4 R92, [R195+0xa800] ;  /* 0x00a80000c35c783b */ /* 0x000fea0000000200 */
[----:B------:R-:W-:Y:S06]  /*14310*/  HMMA.16816.F32.BF16 R72, R88, R86, R72 ;  /* 0x000000565848723c */ /* 0x000fec0000041848 */
[----:B-1----:R-:W-:Y:S06]  /*14320*/  HMMA.16816.F32.BF16 R76, R64, R48, R76 ;  /* 0x00000030404c723c */ /* 0x002fec000004184c */
[----:B--2---:R-:W-:Y:S06]  /*14330*/  HMMA.16816.F32.BF16 R20, R8, R4, R20 ;  /* 0x000000040814723c */ /* 0x004fec0000041814 */
[C---:B------:R-:W-:Y:S06]  /*14340*/  HMMA.16816.F32.BF16 R44, R36.reuse, R32, R44 ;  /* 0x00000020242c723c */ /* 0x040fec000004182c */
[----:B------:R-:W-:Y:S01]  /*14350*/  HMMA.16816.F32.BF16 R40, R36, R34, R40 ;  /* 0x000000222428723c */ /* 0x000fe20000041828 */
[----:B------:R-:W1:Y:S05]  /*14360*/  LDSM.16.M88.4 R32, [R200+0xb800] ;  /* 0x00b80000c820783b */ /* 0x000e6a0000000200 */
[C---:B------:R-:W-:Y:S06]  /*14370*/  HMMA.16816.F32.BF16 R96, R88.reuse, R80, R96 ;  /* 0x000000505860723c */ /* 0x040fec0000041860 */
[----:B------:R-:W-:Y:S01]  /*14380*/  HMMA.16816.F32.BF16 R100, R88, R82, R100 ;  /* 0x000000525864723c */ /* 0x000fe20000041864 */
[----:B------:R-:W-:-:S05]  /*14390*/  FMUL.FTZ R3, R20, R52 ;  /* 0x0000003414037220 */ /* 0x000fca0000410000 */
[----:B------:R-:W-:Y:S01]  /*143a0*/  HMMA.16816.F32.BF16 R12, R8, R6, R12 ;  /* 0x00000006080c723c */ /* 0x000fe2000004180c */
[-C--:B------:R-:W-:Y:S01]  /*143b0*/  FMUL.FTZ R58, R21, R52.reuse ;  /* 0x00000034153a7220 */ /* 0x080fe20000410000 */
[-C--:B------:R-:W-:Y:S01]  /*143c0*/  FMUL.FTZ R59, R22, R52.reuse ;  /* 0x00000034163b7220 */ /* 0x080fe20000410000 */
[----:B------:R-:W2:Y:S03]  /*143d0*/  LDSM.16.M88.4 R4, [R195+0xb000] ;  /* 0x00b00000c304783b */ /* 0x000ea60000000200 */
[----:B------:R-:W-:Y:S01]  /*143e0*/  HMMA.16816.F32.BF16 R72, R64, R50, R72 ;  /* 0x000000324048723c */ /* 0x000fe20000041848 */
[----:B------:R-:W-:Y:S05]  /*143f0*/  LDSM.16.M88.4 R48, [R191+0x5000] ;  /* 0x00500000bf30783b */ /* 0x000fea0000000200 */
[----:B---3--:R-:W-:Y:S07]  /*14400*/  HMMA.16816.F32.BF16 R76, R36, R24, R76 ;  /* 0x00000018244c723c */ /* 0x008fee000004184c */
[----:B------:R-:W-:-:S02]  /*14410*/  FMUL.FTZ R24, R23, R52 ;  /* 0x0000003417187220 */ /* 0x000fc40000410000 */
[----:B------:R-:W3:Y:S01]  /*14420*/  LDSM.16.M88.4 R20, [R198+0x5800] ;  /* 0x00580000c614783b */ /* 0x000ee20000000200 */
[----:B-1----:R-:W-:Y:S02]  /*14430*/  HMMA.16816.F32.BF16 R96, R64, R32, R96 ;  /* 0x000000204060723c */ /* 0x002fe40000041860 */
[----:B------:R-:W-:-:S04]  /*14440*/  FMUL.FTZ R12, R12, R52 ;  /* 0x000000340c0c7220 */ /* 0x000fc80000410000 */
[----:B------:R-:W-:Y:S01]  /*14450*/  HMMA.16816.F32.BF16 R100, R64, R34, R100 ;  /* 0x000000224064723c */ /* 0x000fe20000041864 */
[----:B------:R1:W4:Y:S01]  /*14460*/  MUFU.TANH R25, R12 ;  /* 0x0000000c00197308 */ /* 0x0003220000002400 */
[----:B------:R-:W-:-:S04]  /*14470*/  FMUL.FTZ R2, R13, R52 ;  /* 0x000000340d027220 */ /* 0x000fc80000410000 */
[----:B------:R-:W-:Y:S07]  /*14480*/  HMMA.16816.F32.BF16 R72, R36, R26, R72 ;  /* 0x0000001a2448723c */ /* 0x000fee0000041848 */
[-C--:B------:R-:W-:Y:S01]  /*14490*/  FMUL.FTZ R26, R14, R52.reuse ;  /* 0x000000340e1a7220 */ /* 0x080fe20000410000 */
[----:B------:R-:W-:Y:S02]  /*144a0*/  FMUL.FTZ R27, R15, R52 ;  /* 0x000000340f1b7220 */ /* 0x000fe40000410000 */
[----:B-1----:R-:W1:Y:S01]  /*144b0*/  LDSM.16.M88.4 R12, [R195+0xb800] ;  /* 0x00b80000c30c783b */ /* 0x002e620000000200 */
[----:B--2---:R-:W-:Y:S06]  /*144c0*/  HMMA.16816.F32.BF16 R76, R28, R4, R76 ;  /* 0x000000041c4c723c */ /* 0x004fec000004184c */
[C---:B---3--:R-:W-:Y:S06]  /*144d0*/  HMMA.16816.F32.BF16 R96, R36.reuse, R20, R96 ;  /* 0x000000142460723c */ /* 0x048fec0000041860 */
[----:B------:R-:W-:Y:S06]  /*144e0*/  HMMA.16816.F32.BF16 R100, R36, R22, R100 ;  /* 0x000000162464723c */ /* 0x000fec0000041864 */
[C---:B------:R-:W-:Y:S01]  /*144f0*/  HMMA.16816.F32.BF16 R72, R28.reuse, R6, R72 ;  /* 0x000000061c48723c */ /* 0x040fe20000041848 */
[----:B------:R-:W2:Y:S05]  /*14500*/  LDSM.16.M88.4 R4, [R191+0x5800] ;  /* 0x00580000bf04783b */ /* 0x000eaa0000000200 */
[C---:B------:R-:W-:Y:S06]  /*14510*/  HMMA.16816.F32.BF16 R44, R28.reuse, R92, R44 ;  /* 0x0000005c1c2c723c */ /* 0x040fec000004182c */
[----:B------:R-:W-:Y:S01]  /*14520*/  HMMA.16816.F32.BF16 R40, R28, R94, R40 ;  /* 0x0000005e1c28723c */ /* 0x000fe20000041828 */
[----:B------:R-:W-:-:S02]  /*14530*/  LEA R68, R68, R53, 0x4 ;  /* 0x0000003544447211 */ /* 0x000fc400078e20ff */
[----:B------:R-:W-:Y:S01]  /*14540*/  ISETP.GE.AND P5, PT, R133, 0x2, PT ;  /* 0x000000028500780c */ /* 0x000fe20003fa6270 */
[----:B------:R-:W3:Y:S01]  /*14550*/  MUFU.TANH R3, R3 ;  /* 0x0000000300037308 */ /* 0x000ee20000002400 */
[----:B------:R-:W-:Y:S01]  /*14560*/  ISETP.NE.U32.AND P0, PT, R220, RZ, PT ;  /* 0x000000ffdc00720c */ /* 0x000fe20003f05070 */
[----:B-1----:R-:W-:Y:S01]  /*14570*/  HMMA.16816.F32.BF16 R96, R28, R12, R96 ;  /* 0x0000000c1c60723c */ /* 0x002fe20000041860 */
[----:B------:R-:W-:-:S05]  /*14580*/  DEPBAR.LE SB0, 0x0 ;  /* 0x000080000000791a */ /* 0x000fca0000000000 */
[----:B------:R-:W-:Y:S06]  /*14590*/  HMMA.16816.F32.BF16 R100, R28, R14, R100 ;  /* 0x0000000e1c64723c */ /* 0x000fec0000041864 */
[C---:B------:R-:W-:Y:S06]  /*145a0*/  HMMA.16816.F32.BF16 R44, R8.reuse, R60, R44 ;  /* 0x0000003c082c723c */ /* 0x040fec000004182c */
[C---:B------:R-:W-:Y:S06]  /*145b0*/  HMMA.16816.F32.BF16 R40, R8.reuse, R62, R40 ;  /* 0x0000003e0828723c */ /* 0x040fec0000041828 */
[C---:B------:R-:W-:Y:S06]  /*145c0*/  HMMA.16816.F32.BF16 R76, R8.reuse, R48, R76 ;  /* 0x00000030084c723c */ /* 0x040fec000004184c */
[C---:B------:R-:W-:Y:S06]  /*145d0*/  HMMA.16816.F32.BF16 R72, R8.reuse, R50, R72 ;  /* 0x000000320848723c */ /* 0x040fec0000041848 */
[C---:B--2---:R-:W-:Y:S06]  /*145e0*/  HMMA.16816.F32.BF16 R96, R8.reuse, R4, R96 ;  /* 0x000000040860723c */ /* 0x044fec0000041860 */
[----:B------:R-:W-:Y:S01]  /*145f0*/  HMMA.16816.F32.BF16 R100, R8, R6, R100 ;  /* 0x000000060864723c */ /* 0x000fe20000041864 */
        /* <DEDUP_REMOVED lines=15> */
[----:B------:R-:W-:-:S02]  /*146f0*/  FMUL.FTZ R75, R75, R52 ;  /* 0x000000344b4b7220 */ /* 0x000fc40000410000 */
[-C--:B------:R-:W-:Y:S01]  /*14700*/  FMUL.FTZ R96, R96, R52.reuse ;  /* 0x0000003460607220 */ /* 0x080fe20000410000 */
[-C--:B------:R-:W-:Y:S01]  /*14710*/  FMUL.FTZ R97, R97, R52.reuse ;  /* 0x0000003461617220 */ /* 0x080fe20000410000 */
[-C--:B------:R-:W-:Y:S01]  /*14720*/  FMUL.FTZ R98, R98, R52.reuse ;  /* 0x0000003462627220 */ /* 0x080fe20000410000 */
[----:B------:R-:W-:-:S03]  /*14730*/  FMUL.FTZ R99, R99, R52 ;  /* 0x0000003463637220 */ /* 0x000fc60000410000 */
[-C--:B------:R-:W-:Y:S01]  /*14740*/  FMUL.FTZ R100, R100, R52.reuse ;  /* 0x0000003464647220 */ /* 0x080fe20000410000 */
[-C--:B------:R-:W-:Y:S01]  /*14750*/  FMUL.FTZ R101, R101, R52.reuse ;  /* 0x0000003465657220 */ /* 0x080fe20000410000 */
[-C--:B------:R-:W-:Y:S01]  /*14760*/  FMUL.FTZ R102, R102, R52.reuse ;  /* 0x0000003466667220 */ /* 0x080fe20000410000 */
[----:B------:R-:W-:Y:S01]  /*14770*/  FMUL.FTZ R103, R103, R52 ;  /* 0x0000003467677220 */ /* 0x000fe20000410000 */
[----:B------:R-:W-:Y:S01]  /*14780*/  IADD3 R5, R68, 0x1, R57 ;  /* 0x0000000144057810 */ /* 0x000fe20007ffe039 */
[----:B------:R-:W1:Y:S03]  /*14790*/  MUFU.TANH R58, R58 ;  /* 0x0000003a003a7308 */ /* 0x000e660000002400 */
[----:B------:R-:W-:-:S05]  /*147a0*/  IADD3 R5, R69, R5, -R216 ;  /* 0x0000000545057210 */ /* 0x000fca0007ffe8d8 */
[----:B------:R-:W2:Y:S08]  /*147b0*/  MUFU.TANH R59, R59 ;  /* 0x0000003b003b7308 */ /* 0x000eb00000002400 */
[----:B------:R-:W1:Y:S08]  /*147c0*/  MUFU.TANH R24, R24 ;  /* 0x0000001800187308 */ /* 0x000e700000002400 */
        /* <DEDUP_REMOVED lines=25> */
[----:B------:R-:W1:Y:S01]  /*14960*/  MUFU.TANH R167, R103 ;  /* 0x0000006700a77308 */ /* 0x000e620000002400 */
[----:B------:R-:W-:Y:S01]  /*14970*/  BSSY B1, `(.L_x_1364) ;  /* 0x00000b5000017945 */ /* 0x000fe20003800000 */
[----:B------:R-:W-:-:S06]  /*14980*/  ISETP.NE.AND.EX P0, PT, R221, RZ, PT, P0 ;  /* 0x000000ffdd00720c */ /* 0x000fcc0003f05300 */
[----:B------:R4:W1:Y:S01]  /*14990*/  MUFU.TANH R32, R2 ;  /* 0x0000000200207308 */ /* 0x0008620000002400 */
[C---:B------:R-:W-:Y:S01]  /*149a0*/  VIADD R194, R198.reuse, 0x800 ;  /* 0x00000800c6c27836 */ /* 0x040fe20000000000 */
[C---:B------:R-:W-:Y:S01]  /*149b0*/  IADD3 R193, R198.reuse, 0x1000, RZ ;  /* 0x00001000c6c17810 */ /* 0x040fe20007ffe0ff */
[C---:B------:R-:W-:Y:S01]  /*149c0*/  VIADD R188, R198.reuse, 0x3000 ;  /* 0x00003000c6bc7836 */ /* 0x040fe20000000000 */
[C---:B------:R-:W-:Y:S02]  /*149d0*/  IADD3 R192, R198.reuse, 0x1800, RZ ;  /* 0x00001800c6c07810 */ /* 0x040fe40007ffe0ff */
[C---:B------:R-:W-:Y:S02]  /*149e0*/  IADD3 R190, R198.reuse, 0x2000, RZ ;  /* 0x00002000c6be7810 */ /* 0x040fe40007ffe0ff */
[C---:B------:R-:W-:Y:S02]  /*149f0*/  IADD3 R189, R198.reuse, 0x2800, RZ ;  /* 0x00002800c6bd7810 */ /* 0x040fe40007ffe0ff */
[----:B------:R-:W-:-:S02]  /*14a00*/  IADD3 R187, R198, 0x3800, RZ ;  /* 0x00003800c6bb7810 */ /* 0x000fc40007ffe0ff */
[----:B------:R-:W-:Y:S02]  /*14a10*/  IADD3 R186, R198, 0x4000, RZ ;  /* 0x00004000c6ba7810 */ /* 0x000fe40007ffe0ff */
[----:B----4-:R-:W-:Y:S02]  /*14a20*/  IADD3 R2, R0, R5, RZ ;  /* 0x0000000500027210 */ /* 0x010fe40007ffe0ff */
[----:B------:R-:W-:Y:S02]  /*14a30*/  IADD3 R185, R198, 0x4800, RZ ;  /* 0x00004800c6b97810 */ /* 0x000fe40007ffe0ff */
[C---:B------:R-:W-:Y:S02]  /*14a40*/  VIMNMX R0, R2.reuse, R69, PT ;  /* 0x0000004502007248 */ /* 0x040fe40003fe0100 */
[----:B------:R-:W-:Y:S02]  /*14a50*/  VIADDMNMX R2, R2, 0x8, R69, PT ;  /* 0x0000000802027846 */ /* 0x000fe40003800145 */
[----:B------:R-:W-:-:S02]  /*14a60*/  IADD3 R184, R198, 0x5000, RZ ;  /* 0x00005000c6b87810 */ /* 0x000fc40007ffe0ff */
[----:B------:R-:W-:Y:S01]  /*14a70*/  IADD3 R136, R198, 0x5800, RZ ;  /* 0x00005800c6887810 */ /* 0x000fe20007ffe0ff */
[----:B------:R-:W-:Y:S06]  /*14a80*/  BAR.SYNC.DEFER_BLOCKING 0x0 ;  /* 0x0000000000007b1d */ /* 0x000fec0000010000 */
[----:B-123--:R-:W-:Y:S05]  /*14a90*/  @!P5 BRA `(.L_x_1365) ;  /* 0x000000080088d947 */ /* 0x00efea0003800000 */
        /* <DEDUP_REMOVED lines=17> */
[----:B------:R-:W-:-:S02]  /*14bb0*/  IMAD.HI.U32 R11, R15, R11, R14 ;  /* 0x0000000b0f0b7227 */ /* 0x000fc400078e000e */
[----:B------:R-:W2:Y:S01]  /*14bc0*/  LD.E.64 R14, desc[UR6][R16.64+0x20] ;  /* 0x00002006100e7980 */ /* 0x000ea2000c101b00 */
[----:B------:R-:W-:-:S03]  /*14bd0*/  ISETP.GE.AND P1, PT, R10, RZ, PT ;  /* 0x000000ff0a00720c */ /* 0x000fc60003f26270 */
[----:B------:R-:W-:-:S04]  /*14be0*/  IMAD.HI.U32 R8, R11, R4, RZ ;  /* 0x000000040b087227 */ /* 0x000fc800078e00ff */
[----:B------:R-:W-:-:S04]  /*14bf0*/  IMAD.HI.U32 R11, R11, R6, RZ ;  /* 0x000000060b0b7227 */ /* 0x000fc800078e00ff */
[-C--:B------:R-:W-:Y:S02]  /*14c00*/  IMAD R4, R8, R5.reuse, R4 ;  /* 0x0000000508047224 */ /* 0x080fe400078e0204 */
[----:B------:R-:W-:Y:S01]  /*14c10*/  IMAD R6, R11, R5, R6 ;  /* 0x000000050b067224 */ /* 0x000fe200078e0206 */
[----:B------:R-:W-:Y:S02]  /*14c20*/  LOP3.LUT R5, RZ, R9, RZ, 0x33, !PT ;  /* 0x00000009ff057212 */ /* 0x000fe400078e33ff */
        /* <DEDUP_REMOVED lines=10> */
[----:B------:R-:W-:-:S05]  /*14cd0*/  ISETP.GE.AND P3, PT, R4, RZ, PT ;  /* 0x000000ff0400720c */ /* 0x000fca0003f66270 */
        /* <DEDUP_REMOVED lines=22> */
[----:B------:R-:W-:-:S05]  /*14e40*/  IMAD.WIDE.U32 R8, R7, R14, R8 ;  /* 0x0000000e07087225 */ /* 0x000fca00078e0008 */
[----:B------:R-:W-:Y:S01]  /*14e50*/  IADD3 R6, R9, R5, RZ ;  /* 0x0000000509067210 */ /* 0x000fe20007ffe0ff */
[----:B------:R-:W-:Y:S01]  /*14e60*/  IMAD.MOV.U32 R5, RZ, RZ, R8 ;  /* 0x000000ffff057224 */ /* 0x000fe200078e0008 */
[----:B------:R-:W-:Y:S05]  /*14e70*/  BRA `(.L_x_1368) ;  /* 0x00000000000c7947 */ /* 0x000fea0003800000 */
.L_x_1367:
[----:B------:R-:W2:Y:S02]  /*14e80*/  LD.E R5, desc[UR6][R16.64+0x38] ;  /* 0x0000380610057980 */ /* 0x000ea4000c101900 */
[----:B--2---:R-:W-:-:S04]  /*14e90*/  LEA R5, -R5, RZ, 0x6 ;  /* 0x000000ff05057211 */ /* 0x004fc800078e31ff */
[----:B------:R-:W-:Y:S02]  /*14ea0*/  SHF.R.S32.HI R6, RZ, 0x1f, R5 ;  /* 0x0000001fff067819 */ /* 0x000fe40000011405 */
.L_x_1368:
[----:B------:R-:W-:Y:S05]  /*14eb0*/  BSYNC B0 ;  /* 0x0000000000007941 */ /* 0x000fea0003800000 */
.L_x_1366:
[C---:B------:R-:W-:Y:S02]  /*14ec0*/  LOP3.LUT P6, RZ, R222.reuse, 0x1, RZ, 0xc0, !PT ;  /* 0x00000001deff7812 */ /* 0x040fe400078cc0ff */
[C---:B------:R-:W-:Y:S02]  /*14ed0*/  LOP3.LUT P4, RZ, R222.reuse, 0x2, RZ, 0xc0, !PT ;  /* 0x00000002deff7812 */ /* 0x040fe4000788c0ff */
[----:B------:R-:W-:Y:S02]  /*14ee0*/  LOP3.LUT P3, RZ, R222, 0x4, RZ, 0xc0, !PT ;  /* 0x00000004deff7812 */ /* 0x000fe4000786c0ff */
[C---:B------:R-:W-:Y:S02]  /*14ef0*/  LEA R28, P2, R5.reuse, R210, 0x1 ;  /* 0x000000d2051c7211 */ /* 0x040fe400078408ff */
[C---:B------:R-:W-:Y:S02]  /*14f00*/  IADD3 R7, P1, R5.reuse, R208, RZ ;  /* 0x000000d005077210 */ /* 0x040fe40007f3e0ff */
[----:B------:R-:W-:-:S03]  /*14f10*/  LEA.HI.X R29, R5, R211, R6, 0x1, P2 ;  /* 0x000000d3051d7211 */ /* 0x000fc600010f0c06 */
[----:B------:R-:W-:Y:S01]  /*14f20*/  IMAD.X R6, R6, 0x1, R209, P1 ;  /* 0x0000000106067824 */ /* 0x000fe200008e06d1 */
[CC--:B------:R-:W-:Y:S01]  /*14f30*/  @P6 LEA R14, P1, R7.reuse, R210.reuse, 0x1 ;  /* 0x000000d2070e6211 */ /* 0x0c0fe200078208ff */
[----:B------:R-:W-:Y:S01]  /*14f40*/  @!PT LDS RZ, [RZ] ;  /* 0x00000000fffff984 */ /* 0x000fe20000000800 */
[----:B------:R-:W-:Y:S01]  /*14f50*/  @!PT LDS RZ, [RZ] ;  /* 0x00000000fffff984 */ /* 0x000fe20000000800 */
[----:B------:R-:W-:Y:S01]  /*14f60*/  @!PT LDS RZ, [RZ] ;  /* 0x00000000fffff984 */ /* 0x000fe20000000800 */
[----:B------:R-:W-:Y:S01]  /*14f70*/  @P6 LDGSTS.E.BYPASS.LTC128B.128 [R217+0x6000], desc[UR6][R28.64] ;  /* 0x060000001cd96fae */ /* 0x000fe2000b901d46 */
[CC--:B------:R-:W-:Y:S02]  /*14f80*/  @P4 LEA R10, P2, R7.reuse, R210.reuse, 0x1 ;  /* 0x000000d2070a4211 */ /* 0x0c0fe400078408ff */
[CCC-:B------:R-:W-:Y:S01]  /*14f90*/  @P6 LEA.HI.X R15, R7.reuse, R211.reuse, R6.reuse, 0x1, P1 ;  /* 0x000000d3070f6211 */ /* 0x1c0fe200008f0c06 */
[----:B------:R1:W-:Y:S01]  /*14fa0*/  @!P6 STS.128 [R217+0x6000], RZ ;  /* 0x006000ffd900e388 */ /* 0x0003e20000000c00 */
[C---:B------:R-:W-:Y:S02]  /*14fb0*/  @P4 LEA.HI.X R11, R7.reuse, R211, R6, 0x1, P2 ;  /* 0x000000d3070b4211 */ /* 0x040fe400010f0c06 */
[C---:B------:R-:W-:Y:S02]  /*14fc0*/  @P3 LEA R8, P1, R7.reuse, R210, 0x1 ;  /* 0x000000d207083211 */ /* 0x040fe400078208ff */
[----:B------:R-:W-:-:S02]  /*14fd0*/  IADD3 R5, P2, R7, R208, RZ ;  /* 0x000000d007057210 */ /* 0x000fc40007f5e0ff */
[----:B------:R-:W-:Y:S02]  /*14fe0*/  @P3 LEA.HI.X R9, R7, R211, R6, 0x1, P1 ;  /* 0x000000d307093211 */ /* 0x000fe400008f0c06 */
[CC--:B------:R-:W-:Y:S01]  /*14ff0*/  @P6 LEA R38, P1, R5.reuse, R210.reuse, 0x1 ;  /* 0x000000d205266211 */ /* 0x0c0fe200078208ff */
[----:B------:R-:W-:Y:S01]  /*15000*/  IMAD.X R6, R6, 0x1, R209, P2 ;  /* 0x0000000106067824 */ /* 0x000fe200010e06d1 */
[----:B------:R-:W-:-:S04]  /*15010*/  @P4 LEA R36, P2, R5, R210, 0x1 ;  /* 0x000000d205244211 */ /* 0x000fc800078408ff */
[CCC-:B------:R-:W-:Y:S02]  /*15020*/  @P6 LEA.HI.X R39, R5.reuse, R211.reuse, R6.reuse, 0x1, P1 ;  /* 0x000000d305276211 */ /* 0x1c0fe400008f0c06 */
[CCC-:B------:R-:W-:Y:S02]  /*15030*/  @P4 LEA.HI.X R37, R5.reuse, R211.reuse, R6.reuse, 0x1, P2 ;  /* 0x000000d305254211 */ /* 0x1c0fe400010f0c06 */
[C---:B------:R-:W-:Y:S02]  /*15040*/  @P3 LEA R30, P1, R5.reuse, R210, 0x1 ;  /* 0x000000d2051e3211 */ /* 0x040fe400078208ff */
        /* <DEDUP_REMOVED lines=71> */
.L_x_1365:
[----:B------:R-:W-:Y:S05]  /*154c0*/  BSYNC B1 ;  /* 0x0000000000017941 */ /* 0x000fea0003800000 */
.L_x_1364:
[----:B------:R2:W3:Y:S01]  /*154d0*/  LD.E R165, desc[UR6][R16.64+0xdc] ;  /* 0x0000dc0610a57980 */ /* 0x0004e2000c101900 */
[----:B-1----:R-:W-:Y:S01]  /*154e0*/  IMAD.IADD R39, R18, 0x1, R19 ;  /* 0x0000000112277824 */ /* 0x002fe200078e0213 */
[----:B------:R-:W-:-:S03]  /*154f0*/  LEA R205, R55, UR4, 0x1 ;  /* 0x0000000437cd7c11 */ /* 0x000fc6000f8e08ff */
[C---:B------:R-:W-:Y:S02]  /*15500*/  VIADD R5, R39.reuse, 0x1 ;  /* 0x0000000127057836 */ /* 0x040fe40000000000 */
[C---:B------:R-:W-:Y:S01]  /*15510*/  VIADD R7, R39.reuse, 0x8 ;  /* 0x0000000827077836 */ /* 0x040fe20000000000 */
[----:B------:R-:W-:Y:S01]  /*15520*/  LDSM.16.MT88.4 R72, [R205+0x10000] ;  /* 0x01000000cd48783b */ /* 0x000fe20000004200 */
[----:B------:R-:W-:Y:S01]  /*15530*/  VIADD R13, R39, 0x20 ;  /* 0x00000020270d7836 */ /* 0x000fe20000000000 */
[C---:B------:R-:W-:Y:S01]  /*15540*/  ISETP.GE.AND P4, PT, R5.reuse, R0, PT ;  /* 0x000000000500720c */ /* 0x040fe20003f86270 */
[--C-:B------:R-:W-:Y:S01]  /*15550*/  IMAD R204, R56, 0x2, R205.reuse ;  /* 0x0000000238cc7824 */ /* 0x100fe200078e02cd */
[----:B------:R-:W-:Y:S01]  /*15560*/  ISETP.GE.AND P1, PT, R5, R2, PT ;  /* 0x000000020500720c */ /* 0x000fe20003f26270 */
[----:B------:R-:W-:Y:S01]  /*15570*/  VIADD R5, R39, 0x9 ;  /* 0x0000000927057836 */ /* 0x000fe20000000000 */
[----:B------:R-:W-:Y:S01]  /*15580*/  FSEL R31, R58, -INF , !P4 ;  /* 0xff8000003a1f7808 */ /* 0x000fe20006000000 */
[C---:B------:R-:W-:Y:S01]  /*15590*/  IMAD R203, R54.reuse, 0x2, R205 ;  /* 0x0000000236cb7824 */ /* 0x040fe200078e02cd */
[-C--:B------:R-:W-:Y:S01]  /*155a0*/  ISETP.GE.AND P2, PT, R7, R0.reuse, PT ;  /* 0x000000000700720c */ /* 0x080fe20003f46270 */
[----:B------:R-:W-:Y:S01]  /*155b0*/  LDSM.16.MT88.4 R116, [R204+0xc000] ;  /* 0x00c00000cc74783b */ /* 0x000fe20000004200 */
[C---:B------:R-:W-:Y:S01]  /*155c0*/  ISETP.GE.AND P6, PT, R5.reuse, R0, PT ;  /* 0x000000000500720c */ /* 0x040fe20003fc6270 */
[----:B------:R-:W-:Y:S01]  /*155d0*/  IMAD R202, R54, 0x2, R204 ;  /* 0x0000000236ca7824 */ /* 0x000fe200078e02cc */
[----:B------:R-:W-:Y:S01]  /*155e0*/  ISETP.GE.AND P4, PT, R5, R2, PT ;  /* 0x000000020500720c */ /* 0x000fe20003f86270 */
[----:B------:R-:W-:Y:S01]  /*155f0*/  VIADD R5, R39, 0x11 ;  /* 0x0000001127057836 */ /* 0x000fe20000000000 */
[----:B------:R-:W-:Y:S01]  /*15600*/  FSEL R37, R25, -INF , !P2 ;  /* 0xff80000019257808 */ /* 0x000fe20005000000 */
[----:B------:R-:W-:Y:S01]  /*15610*/  LDSM.16.MT88.4 R80, [R204+0x10000] ;  /* 0x01000000cc50783b */ /* 0x000fe20000004200 */
[----:B------:R-:W-:-:S02]  /*15620*/  FSEL R25, R32, -INF , !P6 ;  /* 0xff80000020197808 */ /* 0x000fc40007000000 */
[-C--:B------:R-:W-:Y:S01]  /*15630*/  ISETP.GE.AND P6, PT, R5, R2.reuse, PT ;  /* 0x000000020500720c */ /* 0x080fe20003fc6270 */
[----:B------:R-:W-:Y:S01]  /*15640*/  LDSM.16.MT88.4 R64, [R202+0xe000] ;  /* 0x00e00000ca40783b */ /* 0x000fe20000004200 */
[----:B------:R-:W-:Y:S01]  /*15650*/  ISETP.GE.AND P3, PT, R7, R2, PT ;  /* 0x000000020700720c */ /* 0x000fe20003f66270 */
[----:B------:R-:W-:Y:S01]  /*15660*/  VIADD R7, R39, 0x10 ;  /* 0x0000001027077836 */ /* 0x000fe20000000000 */
[----:B------:R-:W-:Y:S01]  /*15670*/  FSEL R9, R21, -INF , !P6 ;  /* 0xff80000015097808 */ /* 0x000fe20007000000 */
[C---:B------:R-:W-:Y:S01]  /*15680*/  VIADD R21, R39.reuse, 0x28 ;  /* 0x0000002827157836 */ /* 0x040fe20000000000 */
[-C--:B------:R-:W-:Y:S01]  /*15690*/  ISETP.GE.AND P6, PT, R39, R0.reuse, PT ;  /* 0x000000002700720c */ /* 0x080fe20003fc6270 */
[----:B------:R-:W-:Y:S01]  /*156a0*/  LDSM.16.MT88.4 R108, [R203+0xc000] ;  /* 0x00c00000cb6c783b */ /* 0x000fe20000004200 */
[----:B------:R-:W-:Y:S02]  /*156b0*/  FSEL R29, R24, -INF , !P1 ;  /* 0xff800000181d7808 */ /* 0x000fe40004800000 */
[C---:B------:R-:W-:Y:S01]  /*156c0*/  ISETP.GE.AND P1, PT, R7.reuse, R0, PT ;  /* 0x000000000700720c */ /* 0x040fe20003f26270 */
[----:B------:R-:W-:Y:S01]  /*156d0*/  LDSM.16.MT88.4 R124, [R205+0xc000] ;  /* 0x00c00000cd7c783b */ /* 0x000fe20000004200 */
[----:B------:R-:W-:Y:S01]  /*156e0*/  ISETP.GE.AND P2, PT, R7, R2, PT ;  /* 0x000000020700720c */ /* 0x000fe20003f46270 */
[----:B------:R-:W-:Y:S01]  /*156f0*/  VIADD R7, R39, 0x18 ;  /* 0x0000001827077836 */ /* 0x000fe20000000000 */
[----:B------:R-:W-:Y:S01]  /*15700*/  FSEL R23, R26, -INF , !P3 ;  /* 0xff8000001a177808 */ /* 0x000fe20005800000 */
[----:B------:R-:W-:Y:S01]  /*15710*/  LDSM.16.MT88.4 R100, [R202+0xc000] ;  /* 0x00c00000ca64783b */ /* 0x000fe20000004200 */
[----:B------:R-:W-:Y:S01]  /*15720*/  ISETP.GE.AND P3, PT, R5, R0, PT ;  /* 0x000000000500720c */ /* 0x000fe20003f66270 */
[----:B------:R-:W-:Y:S01]  /*15730*/  VIADD R5, R39, 0x19 ;  /* 0x0000001927057836 */ /* 0x000fe20000000000 */
[----:B------:R-:W-:Y:S01]  /*15740*/  FSEL R3, R3, -INF , !P6 ;  /* 0xff80000003037808 */ /* 0x000fe20007000000 */
[----:B------:R-:W-:Y:S01]  /*15750*/  LDSM.16.MT88.4 R48, [R204+0xe000] ;  /* 0x00e00000cc30783b */ /* 0x000fe20000004200 */
[----:B------:R-:W-:-:S02]  /*15760*/  FSEL R27, R27, -INF , !P4 ;  /* 0xff8000001b1b7808 */ /* 0x000fc40006000000 */
[----:B------:R-:W-:Y:S01]  /*15770*/  FSEL R19, R33, -INF , !P1 ;  /* 0xff80000021137808 */ /* 0x000fe20004800000 */
[----:B------:R-:W-:Y:S01]  /*15780*/  VIADD R33, R39, 0x31 ;  /* 0x0000003127217836 */ /* 0x000fe20000000000 */
[C---:B------:R-:W-:Y:S01]  /*15790*/  ISETP.GE.AND P4, PT, R7.reuse, R0, PT ;  /* 0x000000000700720c */ /* 0x040fe20003f86270 */
[----:B------:R-:W-:Y:S01]  /*157a0*/  LDSM.16.MT88.4 R88, [R203+0x10000] ;  /* 0x01000000cb58783b */ /* 0x000fe20000004200 */
[----:B------:R-:W-:Y:S02]  /*157b0*/  ISETP.GE.AND P1, PT, R7, R2, PT ;  /* 0x000000020700720c */ /* 0x000fe40003f26270 */
[----:B------:R-:W-:Y:S01]  /*157c0*/  FSEL R11, R20, -INF , !P2 ;  /* 0xff800000140b7808 */ /* 0x000fe20005000000 */
[----:B------:R-:W-:Y:S01]  /*157d0*/  LDSM.16.MT88.4 R144, [R202+0x10000] ;  /* 0x01000000ca90783b */ /* 0x000fe20000004200 */
[----:B--2---:R-:W-:Y:S02]  /*157e0*/  FSEL R17, R34, -INF , !P3 ;  /* 0xff80000022117808 */ /* 0x004fe40005800000 */
[----:B------:R-:W-:Y:S01]  /*157f0*/  FMNMX.FTZ R4, R3, R31, !PT ;  /* 0x0000001f03047209 */ /* 0x000fe20007810000 */
[----:B------:R-:W-:Y:S01]  /*15800*/  LDSM.16.MT88.4 R140, [R205+0xc800] ;  /* 0x00c80000cd8c783b */ /* 0x000fe20000004200 */
[----:B------:R-:W-:-:S02]  /*15810*/  ISETP.GE.AND P2, PT, R5, R0, PT ;  /* 0x000000000500720c */ /* 0x000fc40003f46270 */
[----:B------:R-:W-:Y:S01]  /*15820*/  ISETP.GE.AND P3, PT, R5, R2, PT ;  /* 0x000000020500720c */ /* 0x000fe20003f66270 */
[----:B------:R-:W-:Y:S01]  /*15830*/  VIADD R5, R39, 0x21 ;  /* 0x0000002127057836 */ /* 0x000fe20000000000 */
[----:B------:R-:W-:Y:S02]  /*15840*/  FSEL R15, R40, -INF , !P4 ;  /* 0xff800000280f7808 */ /* 0x000fe40006000000 */
[----:B------:R-:W-:Y:S01]  /*15850*/  FSEL R7, R22, -INF , !P1 ;  /* 0xff80000016077808 */ /* 0x000fe20004800000 */
[----:B------:R-:W-:Y:S01]  /*15860*/  LDSM.16.MT88.4 R40, [R205+0xe000] ;  /* 0x00e00000cd28783b */ /* 0x000fe20000004200 */
[----:B------:R-:W-:Y:S02]  /*15870*/  FMNMX.FTZ R4, R37, R4, !PT ;  /* 0x0000000425047209 */ /* 0x000fe40007810000 */
[C---:B------:R-:W-:Y:S02]  /*15880*/  ISETP.GE.AND P4, PT, R13.reuse, R0, PT ;  /* 0x000000000d00720c */ /* 0x040fe40003f86270 */
[----:B------:R-:W-:-:S02]  /*15890*/  ISETP.GE.AND P1, PT, R13, R2, PT ;  /* 0x000000020d00720c */ /* 0x000fc40003f26270 */
[----:B------:R-:W-:Y:S01]  /*158a0*/  FSEL R13, R35, -INF , !P2 ;  /* 0xff800000230d7808 */ /* 0x000fe20005000000 */
[----:B------:R-:W-:Y:S01]  /*158b0*/  VIADD R35, R39, 0x30 ;  /* 0x0000003027237836 */ /* 0x000fe20000000000 */
[C---:B------:R-:W-:Y:S02]  /*158c0*/  ISETP.GE.AND P6, PT, R5.reuse, R0, PT ;  /* 0x000000000500720c */ /* 0x040fe40003fc6270 */
[----:B------:R-:W-:Y:S02]  /*158d0*/  ISETP.GE.AND P2, PT, R5, R2, PT ;  /* 0x000000020500720c */ /* 0x000fe40003f46270 */
[----:B------:R-:W-:Y:S02]  /*158e0*/  FSEL R5, R12, -INF , !P3 ;  /* 0xff8000000c057808 */ /* 0x000fe40005800000 */
[----:B------:R-:W-:Y:S02]  /*158f0*/  FMNMX.FTZ R4, R25, R4, !PT ;  /* 0x0000000419047209 */ /* 0x000fe40007810000 */
[----:B------:R-:W-:-:S02]  /*15900*/  ISETP.GE.AND P3, PT, R39, R2, PT ;  /* 0x000000022700720c */ /* 0x000fc40003f66270 */
[----:B------:R-:W-:Y:S02]  /*15910*/  FMNMX.FTZ R4, R19, R4, !PT ;  /* 0x0000000413047209 */ /* 0x000fe40007810000 */
[----:B------:R-:W-:Y:S02]  /*15920*/  FSEL R59, R59, -INF , !P3 ;  /* 0xff8000003b3b7808 */ /* 0x000fe40005800000 */
[----:B------:R-:W-:Y:S02]  /*15930*/  FMNMX.FTZ R6, R17, R4, !PT ;  /* 0x0000000411067209 */ /* 0x000fe40007810000 */
[----:B------:R-:W-:Y:S02]  /*15940*/  FMNMX.FTZ R4, R59, R29, !PT ;  /* 0x0000001d3b047209 */ /* 0x000fe40007810000 */
[----:B------:R-:W-:Y:S02]  /*15950*/  FMNMX.FTZ R6, R15, R6, !PT ;  /* 0x000000060f067209 */ /* 0x000fe40007810000 */
[----:B------:R-:W-:-:S02]  /*15960*/  FMNMX.FTZ R4, R23, R4, !PT ;  /* 0x0000000417047209 */ /* 0x000fc40007810000 */
[----:B------:R-:W-:Y:S02]  /*15970*/  FSEL R159, R159, -INF , !P4 ;  /* 0xff8000009f9f7808 */ /* 0x000fe40006000000 */
[----:B------:R-:W-:Y:S02]  /*15980*/  FMNMX.FTZ R6, R13, R6, !PT ;  /* 0x000000060d067209 */ /* 0x000fe40007810000 */
[----:B------:R-:W-:Y:S02]  /*15990*/  FMNMX.FTZ R4, R27, R4, !PT ;  /* 0x000000041b047209 */ /* 0x000fe40007810000 */
[----:B------:R-:W-:Y:S02]  /*159a0*/  FSEL R163, R163, -INF , !P1 ;  /* 0xff800000a3a37808 */ /* 0x000fe40004800000 */
[C---:B------:R-:W-:Y:S02]  /*159b0*/  ISETP.GE.AND P4, PT, R21.reuse, R0, PT ;  /* 0x000000001500720c */ /* 0x040fe40003f86270 */
[----:B------:R-:W-:Y:S01]  /*159c0*/  ISETP.GE.AND P1, PT, R21, R2, PT ;  /* 0x000000021500720c */ /* 0x000fe20003f26270 */
[----:B------:R-:W-:Y:S01]  /*159d0*/  VIADD R21, R39, 0x29 ;  /* 0x0000002927157836 */ /* 0x000fe20000000000 */
[----:B------:R-:W-:-:S02]  /*159e0*/  FSEL R231, R231, -INF , !P6 ;  /* 0xff800000e7e77808 */ /* 0x000fc40007000000 */
[----:B------:R-:W-:Y:S02]  /*159f0*/  FMNMX.FTZ R6, R159, R6, !PT ;  /* 0x000000069f067209 */ /* 0x000fe40007810000 */
[----:B------:R-:W-:Y:S02]  /*15a00*/  FMNMX.FTZ R4, R11, R4, !PT ;  /* 0x000000040b047209 */ /* 0x000fe40007810000 */
[----:B------:R-:W-:Y:S02]  /*15a10*/  ISETP.GE.AND P6, PT, R21, R0, PT ;  /* 0x000000001500720c */ /* 0x000fe40003fc6270 */
[----:B------:R-:W-:Y:S02]  /*15a20*/  FSEL R161, R161, -INF , !P4 ;  /* 0xff800000a1a17808 */ /* 0x000fe40006000000 */
[----:B------:R-:W-:Y:S02]  /*15a30*/  FMNMX.FTZ R6, R231, R6, !PT ;  /* 0x00000006e7067209 */ /* 0x000fe40007810000 */
[----:B------:R-:W-:-:S02]  /*15a40*/  FMNMX.FTZ R4, R9, R4, !PT ;  /* 0x0000000409047209 */ /* 0x000fc40007810000 */
[----:B------:R-:W-:Y:S02]  /*15a50*/  FSEL R227, R227, -INF , !P2 ;  /* 0xff800000e3e37808 */ /* 0x000fe40005000000 */
[----:B------:R-:W-:Y:S02]  /*15a60*/  ISETP.GE.AND P2, PT, R35, R0, PT ;  /* 0x000000002300720c */ /* 0x000fe40003f46270 */
[----:B------:R-:W-:Y:S02]  /*15a70*/  FSEL R229, R229, -INF , !P6 ;  /* 0xff800000e5e57808 */ /* 0x000fe40007000000 */
[----:B------:R-:W-:Y:S02]  /*15a80*/  FMNMX.FTZ R6, R161, R6, !PT ;  /* 0x00000006a1067209 */ /* 0x000fe40007810000 */
[----:B------:R-:W-:Y:S02]  /*15a90*/  FMNMX.FTZ R4, R7, R4, !PT ;  /* 0x0000000407047209 */ /* 0x000fe40007810000 */
[----:B------:R-:W-:Y:S01]  /*15aa0*/  ISETP.GE.AND P3, PT, R21, R2, PT ;  /* 0x000000021500720c */ /* 0x000fe20003f66270 */
[----:B------:R-:W-:Y:S01]  /*15ab0*/  VIADD R21, R39, 0x38 ;  /* 0x0000003827157836 */ /* 0x000fe20000000000 */
        /* <DEDUP_REMOVED lines=9> */
[----:B------:R-:W-:Y:S02]  /*15b50*/  ISETP.GE.AND P4, PT, R39, R0, PT ;  /* 0x000000002700720c */ /* 0x000fe40003f86270 */
[----:B------:R-:W-:Y:S02]  /*15b60*/  FSEL R181, R181, -INF , !P2 ;  /* 0xff800000b5b57808 */ /* 0x000fe40005000000 */
[----:B------:R-:W-:Y:S02]  /*15b70*/  FMNMX.FTZ R6, R183, R6, !PT ;  /* 0x00000006b7067209 */ /* 0x000fe40007810000 */
[----:B------:R-:W-:Y:S02]  /*15b80*/  FSEL R225, R225, -INF , !P1 ;  /* 0xff800000e1e17808 */ /* 0x000fe40004800000 */
[----:B------:R-:W-:Y:S02]  /*15b90*/  FMNMX.FTZ R4, R227, R4, !PT ;  /* 0x00000004e3047209 */ /* 0x000fe40007810000 */
[----:B------:R-:W-:-:S02]  /*15ba0*/  FSEL R179, R179, -INF , !P4 ;  /* 0xff800000b3b37808 */ /* 0x000fc40006000000 */
[----:B------:R-:W-:Y:S02]  /*15bb0*/  FMNMX.FTZ R6, R181, R6, !PT ;  /* 0x00000006b5067209 */ /* 0x000fe40007810000 */
[----:B------:R-:W-:Y:S02]  /*15bc0*/  ISETP.GE.AND P1, PT, R35, R2, PT ;  /* 0x000000022300720c */ /* 0x000fe40003f26270 */
[----:B------:R-:W-:Y:S02]  /*15bd0*/  FSEL R175, R175, -INF , !P3 ;  /* 0xff800000afaf7808 */ /* 0x000fe40005800000 */
[----:B------:R-:W-:Y:S02]  /*15be0*/  FMNMX.FTZ R8, R225, R4, !PT ;  /* 0x00000004e1087209 */ /* 0x000fe40007810000 */
[----:B------:R-:W-:Y:S02]  /*15bf0*/  FMNMX.FTZ R4, R179, R6, !PT ;  /* 0x00000006b3047209 */ /* 0x000fe40007810000 */
[----:B------:R-:W-:-:S02]  /*15c00*/  ISETP.GE.AND P2, PT, R33, R2, PT ;  /* 0x000000022100720c */ /* 0x000fc40003f46270 */
[----:B------:R-:W-:Y:S01]  /*15c10*/  FSEL R177, R177, -INF , !P1 ;  /* 0xff800000b1b17808 */ /* 0x000fe20004800000 */
[----:B------:R-:W1:Y:S01]  /*15c20*/  SHFL.BFLY PT, R33, R4, 0x2, 0x1f ;  /* 0x0c401f0004217f89 */ /* 0x000e6200000e0000 */
[----:B------:R-:W-:Y:S02]  /*15c30*/  FMNMX.FTZ R8, R175, R8, !PT ;  /* 0x00000008af087209 */ /* 0x000fe40007810000 */
[----:B------:R-:W-:Y:S02]  /*15c40*/  ISETP.GE.AND P1, PT, R21, R2, PT ;  /* 0x000000021500720c */ /* 0x000fe40003f26270 */
[----:B------:R-:W-:Y:S02]  /*15c50*/  FSEL R173, R173, -INF , !P2 ;  /* 0xff800000adad7808 */ /* 0x000fe40005000000 */
[----:B------:R-:W-:Y:S02]  /*15c60*/  FMNMX.FTZ R8, R177, R8, !PT ;  /* 0x00000008b1087209 */ /* 0x000fe40007810000 */
[----:B------:R-:W-:-:S02]  /*15c70*/  ISETP.GE.AND P2, PT, R39, R2, PT ;  /* 0x000000022700720c */ /* 0x000fc40003f46270 */
[----:B------:R-:W-:Y:S02]  /*15c80*/  FSEL R171, R171, -INF , !P1 ;  /* 0xff800000abab7808 */ /* 0x000fe40004800000 */
[----:B------:R-:W-:Y:S02]  /*15c90*/  FMNMX.FTZ R8, R173, R8, !PT ;  /* 0x00000008ad087209 */ /* 0x000fe40007810000 */
[----:B------:R-:W-:Y:S02]  /*15ca0*/  FSEL R167, R167, -INF , !P2 ;  /* 0xff800000a7a77808 */ /* 0x000fe40005000000 */
[----:B------:R-:W-:-:S04]  /*15cb0*/  FMNMX.FTZ R6, R171, R8, !PT ;  /* 0x00000008ab067209 */ /* 0x000fc80007810000 */
[----:B------:R-:W-:Y:S02]  /*15cc0*/  FMNMX.FTZ R6, R167, R6, !PT ;  /* 0x00000006a7067209 */ /* 0x000fe40007810000 */
[----:B-1----:R-:W-:-:S03]  /*15cd0*/  FMNMX.FTZ R33, R4, R33, !PT ;  /* 0x0000002104217209 */ /* 0x002fc60007810000 */
[----:B------:R-:W1:Y:S04]  /*15ce0*/  SHFL.BFLY PT, R21, R6, 0x2, 0x1f ;  /* 0x0c401f0006157f89 */ /* 0x000e6800000e0000 */
[----:B------:R-:W2:Y:S01]  /*15cf0*/  SHFL.BFLY PT, R132, R33, 0x1, 0x1f ;  /* 0x0c201f0021847f89 */ /* 0x000ea200000e0000 */
[----:B-1----:R-:W-:Y:S02]  /*15d00*/  FMNMX.FTZ R21, R6, R21, !PT ;  /* 0x0000001506157209 */ /* 0x002fe40007810000 */
[----:B--2---:R-:W-:-:S03]  /*15d10*/  FMNMX.FTZ R132, R33, R132, !PT ;  /* 0x0000008421847209 */ /* 0x004fc60007810000 */
[----:B------:R-:W1:Y:S01]  /*15d20*/  SHFL.BFLY PT, R4, R21, 0x1, 0x1f ;  /* 0x0c201f0015047f89 */ /* 0x000e6200000e0000 */
[----:B------:R-:W-:-:S03]  /*15d30*/  FSETP.NEU.FTZ.AND P1, PT, R132, -INF , PT ;  /* 0xff8000008400780b */ /* 0x000fc60003f3d000 */
[----:B------:R-:W-:Y:S01]  /*15d40*/  LDSM.16.MT88.4 R32, [R203+0xc800] ;  /* 0x00c80000cb20783b */ /* 0x000fe20000004200 */
[----:B---3--:R-:W-:-:S05]  /*15d50*/  FMUL.FTZ R172, R165, R132 ;  /* 0x00000084a5ac7220 */ /* 0x008fca0000410000 */
[----:B------:R-:W-:-:S05]  /*15d60*/  FSEL R172, R172, RZ, P1 ;  /* 0x000000ffacac7208 */ /* 0x000fca0000800000 */
[-CC-:B------:R-:W-:Y:S01]  /*15d70*/  FFMA.FTZ R156, R3, R165.reuse, -R172.reuse ;  /* 0x000000a5039c7223 */ /* 0x180fe200000108ac */
[----:B-1----:R-:W-:Y:S01]  /*15d80*/  FMNMX.FTZ R3, R21, R4, !PT ;  /* 0x0000000415037209 */ /* 0x002fe20007810000 */
[-CC-:B------:R-:W-:Y:S01]  /*15d90*/  FFMA.FTZ R155, R31, R165.reuse, -R172.reuse ;  /* 0x000000a51f9b7223 */ /* 0x180fe200000108ac */
[-CC-:B------:R-:W-:Y:S01]  /*15da0*/  FFMA.FTZ R154, R37, R165.reuse, -R172.reuse ;  /* 0x000000a5259a7223 */ /* 0x180fe200000108ac */
[--C-:B------:R-:W-:Y:S01]  /*15db0*/  FFMA.FTZ R151, R25, R165, -R172.reuse ;  /* 0x000000a519977223 */ /* 0x100fe200000108ac */
[----:B------:R-:W-:Y:S01]  /*15dc0*/  FSETP.NEU.FTZ.AND P1, PT, R3, -INF , PT ;  /* 0xff8000000300780b */ /* 0x000fe20003f3d000 */
[----:B------:R-:W-:Y:S01]  /*15dd0*/  FMUL.FTZ R164, R165, R3 ;  /* 0x00000003a5a47220 */ /* 0x000fe20000410000 */
[----:B------:R-:W-:Y:S01]  /*15de0*/  MUFU.EX2 R156, R156 ;  /* 0x0000009c009c7308 */ /* 0x000fe20000000800 */
[-CC-:B------:R-:W-:Y:S01]  /*15df0*/  FFMA.FTZ R139, R15, R165.reuse, -R172.reuse ;  /* 0x000000a50f8b7223 */ /* 0x180fe200000108ac */
[-CC-:B------:R-:W-:Y:S01]  /*15e00*/  FFMA.FTZ R134, R13, R165.reuse, -R172.reuse ;  /* 0x000000a50d867223 */ /* 0x180fe200000108ac */
[-CC-:B------:R-:W-:Y:S01]  /*15e10*/  FFMA.FTZ R149, R19, R165.reuse, -R172.reuse ;  /* 0x000000a513957223 */ /* 0x180fe200000108ac */
[----:B------:R-:W-:Y:S01]  /*15e20*/  FSEL R164, R164, RZ, P1 ;  /* 0x000000ffa4a47208 */ /* 0x000fe20000800000 */
[----:B------:R-:W-:Y:S01]  /*15e30*/  LDSM.16.MT88.4 R12, [R204+0xc800] ;  /* 0x00c80000cc0c783b */ /* 0x000fe20000004200 */
[-CC-:B------:R-:W-:Y:S01]  /*15e40*/  FFMA.FTZ R148, R17, R165.reuse, -R172.reuse ;  /* 0x000000a511947223 */ /* 0x180fe200000108ac */
[-C--:B------:R-:W-:Y:S01]  /*15e50*/  FFMA.FTZ R159, R159, R165.reuse, -R172 ;  /* 0x000000a59f9f7223 */ /* 0x080fe200000108ac */
[----:B------:R-:W1:Y:S01]  /*15e60*/  MUFU.EX2 R155, R155 ;  /* 0x0000009b009b7308 */ /* 0x000e620000000800 */
[-CC-:B------:R-:W-:Y:S01]  /*15e70*/  FFMA.FTZ R157, R59, R165.reuse, -R164.reuse ;  /* 0x000000a53b9d7223 */ /* 0x180fe200000108a4 */
[-CC-:B------:R-:W-:Y:S01]  /*15e80*/  FFMA.FTZ R158, R29, R165.reuse, -R164.reuse ;  /* 0x000000a51d9e7223 */ /* 0x180fe200000108a4 */
[-CC-:B------:R-:W-:Y:S01]  /*15e90*/  FFMA.FTZ R153, R23, R165.reuse, -R164.reuse ;  /* 0x000000a517997223 */ /* 0x180fe200000108a4 */
[-CC-:B------:R-:W-:Y:S01]  /*15ea0*/  FFMA.FTZ R152, R27, R165.reuse, -R164.reuse ;  /* 0x000000a51b987223 */ /* 0x180fe200000108a4 */
[-CC-:B------:R-:W-:Y:S01]  /*15eb0*/  FFMA.FTZ R150, R11, R165.reuse, -R164.reuse ;  /* 0x000000a50b967223 */ /* 0x180fe200000108a4 */
[-CC-:B------:R-:W-:Y:S01]  /*15ec0*/  FFMA.FTZ R137, R9, R165.reuse, -R164.reuse ;  /* 0x000000a509897223 */ /* 0x180fe200000108a4 */
[----:B------:R-:W2:Y:S01]  /*15ed0*/  LDSM.16.MT88.4 R56, [R203+0xe000] ;  /* 0x00e00000cb38783b */ /* 0x000ea20000004200 */
[----:B------:R-:W-:Y:S01]  /*15ee0*/  MUFU.EX2 R154, R154 ;  /* 0x0000009a009a7308 */ /* 0x000fe20000000800 */
[-CC-:B------:R-:W-:Y:S01]  /*15ef0*/  FFMA.FTZ R138, R7, R165.reuse, -R164.reuse ;  /* 0x000000a5078a7223 */ /* 0x180fe200000108a4 */
[-C--:B------:R-:W-:Y:S01]  /*15f00*/  FFMA.FTZ R135, R5, R165.reuse, -R164 ;  /* 0x000000a505877223 */ /* 0x080fe200000108a4 */
[----:B------:R-:W3:Y:S01]  /*15f10*/  LDSM.16.MT88.4 R8, [R205+0xe800] ;  /* 0x00e80000cd08783b */ /* 0x000ee20000004200 */
[-CC-:B------:R-:W-:Y:S01]  /*15f20*/  FFMA.FTZ R160, R231, R165.reuse, -R172.reuse ;  /* 0x000000a5e7a07223 */ /* 0x180fe200000108ac */
[-CC-:B------:R-:W-:Y:S01]  /*15f30*/  FFMA.FTZ R161, R161, R165.reuse, -R172.reuse ;  /* 0x000000a5a1a17223 */ /* 0x180fe200000108ac */
[-C--:B------:R-:W-:Y:S01]  /*15f40*/  FFMA.FTZ R162, R229, R165.reuse, -R172 ;  /* 0x000000a5e5a27223 */ /* 0x080fe200000108ac */
[----:B------:R-:W4:Y:S01]  /*15f50*/  LDSM.16.MT88.4 R20, [R203+0xe800] ;  /* 0x00e80000cb14783b */ /* 0x000f220000004200 */
[----:B------:R-:W5:Y:S01]  /*15f60*/  MUFU.EX2 R151, R151 ;  /* 0x0000009700977308 */ /* 0x000f620000000800 */
[----:B-1----:R-:W-:Y:S01]  /*15f70*/  F2FP.BF16.F32.PACK_AB R96, R155, R156 ;  /* 0x0000009c9b60723e */ /* 0x002fe200000010ff */
[-CC-:B------:R-:W-:Y:S01]  /*15f80*/  FFMA.FTZ R163, R163, R165.reuse, -R164.reuse ;  /* 0x000000a5a3a37223 */ /* 0x180fe200000108a4 */
[----:B------:R-:W1:Y:S01]  /*15f90*/  LDSM.16.MT88.4 R16, [R202+0xe800] ;  /* 0x00e80000ca10783b */ /* 0x000e620000004200 */
[-CC-:B------:R-:W-:Y:S01]  /*15fa0*/  FFMA.FTZ R166, R227, R165.reuse, -R164.reuse ;  /* 0x000000a5e3a67223 */ /* 0x180fe200000108a4 */
[-CC-:B------:R-:W-:Y:S01]  /*15fb0*/  FFMA.FTZ R170, R225, R165.reuse, -R164.reuse ;  /* 0x000000a5e1aa7223 */ /* 0x180fe200000108a4 */
[-C--:B------:R-:W-:Y:S01]  /*15fc0*/  FFMA.FTZ R175, R175, R165.reuse, -R164 ;  /* 0x000000a5afaf7223 */ /* 0x080fe200000108a4 */
[----:B------:R-:W-:Y:S01]  /*15fd0*/  LDSM.16.MT88.4 R28, [R202+0xc800] ;  /* 0x00c80000ca1c783b */ /* 0x000fe20000004200 */
[----:B------:R-:W-:Y:S01]  /*15fe0*/  MUFU.EX2 R157, R157 ;  /* 0x0000009d009d7308 */ /* 0x000fe20000000800 */
[-CC-:B------:R-:W-:Y:S01]  /*15ff0*/  FFMA.FTZ R174, R223, R165.reuse, -R172.reuse ;  /* 0x000000a5dfae7223 */ /* 0x180fe200000108ac */
[-CC-:B------:R-:W-:Y:S01]  /*16000*/  FFMA.FTZ R183, R183, R165.reuse, -R172.reuse ;  /* 0x000000a5b7b77223 */ /* 0x180fe200000108ac */
[----:B------:R-:W-:Y:S01]  /*16010*/  LDSM.16.MT88.4 R24, [R204+0xe800] ;  /* 0x00e80000cc18783b */ /* 0x000fe20000004200 */
[-CC-:B------:R-:W-:Y:S01]  /*16020*/  FFMA.FTZ R176, R181, R165.reuse, -R172.reuse ;  /* 0x000000a5b5b07223 */ /* 0x180fe200000108ac */
[-C--:B------:R-:W-:Y:S01]  /*16030*/  FFMA.FTZ R225, R179, R165.reuse, -R172 ;  /* 0x000000a5b3e17223 */ /* 0x080fe200000108ac */
[-CC-:B------:R-:W-:Y:S01]  /*16040*/  FFMA.FTZ R172, R177, R165.reuse, -R164.reuse ;  /* 0x000000a5b1ac7223 */ /* 0x180fe200000108a4 */
[-CC-:B------:R-:W-:Y:S01]  /*16050*/  FFMA.FTZ R173, R173, R165.reuse, -R164.reuse ;  /* 0x000000a5adad7223 */ /* 0x180fe200000108a4 */
[----:B------:R-:W2:Y:S01]  /*16060*/  MUFU.EX2 R158, R158 ;  /* 0x0000009e009e7308 */ /* 0x000ea20000000800 */
[----:B-----5:R-:W-:Y:S01]  /*16070*/  F2FP.BF16.F32.PACK_AB R98, R151, R154 ;  /* 0x0000009a9762723e */ /* 0x020fe200000010ff */
[-CC-:B------:R-:W-:Y:S01]  /*16080*/  FFMA.FTZ R171, R171, R165.reuse, -R164.reuse ;  /* 0x000000a5abab7223 */ /* 0x180fe200000108a4 */
[----:B------:R-:W-:Y:S01]  /*16090*/  FFMA.FTZ R164, R167, R165, -R164 ;  /* 0x000000a5a7a47223 */ /* 0x000fe200000108a4 */
[----:B------:R-:W-:-:S04]  /*160a0*/  FADD.FTZ R155, R156, R155 ;  /* 0x0000009b9c9b7221 */ /* 0x000fc80000010000 */
[----:B------:R-:W-:Y:S01]  /*160b0*/  MUFU.EX2 R153, R153 ;  /* 0x0000009900997308 */ /* 0x000fe20000000800 */
[----:B------:R-:W-:-:S04]  /*160c0*/  FADD.FTZ R154, R154, R155 ;  /* 0x0000009b9a9a7221 */ /* 0x000fc80000010000 */
[----:B------:R-:W-:-:S03]  /*160d0*/  FADD.FTZ R154, R151, R154 ;  /* 0x0000009a979a7221 */ /* 0x000fc60000010000 */
[----:B------:R-:W5:Y:S01]  /*160e0*/  MUFU.EX2 R152, R152 ;  /* 0x0000009800987308 */ /* 0x000f620000000800 */
[----:B--2---:R-:W-:Y:S01]  /*160f0*/  F2FP.BF16.F32.PACK_AB R97, R158, R157 ;  /* 0x0000009d9e61723e */ /* 0x004fe200000010ff */
[----:B------:R-:W-:-:S06]  /*16100*/  FADD.FTZ R158, R157, R158 ;  /* 0x0000009e9d9e7221 */ /* 0x000fcc0000010000 */
[----:B------:R-:W-:Y:S08]  /*16110*/  MUFU.EX2 R149, R149 ;  /* 0x0000009500957308 */ /* 0x000ff00000000800 */
[----:B------:R-:W2:Y:S01]  /*16120*/  MUFU.EX2 R148, R148 ;  /* 0x0000009400947308 */ /* 0x000ea20000000800 */
[----:B-----5:R-:W-:Y:S01]  /*16130*/  F2FP.BF16.F32.PACK_AB R99, R152, R153 ;  /* 0x000000999863723e */ /* 0x020fe200000010ff */
[----:B------:R-:W-:-:S04]  /*16140*/  FADD.FTZ R153, R153, R158 ;  /* 0x0000009e99997221 */ /* 0x000fc80000010000 */
[----:B------:R-:W-:Y:S02]  /*16150*/  FADD.FTZ R153, R152, R153 ;  /* 0x0000009998997221 */ /* 0x000fe40000010000 */
[C---:B------:R-:W-:Y:S01]  /*16160*/  HMMA.16816.F32.BF16 R120, R96.reuse, R116, RZ ;  /* 0x000000746078723c */ /* 0x040fe200000418ff */
[----:B------:R-:W-:Y:S05]  /*16170*/  MUFU.EX2 R139, R139 ;  /* 0x0000008b008b7308 */ /* 0x000fea0000000800 */
[C---:B------:R-:W-:Y:S03]  /*16180*/  HMMA.16816.F32.BF16 R36, R96.reuse, R40, RZ ;  /* 0x000000286024723c */ /* 0x040fe600000418ff */
[----:B------:R-:W5:Y:S01]  /*16190*/  MUFU.EX2 R134, R134 ;  /* 0x0000008600867308 */ /* 0x000f620000000800 */
[C---:B--2---:R-:W-:Y:S01]  /*161a0*/  F2FP.BF16.F32.PACK_AB R4, R148.reuse, R149 ;  /* 0x000000959404723e */ /* 0x044fe200000010ff */
[----:B------:R-:W-:Y:S01]  /*161b0*/  FADD.FTZ R149, R149, R154 ;  /* 0x0000009a95957221 */ /* 0x000fe20000010000 */
[----:B------:R-:W-:Y:S03]  /*161c0*/  HMMA.16816.F32.BF16 R116, R96, R118, RZ ;  /* 0x000000766074723c */ /* 0x000fe600000418ff */
[----:B------:R-:W-:-:S02]  /*161d0*/  FADD.FTZ R148, R148, R149 ;  /* 0x0000009594947221 */ /* 0x000fc40000010000 */
[----:B------:R-:W-:Y:S01]  /*161e0*/  MUFU.EX2 R150, R150 ;  /* 0x0000009600967308 */ /* 0x000fe20000000800 */
[C---:B------:R-:W-:Y:S06]  /*161f0*/  HMMA.16816.F32.BF16 R40, R96.reuse, R42, RZ ;  /* 0x0000002a6028723c */ /* 0x040fec00000418ff */
[----:B------:R-:W-:Y:S01]  /*16200*/  HMMA.16816.F32.BF16 R52, R96, R56, RZ ;  /* 0x000000386034723c */ /* 0x000fe200000418ff */
[----:B------:R-:W2:Y:S01]  /*16210*/  MUFU.EX2 R137, R137 ;  /* 0x0000008900897308 */ /* 0x000ea20000000800 */
[----:B-----5:R-:W-:Y:S01]  /*16220*/  F2FP.BF16.F32.PACK_AB R6, R134, R139 ;  /* 0x0000008b8606723e */ /* 0x020fe200000010ff */
[----:B------:R-:W-:-:S03]  /*16230*/  FADD.FTZ R139, R139, R148 ;  /* 0x000000948b8b7221 */ /* 0x000fc60000010000 */
[C---:B------:R-:W-:Y:S01]  /*16240*/  HMMA.16816.F32.BF16 R60, R96.reuse, R64, RZ ;  /* 0x00000040603c723c */ /* 0x040fe200000418ff */
[----:B------:R-:W-:Y:S02]  /*16250*/  FADD.FTZ R134, R134, R139 ;  /* 0x0000008b86867221 */ /* 0x000fe40000010000 */
[----:B------:R-:W-:Y:S03]  /*16260*/  MUFU.EX2 R138, R138 ;  /* 0x0000008a008a7308 */ /* 0x000fe60000000800 */
[C---:B------:R-:W-:Y:S05]  /*16270*/  HMMA.16816.F32.BF16 R56, R96.reuse, R58, RZ ;  /* 0x0000003a6038723c */ /* 0x040fea00000418ff */
[----:B------:R-:W5:Y:S01]  /*16280*/  MUFU.EX2 R135, R135 ;  /* 0x0000008700877308 */ /* 0x000f620000000800 */
[----:B--2---:R-:W-:Y:S01]  /*16290*/  F2FP.BF16.F32.PACK_AB R5, R137, R150 ;  /* 0x000000968905723e */ /* 0x004fe200000010ff */
[----:B------:R-:W-:Y:S01]  /*162a0*/  HMMA.16816.F32.BF16 R64, R96, R66, RZ ;  /* 0x000000426040723c */ /* 0x000fe200000418ff */
[----:B------:R-:W-:-:S04]  /*162b0*/  FADD.FTZ R150, R150, R153 ;  /* 0x0000009996967221 */ /* 0x000fc80000010000 */
[----:B------:R-:W-:Y:S01]  /*162c0*/  FADD.FTZ R137, R137, R150 ;  /* 0x0000009689897221 */ /* 0x000fe20000010000 */
[C---:B------:R-:W-:Y:S01]  /*162d0*/  HMMA.16816.F32.BF16 R68, R96.reuse, R72, RZ ;  /* 0x000000486044723c */ /* 0x040fe200000418ff */
[----:B------:R-:W-:Y:S05]  /*162e0*/  MUFU.EX2 R159, R159 ;  /* 0x0000009f009f7308 */ /* 0x000fea0000000800 */
[----:B------:R-:W-:Y:S01]  /*162f0*/  HMMA.16816.F32.BF16 R76, R96, R80, RZ ;  /* 0x00000050604c723c */ /* 0x000fe200000418ff */
[----:B-----5:R-:W-:Y:S02]  /*16300*/  F2FP.BF16.F32.PACK_AB R7, R135, R138 ;  /* 0x0000008a8707723e */ /* 0x020fe400000010ff */
[----:B------:R-:W2:Y:S01]  /*16310*/  MUFU.EX2 R160, R160 ;  /* 0x000000a000a07308 */ /* 0x000ea20000000800 */
[----:B------:R-:W-:-:S02]  /*16320*/  FADD.FTZ R138, R138, R137 ;  /* 0x000000898a8a7221 */ /* 0x000fc40000010000 */
[----:B------:R-:W-:Y:S02]  /*16330*/  HMMA.16816.F32.BF16 R72, R96, R74, RZ ;  /* 0x0000004a6048723c */ /* 0x000fe400000418ff */
[----:B------:R-:W-:-:S04]  /*16340*/  FADD.FTZ R138, R135, R138 ;  /* 0x0000008a878a7221 */ /* 0x000fc80000010000 */
[C---:B------:R-:W-:Y:S01]  /*16350*/  HMMA.16816.F32.BF16 R120, R4.reuse, R12, R120 ;  /* 0x0000000c0478723c */ /* 0x040fe20000041878 */
[----:B------:R-:W-:Y:S05]  /*16360*/  MUFU.EX2 R161, R161 ;  /* 0x000000a100a17308 */ /* 0x000fea0000000800 */
[C---:B------:R-:W-:Y:S01]  /*16370*/  HMMA.16816.F32.BF16 R116, R4.reuse, R14, R116 ;  /* 0x0000000e0474723c */ /* 0x040fe20000041874 */
[----:B------:R-:W5:Y:S02]  /*16380*/  LDSM.16.MT88.4 R12, [R205+0x10800] ;  /* 0x01080000cd0c783b */ /* 0x000f640000004200 */
[----:B------:R-:W2:Y:S03]  /*16390*/  MUFU.EX2 R162, R162 ;  /* 0x000000a200a27308 */ /* 0x000ea60000000800 */
[C---:B---3--:R-:W-:Y:S05]  /*163a0*/  HMMA.16816.F32.BF16 R36, R4.reuse, R8, R36 ;  /* 0x000000080424723c */ /* 0x048fea0000041824 */
[----:B------:R-:W-:Y:S01]  /*163b0*/  MUFU.EX2 R163, R163 ;  /* 0x000000a300a37308 */ /* 0x000fe20000000800 */
[----:B------:R-:W-:Y:S01]  /*163c0*/  HMMA.16816.F32.BF16 R40, R4, R10, R40 ;  /* 0x0000000a0428723c */ /* 0x000fe20000041828 */
[----:B------:R-:W3:Y:S05]  /*163d0*/  LDSM.16.MT88.4 R8, [R204+0x10800] ;  /* 0x01080000cc08783b */ /* 0x000eea0000004200 */
[C---:B------:R-:W-:Y:S01]  /*163e0*/  HMMA.16816.F32.BF16 R80, R96.reuse, R82, RZ ;  /* 0x000000526050723c */ /* 0x040fe200000418ff */
[----:B------:R-:W2:Y:S05]  /*163f0*/  MUFU.EX2 R166, R166 ;  /* 0x000000a600a67308 */ /* 0x000eaa0000000800 */
[----:B------:R-:W-:Y:S03]  /*16400*/  HMMA.16816.F32.BF16 R112, R96, R108, RZ ;  /* 0x0000006c6070723c */ /* 0x000fe600000418ff */
[----:B------:R-:W-:Y:S03]  /*16410*/  MUFU.EX2 R170, R170 ;  /* 0x000000aa00aa7308 */ /* 0x000fe60000000800 */
[C---:B----4-:R-:W-:Y:S05]  /*16420*/  HMMA.16816.F32.BF16 R52, R4.reuse, R20, R52 ;  /* 0x000000140434723c */ /* 0x050fea0000041834 */
[----:B------:R-:W4:Y:S01]  /*16430*/  MUFU.EX2 R175, R175 ;  /* 0x000000af00af7308 */ /* 0x000f220000000800 */
[C---:B------:R-:W-:Y:S01]  /*16440*/  HMMA.16816.F32.BF16 R56, R4.reuse, R22, R56 ;  /* 0x000000160438723c */ /* 0x040fe20000041838 */
[----:B------:R-:W2:Y:S05]  /*16450*/  LDSM.16.MT88.4 R20, [R203+0x10800] ;  /* 0x01080000cb14783b */ /* 0x000eaa0000004200 */
[C---:B-1----:R-:W-:Y:S01]  /*16460*/  HMMA.16816.F32.BF16 R60, R4.reuse, R16, R60 ;  /* 0x00000010043c723c */ /* 0x042fe2000004183c */
[----:B------:R-:W-:Y:S05]  /*16470*/  MUFU.EX2 R174, R174 ;  /* 0x000000ae00ae7308 */ /* 0x000fea0000000800 */
[----:B------:R-:W-:Y:S01]  /*16480*/  HMMA.16816.F32.BF16 R64, R4, R18, R64 ;  /* 0x000000120440723c */ /* 0x000fe20000041840 */
[----:B------:R-:W1:Y:S02]  /*16490*/  LDSM.16.MT88.4 R16, [R202+0x10800] ;  /* 0x01080000ca10783b */ /* 0x000e640000004200 */
[----:B------:R-:W4:Y:S03]  /*164a0*/  MUFU.EX2 R183, R183 ;  /* 0x000000b700b77308 */ /* 0x000f260000000800 */
[----:B------:R-:W-:Y:S05]  /*164b0*/  HMMA.16816.F32.BF16 R108, R96, R110, RZ ;  /* 0x0000006e606c723c */ /* 0x000fea00000418ff */
[----:B------:R-:W-:Y:S01]  /*164c0*/  MUFU.EX2 R176, R176 ;  /* 0x000000b000b07308 */ /* 0x000fe20000000800 */
[C---:B-----5:R-:W-:Y:S06]  /*164d0*/  HMMA.16816.F32.BF16 R68, R4.reuse, R12, R68 ;  /* 0x0000000c0444723c */ /* 0x060fec0000041844 */
[C---:B------:R-:W-:Y:S01]  /*164e0*/  HMMA.16816.F32.BF16 R72, R4.reuse, R14, R72 ;  /* 0x0000000e0448723c */ /* 0x040fe20000041848 */
[----:B------:R-:W5:Y:S01]  /*164f0*/  LDSM.16.MT88.4 R12, [R203+0xd000] ;  /* 0x00d00000cb0c783b */ /* 0x000f620000004200 */
[----:B------:R-:W5:Y:S04]  /*16500*/  MUFU.EX2 R225, R225 ;  /* 0x000000e100e17308 */ /* 0x000f680000000800 */
[C---:B---3--:R-:W-:Y:S04]  /*16510*/  HMMA.16816.F32.BF16 R76, R4.reuse, R8, R76 ;  /* 0x00000008044c723c */ /* 0x048fe8000004184c */
[----:B------:R-:W-:Y:S02]  /*16520*/  MUFU.EX2 R172, R172 ;  /* 0x000000ac00ac7308 */ /* 0x000fe40000000800 */
[----:B------:R-:W-:Y:S01]  /*16530*/  HMMA.16816.F32.BF16 R80, R4, R10, R80 ;  /* 0x0000000a0450723c */ /* 0x000fe20000041850 */
[----:B------:R-:W3:Y:S05]  /*16540*/  LDSM.16.MT88.4 R8, [R203+0xf000] ;  /* 0x00f00000cb08783b */ /* 0x000eea0000004200 */
[C---:B------:R-:W-:Y:S01]  /*16550*/  HMMA.16816.F32.BF16 R128, R96.reuse, R124, RZ ;  /* 0x0000007c6080723c */ /* 0x040fe200000418ff */
[----:B------:R-:W3:Y:S05]  /*16560*/  MUFU.EX2 R173, R173 ;  /* 0x000000ad00ad7308 */ /* 0x000eea0000000800 */
[C---:B------:R-:W-:Y:S03]  /*16570*/  HMMA.16816.F32.BF16 R104, R96.reuse, R100, RZ ;  /* 0x000000646068723c */ /* 0x040fe600000418ff */
[----:B------:R-:W-:Y:S03]  /*16580*/  MUFU.EX2 R171, R171 ;  /* 0x000000ab00ab7308 */ /* 0x000fe60000000800 */
[C---:B------:R-:W-:Y:S05]  /*16590*/  HMMA.16816.F32.BF16 R44, R96.reuse, R48, RZ ;  /* 0x00000030602c723c */ /* 0x040fea00000418ff */
[----:B------:R-:W3:Y:S01]  /*165a0*/  MUFU.EX2 R164, R164 ;  /* 0x000000a400a47308 */ /* 0x000ee20000000800 */
        /* <DEDUP_REMOVED lines=31> */
[----:B----4-:R-:W-:Y:S01]  /*167a0*/  F2FP.BF16.F32.PACK_AB R7, R175, R170 ;  /* 0x000000aaaf07723e */ /* 0x010fe200000010ff */
[----:B------:R-:W-:Y:S02]  /*167b0*/  FADD.FTZ R160, R160, R159 ;  /* 0x0000009fa0a07221 */ /* 0x000fe40000010000 */
[----:B------:R-:W-:Y:S02]  /*167c0*/  FADD.FTZ R163, R166, R163 ;  /* 0x000000a3a6a37221 */ /* 0x000fe40000010000 */
[----:B------:R-:W-:Y:S02]  /*167d0*/  FADD.FTZ R161, R161, R160 ;  /* 0x000000a0a1a17221 */ /* 0x000fe40000010000 */
[----:B-----5:R-:W-:Y:S01]  /*167e0*/  HMMA.16816.F32.BF16 R112, R4, R12, R112 ;  /* 0x0000000c0470723c */ /* 0x020fe20000041870 */
[----:B------:R-:W-:Y:S01]  /*167f0*/  FADD.FTZ R170, R170, R163 ;  /* 0x000000a3aaaa7221 */ /* 0x000fe20000010000 */
[----:B------:R-:W-:-:S03]  /*16800*/  FADD.FTZ R161, R162, R161 ;  /* 0x000000a1a2a17221 */ /* 0x000fc60000010000 */
[----:B------:R-:W-:Y:S01]  /*16810*/  FADD.FTZ R175, R175, R170 ;  /* 0x000000aaafaf7221 */ /* 0x000fe20000010000 */
[C---:B------:R-:W-:Y:S01]  /*16820*/  HMMA.16816.F32.BF16 R108, R4.reuse, R14, R108 ;  /* 0x0000000e046c723c */ /* 0x040fe2000004186c */
[----:B------:R-:W4:Y:S05]  /*16830*/  LDSM.16.MT88.4 R12, [R204+0x11000] ;  /* 0x01100000cc0c783b */ /* 0x000f2a0000004200 */
[C---:B---3--:R-:W-:Y:S06]  /*16840*/  HMMA.16816.F32.BF16 R52, R4.reuse, R8, R52 ;  /* 0x000000080434723c */ /* 0x048fec0000041834 */
[C---:B------:R-:W-:Y:S01]  /*16850*/  HMMA.16816.F32.BF16 R56, R4.reuse, R10, R56 ;  /* 0x0000000a0438723c */ /* 0x040fe20000041838 */
[----:B------:R-:W3:Y:S05]  /*16860*/  LDSM.16.MT88.4 R8, [R203+0x11000] ;  /* 0x01100000cb08783b */ /* 0x000eea0000004200 */
[C---:B--2---:R-:W-:Y:S06]  /*16870*/  HMMA.16816.F32.BF16 R60, R4.reuse, R20, R60 ;  /* 0x00000014043c723c */ /* 0x044fec000004183c */
[C---:B------:R-:W-:Y:S01]  /*16880*/  HMMA.16816.F32.BF16 R64, R4.reuse, R22, R64 ;  /* 0x000000160440723c */ /* 0x040fe20000041840 */
[----:B------:R-:W2:Y:S05]  /*16890*/  LDSM.16.MT88.4 R20, [R202+0x11000] ;  /* 0x01100000ca14783b */ /* 0x000eaa0000004200 */
[C---:B-1----:R-:W-:Y:S06]  /*168a0*/  HMMA.16816.F32.BF16 R68, R4.reuse, R16, R68 ;  /* 0x000000100444723c */ /* 0x042fec0000041844 */
[C---:B------:R-:W-:Y:S01]  /*168b0*/  HMMA.16816.F32.BF16 R72, R4.reuse, R18, R72 ;  /* 0x000000120448723c */ /* 0x040fe20000041848 */
[----:B------:R-:W1:Y:S05]  /*168c0*/  LDSM.16.MT88.4 R16, [R205+0xd800] ;  /* 0x00d80000cd10783b */ /* 0x000e6a0000004200 */
[C---:B----4-:R-:W-:Y:S06]  /*168d0*/  HMMA.16816.F32.BF16 R76, R4.reuse, R12, R76 ;  /* 0x0000000c044c723c */ /* 0x050fec000004184c */
[C---:B------:R-:W-:Y:S01]  /*168e0*/  HMMA.16816.F32.BF16 R80, R4.reuse, R14, R80 ;  /* 0x0000000e0450723c */ /* 0x040fe20000041850 */
[----:B------:R-:W4:Y:S05]  /*168f0*/  LDSM.16.MT88.4 R12, [R204+0xd800] ;  /* 0x00d80000cc0c783b */ /* 0x000f2a0000004200 */
[C---:B---3--:R-:W-:Y:S06]  /*16900*/  HMMA.16816.F32.BF16 R84, R4.reuse, R8, R84 ;  /* 0x000000080454723c */ /* 0x048fec0000041854 */
[C---:B------:R-:W-:Y:S01]  /*16910*/  HMMA.16816.F32.BF16 R88, R4.reuse, R10, R88 ;  /* 0x0000000a0458723c */ /* 0x040fe20000041858 */
[----:B------:R-:W3:Y:S05]  /*16920*/  LDSM.16.MT88.4 R8, [R203+0xf800] ;  /* 0x00f80000cb08783b */ /* 0x000eea0000004200 */
        /* <DEDUP_REMOVED lines=15> */
[C---:B--2---:R-:W-:Y:S06]  /*16a20*/  HMMA.16816.F32.BF16 R92, R4.reuse, R20, R92 ;  /* 0x00000014045c723c */ /* 0x044fec000004185c */
[----:B------:R-:W-:Y:S01]  /*16a30*/  HMMA.16816.F32.BF16 R96, R4, R22, R96 ;  /* 0x000000160460723c */ /* 0x000fe20000041860 */
[----:B------:R-:W2:Y:S06]  /*16a40*/  LDSM.16.MT88.4 R20, [R205+0x11800] ;  /* 0x01180000cd14783b */ /* 0x000eac0000004200 */
        /* <DEDUP_REMOVED lines=9> */
[----:B-1----:R-:W-:Y:S01]  /*16ae0*/  HMMA.16816.F32.BF16 R128, R4, R16, R128 ;  /* 0x000000100480723c */ /* 0x002fe20000041880 */
[----:B------:R-:W-:Y:S01]  /*16af0*/  FADD.FTZ R171, R171, R172 ;  /* 0x000000acabab7221 */ /* 0x000fe20000010000 */
[----:B------:R-:W-:-:S03]  /*16b00*/  FADD.FTZ R225, R225, R176 ;  /* 0x000000b0e1e17221 */ /* 0x000fc60000010000 */
[----:B------:R-:W-:Y:S01]  /*16b10*/  FADD.FTZ R223, R164, R171 ;  /* 0x000000aba4df7221 */ /* 0x000fe20000010000 */
        /* <DEDUP_REMOVED lines=20> */
[C---:B-1----:R-:W-:Y:S06]  /*16c60*/  HMMA.16816.F32.BF16 R76, R4.reuse, R16, R76 ;  /* 0x00000010044c723c */ /* 0x042fec000004184c */
[C---:B------:R-:W-:Y:S06]  /*16c70*/  HMMA.16816.F32.BF16 R80, R4.reuse, R18, R80 ;  /* 0x000000120450723c */ /* 0x040fec0000041850 */
[C---:B----4-:R-:W-:Y:S06]  /*16c80*/  HMMA.16816.F32.BF16 R84, R4.reuse, R12, R84 ;  /* 0x0000000c0454723c */ /* 0x050fec0000041854 */
[C---:B------:R-:W-:Y:S06]  /*16c90*/  HMMA.16816.F32.BF16 R88, R4.reuse, R14, R88 ;  /* 0x0000000e0458723c */ /* 0x040fec0000041858 */
[C---:B---3--:R-:W-:Y:S06]  /*16ca0*/  HMMA.16816.F32.BF16 R92, R4.reuse, R8, R92 ;  /* 0x00000008045c723c */ /* 0x048fec000004185c */
        /* <DEDUP_REMOVED lines=11> */
[----:B-1----:R-:W-:Y:S02]  /*16d60*/  R2UR UR4, R138 ;  /* 0x000000008a0472ca */ /* 0x002fe400000e0000 */
[----:B------:R-:W-:-:S13]  /*16d70*/  R2UR UR5, R139 ;  /* 0x000000008b0572ca */ /* 0x000fda00000e0000 */
[----:B--2---:R-:W2:Y:S01]  /*16d80*/  LD.E R11, desc[UR4][R134.64+0x170] ;  /* 0x00017004860b7980 */ /* 0x004ea2000c101900 */
        /* <DEDUP_REMOVED lines=35> */
[----:B------:R-:W-:Y:S02]  /*16fc0*/  @!P4 VIADD R10, R10, 0x1 ;  /* 0x000000010a0ac836 */ /* 0x000fe40000000000 */
[-C--:B------:R-:W-:Y:S01]  /*16fd0*/  ISETP.GE.U32.AND P5, PT, R5, R8.reuse, PT ;  /* 0x000000080500720c */ /* 0x080fe20003fa6070 */
[----:B------:R-:W-:Y:S01]  /*16fe0*/  @!P2 VIADD R9, R9, 0x1 ;  /* 0x000000010909a836 */ /* 0x000fe20000000000 */
[----:B------:R-:W-:Y:S02]  /*16ff0*/  ISETP.GE.U32.AND P6, PT, R7, R8, PT ;  /* 0x000000080700720c */ /* 0x000fe40003fc6070 */
[----:B------:R-:W-:-:S09]  /*17000*/  ISETP.NE.AND P2, PT, R11, RZ, PT ;  /* 0x000000ff0b00720c */ /* 0x000fd20003f45270 */
[----:B------:R-:W-:Y:S02]  /*17010*/  @P5 VIADD R9, R9, 0x1 ;  /* 0x0000000109095836 */ /* 0x000fe40000000000 */
[----:B------:R-:W-:Y:S02]  /*17020*/  @P6 IADD3 R10, R10, 0x1, RZ ;  /* 0x000000010a0a6810 */ /* 0x000fe40007ffe0ff */
[----:B------:R-:W-:-:S03]  /*17030*/  @!P1 IMAD.MOV R9, RZ, RZ, -R9 ;  /* 0x000000ffff099224 */ /* 0x000fc600078e0a09 */
[----:B------:R-:W-:Y:S02]  /*17040*/  @!P3 IMAD.MOV R10, RZ, RZ, -R10 ;  /* 0x000000ffff0ab224 */ /* 0x000fe400078e0a0a */
[C---:B------:R-:W-:Y:S02]  /*17050*/  SEL R6, R4.reuse, R9, !P2 ;  /* 0x0000000904067207 */ /* 0x040fe40005000000 */
[----:B------:R-:W3:Y:S01]  /*17060*/  LD.E.64 R8, desc[UR4][R134.64+0x40] ;  /* 0x0000400486087980 */ /* 0x000ee2000c101b00 */
[----:B------:R-:W-:Y:S02]  /*17070*/  SEL R7, R4, R10, !P2 ;  /* 0x0000000a04077207 */ /* 0x000fe40005000000 */
[----:B------:R-:W-:-:S04]  /*17080*/  IMAD.WIDE R16, R6, 0x4, R220 ;  /* 0x0000000406107825 */ /* 0x000fc800078e02dc */
[C---:B------:R-:W-:Y:S01]  /*17090*/  IMAD.WIDE R14, R7.reuse, 0x4, R220 ;  /* 0x00000004070e7825 */ /* 0x040fe200078e02dc */
[----:B------:R-:W4:Y:S04]  /*170a0*/  LD.E R4, desc[UR10][R16.64] ;  /* 0x0000000a10047980 */ /* 0x000f28000c101900 */
[----:B------:R-:W4:Y:S01]  /*170b0*/  LD.E R5, desc[UR12][R14.64] ;  /* 0x0000000c0e057980 */ /* 0x000f22000c101900 */
[----:B------:R-:W-:-:S05]  /*170c0*/  IADD3 R6, R7, -R6, RZ ;  /* 0x8000000607067210 */ /* 0x000fca0007ffe0ff */
[----:B------:R-:W-:-:S05]  /*170d0*/  IMAD R11, R11, R6, -0x40 ;  /* 0xffffffc00b0b7424 */ /* 0x000fca00078e0206 */
[----:B------:R-:W-:Y:S01]  /*170e0*/  SHF.R.S32.HI R7, RZ, 0x1f, R11 ;  /* 0x0000001fff077819 */ /* 0x000fe2000001140b */
[-C--:B---3--:R-:W-:Y:S02]  /*170f0*/  IMAD R6, R9, R11.reuse, RZ ;  /* 0x0000000b09067224 */ /* 0x088fe400078e02ff */
[----:B------:R-:W-:-:S04]  /*17100*/  IMAD.WIDE.U32 R10, R8, R11, RZ ;  /* 0x0000000b080a7225 */ /* 0x000fc800078e00ff */
[----:B------:R-:W-:Y:S02]  /*17110*/  IMAD R6, R8, R7, R6 ;  /* 0x0000000708067224 */ /* 0x000fe400078e0206 */
[----:B----4-:R-:W-:Y:S02]  /*17120*/  IMAD.IADD R5, R4, 0x1, -R5 ;  /* 0x0000000104057824 */ /* 0x010fe400078e0a05 */
[----:B------:R-:W-:Y:S02]  /*17130*/  IMAD.IADD R11, R11, 0x1, R6 ;  /* 0x000000010b0b7824 */ /* 0x000fe400078e0206 */
[----:B--2---:R-:W-:Y:S01]  /*17140*/  IMAD R7, R13, R5, RZ ;  /* 0x000000050d077224 */ /* 0x004fe200078e02ff */
[----:B------:R-:W-:Y:S01]  /*17150*/  SHF.R.S32.HI R4, RZ, 0x1f, R5 ;  /* 0x0000001fff047819 */ /* 0x000fe20000011405 */
[----:B------:R-:W-:-:S04]  /*17160*/  IMAD.WIDE.U32 R10, R5, R12, R10 ;  /* 0x0000000c050a7225 */ /* 0x000fc800078e000a */
[----:B------:R-:W-:Y:S02]  /*17170*/  IMAD R4, R12, R4, R7 ;  /* 0x000000040c047224 */ /* 0x000fe400078e0207 */
[----:B------:R-:W-:-:S03]  /*17180*/  IMAD.MOV.U32 R5, RZ, RZ, R10 ;  /* 0x000000ffff057224 */ /* 0x000fc600078e000a */
[----:B------:R-:W-:Y:S01]  /*17190*/  IADD3 R4, R11, R4, RZ ;  /* 0x000000040b047210 */ /* 0x000fe20007ffe0ff */
[----:B------:R-:W-:Y:S05]  /*171a0*/  BRA `(.L_x_1372) ;  /* 0x0000000000147947 */ /* 0x000fea0003800000 */
.L_x_1371:
[----:B-1----:R-:W-:Y:S02]  /*171b0*/  R2UR UR4, R138 ;  /* 0x000000008a0472ca */ /* 0x002fe400000e0000 */
[----:B------:R-:W-:-:S13]  /*171c0*/  R2UR UR5, R139 ;  /* 0x000000008b0572ca */ /* 0x000fda00000e0000 */
[----:B--2---:R-:W2:Y:S02]  /*171d0*/  LD.E R5, desc[UR4][R134.64+0x40] ;  /* 0x0000400486057980 */ /* 0x004ea4000c101900 */
[----:B--2---:R-:W-:-:S05]  /*171e0*/  IMAD.U32 R5, R5, -0x40, RZ ;  /* 0xffffffc005057824 */ /* 0x004fca00078e00ff */
[----:B------:R-:W-:Y:S02]  /*171f0*/  SHF.R.S32.HI R4, RZ, 0x1f, R5 ;  /* 0x0000001fff047819 */ /* 0x000fe40000011405 */
.L_x_1372:
[----:B------:R-:W-:Y:S05]  /*17200*/  BSYNC B0 ;  /* 0x0000000000007941 */ /* 0x000fea0003800000 */
.L_x_1370:
        /* <DEDUP_REMOVED lines=19> */
[CCC-:B------:R-:W-:Y:S02]  /*17340*/  @P5 LEA.HI.X R19, R5.reuse, R169.reuse, R6.reuse, 0x1, P6 ;  /* 0x000000a905135211 */ /* 0x1c0fe400030f0c06 */
[C---:B------:R-:W-:Y:S02]  /*17350*/  @P1 LEA R14, P3, R5.reuse, R168, 0x1 ;  /* 0x000000a8050e1211 */ /* 0x040fe400078608ff */
        /* <DEDUP_REMOVED lines=33> */
[----:B------:R-:W-:Y:S01]  /*17570*/  @P2 R2UR UR15, R139 ;  /* 0x000000008b0f22ca */ /* 0x000fe200000e0000 */
        /* <DEDUP_REMOVED lines=60> */
[----:B------:R3:W-:Y:S01]  /*17940*/  @P1 LDGSTS.E.BYPASS.LTC128B.128 [R217+0x11800], desc[UR4][R30.64+0x100] ;  /* 0x118001001ed91fae */ /* 0x0007e2000b901d44 */
[----:B------:R-:W-:-:S02]  /*17950*/  R2UR UR4, R138 ;  /* 0x000000008a0472ca */ /* 0x000fc400000e0000 */
[----:B------:R-:W-:Y:S01]  /*17960*/  R2UR UR5, R139 ;  /* 0x000000008b0572ca */ /* 0x000fe200000e0000 */
[----:B------:R-:W-:Y:S04]  /*17970*/  @!P1 STS.128 [R217+0x11800], RZ ;  /* 0x011800ffd9009388 */ /* 0x000fe80000000c00 */
[----:B------:R-:W-:Y:S04]  /*17980*/  LDSM.16.M88.4 R172, [R201] ;  /* 0x00000000c9ac783b */ /* 0x000fe80000000200 */
[----:B------:R-:W4:Y:S04]  /*17990*/  LDSM.16.M88.4 R24, [R200+0x6000] ;  /* 0x00600000c818783b */ /* 0x000f280000000200 */
[----:B------:R-:W-:Y:S04]  /*179a0*/  LDSM.16.M88.4 R32, [R199] ;  /* 0x00000000c720783b */ /* 0x000fe80000000200 */
[----:B-1----:R-:W-:Y:S04]  /*179b0*/  LDSM.16.M88.4 R16, [R198] ;  /* 0x00000000c610783b */ /* 0x002fe80000000200 */
[----:B------:R-:W5:Y:S04]  /*179c0*/  LD.E R137, desc[UR4][R134.64+0x18c] ;  /* 0x00018c0486897980 */ /* 0x000f68000c101900 */
[----:B------:R-:W1:Y:S04]  /*179d0*/  LDSM.16.M88.4 R160, [R200+0x6800] ;  /* 0x00680000c8a0783b */ /* 0x000e680000000200 */
[----:B------:R-:W1:Y:S04]  /*179e0*/  LDSM.16.M88.4 R152, [R200+0x7000] ;  /* 0x00700000c898783b */ /* 0x000e680000000200 */
[----:B--2---:R-:W2:Y:S04]  /*179f0*/  LDSM.16.M88.4 R20, [R200+0x7800] ;  /* 0x00780000c814783b */ /* 0x004ea80000000200 */
[----:B------:R-:W-:Y:S04]  /*17a00*/  LDSM.16.M88.4 R8, [R197] ;  /* 0x00000000c508783b */ /* 0x000fe80000000200 */
[----:B------:R-:W2:Y:S04]  /*17a10*/  LDSM.16.M88.4 R148, [R195+0x6000] ;  /* 0x00600000c394783b */ /* 0x000ea80000000200 */
[----:B------:R-:W2:Y:S01]  /*17a20*/  LDSM.16.M88.4 R164, [R194] ;  /* 0x00000000c2a4783b */ /* 0x000ea20000000200 */
[C---:B----4-:R-:W-:Y:S03]  /*17a30*/  HMMA.16816.F32.BF16 R12, R172.reuse, R24, RZ ;  /* 0x00000018ac0c723c */ /* 0x050fe600000418ff */
[----:B------:R-:W4:Y:S04]  /*17a40*/  LDSM.16.M88.4 R4, [R193] ;  /* 0x00000000c104783b */ /* 0x000f280000000200 */
[----:B---3--:R-:W-:Y:S01]  /*17a50*/  LDSM.16.M88.4 R28, [R191] ;  /* 0x00000000bf1c783b */ /* 0x008fe20000000200 */
[C---:B------:R-:W-:Y:S03]  /*17a60*/  HMMA.16816.F32.BF16 R24, R172.reuse, R26, RZ ;  /* 0x0000001aac18723c */ /* 0x040fe600000418ff */
[----:B------:R-:W-:Y:S04]  /*17a70*/  LDSM.16.M88.4 R144, [R195+0x6800] ;  /* 0x00680000c390783b */ /* 0x000fe80000000200 */
[----:B------:R-:W-:Y:S01]  /*17a80*/  LDSM.16.M88.4 R180, [R192] ;  /* 0x00000000c0b4783b */ /* 0x000fe20000000200 */
[----:B-1----:R-:W-:Y:S03]  /*17a90*/  HMMA.16816.F32.BF16 R140, R172, R160, RZ ;  /* 0x000000a0ac8c723c */ /* 0x002fe600000418ff */
[----:B------:R-:W-:Y:S04]  /*17aa0*/  LDSM.16.M88.4 R168, [R195+0x7800] ;  /* 0x00780000c3a8783b */ /* 0x000fe80000000200 */
[----:B------:R-:W-:Y:S01]  /*17ab0*/  LDSM.16.M88.4 R228, [R197+0x2000] ;  /* 0x00200000c5e4783b */ /* 0x000fe20000000200 */
[----:B------:R-:W-:Y:S03]  /*17ac0*/  HMMA.16816.F32.BF16 R12, R32, R16, R12 ;  /* 0x00000010200c723c */ /* 0x000fe6000004180c */
[----:B------:R-:W-:Y:S04]  /*17ad0*/  LDSM.16.M88.4 R232, [R195+0x8000] ;  /* 0x00800000c3e8783b */ /* 0x000fe80000000200 */
[----:B------:R-:W-:Y:S01]  /*17ae0*/  LDSM.16.M88.4 R236, [R200+0x9000] ;  /* 0x00900000c8ec783b */ /* 0x000fe20000000200 */
[----:B------:R-:W-:Y:S01]  /*17af0*/  HMMA.16816.F32.BF16 R156, R172, R152, RZ ;  /* 0x00000098ac9c723c */ /* 0x000fe200000418ff */
[----:B------:R-:W-:-:S02]  /*17b00*/  ISETP.GE.AND P3, PT, R133, 0x3, PT ;  /* 0x000000038500780c */ /* 0x000fc40003f66270 */
[----:B------:R-:W0:Y:S03]  /*17b10*/  LDGDEPBAR ;  /* 0x00000000000079af */ /* 0x000e260000000000 */
[----:B------:R-:W-:Y:S01]  /*17b20*/  HMMA.16816.F32.BF16 R24, R32, R18, R24 ;  /* 0x000000122018723c */ /* 0x000fe20000041818 */
[----:B------:R-:W-:Y:S05]  /*17b30*/  LDSM.16.M88.4 R16, [R195+0x7000] ;  /* 0x00700000c310783b */ /* 0x000fea0000000200 */
[C---:B------:R-:W-:Y:S06]  /*17b40*/  HMMA.16816.F32.BF16 R160, R172.reuse, R162, RZ ;  /* 0x000000a2aca0723c */ /* 0x040fec00000418ff */
[C---:B------:R-:W-:Y:S06]  /*17b50*/  HMMA.16816.F32.BF16 R152, R172.reuse, R154, RZ ;  /* 0x0000009aac98723c */ /* 0x040fec00000418ff */
[C---:B--2---:R-:W-:Y:S06]  /*17b60*/  HMMA.16816.F32.BF16 R176, R172.reuse, R20, RZ ;  /* 0x00000014acb0723c */ /* 0x044fec00000418ff */
[----:B------:R-:W-:Y:S01]  /*17b70*/  HMMA.16816.F32.BF16 R172, R172, R22, RZ ;  /* 0x00000016acac723c */ /* 0x000fe200000418ff */
[----:B------:R-:W1:Y:S05]  /*17b80*/  LDSM.16.M88.4 R20, [R196] ;  /* 0x00000000c414783b */ /* 0x000e6a0000000200 */
[C---:B------:R-:W-:Y:S06]  /*17b90*/  HMMA.16816.F32.BF16 R12, R8.reuse, R148, R12 ;  /* 0x00000094080c723c */ /* 0x040fec000004180c */
[----:B------:R-:W-:Y:S01]  /*17ba0*/  HMMA.16816.F32.BF16 R24, R8, R150, R24 ;  /* 0x000000960818723c */ /* 0x000fe20000041818 */
[----:B------:R-:W-:Y:S05]  /*17bb0*/  LDSM.16.M88.4 R148, [R191+0x1000] ;  /* 0x00100000bf94783b */ /* 0x000fea0000000200 */
[C---:B------:R-:W-:Y:S06]  /*17bc0*/  HMMA.16816.F32.BF16 R140, R32.reuse, R164, R140 ;  /* 0x000000a4208c723c */ /* 0x040fec000004188c */
[C---:B------:R-:W-:Y:S01]  /*17bd0*/  HMMA.16816.F32.BF16 R160, R32.reuse, R166, R160 ;  /* 0x000000a620a0723c */ /* 0x040fe200000418a0 */
[----:B------:R-:W-:Y:S05]  /*17be0*/  LDSM.16.M88.4 R164, [R200+0x8000] ;  /* 0x00800000c8a4783b */ /* 0x000fea0000000200 */
[C---:B----4-:R-:W-:Y:S06]  /*17bf0*/  HMMA.16816.F32.BF16 R156, R32.reuse, R4, R156 ;  /* 0x00000004209c723c */ /* 0x050fec000004189c */
[----:B------:R-:W-:Y:S01]  /*17c00*/  HMMA.16816.F32.BF16 R152, R32, R6, R152 ;  /* 0x000000062098723c */ /* 0x000fe20000041898 */
[----:B------:R-:W2:Y:S05]  /*17c10*/  LDSM.16.M88.4 R4, [R201+0x2000] ;  /* 0x00200000c904783b */ /* 0x000eaa0000000200 */
        /* <DEDUP_REMOVED lines=8> */
[----:B------:R-:W1:Y:S05]  /*17ca0*/  LDSM.16.M88.4 R16, [R199+0x2000] ;  /* 0x00200000c710783b */ /* 0x000e6a0000000200 */
[C---:B------:R-:W-:Y:S06]  /*17cb0*/  HMMA.16816.F32.BF16 R176, R32.reuse, R180, R176 ;  /* 0x000000b420b0723c */ /* 0x040fec00000418b0 */
[----:B------:R-:W-:Y:S01]  /*17cc0*/  HMMA.16816.F32.BF16 R172, R32, R182, R172 ;  /* 0x000000b620ac723c */ /* 0x000fe200000418ac */
[----:B------:R-:W3:Y:S04]  /*17cd0*/  LDSM.16.M88.4 R32, [R191+0x800] ;  /* 0x00080000bf20783b */ /* 0x000ee80000000200 */
[----:B------:R-:W-:Y:S01]  /*17ce0*/  LDSM.16.M88.4 R180, [R200+0x9800] ;  /* 0x00980000c8b4783b */ /* 0x000fe20000000200 */
[C---:B--2---:R-:W-:Y:S06]  /*17cf0*/  HMMA.16816.F32.BF16 R12, R4.reuse, R164, R12 ;  /* 0x000000a4040c723c */ /* 0x044fec000004180c */
[----:B------:R-:W-:Y:S01]  /*17d00*/  HMMA.16816.F32.BF16 R24, R4, R166, R24 ;  /* 0x000000a60418723c */ /* 0x000fe20000041818 */
[----:B------:R-:W-:Y:S05]  /*17d10*/  LDSM.16.M88.4 R164, [R191+0x2000] ;  /* 0x00200000bfa4783b */ /* 0x000fea0000000200 */
[C---:B------:R-:W-:Y:S06]  /*17d20*/  HMMA.16816.F32.BF16 R176, R8.reuse, R168, R176 ;  /* 0x000000a808b0723c */ /* 0x040fec00000418b0 */
[----:B------:R-:W-:Y:S01]  /*17d30*/  HMMA.16816.F32.BF16 R172, R8, R170, R172 ;  /* 0x000000aa08ac723c */ /* 0x000fe200000418ac */
[----:B------:R-:W2:Y:S04]  /*17d40*/  LDSM.16.M88.4 R8, [R200+0x8800] ;  /* 0x00880000c808783b */ /* 0x000ea80000000200 */
[----:B------:R-:W4:Y:S01]  /*17d50*/  LDSM.16.M88.4 R168, [R196+0x2000] ;  /* 0x00200000c4a8783b */ /* 0x000f220000000200 */
[C---:B-1----:R-:W-:Y:S06]  /*17d60*/  HMMA.16816.F32.BF16 R12, R16.reuse, R144, R12 ;  /* 0x00000090100c723c */ /* 0x042fec000004180c */
[----:B------:R-:W-:Y:S01]  /*17d70*/  HMMA.16816.F32.BF16 R24, R16, R146, R24 ;  /* 0x000000921018723c */ /* 0x000fe20000041818 */
[----:B------:R-:W-:Y:S05]  /*17d80*/  LDSM.16.M88.4 R144, [R188] ;  /* 0x00000000bc90783b */ /* 0x000fea0000000200 */
[C---:B---3--:R-:W-:Y:S06]  /*17d90*/  HMMA.16816.F32.BF16 R140, R20.reuse, R32, R140 ;  /* 0x00000020148c723c */ /* 0x048fec000004188c */
[C---:B------:R-:W-:Y:S01]  /*17da0*/  HMMA.16816.F32.BF16 R160, R20.reuse, R34, R160 ;  /* 0x0000002214a0723c */ /* 0x040fe200000418a0 */
[----:B------:R-:W1:Y:S05]  /*17db0*/  LDSM.16.M88.4 R32, [R189] ;  /* 0x00000000bd20783b */ /* 0x000e6a0000000200 */
[----:B------:R-:W-:Y:S06]  /*17dc0*/  HMMA.16816.F32.BF16 R156, R20, R148, R156 ;  /* 0x00000094149c723c */ /* 0x000fec000004189c */
[----:B------:R-:W-:Y:S06]  /*17dd0*/  HMMA.16816.F32.BF16 R12, R228, R232, R12 ;  /* 0x000000e8e40c723c */ /* 0x000fec000004180c */
[C---:B--2---:R-:W-:Y:S06]  /*17de0*/  HMMA.16816.F32.BF16 R140, R4.reuse, R8, R140 ;  /* 0x00000008048c723c */ /* 0x044fec000004188c */
[----:B------:R-:W-:Y:S01]  /*17df0*/  HMMA.16816.F32.BF16 R160, R4, R10, R160 ;  /* 0x0000000a04a0723c */ /* 0x000fe200000418a0 */
[----:B------:R-:W-:Y:S05]  /*17e00*/  LDSM.16.M88.4 R8, [R200+0xa000] ;  /* 0x00a00000c808783b */ /* 0x000fea0000000200 */
[C---:B------:R-:W-:Y:S01]  /*17e10*/  HMMA.16816.F32.BF16 R152, R20.reuse, R150, R152 ;  /* 0x000000961498723c */ /* 0x040fe20000041898 */
[----:B------:R-:W2:Y:S05]  /*17e20*/  LDSM.16.M88.4 R148, [R201+0x4000] ;  /* 0x00400000c994783b */ /* 0x000eaa0000000200 */
[C---:B------:R-:W-:Y:S06]  /*17e30*/  HMMA.16816.F32.BF16 R176, R20.reuse, R28, R176 ;  /* 0x0000001c14b0723c */ /* 0x040fec00000418b0 */
[----:B------:R-:W-:Y:S01]  /*17e40*/  HMMA.16816.F32.BF16 R172, R20, R30, R172 ;  /* 0x0000001e14ac723c */ /* 0x000fe200000418ac */
[----:B------:R-:W3:Y:S04]  /*17e50*/  LDSM.16.M88.4 R28, [R195+0x8800] ;  /* 0x00880000c31c783b */ /* 0x000ee80000000200 */
[----:B------:R-:W5:Y:S01]  /*17e60*/  LDSM.16.M88.4 R20, [R187] ;  /* 0x00000000bb14783b */ /* 0x000f620000000200 */
[----:B------:R-:W-:Y:S03]  /*17e70*/  HMMA.16816.F32.BF16 R24, R228, R234, R24 ;  /* 0x000000eae418723c */ /* 0x000fe60000041818 */
[----:B------:R-:W-:Y:S03]  /*17e80*/  LDSM.16.M88.4 R232, [R186] ;  /* 0x00000000bae8783b */ /* 0x000fe60000000200 */
[----:B------:R-:W-:Y:S06]  /*17e90*/  HMMA.16816.F32.BF16 R156, R4, R236, R156 ;  /* 0x000000ec049c723c */ /* 0x000fec000004189c */
[----:B----4-:R-:W-:Y:S06]  /*17ea0*/  HMMA.16816.F32.BF16 R12, R168, R164, R12 ;  /* 0x000000a4a80c723c */ /* 0x010fec000004180c */
[C---:B-1----:R-:W-:Y:S06]  /*17eb0*/  HMMA.16816.F32.BF16 R140, R16.reuse, R32, R140 ;  /* 0x00000020108c723c */ /* 0x042fec000004188c */
[----:B------:R-:W-:Y:S01]  /*17ec0*/  HMMA.16816.F32.BF16 R160, R16, R34, R160 ;  /* 0x0000002210a0723c */ /* 0x000fe200000418a0 */
[----:B------:R-:W-:Y:S05]  /*17ed0*/  LDSM.16.M88.4 R32, [R199+0x4000] ;  /* 0x00400000c720783b */ /* 0x000fea0000000200 */
[C---:B------:R-:W-:Y:S01]  /*17ee0*/  HMMA.16816.F32.BF16 R152, R4.reuse, R238, R152 ;  /* 0x000000ee0498723c */ /* 0x040fe20000041898 */
[----:B------:R-:W-:Y:S05]  /*17ef0*/  LDSM.16.M88.4 R236, [R191+0x2800] ;  /* 0x00280000bfec783b */ /* 0x000fea0000000200 */
[C---:B------:R-:W-:Y:S06]  /*17f00*/  HMMA.16816.F32.BF16 R176, R4.reuse, R180, R176 ;  /* 0x000000b404b0723c */ /* 0x040fec00000418b0 */
[----:B------:R-:W-:Y:S01]  /*17f10*/  HMMA.16816.F32.BF16 R172, R4, R182, R172 ;  /* 0x000000b604ac723c */ /* 0x000fe200000418ac */
[----:B------:R-:W1:Y:S04]  /*17f20*/  LDSM.16.M88.4 R4, [R195+0x9000] ;  /* 0x00900000c304783b */ /* 0x000e680000000200 */
[----:B------:R-:W-:Y:S01]  /*17f30*/  LDSM.16.M88.4 R180, [R195+0x9800] ;  /* 0x00980000c3b4783b */ /* 0x000fe20000000200 */
[----:B------:R-:W-:Y:S03]  /*17f40*/  HMMA.16816.F32.BF16 R24, R168, R166, R24 ;  /* 0x000000a6a818723c */ /* 0x000fe60000041818 */
[----:B------:R-:W4:Y:S03]  /*17f50*/  LDSM.16.M88.4 R164, [R191+0x3000] ;  /* 0x00300000bfa4783b */ /* 0x000f260000000200 */
[----:B------:R-:W-:Y:S06]  /*17f60*/  HMMA.16816.F32.BF16 R156, R16, R144, R156 ;  /* 0x00000090109c723c */ /* 0x000fec000004189c */
[----:B--2---:R-:W-:Y:S06]  /*17f70*/  HMMA.16816.F32.BF16 R12, R148, R8, R12 ;  /* 0x00000008940c723c */ /* 0x004fec000004180c */
[C---:B---3--:R-:W-:Y:S06]  /*17f80*/  HMMA.16816.F32.BF16 R140, R228.reuse, R28, R140 ;  /* 0x0000001ce48c723c */ /* 0x048fec000004188c */
[----:B------:R-:W-:Y:S01]  /*17f90*/  HMMA.16816.F32.BF16 R160, R228, R30, R160 ;  /* 0x0000001ee4a0723c */ /* 0x000fe200000418a0 */
[----:B------:R-:W-:Y:S05]  /*17fa0*/  LDSM.16.M88.4 R28, [R185] ;  /* 0x00000000b91c783b */ /* 0x000fea0000000200 */
[----:B------:R-:W-:Y:S01]  /*17fb0*/  HMMA.16816.F32.BF16 R24, R148, R10, R24 ;  /* 0x0000000a9418723c */ /* 0x000fe20000041818 */
[----:B------:R-:W-:Y:S05]  /*17fc0*/  LDSM.16.M88.4 R8, [R196+0x4000] ;  /* 0x00400000c408783b */ /* 0x000fea0000000200 */
[C---:B------:R-:W-:Y:S01]  /*17fd0*/  HMMA.16816.F32.BF16 R152, R16.reuse, R146, R152 ;  /* 0x000000921098723c */ /* 0x040fe20000041898 */
[----:B------:R-:W-:Y:S05]  /*17fe0*/  LDSM.16.M88.4 R144, [R200+0xa800] ;  /* 0x00a80000c890783b */ /* 0x000fea0000000200 */
[C---:B-----5:R-:W-:Y:S06]  /*17ff0*/  HMMA.16816.F32.BF16 R176, R16.reuse, R20, R176 ;  /* 0x0000001410b0723c */ /* 0x060fec00000418b0 */
[----:B------:R-:W-:Y:S01]  /*18000*/  HMMA.16816.F32.BF16 R172, R16, R22, R172 ;  /* 0x0000001610ac723c */ /* 0x000fe200000418ac */
[----:B------:R-:W-:Y:S04]  /*18010*/  LDSM.16.M88.4 R20, [R197+0x4000] ;  /* 0x00400000c514783b */ /* 0x000fe80000000200 */
[----:B------:R-:W2:Y:S01]  /*18020*/  LDSM.16.M88.4 R16, [R195+0xa000] ;  /* 0x00a00000c310783b */ /* 0x000ea20000000200 */
[----:B-1----:R-:W-:Y:S06]  /*18030*/  HMMA.16816.F32.BF16 R156, R228, R4, R156 ;  /* 0x00000004e49c723c */ /* 0x002fec000004189c */
[----:B------:R-:W-:Y:S06]  /*18040*/  HMMA.16816.F32.BF16 R12, R32, R232, R12 ;  /* 0x000000e8200c723c */ /* 0x000fec000004180c */
[C---:B------:R-:W-:Y:S06]  /*18050*/  HMMA.16816.F32.BF16 R140, R168.reuse, R236, R140 ;  /* 0x000000eca88c723c */ /* 0x040fec000004188c */
[----:B------:R-:W-:Y:S06]  /*18060*/  HMMA.16816.F32.BF16 R160, R168, R238, R160 ;  /* 0x000000eea8a0723c */ /* 0x000fec00000418a0 */
[----:B------:R-:W-:Y:S01]  /*18070*/  HMMA.16816.F32.BF16 R24, R32, R234, R24 ;  /* 0x000000ea2018723c */ /* 0x000fe20000041818 */
[----:B------:R-:W1:Y:S05]  /*18080*/  LDSM.16.M88.4 R232, [R200+0xb000] ;  /* 0x00b00000c8e8783b */ /* 0x000e6a0000000200 */
[----:B------:R-:W-:Y:S01]  /*18090*/  HMMA.16816.F32.BF16 R152, R228, R6, R152 ;  /* 0x00000006e498723c */ /* 0x000fe20000041898 */
[----:B------:R-:W3:Y:S05]  /*180a0*/  LDSM.16.M88.4 R4, [R191+0x4000] ;  /* 0x00400000bf04783b */ /* 0x000eea0000000200 */
[----:B----4-:R-:W-:Y:S06]  /*180b0*/  HMMA.16816.F32.BF16 R156, R168, R164, R156 ;  /* 0x000000a4a89c723c */ /* 0x010fec000004189c */
[----:B--2---:R-:W-:Y:S06]  /*180c0*/  HMMA.16816.F32.BF16 R12, R20, R16, R12 ;  /* 0x00000010140c723c */ /* 0x004fec000004180c */
[C---:B------:R-:W-:Y:S06]  /*180d0*/  HMMA.16816.F32.BF16 R140, R148.reuse, R144, R140 ;  /* 0x00000090948c723c */ /* 0x040fec000004188c */
[----:B------:R-:W-:Y:S01]  /*180e0*/  HMMA.16816.F32.BF16 R160, R148, R146, R160 ;  /* 0x0000009294a0723c */ /* 0x000fe200000418a0 */
[----:B------:R-:W-:Y:S05]  /*180f0*/  LDSM.16.M88.4 R144, [R191+0x4800] ;  /* 0x00480000bf90783b */ /* 0x000fea0000000200 */
[----:B------:R-:W-:Y:S01]  /*18100*/  HMMA.16816.F32.BF16 R24, R20, R18, R24 ;  /* 0x000000121418723c */ /* 0x000fe20000041818 */
[----:B------:R-:W2:Y:S05]  /*18110*/  LDSM.16.M88.4 R16, [R184] ;  /* 0x00000000b810783b */ /* 0x000eaa0000000200 */
[----:B------:R-:W-:Y:S01]  /*18120*/  HMMA.16816.F32.BF16 R152, R168, R166, R152 ;  /* 0x000000a6a898723c */ /* 0x000fe20000041898 */
[----:B------:R-:W4:Y:S05]  /*18130*/  LDSM.16.M88.4 R164, [R191+0x3800] ;  /* 0x00380000bfa4783b */ /* 0x000f2a0000000200 */
[C---:B------:R-:W-:Y:S06]  /*18140*/  HMMA.16816.F32.BF16 R176, R228.reuse, R180, R176 ;  /* 0x000000b4e4b0723c */ /* 0x040fec00000418b0 */
[----:B------:R-:W-:Y:S01]  /*18150*/  HMMA.16816.F32.BF16 R180, R228, R182, R172 ;  /* 0x000000b6e4b4723c */ /* 0x000fe200000418ac */
[----:B------:R-:W5:Y:S05]  /*18160*/  LDSM.16.M88.4 R172, [R195+0xa800] ;  /* 0x00a80000c3ac783b */ /* 0x000f6a0000000200 */
[----:B-1----:R-:W-:Y:S06]  /*18170*/  HMMA.16816.F32.BF16 R156, R148, R232, R156 ;  /* 0x000000e8949c723c */ /* 0x002fec000004189c */
[----:B---3--:R-:W-:Y:S06]  /*18180*/  HMMA.16816.F32.BF16 R12, R8, R4, R12 ;  /* 0x00000004080c723c */ /* 0x008fec000004180c */
[C---:B------:R-:W-:Y:S06]  /*18190*/  HMMA.16816.F32.BF16 R140, R32.reuse, R28, R140 ;  /* 0x0000001c208c723c */ /* 0x040fec000004188c */
[----:B------:R-:W-:Y:S01]  /*181a0*/  HMMA.16816.F32.BF16 R160, R32, R30, R160 ;  /* 0x0000001e20a0723c */ /* 0x000fe200000418a0 */
[----:B------:R-:W-:Y:S05]  /*181b0*/  LDSM.16.M88.4 R28, [R200+0xb800] ;  /* 0x00b80000c81c783b */ /* 0x000fea0000000200 */
[----:B------:R-:W-:Y:S01]  /*181c0*/  HMMA.16816.F32.BF16 R24, R8, R6, R24 ;  /* 0x000000060818723c */ /* 0x000fe20000041818 */
[----:B------:R-:W1:Y:S05]  /*181d0*/  LDSM.16.M88.4 R4, [R195+0xb000] ;  /* 0x00b00000c304783b */ /* 0x000e6a0000000200 */
[----:B------:R-:W-:Y:S01]  /*181e0*/  HMMA.16816.F32.BF16 R152, R148, R234, R152 ;  /* 0x000000ea9498723c */ /* 0x000fe20000041898 */
[-C--:B------:R-:W-:Y:S01]  /*181f0*/  FMUL.FTZ R12, R12, R137.reuse ;  /* 0x000000890c0c7220 */ /* 0x080fe20000410000 */
[----:B------:R-:W-:-:S04]  /*18200*/  FMUL.FTZ R13, R13, R137 ;  /* 0x000000890d0d7220 */ /* 0x000fc80000410000 */
[----:B--2---:R-:W-:Y:S01]  /*18210*/  HMMA.16816.F32.BF16 R156, R32, R16, R156 ;  /* 0x00000010209c723c */ /* 0x004fe2000004189c */
[----:B------:R-:W-:-:S05]  /*18220*/  FMUL.FTZ R224, R14, R137 ;  /* 0x000000890ee07220 */ /* 0x000fca0000410000 */
[----:B----4-:R-:W-:Y:S06]  /*18230*/  HMMA.16816.F32.BF16 R176, R168, R164, R176 ;  /* 0x000000a4a8b0723c */ /* 0x010fec00000418b0 */
[C---:B-----5:R-:W-:Y:S01]  /*18240*/  HMMA.16816.F32.BF16 R140, R20.reuse, R172, R140 ;  /* 0x000000ac148c723c */ /* 0x060fe2000004188c */
[----:B------:R-:W-:Y:S05]  /*18250*/  MUFU.TANH R172, R12 ;  /* 0x0000000c00ac7308 */ /* 0x000fea0000002400 */
[----:B------:R-:W-:Y:S03]  /*18260*/  HMMA.16816.F32.BF16 R160, R20, R174, R160 ;  /* 0x000000ae14a0723c */ /* 0x000fe600000418a0 */
[----:B------:R2:W3:Y:S04]  /*18270*/  MUFU.TANH R173, R13 ;  /* 0x0000000d00ad7308 */ /* 0x0004e80000002400 */
[-C--:B------:R-:W-:Y:S01]  /*18280*/  FMUL.FTZ R174, R15, R137.reuse ;  /* 0x000000890fae7220 */ /* 0x080fe20000410000 */
[----:B------:R-:W-:Y:S01]  /*18290*/  HMMA.16816.F32.BF16 R152, R32, R18, R152 ;  /* 0x000000122098723c */ /* 0x000fe20000041898 */
[----:B------:R-:W-:Y:S05]  /*182a0*/  LDSM.16.M88.4 R16, [R136] ;  /* 0x000000008810783b */ /* 0x000fea0000000200 */
[----:B------:R-:W-:Y:S01]  /*182b0*/  HMMA.16816.F32.BF16 R180, R168, R166, R180 ;  /* 0x000000a6a8b4723c */ /* 0x000fe200000418b4 */
[----:B--2---:R-:W2:Y:S05]  /*182c0*/  LDSM.16.M88.4 R12, [R191+0x5000] ;  /* 0x00500000bf0c783b */ /* 0x004eaa0000000200 */
[----:B-1----:R-:W-:Y:S01]  /*182d0*/  HMMA.16816.F32.BF16 R156, R20, R4, R156 ;  /* 0x00000004149c723c */ /* 0x002fe2000004189c */
[-C--:B------:R-:W-:Y:S01]  /*182e0*/  FMUL.FTZ R24, R24, R137.reuse ;  /* 0x0000008918187220 */ /* 0x080fe20000410000 */
[-C--:B------:R-:W-:Y:S01]  /*182f0*/  FMUL.FTZ R25, R25, R137.reuse ;  /* 0x0000008919197220 */ /* 0x080fe20000410000 */
[----:B------:R-:W-:-:S03]  /*18300*/  FMUL.FTZ R26, R26, R137 ;  /* 0x000000891a1a7220 */ /* 0x000fc60000410000 */
[----:B------:R-:W-:Y:S01]  /*18310*/  HMMA.16816.F32.BF16 R176, R148, R28, R176 ;  /* 0x0000001c94b0723c */ /* 0x000fe200000418b0 */
[----:B------:R-:W-:Y:S01]  /*18320*/  MUFU.TANH R164, R26 ;  /* 0x0000001a00a47308 */ /* 0x000fe20000002400 */
[----:B------:R-:W-:-:S04]  /*18330*/  FMUL.FTZ R165, R27, R137 ;  /* 0x000000891ba57220 */ /* 0x000fc80000410000 */
[----:B------:R-:W-:Y:S03]  /*18340*/  HMMA.16816.F32.BF16 R140, R8, R144, R140 ;  /* 0x00000090088c723c */ /* 0x000fe6000004188c */
[----:B------:R-:W-:Y:S03]  /*18350*/  MUFU.TANH R144, R24 ;  /* 0x0000001800907308 */ /* 0x000fe60000002400 */
[----:B------:R-:W-:Y:S05]  /*18360*/  HMMA.16816.F32.BF16 R180, R148, R30, R180 ;  /* 0x0000001e94b4723c */ /* 0x000fea00000418b4 */
[----:B------:R1:W-:Y:S02]  /*18370*/  MUFU.TANH R145, R25 ;  /* 0x0000001900917308 */ /* 0x0003e40000002400 */
[----:B-1----:R-:W1:Y:S01]  /*18380*/  LDSM.16.M88.4 R24, [R195+0xb800] ;  /* 0x00b80000c318783b */ /* 0x002e620000000200 */
[----:B--2---:R-:W-:Y:S01]  /*18390*/  HMMA.16816.F32.BF16 R156, R8, R12, R156 ;  /* 0x0000000c089c723c */ /* 0x004fe2000004189c */
[----:B------:R-:W2:Y:S05]  /*183a0*/  S2R R12, SR_TID.X ;  /* 0x00000000000c7919 */ /* 0x000eaa0000002100 */
[----:B------:R-:W-:Y:S06]  /*183b0*/  HMMA.16816.F32.BF16 R176, R32, R16, R176 ;  /* 0x0000001020b0723c */ /* 0x000fec00000418b0 */
[----:B------:R-:W-:Y:S01]  /*183c0*/  HMMA.16816.F32.BF16 R152, R20, R6, R152 ;  /* 0x000000061498723c */ /* 0x000fe20000041898 */
[----:B------:R-:W4:Y:S05]  /*183d0*/  LDSM.16.M88.4 R4, [R191+0x5800] ;  /* 0x00580000bf04783b */ /* 0x000f2a0000000200 */
[----:B------:R-:W-:Y:S01]  /*183e0*/  HMMA.16816.F32.BF16 R160, R8, R146, R160 ;  /* 0x0000009208a0723c */ /* 0x000fe200000418a0 */
[----:B------:R-:W5:Y:S01]  /*183f0*/  MUFU.TANH R174, R174 ;  /* 0x000000ae00ae7308 */ /* 0x000f620000002400 */
[-C--:B------:R-:W-:Y:S01]  /*18400*/  FMUL.FTZ R140, R140, R137.reuse ;  /* 0x000000898c8c7220 */ /* 0x080fe20000410000 */
[-C--:B------:R-:W-:Y:S01]  /*18410*/  FMUL.FTZ R142, R142, R137.reuse ;  /* 0x000000898e8e7220 */ /* 0x080fe20000410000 */
[-C--:B------:R-:W-:Y:S01]  /*18420*/  FMUL.FTZ R28, R141, R137.reuse ;  /* 0x000000898d1c7220 */ /* 0x080fe20000410000 */
[-C--:B------:R-:W-:Y:S01]  /*18430*/  FMUL.FTZ R29, R143, R137.reuse ;  /* 0x000000898f1d7220 */ /* 0x080fe20000410000 */
[----:B------:R-:W-:Y:S03]  /*18440*/  HMMA.16816.F32.BF16 R180, R32, R18, R180 ;  /* 0x0000001220b4723c */ /* 0x000fe600000418b4 */
[----:B------:R-:W5:Y:S01]  /*18450*/  MUFU.TANH R165, R165 ;  /* 0x000000a500a57308 */ /* 0x000f620000002400 */
[-C--:B------:R-:W-:Y:S01]  /*18460*/  FMUL.FTZ R151, R158, R137.reuse ;  /* 0x000000899e977220 */ /* 0x080fe20000410000 */
[-C--:B------:R-:W-:Y:S01]  /*18470*/  FMUL.FTZ R156, R156, R137.reuse ;  /* 0x000000899c9c7220 */ /* 0x080fe20000410000 */
[-C--:B------:R-:W-:Y:S01]  /*18480*/  FMUL.FTZ R157, R157, R137.reuse ;  /* 0x000000899d9d7220 */ /* 0x080fe20000410000 */
[----:B------:R-:W-:Y:S01]  /*18490*/  FMUL.FTZ R149, R159, R137 ;  /* 0x000000899f957220 */ /* 0x000fe20000410000 */
[----:B------:R-:W-:-:S04]  /*184a0*/  DEPBAR.LE SB0, 0x0 ;  /* 0x000080000000791a */ /* 0x000fc80000000000 */
[----:B-1----:R-:W-:Y:S01]  /*184b0*/  HMMA.16816.F32.BF16 R176, R20, R24, R176 ;  /* 0x0000001814b0723c */ /* 0x002fe200000418b0 */
[----:B--2---:R-:W-:-:S05]  /*184c0*/  IMAD.SHL.U32 R12, R12, 0x2, RZ ;  /* 0x000000020c0c7824 */ /* 0x004fca00078e00ff */
[----:B------:R-:W-:-:S06]  /*184d0*/  LOP3.LUT R12, R12, 0x6, RZ, 0xc0, !PT ;  /* 0x000000060c0c7812 */ /* 0x000fcc00078ec0ff */
[----:B------:R-:W-:Y:S01]  /*184e0*/  HMMA.16816.F32.BF16 R180, R20, R26, R180 ;  /* 0x0000001a14b4723c */ /* 0x000fe200000418b4 */
[----:B------:R-:W-:-:S05]  /*184f0*/  IMAD R13, R219, 0x40, R12 ;  /* 0x00000040db0d7824 */ /* 0x000fca00078e020c */
[C---:B------:R-:W-:Y:S01]  /*18500*/  HMMA.16816.F32.BF16 R152, R8.reuse, R14, R152 ;  /* 0x0000000e0898723c */ /* 0x040fe20000041898 */
[C---:B------:R-:W-:Y:S01]  /*18510*/  VIADD R17, R13.reuse, 0x8 ;  /* 0x000000080d117836 */ /* 0x040fe20000000000 */
[----:B------:R-:W1:Y:S05]  /*18520*/  MUFU.TANH R241, R140 ;  /* 0x0000008c00f17308 */ /* 0x000e6a0000002400 */
[----:B------:R-:W-:Y:S01]  /*18530*/  VIADD R15, R13, 0x1 ;  /* 0x000000010d0f7836 */ /* 0x000fe20000000000 */
[----:B----4-:R-:W-:Y:S01]  /*18540*/  HMMA.16816.F32.BF16 R176, R8, R4, R176 ;  /* 0x0000000408b0723c */ /* 0x010fe200000418b0 */
[----:B------:R-:W-:-:S03]  /*18550*/  FMUL.FTZ R141, R160, R137 ;  /* 0x00000089a08d7220 */ /* 0x000fc60000410000 */
[C---:B------:R-:W-:Y:S01]  /*18560*/  ISETP.GE.AND P6, PT, R15.reuse, R0, PT ;  /* 0x000000000f00720c */ /* 0x040fe20003fc6270 */
[----:B------:R-:W2:Y:S01]  /*18570*/  MUFU.TANH R237, R142 ;  /* 0x0000008e00ed7308 */ /* 0x000ea20000002400 */
[----:B------:R-:W-:Y:S01]  /*18580*/  ISETP.GE.AND P4, PT, R15, R2, PT ;  /* 0x000000020f00720c */ /* 0x000fe20003f86270 */
[----:B------:R-:W-:Y:S01]  /*18590*/  VIADD R19, R13, 0x9 ;  /* 0x000000090d137836 */ /* 0x000fe20000000000 */
[----:B------:R-:W-:Y:S02]  /*185a0*/  ISETP.GE.AND P5, PT, R17, R0, PT ;  /* 0x000000001100720c */ /* 0x000fe40003fa6270 */
[----:B---3--:R-:W-:Y:S02]  /*185b0*/  FSEL R15, R173, -INF , !P6 ;  /* 0xff800000ad0f7808 */ /* 0x008fe40007000000 */
[----:B------:R-:W-:Y:S01]  /*185c0*/  ISETP.GE.AND P6, PT, R17, R2, PT ;  /* 0x000000021100720c */ /* 0x000fe20003fc6270 */
[----:B------:R-:W3:Y:S01]  /*185d0*/  MUFU.TANH R28, R28 ;  /* 0x0000001c001c7308 */ /* 0x000ee20000002400 */
[----:B-----5:R-:W-:Y:S01]  /*185e0*/  FSEL R5, R174, -INF , !P4 ;  /* 0xff800000ae057808 */ /* 0x020fe20006000000 */
[-C--:B------:R-:W-:Y:S01]  /*185f0*/  FMUL.FTZ R161, R161, R137.reuse ;  /* 0x00000089a1a17220 */ /* 0x080fe20000410000 */
[----:B------:R-:W-:Y:S01]  /*18600*/  FSEL R17, R144, -INF , !P5 ;  /* 0xff80000090117808 */ /* 0x000fe20006800000 */
[-C--:B------:R-:W-:Y:S01]  /*18610*/  FMUL.FTZ R162, R162, R137.reuse ;  /* 0x00000089a2a27220 */ /* 0x080fe20000410000 */
[----:B------:R-:W-:Y:S01]  /*18620*/  ISETP.GE.AND P4, PT, R19, R0, PT ;  /* 0x000000001300720c */ /* 0x000fe20003f86270 */
[----:B------:R-:W-:Y:S01]  /*18630*/  FMUL.FTZ R163, R163, R137 ;  /* 0x00000089a3a37220 */ /* 0x000fe20000410000 */
[----:B------:R-:W-:Y:S01]  /*18640*/  ISETP.GE.AND P5, PT, R19, R2, PT ;  /* 0x000000021300720c */ /* 0x000fe20003fa6270 */
[----:B------:R-:W4:Y:S01]  /*18650*/  MUFU.TANH R29, R29 ;  /* 0x0000001d001d7308 */ /* 0x000f220000002400 */
[----:B------:R-:W-:Y:S01]  /*18660*/  VIADD R19, R13, 0x10 ;  /* 0x000000100d137836 */ /* 0x000fe20000000000 */
[----:B------:R-:W-:Y:S01]  /*18670*/  HMMA.16816.F32.BF16 R180, R8, R6, R180 ;  /* 0x0000000608b4723c */ /* 0x000fe200000418b4 */
[----:B------:R-:W-:-:S05]  /*18680*/  FSEL R21, R164, -INF , !P6 ;  /* 0xff800000a4157808 */ /* 0x000fca0007000000 */
[----:B------:R-:W5:Y:S01]  /*18690*/  MUFU.TANH R141, R141 ;  /* 0x0000008d008d7308 */ /* 0x000f620000002400 */
[----:B------:R-:W-:Y:S01]  /*186a0*/  VIADD R25, R13, 0x11 ;  /* 0x000000110d197836 */ /* 0x000fe20000000000 */
[----:B------:R-:W-:Y:S01]  /*186b0*/  ISETP.GE.AND P6, PT, R19, R0, PT ;  /* 0x000000001300720c */ /* 0x000fe20003fc6270 */
[----:B------:R-:W-:Y:S01]  /*186c0*/  VIADD R27, R13, 0x18 ;  /* 0x000000180d1b7836 */ /* 0x000fe20000000000 */
[----:B------:R-:W-:-:S04]  /*186d0*/  FSEL R23, R145, -INF , !P4 ;  /* 0xff80000091177808 */ /* 0x000fc80006000000 */
[----:B------:R-:W-:Y:S01]  /*186e0*/  MUFU.TANH R239, R161 ;  /* 0x000000a100ef7308 */ /* 0x000fe20000002400 */
[----:B------:R-:W-:Y:S01]  /*186f0*/  ISETP.GE.AND P4, PT, R19, R2, PT ;  /* 0x000000021300720c */ /* 0x000fe20003f86270 */
[----:B------:R-:W-:-:S06]  /*18700*/  FMUL.FTZ R147, R154, R137 ;  /* 0x000000899a937220 */ /* 0x000fcc0000410000 */
[----:B------:R-:W5:Y:S01]  /*18710*/  MUFU.TANH R235, R162 ;  /* 0x000000a200eb7308 */ /* 0x000f620000002400 */
[----:B------:R-:W-:Y:S01]  /*18720*/  FSEL R19, R165, -INF , !P5 ;  /* 0xff800000a5137808 */ /* 0x000fe20006800000 */
[----:B------:R-:W-:Y:S01]  /*18730*/  FMUL.FTZ R152, R152, R137 ;  /* 0x0000008998987220 */ /* 0x000fe20000410000 */
[----:B-1----:R-:W-:-:S05]  /*18740*/  FSEL R241, R241, -INF , !P6 ;  /* 0xff800000f1f17808 */ /* 0x002fca0007000000 */
[----:B------:R-:W1:Y:S01]  /*18750*/  MUFU.TANH R233, R163 ;  /* 0x000000a300e97308 */ /* 0x000e620000002400 */
[C---:B------:R-:W-:Y:S02]  /*18760*/  ISETP.GE.AND P5, PT, R25.reuse, R0, PT ;  /* 0x000000001900720c */ /* 0x040fe40003fa6270 */
[----:B------:R-:W-:Y:S01]  /*18770*/  ISETP.GE.AND P6, PT, R25, R2, PT ;  /* 0x000000021900720c */ /* 0x000fe20003fc6270 */
[----:B------:R-:W-:Y:S01]  /*18780*/  VIADD R25, R13, 0x19 ;  /* 0x000000190d197836 */ /* 0x000fe20000000000 */
[----:B--2---:R-:W-:-:S03]  /*18790*/  FSEL R237, R237, -INF , !P4 ;  /* 0xff800000eded7808 */ /* 0x004fc60006000000 */
[----:B------:R-:W2:Y:S01]  /*187a0*/  MUFU.TANH R231, R156 ;  /* 0x0000009c00e77308 */ /* 0x000ea20000002400 */
[----:B------:R-:W-:Y:S01]  /*187b0*/  ISETP.GE.AND P4, PT, R27, R0, PT ;  /* 0x000000001b00720c */ /* 0x000fe20003f86270 */
[-C--:B------:R-:W-:Y:S01]  /*187c0*/  FMUL.FTZ R145, R155, R137.reuse ;  /* 0x000000899b917220 */ /* 0x080fe20000410000 */
[----:B------:R-:W-:-:S05]  /*187d0*/  FMUL.FTZ R175, R176, R137 ;  /* 0x00000089b0af7220 */ /* 0x000fca0000410000 */
[----:B------:R-:W-:Y:S01]  /*187e0*/  MUFU.TANH R229, R157 ;  /* 0x0000009d00e57308 */ /* 0x000fe20000002400 */
[----:B------:R-:W-:Y:S01]  /*187f0*/  FMUL.FTZ R153, R153, R137 ;  /* 0x0000008999997220 */ /* 0x000fe20000410000 */
[----:B---3--:R-:W-:-:S06]  /*18800*/  FSEL R143, R28, -INF , !P5 ;  /* 0xff8000001c8f7808 */ /* 0x008fcc0006800000 */
[----:B------:R-:W3:Y:S01]  /*18810*/  MUFU.TANH R151, R151 ;  /* 0x0000009700977308 */ /* 0x000ee20000002400 */
[----:B----4-:R-:W-:Y:S01]  /*18820*/  FSEL R133, R29, -INF , !P6 ;  /* 0xff8000001d857808 */ /* 0x010fe20007000000 */
[----:B------:R-:W-:Y:S01]  /*18830*/  VIADD R9, R13, 0x20 ;  /* 0x000000200d097836 */ /* 0x000fe20000000000 */
[----:B------:R-:W-:Y:S01]  /*18840*/  ISETP.GE.AND P5, PT, R27, R2, PT ;  /* 0x000000021b00720c */ /* 0x000fe20003fa6270 */
[----:B------:R-:W-:Y:S01]  /*18850*/  VIADD R7, R13, 0x21 ;  /* 0x000000210d077836 */ /* 0x000fe20000000000 */
[----:B------:R-:W-:-:S03]  /*18860*/  ISETP.GE.AND P6, PT, R25, R0, PT ;  /* 0x000000001900720c */ /* 0x000fc60003fc6270 */
[----:B------:R-:W4:Y:S01]  /*18870*/  MUFU.TANH R149, R149 ;  /* 0x0000009500957308 */ /* 0x000f220000002400 */
[----:B-----5:R-:W-:Y:S02]  /*18880*/  FSEL R141, R141, -INF , !P4 ;  /* 0xff8000008d8d7808 */ /* 0x020fe40006000000 */
[----:B------:R-:W-:-:S05]  /*18890*/  ISETP.GE.AND P4, PT, R25, R2, PT ;  /* 0x000000021900720c */ /* 0x000fca0003f86270 */
[----:B------:R-:W5:Y:S01]  /*188a0*/  MUFU.TANH R4, R152 ;  /* 0x0000009800047308 */ /* 0x000f620000002400 */
[-C--:B------:R-:W-:Y:S01]  /*188b0*/  FMUL.FTZ R173, R177, R137.reuse ;  /* 0x00000089b1ad7220 */ /* 0x080fe20000410000 */
[----:B------:R-:W-:Y:S01]  /*188c0*/  FSEL R235, R235, -INF , !P5 ;  /* 0xff800000ebeb7808 */ /* 0x000fe20006800000 */
[----:B------:R-:W-:-:S05]  /*188d0*/  FMUL.FTZ R171, R178, R137 ;  /* 0x00000089b2ab7220 */ /* 0x000fca0000410000 */
[----:B------:R-:W5:Y:S01]  /*188e0*/  MUFU.TANH R147, R147 ;  /* 0x0000009300937308 */ /* 0x000f620000002400 */
[----:B------:R-:W-:Y:S01]  /*188f0*/  FSEL R239, R239, -INF , !P6 ;  /* 0xff800000efef7808 */ /* 0x000fe20007000000 */
[-C--:B------:R-:W-:Y:S01]  /*18900*/  FMUL.FTZ R167, R179, R137.reuse ;  /* 0x00000089b3a77220 */ /* 0x080fe20000410000 */
[C---:B------:R-:W-:Y:S02]  /*18910*/  ISETP.GE.AND P5, PT, R9.reuse, R0, PT ;  /* 0x000000000900720c */ /* 0x040fe40003fa6270 */
[----:B------:R-:W-:Y:S01]  /*18920*/  ISETP.GE.AND P6, PT, R9, R2, PT ;  /* 0x000000020900720c */ /* 0x000fe20003fc6270 */
[----:B------:R-:W-:Y:S01]  /*18930*/  VIADD R9, R13, 0x28 ;  /* 0x000000280d097836 */ /* 0x000fe20000000000 */
[----:B-1----:R-:W-:Y:S01]  /*18940*/  FSEL R233, R233, -INF , !P4 ;  /* 0xff800000e9e97808 */ /* 0x002fe20006000000 */
[----:B------:R-:W1:Y:S01]  /*18950*/  MUFU.TANH R145, R145 ;  /* 0x0000009100917308 */ /* 0x000e620000002400 */
[----:B------:R-:W-:Y:S01]  /*18960*/  ISETP.GE.AND P4, PT, R7, R0, PT ;  /* 0x000000000700720c */ /* 0x000fe20003f86270 */
[----:B------:R-:W-:Y:S01]  /*18970*/  FMUL.FTZ R170, R180, R137 ;  /* 0x00000089b4aa7220 */ /* 0x000fe20000410000 */
[----:B--2---:R-:W-:-:S05]  /*18980*/  FSEL R231, R231, -INF , !P5 ;  /* 0xff800000e7e77808 */ /* 0x004fca0006800000 */
[----:B------:R-:W2:Y:S01]  /*18990*/  MUFU.TANH R175, R175 ;  /* 0x000000af00af7308 */ /* 0x000ea20000002400 */
[----:B------:R-:W-:Y:S01]  /*189a0*/  ISETP.GE.AND P5, PT, R7, R2, PT ;  /* 0x000000020700720c */ /* 0x000fe20003fa6270 */
[----:B------:R-:W-:Y:S01]  /*189b0*/  FMUL.FTZ R163, R182, R137 ;  /* 0x00000089b6a37220 */ /* 0x000fe20000410000 */
[----:B---3--:R-:W-:-:S05]  /*189c0*/  FSEL R151, R151, -INF , !P6 ;  /* 0xff80000097977808 */ /* 0x008fca0007000000 */
[----:B------:R-:W3:Y:S01]  /*189d0*/  MUFU.TANH R153, R153 ;  /* 0x0000009900997308 */ /* 0x000ee20000002400 */
[----:B------:R-:W-:Y:S01]  /*189e0*/  FSEL R229, R229, -INF , !P4 ;  /* 0xff800000e5e57808 */ /* 0x000fe20006000000 */
[----:B------:R-:W-:Y:S01]  /*189f0*/  VIADD R7, R13, 0x29 ;  /* 0x000000290d077836 */ /* 0x000fe20000000000 */
[C---:B------:R-:W-:Y:S02]  /*18a00*/  ISETP.GE.AND P6, PT, R9.reuse, R0, PT ;  /* 0x000000000900720c */ /* 0x040fe40003fc6270 */
[----:B------:R-:W-:Y:S01]  /*18a10*/  ISETP.GE.AND P4, PT, R9, R2, PT ;  /* 0x000000020900720c */ /* 0x000fe20003f86270 */
[----:B------:R-:W-:Y:S02]  /*18a20*/  VIADD R9, R13, 0x30 ;  /* 0x000000300d097836 */ /* 0x000fe40000000000 */
[----:B------:R-:W-:Y:S01]  /*18a30*/  MUFU.TANH R173, R173 ;  /* 0x000000ad00ad7308 */ /* 0x000fe20000002400 */
[----:B----4-:R-:W-:Y:S01]  /*18a40*/  FSEL R149, R149, -INF , !P5 ;  /* 0xff80000095957808 */ /* 0x010fe20006800000 */
[----:B------:R-:W-:Y:S01]  /*18a50*/  FMUL.FTZ R166, R181, R137 ;  /* 0x00000089b5a67220 */ /* 0x000fe20000410000 */
[----:B-----5:R-:W-:-:S05]  /*18a60*/  FSEL R155, R4, -INF , !P6 ;  /* 0xff800000049b7808 */ /* 0x020fca0007000000 */
[----:B------:R-:W4:Y:S01]  /*18a70*/  MUFU.TANH R171, R171 ;  /* 0x000000ab00ab7308 */ /* 0x000f220000002400 */
[----:B------:R-:W-:Y:S01]  /*18a80*/  FMUL.FTZ R162, R183, R137 ;  /* 0x00000089b7a27220 */ /* 0x000fe20000410000 */
[----:B------:R-:W-:-:S06]  /*18a90*/  ISETP.GE.AND P5, PT, R7, R0, PT ;  /* 0x000000000700720c */ /* 0x000fcc0003fa6270 */
[----:B------:R-:W5:Y:S01]  /*18aa0*/  MUFU.TANH R167, R167 ;  /* 0x000000a700a77308 */ /* 0x000f620000002400 */
[----:B------:R-:W-:Y:S01]  /*18ab0*/  ISETP.GE.AND P6, PT, R7, R2, PT ;  /* 0x000000020700720c */ /* 0x000fe20003fc6270 */
[----:B------:R-:W-:Y:S01]  /*18ac0*/  VIADD R7, R13, 0x31 ;  /* 0x000000310d077836 */ /* 0x000fe20000000000 */
[----:B------:R-:W-:Y:S02]  /*18ad0*/  FSEL R147, R147, -INF , !P4 ;  /* 0xff80000093937808 */ /* 0x000fe40006000000 */
[----:B------:R-:W-:-:S03]  /*18ae0*/  ISETP.GE.AND P4, PT, R9, R0, PT ;  /* 0x000000000900720c */ /* 0x000fc60003f86270 */
[----:B------:R-:W5:Y:S01]  /*18af0*/  MUFU.TANH R170, R170 ;  /* 0x000000aa00aa7308 */ /* 0x000f620000002400 */
[----:B-1----:R-:W-:Y:S02]  /*18b00*/  FSEL R145, R145, -INF , !P6 ;  /* 0xff80000091917808 */ /* 0x002fe40007000000 */
[----:B--2---:R-:W-:-:S05]  /*18b10*/  FSEL R175, R175, -INF , !P4 ;  /* 0xff800000afaf7808 */ /* 0x004fca0006000000 */
[----:B------:R-:W1:Y:S01]  /*18b20*/  MUFU.TANH R163, R163 ;  /* 0x000000a300a37308 */ /* 0x000e620000002400 */
[----:B---3--:R-:W-:Y:S02]  /*18b30*/  FSEL R153, R153, -INF , !P5 ;  /* 0xff80000099997808 */ /* 0x008fe40006800000 */
[C---:B------:R-:W-:Y:S02]  /*18b40*/  ISETP.GE.AND P6, PT, R7.reuse, R0, PT ;  /* 0x000000000700720c */ /* 0x040fe40003fc6270 */
[-C--:B------:R-:W-:Y:S01]  /*18b50*/  ISETP.GE.AND P4, PT, R7, R2.reuse, PT ;  /* 0x000000020700720c */ /* 0x080fe20003f86270 */
[----:B------:R-:W-:Y:S02]  /*18b60*/  VIADD R7, R13, 0x38 ;  /* 0x000000380d077836 */ /* 0x000fe40000000000 */
[----:B------:R-:W-:Y:S01]  /*18b70*/  MUFU.TANH R224, R224 ;  /* 0x000000e000e07308 */ /* 0x000fe20000002400 */
[----:B------:R-:W-:-:S07]  /*18b80*/  ISETP.GE.AND P5, PT, R9, R2, PT ;  /* 0x000000020900720c */ /* 0x000fce0003fa6270 */
[----:B------:R-:W2:Y:S01]  /*18b90*/  MUFU.TANH R166, R166 ;  /* 0x000000a600a67308 */ /* 0x000ea20000002400 */
[----:B----4-:R-:W-:-:S07]  /*18ba0*/  FSEL R171, R171, -INF , !P5 ;  /* 0xff800000abab7808 */ /* 0x010fce0006800000 */
[----:B------:R-:W3:Y:S01]  /*18bb0*/  MUFU.TANH R162, R162 ;  /* 0x000000a200a27308 */ /* 0x000ee20000002400 */
[----:B------:R-:W-:Y:S01]  /*18bc0*/  FSEL R173, R173, -INF , !P6 ;  /* 0xff800000adad7808 */ /* 0x000fe20007000000 */
[----:B------:R-:W-:Y:S01]  /*18bd0*/  BAR.SYNC.DEFER_BLOCKING 0x0 ;  /* 0x0000000000007b1d */ /* 0x000fe20000010000 */
[C---:B------:R-:W-:Y:S02]  /*18be0*/  ISETP.GE.AND P5, PT, R7.reuse, R0, PT ;  /* 0x000000000700720c */ /* 0x040fe40003fa6270 */
[----:B------:R-:W-:Y:S01]  /*18bf0*/  ISETP.GE.AND P6, PT, R7, R2, PT ;  /* 0x000000020700720c */ /* 0x000fe20003fc6270 */
[----:B------:R-:W-:Y:S01]  /*18c00*/  VIADD R7, R13, 0x39 ;  /* 0x000000390d077836 */ /* 0x000fe20000000000 */
[----:B-----5:R-:W-:Y:S02]  /*18c10*/  FSEL R167, R167, -INF , !P4 ;  /* 0xff800000a7a77808 */ /* 0x020fe40006000000 */
[----:B------:R-:W-:Y:S02]  /*18c20*/  ISETP.GE.AND P4, PT, R13, R0, PT ;  /* 0x000000000d00720c */ /* 0x000fe40003f86270 */
[----:B------:R-:W-:-:S02]  /*18c30*/  FSEL R170, R170, -INF , !P5 ;  /* 0xff800000aaaa7808 */ /* 0x000fc40006800000 */
[----:B-1----:R-:W-:Y:S02]  /*18c40*/  FSEL R163, R163, -INF , !P6 ;  /* 0xff800000a3a37808 */ /* 0x002fe40007000000 */
[----:B------:R-:W-:Y:S01]  /*18c50*/  FSEL R9, R172, -INF , !P4 ;  /* 0xff800000ac097808 */ /* 0x000fe20006000000 */
[----:B------:R-:W-:Y:S01]  /*18c60*/  BSSY B1, `(.L_x_1373) ;  /* 0x00000ce000017945 */ /* 0x000fe20003800000 */
[----:B------:R-:W-:Y:S02]  /*18c70*/  ISETP.GE.AND P5, PT, R13, R2, PT ;  /* 0x000000020d00720c */ /* 0x000fe40003fa6270 */
[C---:B------:R-:W-:Y:S02]  /*18c80*/  ISETP.GE.AND P6, PT, R7.reuse, R0, PT ;  /* 0x000000000700720c */ /* 0x040fe40003fc6270 */
[----:B------:R-:W-:Y:S01]  /*18c90*/  ISETP.GE.AND P4, PT, R7, R2, PT ;  /* 0x000000020700720c */ /* 0x000fe20003f86270 */
[----:B------:R-:W-:Y:S01]  /*18ca0*/  IMAD.MOV.U32 R168, RZ, RZ, R226 ;  /* 0x000000ffffa87224 */ /* 0x000fe200078e00e2 */
[----:B--2---:R-:W-:Y:S01]  /*18cb0*/  FSEL R166, R166, -INF , !P6 ;  /* 0xff800000a6a67808 */ /* 0x004fe20007000000 */
[----:B------:R-:W-:Y:S01]  /*18cc0*/  IMAD.MOV.U32 R169, RZ, RZ, R227 ;  /* 0x000000ffffa97224 */ /* 0x000fe200078e00e3 */
[----:B------:R-:W-:-:S02]  /*18cd0*/  FSEL R7, R224, -INF , !P5 ;  /* 0xff800000e0077808 */ /* 0x000fc40006800000 */
[----:B---3--:R-:W-:Y:S01]  /*18ce0*/  FSEL R162, R162, -INF , !P4 ;  /* 0xff800000a2a27808 */ /* 0x008fe20006000000 */
        /* <DEDUP_REMOVED lines=68> */
[----:B------:R-:W-:-:S05]  /*19130*/  IMAD R0, R28, R0, R13 ;  /* 0x000000001c007224 */ /* 0x000fca00078e020d */
[----:B------:R-:W-:Y:S01]  /*19140*/  IADD3 R4, R25, R0, RZ ;  /* 0x0000000019047210 */ /* 0x000fe20007ffe0ff */
[----:B------:R-:W-:Y:S01]  /*19150*/  IMAD.MOV.U32 R25, RZ, RZ, R24 ;  /* 0x000000ffff197224 */ /* 0x000fe200078e0018 */
[----:B------:R-:W-:Y:S05]  /*19160*/  BRA `(.L_x_1377) ;  /* 0x0000000000147947 */ /* 0x000fea0003800000 */
.L_x_1376:
[----:B------:R-:W-:Y:S02]  /*19170*/  R2UR UR4, R138 ;  /* 0x000000008a0472ca */ /* 0x000fe400000e0000 */
[----:B------:R-:W-:-:S13]  /*19180*/  R2UR UR5, R139 ;  /* 0x000000008b0572ca */ /* 0x000fda00000e0000 */
[----:B------:R-:W2:Y:S02]  /*19190*/  LD.E R25, desc[UR4][R134.64+0x38] ;  /* 0x0000380486197980 */ /* 0x000ea4000c101900 */
[----:B--2---:R-:W-:-:S05]  /*191a0*/  IMAD.U32 R25, R25, -0x40, RZ ;  /* 0xffffffc019197824 */ /* 0x004fca00078e00ff */
[----:B------:R-:W-:Y:S02]  /*191b0*/  SHF.R.S32.HI R4, RZ, 0x1f, R25 ;  /* 0x0000001fff047819 */ /* 0x000fe40000011419 */
.L_x_1377:
[----:B------:R-:W-:Y:S05]  /*191c0*/  BSYNC B0 ;  /* 0x0000000000007941 */ /* 0x000fea0003800000 */
.L_x_1375:
[----:B------:R-:W-:Y:S02]  /*191d0*/  LOP3.LUT R0, R222, 0x1, RZ, 0xc0, !PT ;  /* 0x00000001de007812 */ /* 0x000fe400078ec0ff */
[CC--:B------:R-:W-:Y:S02]  /*191e0*/  @P2 IADD3 R13, P3, R25.reuse, R208.reuse, RZ ;  /* 0x000000d0190d2210 */ /* 0x0c0fe40007f7e0ff */
[----:B------:R-:W-:Y:S02]  /*191f0*/  ISETP.NE.U32.AND P4, PT, R0, 0x1, PT ;  /* 0x000000010000780c */ /* 0x000fe40003f85070 */
[C---:B------:R-:W-:Y:S01]  /*19200*/  @P1 IADD3 R11, P0, R25.reuse, R208, RZ ;  /* 0x000000d0190b1210 */ /* 0x040fe20007f1e0ff */
[C-C-:B------:R-:W-:Y:S01]  /*19210*/  @P2 IMAD.X R2, R4.reuse, 0x1, R209.reuse, P3 ;  /* 0x0000000104022824 */ /* 0x140fe200018e06d1 */
        /* <DEDUP_REMOVED lines=10> */
[C---:B------:R-:W-:Y:S02]  /*192c0*/  @P2 R2UR UR8, R138.reuse ;  /* 0x000000008a0822ca */ /* 0x040fe400000e0000 */
        /* <DEDUP_REMOVED lines=11> */
[----:B------:R-:W-:Y:S01]  /*19380*/  @P1 LEA R30, P0, R13, R210, 0x1 ;  /* 0x000000d20d1e1211 */ /* 0x000fe200078008ff */
[----:B------:R-:W-:Y:S01]  /*19390*/  @!PT LDS RZ, [RZ] ;  /* 0x00000000fffff984 */ /* 0x000fe20000000800 */
[----:B------:R-:W-:Y:S01]  /*193a0*/  @!PT LDS RZ, [RZ] ;  /* 0x00000000fffff984 */ /* 0x000fe20000000800 */
[----:B------:R-:W-:Y:S01]  /*193b0*/  @!PT LDS RZ, [RZ] ;  /* 0x00000000fffff984 */ /* 0x000fe20000000800 */
[----:B------:R1:W-:Y:S01]  /*193c0*/  @P2 LDGSTS.E.BYPASS.LTC128B.128 [R217+0x8000], desc[UR8][R28.64+0x80] ;  /* 0x080000801cd92fae */ /* 0x0003e2000b901d48 */
[----:B------:R-:W-:Y:S02]  /*193d0*/  @!P4 IADD3 R25, P3, R25, R208, RZ ;  /* 0x000000d01919c210 */ /* 0x000fe40007f7e0ff */
        /* <DEDUP_REMOVED lines=19> */
[C---:B------:R-:W-:Y:S02]  /*19510*/  @!P4 R2UR UR4, R138.reuse ;  /* 0x000000008a04c2ca */ /* 0x040fe400000e0000 */
[----:B------:R-:W-:Y:S02]  /*19520*/  @!P4 R2UR UR5, R139 ;  /* 0x000000008b05c2ca */ /* 0x000fe400000e0000 */
        /* <DEDUP_REMOVED lines=65> */
.L_x_1374:
[----:B------:R-:W-:Y:S05]  /*19940*/  BSYNC B1 ;  /* 0x0000000000017941 */ /* 0x000fea0003800000 */
.L_x_1373:
[----:B------:R-:W-:Y:S01]  /*19950*/  R2UR UR4, R138 ;  /* 0x000000008a0472ca */ /* 0x000fe200000e0000 */
[----:B-1----:R-:W-:Y:S01]  /*19960*/  LDSM.16.MT88.4 R24, [R203+0xc000] ;  /* 0x00c00000cb18783b */ /* 0x002fe20000004200 */
[----:B------:R-:W-:Y:S02]  /*19970*/  R2UR UR5, R139 ;  /* 0x000000008b0572ca */ /* 0x000fe400000e0000 */
[----:B------:R-:W-:Y:S01]  /*19980*/  FMNMX.FTZ R2, R132, R9, !PT ;  /* 0x0000000984027209 */ /* 0x000fe20007810000 */
[----:B------:R-:W-:Y:S10]  /*19990*/  LDSM.16.MT88.4 R32, [R202+0xc000] ;  /* 0x00c00000ca20783b */ /* 0x000ff40000004200 */
[----:B------:R-:W2:Y:S01]  /*199a0*/  LD.E R165, desc[UR4][R134.64+0xdc] ;  /* 0x0000dc0486a57980 */ /* 0x000ea2000c101900 */
        /* <DEDUP_REMOVED lines=69> */
[-C--:B------:R-:W-:Y:S01]  /*19e00*/  FMUL.FTZ R30, R114, R3.reuse ;  /* 0x00000003721e7220 */ /* 0x080fe20000410000 */
[-C--:B------:R-:W-:Y:S01]  /*19e10*/  FMUL.FTZ R31, R115, R3.reuse ;  /* 0x00000003731f7220 */ /* 0x080fe20000410000 */
[-C--:B------:R-:W-:Y:S01]  /*19e20*/  FMUL.FTZ R110, R110, R3.reuse ;  /* 0x000000036e6e7220 */ /* 0x080fe20000410000 */
[----:B------:R-:W-:Y:S01]  /*19e30*/  FMUL.FTZ R111, R111, R3 ;  /* 0x000000036f6f7220 */ /* 0x000fe20000410000 */
[--C-:B------:R-:W-:Y:S01]  /*19e40*/  FFMA.FTZ R176, R141, R165, -R172.reuse ;  /* 0x000000a58db07223 */ /* 0x100fe200000108ac */
[-C--:B------:R-:W-:Y:S01]  /*19e50*/  FMUL.FTZ R14, R130, R3.reuse ;  /* 0x00000003820e7220 */ /* 0x080fe20000410000 */
[-C--:B------:R-:W-:Y:S01]  /*19e60*/  FMUL.FTZ R15, R131, R3.reuse ;  /* 0x00000003830f7220 */ /* 0x080fe20000410000 */
[----:B------:R-:W-:Y:S01]  /*19e70*/  MUFU.EX2 R156, R156 ;  /* 0x0000009c009c7308 */ /* 0x000fe20000000800 */
[----:B------:R-:W4:Y:S01]  /*19e80*/  LDSM.16.MT88.4 R140, [R202+0x10000] ;  /* 0x01000000ca8c783b */ /* 0x000f220000004200 */
[-C--:B------:R-:W-:Y:S01]  /*19e90*/  FMUL.FTZ R126, R126, R3.reuse ;  /* 0x000000037e7e7220 */ /* 0x080fe20000410000 */
[-C--:B------:R-:W-:Y:S01]  /*19ea0*/  FMUL.FTZ R127, R127, R3.reuse ;  /* 0x000000037f7f7220 */ /* 0x080fe20000410000 */
[-C--:B------:R-:W-:Y:S01]  /*19eb0*/  FMUL.FTZ R78, R78, R3.reuse ;  /* 0x000000034e4e7220 */ /* 0x080fe20000410000 */
[----:B------:R-:W-:Y:S01]  /*19ec0*/  FMUL.FTZ R79, R79, R3 ;  /* 0x000000034f4f7220 */ /* 0x000fe20000410000 */
[-CC-:B------:R-:W-:Y:S01]  /*19ed0*/  FFMA.FTZ R174, R241, R165.reuse, -R172.reuse ;  /* 0x000000a5f1ae7223 */ /* 0x180fe200000108ac */
[-C--:B------:R-:W-:Y:S01]  /*19ee0*/  FFMA.FTZ R179, R239, R165.reuse, -R172 ;  /* 0x000000a5efb37223 */ /* 0x080fe200000108ac */
[----:B------:R-:W5:Y:S01]  /*19ef0*/  MUFU.EX2 R137, R137 ;  /* 0x0000008900897308 */ /* 0x000f620000000800 */
[----:B-1----:R-:W-:Y:S01]  /*19f00*/  F2FP.BF16.F32.PACK_AB R4, R139, R158 ;  /* 0x0000009e8b04723e */ /* 0x002fe200000010ff */
[-CC-:B------:R-:W-:Y:S01]  /*19f10*/  FFMA.FTZ R178, R237, R165.reuse, -R164.reuse ;  /* 0x000000a5edb27223 */ /* 0x180fe200000108a4 */
[-CC-:B------:R-:W-:Y:S01]  /*19f20*/  FFMA.FTZ R181, R133, R165.reuse, -R164.reuse ;  /* 0x000000a585b57223 */ /* 0x180fe200000108a4 */
[-CC-:B------:R-:W-:Y:S01]  /*19f30*/  FFMA.FTZ R180, R235, R165.reuse, -R164.reuse ;  /* 0x000000a5ebb47223 */ /* 0x180fe200000108a4 */
[----:B------:R-:W-:Y:S01]  /*19f40*/  FFMA.FTZ R183, R233, R165, -R164 ;  /* 0x000000a5e9b77223 */ /* 0x000fe200000108a4 */
[----:B------:R-:W-:Y:S01]  /*19f50*/  LDSM.16.MT88.4 R132, [R205+0xc800] ;  /* 0x00c80000cd84783b */ /* 0x000fe20000004200 */
[-C--:B------:R-:W-:Y:S01]  /*19f60*/  FMUL.FTZ R90, R90, R3.reuse ;  /* 0x000000035a5a7220 */ /* 0x080fe20000410000 */
[----:B------:R-:W-:Y:S01]  /*19f70*/  MUFU.EX2 R138, R138 ;  /* 0x0000008a008a7308 */ /* 0x000fe20000000800 */
[-C--:B------:R-:W-:Y:S01]  /*19f80*/  FMUL.FTZ R91, R91, R3.reuse ;  /* 0x000000035b5b7220 */ /* 0x080fe20000410000 */
[-C--:B------:R-:W-:Y:S01]  /*19f90*/  FMUL.FTZ R94, R94, R3.reuse ;  /* 0x000000035e5e7220 */ /* 0x080fe20000410000 */
[-C--:B------:R-:W-:Y:S01]  /*19fa0*/  FMUL.FTZ R95, R95, R3.reuse ;  /* 0x000000035f5f7220 */ /* 0x080fe20000410000 */
[-C--:B------:R-:W-:Y:S01]  /*19fb0*/  FMUL.FTZ R98, R98, R3.reuse ;  /* 0x0000000362627220 */ /* 0x080fe20000410000 */
[----:B------:R-:W-:Y:S01]  /*19fc0*/  FMUL.FTZ R99, R99, R3 ;  /* 0x0000000363637220 */ /* 0x000fe20000410000 */
[-C--:B------:R-:W-:Y:S01]  /*19fd0*/  FFMA.FTZ R182, R231, R165.reuse, -R172 ;  /* 0x000000a5e7b67223 */ /* 0x080fe200000108ac */
[-CC-:B------:R-:W-:Y:S01]  /*19fe0*/  FFMA.FTZ R226, R151, R165.reuse, -R164.reuse ;  /* 0x000000a597e27223 */ /* 0x180fe200000108a4 */
[----:B------:R-:W1:Y:S01]  /*19ff0*/  MUFU.EX2 R2, R2 ;  /* 0x0000000200027308 */ /* 0x000e620000000800 */
[----:B-----5:R-:W-:Y:S01]  /*1a000*/  F2FP.BF16.F32.PACK_AB R6, R137, R156 ;  /* 0x0000009c8906723e */ /* 0x020fe200000010ff */
[-C--:B------:R-:W-:Y:S01]  /*1a010*/  FFMA.FTZ R231, R149, R165.reuse, -R164 ;  /* 0x000000a595e77223 */ /* 0x080fe200000108a4 */
[-CC-:B------:R-:W-:Y:S01]  /*1a020*/  FFMA.FTZ R227, R229, R165.reuse, -R172.reuse ;  /* 0x000000a5e5e37223 */ /* 0x180fe200000108ac */
[----:B------:R-:W-:Y:S01]  /*1a030*/  LDSM.16.MT88.4 R148, [R205+0xf000] ;  /* 0x00f00000cd94783b */ /* 0x000fe20000004200 */
[-CC-:B------:R-:W-:Y:S01]  /*1a040*/  FFMA.FTZ R224, R155, R165.reuse, -R172.reuse ;  /* 0x000000a59be07223 */ /* 0x180fe200000108ac */
[-C--:B------:R-:W-:Y:S01]  /*1a050*/  FFMA.FTZ R229, R153, R165.reuse, -R172 ;  /* 0x000000a599e57223 */ /* 0x080fe200000108ac */
[-CC-:B------:R-:W-:Y:S01]  /*1a060*/  FFMA.FTZ R228, R147, R165.reuse, -R164.reuse ;  /* 0x000000a593e47223 */ /* 0x180fe200000108a4 */
[----:B------:R-:W-:Y:S01]  /*1a070*/  MUFU.EX2 R0, R0 ;  /* 0x0000000000007308 */ /* 0x000fe20000000800 */
[-CC-:B------:R-:W-:Y:S01]  /*1a080*/  FFMA.FTZ R233, R145, R165.reuse, -R164.reuse ;  /* 0x000000a591e97223 */ /* 0x180fe200000108a4 */
[----:B------:R-:W-:Y:S01]  /*1a090*/  LDSM.16.MT88.4 R152, [R202+0xd000] ;  /* 0x00d00000ca98783b */ /* 0x000fe20000004200 */
[-CC-:B------:R-:W-:Y:S01]  /*1a0a0*/  FFMA.FTZ R167, R167, R165.reuse, -R164.reuse ;  /* 0x000000a5a7a77223 */ /* 0x180fe200000108a4 */
[-CC-:B------:R-:W-:Y:S01]  /*1a0b0*/  FFMA.FTZ R163, R163, R165.reuse, -R164.reuse ;  /* 0x000000a5a3a37223 */ /* 0x180fe200000108a4 */
[----:B------:R-:W-:Y:S01]  /*1a0c0*/  FFMA.FTZ R162, R162, R165, -R164 ;  /* 0x000000a5a2a27223 */ /* 0x000fe200000108a4 */
[----:B------:R-:W-:Y:S02]  /*1a0d0*/  LDSM.16.MT88.4 R144, [R204+0xf000] ;  /* 0x00f00000cc90783b */ /* 0x000fe40000004200 */
[----:B------:R-:W5:Y:S01]  /*1a0e0*/  MUFU.EX2 R161, R161 ;  /* 0x000000a100a17308 */ /* 0x000f620000000800 */
[----:B-1----:R-:W-:-:S07]  /*1a0f0*/  F2FP.BF16.F32.PACK_AB R5, R2, R138 ;  /* 0x0000008a0205723e */ /* 0x002fce00000010ff */
[----:B------:R-:W1:Y:S08]  /*1a100*/  MUFU.EX2 R160, R160 ;  /* 0x000000a000a07308 */ /* 0x000e700000000800 */
[----:B------:R-:W-:Y:S01]  /*1a110*/  MUFU.EX2 R174, R174 ;  /* 0x000000ae00ae7308 */ /* 0x000fe20000000800 */
[----:B-----5:R-:W-:-:S07]  /*1a120*/  F2FP.BF16.F32.PACK_AB R7, R161, R0 ;  /* 0x00000000a107723e */ /* 0x020fce00000010ff */
        /* <DEDUP_REMOVED lines=10> */
[----:B------:R-:W-:Y:S01]  /*1a1d0*/  LDSM.16.MT88.4 R112, [R204+0xe000] ;  /* 0x00e00000cc70783b */ /* 0x000fe20000004200 */
        /* <DEDUP_REMOVED lines=8> */
[----:B------:R-:W-:Y:S01]  /*1a260*/  MUFU.EX2 R176, R176 ;  /* 0x000000b000b07308 */ /* 0x000fe20000000800 */
[----:B------:R-:W-:Y:S01]  /*1a270*/  LDSM.16.MT88.4 R128, [R203+0xc800] ;  /* 0x00c80000cb80783b */ /* 0x000fe20000004200 */
[C---:B------:R-:W-:Y:S01]  /*1a280*/  HMMA.16816.F32.BF16 R28, R4.reuse, R24, R28 ;  /* 0x00000018041c723c */ /* 0x040fe2000004181c */
[-C--:B------:R-:W-:Y:S01]  /*1a290*/  FMUL.FTZ R88, R88, R160.reuse ;  /* 0x000000a058587220 */ /* 0x080fe20000410000 */
[-C--:B------:R-:W-:Y:S01]  /*1a2a0*/  FMUL.FTZ R89, R89, R160.reuse ;  /* 0x000000a059597220 */ /* 0x080fe20000410000 */
[----:B------:R-:W-:Y:S01]  /*1a2b0*/  LDSM.16.MT88.4 R120, [R205+0xe800] ;  /* 0x00e80000cd78783b */ /* 0x000fe20000004200 */
[-C--:B------:R-:W-:Y:S01]  /*1a2c0*/  FMUL.FTZ R92, R92, R160.reuse ;  /* 0x000000a05c5c7220 */ /* 0x080fe20000410000 */
[-C--:B------:R-:W-:Y:S01]  /*1a2d0*/  FMUL.FTZ R93, R93, R160.reuse ;  /* 0x000000a05d5d7220 */ /* 0x080fe20000410000 */
[----:B------:R-:W-:Y:S01]  /*1a2e0*/  HMMA.16816.F32.BF16 R24, R4, R26, R108 ;  /* 0x0000001a0418723c */ /* 0x000fe2000004186c */
[----:B------:R-:W-:Y:S01]  /*1a2f0*/  MUFU.EX2 R179, R179 ;  /* 0x000000b300b37308 */ /* 0x000fe20000000800 */
[-C--:B------:R-:W-:Y:S01]  /*1a300*/  FMUL.FTZ R96, R96, R160.reuse ;  /* 0x000000a060607220 */ /* 0x080fe20000410000 */
[-C--:B------:R-:W-:Y:S01]  /*1a310*/  FMUL.FTZ R97, R97, R160.reuse ;  /* 0x000000a061617220 */ /* 0x080fe20000410000 */
[----:B------:R-:W-:-:S02]  /*1a320*/  FFMA.FTZ R158, R225, R160, R158 ;  /* 0x000000a0e19e7223 */ /* 0x000fc4000001009e */
[C---:B---3--:R-:W-:Y:S01]  /*1a330*/  HMMA.16816.F32.BF16 R12, R4.reuse, R8, R12 ;  /* 0x00000008040c723c */ /* 0x048fe2000004180c */
        /* <DEDUP_REMOVED lines=8> */
[----:B------:R-:W-:Y:S01]  /*1a3c0*/  HMMA.16816.F32.BF16 R8, R4, R10, R124 ;  /* 0x0000000a0408723c */ /* 0x000fe2000004187c */
[----:B------:R-:W-:Y:S01]  /*1a3d0*/  LDSM.16.MT88.4 R124, [R202+0xc800] ;  /* 0x00c80000ca7c783b */ /* 0x000fe20000004200 */
[----:B------:R-:W-:Y:S01]  /*1a3e0*/  MUFU.EX2 R178, R178 ;  /* 0x000000b200b27308 */ /* 0x000fe20000000800 */
[----:B------:R-:W-:-:S03]  /*1a3f0*/  FADD.FTZ R139, R139, R158 ;  /* 0x0000009e8b8b7221 */ /* 0x000fc60000010000 */
[C---:B------:R-:W-:Y:S01]  /*1a400*/  HMMA.16816.F32.BF16 R100, R4.reuse, R32, R108 ;  /* 0x000000200464723c */ /* 0x040fe2000004186c */
[----:B------:R-:W2:Y:S01]  /*1a410*/  LDSM.16.MT88.4 R108, [R203+0xe000] ;  /* 0x00e00000cb6c783b */ /* 0x000ea20000004200 */
[----:B------:R-:W-:Y:S02]  /*1a420*/  FADD.FTZ R156, R156, R139 ;  /* 0x0000008b9c9c7221 */ /* 0x000fe40000010000 */
[----:B------:R-:W3:Y:S02]  /*1a430*/  MUFU.EX2 R181, R181 ;  /* 0x000000b500b57308 */ /* 0x000ee40000000800 */
[----:B------:R-:W-:Y:S01]  /*1a440*/  HMMA.16816.F32.BF16 R32, R4, R34, R104 ;  /* 0x000000220420723c */ /* 0x000fe20000041868 */
[----:B------:R-:W-:-:S05]  /*1a450*/  FADD.FTZ R137, R137, R156 ;  /* 0x0000009c89897221 */ /* 0x000fca0000010000 */
        /* <DEDUP_REMOVED lines=9> */
[----:B------:R-:W3:Y:S01]  /*1a4f0*/  MUFU.EX2 R183, R183 ;  /* 0x000000b700b77308 */ /* 0x000ee20000000800 */
[C---:B----4-:R-:W-:Y:S06]  /*1a500*/  HMMA.16816.F32.BF16 R92, R4.reuse, R140, R92 ;  /* 0x0000008c045c723c */ /* 0x050fec000004185c */
[C---:B-1----:R-:W-:Y:S01]  /*1a510*/  HMMA.16816.F32.BF16 R40, R4.reuse, R116, R104 ;  /* 0x000000740428723c */ /* 0x042fe20000041868 */
[----:B------:R-:W1:Y:S01]  /*1a520*/  LDSM.16.MT88.4 R104, [R202+0xe000] ;  /* 0x00e00000ca68783b */ /* 0x000e620000004200 */
[----:B------:R-:W-:Y:S04]  /*1a530*/  MUFU.EX2 R182, R182 ;  /* 0x000000b600b67308 */ /* 0x000fe80000000800 */
[----:B------:R-:W-:Y:S01]  /*1a540*/  HMMA.16816.F32.BF16 R36, R4, R118, R36 ;  /* 0x000000760424723c */ /* 0x000fe20000041824 */
[-C--:B------:R-:W-:Y:S01]  /*1a550*/  FMUL.FTZ R116, R44, R160.reuse ;  /* 0x000000a02c747220 */ /* 0x080fe20000410000 */
[-C--:B------:R-:W-:Y:S01]  /*1a560*/  FMUL.FTZ R117, R45, R160.reuse ;  /* 0x000000a02d757220 */ /* 0x080fe20000410000 */
[-C--:B------:R-:W-:Y:S01]  /*1a570*/  FMUL.FTZ R44, R48, R160.reuse ;  /* 0x000000a0302c7220 */ /* 0x080fe20000410000 */
[----:B------:R-:W-:Y:S01]  /*1a580*/  FMUL.FTZ R45, R49, R160 ;  /* 0x000000a0312d7220 */ /* 0x000fe20000410000 */
[----:B------:R-:W4:Y:S02]  /*1a590*/  MUFU.EX2 R227, R227 ;  /* 0x000000e300e37308 */ /* 0x000f240000000800 */
        /* <DEDUP_REMOVED lines=11> */
[----:B------:R-:W5:Y:S01]  /*1a650*/  LDSM.16.MT88.4 R112, [R205+0x10000] ;  /* 0x01000000cd70783b */ /* 0x000f620000004200 */
[-C--:B------:R-:W-:Y:S01]  /*1a660*/  FMUL.FTZ R52, R56, R160.reuse ;  /* 0x000000a038347220 */ /* 0x080fe20000410000 */
[-C--:B------:R-:W-:Y:S01]  /*1a670*/  FMUL.FTZ R53, R57, R160.reuse ;  /* 0x000000a039357220 */ /* 0x080fe20000410000 */
[-C--:B------:R-:W-:Y:S01]  /*1a680*/  FMUL.FTZ R54, R58, R3.reuse ;  /* 0x000000033a367220 */ /* 0x080fe20000410000 */
[-C--:B------:R-:W-:Y:S01]  /*1a690*/  FMUL.FTZ R55, R59, R3.reuse ;  /* 0x000000033b377220 */ /* 0x080fe20000410000 */
[----:B------:R-:W-:Y:S01]  /*1a6a0*/  MUFU.EX2 R229, R229 ;  /* 0x000000e500e57308 */ /* 0x000fe20000000800 */
[C---:B--2---:R-:W-:Y:S06]  /*1a6b0*/  HMMA.16816.F32.BF16 R56, R4.reuse, R108, R116 ;  /* 0x0000006c0438723c */ /* 0x044fec0000041874 */
[C---:B------:R-:W-:Y:S01]  /*1a6c0*/  HMMA.16816.F32.BF16 R52, R4.reuse, R110, R52 ;  /* 0x0000006e0434723c */ /* 0x040fe20000041834 */
[----:B------:R-:W2:Y:S01]  /*1a6d0*/  LDSM.16.MT88.4 R108, [R204+0x10000] ;  /* 0x01000000cc6c783b */ /* 0x000ea20000004200 */
        /* <DEDUP_REMOVED lines=9> */
[C---:B-1----:R-:W-:Y:S06]  /*1a770*/  HMMA.16816.F32.BF16 R64, R4.reuse, R104, R116 ;  /* 0x000000680440723c */ /* 0x042fec0000041874 */
[C---:B------:R-:W-:Y:S01]  /*1a780*/  HMMA.16816.F32.BF16 R60, R4.reuse, R106, R60 ;  /* 0x0000006a043c723c */ /* 0x040fe2000004183c */
[-C--:B------:R-:W-:Y:S01]  /*1a790*/  FMUL.FTZ R116, R68, R160.reuse ;  /* 0x000000a044747220 */ /* 0x080fe20000410000 */
[-C--:B------:R-:W-:Y:S01]  /*1a7a0*/  FMUL.FTZ R117, R69, R160.reuse ;  /* 0x000000a045757220 */ /* 0x080fe20000410000 */
[-C--:B------:R-:W-:Y:S01]  /*1a7b0*/  FMUL.FTZ R118, R70, R3.reuse ;  /* 0x0000000346767220 */ /* 0x080fe20000410000 */
[-C--:B------:R-:W-:Y:S01]  /*1a7c0*/  FMUL.FTZ R119, R71, R3.reuse ;  /* 0x0000000347777220 */ /* 0x080fe20000410000 */
[----:B------:R-:W1:Y:S01]  /*1a7d0*/  LDSM.16.MT88.4 R104, [R203+0x10000] ;  /* 0x01000000cb68783b */ /* 0x000e620000004200 */
[-C--:B------:R-:W-:Y:S01]  /*1a7e0*/  FMUL.FTZ R68, R72, R160.reuse ;  /* 0x000000a048447220 */ /* 0x080fe20000410000 */
[-C--:B------:R-:W-:Y:S01]  /*1a7f0*/  FMUL.FTZ R69, R73, R160.reuse ;  /* 0x000000a049457220 */ /* 0x080fe20000410000 */
[-C--:B------:R-:W-:Y:S01]  /*1a800*/  FMUL.FTZ R70, R74, R3.reuse ;  /* 0x000000034a467220 */ /* 0x080fe20000410000 */
[-C--:B------:R-:W-:Y:S01]  /*1a810*/  FMUL.FTZ R71, R75, R3.reuse ;  /* 0x000000034b477220 */ /* 0x080fe20000410000 */
[----:B------:R-:W4:Y:S01]  /*1a820*/  MUFU.EX2 R231, R231 ;  /* 0x000000e700e77308 */ /* 0x000f220000000800 */
[C---:B-----5:R-:W-:Y:S01]  /*1a830*/  HMMA.16816.F32.BF16 R72, R4.reuse, R112, R116 ;  /* 0x000000700448723c */ /* 0x060fe20000041874 */
[----:B------:R-:W5:Y:S05]  /*1a840*/  LDSM.16.MT88.4 R116, [R204+0xc800] ;  /* 0x00c80000cc74783b */ /* 0x000f6a0000004200 */
[C---:B------:R-:W-:Y:S01]  /*1a850*/  HMMA.16816.F32.BF16 R68, R4.reuse, R114, R68 ;  /* 0x000000720444723c */ /* 0x040fe20000041844 */
[-C--:B------:R-:W-:Y:S01]  /*1a860*/  FMUL.FTZ R112, R80, R160.reuse ;  /* 0x000000a050707220 */ /* 0x080fe20000410000 */
[-C--:B------:R-:W-:Y:S01]  /*1a870*/  FMUL.FTZ R113, R81, R160.reuse ;  /* 0x000000a051717220 */ /* 0x080fe20000410000 */
[-C--:B------:R-:W-:Y:S01]  /*1a880*/  FMUL.FTZ R80, R84, R160.reuse ;  /* 0x000000a054507220 */ /* 0x080fe20000410000 */
[----:B------:R-:W-:Y:S01]  /*1a890*/  FMUL.FTZ R81, R85, R160 ;  /* 0x000000a055517220 */ /* 0x000fe20000410000 */
[----:B------:R-:W-:Y:S01]  /*1a8a0*/  MUFU.EX2 R228, R228 ;  /* 0x000000e400e47308 */ /* 0x000fe20000000800 */
[----:B--2---:R-:W-:Y:S01]  /*1a8b0*/  HMMA.16816.F32.BF16 R76, R4, R108, R76 ;  /* 0x0000006c044c723c */ /* 0x004fe2000004184c */
[-C--:B------:R-:W-:Y:S01]  /*1a8c0*/  FMUL.FTZ R114, R82, R3.reuse ;  /* 0x0000000352727220 */ /* 0x080fe20000410000 */
[-C--:B------:R-:W-:Y:S01]  /*1a8d0*/  FMUL.FTZ R115, R83, R3.reuse ;  /* 0x0000000353737220 */ /* 0x080fe20000410000 */
[-C--:B------:R-:W-:Y:S01]  /*1a8e0*/  FMUL.FTZ R82, R86, R3.reuse ;  /* 0x0000000356527220 */ /* 0x080fe20000410000 */
[-C--:B------:R-:W-:Y:S01]  /*1a8f0*/  FMUL.FTZ R83, R87, R3.reuse ;  /* 0x0000000357537220 */ /* 0x080fe20000410000 */
[----:B------:R-:W-:-:S02]  /*1a900*/  FFMA.FTZ R3, R223, R3, R138 ;  /* 0x00000003df037223 */ /* 0x000fc4000001008a */
[----:B------:R-:W2:Y:S02]  /*1a910*/  MUFU.EX2 R233, R233 ;  /* 0x000000e900e97308 */ /* 0x000ea40000000800 */
[----:B------:R-:W-:Y:S01]  /*1a920*/  HMMA.16816.F32.BF16 R84, R4, R110, R112 ;  /* 0x0000006e0454723c */ /* 0x000fe20000041870 */
[----:B------:R-:W4:Y:S01]  /*1a930*/  LDSM.16.MT88.4 R112, [R204+0xe800] ;  /* 0x00e80000cc70783b */ /* 0x000f220000004200 */
[----:B------:R-:W-:-:S03]  /*1a940*/  FADD.FTZ R3, R2, R3 ;  /* 0x0000000302037221 */ /* 0x000fc60000010000 */
[----:B------:R-:W2:Y:S01]  /*1a950*/  LDSM.16.MT88.4 R108, [R203+0xe800] ;  /* 0x00e80000cb6c783b */ /* 0x000ea20000004200 */
[----:B------:R-:W-:Y:S01]  /*1a960*/  MUFU.EX2 R167, R167 ;  /* 0x000000a700a77308 */ /* 0x000fe20000000800 */
[----:B------:R-:W-:Y:S01]  /*1a970*/  FADD.FTZ R0, R0, R3 ;  /* 0x0000000300007221 */ /* 0x000fe20000010000 */
[----:B------:R-:W-:-:S03]  /*1a980*/  MOV R3, R157 ;  /* 0x0000009d00037202 */ /* 0x000fc60000000f00 */
[----:B------:R-:W-:Y:S01]  /*1a990*/  FADD.FTZ R161, R161, R0 ;  /* 0x00000000a1a17221 */ /* 0x000fe20000010000 */
[C---:B-1----:R-:W-:Y:S02]  /*1a9a0*/  HMMA.16816.F32.BF16 R80, R4.reuse, R104, R80 ;  /* 0x000000680450723c */ /* 0x042fe40000041850 */
[----:B------:R-:W-:Y:S04]  /*1a9b0*/  MUFU.EX2 R163, R163 ;  /* 0x000000a300a37308 */ /* 0x000fe80000000800 */
[C---:B------:R-:W-:Y:S01]  /*1a9c0*/  HMMA.16816.F32.BF16 R88, R4.reuse, R106, R88 ;  /* 0x0000006a0458723c */ /* 0x040fe20000041858 */
[----:B------:R-:W-:Y:S01]  /*1a9d0*/  F2FP.BF16.F32.PACK_AB R104, R177, R174 ;  /* 0x000000aeb168723e */ /* 0x000fe200000010ff */
[----:B------:R-:W-:Y:S01]  /*1a9e0*/  FADD.FTZ R174, R174, R137 ;  /* 0x00000089aeae7221 */ /* 0x000fe20000010000 */
[----:B---3--:R-:W-:Y:S01]  /*1a9f0*/  F2FP.BF16.F32.PACK_AB R105, R181, R178 ;  /* 0x000000b2b569723e */ /* 0x008fe200000010ff */
[----:B------:R-:W1:Y:S01]  /*1aa00*/  MUFU.EX2 R162, R162 ;  /* 0x000000a200a27308 */ /* 0x000e620000000800 */
[----:B------:R-:W-:Y:S01]  /*1aa10*/  FADD.FTZ R178, R178, R161 ;  /* 0x000000a1b2b27221 */ /* 0x000fe20000010000 */
[----:B------:R-:W-:Y:S01]  /*1aa20*/  HMMA.16816.F32.BF16 R4, R4, R142, R96 ;  /* 0x0000008e0404723c */ /* 0x000fe20000041860 */
[----:B------:R-:W-:Y:S01]  /*1aa30*/  F2FP.BF16.F32.PACK_AB R106, R179, R176 ;  /* 0x000000b0b36a723e */ /* 0x000fe200000010ff */
[----:B------:R-:W-:Y:S01]  /*1aa40*/  LDSM.16.MT88.4 R96, [R203+0x10800] ;  /* 0x01080000cb60783b */ /* 0x000fe20000004200 */
[----:B------:R-:W-:Y:S01]  /*1aa50*/  F2FP.BF16.F32.PACK_AB R107, R183, R180 ;  /* 0x000000b4b76b723e */ /* 0x000fe200000010ff */
[----:B------:R-:W-:Y:S01]  /*1aa60*/  FADD.FTZ R177, R177, R174 ;  /* 0x000000aeb1b17221 */ /* 0x000fe20000010000 */
[----:B------:R-:W-:Y:S01]  /*1aa70*/  FADD.FTZ R181, R181, R178 ;  /* 0x000000b2b5b57221 */ /* 0x000fe20000010000 */
[----:B------:R-:W-:Y:S02]  /*1aa80*/  LDSM.16.MT88.4 R140, [R202+0xf000] ;  /* 0x00f00000ca8c783b */ /* 0x000fe40000004200 */
[----:B------:R-:W-:Y:S01]  /*1aa90*/  FADD.FTZ R176, R176, R177 ;  /* 0x000000b1b0b07221 */ /* 0x000fe20000010000 */
[----:B------:R-:W-:Y:S01]  /*1aaa0*/  FADD.FTZ R180, R180, R181 ;  /* 0x000000b5b4b47221 */ /* 0x000fe20000010000 */
[----:B-----5:R-:W-:Y:S02]  /*1aab0*/  HMMA.16816.F32.BF16 R20, R104, R116, R20 ;  /* 0x000000746814723c */ /* 0x020fe40000041814 */
[----:B------:R-:W-:Y:S01]  /*1aac0*/  FADD.FTZ R179, R179, R176 ;  /* 0x000000b0b3b37221 */ /* 0x000fe20000010000 */
[----:B------:R-:W-:-:S03]  /*1aad0*/  FADD.FTZ R183, R183, R180 ;  /* 0x000000b4b7b77221 */ /* 0x000fc60000010000 */
[C---:B------:R-:W-:Y:S01]  /*1aae0*/  HMMA.16816.F32.BF16 R16, R104.reuse, R118, R16 ;  /* 0x000000766810723c */ /* 0x040fe20000041810 */
[----:B------:R-:W3:Y:S05]  /*1aaf0*/  LDSM.16.MT88.4 R116, [R202+0xe800] ;  /* 0x00e80000ca74783b */ /* 0x000eea0000004200 */
[C---:B------:R-:W-:Y:S06]  /*1ab00*/  HMMA.16816.F32.BF16 R28, R104.reuse, R128, R28 ;  /* 0x00000080681c723c */ /* 0x040fec000004181c */
[C---:B------:R-:W-:Y:S01]  /*1ab10*/  HMMA.16816.F32.BF16 R24, R104.reuse, R130, R24 ;  /* 0x000000826818723c */ /* 0x040fe20000041818 */
[----:B------:R-:W5:Y:S05]  /*1ab20*/  LDSM.16.MT88.4 R128, [R205+0x10800] ;  /* 0x01080000cd80783b */ /* 0x000f6a0000004200 */
[C---:B------:R-:W-:Y:S06]  /*1ab30*/  HMMA.16816.F32.BF16 R100, R104.reuse, R124, R100 ;  /* 0x0000007c6864723c */ /* 0x040fec0000041864 */
[C---:B------:R-:W-:Y:S01]  /*1ab40*/  HMMA.16816.F32.BF16 R32, R104.reuse, R126, R32 ;  /* 0x0000007e6820723c */ /* 0x040fe20000041820 */
[----:B------:R-:W-:Y:S05]  /*1ab50*/  LDSM.16.MT88.4 R124, [R205+0xd000] ;  /* 0x00d00000cd7c783b */ /* 0x000fea0000004200 */
[C---:B----4-:R-:W-:Y:S06]  /*1ab60*/  HMMA.16816.F32.BF16 R48, R104.reuse, R112, R48 ;  /* 0x000000706830723c */ /* 0x050fec0000041830 */
[C---:B------:R-:W-:Y:S01]  /*1ab70*/  HMMA.16816.F32.BF16 R44, R104.reuse, R114, R44 ;  /* 0x00000072682c723c */ /* 0x040fe2000004182c */
[----:B------:R-:W4:Y:S05]  /*1ab80*/  LDSM.16.MT88.4 R112, [R202+0x10800] ;  /* 0x01080000ca70783b */ /* 0x000f2a0000004200 */
        /* <DEDUP_REMOVED lines=8> */
[----:B------:R-:W1:Y:S05]  /*1ac10*/  LDSM.16.MT88.4 R120, [R204+0x10800] ;  /* 0x01080000cc78783b */ /* 0x000e6a0000004200 */
[C---:B---3--:R-:W-:Y:S06]  /*1ac20*/  HMMA.16816.F32.BF16 R64, R104.reuse, R116, R64 ;  /* 0x000000746840723c */ /* 0x048fec0000041840 */
[C---:B------:R-:W-:Y:S01]  /*1ac30*/  HMMA.16816.F32.BF16 R60, R104.reuse, R118, R60 ;  /* 0x00000076683c723c */ /* 0x040fe2000004183c */
[----:B------:R-:W3:Y:S05]  /*1ac40*/  LDSM.16.MT88.4 R116, [R204+0xd000] ;  /* 0x00d00000cc74783b */ /* 0x000eea0000004200 */
        /* <DEDUP_REMOVED lines=9> */
[----:B------:R-:W-:Y:S01]  /*1ace0*/  F2FP.BF16.F32.PACK_AB R99, R233, R228 ;  /* 0x000000e4e963723e */ /* 0x000fe200000010ff */
[----:B------:R-:W-:Y:S02]  /*1acf0*/  FADD.FTZ R231, R231, R226 ;  /* 0x000000e2e7e77221 */ /* 0x000fe40000010000 */
[----:B------:R-:W-:Y:S01]  /*1ad00*/  HMMA.16816.F32.BF16 R68, R104, R130, R68 ;  /* 0x000000826844723c */ /* 0x000fe20000041844 */
[----:B------:R-:W-:Y:S01]  /*1ad10*/  FADD.FTZ R224, R224, R227 ;  /* 0x000000e3e0e07221 */ /* 0x000fe20000010000 */
[----:B------:R-:W-:-:S03]  /*1ad20*/  FADD.FTZ R228, R228, R231 ;  /* 0x000000e7e4e47221 */ /* 0x000fc60000010000 */
[----:B------:R-:W-:Y:S01]  /*1ad30*/  FADD.FTZ R229, R229, R224 ;  /* 0x000000e0e5e57221 */ /* 0x000fe20000010000 */
[----:B----4-:R-:W-:Y:S01]  /*1ad40*/  HMMA.16816.F32.BF16 R92, R104, R112, R92 ;  /* 0x00000070685c723c */ /* 0x010fe2000004185c */
[----:B------:R-:W-:-:S05]  /*1ad50*/  FADD.FTZ R233, R233, R228 ;  /* 0x000000e4e9e97221 */ /* 0x000fca0000010000 */
[----:B------:R-:W-:Y:S06]  /*1ad60*/  HMMA.16816.F32.BF16 R4, R104, R114, R4 ;  /* 0x000000726804723c */ /* 0x000fec0000041804 */
[C---:B------:R-:W-:Y:S06]  /*1ad70*/  HMMA.16816.F32.BF16 R128, R96.reuse, R124, R12 ;  /* 0x0000007c6080723c */ /* 0x040fec000004180c */
[C---:B------:R-:W-:Y:S01]  /*1ad80*/  HMMA.16816.F32.BF16 R124, R96.reuse, R126, R8 ;  /* 0x0000007e607c723c */ /* 0x040fe20000041808 */
[----:B------:R-:W4:Y:S05]  /*1ad90*/  LDSM.16.MT88.4 R8, [R205+0x11000] ;  /* 0x01100000cd08783b */ /* 0x000f2a0000004200 */
[C---:B--2---:R-:W-:Y:S06]  /*1ada0*/  HMMA.16816.F32.BF16 R112, R96.reuse, R108, R28 ;  /* 0x0000006c6070723c */ /* 0x044fec000004181c */
[C---:B------:R-:W-:Y:S06]  /*1adb0*/  HMMA.16816.F32.BF16 R28, R96.reuse, R148, R40 ;  /* 0x00000094601c723c */ /* 0x040fec0000041828 */
[----:B------:R-:W-:Y:S01]  /*1adc0*/  HMMA.16816.F32.BF16 R40, R96, R150, R36 ;  /* 0x000000966028723c */ /* 0x000fe20000041824 */
[----:B------:R-:W2:Y:S04]  /*1add0*/  LDSM.16.MT88.4 R36, [R204+0x11000] ;  /* 0x01100000cc24783b */ /* 0x000ea80000004200 */
[----:B------:R-:W-:Y:S01]  /*1ade0*/  LDSM.16.MT88.4 R148, [R202+0x11000] ;  /* 0x01100000ca94783b */ /* 0x000fe20000004200 */
[C---:B-1----:R-:W-:Y:S06]  /*1adf0*/  HMMA.16816.F32.BF16 R76, R104.reuse, R120, R76 ;  /* 0x00000078684c723c */ /* 0x042fec000004184c */
[----:B------:R-:W-:Y:S01]  /*1ae00*/  HMMA.16816.F32.BF16 R84, R104, R122, R84 ;  /* 0x0000007a6854723c */ /* 0x000fe20000041854 */
[----:B------:R-:W-:Y:S05]  /*1ae10*/  LDSM.16.MT88.4 R104, [R203+0xd800] ;  /* 0x00d80000cb68783b */ /* 0x000fea0000004200 */
[C---:B---3--:R-:W-:Y:S06]  /*1ae20*/  HMMA.16816.F32.BF16 R120, R96.reuse, R116, R20 ;  /* 0x000000746078723c */ /* 0x048fec0000041814 */
[C---:B------:R-:W-:Y:S06]  /*1ae30*/  HMMA.16816.F32.BF16 R20, R96.reuse, R132, R56 ;  /* 0x000000846014723c */ /* 0x040fec0000041838 */
[C---:B------:R-:W-:Y:S01]  /*1ae40*/  HMMA.16816.F32.BF16 R56, R96.reuse, R134, R52 ;  /* 0x000000866038723c */ /* 0x040fe20000041834 */
[----:B------:R-:W1:Y:S04]  /*1ae50*/  LDSM.16.MT88.4 R132, [R203+0x11000] ;  /* 0x01100000cb84783b */ /* 0x000e680000004200 */
[----:B------:R-:W-:Y:S01]  /*1ae60*/  LDSM.16.MT88.4 R52, [R204+0xf800] ;  /* 0x00f80000cc34783b */ /* 0x000fe20000004200 */
[C---:B----4-:R-:W-:Y:S06]  /*1ae70*/  HMMA.16816.F32.BF16 R12, R96.reuse, R8, R72 ;  /* 0x00000008600c723c */ /* 0x050fec0000041848 */
[C---:B------:R-:W-:Y:S01]  /*1ae80*/  HMMA.16816.F32.BF16 R72, R96.reuse, R10, R68 ;  /* 0x0000000a6048723c */ /* 0x040fe20000041844 */
[----:B------:R-:W-:Y:S05]  /*1ae90*/  LDSM.16.MT88.4 R68, [R202+0xf800] ;  /* 0x00f80000ca44783b */ /* 0x000fea0000004200 */
[C---:B------:R-:W-:Y:S06]  /*1aea0*/  HMMA.16816.F32.BF16 R108, R96.reuse, R110, R24 ;  /* 0x0000006e606c723c */ /* 0x040fec0000041818 */
[C---:B--2---:R-:W-:Y:S06]  /*1aeb0*/  HMMA.16816.F32.BF16 R76, R96.reuse, R36, R76 ;  /* 0x00000024604c723c */ /* 0x044fec000004184c */
[C---:B------:R-:W-:Y:S01]  /*1aec0*/  HMMA.16816.F32.BF16 R8, R96.reuse, R38, R84 ;  /* 0x000000266008723c */ /* 0x040fe20000041854 */
[----:B------:R-:W2:Y:S05]  /*1aed0*/  LDSM.16.MT88.4 R36, [R202+0xd800] ;  /* 0x00d80000ca24783b */ /* 0x000eaa0000004200 */
[C---:B------:R-:W-:Y:S06]  /*1aee0*/  HMMA.16816.F32.BF16 R24, R96.reuse, R144, R48 ;  /* 0x000000906018723c */ /* 0x040fec0000041830 */
[C---:B------:R-:W-:Y:S06]  /*1aef0*/  HMMA.16816.F32.BF16 R116, R96.reuse, R118, R16 ;  /* 0x000000766074723c */ /* 0x040fec0000041810 */
[C---:B------:R-:W-:Y:S01]  /*1af00*/  HMMA.16816.F32.BF16 R48, R96.reuse, R146, R44 ;  /* 0x000000926030723c */ /* 0x040fe2000004182c */
[----:B------:R-:W3:Y:S04]  /*1af10*/  LDSM.16.MT88.4 R44, [R205+0xf800] ;  /* 0x00f80000cd2c783b */ /* 0x000ee80000004200 */
[----:B------:R-:W-:Y:S01]  /*1af20*/  LDSM.16.MT88.4 R144, [R205+0xd800] ;  /* 0x00d80000cd90783b */ /* 0x000fe20000004200 */
[C---:B------:R-:W-:Y:S06]  /*1af30*/  HMMA.16816.F32.BF16 R16, R96.reuse, R140, R64 ;  /* 0x0000008c6010723c */ /* 0x040fec0000041840 */
[C---:B------:R-:W-:Y:S01]  /*1af40*/  HMMA.16816.F32.BF16 R64, R96.reuse, R142, R60 ;  /* 0x0000008e6040723c */ /* 0x040fe2000004183c */
[----:B------:R-:W4:Y:S04]  /*1af50*/  LDSM.16.MT88.4 R60, [R203+0xf800] ;  /* 0x00f80000cb3c783b */ /* 0x000f280000004200 */
[----:B------:R-:W5:Y:S01]  /*1af60*/  LDSM.16.MT88.4 R140, [R204+0xd800] ;  /* 0x00d80000cc8c783b */ /* 0x000f620000004200 */
[C---:B------:R-:W-:Y:S06]  /*1af70*/  HMMA.16816.F32.BF16 R32, R96.reuse, R154, R32 ;  /* 0x0000009a6020723c */ /* 0x040fec0000041820 */
[----:B------:R-:W-:Y:S01]  /*1af80*/  HMMA.16816.F32.BF16 R100, R96, R152, R100 ;  /* 0x000000986064723c */ /* 0x000fe20000041864 */
[-CC-:B------:R-:W-:Y:S01]  /*1af90*/  FFMA.FTZ R155, R166, R165.reuse, -R172.reuse ;  /* 0x000000a5a69b7223 */ /* 0x180fe200000108ac */
[-C--:B------:R-:W-:Y:S01]  /*1afa0*/  FFMA.FTZ R154, R170, R165.reuse, -R172 ;  /* 0x000000a5aa9a7223 */ /* 0x080fe200000108ac */
[----:B------:R-:W-:-:S03]  /*1afb0*/  FFMA.FTZ R166, R171, R165, -R164 ;  /* 0x000000a5aba67223 */ /* 0x000fc600000108a4 */
[C---:B-1----:R-:W-:Y:S01]  /*1afc0*/  HMMA.16816.F32.BF16 R84, R96.reuse, R132, R80 ;  /* 0x000000846054723c */ /* 0x042fe20000041850 */
[-CC-:B------:R-:W-:Y:S01]  /*1afd0*/  FFMA.FTZ R152, R175, R165.reuse, -R172.reuse ;  /* 0x000000a5af987223 */ /* 0x180fe200000108ac */
[----:B------:R-:W-:Y:S01]  /*1afe0*/  FFMA.FTZ R153, R173, R165, -R172 ;  /* 0x000000a5ad997223 */ /* 0x000fe200000108ac */
[----:B------:R-:W-:Y:S01]  /*1aff0*/  MUFU.EX2 R154, R154 ;  /* 0x0000009a009a7308 */ /* 0x000fe20000000800 */
[----:B------:R-:W1:Y:S02]  /*1b000*/  LDSM.16.MT88.4 R80, [R204+0x11800] ;  /* 0x01180000cc50783b */ /* 0x000e640000004200 */
[C---:B------:R-:W-:Y:S02]  /*1b010*/  HMMA.16816.F32.BF16 R88, R96.reuse, R134, R88 ;  /* 0x000000866058723c */ /* 0x040fe40000041858 */
[----:B------:R-:W1:Y:S03]  /*1b020*/  LDSM.16.MT88.4 R132, [R205+0x11800] ;  /* 0x01180000cd84783b */ /* 0x000e660000004200 */
[----:B------:R-:W-:Y:S01]  /*1b030*/  MUFU.EX2 R152, R152 ;  /* 0x0000009800987308 */ /* 0x000fe20000000800 */
[C---:B------:R-:W-:Y:S06]  /*1b040*/  HMMA.16816.F32.BF16 R92, R96.reuse, R148, R92 ;  /* 0x00000094605c723c */ /* 0x040fec000004185c */
[----:B------:R-:W-:Y:S01]  /*1b050*/  HMMA.16816.F32.BF16 R4, R96, R150, R4 ;  /* 0x000000966004723c */ /* 0x000fe20000041804 */
[----:B------:R-:W2:Y:S06]  /*1b060*/  MUFU.EX2 R153, R153 ;  /* 0x0000009900997308 */ /* 0x000eac0000000800 */
[----:B------:R-:W-:-:S02]  /*1b070*/  F2FP.BF16.F32.PACK_AB R99, R162, R163 ;  /* 0x000000a3a263723e */ /* 0x000fc400000010ff */
[----:B------:R-:W3:Y:S08]  /*1b080*/  MUFU.EX2 R155, R155 ;  /* 0x0000009b009b7308 */ /* 0x000ef00000000800 */
[----:B------:R-:W4:Y:S01]  /*1b090*/  MUFU.EX2 R166, R166 ;  /* 0x000000a600a67308 */ /* 0x000f220000000800 */
[----:B--2---:R-:W-:Y:S01]  /*1b0a0*/  F2FP.BF16.F32.PACK_AB R96, R153, R152 ;  /* 0x000000989960723e */ /* 0x004fe200000010ff */
[----:B------:R-:W-:-:S04]  /*1b0b0*/  FADD.FTZ R152, R152, R229 ;  /* 0x000000e598987221 */ /* 0x000fc80000010000 */
[----:B------:R-:W-:Y:S01]  /*1b0c0*/  FADD.FTZ R153, R153, R152 ;  /* 0x0000009899997221 */ /* 0x000fe20000010000 */
[----:B---3--:R-:W-:-:S03]  /*1b0d0*/  F2FP.BF16.F32.PACK_AB R98, R155, R154 ;  /* 0x0000009a9b62723e */ /* 0x008fc600000010ff */
        /* <DEDUP_REMOVED lines=19> */
[----:B------:R-:W2:Y:S05]  /*1b210*/  LDSM.16.MT88.4 R140, [R203+0x11800] ;  /* 0x01180000cb8c783b */ /* 0x000eaa0000004200 */
[C---:B------:R-:W-:Y:S01]  /*1b220*/  HMMA.16816.F32.BF16 R60, R96.reuse, R68, R16 ;  /* 0x00000044603c723c */ /* 0x040fe20000041810 */
[----:B------:R-:W3:Y:S05]  /*1b230*/  LDSM.16.MT88.4 R16, [R202+0x11800] ;  /* 0x01180000ca10783b */ /* 0x000eea0000004200 */
[C---:B------:R-:W-:Y:S06]  /*1b240*/  HMMA.16816.F32.BF16 R64, R96.reuse, R70, R64 ;  /* 0x000000466040723c */ /* 0x040fec0000041840 */
[C---:B-1----:R-:W-:Y:S06]  /*1b250*/  HMMA.16816.F32.BF16 R76, R96.reuse, R80, R76 ;  /* 0x00000050604c723c */ /* 0x042fec000004184c */
[C---:B------:R-:W-:Y:S06]  /*1b260*/  HMMA.16816.F32.BF16 R128, R96.reuse, R144, R128 ;  /* 0x000000906080723c */ /* 0x040fec0000041880 */
[C---:B------:R-:W-:Y:S06]  /*1b270*/  HMMA.16816.F32.BF16 R124, R96.reuse, R146, R124 ;  /* 0x00000092607c723c */ /* 0x040fec000004187c */
[C---:B------:R-:W-:Y:S06]  /*1b280*/  HMMA.16816.F32.BF16 R68, R96.reuse, R132, R12 ;  /* 0x000000846044723c */ /* 0x040fec000004180c */
[----:B------:R-:W-:Y:S01]  /*1b290*/  HMMA.16816.F32.BF16 R72, R96, R134, R72 ;  /* 0x000000866048723c */ /* 0x000fe20000041848 */
[----:B------:R-:W-:-:S05]  /*1b2a0*/  MOV R132, R159 ;  /* 0x0000009f00847202 */ /* 0x000fca0000000f00 */
[C---:B------:R-:W-:Y:S06]  /*1b2b0*/  HMMA.16816.F32.BF16 R80, R96.reuse, R82, R8 ;  /* 0x000000526050723c */ /* 0x040fec0000041808 */
[C---:B--2---:R-:W-:Y:S06]  /*1b2c0*/  HMMA.16816.F32.BF16 R84, R96.reuse, R140, R84 ;  /* 0x0000008c6054723c */ /* 0x044fec0000041854 */
[C---:B------:R-:W-:Y:S06]  /*1b2d0*/  HMMA.16816.F32.BF16 R88, R96.reuse, R142, R88 ;  /* 0x0000008e6058723c */ /* 0x040fec0000041858 */
[C---:B---3--:R-:W-:Y:S06]  /*1b2e0*/  HMMA.16816.F32.BF16 R92, R96.reuse, R16, R92 ;  /* 0x00000010605c723c */ /* 0x048fec000004185c */
[----:B------:R-:W-:-:S15]  /*1b2f0*/  HMMA.16816.F32.BF16 R96, R96, R18, R4 ;  /* 0x000000126060723c */ /* 0x000fde0000041804 */
[----:B------:R-:W-:-:S09]  /*1b300*/  NOP ;  /* 0x0000000000007918 */ /* 0x000fd20000000000 */
.L_x_1369:
[----:B------:R-:W-:-:S13]  /*1b310*/  ISETP.GE.AND P0, PT, R219, 0x1, PT ;  /* 0x00000001db00780c */ /* 0x000fda0003f06270 */
[----:B------:R-:W-:Y:S05]  /*1b320*/  @!P0 BRA `(.L_x_1378) ;  /* 0x0000004000548947 */ /* 0x000fea0003800000 */
[----:B------:R-:W-:Y:S02]  /*1b330*/  MOV R0, R3 ;  /* 0x0000000300007202 */ /* 0x000fe40000000f00 */
[----:B------:R-:W-:-:S07]  /*1b340*/  MOV R137, R132 ;  /* 0x0000008400897202 */ /* 0x000fce0000000f00 */
.L_x_1387:
        /* <DEDUP_REMOVED lines=11> */
[C---:B-1----:R-:W-:Y:S02]  /*1b400*/  R2UR UR4, R138.reuse ;  /* 0x000000008a0472ca */ /* 0x042fe400000e0000 */
[C---:B------:R-:W-:Y:S02]  /*1b410*/  R2UR UR5, R139.reuse ;  /* 0x000000008b0572ca */ /* 0x040fe400000e0000 */
[C---:B------:R-:W-:Y:S02]  /*1b420*/  R2UR UR10, R138.reuse ;  /* 0x000000008a0a72ca */ /* 0x040fe400000e0000 */
[C---:B------:R-:W-:Y:S02]  /*1b430*/  R2UR UR11, R139.reuse ;  /* 0x000000008b0b72ca */ /* 0x040fe400000e0000 */
[C---:B------:R-:W-:Y:S02]  /*1b440*/  R2UR UR12, R138.reuse ;  /* 0x000000008a0c72ca */ /* 0x040fe400000e0000 */
[C---:B------:R-:W-:Y:S02]  /*1b450*/  R2UR UR13, R139.reuse ;  /* 0x000000008b0d72ca */ /* 0x040fe400000e0000 */
[----:B------:R-:W-:Y:S02]  /*1b460*/  R2UR UR8, R138 ;  /* 0x000000008a0872ca */ /* 0x000fe400000e0000 */
[----:B------:R-:W-:Y:S01]  /*1b470*/  R2UR UR9, R139 ;  /* 0x000000008b0972ca */ /* 0x000fe200000e0000 */
[----:B--2---:R-:W2:Y:S02]  /*1b480*/  LD.E R11, desc[UR4][R2.64+0x170] ;  /* 0x00017004020b7980 */ /* 0x004ea4000c101900 */
        /* <DEDUP_REMOVED lines=60> */
.L_x_1380:
[----:B-1----:R-:W-:Y:S02]  /*1b850*/  R2UR UR4, R138 ;  /* 0x000000008a0472ca */ /* 0x002fe400000e0000 */
[----:B------:R-:W-:Y:S11]  /*1b860*/  R2UR UR5, R139 ;  /* 0x000000008b0572ca */ /* 0x000ff600000e0000 */
[----:B------:R-:W-:Y:S02]  /*1b870*/  @!UPT UIADD3 URZ, URZ, URZ, URZ ;  /* 0x0000003f3f3ff290 */ /* 0x000fe4000fffe03f */
[----:B--2---:R-:W2:Y:S02]  /*1b880*/  LD.E R8, desc[UR4][R2.64+0x40] ;  /* 0x0000400402087980 */ /* 0x004ea4000c101900 */
[----:B--2---:R-:W-:Y:S05]  /*1b890*/  IMAD.U32 R8, R8, -0x40, RZ ;  /* 0xffffffc008087824 */ /* 0x004fea00078e00ff */
[----:B------:R-:W-:Y:S02]  /*1b8a0*/  SHF.R.S32.HI R6, RZ, 0x1f, R8 ;  /* 0x0000001fff067819 */ /* 0x000fe40000011408 */
.L_x_1381:
[----:B------:R-:W-:Y:S05]  /*1b8b0*/  BSYNC B0 ;  /* 0x0000000000007941 */ /* 0x000fea0003800000 */
.L_x_1379:
[C---:B------:R-:W-:Y:S01]  /*1b8c0*/  LOP3.LUT P4, RZ, R222.reuse, 0x1, RZ, 0xc0, !PT ;  /* 0x00000001deff7812 */ /* 0x040fe2000788c0ff */
[----:B------:R-:W-:Y:S01]  /*1b8d0*/  BSSY B1, `(.L_x_1382) ;  /* 0x000021b000017945 */ /* 0x000fe20003800000 */
[C---:B------:R-:W-:Y:S02]  /*1b8e0*/  LOP3.LUT P3, RZ, R222.reuse, 0x2, RZ, 0xc0, !PT ;  /* 0x00000002deff7812 */ /* 0x040fe4000786c0ff */
[----:B------:R-:W-:Y:S02]  /*1b8f0*/  LOP3.LUT P2, RZ, R222, 0x4, RZ, 0xc0, !PT ;  /* 0x00000004deff7812 */ /* 0x000fe4000784c0ff */
[C---:B------:R-:W-:Y:S04]  /*1b900*/  LEA R226, P0, R8.reuse, R168, 0x1 ;  /* 0x000000a808e27211 */ /* 0x040fe800078008ff */
[CC--:B------:R-:W-:Y:S02]  /*1b910*/  LEA.HI.X R227, R8.reuse, R169.reuse, R6, 0x1, P0 ;  /* 0x000000a908e37211 */ /* 0x0c0fe400000f0c06 */
[----:B------:R-:W-:Y:S02]  /*1b920*/  IADD3 R7, P0, R8, R206, RZ ;  /* 0x000000ce08077210 */ /* 0x000fe40007f1e0ff */
[----:B------:R-:W-:Y:S02]  /*1b930*/  @P4 R2UR UR4, R138 ;  /* 0x000000008a0442ca */ /* 0x000fe400000e0000 */
[C---:B------:R-:W-:Y:S01]  /*1b940*/  @P4 R2UR UR5, R139.reuse ;  /* 0x000000008b0542ca */ /* 0x040fe200000e0000 */
[--C-:B------:R-:W-:Y:S01]  /*1b950*/  IMAD.X R6, R6, 0x1, R207.reuse, P0 ;  /* 0x0000000106067824 */ /* 0x100fe200000e06cf */
        /* <DEDUP_REMOVED lines=11> */
[----:B------:R-:W-:Y:S02]  /*1ba10*/  @P2 R2UR UR5, R139 ;  /* 0x000000008b0522ca */ /* 0x000fe400000e0000 */
[----:B------:R-:W-:Y:S01]  /*1ba20*/  @!P4 STS.128 [R217+0xc000], RZ ;  /* 0x00c000ffd900c388 */ /* 0x000fe20000000c00 */
[-CC-:B------:R-:W-:Y:S02]  /*1ba30*/  @P4 LEA.HI.X R13, R7, R169.reuse, R6.reuse, 0x1, P6 ;  /* 0x000000a9070d4211 */ /* 0x180fe400030f0c06 */
[----:B------:R-:W-:Y:S02]  /*1ba40*/  @P3 R2UR UR11, R139 ;  /* 0x000000008b0b32ca */ /* 0x000fe400000e0000 */
[----:B------:R-:W-:Y:S01]  /*1ba50*/  @!PT LDS RZ, [RZ] ;  /* 0x00000000fffff984 */ /* 0x000fe20000000800 */
[----:B------:R-:W-:Y:S01]  /*1ba60*/  @!PT LDS RZ, [RZ] ;  /* 0x00000000fffff984 */ /* 0x000fe20000000800 */
[----:B------:R-:W-:Y:S01]  /*1ba70*/  @!PT LDS RZ, [RZ] ;  /* 0x00000000fffff984 */ /* 0x000fe20000000800 */
[----:B------:R-:W-:Y:S01]  /*1ba80*/  @P3 LDGSTS.E.BYPASS.LTC128B.128 [R217+0xe000], desc[UR8][R226.64+0x80] ;  /* 0x0e000080e2d93fae */ /* 0x000fe2000b901d48 */
[CC--:B------:R-:W-:Y:S02]  /*1ba90*/  @P3 LEA R10, P1, R7.reuse, R168.reuse, 0x1 ;  /* 0x000000a8070a3211 */ /* 0x0c0fe400078208ff */
[C---:B------:R-:W-:Y:S02]  /*1baa0*/  @P2 R2UR UR8, R138.reuse ;  /* 0x000000008a0822ca */ /* 0x040fe400000e0000 */
[----:B------:R-:W-:Y:S01]  /*1bab0*/  @!P3 STS.128 [R217+0xe000], RZ ;  /* 0x00e000ffd900b388 */ /* 0x000fe20000000c00 */
[-CC-:B------:R-:W-:Y:S02]  /*1bac0*/  @P3 LEA.HI.X R11, R7, R169.reuse, R6.reuse, 0x1, P1 ;  /* 0x000000a9070b3211 */ /* 0x180fe400008f0c06 */
[----:B------:R-:W-:Y:S02]  /*1bad0*/  @P2 R2UR UR9, R139 ;  /* 0x000000008b0922ca */ /* 0x000fe400000e0000 */
[----:B------:R-:W-:Y:S01]  /*1bae0*/  @!PT LDS RZ, [RZ] ;  /* 0x00000000fffff984 */ /* 0x000fe20000000800 */
[----:B------:R-:W-:Y:S01]  /*1baf0*/  @!PT LDS RZ, [RZ] ;  /* 0x00000000fffff984 */ /* 0x000fe20000000800 */
[----:B------:R-:W-:Y:S01]  /*1bb00*/  @!PT LDS RZ, [RZ] ;  /* 0x00000000fffff984 */ /* 0x000fe20000000800 */
[----:B------:R-:W-:Y:S01]  /*1bb10*/  @P2 LDGSTS.E.BYPASS.LTC128B.128 [R217+0x10000], desc[UR4][R226.64+0x100] ;  /* 0x10000100e2d92fae */ /* 0x000fe2000b901d44 */
[C---:B------:R-:W-:Y:S02]  /*1bb20*/  @P2 LEA R8, P0, R7.reuse, R168, 0x1 ;  /* 0x000000a807082211 */ /* 0x040fe400078008ff */
[C---:B------:R-:W-:Y:S02]  /*1bb30*/  IADD3 R5, P5, R7.reuse, R206, RZ ;  /* 0x000000ce07057210 */ /* 0x040fe40007fbe0ff */
[----:B------:R-:W-:Y:S01]  /*1bb40*/  @!P2 STS.128 [R217+0x10000], RZ ;  /* 0x010000ffd900a388 */ /* 0x000fe20000000c00 */
[-C--:B------:R-:W-:Y:S02]  /*1bb50*/  @P2 LEA.HI.X R9, R7, R169.reuse, R6, 0x1, P0 ;  /* 0x000000a907092211 */ /* 0x080fe400000f0c06 */
[----:B------:R-:W-:Y:S02]  /*1bb60*/  @P4 R2UR UR4, R138 ;  /* 0x000000008a0442ca */ /* 0x000fe400000e0000 */
[----:B------:R-:W-:Y:S01]  /*1bb70*/  @!PT LDS RZ, [RZ] ;  /* 0x00000000fffff984 */ /* 0x000fe20000000800 */
[----:B------:R-:W-:Y:S01]  /*1bb80*/  @!PT LDS RZ, [RZ] ;  /* 0x00000000fffff984 */ /* 0x000fe20000000800 */
[----:B------:R-:W-:Y:S01]  /*1bb90*/  @!PT LDS RZ, [RZ] ;  /* 0x00000000fffff984 */ /* 0x000fe20000000800 */
[----:B------:R-:W-:Y:S01]  /*1bba0*/  @P4 LDGSTS.E.BYPASS.LTC128B.128 [R217+0xc800], desc[UR12][R12.64] ;  /* 0x0c8000000cd94fae */ /* 0x000fe2000b901d4c */
[----:B------:R-:W-:Y:S01]  /*1bbb0*/  @P4 R2UR UR5, R139 ;  /* 0x000000008b0542ca */ /* 0x000fe200000e0000 */
[--C-:B------:R-:W-:Y:S01]  /*1bbc0*/  IMAD.X R6, R6, 0x1, R207.reuse, P5 ;  /* 0x0000000106067824 */ /* 0x100fe200028e06cf */
[CC--:B------:R-:W-:Y:S02]  /*1bbd0*/  @P4 LEA R18, P6, R5.reuse, R168.reuse, 0x1 ;  /* 0x000000a805124211 */ /* 0x0c0fe400078c08ff */
[----:B------:R-:W-:Y:S01]  /*1bbe0*/  @!P4 STS.128 [R217+0xc800], RZ ;  /* 0x00c800ffd900c388 */ /* 0x000fe20000000c00 */
[C---:B------:R-:W-:Y:S02]  /*1bbf0*/  @P3 R2UR UR14, R138.reuse ;  /* 0x000000008a0e32ca */ /* 0x040fe400000e0000 */
[-CC-:B------:R-:W-:Y:S02]  /*1bc00*/  @P4 LEA.HI.X R19, R5, R169.reuse, R6.reuse, 0x1, P6 ;  /* 0x000000a905134211 */ /* 0x180fe400030f0c06 */
[----:B------:R-:W-:Y:S01]  /*1bc10*/  @!PT LDS RZ, [RZ] ;  /* 0x00000000fffff984 */ /* 0x000fe20000000800 */
[----:B------:R-:W-:Y:S01]  /*1bc20*/  @!PT LDS RZ, [RZ] ;  /* 0x00000000fffff984 */ /* 0x000fe20000000800 */
[----:B------:R-:W-:Y:S01]  /*1bc30*/  @!PT LDS RZ, [RZ] ;  /* 0x00000000fffff984 */ /* 0x000fe20000000800 */
[----:B------:R-:W-:Y:S01]  /*1bc40*/  @P3 LDGSTS.E.BYPASS.LTC128B.128 [R217+0xe800], desc[UR10][R10.64+0x80] ;  /* 0x0e8000800ad93fae */ /* 0x000fe2000b901d4a */
[----:B------:R-:W-:Y:S02]  /*1bc50*/  @P3 R2UR UR15, R139 ;  /* 0x000000008b0f32ca */ /* 0x000fe400000e0000 */
[CC--:B------:R-:W-:Y:S02]  /*1bc60*/  @P3 LEA R16, P1, R5.reuse, R168.reuse, 0x1 ;  /* 0x000000a805103211 */ /* 0x0c0fe400078208ff */
[----:B------:R-:W-:Y:S01]  /*1bc70*/  @!P3 STS.128 [R217+0xe800], RZ ;  /* 0x00e800ffd900b388 */ /* 0x000fe20000000c00 */
[C---:B------:R-:W-:Y:S02]  /*1bc80*/  @P2 R2UR UR12, R138.reuse ;  /* 0x000000008a0c22ca */ /* 0x040fe400000e0000 */
[-CC-:B------:R-:W-:Y:S02]  /*1bc90*/  @P3 LEA.HI.X R17, R5, R169.reuse, R6.reuse, 0x1, P1 ;  /* 0x000000a905113211 */ /* 0x180fe400008f0c06 */
[----:B------:R-:W-:Y:S01]  /*1bca0*/  @!PT LDS RZ, [RZ] ;  /* 0x00000000fffff984 */ /* 0x000fe20000000800 */
[----:B------:R-:W-:Y:S01]  /*1bcb0*/  @!PT LDS RZ, [RZ] ;  /* 0x00000000fffff984 */ /* 0x000fe20000000800 */
[----:B------:R-:W-:Y:S01]  /*1bcc0*/  @!PT LDS RZ, [RZ] ;  /* 0x00000000fffff984 */ /* 0x000fe20000000800 */
[----:B------:R1:W-:Y:S01]  /*1bcd0*/  @P2 LDGSTS.E.BYPASS.LTC128B.128 [R217+0x10800], desc[UR8][R8.64+0x100] ;  /* 0x1080010008d92fae */ /* 0x0003e2000b901d48 */
[----:B------:R-:W-:Y:S02]  /*1bce0*/  @P2 R2UR UR13, R139 ;  /* 0x000000008b0d22ca */ /* 0x000fe400000e0000 */
[C---:B------:R-:W-:Y:S02]  /*1bcf0*/  @P2 LEA R14, P0, R5.reuse, R168, 0x1 ;  /* 0x000000a8050e2211 */ /* 0x040fe400078008ff */
[----:B------:R-:W-:Y:S01]  /*1bd00*/  @!P2 STS.128 [R217+0x10800], RZ ;  /* 0x010800ffd900a388 */ /* 0x000fe20000000c00 */
[C---:B------:R-:W-:Y:S02]  /*1bd10*/  IADD3 R4, P5, R5.reuse, R206, RZ ;  /* 0x000000ce05047210 */ /* 0x040fe40007fbe0ff */
[-C--:B------:R-:W-:Y:S02]  /*1bd20*/  @P2 LEA.HI.X R15, R5, R169.reuse, R6, 0x1, P0 ;  /* 0x000000a9050f2211 */ /* 0x080fe400000f0c06 */
[----:B------:R-:W-:Y:S01]  /*1bd30*/  @!PT LDS RZ, [RZ] ;  /* 0x00000000fffff984 */ /* 0x000fe20000000800 */
[----:B------:R-:W-:Y:S01]  /*1bd40*/  @!PT LDS RZ, [RZ] ;  /* 0x00000000fffff984 */ /* 0x000fe20000000800 */
[----:B------:R-:W-:Y:S01]  /*1bd50*/  @!PT LDS RZ, [RZ] ;  /* 0x00000000fffff984 */ /* 0x000fe20000000800 */
[----:B------:R-:W-:Y:S01]  /*1bd60*/  @P4 LDGSTS.E.BYPASS.LTC128B.128 [R217+0xd000], desc[UR4][R18.64] ;  /* 0x0d00000012d94fae */ /* 0x000fe2000b901d44 */
[----:B------:R-:W-:Y:S01]  /*1bd70*/  @P4 R2UR UR10, R138 ;  /* 0x000000008a0a42ca */ /* 0x000fe200000e0000 */
[----:B------:R-:W-:Y:S01]  /*1bd80*/  IMAD.X R6, R6, 0x1, R207, P5 ;  /* 0x0000000106067824 */ /* 0x000fe200028e06cf */
[C---:B------:R-:W-:Y:S02]  /*1bd90*/  @P4 R2UR UR11, R139.reuse ;  /* 0x000000008b0b42ca */ /* 0x040fe400000e0000 */
[----:B------:R-:W-:Y:S01]  /*1bda0*/  @!P4 STS.128 [R217+0xd000], RZ ;  /* 0x00d000ffd900c388 */ /* 0x000fe20000000c00 */
[-C--:B------:R-:W-:Y:S02]  /*1bdb0*/  @P4 LEA R22, P5, R4, R168.reuse, 0x1 ;  /* 0x000000a804164211 */ /* 0x080fe400078a08ff */
[----:B------:R-:W-:Y:S02]  /*1bdc0*/  @P3 R2UR UR8, R138 ;  /* 0x000000008a0832ca */ /* 0x000fe400000e0000 */
[----:B------:R-:W-:Y:S01]  /*1bdd0*/  @!PT LDS RZ, [RZ] ;  /* 0x00000000fffff984 */ /* 0x000fe20000000800 */
[----:B------:R-:W-:Y:S01]  /*1bde0*/  @!PT LDS RZ, [RZ] ;  /* 0x00000000fffff984 */ /* 0x000fe20000000800 */
[----:B------:R-:W-:Y:S01]  /*1bdf0*/  @!PT LDS RZ, [RZ] ;  /* 0x00000000fffff984 */ /* 0x000fe20000000800 */
[----:B------:R-:W-:Y:S01]  /*1be00*/  @P3 LDGSTS.E.BYPASS.LTC128B.128 [R217+0xf000], desc[UR14][R16.64+0x80] ;  /* 0x0f00008010d93fae */ /* 0x000fe2000b901d4e */
[CCC-:B------:R-:W-:Y:S02]  /*1be10*/  @P4 LEA.HI.X R23, R4.reuse, R169.reuse, R6.reuse, 0x1, P5 ;  /* 0x000000a904174211 */ /* 0x1c0fe400028f0c06 */
[C---:B------:R-:W-:Y:S02]  /*1be20*/  @P3 R2UR UR9, R139.reuse ;  /* 0x000000008b0932ca */ /* 0x040fe400000e0000 */
[----:B------:R-:W-:Y:S01]  /*1be30*/  @!P3 STS.128 [R217+0xf000], RZ ;  /* 0x00f000ffd900b388 */ /* 0x000fe20000000c00 */
[-C--:B------:R-:W-:Y:S02]  /*1be40*/  @P3 LEA R20, P1, R4, R168.reuse, 0x1 ;  /* 0x000000a804143211 */ /* 0x080fe400078208ff */
[----:B------:R-:W-:Y:S02]  /*1be50*/  @P2 R2UR UR4, R138 ;  /* 0x000000008a0422ca */ /* 0x000fe400000e0000 */
[----:B------:R-:W-:Y:S01]  /*1be60*/  @!PT LDS RZ, [RZ] ;  /* 0x00000000fffff984 */ /* 0x000fe20000000800 */
[----:B------:R-:W-:Y:S01]  /*1be70*/  @!PT LDS RZ, [RZ] ;  /* 0x00000000fffff984 */ /* 0x000fe20000000800 */
[----:B------:R-:W-:Y:S01]  /*1be80*/  @!PT LDS RZ, [RZ] ;  /* 0x00000000fffff984 */ /* 0x000fe20000000800 */
[----:B------:R2:W-:Y:S01]  /*1be90*/  @P2 LDGSTS.E.BYPASS.LTC128B.128 [R217+0x11000], desc[UR12][R14.64+0x100] ;  /* 0x110001000ed92fae */ /* 0x0005e2000b901d4c */
[CCC-:B------:R-:W-:Y:S02]  /*1bea0*/  @P3 LEA.HI.X R21, R4.reuse, R169.reuse, R6.reuse, 0x1, P1 ;  /* 0x000000a904153211 */ /* 0x1c0fe400008f0c06 */
[----:B------:R-:W-:Y:S02]  /*1beb0*/  @P2 R2UR UR5, R139 ;  /* 0x000000008b0522ca */ /* 0x000fe400000e0000 */
[----:B------:R-:W-:Y:S01]  /*1bec0*/  @!P2 STS.128 [R217+0x11000], RZ ;  /* 0x011000ffd900a388 */ /* 0x000fe20000000c00 */
[C---:B------:R-:W-:Y:S04]  /*1bed0*/  @P2 LEA R24, P0, R4.reuse, R168, 0x1 ;  /* 0x000000a804182211 */ /* 0x040fe800078008ff */
[----:B------:R-:W-:Y:S01]  /*1bee0*/  @!PT LDS RZ, [RZ] ;  /* 0x00000000fffff984 */ /* 0x000fe20000000800 */
[----:B------:R-:W-:Y:S01]  /*1bef0*/  @!PT LDS RZ, [RZ] ;  /* 0x00000000fffff984 */ /* 0x000fe20000000800 */
[----:B------:R-:W-:Y:S01]  /*1bf00*/  @!PT LDS RZ, [RZ] ;  /* 0x00000000fffff984 */ /* 0x000fe20000000800 */
[----:B------:R-:W-:Y:S01]  /*1bf10*/  @P4 LDGSTS.E.BYPASS.LTC128B.128 [R217+0xd800], desc[UR10][R22.64] ;  /* 0x0d80000016d94fae */ /* 0x000fe2000b901d4a */
[----:B------:R-:W-:Y:S02]  /*1bf20*/  @P2 LEA.HI.X R25, R4, R169, R6, 0x1, P0 ;  /* 0x000000a904192211 */ /* 0x000fe400000f0c06 */
[----:B------:R-:W-:Y:S02]  /*1bf30*/  ISETP.GE.AND P0, PT, R219, 0x2, PT ;  /* 0x00000002db00780c */ /* 0x000fe40003f06270 */
[----:B------:R-:W-:Y:S05]  /*1bf40*/  @!P4 STS.128 [R217+0xd800], RZ ;  /* 0x00d800ffd900c388 */ /* 0x000fea0000000c00 */
[----:B------:R-:W-:Y:S01]  /*1bf50*/  @!PT LDS RZ, [RZ] ;  /* 0x00000000fffff984 */ /* 0x000fe20000000800 */
[----:B------:R-:W-:Y:S01]  /*1bf60*/  @!PT LDS RZ, [RZ] ;  /* 0x00000000fffff984 */ /* 0x000fe20000000800 */
[----:B------:R-:W-:Y:S01]  /*1bf70*/  @!PT LDS RZ, [RZ] ;  /* 0x00000000fffff984 */ /* 0x000fe20000000800 */
[----:B------:R3:W-:Y:S05]  /*1bf80*/  @P3 LDGSTS.E.BYPASS.LTC128B.128 [R217+0xf800], desc[UR8][R20.64+0x80] ;  /* 0x0f80008014d93fae */ /* 0x0007ea000b901d48 */
[----:B------:R-:W-:Y:S05]  /*1bf90*/  @!P3 STS.128 [R217+0xf800], RZ ;  /* 0x00f800ffd900b388 */ /* 0x000fea0000000c00 */
[----:B------:R-:W-:Y:S01]  /*1bfa0*/  @!PT LDS RZ, [RZ] ;  /* 0x00000000fffff984 */ /* 0x000fe20000000800 */
[----:B------:R-:W-:Y:S01]  /*1bfb0*/  @!PT LDS RZ, [RZ] ;  /* 0x00000000fffff984 */ /* 0x000fe20000000800 */
[----:B------:R-:W-:Y:S01]  /*1bfc0*/  @!PT LDS RZ, [RZ] ;  /* 0x00000000fffff984 */ /* 0x000fe20000000800 */
[----:B------:R4:W-:Y:S01]  /*1bfd0*/  @P2 LDGSTS.E.BYPASS.LTC128B.128 [R217+0x11800], desc[UR4][R24.64+0x100] ;  /* 0x1180010018d92fae */ /* 0x0009e2000b901d44 */
[----:B------:R-:W-:Y:S02]  /*1bfe0*/  R2UR UR4, R138 ;  /* 0x000000008a0472ca */ /* 0x000fe400000e0000 */
[----:B------:R-:W-:Y:S02]  /*1bff0*/  R2UR UR5, R139 ;  /* 0x000000008b0572ca */ /* 0x000fe400000e0000 */
[----:B------:R-:W-:Y:S05]  /*1c000*/  @!P2 STS.128 [R217+0x11800], RZ ;  /* 0x011800ffd900a388 */ /* 0x000fea0000000c00 */
[----:B------:R-:W-:Y:S05]  /*1c010*/  LDSM.16.M88.4 R140, [R201] ;  /* 0x00000000c98c783b */ /* 0x000fea0000000200 */
[----:B------:R-:W5:Y:S05]  /*1c020*/  LDSM.16.M88.4 R144, [R200+0x6000] ;  /* 0x00600000c890783b */ /* 0x000f6a0000000200 */
[----:B------:R-:W2:Y:S05]  /*1c030*/  LDSM.16.M88.4 R148, [R200+0x6800] ;  /* 0x00680000c894783b */ /* 0x000eaa0000000200 */
[----:B------:R-:W3:Y:S05]  /*1c040*/  LDSM.16.M88.4 R152, [R200+0x7000] ;  /* 0x00700000c898783b */ /* 0x000eea0000000200 */
[----:B------:R-:W4:Y:S05]  /*1c050*/  LDSM.16.M88.4 R156, [R200+0x7800] ;  /* 0x00780000c89c783b */ /* 0x000f2a0000000200 */
[----:B------:R-:W0:Y:S05]  /*1c060*/  LDGDEPBAR ;  /* 0x00000000000079af */ /* 0x000e2a0000000000 */
[----:B------:R-:W-:Y:S05]  /*1c070*/  LDSM.16.M88.4 R132, [R199] ;  /* 0x00000000c784783b */ /* 0x000fea0000000200 */
[----:B------:R-:W4:Y:S05]  /*1c080*/  LDSM.16.M88.4 R160, [R198] ;  /* 0x00000000c6a0783b */ /* 0x000f2a0000000200 */
[----:B------:R-:W4:Y:S05]  /*1c090*/  LDSM.16.M88.4 R164, [R194] ;  /* 0x00000000c2a4783b */ /* 0x000f2a0000000200 */
[----:B------:R-:W4:Y:S01]  /*1c0a0*/  LDSM.16.M88.4 R168, [R193] ;  /* 0x00000000c1a8783b */ /* 0x000f220000000200 */
[C---:B-----5:R-:W-:Y:S04]  /*1c0b0*/  HMMA.16816.F32.BF16 R4, R140.reuse, R144, RZ ;  /* 0x000000908c04723c */ /* 0x060fe800000418ff */
[----:B------:R-:W5:Y:S02]  /*1c0c0*/  LDSM.16.M88.4 R172, [R192] ;  /* 0x00000000c0ac783b */ /* 0x000f640000000200 */
[C---:B-1----:R-:W-:Y:S03]  /*1c0d0*/  HMMA.16816.F32.BF16 R8, R140.reuse, R146, RZ ;  /* 0x000000928c08723c */ /* 0x042fe600000418ff */
[----:B------:R-:W-:Y:S03]  /*1c0e0*/  LDSM.16.M88.4 R176, [R197] ;  /* 0x00000000c5b0783b */ /* 0x000fe60000000200 */
[C---:B--2---:R-:W-:Y:S02]  /*1c0f0*/  HMMA.16816.F32.BF16 R12, R140.reuse, R148, RZ ;  /* 0x000000948c0c723c */ /* 0x044fe400000418ff */
[----:B------:R-:W1:Y:S04]  /*1c100*/  LDSM.16.M88.4 R180, [R195+0x6000] ;  /* 0x00600000c3b4783b */ /* 0x000e680000000200 */
[C---:B------:R-:W-:Y:S01]  /*1c110*/  HMMA.16816.F32.BF16 R16, R140.reuse, R150, RZ ;  /* 0x000000968c10723c */ /* 0x040fe200000418ff */
[----:B------:R-:W-:Y:S05]  /*1c120*/  LDSM.16.M88.4 R144, [R195+0x7000] ;  /* 0x00700000c390783b */ /* 0x000fea0000000200 */
[C---:B---3--:R-:W-:Y:S01]  /*1c130*/  HMMA.16816.F32.BF16 R20, R140.reuse, R152, RZ ;  /* 0x000000988c14723c */ /* 0x048fe200000418ff */
[----:B------:R-:W-:Y:S05]  /*1c140*/  LDSM.16.M88.4 R148, [R195+0x7800] ;  /* 0x00780000c394783b */ /* 0x000fea0000000200 */
[C---:B----4-:R-:W-:Y:S01]  /*1c150*/  HMMA.16816.F32.BF16 R24, R140.reuse, R154, RZ ;  /* 0x0000009a8c18723c */ /* 0x050fe200000418ff */
[----:B------:R-:W-:Y:S05]  /*1c160*/  LDSM.16.M88.4 R152, [R196] ;  /* 0x00000000c498783b */ /* 0x000fea0000000200 */
[C---:B------:R-:W-:Y:S01]  /*1c170*/  HMMA.16816.F32.BF16 R28, R140.reuse, R156, RZ ;  /* 0x0000009c8c1c723c */ /* 0x040fe200000418ff */
[----:B------:R-:W2:Y:S05]  /*1c180*/  LD.E R224, desc[UR4][R2.64+0x18c] ;  /* 0x00018c0402e07980 */ /* 0x000eaa000c101900 */
[----:B------:R-:W-:Y:S01]  /*1c190*/  HMMA.16816.F32.BF16 R32, R140, R158, RZ ;  /* 0x0000009e8c20723c */ /* 0x000fe200000418ff */
[----:B------:R-:W3:Y:S05]  /*1c1a0*/  LDSM.16.M88.4 R140, [R195+0x6800] ;  /* 0x00680000c38c783b */ /* 0x000eea0000000200 */
[C---:B------:R-:W-:Y:S01]  /*1c1b0*/  HMMA.16816.F32.BF16 R4, R132.reuse, R160, R4 ;  /* 0x000000a08404723c */ /* 0x040fe20000041804 */
[----:B------:R-:W4:Y:S05]  /*1c1c0*/  LDSM.16.M88.4 R156, [R191] ;  /* 0x00000000bf9c783b */ /* 0x000f2a0000000200 */
        /* <DEDUP_REMOVED lines=8> */
[C---:B-----5:R-:W-:Y:S06]  /*1c250*/  HMMA.16816.F32.BF16 R28, R132.reuse, R172, R28 ;  /* 0x000000ac841c723c */ /* 0x060fec000004181c */
[----:B------:R-:W-:Y:S01]  /*1c260*/  HMMA.16816.F32.BF16 R32, R132, R174, R32 ;  /* 0x000000ae8420723c */ /* 0x000fe20000041820 */
[----:B------:R-:W5:Y:S05]  /*1c270*/  LDSM.16.M88.4 R132, [R191+0x800] ;  /* 0x00080000bf84783b */ /* 0x000f6a0000000200 */
[C---:B-1----:R-:W-:Y:S01]  /*1c280*/  HMMA.16816.F32.BF16 R4, R176.reuse, R180, R4 ;  /* 0x000000b4b004723c */ /* 0x042fe20000041804 */
[----:B------:R-:W1:Y:S05]  /*1c290*/  LDSM.16.M88.4 R172, [R200+0x8000] ;  /* 0x00800000c8ac783b */ /* 0x000e6a0000000200 */
[C---:B------:R-:W-:Y:S01]  /*1c2a0*/  HMMA.16816.F32.BF16 R8, R176.reuse, R182, R8 ;  /* 0x000000b6b008723c */ /* 0x040fe20000041808 */
[----:B------:R-:W-:Y:S05]  /*1c2b0*/  LDSM.16.M88.4 R180, [R190] ;  /* 0x00000000beb4783b */ /* 0x000fea0000000200 */
[C---:B---3--:R-:W-:Y:S06]  /*1c2c0*/  HMMA.16816.F32.BF16 R12, R176.reuse, R140, R12 ;  /* 0x0000008cb00c723c */ /* 0x048fec000004180c */
[C---:B------:R-:W-:Y:S01]  /*1c2d0*/  HMMA.16816.F32.BF16 R16, R176.reuse, R142, R16 ;  /* 0x0000008eb010723c */ /* 0x040fe20000041810 */
[----:B------:R-:W3:Y:S05]  /*1c2e0*/  LDSM.16.M88.4 R140, [R200+0x8800] ;  /* 0x00880000c88c783b */ /* 0x000eea0000000200 */
[C---:B------:R-:W-:Y:S06]  /*1c2f0*/  HMMA.16816.F32.BF16 R20, R176.reuse, R144, R20 ;  /* 0x00000090b014723c */ /* 0x040fec0000041814 */
[C---:B------:R-:W-:Y:S01]  /*1c300*/  HMMA.16816.F32.BF16 R24, R176.reuse, R146, R24 ;  /* 0x00000092b018723c */ /* 0x040fe20000041818 */
[----:B------:R-:W3:Y:S05]  /*1c310*/  LDSM.16.M88.4 R144, [R200+0x9000] ;  /* 0x00900000c890783b */ /* 0x000eea0000000200 */
[C---:B------:R-:W-:Y:S06]  /*1c320*/  HMMA.16816.F32.BF16 R28, R176.reuse, R148, R28 ;  /* 0x00000094b01c723c */ /* 0x040fec000004181c */
[----:B------:R-:W-:Y:S01]  /*1c330*/  HMMA.16816.F32.BF16 R32, R176, R150, R32 ;  /* 0x00000096b020723c */ /* 0x000fe20000041820 */
[----:B------:R-:W3:Y:S05]  /*1c340*/  LDSM.16.M88.4 R148, [R200+0x9800] ;  /* 0x00980000c894783b */ /* 0x000eea0000000200 */
[C---:B----4-:R-:W-:Y:S01]  /*1c350*/  HMMA.16816.F32.BF16 R4, R152.reuse, R156, R4 ;  /* 0x0000009c9804723c */ /* 0x050fe20000041804 */
[----:B------:R-:W4:Y:S05]  /*1c360*/  LDSM.16.M88.4 R176, [R199+0x2000] ;  /* 0x00200000c7b0783b */ /* 0x000f2a0000000200 */
[C---:B------:R-:W-:Y:S01]  /*1c370*/  HMMA.16816.F32.BF16 R8, R152.reuse, R158, R8 ;  /* 0x0000009e9808723c */ /* 0x040fe20000041808 */
[----:B------:R-:W-:Y:S05]  /*1c380*/  LDSM.16.M88.4 R156, [R187] ;  /* 0x00000000bb9c783b */ /* 0x000fea0000000200 */
[C---:B-----5:R-:W-:Y:S06]  /*1c390*/  HMMA.16816.F32.BF16 R12, R152.reuse, R132, R12 ;  /* 0x00000084980c723c */ /* 0x060fec000004180c */
[C---:B------:R-:W-:Y:S01]  /*1c3a0*/  HMMA.16816.F32.BF16 R16, R152.reuse, R134, R16 ;  /* 0x000000869810723c */ /* 0x040fe20000041810 */
[----:B------:R-:W5:Y:S05]  /*1c3b0*/  LDSM.16.M88.4 R132, [R189] ;  /* 0x00000000bd84783b */ /* 0x000f6a0000000200 */
[C---:B------:R-:W-:Y:S06]  /*1c3c0*/  HMMA.16816.F32.BF16 R20, R152.reuse, R160, R20 ;  /* 0x000000a09814723c */ /* 0x040fec0000041814 */
[C---:B------:R-:W-:Y:S01]  /*1c3d0*/  HMMA.16816.F32.BF16 R24, R152.reuse, R162, R24 ;  /* 0x000000a29818723c */ /* 0x040fe20000041818 */
[----:B------:R-:W-:Y:S05]  /*1c3e0*/  LDSM.16.M88.4 R160, [R197+0x2000] ;  /* 0x00200000c5a0783b */ /* 0x000fea0000000200 */
[C---:B------:R-:W-:Y:S06]  /*1c3f0*/  HMMA.16816.F32.BF16 R28, R152.reuse, R164, R28 ;  /* 0x000000a4981c723c */ /* 0x040fec000004181c */
[----:B------:R-:W-:Y:S01]  /*1c400*/  HMMA.16816.F32.BF16 R32, R152, R166, R32 ;  /* 0x000000a69820723c */ /* 0x000fe20000041820 */
[----:B------:R-:W5:Y:S05]  /*1c410*/  LDSM.16.M88.4 R152, [R188] ;  /* 0x00000000bc98783b */ /* 0x000f6a0000000200 */
[C---:B-1----:R-:W-:Y:S01]  /*1c420*/  HMMA.16816.F32.BF16 R4, R168.reuse, R172, R4 ;  /* 0x000000aca804723c */ /* 0x042fe20000041804 */
[----:B------:R-:W1:Y:S05]  /*1c430*/  LDSM.16.M88.4 R164, [R195+0x8000] ;  /* 0x00800000c3a4783b */ /* 0x000e6a0000000200 */
[C---:B------:R-:W-:Y:S01]  /*1c440*/  HMMA.16816.F32.BF16 R8, R168.reuse, R174, R8 ;  /* 0x000000aea808723c */ /* 0x040fe20000041808 */
[----:B------:R-:W-:Y:S05]  /*1c450*/  LDSM.16.M88.4 R172, [R191+0x2000] ;  /* 0x00200000bfac783b */ /* 0x000fea0000000200 */
        /* <DEDUP_REMOVED lines=12> */
[----:B------:R-:W-:Y:S05]  /*1c520*/  LDSM.16.M88.4 R180, [R200+0xa000] ;  /* 0x00a00000c8b4783b */ /* 0x000fea0000000200 */
[C---:B-----5:R-:W-:Y:S06]  /*1c530*/  HMMA.16816.F32.BF16 R12, R176.reuse, R132, R12 ;  /* 0x00000084b00c723c */ /* 0x060fec000004180c */
[C---:B------:R-:W-:Y:S01]  /*1c540*/  HMMA.16816.F32.BF16 R16, R176.reuse, R134, R16 ;  /* 0x00000086b010723c */ /* 0x040fe20000041810 */
[----:B------:R-:W5:Y:S05]  /*1c550*/  LDSM.16.M88.4 R132, [R191+0x2800] ;  /* 0x00280000bf84783b */ /* 0x000f6a0000000200 */
[C---:B------:R-:W-:Y:S06]  /*1c560*/  HMMA.16816.F32.BF16 R20, R176.reuse, R152, R20 ;  /* 0x00000098b014723c */ /* 0x040fec0000041814 */
[C---:B------:R-:W-:Y:S01]  /*1c570*/  HMMA.16816.F32.BF16 R24, R176.reuse, R154, R24 ;  /* 0x0000009ab018723c */ /* 0x040fe20000041818 */
[----:B------:R-:W5:Y:S05]  /*1c580*/  LDSM.16.M88.4 R152, [R191+0x3000] ;  /* 0x00300000bf98783b */ /* 0x000f6a0000000200 */
[C---:B------:R-:W-:Y:S06]  /*1c590*/  HMMA.16816.F32.BF16 R28, R176.reuse, R156, R28 ;  /* 0x0000009cb01c723c */ /* 0x040fec000004181c */
[----:B------:R-:W-:Y:S01]  /*1c5a0*/  HMMA.16816.F32.BF16 R32, R176, R158, R32 ;  /* 0x0000009eb020723c */ /* 0x000fe20000041820 */
[----:B------:R-:W2:Y:S05]  /*1c5b0*/  LDSM.16.M88.4 R156, [R191+0x3800] ;  /* 0x00380000bf9c783b */ /* 0x000eaa0000000200 */
        /* <DEDUP_REMOVED lines=19> */
[----:B------:R-:W5:Y:S05]  /*1c6f0*/  LDSM.16.M88.4 R132, [R185] ;  /* 0x00000000b984783b */ /* 0x000f6a0000000200 */
[C---:B------:R-:W-:Y:S06]  /*1c700*/  HMMA.16816.F32.BF16 R20, R168.reuse, R152, R20 ;  /* 0x00000098a814723c */ /* 0x040fec0000041814 */
[C---:B------:R-:W-:Y:S01]  /*1c710*/  HMMA.16816.F32.BF16 R24, R168.reuse, R154, R24 ;  /* 0x0000009aa818723c */ /* 0x040fe20000041818 */
[----:B------:R-:W5:Y:S05]  /*1c720*/  LDSM.16.M88.4 R152, [R184] ;  /* 0x00000000b898783b */ /* 0x000f6a0000000200 */
[C---:B--2---:R-:W-:Y:S06]  /*1c730*/  HMMA.16816.F32.BF16 R28, R168.reuse, R156, R28 ;  /* 0x0000009ca81c723c */ /* 0x044fec000004181c */
[----:B------:R-:W-:Y:S01]  /*1c740*/  HMMA.16816.F32.BF16 R32, R168, R158, R32 ;  /* 0x0000009ea820723c */ /* 0x000fe20000041820 */
[----:B------:R-:W2:Y:S05]  /*1c750*/  LDSM.16.M88.4 R156, [R136] ;  /* 0x00000000889c783b */ /* 0x000eaa0000000200 */
        /* <DEDUP_REMOVED lines=13> */
[----:B------:R-:W3:Y:S01]  /*1c830*/  LDSM.16.M88.4 R176, [R196+0x4000] ;  /* 0x00400000c4b0783b */ /* 0x000ee20000000200 */
[C---:B----4-:R-:W-:Y:S06]  /*1c840*/  HMMA.16816.F32.BF16 R4, R160.reuse, R164, R4 ;  /* 0x000000a4a004723c */ /* 0x050fec0000041804 */
[C---:B------:R-:W-:Y:S06]  /*1c850*/  HMMA.16816.F32.BF16 R8, R160.reuse, R166, R8 ;  /* 0x000000a6a008723c */ /* 0x040fec0000041808 */
[C---:B-----5:R-:W-:Y:S06]  /*1c860*/  HMMA.16816.F32.BF16 R12, R160.reuse, R132, R12 ;  /* 0x00000084a00c723c */ /* 0x060fec000004180c */
[C---:B------:R-:W-:Y:S01]  /*1c870*/  HMMA.16816.F32.BF16 R16, R160.reuse, R134, R16 ;  /* 0x00000086a010723c */ /* 0x040fe20000041810 */
[----:B------:R-:W4:Y:S05]  /*1c880*/  LDSM.16.M88.4 R132, [R191+0x4800] ;  /* 0x00480000bf84783b */ /* 0x000f2a0000000200 */
[C---:B------:R-:W-:Y:S06]  /*1c890*/  HMMA.16816.F32.BF16 R20, R160.reuse, R152, R20 ;  /* 0x00000098a014723c */ /* 0x040fec0000041814 */
[C---:B------:R-:W-:Y:S06]  /*1c8a0*/  HMMA.16816.F32.BF16 R24, R160.reuse, R154, R24 ;  /* 0x0000009aa018723c */ /* 0x040fec0000041818 */
[C---:B--2---:R-:W-:Y:S06]  /*1c8b0*/  HMMA.16816.F32.BF16 R28, R160.reuse, R156, R28 ;  /* 0x0000009ca01c723c */ /* 0x044fec000004181c */
[----:B------:R-:W-:Y:S06]  /*1c8c0*/  HMMA.16816.F32.BF16 R32, R160, R158, R32 ;  /* 0x0000009ea020723c */ /* 0x000fec0000041820 */
[C---:B-1----:R-:W-:Y:S06]  /*1c8d0*/  HMMA.16816.F32.BF16 R4, R168.reuse, R172, R4 ;  /* 0x000000aca804723c */ /* 0x042fec0000041804 */
[C---:B------:R-:W-:Y:S06]  /*1c8e0*/  HMMA.16816.F32.BF16 R8, R168.reuse, R174, R8 ;  /* 0x000000aea808723c */ /* 0x040fec0000041808 */
[C---:B---3--:R-:W-:Y:S06]  /*1c8f0*/  HMMA.16816.F32.BF16 R12, R168.reuse, R140, R12 ;  /* 0x0000008ca80c723c */ /* 0x048fec000004180c */
[C---:B------:R-:W-:Y:S06]  /*1c900*/  HMMA.16816.F32.BF16 R16, R168.reuse, R142, R16 ;  /* 0x0000008ea810723c */ /* 0x040fec0000041810 */
[C---:B------:R-:W-:Y:S06]  /*1c910*/  HMMA.16816.F32.BF16 R20, R168.reuse, R144, R20 ;  /* 0x00000090a814723c */ /* 0x040fec0000041814 */
[C---:B------:R-:W-:Y:S06]  /*1c920*/  HMMA.16816.F32.BF16 R24, R168.reuse, R146, R24 ;  /* 0x00000092a818723c */ /* 0x040fec0000041818 */
[C---:B------:R-:W-:Y:S06]  /*1c930*/  HMMA.16816.F32.BF16 R28, R168.reuse, R148, R28 ;  /* 0x00000094a81c723c */ /* 0x040fec000004181c */
[----:B------:R-:W-:Y:S06]  /*1c940*/  HMMA.16816.F32.BF16 R32, R168, R150, R32 ;  /* 0x00000096a820723c */ /* 0x000fec0000041820 */
[C---:B------:R-:W-:Y:S05]  /*1c950*/  HMMA.16816.F32.BF16 R4, R176.reuse, R180, R4 ;  /* 0x000000b4b004723c */ /* 0x040fea0000041804 */
[----:B------:R-:W-:Y:S01]  /*1c960*/  IMAD.MOV.U32 R168, RZ, RZ, R226 ;  /* 0x000000ffffa87224 */ /* 0x000fe200078e00e2 */
[C---:B------:R-:W-:Y:S05]  /*1c970*/  HMMA.16816.F32.BF16 R8, R176.reuse, R182, R8 ;  /* 0x000000b6b008723c */ /* 0x040fea0000041808 */
[----:B------:R-:W-:Y:S01]  /*1c980*/  IMAD.MOV.U32 R169, RZ, RZ, R227 ;  /* 0x000000ffffa97224 */ /* 0x000fe200078e00e3 */
[C---:B----4-:R-:W-:Y:S06]  /*1c990*/  HMMA.16816.F32.BF16 R12, R176.reuse, R132, R12 ;  /* 0x00000084b00c723c */ /* 0x050fec000004180c */
[C---:B------:R-:W-:Y:S06]  /*1c9a0*/  HMMA.16816.F32.BF16 R16, R176.reuse, R134, R16 ;  /* 0x00000086b010723c */ /* 0x040fec0000041810 */
[-C--:B------:R-:W-:Y:S01]  /*1c9b0*/  FMUL.FTZ R174, R4, R224.reuse ;  /* 0x000000e004ae7220 */ /* 0x080fe20000410000 */
[-C--:B------:R-:W-:Y:S01]  /*1c9c0*/  FMUL.FTZ R172, R5, R224.reuse ;  /* 0x000000e005ac7220 */ /* 0x080fe20000410000 */
[-C--:B------:R-:W-:Y:S03]  /*1c9d0*/  FMUL.FTZ R170, R6, R224.reuse ;  /* 0x000000e006aa7220 */ /* 0x080fe60000410000 */
[-C--:B------:R-:W-:Y:S01]  /*1c9e0*/  FMUL.FTZ R160, R7, R224.reuse ;  /* 0x000000e007a07220 */ /* 0x080fe20000410000 */
[----:B------:R-:W1:Y:S01]  /*1c9f0*/  MUFU.TANH R174, R174 ;  /* 0x000000ae00ae7308 */ /* 0x000e620000002400 */
[----:B------:R-:W2:Y:S01]  /*1ca00*/  LDSM.16.M88.4 R4, [R191+0x5000] ;  /* 0x00500000bf04783b */ /* 0x000ea20000000200 */
[-C--:B------:R-:W-:Y:S01]  /*1ca10*/  FMUL.FTZ R8, R8, R224.reuse ;  /* 0x000000e008087220 */ /* 0x080fe20000410000 */
[-C--:B------:R-:W-:Y:S01]  /*1ca20*/  FMUL.FTZ R9, R9, R224.reuse ;  /* 0x000000e009097220 */ /* 0x080fe20000410000 */
[-C--:B------:R-:W-:Y:S01]  /*1ca30*/  FMUL.FTZ R10, R10, R224.reuse ;  /* 0x000000e00a0a7220 */ /* 0x080fe20000410000 */
[-C--:B------:R-:W-:Y:S01]  /*1ca40*/  FMUL.FTZ R11, R11, R224.reuse ;  /* 0x000000e00b0b7220 */ /* 0x080fe20000410000 */
[-C--:B------:R-:W-:Y:S01]  /*1ca50*/  FMUL.FTZ R12, R12, R224.reuse ;  /* 0x000000e00c0c7220 */ /* 0x080fe20000410000 */
[-C--:B------:R-:W-:Y:S03]  /*1ca60*/  FMUL.FTZ R13, R13, R224.reuse ;  /* 0x000000e00d0d7220 */ /* 0x080fe60000410000 */
[----:B------:R-:W3:Y:S01]  /*1ca70*/  MUFU.TANH R154, R8 ;  /* 0x00000008009a7308 */ /* 0x000ee20000002400 */
[-C--:B------:R-:W-:Y:S01]  /*1ca80*/  FMUL.FTZ R14, R14, R224.reuse ;  /* 0x000000e00e0e7220 */ /* 0x080fe20000410000 */
[-C--:B------:R-:W-:Y:S01]  /*1ca90*/  FMUL.FTZ R15, R15, R224.reuse ;  /* 0x000000e00f0f7220 */ /* 0x080fe20000410000 */
[-C--:B------:R-:W-:Y:S01]  /*1caa0*/  FMUL.FTZ R16, R16, R224.reuse ;  /* 0x000000e010107220 */ /* 0x080fe20000410000 */
[-C--:B------:R-:W-:Y:S01]  /*1cab0*/  FMUL.FTZ R17, R17, R224.reuse ;  /* 0x000000e011117220 */ /* 0x080fe20000410000 */
[-C--:B------:R-:W-:Y:S01]  /*1cac0*/  FMUL.FTZ R18, R18, R224.reuse ;  /* 0x000000e012127220 */ /* 0x080fe20000410000 */
[-C--:B------:R-:W-:Y:S04]  /*1cad0*/  FMUL.FTZ R19, R19, R224.reuse ;  /* 0x000000e013137220 */ /* 0x080fe80000410000 */
[----:B------:R-:W4:Y:S10]  /*1cae0*/  MUFU.TANH R150, R9 ;  /* 0x0000000900967308 */ /* 0x000f340000002400 */
[----:B------:R-:W1:Y:S10]  /*1caf0*/  MUFU.TANH R142, R10 ;  /* 0x0000000a008e7308 */ /* 0x000e740000002400 */
[----:B------:R5:W1:Y:S10]  /*1cb00*/  MUFU.TANH R165, R11 ;  /* 0x0000000b00a57308 */ /* 0x000a740000002400 */
[----:B------:R1:W1:Y:S01]  /*1cb10*/  MUFU.TANH R158, R160 ;  /* 0x000000a0009e7308 */ /* 0x0002620000002400 */
[C---:B--2---:R-:W-:Y:S06]  /*1cb20*/  HMMA.16816.F32.BF16 R20, R176.reuse, R4, R20 ;  /* 0x00000004b014723c */ /* 0x044fec0000041814 */
[C---:B------:R-:W-:Y:S03]  /*1cb30*/  HMMA.16816.F32.BF16 R24, R176.reuse, R6, R24 ;  /* 0x00000006b018723c */ /* 0x040fe60000041818 */
[----:B------:R-:W2:Y:S01]  /*1cb40*/  MUFU.TANH R172, R172 ;  /* 0x000000ac00ac7308 */ /* 0x000ea20000002400 */
[----:B-----5:R-:W5:Y:S02]  /*1cb50*/  LDSM.16.M88.4 R8, [R191+0x5800] ;  /* 0x00580000bf08783b */ /* 0x020f640000000200 */
[----:B------:R-:W-:Y:S07]  /*1cb60*/  DEPBAR.LE SB0, 0x0 ;  /* 0x000080000000791a */ /* 0x000fee0000000000 */
[----:B------:R-:W1:Y:S01]  /*1cb70*/  MUFU.TANH R170, R170 ;  /* 0x000000aa00aa7308 */ /* 0x000e620000002400 */
[----:B------:R-:W-:Y:S09]  /*1cb80*/  BAR.SYNC.DEFER_BLOCKING 0x0 ;  /* 0x0000000000007b1d */ /* 0x000ff20000010000 */
[----:B------:R1:W1:Y:S01]  /*1cb90*/  MUFU.TANH R146, R12 ;  /* 0x0000000c00927308 */ /* 0x0002620000002400 */
[-C--:B------:R-:W-:Y:S01]  /*1cba0*/  FMUL.FTZ R20, R20, R224.reuse ;  /* 0x000000e014147220 */ /* 0x080fe20000410000 */
[-C--:B------:R-:W-:Y:S01]  /*1cbb0*/  FMUL.FTZ R21, R21, R224.reuse ;  /* 0x000000e015157220 */ /* 0x080fe20000410000 */
[-C--:B------:R-:W-:Y:S01]  /*1cbc0*/  FMUL.FTZ R22, R22, R224.reuse ;  /* 0x000000e016167220 */ /* 0x080fe20000410000 */
[-C--:B------:R-:W-:Y:S01]  /*1cbd0*/  FMUL.FTZ R23, R23, R224.reuse ;  /* 0x000000e017177220 */ /* 0x080fe20000410000 */
[-C--:B------:R-:W-:Y:S01]  /*1cbe0*/  FMUL.FTZ R24, R24, R224.reuse ;  /* 0x000000e018187220 */ /* 0x080fe20000410000 */
[-C--:B------:R-:W-:Y:S04]  /*1cbf0*/  FMUL.FTZ R25, R25, R224.reuse ;  /* 0x000000e019197220 */ /* 0x080fe80000410000 */
[----:B------:R1:W1:Y:S01]  /*1cc00*/  MUFU.TANH R252, R13 ;  /* 0x0000000d00fc7308 */ /* 0x0002620000002400 */
[-C--:B------:R-:W-:Y:S01]  /*1cc10*/  FMUL.FTZ R26, R26, R224.reuse ;  /* 0x000000e01a1a7220 */ /* 0x080fe20000410000 */
[-C--:B------:R-:W-:Y:S08]  /*1cc20*/  FMUL.FTZ R27, R27, R224.reuse ;  /* 0x000000e01b1b7220 */ /* 0x080ff00000410000 */
[----:B------:R1:W1:Y:S10]  /*1cc30*/  MUFU.TANH R250, R14 ;  /* 0x0000000e00fa7308 */ /* 0x0002740000002400 */
[----:B------:R1:W1:Y:S01]  /*1cc40*/  MUFU.TANH R248, R15 ;  /* 0x0000000f00f87308 */ /* 0x0002620000002400 */
[C---:B-----5:R-:W-:Y:S06]  /*1cc50*/  HMMA.16816.F32.BF16 R28, R176.reuse, R8, R28 ;  /* 0x00000008b01c723c */ /* 0x060fec000004181c */
[----:B------:R-:W-:Y:S03]  /*1cc60*/  HMMA.16816.F32.BF16 R32, R176, R10, R32 ;  /* 0x0000000ab020723c */ /* 0x000fe60000041820 */
[----:B------:R1:W1:Y:S10]  /*1cc70*/  MUFU.TANH R180, R16 ;  /* 0x0000001000b47308 */ /* 0x0002740000002400 */
[----:B------:R1:W1:Y:S10]  /*1cc80*/  MUFU.TANH R246, R17 ;  /* 0x0000001100f67308 */ /* 0x0002740000002400 */
[----:B------:R1:W1:Y:S01]  /*1cc90*/  MUFU.TANH R182, R18 ;  /* 0x0000001200b67308 */ /* 0x0002620000002400 */
[-C--:B------:R-:W-:Y:S01]  /*1cca0*/  FMUL.FTZ R28, R28, R224.reuse ;  /* 0x000000e01c1c7220 */ /* 0x080fe20000410000 */
[-C--:B------:R-:W-:Y:S01]  /*1ccb0*/  FMUL.FTZ R29, R29, R224.reuse ;  /* 0x000000e01d1d7220 */ /* 0x080fe20000410000 */
[-C--:B------:R-:W-:Y:S01]  /*1ccc0*/  FMUL.FTZ R30, R30, R224.reuse ;  /* 0x000000e01e1e7220 */ /* 0x080fe20000410000 */
[-C--:B------:R-:W-:Y:S01]  /*1ccd0*/  FMUL.FTZ R31, R31, R224.reuse ;  /* 0x000000e01f1f7220 */ /* 0x080fe20000410000 */
[-C--:B------:R-:W-:Y:S05]  /*1cce0*/  FMUL.FTZ R32, R32, R224.reuse ;  /* 0x000000e020207220 */ /* 0x080fea0000410000 */
[----:B------:R1:W1:Y:S01]  /*1ccf0*/  MUFU.TANH R244, R19 ;  /* 0x0000001300f47308 */ /* 0x0002620000002400 */
[-C--:B------:R-:W-:Y:S01]  /*1cd00*/  FMUL.FTZ R33, R33, R224.reuse ;  /* 0x000000e021217220 */ /* 0x080fe20000410000 */
[-C--:B------:R-:W-:Y:S01]  /*1cd10*/  FMUL.FTZ R34, R34, R224.reuse ;  /* 0x000000e022227220 */ /* 0x080fe20000410000 */
[----:B------:R-:W-:Y:S07]  /*1cd20*/  FMUL.FTZ R35, R35, R224 ;  /* 0x000000e023237220 */ /* 0x000fee0000410000 */
[----:B------:R1:W1:Y:S10]  /*1cd30*/  MUFU.TANH R242, R20 ;  /* 0x0000001400f27308 */ /* 0x0002740000002400 */
        /* <DEDUP_REMOVED lines=14> */
[----:B------:R1:W1:Y:S01]  /*1ce20*/  MUFU.TANH R133, R35 ;  /* 0x0000002300857308 */ /* 0x0002620000002400 */
[----:B--234-:R-:W-:Y:S05]  /*1ce30*/  @!P0 BRA `(.L_x_1383) ;  /* 0x0000000c00108947 */ /* 0x01cfea0003800000 */
[----:B------:R-:W-:Y:S01]  /*1ce40*/  ISETP.NE.U32.AND P0, PT, R220, RZ, PT ;  /* 0x000000ffdc00720c */ /* 0x000fe20003f05070 */
[----:B------:R-:W-:Y:S03]  /*1ce50*/  BSSY B0, `(.L_x_1384) ;  /* 0x0000051000007945 */ /* 0x000fe60003800000 */
[----:B------:R-:W-:Y:S11]  /*1ce60*/  ISETP.NE.AND.EX P0, PT, R221, RZ, PT, P0 ;  /* 0x000000ffdd00720c */ /* 0x000ff60003f05300 */
[----:B------:R-:W-:Y:S02]  /*1ce70*/  @!UPT UIADD3 URZ, URZ, URZ, URZ ;  /* 0x0000003f3f3ff290 */ /* 0x000fe4000fffe03f */
[----:B------:R-:W-:Y:S05]  /*1ce80*/  @!P0 BRA `(.L_x_1385) ;  /* 0x00000004001c8947 */ /* 0x000fea0003800000 */
[----:B------:R-:W-:Y:S01]  /*1ce90*/  IMAD.SHL.U32 R11, R219, 0x40, RZ ;  /* 0x00000040db0b7824 */ /* 0x000fe200078e00ff */
[C---:B------:R-:W-:Y:S02]  /*1cea0*/  R2UR UR4, R138.reuse ;  /* 0x000000008a0472ca */ /* 0x040fe400000e0000 */
[----:B------:R-:W-:Y:S01]  /*1ceb0*/  R2UR UR5, R139 ;  /* 0x000000008b0572ca */ /* 0x000fe200000e0000 */
[C---:B------:R-:W-:Y:S01]  /*1cec0*/  VIADD R9, R11.reuse, 0xffffff80 ;  /* 0xffffff800b097836 */ /* 0x040fe20000000000 */
[C---:B------:R-:W-:Y:S01]  /*1ced0*/  R2UR UR10, R138.reuse ;  /* 0x000000008a0a72ca */ /* 0x040fe200000e0000 */
[----:B------:R-:W-:Y:S01]  /*1cee0*/  VIADD R11, R11, 0xffffffc0 ;  /* 0xffffffc00b0b7836 */ /* 0x000fe20000000000 */
        /* <DEDUP_REMOVED lines=12> */
[----:B------:R-:W-:Y:S02]  /*1cfb0*/  IABS R6, R11 ;  /* 0x0000000b00067213 */ /* 0x000fe40000000000 */
        /* <DEDUP_REMOVED lines=31> */
[-C--:B------:R-:W-:Y:S01]  /*1d1b0*/  LEA R18, P1, R9, R220.reuse, 0x2 ;  /* 0x000000dc09127211 */ /* 0x080fe200078210ff */
[----:B------:R-:W3:Y:S01]  /*1d1c0*/  LD.E.64 R10, desc[UR4][R2.64+0x38] ;  /* 0x00003804020a7980 */ /* 0x000ee2000c101b00 */
        /* <DEDUP_REMOVED lines=19> */
.L_x_1385:
[----:B------:R-:W-:Y:S02]  /*1d300*/  R2UR UR4, R138 ;  /* 0x000000008a0472ca */ /* 0x000fe400000e0000 */
[----:B------:R-:W-:Y:S11]  /*1d310*/  R2UR UR5, R139 ;  /* 0x000000008b0572ca */ /* 0x000ff600000e0000 */
[----:B------:R-:W-:Y:S02]  /*1d320*/  @!UPT UIADD3 URZ, URZ, URZ, URZ ;  /* 0x0000003f3f3ff290 */ /* 0x000fe4000fffe03f */
[----:B-1----:R-:W2:Y:S02]  /*1d330*/  LD.E R12, desc[UR4][R2.64+0x38] ;  /* 0x00003804020c7980 */ /* 0x002ea4000c101900 */
[----:B--2---:R-:W-:Y:S05]  /*1d340*/  IMAD.U32 R12, R12, -0x40, RZ ;  /* 0xffffffc00c0c7824 */ /* 0x004fea00078e00ff */
[----:B------:R-:W-:Y:S02]  /*1d350*/  SHF.R.S32.HI R6, RZ, 0x1f, R12 ;  /* 0x0000001fff067819 */ /* 0x000fe4000001140c */
.L_x_1386:
[----:B------:R-:W-:Y:S05]  /*1d360*/  BSYNC B0 ;  /* 0x0000000000007941 */ /* 0x000fea0003800000 */
.L_x_1384:
[----:B------:R-:W-:Y:S02]  /*1d370*/  @P4 R2UR UR4, R138 ;  /* 0x000000008a0442ca */ /* 0x000fe400000e0000 */
[C---:B------:R-:W-:Y:S02]  /*1d380*/  @P4 R2UR UR5, R139.reuse ;  /* 0x000000008b0542ca */ /* 0x040fe400000e0000 */
[----:B------:R-:W-:Y:S02]  /*1d390*/  LEA R14, P0, R12, R210, 0x1 ;  /* 0x000000d20c0e7211 */ /* 0x000fe400078008ff */
[----:B------:R-:W-:Y:S02]  /*1d3a0*/  @P3 R2UR UR8, R138 ;  /* 0x000000008a0832ca */ /* 0x000fe400000e0000 */
[-C--:B------:R-:W-:Y:S02]  /*1d3b0*/  LEA.HI.X R15, R12, R211.reuse, R6, 0x1, P0 ;  /* 0x000000d30c0f7211 */ /* 0x080fe400000f0c06 */
        /* <DEDUP_REMOVED lines=19> */
[CC--:B------:R-:W-:Y:S01]  /*1d4f0*/  @P4 LEA R12, P6, R7.reuse, R210.reuse, 0x1 ;  /* 0x000000d2070c4211 */ /* 0x0c0fe200078c08ff */
[--C-:B------:R-:W-:Y:S01]  /*1d500*/  IMAD.X R6, R6, 0x1, R209.reuse, P0 ;  /* 0x0000000106067824 */ /* 0x100fe200000e06d1 */
        /* <DEDUP_REMOVED lines=8> */
[CCC-:B------:R-:W-:Y:S02]  /*1d590*/  @P3 LEA.HI.X R11, R7.reuse, R211.reuse, R6.reuse, 0x1, P1 ;  /* 0x000000d3070b3211 */ /* 0x1c0fe400008f0c06 */
[C---:B------:R-:W-:Y:S01]  /*1d5a0*/  @P2 LEA R8, P0, R7.reuse, R210, 0x1 ;  /* 0x000000d207082211 */ /* 0x040fe200078008ff */
[----:B------:R-:W-:Y:S01]  /*1d5b0*/  @!PT LDS RZ, [RZ] ;  /* 0x00000000fffff984 */ /* 0x000fe20000000800 */
[----:B------:R-:W-:Y:S01]  /*1d5c0*/  @!PT LDS RZ, [RZ] ;  /* 0x00000000fffff984 */ /* 0x000fe20000000800 */
[----:B------:R-:W-:Y:S01]  /*1d5d0*/  @!PT LDS RZ, [RZ] ;  /* 0x00000000fffff984 */ /* 0x000fe20000000800 */
[----:B------:R2:W-:Y:S01]  /*1d5e0*/  @P4 LDGSTS.E.BYPASS.LTC128B.128 [R217+0x6800], desc[UR12][R12.64] ;  /* 0x068000000cd94fae */ /* 0x0005e2000b901d4c */
[C---:B------:R-:W-:Y:S02]  /*1d5f0*/  @P4 R2UR UR4, R138.reuse ;  /* 0x000000008a0442ca */ /* 0x040fe400000e0000 */
[-C--:B------:R-:W-:Y:S01]  /*1d600*/  @P2 LEA.HI.X R9, R7, R211.reuse, R6, 0x1, P0 ;  /* 0x000000d307092211 */ /* 0x080fe200000f0c06 */
        /* <DEDUP_REMOVED lines=26> */
[C---:B------:R-:W-:Y:S02]  /*1d7b0*/  @P2 LEA R16, P0, R5.reuse, R210, 0x1 ;  /* 0x000000d205102211 */ /* 0x040fe400078008ff */
[C---:B------:R-:W-:Y:S01]  /*1d7c0*/  @P4 R2UR UR10, R138.reuse ;  /* 0x000000008a0a42ca */ /* 0x040fe200000e0000 */
[----:B------:R2:W-:Y:S01]  /*1d7d0*/  @!P4 STS.128 [R217+0x7000], RZ ;  /* 0x007000ffd900c388 */ /* 0x0005e20000000c00 */
[-C--:B------:R-:W-:Y:S02]  /*1d7e0*/  @P2 LEA.HI.X R17, R5, R211.reuse, R6, 0x1, P0 ;  /* 0x000000d305112211 */ /* 0x080fe400000f0c06 */
        /* <DEDUP_REMOVED lines=41> */
.L_x_1383:
[----:B------:R-:W-:Y:S05]  /*1da80*/  BSYNC B1 ;  /* 0x0000000000017941 */ /* 0x000fea0003800000 */
.L_x_1382:
[----:B------:R-:W-:Y:S01]  /*1da90*/  R2UR UR4, R138 ;  /* 0x000000008a0472ca */ /* 0x000fe200000e0000 */
[----:B-12---:R-:W-:Y:S01]  /*1daa0*/  LDSM.16.MT88.4 R16, [R205+0xc000] ;  /* 0x00c00000cd10783b */ /* 0x006fe20000004200 */
        /* <DEDUP_REMOVED lines=13> */
[----:B------:R-:W-:Y:S04]  /*1db80*/  FMNMX.FTZ R5, R252, R5, !PT ;  /* 0x00000005fc057209 */ /* 0x000fe80007810000 */
[----:B------:R-:W-:Y:S04]  /*1db90*/  FMNMX.FTZ R5, R180, R5, !PT ;  /* 0x00000005b4057209 */ /* 0x000fe80007810000 */
[----:B------:R-:W-:Y:S04]  /*1dba0*/  FMNMX.FTZ R5, R246, R5, !PT ;  /* 0x00000005f6057209 */ /* 0x000fe80007810000 */
[----:B------:R-:W-:Y:S04]  /*1dbb0*/  FMNMX.FTZ R5, R242, R5, !PT ;  /* 0x00000005f2057209 */ /* 0x000fe80007810000 */
[----:B------:R-:W-:Y:S02]  /*1dbc0*/  FMNMX.FTZ R5, R240, R5, !PT ;  /* 0x00000005f0057209 */ /* 0x000fe40007810000 */
        /* <DEDUP_REMOVED lines=12> */
[----:B------:R-:W-:Y:S04]  /*1dc90*/  FMNMX.FTZ R3, R230, R3, !PT ;  /* 0x00000003e6037209 */ /* 0x000fe80007810000 */
[----:B------:R-:W-:Y:S04]  /*1dca0*/  FMNMX.FTZ R3, R228, R3, !PT ;  /* 0x00000003e4037209 */ /* 0x000fe80007810000 */
[----:B------:R-:W-:Y:S04]  /*1dcb0*/  FMNMX.FTZ R3, R162, R3, !PT ;  /* 0x00000003a2037209 */ /* 0x000fe80007810000 */
[----:B------:R-:W-:Y:S02]  /*1dcc0*/  FMNMX.FTZ R2, R160, R3, !PT ;  /* 0x00000003a0027209 */ /* 0x000fe40007810000 */
[----:B------:R-:W1:Y:S02]  /*1dcd0*/  SHFL.BFLY PT, R3, R6, 0x2, 0x1f ;  /* 0x0c401f0006037f89 */ /* 0x000e6400000e0000 */
[----:B------:R-:W-:Y:S04]  /*1dce0*/  FMNMX.FTZ R2, R135, R2, !PT ;  /* 0x0000000287027209 */ /* 0x000fe80007810000 */
[----:B------:R-:W-:Y:S05]  /*1dcf0*/  FMNMX.FTZ R7, R133, R2, !PT ;  /* 0x0000000285077209 */ /* 0x000fea0007810000 */
        /* <DEDUP_REMOVED lines=8> */
[----:B---3--:R-:W-:Y:S01]  /*1dd80*/  FMNMX.FTZ R3, R4, R3, !PT ;  /* 0x0000000304037209 */ /* 0x008fe20007810000 */
[C---:B--2---:R-:W-:Y:S04]  /*1dd90*/  FMUL.FTZ R151, R134.reuse, R132 ;  /* 0x0000008486977220 */ /* 0x044fe80000410000 */
[C---:B------:R-:W-:Y:S01]  /*1dda0*/  FMUL.FTZ R149, R134.reuse, R3 ;  /* 0x0000000386957220 */ /* 0x040fe20000410000 */
[C---:B------:R-:W-:Y:S01]  /*1ddb0*/  FMUL.FTZ R2, R134.reuse, R5 ;  /* 0x0000000586027220 */ /* 0x040fe20000410000 */
[----:B------:R-:W-:Y:S01]  /*1ddc0*/  FADD.FTZ R5, -R3, R0 ;  /* 0x0000000003057221 */ /* 0x000fe20000010100 */
[----:B------:R-:W-:Y:S02]  /*1ddd0*/  FSEL R151, R151, RZ, P0 ;  /* 0x000000ff97977208 */ /* 0x000fe40000000000 */
[----:B------:R-:W-:Y:S01]  /*1dde0*/  FSETP.NEU.FTZ.AND P0, PT, R3, -INF , PT ;  /* 0xff8000000300780b */ /* 0x000fe20003f1d000 */
[----:B------:R-:W-:Y:S01]  /*1ddf0*/  FMUL.FTZ R0, R134, R5 ;  /* 0x0000000586007220 */ /* 0x000fe20000410000 */
[----:B------:R-:W1:Y:S01]  /*1de00*/  MUFU.EX2 R2, R2 ;  /* 0x0000000200027308 */ /* 0x000e620000000800 */
[-CC-:B------:R-:W-:Y:S01]  /*1de10*/  FFMA.FTZ R177, R174, R134.reuse, -R151.reuse ;  /* 0x00000086aeb17223 */ /* 0x180fe20000010897 */
[----:B------:R-:W-:Y:S01]  /*1de20*/  FSEL R149, R149, RZ, P0 ;  /* 0x000000ff95957208 */ /* 0x000fe20000000000 */
[-CC-:B------:R-:W-:Y:S01]  /*1de30*/  FFMA.FTZ R174, R172, R134.reuse, -R151.reuse ;  /* 0x00000086acae7223 */ /* 0x180fe20000010897 */
[-CC-:B------:R-:W-:Y:S01]  /*1de40*/  FFMA.FTZ R173, R154, R134.reuse, -R151.reuse ;  /* 0x000000869aad7223 */ /* 0x180fe20000010897 */
[-C--:B------:R-:W-:Y:S01]  /*1de50*/  FFMA.FTZ R172, R150, R134.reuse, -R151 ;  /* 0x0000008696ac7223 */ /* 0x080fe20000010897 */
[----:B------:R-:W-:Y:S01]  /*1de60*/  LDSM.16.MT88.4 R152, [R204+0xf800] ;  /* 0x00f80000cc98783b */ /* 0x000fe20000004200 */
[-CC-:B------:R-:W-:Y:S01]  /*1de70*/  FFMA.FTZ R175, R170, R134.reuse, -R149.reuse ;  /* 0x00000086aaaf7223 */ /* 0x180fe20000010895 */
[-CC-:B------:R-:W-:Y:S01]  /*1de80*/  FFMA.FTZ R171, R158, R134.reuse, -R149.reuse ;  /* 0x000000869eab7223 */ /* 0x180fe20000010895 */
[-CC-:B------:R-:W-:Y:S01]  /*1de90*/  FFMA.FTZ R170, R142, R134.reuse, -R149.reuse ;  /* 0x000000868eaa7223 */ /* 0x180fe20000010895 */
[-C--:B------:R-:W-:Y:S01]  /*1dea0*/  FFMA.FTZ R137, R165, R134.reuse, -R149 ;  /* 0x00000086a5897223 */ /* 0x080fe20000010895 */
[----:B------:R-:W2:Y:S01]  /*1deb0*/  MUFU.EX2 R0, R0 ;  /* 0x0000000000007308 */ /* 0x000ea20000000800 */
[-C--:B------:R-:W-:Y:S01]  /*1dec0*/  FFMA.FTZ R176, R146, R134.reuse, -R151 ;  /* 0x0000008692b07223 */ /* 0x080fe20000010897 */
[-CC-:B------:R-:W-:Y:S01]  /*1ded0*/  FFMA.FTZ R178, R250, R134.reuse, -R149.reuse ;  /* 0x00000086fab27223 */ /* 0x180fe20000010895 */
[----:B------:R-:W3:Y:S01]  /*1dee0*/  LDSM.16.MT88.4 R140, [R202+0xc000] ;  /* 0x00c00000ca8c783b */ /* 0x000ee20000004200 */
[-CC-:B------:R-:W-:Y:S01]  /*1def0*/  FFMA.FTZ R181, R248, R134.reuse, -R149.reuse ;  /* 0x00000086f8b57223 */ /* 0x180fe20000010895 */
[--C-:B------:R-:W-:Y:S01]  /*1df00*/  FFMA.FTZ R182, R182, R134, -R149.reuse ;  /* 0x00000086b6b67223 */ /* 0x100fe20000010895 */
[C---:B-1----:R-:W-:Y:S01]  /*1df10*/  FMUL.FTZ R4, R2.reuse, R128 ;  /* 0x0000008002047220 */ /* 0x042fe20000410000 */
[C---:B------:R-:W-:Y:S03]  /*1df20*/  FMUL.FTZ R5, R2.reuse, R129 ;  /* 0x0000008102057220 */ /* 0x040fe60000410000 */
        /* <DEDUP_REMOVED lines=14> */
[C---:B------:R-:W-:Y:S01]  /*1e010*/  FMUL.FTZ R15, R0.reuse, R123 ;  /* 0x0000007b000f7220 */ /* 0x040fe20000410000 */
[C---:B------:R-:W-:Y:S03]  /*1e020*/  FMUL.FTZ R22, R0.reuse, R114 ;  /* 0x0000007200167220 */ /* 0x040fe60000410000 */
[----:B------:R-:W-:Y:S01]  /*1e030*/  MUFU.EX2 R175, R175 ;  /* 0x000000af00af7308 */ /* 0x000fe20000000800 */
[----:B------:R-:W2:Y:S01]  /*1e040*/  LDSM.16.MT88.4 R120, [R205+0xe000] ;  /* 0x00e00000cd78783b */ /* 0x000ea20000004200 */
[----:B------:R-:W-:Y:S01]  /*1e050*/  FMUL.FTZ R23, R0, R115 ;  /* 0x0000007300177220 */ /* 0x000fe20000410000 */
[----:B------:R-:W-:Y:S01]  /*1e060*/  FMUL.FTZ R29, R2, R105 ;  /* 0x00000069021d7220 */ /* 0x000fe20000410000 */
[C---:B------:R-:W-:Y:S01]  /*1e070*/  FMUL.FTZ R30, R0.reuse, R106 ;  /* 0x0000006a001e7220 */ /* 0x040fe20000410000 */
[----:B------:R-:W-:Y:S01]  /*1e080*/  FMUL.FTZ R31, R0, R107 ;  /* 0x0000006b001f7220 */ /* 0x000fe20000410000 */
[-CC-:B------:R-:W-:Y:S01]  /*1e090*/  FFMA.FTZ R227, R244, R134.reuse, -R149.reuse ;  /* 0x00000086f4e37223 */ /* 0x180fe20000010895 */
[-CC-:B------:R-:W-:Y:S03]  /*1e0a0*/  FFMA.FTZ R226, R238, R134.reuse, -R149.reuse ;  /* 0x00000086eee27223 */ /* 0x180fe60000010895 */
[----:B------:R-:W4:Y:S01]  /*1e0b0*/  MUFU.EX2 R171, R171 ;  /* 0x000000ab00ab7308 */ /* 0x000f220000000800 */
[----:B-1----:R-:W-:Y:S01]  /*1e0c0*/  F2FP.BF16.F32.PACK_AB R128, R174, R177 ;  /* 0x000000b1ae80723e */ /* 0x002fe200000010ff */
[----:B------:R-:W1:Y:S01]  /*1e0d0*/  LDSM.16.MT88.4 R104, [R204+0xe000] ;  /* 0x00e00000cc68783b */ /* 0x000e620000004200 */
[-CC-:B------:R-:W-:Y:S01]  /*1e0e0*/  FFMA.FTZ R231, R236, R134.reuse, -R149.reuse ;  /* 0x00000086ece77223 */ /* 0x180fe20000010895 */
[-CC-:B------:R-:W-:Y:S01]  /*1e0f0*/  FFMA.FTZ R230, R230, R134.reuse, -R149.reuse ;  /* 0x00000086e6e67223 */ /* 0x180fe20000010895 */
[-C--:B------:R-:W-:Y:S01]  /*1e100*/  FFMA.FTZ R235, R228, R134.reuse, -R149 ;  /* 0x00000086e4eb7223 */ /* 0x080fe20000010895 */
[-CC-:B------:R-:W-:Y:S01]  /*1e110*/  FFMA.FTZ R228, R166, R134.reuse, -R151.reuse ;  /* 0x00000086a6e47223 */ /* 0x180fe20000010897 */
[-CC-:B------:R-:W-:Y:S03]  /*1e120*/  FFMA.FTZ R237, R164, R134.reuse, -R151.reuse ;  /* 0x00000086a4ed7223 */ /* 0x180fe60000010897 */
[----:B------:R-:W-:Y:S01]  /*1e130*/  MUFU.EX2 R173, R173 ;  /* 0x000000ad00ad7308 */ /* 0x000fe20000000800 */
[-C--:B------:R-:W-:Y:S01]  /*1e140*/  FFMA.FTZ R236, R163, R134.reuse, -R151 ;  /* 0x00000086a3ec7223 */ /* 0x080fe20000010897 */
[----:B------:R-:W-:Y:S01]  /*1e150*/  LDSM.16.MT88.4 R112, [R205+0x10000] ;  /* 0x01000000cd70783b */ /* 0x000fe20000004200 */
[-CC-:B------:R-:W-:Y:S01]  /*1e160*/  FFMA.FTZ R239, R160, R134.reuse, -R149.reuse ;  /* 0x00000086a0ef7223 */ /* 0x180fe20000010895 */
[----:B------:R-:W-:Y:S01]  /*1e170*/  FFMA.FTZ R135, R135, R134, -R149 ;  /* 0x0000008687877223 */ /* 0x000fe20000010895 */
[C---:B------:R-:W-:Y:S01]  /*1e180*/  FMUL.FTZ R36, R2.reuse, R36 ;  /* 0x0000002402247220 */ /* 0x040fe20000410000 */
[----:B------:R-:W-:Y:S01]  /*1e190*/  FMUL.FTZ R37, R2, R37 ;  /* 0x0000002502257220 */ /* 0x000fe20000410000 */
[C---:B------:R-:W-:Y:S03]  /*1e1a0*/  FMUL.FTZ R38, R0.reuse, R38 ;  /* 0x0000002600267220 */ /* 0x040fe60000410000 */
[----:B------:R-:W5:Y:S01]  /*1e1b0*/  MUFU.EX2 R172, R172 ;  /* 0x000000ac00ac7308 */ /* 0x000f620000000800 */
[----:B----4-:R-:W-:Y:S01]  /*1e1c0*/  F2FP.BF16.F32.PACK_AB R129, R171, R175 ;  /* 0x000000afab81723e */ /* 0x010fe200000010ff */
        /* <DEDUP_REMOVED lines=8> */
[----:B------:R-:W-:Y:S01]  /*1e250*/  LDSM.16.MT88.4 R144, [R203+0xe800] ;  /* 0x00e80000cb90783b */ /* 0x000fe20000004200 */
[----:B------:R-:W-:Y:S01]  /*1e260*/  FMUL.FTZ R45, R2, R45 ;  /* 0x0000002d022d7220 */ /* 0x000fe20000410000 */
[C---:B------:R-:W-:Y:S01]  /*1e270*/  FMUL.FTZ R46, R0.reuse, R46 ;  /* 0x0000002e002e7220 */ /* 0x040fe20000410000 */
[----:B------:R-:W-:Y:S01]  /*1e280*/  FMUL.FTZ R47, R0, R47 ;  /* 0x0000002f002f7220 */ /* 0x000fe20000410000 */
[C---:B------:R-:W-:Y:S01]  /*1e290*/  FMUL.FTZ R48, R2.reuse, R48 ;  /* 0x0000003002307220 */ /* 0x040fe20000410000 */
[----:B------:R-:W-:Y:S03]  /*1e2a0*/  FMUL.FTZ R49, R2, R49 ;  /* 0x0000003102317220 */ /* 0x000fe60000410000 */
[----:B------:R-:W4:Y:S01]  /*1e2b0*/  MUFU.EX2 R137, R137 ;  /* 0x0000008900897308 */ /* 0x000f220000000800 */
[----:B-----5:R-:W-:Y:S01]  /*1e2c0*/  F2FP.BF16.F32.PACK_AB R130, R172, R173 ;  /* 0x000000adac82723e */ /* 0x020fe200000010ff */
[----:B------:R-:W-:Y:S01]  /*1e2d0*/  LDSM.16.MT88.4 R156, [R203+0xf800] ;  /* 0x00f80000cb9c783b */ /* 0x000fe20000004200 */
[C---:B------:R-:W-:Y:S01]  /*1e2e0*/  FMUL.FTZ R50, R0.reuse, R50 ;  /* 0x0000003200327220 */ /* 0x040fe20000410000 */
[----:B------:R-:W-:Y:S01]  /*1e2f0*/  FMUL.FTZ R51, R0, R51 ;  /* 0x0000003300337220 */ /* 0x000fe20000410000 */
[C---:B------:R-:W-:Y:S01]  /*1e300*/  FMUL.FTZ R52, R2.reuse, R52 ;  /* 0x0000003402347220 */ /* 0x040fe20000410000 */
[----:B------:R-:W-:Y:S01]  /*1e310*/  FMUL.FTZ R53, R2, R53 ;  /* 0x0000003502357220 */ /* 0x000fe20000410000 */
[C---:B------:R-:W-:Y:S01]  /*1e320*/  FMUL.FTZ R54, R0.reuse, R54 ;  /* 0x0000003600367220 */ /* 0x040fe20000410000 */
[----:B------:R-:W-:Y:S01]  /*1e330*/  FMUL.FTZ R55, R0, R55 ;  /* 0x0000003700377220 */ /* 0x000fe20000410000 */
[C---:B------:R-:W-:Y:S01]  /*1e340*/  FMUL.FTZ R56, R2.reuse, R56 ;  /* 0x0000003802387220 */ /* 0x040fe20000410000 */
[----:B------:R-:W-:Y:S01]  /*1e350*/  LDSM.16.MT88.4 R164, [R205+0x11800] ;  /* 0x01180000cda4783b */ /* 0x000fe20000004200 */
        /* <DEDUP_REMOVED lines=13> */
[C---:B------:R-:W-:Y:S01]  /*1e430*/  HMMA.16816.F32.BF16 R4, R128.reuse, R16, R4 ;  /* 0x000000108004723c */ /* 0x040fe20000041804 */
[----:B------:R-:W-:Y:S04]  /*1e440*/  MUFU.EX2 R176, R176 ;  /* 0x000000b000b07308 */ /* 0x000fe80000000800 */
[C---:B------:R-:W-:Y:S01]  /*1e450*/  FMUL.FTZ R69, R2.reuse, R69 ;  /* 0x0000004502457220 */ /* 0x040fe20000410000 */
[C---:B------:R-:W-:Y:S05]  /*1e460*/  HMMA.16816.F32.BF16 R8, R128.reuse, R18, R8 ;  /* 0x000000128008723c */ /* 0x040fea0000041808 */
[----:B------:R-:W-:Y:S01]  /*1e470*/  MUFU.EX2 R178, R178 ;  /* 0x000000b200b27308 */ /* 0x000fe20000000800 */
[----:B------:R-:W-:Y:S01]  /*1e480*/  ISETP.GT.AND P0, PT, R219, 0x1, PT ;  /* 0x00000001db00780c */ /* 0x000fe20003f04270 */
[C---:B------:R-:W-:Y:S01]  /*1e490*/  FMUL.FTZ R16, R2.reuse, R116 ;  /* 0x0000007402107220 */ /* 0x040fe20000410000 */
[C---:B------:R-:W-:Y:S03]  /*1e4a0*/  HMMA.16816.F32.BF16 R12, R128.reuse, R24, R12 ;  /* 0x00000018800c723c */ /* 0x040fe6000004180c */
[----:B------:R-:W-:Y:S01]  /*1e4b0*/  FMUL.FTZ R17, R2, R117 ;  /* 0x0000007502117220 */ /* 0x000fe20000410000 */
[C---:B------:R-:W-:Y:S01]  /*1e4c0*/  FMUL.FTZ R18, R0.reuse, R118 ;  /* 0x0000007600127220 */ /* 0x040fe20000410000 */
[----:B------:R-:W-:Y:S02]  /*1e4d0*/  FMUL.FTZ R19, R0, R119 ;  /* 0x0000007700137220 */ /* 0x000fe40000410000 */
[C---:B------:R-:W-:Y:S01]  /*1e4e0*/  FMUL.FTZ R24, R2.reuse, R108 ;  /* 0x0000006c02187220 */ /* 0x040fe20000410000 */
[----:B------:R-:W-:Y:S01]  /*1e4f0*/  LDSM.16.MT88.4 R116, [R203+0xc800] ;  /* 0x00c80000cb74783b */ /* 0x000fe20000004200 */
[----:B------:R-:W-:Y:S02]  /*1e500*/  MUFU.EX2 R181, R181 ;  /* 0x000000b500b57308 */ /* 0x000fe40000000800 */
[----:B------:R-:W-:Y:S01]  /*1e510*/  FMUL.FTZ R25, R2, R109 ;  /* 0x0000006d02197220 */ /* 0x000fe20000410000 */
[C---:B------:R-:W-:Y:S01]  /*1e520*/  FMUL.FTZ R70, R0.reuse, R70 ;  /* 0x0000004600467220 */ /* 0x040fe20000410000 */
[----:B------:R-:W-:Y:S01]  /*1e530*/  FMUL.FTZ R71, R0, R71 ;  /* 0x0000004700477220 */ /* 0x000fe20000410000 */
[C---:B------:R-:W-:Y:S03]  /*1e540*/  HMMA.16816.F32.BF16 R16, R128.reuse, R26, R16 ;  /* 0x0000001a8010723c */ /* 0x040fe60000041810 */
[C---:B------:R-:W-:Y:S01]  /*1e550*/  FMUL.FTZ R72, R2.reuse, R72 ;  /* 0x0000004802487220 */ /* 0x040fe20000410000 */
[----:B------:R-:W-:Y:S01]  /*1e560*/  FMUL.FTZ R73, R2, R73 ;  /* 0x0000004902497220 */ /* 0x000fe20000410000 */
[C---:B------:R-:W-:Y:S01]  /*1e570*/  FMUL.FTZ R74, R0.reuse, R74 ;  /* 0x0000004a004a7220 */ /* 0x040fe20000410000 */
[C---:B------:R-:W-:Y:S01]  /*1e580*/  HMMA.16816.F32.BF16 R20, R128.reuse, R32, R20 ;  /* 0x000000208014723c */ /* 0x040fe20000041814 */
[----:B------:R-:W-:Y:S04]  /*1e590*/  MUFU.EX2 R182, R182 ;  /* 0x000000b600b67308 */ /* 0x000fe80000000800 */
[C---:B------:R-:W-:Y:S01]  /*1e5a0*/  FMUL.FTZ R26, R0.reuse, R110 ;  /* 0x0000006e001a7220 */ /* 0x040fe20000410000 */
[----:B------:R-:W-:Y:S01]  /*1e5b0*/  FMUL.FTZ R27, R0, R111 ;  /* 0x0000006f001b7220 */ /* 0x000fe20000410000 */
[C---:B------:R-:W-:Y:S01]  /*1e5c0*/  FMUL.FTZ R32, R2.reuse, R100 ;  /* 0x0000006402207220 */ /* 0x040fe20000410000 */
[----:B------:R-:W4:Y:S03]  /*1e5d0*/  LDSM.16.MT88.4 R108, [R203+0xe000] ;  /* 0x00e00000cb6c783b */ /* 0x000f260000004200 */
[----:B------:R-:W-:Y:S01]  /*1e5e0*/  MUFU.EX2 R227, R227 ;  /* 0x000000e300e37308 */ /* 0x000fe20000000800 */
[----:B------:R-:W-:Y:S01]  /*1e5f0*/  FMUL.FTZ R33, R2, R101 ;  /* 0x0000006502217220 */ /* 0x000fe20000410000 */
[----:B------:R-:W-:Y:S01]  /*1e600*/  FMUL.FTZ R75, R0, R75 ;  /* 0x0000004b004b7220 */ /* 0x000fe20000410000 */
[C---:B------:R-:W-:Y:S03]  /*1e610*/  HMMA.16816.F32.BF16 R24, R128.reuse, R34, R24 ;  /* 0x000000228018723c */ /* 0x040fe60000041818 */
[C---:B------:R-:W-:Y:S01]  /*1e620*/  FMUL.FTZ R76, R2.reuse, R76 ;  /* 0x0000004c024c7220 */ /* 0x040fe20000410000 */
[----:B------:R-:W-:Y:S01]  /*1e630*/  FMUL.FTZ R77, R2, R77 ;  /* 0x0000004d024d7220 */ /* 0x000fe20000410000 */
[C---:B------:R-:W-:Y:S01]  /*1e640*/  FMUL.FTZ R78, R0.reuse, R78 ;  /* 0x0000004e004e7220 */ /* 0x040fe20000410000 */
[C---:B---3--:R-:W-:Y:S01]  /*1e650*/  HMMA.16816.F32.BF16 R28, R128.reuse, R140, R28 ;  /* 0x0000008c801c723c */ /* 0x048fe2000004181c */
[----:B------:R-:W-:Y:S04]  /*1e660*/  MUFU.EX2 R226, R226 ;  /* 0x000000e200e27308 */ /* 0x000fe80000000800 */
[C---:B------:R-:W-:Y:S01]  /*1e670*/  FMUL.FTZ R34, R0.reuse, R102 ;  /* 0x0000006600227220 */ /* 0x040fe20000410000 */
[C---:B------:R-:W-:Y:S01]  /*1e680*/  FMUL.FTZ R35, R0.reuse, R103 ;  /* 0x0000006700237220 */ /* 0x040fe20000410000 */
[----:B------:R-:W-:Y:S01]  /*1e690*/  FMUL.FTZ R79, R0, R79 ;  /* 0x0000004f004f7220 */ /* 0x000fe20000410000 */
[----:B------:R-:W3:Y:S03]  /*1e6a0*/  LDSM.16.MT88.4 R100, [R202+0xe000] ;  /* 0x00e00000ca64783b */ /* 0x000ee60000004200 */
[----:B------:R-:W-:Y:S01]  /*1e6b0*/  MUFU.EX2 R231, R231 ;  /* 0x000000e700e77308 */ /* 0x000fe20000000800 */
[C---:B------:R-:W-:Y:S01]  /*1e6c0*/  FMUL.FTZ R80, R2.reuse, R80 ;  /* 0x0000005002507220 */ /* 0x040fe20000410000 */
[----:B------:R-:W-:Y:S01]  /*1e6d0*/  FMUL.FTZ R81, R2, R81 ;  /* 0x0000005102517220 */ /* 0x000fe20000410000 */
[C---:B------:R-:W-:Y:S02]  /*1e6e0*/  HMMA.16816.F32.BF16 R32, R128.reuse, R142, R32 ;  /* 0x0000008e8020723c */ /* 0x040fe40000041820 */
[----:B------:R-:W-:Y:S01]  /*1e6f0*/  LDSM.16.MT88.4 R140, [R204+0xe800] ;  /* 0x00e80000cc8c783b */ /* 0x000fe20000004200 */
[C---:B------:R-:W-:Y:S01]  /*1e700*/  FMUL.FTZ R82, R0.reuse, R82 ;  /* 0x0000005200527220 */ /* 0x040fe20000410000 */
[----:B------:R-:W-:Y:S02]  /*1e710*/  FMUL.FTZ R83, R0, R83 ;  /* 0x0000005300537220 */ /* 0x000fe40000410000 */
[C---:B--2---:R-:W-:Y:S01]  /*1e720*/  HMMA.16816.F32.BF16 R36, R128.reuse, R120, R36 ;  /* 0x000000788024723c */ /* 0x044fe20000041824 */
[----:B------:R-:W-:Y:S04]  /*1e730*/  MUFU.EX2 R230, R230 ;  /* 0x000000e600e67308 */ /* 0x000fe80000000800 */
[C---:B------:R-:W-:Y:S01]  /*1e740*/  FMUL.FTZ R84, R2.reuse, R84 ;  /* 0x0000005402547220 */ /* 0x040fe20000410000 */
[C---:B------:R-:W-:Y:S01]  /*1e750*/  HMMA.16816.F32.BF16 R40, R128.reuse, R122, R40 ;  /* 0x0000007a8028723c */ /* 0x040fe20000041828 */
[----:B------:R-:W-:Y:S04]  /*1e760*/  LDSM.16.MT88.4 R120, [R202+0xc800] ;  /* 0x00c80000ca78783b */ /* 0x000fe80000004200 */
[----:B------:R-:W-:Y:S01]  /*1e770*/  MUFU.EX2 R235, R235 ;  /* 0x000000eb00eb7308 */ /* 0x000fe20000000800 */
[----:B------:R-:W-:Y:S01]  /*1e780*/  FMUL.FTZ R85, R2, R85 ;  /* 0x0000005502557220 */ /* 0x000fe20000410000 */
[C---:B-1----:R-:W-:Y:S04]  /*1e790*/  HMMA.16816.F32.BF16 R44, R128.reuse, R104, R44 ;  /* 0x00000068802c723c */ /* 0x042fe8000004182c */
[C---:B------:R-:W-:Y:S02]  /*1e7a0*/  FMUL.FTZ R86, R0.reuse, R86 ;  /* 0x0000005600567220 */ /* 0x040fe40000410000 */
[C---:B------:R-:W-:Y:S01]  /*1e7b0*/  HMMA.16816.F32.BF16 R48, R128.reuse, R106, R48 ;  /* 0x0000006a8030723c */ /* 0x040fe20000041830 */
[----:B------:R-:W1:Y:S01]  /*1e7c0*/  LDSM.16.MT88.4 R104, [R204+0x10000] ;  /* 0x01000000cc68783b */ /* 0x000e620000004200 */
[----:B------:R-:W-:Y:S03]  /*1e7d0*/  MUFU.EX2 R228, R228 ;  /* 0x000000e400e47308 */ /* 0x000fe60000000800 */
[----:B------:R-:W-:Y:S01]  /*1e7e0*/  FMUL.FTZ R87, R0, R87 ;  /* 0x0000005700577220 */ /* 0x000fe20000410000 */
[C---:B----4-:R-:W-:Y:S06]  /*1e7f0*/  HMMA.16816.F32.BF16 R52, R128.reuse, R108, R52 ;  /* 0x0000006c8034723c */ /* 0x050fec0000041834 */
[----:B------:R-:W-:Y:S01]  /*1e800*/  MUFU.EX2 R237, R237 ;  /* 0x000000ed00ed7308 */ /* 0x000fe20000000800 */
[-CC-:B------:R-:W-:Y:S01]  /*1e810*/  FFMA.FTZ R179, R252, R134.reuse, -R151.reuse ;  /* 0x00000086fcb37223 */ /* 0x180fe20000010897 */
[C---:B------:R-:W-:Y:S01]  /*1e820*/  HMMA.16816.F32.BF16 R56, R128.reuse, R110, R56 ;  /* 0x0000006e8038723c */ /* 0x040fe20000041838 */
[----:B------:R-:W-:Y:S02]  /*1e830*/  LDSM.16.MT88.4 R108, [R205+0xc800] ;  /* 0x00c80000cd6c783b */ /* 0x000fe40000004200 */
[-CC-:B------:R-:W-:Y:S03]  /*1e840*/  FFMA.FTZ R180, R180, R134.reuse, -R151.reuse ;  /* 0x00000086b4b47223 */ /* 0x180fe60000010897 */
[C---:B---3--:R-:W-:Y:S02]  /*1e850*/  HMMA.16816.F32.BF16 R60, R128.reuse, R100, R60 ;  /* 0x00000064803c723c */ /* 0x048fe4000004183c */
[----:B------:R-:W2:Y:S03]  /*1e860*/  MUFU.EX2 R179, R179 ;  /* 0x000000b300b37308 */ /* 0x000ea60000000800 */
[--C-:B------:R-:W-:Y:S01]  /*1e870*/  FFMA.FTZ R183, R246, R134, -R151.reuse ;  /* 0x00000086f6b77223 */ /* 0x100fe20000010897 */
[C---:B------:R-:W-:Y:S01]  /*1e880*/  HMMA.16816.F32.BF16 R64, R128.reuse, R102, R64 ;  /* 0x000000668040723c */ /* 0x040fe20000041840 */
[----:B------:R-:W3:Y:S05]  /*1e890*/  LDSM.16.MT88.4 R100, [R203+0x10000] ;  /* 0x01000000cb64783b */ /* 0x000eea0000004200 */
[----:B------:R-:W-:Y:S01]  /*1e8a0*/  MUFU.EX2 R180, R180 ;  /* 0x000000b400b47308 */ /* 0x000fe20000000800 */
[C---:B------:R-:W-:Y:S01]  /*1e8b0*/  FMUL.FTZ R88, R2.reuse, R88 ;  /* 0x0000005802587220 */ /* 0x040fe20000410000 */
[C---:B------:R-:W-:Y:S03]  /*1e8c0*/  HMMA.16816.F32.BF16 R68, R128.reuse, R112, R68 ;  /* 0x000000708044723c */ /* 0x040fe60000041844 */
[----:B------:R-:W-:Y:S03]  /*1e8d0*/  FMUL.FTZ R89, R2, R89 ;  /* 0x0000005902597220 */ /* 0x000fe60000410000 */
[C---:B------:R-:W-:Y:S01]  /*1e8e0*/  HMMA.16816.F32.BF16 R72, R128.reuse, R114, R72 ;  /* 0x000000728048723c */ /* 0x040fe20000041848 */
[----:B------:R-:W-:Y:S01]  /*1e8f0*/  LDSM.16.MT88.4 R112, [R204+0xc800] ;  /* 0x00c80000cc70783b */ /* 0x000fe20000004200 */
[----:B------:R-:W4:Y:S03]  /*1e900*/  MUFU.EX2 R183, R183 ;  /* 0x000000b700b77308 */ /* 0x000f260000000800 */
[C---:B------:R-:W-:Y:S01]  /*1e910*/  FMUL.FTZ R90, R0.reuse, R90 ;  /* 0x0000005a005a7220 */ /* 0x040fe20000410000 */
[C---:B-1----:R-:W-:Y:S06]  /*1e920*/  HMMA.16816.F32.BF16 R76, R128.reuse, R104, R76 ;  /* 0x00000068804c723c */ /* 0x042fec000004184c */
[----:B------:R-:W-:Y:S01]  /*1e930*/  MUFU.EX2 R239, R239 ;  /* 0x000000ef00ef7308 */ /* 0x000fe20000000800 */
[----:B------:R-:W-:Y:S01]  /*1e940*/  FMUL.FTZ R91, R0, R91 ;  /* 0x0000005b005b7220 */ /* 0x000fe20000410000 */
[C---:B------:R-:W-:Y:S01]  /*1e950*/  HMMA.16816.F32.BF16 R80, R128.reuse, R106, R80 ;  /* 0x0000006a8050723c */ /* 0x040fe20000041850 */
[----:B------:R-:W1:Y:S02]  /*1e960*/  LDSM.16.MT88.4 R104, [R202+0x10000] ;  /* 0x01000000ca68783b */ /* 0x000e640000004200 */
[C---:B------:R-:W-:Y:S01]  /*1e970*/  FMUL.FTZ R92, R2.reuse, R92 ;  /* 0x0000005c025c7220 */ /* 0x040fe20000410000 */
[----:B------:R-:W-:Y:S01]  /*1e980*/  FMUL.FTZ R93, R2, R93 ;  /* 0x0000005d025d7220 */ /* 0x000fe20000410000 */
[C---:B------:R-:W-:Y:S01]  /*1e990*/  FMUL.FTZ R94, R0.reuse, R94 ;  /* 0x0000005e005e7220 */ /* 0x040fe20000410000 */
[----:B------:R-:W-:Y:S02]  /*1e9a0*/  FMUL.FTZ R95, R0, R95 ;  /* 0x0000005f005f7220 */ /* 0x000fe40000410000 */
[----:B------:R-:W-:Y:S03]  /*1e9b0*/  MUFU.EX2 R236, R236 ;  /* 0x000000ec00ec7308 */ /* 0x000fe60000000800 */
[C---:B------:R-:W-:Y:S01]  /*1e9c0*/  FMUL.FTZ R96, R2.reuse, R96 ;  /* 0x0000006002607220 */ /* 0x040fe20000410000 */
[----:B------:R-:W-:Y:S01]  /*1e9d0*/  FMUL.FTZ R97, R2, R97 ;  /* 0x0000006102617220 */ /* 0x000fe20000410000 */
[C---:B------:R-:W-:Y:S01]  /*1e9e0*/  FMUL.FTZ R98, R0.reuse, R98 ;  /* 0x0000006200627220 */ /* 0x040fe20000410000 */
[----:B------:R-:W-:Y:S01]  /*1e9f0*/  FMUL.FTZ R99, R0, R99 ;  /* 0x0000006300637220 */ /* 0x000fe20000410000 */
[-CC-:B------:R-:W-:Y:S01]  /*1ea00*/  FFMA.FTZ R224, R242, R134.reuse, -R151.reuse ;  /* 0x00000086f2e07223 */ /* 0x180fe20000010897 */
[-CC-:B------:R-:W-:Y:S01]  /*1ea10*/  FFMA.FTZ R229, R240, R134.reuse, -R151.reuse ;  /* 0x00000086f0e57223 */ /* 0x180fe20000010897 */
[C---:B---3--:R-:W-:Y:S01]  /*1ea20*/  HMMA.16816.F32.BF16 R84, R128.reuse, R100, R84 ;  /* 0x000000648054723c */ /* 0x048fe20000041854 */
[----:B------:R-:W-:Y:S02]  /*1ea30*/  MUFU.EX2 R135, R135 ;  /* 0x0000008700877308 */ /* 0x000fe40000000800 */
[-C--:B------:R-:W-:Y:S01]  /*1ea40*/  FFMA.FTZ R233, R234, R134.reuse, -R151 ;  /* 0x00000086eae97223 */ /* 0x080fe20000010897 */
[-C--:B------:R-:W-:Y:S01]  /*1ea50*/  FFMA.FTZ R234, R162, R134.reuse, -R149 ;  /* 0x00000086a2ea7223 */ /* 0x080fe20000010895 */
[--C-:B------:R-:W-:Y:S01]  /*1ea60*/  FFMA.FTZ R232, R232, R134, -R151.reuse ;  /* 0x00000086e8e87223 */ /* 0x100fe20000010897 */
[C---:B------:R-:W-:Y:S05]  /*1ea70*/  HMMA.16816.F32.BF16 R88, R128.reuse, R102, R88 ;  /* 0x000000668058723c */ /* 0x040fea0000041858 */
[----:B------:R-:W-:Y:S01]  /*1ea80*/  MUFU.EX2 R224, R224 ;  /* 0x000000e000e07308 */ /* 0x000fe20000000800 */
[----:B--2---:R-:W-:Y:S01]  /*1ea90*/  F2FP.BF16.F32.PACK_AB R100, R179, R176 ;  /* 0x000000b0b364723e */ /* 0x004fe200000010ff */
[----:B------:R-:W-:Y:S01]  /*1eaa0*/  FFMA.FTZ R151, R161, R134, -R151 ;  /* 0x00000086a1977223 */ /* 0x000fe20000010897 */
[----:B------:R-:W-:Y:S01]  /*1eab0*/  F2FP.BF16.F32.PACK_AB R101, R181, R178 ;  /* 0x000000b2b565723e */ /* 0x000fe200000010ff */
[----:B------:R-:W-:Y:S02]  /*1eac0*/  LDSM.16.MT88.4 R160, [R202+0xf800] ;  /* 0x00f80000caa0783b */ /* 0x000fe40000004200 */
[----:B----4-:R-:W-:Y:S01]  /*1ead0*/  F2FP.BF16.F32.PACK_AB R102, R183, R180 ;  /* 0x000000b4b766723e */ /* 0x010fe200000010ff */
[----:B------:R-:W-:Y:S01]  /*1eae0*/  FFMA.FTZ R134, R133, R134, -R149 ;  /* 0x0000008685867223 */ /* 0x000fe20000010895 */
[----:B------:R-:W-:Y:S02]  /*1eaf0*/  F2FP.BF16.F32.PACK_AB R103, R227, R182 ;  /* 0x000000b6e367723e */ /* 0x000fe400000010ff */
[----:B------:R2:W-:Y:S01]  /*1eb00*/  MUFU.EX2 R241, R151 ;  /* 0x0000009700f17308 */ /* 0x0005e20000000800 */
[----:B------:R-:W-:Y:S01]  /*1eb10*/  FFMA.FTZ R177, R2, R225, R177 ;  /* 0x000000e102b17223 */ /* 0x000fe200000100b1 */
[----:B------:R-:W-:Y:S01]  /*1eb20*/  FFMA.FTZ R175, R0, R223, R175 ;  /* 0x000000df00af7223 */ /* 0x000fe200000100af */
[C---:B-1----:R-:W-:Y:S03]  /*1eb30*/  HMMA.16816.F32.BF16 R92, R128.reuse, R104, R92 ;  /* 0x00000068805c723c */ /* 0x042fe6000004185c */
[----:B------:R-:W-:Y:S04]  /*1eb40*/  FADD.FTZ R174, R174, R177 ;  /* 0x000000b1aeae7221 */ /* 0x000fe80000010000 */
[----:B------:R-:W1:Y:S01]  /*1eb50*/  MUFU.EX2 R229, R229 ;  /* 0x000000e500e57308 */ /* 0x000e620000000800 */
[----:B------:R-:W-:Y:S01]  /*1eb60*/  FADD.FTZ R175, R171, R175 ;  /* 0x000000afabaf7221 */ /* 0x000fe20000010000 */
[----:B------:R-:W-:Y:S01]  /*1eb70*/  HMMA.16816.F32.BF16 R96, R128, R106, R96 ;  /* 0x0000006a8060723c */ /* 0x000fe20000041860 */
[----:B------:R-:W3:Y:S02]  /*1eb80*/  LDSM.16.MT88.4 R104, [R202+0xe800] ;  /* 0x00e80000ca68783b */ /* 0x000ee40000004200 */
[----:B------:R-:W-:Y:S03]  /*1eb90*/  FADD.FTZ R170, R170, R175 ;  /* 0x000000afaaaa7221 */ /* 0x000fe60000010000 */
[C---:B------:R-:W-:Y:S02]  /*1eba0*/  HMMA.16816.F32.BF16 R4, R100.reuse, R108, R4 ;  /* 0x0000006c6404723c */ /* 0x040fe40000041804 */
[----:B------:R-:W-:Y:S01]  /*1ebb0*/  MUFU.EX2 R233, R233 ;  /* 0x000000e900e97308 */ /* 0x000fe20000000800 */
[----:B------:R-:W-:Y:S02]  /*1ebc0*/  LDSM.16.MT88.4 R128, [R202+0xd000] ;  /* 0x00d00000ca80783b */ /* 0x000fe40000004200 */
[----:B------:R-:W-:Y:S01]  /*1ebd0*/  FADD.FTZ R137, R137, R170 ;  /* 0x000000aa89897221 */ /* 0x000fe20000010000 */
[C---:B------:R-:W-:Y:S06]  /*1ebe0*/  HMMA.16816.F32.BF16 R8, R100.reuse, R110, R8 ;  /* 0x0000006e6408723c */ /* 0x040fec0000041808 */
[----:B------:R-:W4:Y:S01]  /*1ebf0*/  MUFU.EX2 R232, R232 ;  /* 0x000000e800e87308 */ /* 0x000f220000000800 */
[----:B------:R-:W5:Y:S01]  /*1ec00*/  LDSM.16.MT88.4 R108, [R205+0x10800] ;  /* 0x01080000cd6c783b */ /* 0x000f620000004200 */
[C---:B------:R-:W-:Y:S08]  /*1ec10*/  HMMA.16816.F32.BF16 R12, R100.reuse, R112, R12 ;  /* 0x00000070640c723c */ /* 0x040ff0000004180c */
[----:B------:R-:W4:Y:S01]  /*1ec20*/  MUFU.EX2 R234, R234 ;  /* 0x000000ea00ea7308 */ /* 0x000f220000000800 */
[C---:B------:R-:W-:Y:S01]  /*1ec30*/  HMMA.16816.F32.BF16 R16, R100.reuse, R114, R16 ;  /* 0x000000726410723c */ /* 0x040fe20000041810 */
[----:B------:R-:W4:Y:S02]  /*1ec40*/  LDSM.16.MT88.4 R112, [R204+0x10800] ;  /* 0x01080000cc70783b */ /* 0x000f240000004200 */
[----:B------:R-:W-:Y:S03]  /*1ec50*/  FADD.FTZ R178, R178, R137 ;  /* 0x00000089b2b27221 */ /* 0x000fe60000010000 */
[C---:B------:R-:W-:Y:S03]  /*1ec60*/  HMMA.16816.F32.BF16 R20, R100.reuse, R116, R20 ;  /* 0x000000746414723c */ /* 0x040fe60000041814 */
[----:B------:R-:W4:Y:S01]  /*1ec70*/  MUFU.EX2 R134, R134 ;  /* 0x0000008600867308 */ /* 0x000f220000000800 */
[----:B--2---:R-:W-:Y:S01]  /*1ec80*/  LDSM.16.MT88.4 R148, [R205+0xf800] ;  /* 0x00f80000cd94783b */ /* 0x004fe20000004200 */
[----:B------:R-:W-:Y:S01]  /*1ec90*/  MOV R137, R132 ;  /* 0x0000008400897202 */ /* 0x000fe20000000f00 */
[C---:B------:R-:W-:Y:S06]  /*1eca0*/  HMMA.16816.F32.BF16 R24, R100.reuse, R118, R24 ;  /* 0x000000766418723c */ /* 0x040fec0000041818 */
[----:B------:R-:W2:Y:S01]  /*1ecb0*/  LDSM.16.MT88.4 R116, [R203+0x10800] ;  /* 0x01080000cb74783b */ /* 0x000ea20000004200 */
[C---:B------:R-:W-:Y:S04]  /*1ecc0*/  HMMA.16816.F32.BF16 R28, R100.reuse, R120, R28 ;  /* 0x00000078641c723c */ /* 0x040fe8000004181c */
[----:B------:R-:W-:Y:S02]  /*1ecd0*/  FADD.FTZ R181, R181, R178 ;  /* 0x000000b2b5b57221 */ /* 0x000fe40000010000 */
[C---:B------:R-:W-:Y:S01]  /*1ece0*/  HMMA.16816.F32.BF16 R32, R100.reuse, R122, R32 ;  /* 0x0000007a6420723c */ /* 0x040fe20000041820 */
[----:B------:R-:W-:Y:S04]  /*1ecf0*/  LDSM.16.MT88.4 R120, [R205+0xd000] ;  /* 0x00d00000cd78783b */ /* 0x000fe80000004200 */
        /* <DEDUP_REMOVED lines=13> */
[----:B------:R-:W3:Y:S05]  /*1edd0*/  LDSM.16.MT88.4 R104, [R202+0x10800] ;  /* 0x01080000ca68783b */ /* 0x000eea0000004200 */
[C---:B-----5:R-:W-:Y:S06]  /*1ede0*/  HMMA.16816.F32.BF16 R68, R100.reuse, R108, R68 ;  /* 0x0000006c6444723c */ /* 0x060fec0000041844 */
[C---:B------:R-:W-:Y:S05]  /*1edf0*/  HMMA.16816.F32.BF16 R72, R100.reuse, R110, R72 ;  /* 0x0000006e6448723c */ /* 0x040fea0000041848 */
[----:B-1----:R-:W-:Y:S01]  /*1ee00*/  F2FP.BF16.F32.PACK_AB R108, R229, R224 ;  /* 0x000000e0e56c723e */ /* 0x002fe200000010ff */
[C---:B----4-:R-:W-:Y:S05]  /*1ee10*/  HMMA.16816.F32.BF16 R76, R100.reuse, R112, R76 ;  /* 0x00000070644c723c */ /* 0x050fea000004184c */
[----:B------:R-:W-:Y:S01]  /*1ee20*/  F2FP.BF16.F32.PACK_AB R109, R231, R226 ;  /* 0x000000e2e76d723e */ /* 0x000fe200000010ff */
[C---:B------:R-:W-:Y:S01]  /*1ee30*/  HMMA.16816.F32.BF16 R80, R100.reuse, R114, R80 ;  /* 0x000000726450723c */ /* 0x040fe20000041850 */
[----:B------:R-:W1:Y:S04]  /*1ee40*/  LDSM.16.MT88.4 R112, [R203+0xd000] ;  /* 0x00d00000cb70783b */ /* 0x000e680000004200 */
[----:B------:R-:W-:Y:S01]  /*1ee50*/  F2FP.BF16.F32.PACK_AB R110, R232, R233 ;  /* 0x000000e9e86e723e */ /* 0x000fe200000010ff */
[C---:B--2---:R-:W-:Y:S05]  /*1ee60*/  HMMA.16816.F32.BF16 R84, R100.reuse, R116, R84 ;  /* 0x000000746454723c */ /* 0x044fea0000041854 */
[----:B------:R-:W-:Y:S01]  /*1ee70*/  F2FP.BF16.F32.PACK_AB R111, R235, R230 ;  /* 0x000000e6eb6f723e */ /* 0x000fe200000010ff */
[C---:B------:R-:W-:Y:S01]  /*1ee80*/  HMMA.16816.F32.BF16 R88, R100.reuse, R118, R88 ;  /* 0x000000766458723c */ /* 0x040fe20000041858 */
[----:B------:R-:W2:Y:S04]  /*1ee90*/  LDSM.16.MT88.4 R116, [R204+0xf000] ;  /* 0x00f00000cc74783b */ /* 0x000ea80000004200 */
[----:B------:R-:W-:Y:S01]  /*1eea0*/  FADD.FTZ R226, R226, R227 ;  /* 0x000000e3e2e27221 */ /* 0x000fe20000010000 */
[C---:B---3--:R-:W-:Y:S05]  /*1eeb0*/  HMMA.16816.F32.BF16 R92, R100.reuse, R104, R92 ;  /* 0x00000068645c723c */ /* 0x048fea000004185c */
[----:B------:R-:W-:Y:S01]  /*1eec0*/  FADD.FTZ R231, R231, R226 ;  /* 0x000000e2e7e77221 */ /* 0x000fe20000010000 */
[----:B------:R-:W-:Y:S01]  /*1eed0*/  HMMA.16816.F32.BF16 R96, R100, R106, R96 ;  /* 0x0000006a6460723c */ /* 0x000fe20000041860 */
[----:B------:R-:W3:Y:S04]  /*1eee0*/  LDSM.16.MT88.4 R100, [R202+0xf000] ;  /* 0x00f00000ca64783b */ /* 0x000ee80000004200 */
[----:B------:R-:W-:Y:S01]  /*1eef0*/  FADD.FTZ R230, R230, R231 ;  /* 0x000000e7e6e67221 */ /* 0x000fe20000010000 */
[C---:B------:R-:W-:Y:S03]  /*1ef00*/  HMMA.16816.F32.BF16 R4, R108.reuse, R120, R4 ;  /* 0x000000786c04723c */ /* 0x040fe60000041804 */
[----:B------:R-:W4:Y:S02]  /*1ef10*/  LDSM.16.MT88.4 R104, [R205+0x11000] ;  /* 0x01100000cd68783b */ /* 0x000f240000004200 */
[----:B------:R-:W-:Y:S01]  /*1ef20*/  FADD.FTZ R235, R235, R230 ;  /* 0x000000e6ebeb7221 */ /* 0x000fe20000010000 */
[C---:B------:R-:W-:Y:S05]  /*1ef30*/  HMMA.16816.F32.BF16 R8, R108.reuse, R122, R8 ;  /* 0x0000007a6c08723c */ /* 0x040fea0000041808 */
[----:B------:R-:W-:Y:S01]  /*1ef40*/  LDSM.16.MT88.4 R120, [R202+0x11000] ;  /* 0x01100000ca78783b */ /* 0x000fe20000004200 */
[C---:B------:R-:W-:Y:S06]  /*1ef50*/  HMMA.16816.F32.BF16 R12, R108.reuse, R124, R12 ;  /* 0x0000007c6c0c723c */ /* 0x040fec000004180c */
[C---:B------:R-:W-:Y:S01]  /*1ef60*/  HMMA.16816.F32.BF16 R16, R108.reuse, R126, R16 ;  /* 0x0000007e6c10723c */ /* 0x040fe20000041810 */
[----:B------:R-:W-:Y:S05]  /*1ef70*/  LDSM.16.MT88.4 R124, [R205+0xd800] ;  /* 0x00d80000cd7c783b */ /* 0x000fea0000004200 */
[C---:B-1----:R-:W-:Y:S06]  /*1ef80*/  HMMA.16816.F32.BF16 R20, R108.reuse, R112, R20 ;  /* 0x000000706c14723c */ /* 0x042fec0000041814 */
[C---:B------:R-:W-:Y:S01]  /*1ef90*/  HMMA.16816.F32.BF16 R24, R108.reuse, R114, R24 ;  /* 0x000000726c18723c */ /* 0x040fe20000041818 */
[----:B------:R-:W1:Y:S05]  /*1efa0*/  LDSM.16.MT88.4 R112, [R204+0x11000] ;  /* 0x01100000cc70783b */ /* 0x000e6a0000004200 */
[C---:B------:R-:W-:Y:S06]  /*1efb0*/  HMMA.16816.F32.BF16 R28, R108.reuse, R128, R28 ;  /* 0x000000806c1c723c */ /* 0x040fec000004181c */
[C---:B------:R-:W-:Y:S06]  /*1efc0*/  HMMA.16816.F32.BF16 R32, R108.reuse, R130, R32 ;  /* 0x000000826c20723c */ /* 0x040fec0000041820 */
[C---:B------:R-:W-:Y:S06]  /*1efd0*/  HMMA.16816.F32.BF16 R36, R108.reuse, R140, R36 ;  /* 0x0000008c6c24723c */ /* 0x040fec0000041824 */
[C---:B------:R-:W-:Y:S05]  /*1efe0*/  HMMA.16816.F32.BF16 R40, R108.reuse, R142, R40 ;  /* 0x0000008e6c28723c */ /* 0x040fea0000041828 */
[----:B------:R-:W-:Y:S01]  /*1eff0*/  F2FP.BF16.F32.PACK_AB R140, R237, R228 ;  /* 0x000000e4ed8c723e */ /* 0x000fe200000010ff */
[C---:B--2---:R-:W-:Y:S05]  /*1f000*/  HMMA.16816.F32.BF16 R44, R108.reuse, R116, R44 ;  /* 0x000000746c2c723c */ /* 0x044fea000004182c */
[----:B------:R-:W-:Y:S01]  /*1f010*/  F2FP.BF16.F32.PACK_AB R141, R239, R234 ;  /* 0x000000eaef8d723e */ /* 0x000fe200000010ff */
[C---:B------:R-:W-:Y:S01]  /*1f020*/  HMMA.16816.F32.BF16 R48, R108.reuse, R118, R48 ;  /* 0x000000766c30723c */ /* 0x040fe20000041830 */
[----:B------:R-:W2:Y:S04]  /*1f030*/  LDSM.16.MT88.4 R116, [R203+0x11000] ;  /* 0x01100000cb74783b */ /* 0x000ea80000004200 */
[----:B------:R-:W-:Y:S01]  /*1f040*/  F2FP.BF16.F32.PACK_AB R142, R241, R236 ;  /* 0x000000ecf18e723e */ /* 0x000fe200000010ff */
[C---:B------:R-:W-:Y:S05]  /*1f050*/  HMMA.16816.F32.BF16 R52, R108.reuse, R144, R52 ;  /* 0x000000906c34723c */ /* 0x040fea0000041834 */
[----:B------:R-:W-:Y:S01]  /*1f060*/  F2FP.BF16.F32.PACK_AB R143, R134, R135 ;  /* 0x00000087868f723e */ /* 0x000fe200000010ff */
        /* <DEDUP_REMOVED lines=8> */
[C---:B----4-:R-:W-:Y:S05]  /*1f0f0*/  HMMA.16816.F32.BF16 R68, R108.reuse, R104, R68 ;  /* 0x000000686c44723c */ /* 0x050fea0000041844 */
[----:B------:R-:W-:Y:S01]  /*1f100*/  FADD.FTZ R223, R134, R135 ;  /* 0x0000008786df7221 */ /* 0x000fe20000010000 */
[C---:B------:R-:W-:Y:S01]  /*1f110*/  HMMA.16816.F32.BF16 R72, R108.reuse, R106, R72 ;  /* 0x0000006a6c48723c */ /* 0x040fe20000041848 */
[----:B------:R-:W4:Y:S05]  /*1f120*/  LDSM.16.MT88.4 R104, [R203+0xd800] ;  /* 0x00d80000cb68783b */ /* 0x000f2a0000004200 */
[C---:B-1----:R-:W-:Y:S06]  /*1f130*/  HMMA.16816.F32.BF16 R76, R108.reuse, R112, R76 ;  /* 0x000000706c4c723c */ /* 0x042fec000004184c */
[C---:B------:R-:W-:Y:S06]  /*1f140*/  HMMA.16816.F32.BF16 R80, R108.reuse, R114, R80 ;  /* 0x000000726c50723c */ /* 0x040fec0000041850 */
[C---:B--2---:R-:W-:Y:S06]  /*1f150*/  HMMA.16816.F32.BF16 R84, R108.reuse, R116, R84 ;  /* 0x000000746c54723c */ /* 0x044fec0000041854 */
[C---:B------:R-:W-:Y:S06]  /*1f160*/  HMMA.16816.F32.BF16 R88, R108.reuse, R118, R88 ;  /* 0x000000766c58723c */ /* 0x040fec0000041858 */
[C---:B------:R-:W-:Y:S06]  /*1f170*/  HMMA.16816.F32.BF16 R92, R108.reuse, R120, R92 ;  /* 0x000000786c5c723c */ /* 0x040fec000004185c */
[----:B------:R-:W-:Y:S06]  /*1f180*/  HMMA.16816.F32.BF16 R96, R108, R122, R96 ;  /* 0x0000007a6c60723c */ /* 0x000fec0000041860 */
[C---:B------:R-:W-:Y:S01]  /*1f190*/  HMMA.16816.F32.BF16 R128, R140.reuse, R124, R4 ;  /* 0x0000007c8c80723c */ /* 0x040fe20000041804 */
[----:B------:R-:W1:Y:S05]  /*1f1a0*/  LDSM.16.MT88.4 R4, [R204+0x11800] ;  /* 0x01180000cc04783b */ /* 0x000e6a0000004200 */
[C---:B------:R-:W-:Y:S03]  /*1f1b0*/  HMMA.16816.F32.BF16 R124, R140.reuse, R126, R8 ;  /* 0x0000007e8c7c723c */ /* 0x040fe60000041808 */
[----:B------:R-:W2:Y:S03]  /*1f1c0*/  LDSM.16.MT88.4 R8, [R203+0x11800] ;  /* 0x01180000cb08783b */ /* 0x000ea60000004200 */
[C---:B---3--:R-:W-:Y:S05]  /*1f1d0*/  HMMA.16816.F32.BF16 R120, R140.reuse, R100, R12 ;  /* 0x000000648c78723c */ /* 0x048fea000004180c */
[----:B------:R-:W3:Y:S01]  /*1f1e0*/  LDSM.16.MT88.4 R12, [R202+0x11800] ;  /* 0x01180000ca0c783b */ /* 0x000ee20000004200 */
[C---:B------:R-:W-:Y:S06]  /*1f1f0*/  HMMA.16816.F32.BF16 R116, R140.reuse, R102, R16 ;  /* 0x000000668c74723c */ /* 0x040fec0000041810 */
[C---:B----4-:R-:W-:Y:S05]  /*1f200*/  HMMA.16816.F32.BF16 R112, R140.reuse, R104, R20 ;  /* 0x000000688c70723c */ /* 0x050fea0000041814 */
[----:B------:R-:W-:Y:S01]  /*1f210*/  FADD.FTZ R17, R173, R174 ;  /* 0x000000aead117221 */ /* 0x000fe20000010000 */
[C---:B------:R-:W-:Y:S05]  /*1f220*/  HMMA.16816.F32.BF16 R108, R140.reuse, R106, R24 ;  /* 0x0000006a8c6c723c */ /* 0x040fea0000041818 */
        /* <DEDUP_REMOVED lines=16> */
[----:B------:R-:W-:Y:S01]  /*1f330*/  IADD3 R0, R219, -0x1, RZ ;  /* 0xffffffffdb007810 */ /* 0x000fe20007ffe0ff */
        /* <DEDUP_REMOVED lines=8> */
[C---:B-1----:R-:W-:Y:S05]  /*1f3c0*/  HMMA.16816.F32.BF16 R76, R140.reuse, R4, R76 ;  /* 0x000000048c4c723c */ /* 0x042fea000004184c */
[----:B------:R-:W-:Y:S01]  /*1f3d0*/  MOV R219, R0 ;  /* 0x0000000000db7202 */ /* 0x000fe20000000f00 */
[C---:B------:R-:W-:Y:S05]  /*1f3e0*/  HMMA.16816.F32.BF16 R80, R140.reuse, R6, R80 ;  /* 0x000000068c50723c */ /* 0x040fea0000041850 */
[----:B------:R-:W-:Y:S01]  /*1f3f0*/  FADD.FTZ R225, R241, R236 ;  /* 0x000000ecf1e17221 */ /* 0x000fe20000010000 */
[C---:B--2---:R-:W-:Y:S05]  /*1f400*/  HMMA.16816.F32.BF16 R84, R140.reuse, R8, R84 ;  /* 0x000000088c54723c */ /* 0x044fea0000041854 */
[----:B------:R-:W-:Y:S01]  /*1f410*/  MOV R0, R3 ;  /* 0x0000000300007202 */ /* 0x000fe20000000f00 */
[C---:B------:R-:W-:Y:S06]  /*1f420*/  HMMA.16816.F32.BF16 R88, R140.reuse, R10, R88 ;  /* 0x0000000a8c58723c */ /* 0x040fec0000041858 */
[C---:B---3--:R-:W-:Y:S06]  /*1f430*/  HMMA.16816.F32.BF16 R92, R140.reuse, R12, R92 ;  /* 0x0000000c8c5c723c */ /* 0x048fec000004185c */
[----:B------:R-:W-:Y:S01]  /*1f440*/  HMMA.16816.F32.BF16 R96, R140, R14, R96 ;  /* 0x0000000e8c60723c */ /* 0x000fe20000041860 */
[----:B------:R-:W-:Y:S11]  /*1f450*/  @!UPT UIADD3 URZ, URZ, URZ, URZ ;  /* 0x0000003f3f3ff290 */ /* 0x000ff6000fffe03f */
[----:B------:R-:W-:Y:S01]  /*1f460*/  @!UPT UIADD3 URZ, URZ, URZ, URZ ;  /* 0x0000003f3f3ff290 */ /* 0x000fe2000fffe03f */
[----:B------:R-:W-:Y:S11]  /*1f470*/  @P0 BRA `(.L_x_1387) ;  /* 0xffffffbc00b40947 */ /* 0x000ff6000383ffff */
.L_x_1378:
        /* <DEDUP_REMOVED lines=14> */
.L_x_1404:
        /* <DEDUP_REMOVED lines=277> */
.L_x_1390:
        /* <DEDUP_REMOVED lines=8> */
.L_x_1391:
[----:B------:R-:W-:Y:S05]  /*20730*/  BSYNC B0 ;  /* 0x0000000000007941 */ /* 0x000fea0003800000 */
.L_x_1389:
[----:B------:R-:W1:Y:S01]  /*20740*/  S2R R4, SR_TID.X ;  /* 0x0000000000047919 */ /* 0x000e620000002100 */
[C---:B------:R-:W-:Y:S02]  /*20750*/  R2UR UR8, R10.reuse ;  /* 0x000000000a0872ca */ /* 0x040fe400000e0000 */
[C---:B------:R-:W-:Y:S02]  /*20760*/  R2UR UR9, R11.reuse ;  /* 0x000000000b0972ca */ /* 0x040fe400000e0000 */
[----:B------:R-:W-:Y:S02]  /*20770*/  R2UR UR4, R10 ;  /* 0x000000000a0472ca */ /* 0x000fe400000e0000 */
[----:B------:R-:W-:Y:S02]  /*20780*/  R2UR UR5, R11 ;  /* 0x000000000b0572ca */ /* 0x000fe400000e0000 */
[----:B------:R-:W-:Y:S02]  /*20790*/  LOP3.LUT R15, R12, 0xffffffe0, RZ, 0xc0, !PT ;  /* 0xffffffe00c0f7812 */ /* 0x000fe400078ec0ff */
[----:B------:R-:W-:-:S03]  /*207a0*/  SHF.R.S32.HI R13, RZ, 0x1f, R14 ;  /* 0x0000001fff0d7819 */ /* 0x000fc6000001140e */
[----:B------:R-:W-:Y:S01]  /*207b0*/  IMAD.IADD R15, R2, 0x1, -R15 ;  /* 0x00000001020f7824 */ /* 0x000fe200078e0a0f */
[----:B------:R-:W-:Y:S01]  /*207c0*/  LEA.HI R13, R13, R14, RZ, 0x2 ;  /* 0x0000000e0d0d7211 */ /* 0x000fe200078f10ff */
[----:B------:R2:W5:Y:S03]  /*207d0*/  LD.E.64 R70, desc[UR8][R6.64+0x70] ;  /* 0x0000700806467980 */ /* 0x000566000c101b00 */
[----:B------:R-:W-:Y:S01]  /*207e0*/  LOP3.LUT R13, R13, 0xffffffc, RZ, 0xc0, !PT ;  /* 0x0ffffffc0d0d7812 */ /* 0x000fe200078ec0ff */
        /* <DEDUP_REMOVED lines=43> */
.L_x_1393:
[----:B------:R-:W-:Y:S05]  /*20aa0*/  BSYNC B0 ;  /* 0x0000000000007941 */ /* 0x000fea0003800000 */
.L_x_1392:
[----:B------:R-:W-:Y:S02]  /*20ab0*/  LEA.HI R5, R5, R2, RZ, 0x3 ;  /* 0x0000000205057211 */ /* 0x000fe400078f18ff */
[----:B------:R-:W-:Y:S02]  /*20ac0*/  R2UR UR4, R10 ;  /* 0x000000000a0472ca */ /* 0x000fe400000e0000 */
[----:B------:R-:W-:Y:S02]  /*20ad0*/  LOP3.LUT R5, R5, 0xfffffff8, RZ, 0xc0, !PT ;  /* 0xfffffff805057812 */ /* 0x000fe400078ec0ff */
[----:B------:R-:W-:-:S03]  /*20ae0*/  R2UR UR5, R11 ;  /* 0x000000000b0572ca */ /* 0x000fc600000e0000 */
[----:B------:R-:W-:-:S04]  /*20af0*/  IMAD.IADD R5, R2, 0x1, -R5 ;  /* 0x0000000102057824 */ /* 0x000fc800078e0a05 */
[----:B------:R-:W-:Y:S02]  /*20b00*/  IMAD.SHL.U32 R62, R5, 0x8, RZ ;  /* 0x00000008053e7824 */ /* 0x000fe400078e00ff */
[----:B------:R-:W-:-:S03]  /*20b10*/  IMAD.SHL.U32 R215, R215, 0x40, RZ ;  /* 0x00000040d7d77824 */ /* 0x000fc600078e00ff */
[--C-:B------:R-:W-:Y:S01]  /*20b20*/  SHF.R.S32.HI R63, RZ, 0x1f, R62.reuse ;  /* 0x0000001fff3f7819 */ /* 0x100fe2000001143e */
[-C--:B---3--:R-:W-:Y:S01]  /*20b30*/  IMAD R60, R69, R215.reuse, RZ ;  /* 0x000000d7453c7224 */ /* 0x088fe200078e02ff */
[----:B------:R-:W-:Y:S01]  /*20b40*/  SHF.R.S32.HI R9, RZ, 0x1f, R215 ;  /* 0x0000001fff097819 */ /* 0x000fe200000114d7 */
[----:B--2---:R2:W5:Y:S01]  /*20b50*/  LD.E R6, desc[UR4][R6.64+0xc0] ;  /* 0x0000c00406067980 */ /* 0x004562000c101900 */
[----:B------:R-:W-:Y:S01]  /*20b60*/  LEA.HI R3, R3, R4, RZ, 0x3 ;  /* 0x0000000403037211 */ /* 0x000fe200078f18ff */
[C---:B------:R-:W-:Y:S01]  /*20b70*/  IMAD.WIDE.U32 R64, R68.reuse, R215, R62 ;  /* 0x000000d744407225 */ /* 0x040fe200078e003e */
[----:B------:R-:W-:Y:S01]  /*20b80*/  SHF.R.S32.HI R5, RZ, 0x1f, R213 ;  /* 0x0000001fff057819 */ /* 0x000fe200000114d5 */
[----:B------:R-:W-:Y:S02]  /*20b90*/  BSSY B0, `(.L_x_1394) ;  /* 0x000002b000007945 */ /* 0x000fe40003800000 */
[----:B------:R-:W-:Y:S01]  /*20ba0*/  IMAD R9, R68, R9, R60 ;  /* 0x0000000944097224 */ /* 0x000fe200078e023c */
[----:B------:R-:W-:Y:S01]  /*20bb0*/  IADD3 R8, P0, R8, R64, RZ ;  /* 0x0000004008087210 */ /* 0x000fe20007f1e0ff */
[----:B------:R-:W-:-:S02]  /*20bc0*/  IMAD.IADD R216, R216, 0x1, -R215 ;  /* 0x00000001d8d87824 */ /* 0x000fc400078e0ad7 */
[----:B------:R-:W-:Y:S01]  /*20bd0*/  IMAD R2, R67, R213, RZ ;  /* 0x000000d543027224 */ /* 0x000fe200078e02ff */
[----:B------:R-:W-:-:S03]  /*20be0*/  IADD3.X R9, R0, R65, R9, P0, !PT ;  /* 0x0000004100097210 */ /* 0x000fc600007fe409 */
[C---:B------:R-:W-:Y:S02]  /*20bf0*/  IMAD R2, R66.reuse, R5, R2 ;  /* 0x0000000542027224 */ /* 0x040fe400078e0202 */
[----:B------:R-:W-:-:S04]  /*20c00*/  IMAD.WIDE.U32 R66, R66, R213, R8 ;  /* 0x000000d542427225 */ /* 0x000fc800078e0008 */
[----:B------:R-:W-:Y:S01]  /*20c10*/  IMAD.IADD R65, R67, 0x1, R2 ;  /* 0x0000000143417824 */ /* 0x000fe200078e0202 */
[----:B--2---:R-:W-:Y:S02]  /*20c20*/  SHF.R.S32.HI R7, RZ, 0x3, R3 ;  /* 0x00000003ff077819 */ /* 0x004fe40000011403 */
[----:B------:R-:W-:Y:S02]  /*20c30*/  LOP3.LUT R3, R3, 0xfffffff8, RZ, 0xc0, !PT ;  /* 0xfffffff803037812 */ /* 0x000fe400078ec0ff */
[C---:B------:R-:W-:Y:S01]  /*20c40*/  ISETP.GE.AND P0, PT, R7.reuse, R216, PT ;  /* 0x000000d80700720c */ /* 0x040fe20003f06270 */
[C---:B------:R-:W-:Y:S01]  /*20c50*/  VIADD R5, R7.reuse, 0x10 ;  /* 0x0000001007057836 */ /* 0x040fe20000000000 */
[----:B------:R-:W-:Y:S01]  /*20c60*/  IADD3 R61, R7, 0x20, RZ ;  /* 0x00000020073d7810 */ /* 0x000fe20007ffe0ff */
[----:B------:R-:W-:-:S03]  /*20c70*/  IMAD.IADD R3, R4, 0x1, -R3 ;  /* 0x0000000104037824 */ /* 0x000fc600078e0a03 */
[-C--:B------:R-:W-:Y:S01]  /*20c80*/  ISETP.GE.AND P3, PT, R5, R216.reuse, PT ;  /* 0x000000d80500720c */ /* 0x080fe20003f66270 */
[----:B------:R-:W-:Y:S01]  /*20c90*/  VIADD R5, R7, 0x30 ;  /* 0x0000003007057836 */ /* 0x000fe20000000000 */
[----:B------:R-:W-:Y:S01]  /*20ca0*/  ISETP.GE.AND P2, PT, R61, R216, PT ;  /* 0x000000d83d00720c */ /* 0x000fe20003f46270 */
[----:B------:R-:W-:-:S03]  /*20cb0*/  IMAD.SHL.U32 R3, R3, 0x8, RZ ;  /* 0x0000000803037824 */ /* 0x000fc600078e00ff */
[----:B------:R-:W-:Y:S01]  /*20cc0*/  ISETP.GE.AND P1, PT, R5, R216, PT ;  /* 0x000000d80500720c */ /* 0x000fe20003f26270 */
[C---:B------:R-:W-:Y:S01]  /*20cd0*/  VIADD R9, R3.reuse, 0x40 ;  /* 0x0000004003097836 */ /* 0x040fe20000000000 */
[----:B------:R-:W-:Y:S02]  /*20ce0*/  SHF.R.S32.HI R5, RZ, 0x1f, R7 ;  /* 0x0000001fff057819 */ /* 0x000fe40000011407 */
[----:B------:R-:W-:Y:S01]  /*20cf0*/  IADD3 R3, R3, 0x80, RZ ;  /* 0x0000008003037810 */ /* 0x000fe20007ffe0ff */
[----:B------:R-:W-:Y:S08]  /*20d00*/  @P0 BRA `(.L_x_1395) ;  /* 0x00000000004c0947 */ /* 0x000ff00003800000 */
[-C--:B-----5:R-:W-:Y:S01]  /*20d10*/  ISETP.GE.AND P6, PT, R62, R6.reuse, PT ;  /* 0x000000063e00720c */ /* 0x0a0fe20003fc6270 */
        /* <DEDUP_REMOVED lines=18> */
.L_x_1395:
[----:B------:R-:W-:Y:S05]  /*20e40*/  BSYNC B0 ;  /* 0x0000000000007941 */ /* 0x000fea0003800000 */
.L_x_1394:
[----:B------:R-:W-:Y:S04]  /*20e50*/  BSSY B0, `(.L_x_1396) ;  /* 0x0000018000007945 */ /* 0x000fe80003800000 */
[----:B------:R-:W-:Y:S05]  /*20e60*/  @P3 BRA `(.L_x_1397) ;  /* 0x0000000000583947 */ /* 0x000fea0003800000 */
[----:B-12---:R-:W-:Y:S01]  /*20e70*/  IADD3 R23, P4, R7, 0x10, RZ ;  /* 0x0000001007177810 */ /* 0x006fe20007f9e0ff */
[----:B------:R-:W-:Y:S01]  /*20e80*/  IMAD.MOV.U32 R36, RZ, RZ, R66 ;  /* 0x000000ffff247224 */ /* 0x000fe200078e0042 */
[-C--:B-----5:R-:W-:Y:S01]  /*20e90*/  ISETP.GE.AND P5, PT, R62, R6.reuse, PT ;  /* 0x000000063e00720c */ /* 0x0a0fe20003fa6270 */
        /* <DEDUP_REMOVED lines=19> */
.L_x_1397:
[----:B------:R-:W-:Y:S05]  /*20fd0*/  BSYNC B0 ;  /* 0x0000000000007941 */ /* 0x000fea0003800000 */
.L_x_1396:
[----:B------:R-:W-:Y:S04]  /*20fe0*/  BSSY B0, `(.L_x_1398) ;  /* 0x0000018000007945 */ /* 0x000fe80003800000 */
[----:B------:R-:W-:Y:S05]  /*20ff0*/  @P2 BRA `(.L_x_1399) ;  /* 0x0000000000582947 */ /* 0x000fea0003800000 */
[----:B-1-3--:R-:W-:Y:S01]  /*21000*/  IADD3 R19, P3, R7, 0x20, RZ ;  /* 0x0000002007137810 */ /* 0x00afe20007f7e0ff */
[----:B--2---:R-:W-:Y:S01]  /*21010*/  IMAD.MOV.U32 R20, RZ, RZ, R66 ;  /* 0x000000ffff147224 */ /* 0x004fe200078e0042 */
        /* <DEDUP_REMOVED lines=20> */
.L_x_1399:
[----:B------:R-:W-:Y:S05]  /*21160*/  BSYNC B0 ;  /* 0x0000000000007941 */ /* 0x000fea0003800000 */
.L_x_1398:
[----:B------:R-:W-:-:S04]  /*21170*/  MOV R213, 0x0 ;  /* 0x0000000000d57802 */ /* 0x000fc80000000f00 */
[----:B-12345:R-:W-:Y:S05]  /*21180*/  @P1 RET.REL.NODEC R212 `(_ZN5flash24flash_fwd_splitkv_kernelI23Flash_fwd_kernel_traitsILi192ELi64ELi64ELi4ELb0ELb0EN7cutlass10bfloat16_tE19Flash_kernel_traitsILi192ELi64ELi64ELi4ES3_EELb1ELb0ELb0ELb0ELb0ELb1ELb0ELb1EEEvNS_16Flash_fwd_paramsE) ;  /* 0xfffffdecd49c1950 */ /* 0x03efea0003c3ffff */
[----:B------:R-:W-:Y:S01]  /*21190*/  IADD3 R7, P0, R7, 0x30, RZ ;  /* 0x0000003007077810 */ /* 0x000fe20007f1e0ff */
[----:B------:R-:W-:Y:S01]  /*211a0*/  IMAD.MOV.U32 R8, RZ, RZ, R66 ;  /* 0x000000ffff087224 */ /* 0x000fe200078e0042 */
[-C--:B------:R-:W-:Y:S01]  /*211b0*/  ISETP.GE.AND P2, PT, R62, R6.reuse, PT ;  /* 0x000000063e00720c */ /* 0x080fe20003f46270 */
[----:B------:R-:W-:Y:S01]  /*211c0*/  IMAD.MOV.U32 R213, RZ, RZ, 0x0 ;  /* 0x00000000ffd57424 */ /* 0x000fe200078e00ff */
[-C--:B------:R-:W-:Y:S01]  /*211d0*/  ISETP.GE.AND P1, PT, R9, R6.reuse, PT ;  /* 0x000000060900720c */ /* 0x080fe20003f26270 */
[----:B------:R-:W-:Y:S01]  /*211e0*/  IMAD.X R5, RZ, RZ, R5, P0 ;  /* 0x000000ffff057224 */ /* 0x000fe200000e0605 */
[----:B------:R-:W-:Y:S01]  /*211f0*/  ISETP.GE.AND P0, PT, R3, R6, PT ;  /* 0x000000060300720c */ /* 0x000fe20003f06270 */
[----:B------:R-:W-:Y:S02]  /*21200*/  IMAD.MOV.U32 R9, RZ, RZ, R65 ;  /* 0x000000ffff097224 */ /* 0x000fe400078e0041 */
[----:B------:R-:W-:Y:S02]  /*21210*/  IMAD R5, R5, R68, RZ ;  /* 0x0000004405057224 */ /* 0x000fe400078e02ff */
[----:B------:R-:W-:-:S04]  /*21220*/  IMAD.WIDE.U32 R8, R68, R7, R8 ;  /* 0x0000000744087225 */ /* 0x000fc800078e0008 */
[----:B------:R-:W-:Y:S01]  /*21230*/  IMAD R5, R69, R7, R5 ;  /* 0x0000000745057224 */ /* 0x000fe200078e0205 */
[C---:B------:R-:W-:Y:S02]  /*21240*/  @!P2 R2UR UR8, R10.reuse ;  /* 0x000000000a08a2ca */ /* 0x040fe400000e0000 */
[----:B------:R-:W-:Y:S01]  /*21250*/  @!P2 R2UR UR9, R11 ;  /* 0x000000000b09a2ca */ /* 0x000fe200000e0000 */
[----:B------:R-:W-:Y:S01]  /*21260*/  IMAD.IADD R5, R9, 0x1, R5 ;  /* 0x0000000109057824 */ /* 0x000fe200078e0205 */
[----:B------:R-:W-:Y:S02]  /*21270*/  @!P1 R2UR UR4, R10 ;  /* 0x000000000a0492ca */ /* 0x000fe400000e0000 */
[----:B------:R-:W-:Y:S02]  /*21280*/  @!P1 R2UR UR5, R11 ;  /* 0x000000000b0592ca */ /* 0x000fe400000e0000 */
[----:B------:R-:W-:-:S04]  /*21290*/  LEA R2, P3, R8, R70, 0x1 ;  /* 0x0000004608027211 */ /* 0x000fc800078608ff */
[----:B------:R-:W-:-:S05]  /*212a0*/  LEA.HI.X R3, R8, R71, R5, 0x1, P3 ;  /* 0x0000004708037211 */ /* 0x000fca00018f0c05 */
[----:B------:R-:W-:Y:S04]  /*212b0*/  @!P2 ST.E.128 desc[UR8][R2.64], R40 ;  /* 0x000000280200a985 */ /* 0x000fe8000c101d08 */
[----:B------:R1:W-:Y:S02]  /*212c0*/  @!P1 ST.E.128 desc[UR4][R2.64+0x80], R24 ;  /* 0x0000801802009985 */ /* 0x0003e4000c101d04 */
[----:B-1----:R-:W-:Y:S05]  /*212d0*/  @P0 RET.REL.NODEC R212 `(_ZN5flash24flash_fwd_splitkv_kernelI23Flash_fwd_kernel_traitsILi192ELi64ELi64ELi4ELb0ELb0EN7cutlass10bfloat16_tE19Flash_kernel_traitsILi192ELi64ELi64ELi4ES3_EELb1ELb0ELb0ELb0ELb0ELb1ELb0ELb1EEEvNS_16Flash_fwd_paramsE) ;  /* 0xfffffdecd4480950 */ /* 0x002fea0003c3ffff */
[----:B------:R-:W-:Y:S01]  /*212e0*/  R2UR UR4, R10 ;  /* 0x000000000a0472ca */ /* 0x000fe200000e0000 */
[----:B------:R-:W-:Y:S01]  /*212f0*/  IMAD.MOV.U32 R213, RZ, RZ, 0x0 ;  /* 0x00000000ffd57424 */ /* 0x000fe200078e00ff */
[----:B------:R-:W-:-:S13]  /*21300*/  R2UR UR5, R11 ;  /* 0x000000000b0572ca */ /* 0x000fda00000e0000 */
[----:B------:R1:W-:Y:S02]  /*21310*/  ST.E.128 desc[UR4][R2.64+0x100], R56 ;  /* 0x0001003802007985 */ /* 0x0003e4000c101d04 */
[----:B-1----:R-:W-:Y:S05]  /*21320*/  RET.REL.NODEC R212 `(_ZN5flash24flash_fwd_splitkv_kernelI23Flash_fwd_kernel_traitsILi192ELi64ELi64ELi4ELb0ELb0EN7cutlass10bfloat16_tE19Flash_kernel_traitsILi192ELi64ELi64ELi4ES3_EELb1ELb0ELb0ELb0ELb0ELb1ELb0ELb1EEEvNS_16Flash_fwd_paramsE) ;  /* 0xfffffdecd4347950 */ /* 0x002fea0003c3ffff */
.L_x_1388:
[----:B------:R-:W-:Y:S01]  /*21330*/  MOV R5, 0x2 ;  /* 0x0000000200057802 */ /* 0x000fe20000000f00 */
[----:B------:R-:W-:Y:S01]  /*21340*/  IMAD.MOV.U32 R0, RZ, RZ, 0x1f ;  /* 0x0000001fff007424 */ /* 0x000fe200078e00ff */
[----:B------:R-:W-:-:S07]  /*21350*/  MOV R2, 0xffffffff ;  /* 0xffffffff00027802 */ /* 0x000fce0000000f00 */
[----:B-1---5:R-:W-:Y:S05]  /*21360*/  WARPSYNC.COLLECTIVE R2, `(.L_x_1400) ;  /* 0x0000000002087348 */ /* 0x022fea0003c00000 */
[----:B------:R2:W3:Y:S02]  /*21370*/  SHFL.BFLY P0, R13, R225, R5, R0 ;  /* 0x0c000005e10d7389 */ /* 0x0004e40000000000 */
[----:B-123-5:R-:W-:Y:S01]  /*21380*/  ENDCOLLECTIVE ;  /* 0x000000000000791b */ /* 0x02efe20003800000 */
.L_x_1400:
[----:B------:R-:W-:Y:S02]  /*21390*/  IMAD.MOV.U32 R8, RZ, RZ, R13 ;  /* 0x000000ffff087224 */ /* 0x000fe400078e000d */
[----:B------:R-:W-:Y:S02]  /*213a0*/  IMAD.MOV.U32 R5, RZ, RZ, 0x1 ;  /* 0x00000001ff057424 */ /* 0x000fe400078e00ff */
[----:B------:R-:W-:-:S05]  /*213b0*/  FADD.FTZ R9, R8, R225 ;  /* 0x000000e108097221 */ /* 0x000fca0000010000 */
[----:B------:R-:W-:-:S07]  /*213c0*/  MOV R225, R9 ;  /* 0x0000000900e17202 */ /* 0x000fce0000000f00 */
[----:B------:R-:W-:Y:S05]  /*213d0*/  WARPSYNC.COLLECTIVE R2, `(.L_x_1401) ;  /* 0x0000000002087348 */ /* 0x000fea0003c00000 */
[----:B------:R1:W2:Y:S02]  /*213e0*/  SHFL.BFLY P0, R13, R225, R5, R0 ;  /* 0x0c000005e10d7389 */ /* 0x0002a40000000000 */
[----:B-12---:R-:W-:Y:S01]  /*213f0*/  ENDCOLLECTIVE ;  /* 0x000000000000791b */ /* 0x006fe20003800000 */
.L_x_1401:
[----:B------:R-:W-:Y:S01]  /*21400*/  MOV R225, R223 ;  /* 0x000000df00e17202 */ /* 0x000fe20000000f00 */
[----:B------:R-:W-:Y:S01]  /*21410*/  IMAD.MOV.U32 R5, RZ, RZ, 0x2 ;  /* 0x00000002ff057424 */ /* 0x000fe200078e00ff */
[----:B------:R-:W-:-:S07]  /*21420*/  MOV R8, R13 ;  /* 0x0000000d00087202 */ /* 0x000fce0000000f00 */
[----:B------:R-:W-:Y:S05]  /*21430*/  WARPSYNC.COLLECTIVE R2, `(.L_x_1402) ;  /* 0x0000000002087348 */ /* 0x000fea0003c00000 */
[----:B------:R1:W2:Y:S02]  /*21440*/  SHFL.BFLY P0, R13, R225, R5, R0 ;  /* 0x0c000005e10d7389 */ /* 0x0002a40000000000 */
[----:B-12---:R-:W-:Y:S01]  /*21450*/  ENDCOLLECTIVE ;  /* 0x000000000000791b */ /* 0x006fe20003800000 */
.L_x_1402:
[----:B------:R-:W-:Y:S01]  /*21460*/  FADD.FTZ R8, R9, R8 ;  /* 0x0000000809087221 */ /* 0x000fe20000010000 */
[----:B------:R-:W-:Y:S01]  /*21470*/  FADD.FTZ R12, R13, R223 ;  /* 0x000000df0d0c7221 */ /* 0x000fe20000010000 */
[----:B------:R-:W-:-:S04]  /*21480*/  MOV R5, 0x1 ;  /* 0x0000000100057802 */ /* 0x000fc80000000f00 */
[----:B------:R-:W-:-:S07]  /*21490*/  MOV R225, R12 ;  /* 0x0000000c00e17202 */ /* 0x000fce0000000f00 */
[----:B------:R-:W-:Y:S05]  /*214a0*/  WARPSYNC.COLLECTIVE R2, `(.L_x_1403) ;  /* 0x0000000002087348 */ /* 0x000fea0003c00000 */
[----:B------:R1:W2:Y:S02]  /*214b0*/  SHFL.BFLY P0, R13, R225, R5, R0 ;  /* 0x0c000005e10d7389 */ /* 0x0002a40000000000 */
[----:B-12---:R-:W-:Y:S01]  /*214c0*/  ENDCOLLECTIVE ;  /* 0x000000000000791b */ /* 0x006fe20003800000 */
.L_x_1403:
[----:B------:R-:W-:Y:S05]  /*214d0*/  BRA `(.L_x_1404) ;  /* 0xffffffe000207947 */ /* 0x000fea000383ffff */
.L_x_1405:
        /* <DEDUP_REMOVED lines=10> */
.L_x_4455:


//--------------------- .text._ZN5flash24flash_fwd_splitkv_kernelI23Flash_fwd_kernel_traitsILi192ELi64ELi64ELi4ELb0ELb0EN7cutlass10bfloat16_tE19Flash_kernel_traitsILi192ELi64ELi64ELi4ES3_EELb1ELb0ELb0ELb0ELb0ELb0ELb1ELb0EEEvNS_16Flash_fwd_paramsE --------------------------
	.section	.text._ZN5flash24flash_fwd_splitkv_kernelI23Flash_fwd_kernel_traitsILi192ELi64ELi64ELi4ELb0ELb0EN7cutlass10bfloat16_tE19Flash_kernel_traitsILi192ELi64ELi64ELi4ES3_EELb1ELb0ELb0ELb0ELb0ELb0ELb1ELb0EEEvNS_16Flash_fwd_paramsE,"ax",@progbits
	.align	128
        .global         _ZN5flash24flash_fwd_splitkv_kernelI23Flash_fwd_kernel_traitsILi192ELi64ELi64ELi4ELb0ELb0EN7cutlass10bfloat16_tE19Flash_kernel_traitsILi192ELi64ELi64ELi4ES3_EELb1ELb0ELb0ELb0ELb0ELb0ELb1ELb0EEEvNS_16Flash_fwd_paramsE
        .type           _ZN5flash24flash_fwd_splitkv_kernelI23Flash_fwd_kernel_traitsILi192ELi64ELi64ELi4ELb0ELb0EN7cutlass10bfloat16_tE19Flash_kernel_traitsILi192ELi64ELi64ELi4ES3_EELb1ELb0ELb0ELb0ELb0ELb0ELb1ELb0EEEvNS_16Flash_fwd_paramsE,@function
        .size           _ZN5flash24flash_fwd_splitkv_kernelI23Flash_fwd_kernel_traitsILi192ELi64ELi64ELi4ELb0ELb0EN7cutlass10bfloat16_tE19Flash_kernel_traitsILi192ELi64ELi64ELi4ES3_EELb1ELb0ELb0ELb0ELb0ELb0ELb1ELb0EEEvNS_16Flash_fwd_paramsE,(.L_x_4484 - _ZN5flash24flash_fwd_splitkv_kernelI23Flash_fwd_kernel_traitsILi192ELi64ELi64ELi4ELb0ELb0EN7cutlass10bfloat16_tE19Flash_kernel_traitsILi192ELi64ELi64ELi4ES3_EELb1ELb0ELb0ELb0ELb0ELb0ELb1ELb0EEEvNS_16Flash_fwd_paramsE)
        .other          _ZN5flash24flash_fwd_splitkv_kernelI23Flash_fwd_kernel_traitsILi192ELi64ELi64ELi4ELb0ELb0EN7cutlass10bfloat16_tE19Flash_kernel_traitsILi192ELi64ELi64ELi4ES3_EELb1ELb0ELb0ELb0ELb0ELb0ELb1ELb0EEEvNS_16Flash_fwd_paramsE,@"STO_CUDA_ENTRY STV_DEFAULT"
_ZN5flash24flash_fwd_splitkv_kernelI23Flash_fwd_kernel_traitsILi192ELi64ELi64ELi4ELb0ELb0EN7cutlass10bfloat16_tE19Flash_kernel_traitsILi192ELi64ELi64ELi4ES3_EELb1ELb0ELb0ELb0ELb0ELb0ELb1ELb0EEEvNS_16Flash_fwd_paramsE:
.text._ZN5flash24flash_fwd_splitkv_kernelI23Flash_fwd_kernel_traitsILi192ELi64ELi64ELi4ELb0ELb0EN7cutlass10bfloat16_tE19Flash_kernel_traitsILi192ELi64ELi64ELi4ES3_EELb1ELb0ELb0ELb0ELb0ELb0ELb1ELb0EEEvNS_16Flash_fwd_paramsE:
[----:B------:R-:W-:Y:S08]  /*0000*/  LDC R1, c[0x0][0x28] ;  /* 0x00000a00ff017b82 */ /* 0x000ff00000000800 */
[----:B------:R-:W1:Y:S01]  /*0010*/  LDC R0, c[0x0][0x270] ;  /* 0x00009c00ff007b82 */ /* 0x000e620000000800 */
[----:B------:R-:W2:Y:S01]  /*0020*/  S2R R26, SR_CTAID.Z ;  /* 0x00000000001a7919 */ /* 0x000ea20000002700 */
[----:B------:R-:W-:-:S06]  /*0030*/  ULDC.64 UR10, c[0x0][0x208] ;  /* 0x00008200000a7ab9 */ /* 0x000fcc0000000a00 */
[----:B------:R-:W3:Y:S08]  /*0040*/  LDC.64 R6, c[0x0][0x2f0] ;  /* 0x0000bc00ff067b82 */ /* 0x000ef00000000a00 */
[----:B------:R-:W4:Y:S01]  /*0050*/  LDC.U8 R9, c[0x0][0x3c2] ;  /* 0x0000f080ff097b82 */ /* 0x000f220000000000 */
[----:B-1----:R-:W1:Y:S01]  /*0060*/  I2F.U32.RP R2, R0 ;  /* 0x0000000000027306 */ /* 0x002e620000209000 */
[----:B------:R-:W-:-:S07]  /*0070*/  ISETP.NE.U32.AND P2, PT, R0, RZ, PT ;  /* 0x000000ff0000720c */ /* 0x000fce0003f45070 */
[----:B-1----:R-:W1:Y:S02]  /*0080*/  MUFU.RCP R2, R2 ;  /* 0x0000000200027308 */ /* 0x002e640000001000 */
[----:B-1----:R-:W-:-:S06]  /*0090*/  VIADD R2, R2, 0xffffffe ;  /* 0x0ffffffe02027836 */ /* 0x002fcc0000000000 */
[----:B------:R-:W1:Y:S02]  /*00a0*/  F2I.FTZ.U32.TRUNC.NTZ R3, R2 ;  /* 0x0000000200037305 */ /* 0x000e64000021f000 */
[----:B-1----:R-:W-:-:S04]  /*00b0*/  IMAD.MOV R2, RZ, RZ, -R3 ;  /* 0x000000ffff027224 */ /* 0x002fc800078e0a03 */
[----:B------:R-:W-:Y:S01]  /*00c0*/  IMAD R4, R2, R0, RZ ;  /* 0x0000000002047224 */ /* 0x000fe200078e02ff */
[----:B------:R-:W-:-:S05]  /*00d0*/  MOV R2, RZ ;  /* 0x000000ff00027202 */ /* 0x000fca0000000f00 */
[----:B------:R-:W-:Y:S02]  /*00e0*/  IMAD.HI.U32 R4, R3, R4, R2 ;  /* 0x0000000403047227 */ /* 0x000fe400078e0002 */
[----:B------:R-:W1:Y:S04]  /*00f0*/  LDC.64 R2, c[0x0][0x300] ;  /* 0x0000c000ff027b82 */ /* 0x000e680000000a00 */
[----:B--2---:R-:W-:-:S04]  /*0100*/  IMAD.HI.U32 R204, R4, R26, RZ ;  /* 0x0000001a04cc7227 */ /* 0x004fc800078e00ff */
[----:B------:R-:W-:Y:S01]  /*0110*/  IMAD.MOV R8, RZ, RZ, -R204 ;  /* 0x000000ffff087224 */ /* 0x000fe200078e0acc */
[----:B------:R-:W2:Y:S03]  /*0120*/  LDC.64 R4, c[0x0][0x2f0] ;  /* 0x0000bc00ff047b82 */ /* 0x000ea60000000a00 */
[----:B------:R-:W-:-:S05]  /*0130*/  IMAD R8, R0, R8, R26 ;  /* 0x0000000800087224 */ /* 0x000fca00078e021a */
[----:B------:R-:W-:Y:S02]  /*0140*/  ISETP.GE.U32.AND P4, PT, R8, R0, PT ;  /* 0x000000000800720c */ /* 0x000fe40003f86070 */
[----:B-1----:R-:W-:-:S04]  /*0150*/  ISETP.NE.U32.AND P0, PT, R2, RZ, PT ;  /* 0x000000ff0200720c */ /* 0x002fc80003f05070 */
[----:B------:R-:W-:-:S07]  /*0160*/  ISETP.NE.AND.EX P0, PT, R3, RZ, PT, P0 ;  /* 0x000000ff0300720c */ /* 0x000fce0003f05300 */
[----:B------:R-:W-:Y:S01]  /*0170*/  @P4 IMAD.IADD R8, R8, 0x1, -R0 ;  /* 0x0000000108084824 */ /* 0x000fe200078e0a00 */
[----:B------:R-:W-:Y:S01]  /*0180*/  @P4 IADD3 R204, R204, 0x1, RZ ;  /* 0x00000001cccc4810 */ /* 0x000fe20007ffe0ff */
[----:B------:R-:W1:Y:S01]  /*0190*/  LDC.64 R2, c[0x0][0x2f8] ;  /* 0x0000be00ff027b82 */ /* 0x000e620000000a00 */
[----:B--2---:R-:W-:Y:S02]  /*01a0*/  ISETP.NE.U32.AND P1, PT, R4, RZ, PT ;  /* 0x000000ff0400720c */ /* 0x004fe40003f25070 */
[-C--:B------:R-:W-:Y:S02]  /*01b0*/  ISETP.GE.U32.AND P3, PT, R8, R0.reuse, PT ;  /* 0x000000000800720c */ /* 0x080fe40003f66070 */
[----:B------:R-:W-:Y:S02]  /*01c0*/  ISETP.NE.AND.EX P1, PT, R5, RZ, PT, P1 ;  /* 0x000000ff0500720c */ /* 0x000fe40003f25310 */
[----:B------:R-:W-:Y:S02]  /*01d0*/  MOV R8, 0xffffffff ;  /* 0xffffffff00087802 */ /* 0x000fe40000000f00 */
[----:B------:R-:W-:Y:S01]  /*01e0*/  MOV R11, 0xffffffff ;  /* 0xffffffff000b7802 */ /* 0x000fe20000000f00 */
[----:B------:R-:W2:Y:S06]  /*01f0*/  @P0 LDC.64 R4, c[0x0][0x300] ;  /* 0x0000c000ff040b82 */ /* 0x000eac0000000a00 */
[----:B------:R-:W-:Y:S01]  /*0200*/  @P3 VIADD R204, R204, 0x1 ;  /* 0x00000001cccc3836 */ /* 0x000fe20000000000 */
[----:B------:R-:W-:-:S05]  /*0210*/  @!P2 LOP3.LUT R204, RZ, R0, RZ, 0x33, !PT ;  /* 0x00000000ffcca212 */ /* 0x000fca00078e33ff */
[----:B---3--:R-:W-:Y:S02]  /*0220*/  IMAD.WIDE R90, R204, 0x4, R6 ;  /* 0x00000004cc5a7825 */ /* 0x008fe400078e0206 */
[----:B------:R-:W3:Y:S03]  /*0230*/  LDC.64 R6, c[0x0][0x2f8] ;  /* 0x0000be00ff067b82 */ /* 0x000ee60000000a00 */
[----:B------:R-:W2:Y:S01]  /*0240*/  @P1 LDG.E R8, desc[UR10][R90.64] ;  /* 0x0000000a5a081981 */ /* 0x000ea2000c1e1900 */
[----:B----4-:R-:W-:Y:S02]  /*0250*/  ISETP.NE.AND P3, PT, R9, RZ, PT ;  /* 0x000000ff0900720c */ /* 0x010fe40003f65270 */
[----:B-1----:R-:W-:-:S04]  /*0260*/  ISETP.EQ.U32.AND P2, PT, R2, RZ, PT ;  /* 0x000000ff0200720c */ /* 0x002fc80003f42070 */
[----:B------:R-:W-:Y:S01]  /*0270*/  ISETP.EQ.OR.EX P2, PT, R3, RZ, !P3, P2 ;  /* 0x000000ff0300720c */ /* 0x000fe20005f42720 */
[----:B------:R-:W4:Y:S01]  /*0280*/  @P1 LDG.E R90, desc[UR10][R90.64+0x4] ;  /* 0x0000040a5a5a1981 */ /* 0x000f22000c1e1900 */
[----:B---3--:R-:W-:-:S04]  /*0290*/  IMAD.WIDE R6, R204, 0x4, R6 ;  /* 0x00000004cc067825 */ /* 0x008fc800078e0206 */
[----:B------:R-:W-:-:S07]  /*02a0*/  IMAD.MOV.U32 R10, RZ, RZ, RZ ;  /* 0x000000ffff0a7224 */ /* 0x000fce00078e00ff */
[----:B------:R-:W5:Y:S01]  /*02b0*/  @!P2 LDG.E R11, desc[UR10][R6.64] ;  /* 0x0000000a060ba981 */ /* 0x000f62000c1e1900 */
[----:B--2---:R-:W-:Y:S01]  /*02c0*/  @P0 IMAD.WIDE R4, R204, 0x4, R4 ;  /* 0x00000004cc040825 */ /* 0x004fe200078e0204 */
[----:B------:R-:W1:Y:S04]  /*02d0*/  S2R R30, SR_CTAID.X ;  /* 0x00000000001e7919 */ /* 0x000e680000002500 */
[----:B------:R2:W5:Y:S01]  /*02e0*/  @P0 LDG.E R10, desc[UR10][R4.64] ;  /* 0x0000000a040a0981 */ /* 0x000562000c1e1900 */
[----:B------:R-:W-:-:S04]  /*02f0*/  ISETP.NE.U32.AND P0, PT, R2, RZ, PT ;  /* 0x000000ff0200720c */ /* 0x000fc80003f05070 */
[----:B------:R-:W-:Y:S02]  /*0300*/  ISETP.NE.AND.EX P0, PT, R3, RZ, PT, P0 ;  /* 0x000000ff0300720c */ /* 0x000fe40003f05300 */
[----:B------:R-:W-:Y:S01]  /*0310*/  IADD3 R2, -R204, RZ, RZ ;  /* 0x000000ffcc027210 */ /* 0x000fe20007ffe1ff */
[----:B--2---:R-:W2:Y:S04]  /*0320*/  S2R R4, SR_CTAID.Y ;  /* 0x0000000000047919 */ /* 0x004ea80000002600 */
[----:B------:R-:W-:Y:S02]  /*0330*/  IMAD R26, R0, R2, R26 ;  /* 0x00000002001a7224 */ /* 0x000fe400078e021a */
[----:B----4-:R-:W-:-:S06]  /*0340*/  @P1 IMAD.IADD R90, R90, 0x1, -R8 ;  /* 0x000000015a5a1824 */ /* 0x010fcc00078e0a08 */
[----:B------:R-:W3:Y:S01]  /*0350*/  @!P1 LDC R90, c[0x0][0x2c4] ;  /* 0x0000b100ff5a9b82 */ /* 0x000ee20000000800 */
[----:B-12---:R-:W-:Y:S05]  /*0360*/  @!P0 BRA `(.L_x_1406) ;  /* 0x0000000000108947 */ /* 0x006fea0003800000 */
[----:B------:R-:W2:Y:S02]  /*0370*/  @P3 LDG.E R5, desc[UR10][R6.64+0x4] ;  /* 0x0000040a06053981 */ /* 0x000ea4000c1e1900 */
[----:B--2--5:R-:W-:-:S06]  /*0380*/  @P3 IADD3 R5, R5, -R11, RZ ;  /* 0x8000000b05053210 */ /* 0x024fcc0007ffe0ff */
[----:B------:R2:W5:Y:S01]  /*0390*/  @!P3 LDG.E R5, desc[UR10][R6.64] ;  /* 0x0000000a0605b981 */ /* 0x000562000c1e1900 */
[----:B------:R-:W-:Y:S05]  /*03a0*/  BRA `(.L_x_1407) ;  /* 0x0000000000047947 */ /* 0x000fea0003800000 */
.L_x_1406:
[----:B------:R-:W1:Y:S02]  /*03b0*/  LDC R5, c[0x0][0x2c8] ;  /* 0x0000b200ff057b82 */ /* 0x000e640000000800 */
.L_x_1407:
[----:B------:R-:W4:Y:S02]  /*03c0*/  LDC.64 R2, c[0x0][0x308] ;  /* 0x0000c200ff027b82 */ /* 0x000f240000000a00 */
[----:B----4-:R-:W-:-:S04]  /*03d0*/  ISETP.NE.U32.AND P3, PT, R2, RZ, PT ;  /* 0x000000ff0200720c */ /* 0x010fc80003f65070 */
[----:B------:R-:W-:-:S13]  /*03e0*/  ISETP.NE.AND.EX P3, PT, R3, RZ, PT, P3 ;  /* 0x000000ff0300720c */ /* 0x000fda0003f65330 */
[----:B------:R-:W4:Y:S02]  /*03f0*/  @P3 LDC.64 R2, c[0x0][0x308] ;  /* 0x0000c200ff023b82 */ /* 0x000f240000000a00 */
[----:B----4-:R-:W-:-:S05]  /*0400*/  @P3 IMAD.WIDE R2, R204, 0x4, R2 ;  /* 0x00000004cc023825 */ /* 0x010fca00078e0202 */
[----:B------:R4:W5:Y:S01]  /*0410*/  @P3 LDG.E R84, desc[UR10][R2.64] ;  /* 0x0000000a02543981 */ /* 0x000962000c1e1900 */
[----:B------:R-:W-:-:S05]  /*0420*/  IMAD.SHL.U32 R89, R30, 0x40, RZ ;  /* 0x000000401e597824 */ /* 0x000fca00078e00ff */
[----:B---3--:R-:W-:-:S13]  /*0430*/  ISETP.GT.AND P0, PT, R90, R89, PT ;  /* 0x000000595a00720c */ /* 0x008fda0003f04270 */
[----:B------:R-:W-:Y:S05]  /*0440*/  @!P0 EXIT ;  /* 0x000000000000894d */ /* 0x000fea0003800000 */
[----:B--2---:R-:W2:Y:S01]  /*0450*/  LDC R7, c[0x0][0x10] ;  /* 0x00000400ff077b82 */ /* 0x004ea20000000800 */
[----:B-----5:R-:W-:Y:S01]  /*0460*/  @P3 IMAD.IADD R84, R84, 0x1, -R10 ;  /* 0x0000000154543824 */ /* 0x020fe200078e0a0a */
[----:B------:R-:W3:Y:S06]  /*0470*/  S2R R86, SR_TID.X ;  /* 0x0000000000567919 */ /* 0x000eec0000002100 */
[----:B----4-:R-:W4:Y:S08]  /*0480*/  LDC R2, c[0x0][0x2c8] ;  /* 0x0000b200ff027b82 */ /* 0x010f300000000800 */
[----:B------:R-:W3:Y:S01]  /*0490*/  LDC R85, c[0x0][0x398] ;  /* 0x0000e600ff557b82 */ /* 0x000ee20000000800 */
[----:B--2---:R-:W-:-:S04]  /*04a0*/  IABS R12, R7 ;  /* 0x00000007000c7213 */ /* 0x004fc80000000000 */
[----:B------:R-:W2:Y:S01]  /*04b0*/  I2F.RP R16, R12 ;  /* 0x0000000c00107306 */ /* 0x000ea20000209400 */
[----:B----4-:R-:W-:-:S05]  /*04c0*/  VIADD R2, R2, 0x3f ;  /* 0x0000003f02027836 */ /* 0x010fca0000000000 */
[----:B------:R-:W-:-:S04]  /*04d0*/  SHF.R.S32.HI R14, RZ, 0x1f, R2 ;  /* 0x0000001fff0e7819 */ /* 0x000fc80000011402 */
[----:B------:R-:W-:Y:S01]  /*04e0*/  LEA.HI R14, R14, R2, RZ, 0x6 ;  /* 0x000000020e0e7211 */ /* 0x000fe200078f30ff */
[----:B--2---:R-:W2:Y:S01]  /*04f0*/  MUFU.RCP R16, R16 ;  /* 0x0000001000107308 */ /* 0x004ea20000001000 */
[-C--:B------:R-:W-:Y:S02]  /*0500*/  IABS R2, R7.reuse ;  /* 0x0000000700027213 */ /* 0x080fe40000000000 */
[----:B------:R-:W-:-:S03]  /*0510*/  LEA.HI.SX32 R14, R14, R7, 0x1a ;  /* 0x000000070e0e7211 */ /* 0x000fc600078fd2ff */
[----:B------:R-:W-:Y:S02]  /*0520*/  IMAD.MOV R2, RZ, RZ, -R2 ;  /* 0x000000ffff027224 */ /* 0x000fe400078e0a02 */
[----:B------:R-:W-:-:S05]  /*0530*/  VIADD R14, R14, 0xffffffff ;  /* 0xffffffff0e0e7836 */ /* 0x000fca0000000000 */
[----:B------:R-:W-:Y:S02]  /*0540*/  IABS R3, R14 ;  /* 0x0000000e00037213 */ /* 0x000fe40000000000 */
[----:B------:R-:W-:Y:S01]  /*0550*/  LOP3.LUT R14, R14, R7, RZ, 0x3c, !PT ;  /* 0x000000070e0e7212 */ /* 0x000fe200078e3cff */
[----:B--2---:R-:W-:-:S03]  /*0560*/  VIADD R16, R16, 0xffffffe ;  /* 0x0ffffffe10107836 */ /* 0x004fc60000000000 */
[----:B------:R-:W-:Y:S01]  /*0570*/  ISETP.GE.AND P0, PT, R14, RZ, PT ;  /* 0x000000ff0e00720c */ /* 0x000fe20003f06270 */
[----:B------:R-:W2:Y:S02]  /*0580*/  F2I.FTZ.U32.TRUNC.NTZ R17, R16 ;  /* 0x0000001000117305 */ /* 0x000ea4000021f000 */
[----:B--2---:R-:W-:Y:S02]  /*0590*/  IMAD.MOV R6, RZ, RZ, -R17 ;  /* 0x000000ffff067224 */ /* 0x004fe400078e0a11 */
[----:B------:R-:W-:Y:S02]  /*05a0*/  IMAD.MOV.U32 R16, RZ, RZ, RZ ;  /* 0x000000ffff107224 */ /* 0x000fe400078e00ff */
[----:B------:R-:W-:-:S04]  /*05b0*/  IMAD R6, R6, R12, RZ ;  /* 0x0000000c06067224 */ /* 0x000fc800078e02ff */
[----:B------:R-:W-:-:S06]  /*05c0*/  IMAD.HI.U32 R6, R17, R6, R16 ;  /* 0x0000000611067227 */ /* 0x000fcc00078e0010 */
[----:B------:R-:W-:Y:S02]  /*05d0*/  IMAD.HI.U32 R9, R6, R3, RZ ;  /* 0x0000000306097227 */ /* 0x000fe400078e00ff */
[----:B------:R-:W2:Y:S02]  /*05e0*/  @!P3 LDC R6, c[0x0][0x2cc] ;  /* 0x0000b300ff06bb82 */ /* 0x000ea40000000800 */
[----:B------:R-:W-:-:S05]  /*05f0*/  IMAD R13, R9, R2, R3 ;  /* 0x00000002090d7224 */ /* 0x000fca00078e0203 */
[----:B------:R-:W-:Y:S01]  /*0600*/  ISETP.GT.U32.AND P1, PT, R12, R13, PT ;  /* 0x0000000d0c00720c */ /* 0x000fe20003f24070 */
[----:B------:R-:W4:-:S12]  /*0610*/  @!P3 LDC.64 R2, c[0x0][0x318] ;  /* 0x0000c600ff02bb82 */ /* 0x000f180000000a00 */
[----:B------:R-:W-:Y:S02]  /*0620*/  @!P1 IMAD.IADD R13, R13, 0x1, -R12 ;  /* 0x000000010d0d9824 */ /* 0x000fe400078e0a0c */
[----:B------:R-:W-:Y:S01]  /*0630*/  @!P1 VIADD R9, R9, 0x1 ;  /* 0x0000000109099836 */ /* 0x000fe20000000000 */
[----:B------:R-:W-:Y:S02]  /*0640*/  ISETP.NE.AND P1, PT, R7, RZ, PT ;  /* 0x000000ff0700720c */ /* 0x000fe40003f25270 */
[----:B------:R-:W-:Y:S02]  /*0650*/  ISETP.GE.U32.AND P4, PT, R13, R12, PT ;  /* 0x0000000c0d00720c */ /* 0x000fe40003f86070 */
[----:B----4-:R-:W-:Y:S02]  /*0660*/  @!P3 ISETP.NE.U32.AND P2, PT, R2, RZ, PT ;  /* 0x000000ff0200b20c */ /* 0x010fe40003f45070 */
[----:B------:R-:W-:Y:S02]  /*0670*/  IADD3 R2, -R90, 0x7f, R89 ;  /* 0x0000007f5a027810 */ /* 0x000fe40007ffe159 */
[----:B------:R-:W-:-:S07]  /*0680*/  @!P3 ISETP.NE.AND.EX P2, PT, R3, RZ, PT, P2 ;  /* 0x000000ff0300b20c */ /* 0x000fce0003f45320 */
[----:B------:R-:W-:Y:S01]  /*0690*/  @P4 VIADD R9, R9, 0x1 ;  /* 0x0000000109094836 */ /* 0x000fe20000000000 */
[----:B--2---:R-:W-:-:S03]  /*06a0*/  @!P3 SEL R6, R6, RZ, P2 ;  /* 0x000000ff0606b207 */ /* 0x004fc60001000000 */
[----:B------:R-:W-:Y:S01]  /*06b0*/  @!P0 IMAD.MOV R9, RZ, RZ, -R9 ;  /* 0x000000ffff098224 */ /* 0x000fe200078e0a09 */
[----:B------:R-:W-:Y:S02]  /*06c0*/  @!P1 LOP3.LUT R9, RZ, R7, RZ, 0x33, !PT ;  /* 0x00000007ff099212 */ /* 0x000fe400078e33ff */
[----:B-1----:R-:W-:-:S03]  /*06d0*/  @!P3 IADD3 R84, R6, R5, -R10 ;  /* 0x000000050654b210 */ /* 0x002fc60007ffe80a */
[----:B------:R-:W-:Y:S01]  /*06e0*/  IMAD R196, R9, R4, RZ ;  /* 0x0000000409c47224 */ /* 0x000fe200078e02ff */
[----:B---3--:R-:W-:Y:S01]  /*06f0*/  IADD3 R2, R2, R85, R84 ;  /* 0x0000005502027210 */ /* 0x008fe20007ffe054 */
[----:B------:R-:W-:-:S03]  /*0700*/  VIADD R5, R84, 0x3f ;  /* 0x0000003f54057836 */ /* 0x000fc60000000000 */
[----:B------:R-:W-:Y:S02]  /*0710*/  SHF.R.S32.HI R6, RZ, 0x1f, R2 ;  /* 0x0000001fff067819 */ /* 0x000fe40000011402 */
[----:B------:R-:W-:Y:S02]  /*0720*/  SHF.R.S32.HI R3, RZ, 0x1f, R5 ;  /* 0x0000001fff037819 */ /* 0x000fe40000011405 */
[----:B------:R-:W-:Y:S02]  /*0730*/  LEA.HI R6, R6, R2, RZ, 0x6 ;  /* 0x0000000206067211 */ /* 0x000fe400078f30ff */
[----:B------:R-:W-:Y:S02]  /*0740*/  LEA.HI R3, R3, R5, RZ, 0x6 ;  /* 0x0000000503037211 */ /* 0x000fe400078f30ff */
[----:B------:R-:W-:Y:S02]  /*0750*/  SHF.R.S32.HI R6, RZ, 0x6, R6 ;  /* 0x00000006ff067819 */ /* 0x000fe40000011406 */
[----:B------:R-:W-:-:S04]  /*0760*/  SHF.R.S32.HI R3, RZ, 0x6, R3 ;  /* 0x00000006ff037819 */ /* 0x000fc80000011403 */
[----:B------:R-:W-:-:S04]  /*0770*/  VIADDMNMX R3, R196, R9, R3, PT ;  /* 0x00000009c4037246 */ /* 0x000fc80003800103 */
[----:B------:R-:W-:-:S04]  /*0780*/  VIMNMX R153, R3, R6, PT ;  /* 0x0000000603997248 */ /* 0x000fc80003fe0100 */
[----:B------:R-:W-:-:S13]  /*0790*/  ISETP.GE.AND P0, PT, R196, R153, PT ;  /* 0x00000099c400720c */ /* 0x000fda0003f06270 */
[----:B------:R-:W-:Y:S05]  /*07a0*/  @!P0 BRA `(.L_x_1408) ;  /* 0x0000000800588947 */ /* 0x000fea0003800000 */
[----:B------:R-:W1:Y:S01]  /*07b0*/  LDC.64 R2, c[0x0][0x2c0] ;  /* 0x0000b000ff027b82 */ /* 0x000e620000000a00 */
[----:B------:R-:W-:Y:S01]  /*07c0*/  SHF.R.S32.HI R5, RZ, 0x1f, R86 ;  /* 0x0000001fff057819 */ /* 0x000fe20000011456 */
[----:B------:R-:W-:Y:S01]  /*07d0*/  ULDC UR4, c[0x0][0x2dc] ;  /* 0x0000b70000047ab9 */ /* 0x000fe20000000800 */
[----:B------:R-:W-:Y:S02]  /*07e0*/  BSSY B0, `(.L_x_1409) ;  /* 0x0000029000007945 */ /* 0x000fe40003800000 */
[----:B------:R-:W-:-:S04]  /*07f0*/  LEA.HI R5, R5, R86, RZ, 0x4 ;  /* 0x0000005605057211 */ /* 0x000fc800078f20ff */
[----:B------:R-:W-:-:S05]  /*0800*/  LOP3.LUT R6, R5, 0xfffffff0, RZ, 0xc0, !PT ;  /* 0xfffffff005067812 */ /* 0x000fca00078ec0ff */
[----:B------:R-:W-:-:S05]  /*0810*/  IMAD.IADD R86, R86, 0x1, -R6 ;  /* 0x0000000156567824 */ /* 0x000fca00078e0a06 */
[----:B------:R-:W-:Y:S01]  /*0820*/  ISETP.NE.AND P6, PT, R86, RZ, PT ;  /* 0x000000ff5600720c */ /* 0x000fe20003fc5270 */
[----:B-1----:R-:W-:-:S04]  /*0830*/  IMAD R2, R4, R2, R204 ;  /* 0x0000000204027224 */ /* 0x002fc800078e02cc */
[----:B------:R-:W-:Y:S01]  /*0840*/  IMAD R4, R2, R0, R26 ;  /* 0x0000000002047224 */ /* 0x000fe200078e021a */
[----:B------:R-:W-:Y:S01]  /*0850*/  SHF.R.S32.HI R0, RZ, 0x4, R5 ;  /* 0x00000004ff007819 */ /* 0x000fe20000011405 */
[----:B------:R-:W-:Y:S02]  /*0860*/  IMAD.SHL.U32 R2, R86, 0x4, RZ ;  /* 0x0000000456027824 */ /* 0x000fe400078e00ff */
[--C-:B------:R-:W-:Y:S02]  /*0870*/  IMAD R4, R4, R3, R89.reuse ;  /* 0x0000000304047224 */ /* 0x100fe400078e0259 */
[----:B------:R-:W-:Y:S01]  /*0880*/  IMAD.IADD R89, R90, 0x1, -R89 ;  /* 0x000000015a597824 */ /* 0x000fe200078e0a59 */
[--C-:B------:R-:W-:Y:S01]  /*0890*/  SHF.R.S32.HI R3, RZ, 0x1f, R2.reuse ;  /* 0x0000001fff037819 */ /* 0x100fe20000011402 */
[----:B------:R-:W-:Y:S01]  /*08a0*/  IMAD R6, R4, UR4, RZ ;  /* 0x0000000404067c24 */ /* 0x000fe2000f8e02ff */
[----:B------:R-:W-:Y:S01]  /*08b0*/  ULDC.64 UR4, c[0x0][0x288] ;  /* 0x0000a20000047ab9 */ /* 0x000fe20000000a00 */
[C---:B------:R-:W-:Y:S01]  /*08c0*/  VIADD R12, R0.reuse, 0x8 ;  /* 0x00000008000c7836 */ /* 0x040fe20000000000 */
[C---:B------:R-:W-:Y:S01]  /*08d0*/  ISETP.GE.AND P2, PT, R0.reuse, R89, PT ;  /* 0x000000590000720c */ /* 0x040fe20003f46270 */
[----:B------:R-:W-:-:S03]  /*08e0*/  IMAD.WIDE R8, R0, 0xc0, R2 ;  /* 0x000000c000087825 */ /* 0x000fc600078e0202 */
[----:B------:R-:W-:Y:S01]  /*08f0*/  ISETP.GE.AND P4, PT, R12, R89, PT ;  /* 0x000000590c00720c */ /* 0x000fe20003f86270 */
[----:B------:R-:W-:Y:S01]  /*0900*/  VIADD R11, R0, 0x10 ;  /* 0x00000010000b7836 */ /* 0x000fe20000000000 */
[----:B------:R-:W-:Y:S01]  /*0910*/  IADD3 R5, P0, R6, R8, RZ ;  /* 0x0000000806057210 */ /* 0x000fe20007f1e0ff */
[C---:B------:R-:W-:Y:S02]  /*0920*/  VIADD R10, R0.reuse, 0x18 ;  /* 0x00000018000a7836 */ /* 0x040fe40000000000 */
[----:B------:R-:W-:Y:S01]  /*0930*/  VIADD R8, R0, 0x28 ;  /* 0x0000002800087836 */ /* 0x000fe20000000000 */
[----:B------:R-:W-:Y:S01]  /*0940*/  LEA.HI.X.SX32 R6, R6, R9, 0x1, P0 ;  /* 0x0000000906067211 */ /* 0x000fe200000f0eff */
[C---:B------:R-:W-:Y:S01]  /*0950*/  VIADD R9, R0.reuse, 0x20 ;  /* 0x0000002000097836 */ /* 0x040fe20000000000 */
[----:B------:R-:W-:Y:S01]  /*0960*/  LEA R16, P0, R5, UR4, 0x2 ;  /* 0x0000000405107c11 */ /* 0x000fe2000f8010ff */
[----:B------:R-:W-:Y:S01]  /*0970*/  VIADD R7, R0, 0x30 ;  /* 0x0000003000077836 */ /* 0x000fe20000000000 */
[-C--:B------:R-:W-:Y:S01]  /*0980*/  ISETP.GE.AND P3, PT, R11, R89.reuse, PT ;  /* 0x000000590b00720c */ /* 0x080fe20003f66270 */
[C---:B------:R-:W-:Y:S01]  /*0990*/  VIADD R14, R2.reuse, 0x40 ;  /* 0x00000040020e7836 */ /* 0x040fe20000000000 */
[----:B------:R-:W-:Y:S01]  /*09a0*/  LEA.HI.X R17, R5, UR5, R6, 0x2, P0 ;  /* 0x0000000505117c11 */ /* 0x000fe200080f1406 */
[----:B------:R-:W-:Y:S01]  /*09b0*/  VIADD R13, R2, 0x80 ;  /* 0x00000080020d7836 */ /* 0x000fe20000000000 */
[----:B------:R-:W-:-:S02]  /*09c0*/  ISETP.GE.AND P5, PT, R10, R89, PT ;  /* 0x000000590a00720c */ /* 0x000fc40003fa6270 */
[-C--:B------:R-:W-:Y:S02]  /*09d0*/  ISETP.GE.AND P0, PT, R9, R89.reuse, PT ;  /* 0x000000590900720c */ /* 0x080fe40003f06270 */
[----:B------:R-:W-:Y:S01]  /*09e0*/  ISETP.GE.AND P1, PT, R8, R89, PT ;  /* 0x000000590800720c */ /* 0x000fe20003f26270 */
[----:B------:R-:W-:-:S12]  /*09f0*/  @P2 BRA `(.L_x_1410) ;  /* 0x00000000001c2947 */ /* 0x000fd80003800000 */
[----:B------:R-:W-:Y:S02]  /*0a00*/  ULDC UR4, c[0x0][0x2d0] ;  /* 0x0000b40000047ab9 */ /* 0x000fe40000000800 */
[----:B------:R-:W-:-:S13]  /*0a10*/  ISETP.GE.AND P2, PT, R2, UR4, PT ;  /* 0x0000000402007c0c */ /* 0x000fda000bf46270 */
[----:B------:R1:W-:Y:S01]  /*0a20*/  @!P2 STG.E.128 desc[UR10][R16.64], RZ ;  /* 0x000000ff1000a986 */ /* 0x0003e2000c101d0a */
[----:B------:R-:W-:-:S13]  /*0a30*/  ISETP.GE.AND P2, PT, R14, UR4, PT ;  /* 0x000000040e007c0c */ /* 0x000fda000bf46270 */
[----:B------:R1:W-:Y:S01]  /*0a40*/  @!P2 STG.E.128 desc[UR10][R16.64+0x100], RZ ;  /* 0x000100ff1000a986 */ /* 0x0003e2000c101d0a */
[----:B------:R-:W-:-:S13]  /*0a50*/  ISETP.GE.AND P2, PT, R13, UR4, PT ;  /* 0x000000040d007c0c */ /* 0x000fda000bf46270 */
[----:B------:R1:W-:Y:S02]  /*0a60*/  @!P2 STG.E.128 desc[UR10][R16.64+0x200], RZ ;  /* 0x000200ff1000a986 */ /* 0x0003e4000c101d0a */
.L_x_1410:
[----:B------:R-:W-:Y:S05]  /*0a70*/  BSYNC B0 ;  /* 0x0000000000007941 */ /* 0x000fea0003800000 */
.L_x_1409:
[----:B------:R-:W-:Y:S01]  /*0a80*/  BSSY B0, `(.L_x_1411) ;  /* 0x000000b000007945 */ /* 0x000fe20003800000 */
[----:B------:R-:W-:Y:S02]  /*0a90*/  ISETP.GE.AND P2, PT, R7, R89, PT ;  /* 0x000000590700720c */ /* 0x000fe40003f46270 */
[----:B------:R-:W-:Y:S01]  /*0aa0*/  IADD3 R6, R0, 0x38, RZ ;  /* 0x0000003800067810 */ /* 0x000fe20007ffe0ff */
[----:B------:R-:W-:Y:S05]  /*0ab0*/  @P4 BRA `(.L_x_1412) ;  /* 0x00000000001c4947 */ /* 0x000fea0003800000 */
[----:B------:R-:W-:Y:S02]  /*0ac0*/  ULDC UR4, c[0x0][0x2d0] ;  /* 0x0000b40000047ab9 */ /* 0x000fe40000000800 */
[----:B------:R-:W-:-:S13]  /*0ad0*/  ISETP.GE.AND P4, PT, R2, UR4, PT ;  /* 0x0000000402007c0c */ /* 0x000fda000bf86270 */
[----:B------:R2:W-:Y:S01]  /*0ae0*/  @!P4 STG.E.128 desc[UR10][R16.64+0x1800], RZ ;  /* 0x001800ff1000c986 */ /* 0x0005e2000c101d0a */
[----:B------:R-:W-:-:S13]  /*0af0*/  ISETP.GE.AND P4, PT, R14, UR4, PT ;  /* 0x000000040e007c0c */ /* 0x000fda000bf86270 */
[----:B------:R2:W-:Y:S01]  /*0b00*/  @!P4 STG.E.128 desc[UR10][R16.64+0x1900], RZ ;  /* 0x001900ff1000c986 */ /* 0x0005e2000c101d0a */
[----:B------:R-:W-:-:S13]  /*0b10*/  ISETP.GE.AND P4, PT, R13, UR4, PT ;  /* 0x000000040d007c0c */ /* 0x000fda000bf86270 */
[----:B------:R2:W-:Y:S02]  /*0b20*/  @!P4 STG.E.128 desc[UR10][R16.64+0x1a00], RZ ;  /* 0x001a00ff1000c986 */ /* 0x0005e4000c101d0a */
.L_x_1412:
[----:B------:R-:W-:Y:S05]  /*0b30*/  BSYNC B0 ;  /* 0x0000000000007941 */ /* 0x000fea0003800000 */
.L_x_1411:
[----:B------:R-:W-:Y:S01]  /*0b40*/  BSSY B0, `(.L_x_1413) ;  /* 0x000000a000007945 */ /* 0x000fe20003800000 */
[----:B------:R-:W-:-:S03]  /*0b50*/  ISETP.GE.AND P4, PT, R6, R89, PT ;  /* 0x000000590600720c */ /* 0x000fc60003f86270 */
[----:B------:R-:W-:Y:S10]  /*0b60*/  @P3 BRA `(.L_x_1414) ;  /* 0x00000000001c3947 */ /* 0x000ff40003800000 */
[----:B------:R-:W-:Y:S02]  /*0b70*/  ULDC UR4, c[0x0][0x2d0] ;  /* 0x0000b40000047ab9 */ /* 0x000fe40000000800 */
[----:B------:R-:W-:-:S13]  /*0b80*/  ISETP.GE.AND P3, PT, R2, UR4, PT ;  /* 0x0000000402007c0c */ /* 0x000fda000bf66270 */
[----:B------:R3:W-:Y:S01]  /*0b90*/  @!P3 STG.E.128 desc[UR10][R16.64+0x3000], RZ ;  /* 0x003000ff1000b986 */ /* 0x0007e2000c101d0a */
[----:B------:R-:W-:-:S13]  /*0ba0*/  ISETP.GE.AND P3, PT, R14, UR4, PT ;  /* 0x000000040e007c0c */ /* 0x000fda000bf66270 */
[----:B------:R3:W-:Y:S01]  /*0bb0*/  @!P3 STG.E.128 desc[UR10][R16.64+0x3100], RZ ;  /* 0x003100ff1000b986 */ /* 0x0007e2000c101d0a */
[----:B------:R-:W-:-:S13]  /*0bc0*/  ISETP.GE.AND P3, PT, R13, UR4, PT ;  /* 0x000000040d007c0c */ /* 0x000fda000bf66270 */
[----:B------:R3:W-:Y:S02]  /*0bd0*/  @!P3 STG.E.128 desc[UR10][R16.64+0x3200], RZ ;  /* 0x003200ff1000b986 */ /* 0x0007e4000c101d0a */
.L_x_1414:
[----:B------:R-:W-:Y:S05]  /*0be0*/  BSYNC B0 ;  /* 0x0000000000007941 */ /* 0x000fea0003800000 */
.L_x_1413:
[----:B------:R-:W-:Y:S01]  /*0bf0*/  BSSY B0, `(.L_x_1415) ;  /* 0x000000a000007945 */ /* 0x000fe20003800000 */
[----:B------:R-:W-:-:S03]  /*0c00*/  IADD3 R5, P3, R4, R0, RZ ;  /* 0x0000000004057210 */ /* 0x000fc60007f7e0ff */
        /* <DEDUP_REMOVED lines=8> */
.L_x_1416:
[----:B------:R-:W-:Y:S05]  /*0c90*/  BSYNC B0 ;  /* 0x0000000000007941 */ /* 0x000fea0003800000 */
.L_x_1415:
[----:B------:R-:W-:Y:S01]  /*0ca0*/  BSSY B0, `(.L_x_1417) ;  /* 0x000000b000007945 */ /* 0x000fe20003800000 */
[----:B------:R-:W-:Y:S02]  /*0cb0*/  ISETP.GE.OR P5, PT, R0, R89, P6 ;  /* 0x000000590000720c */ /* 0x000fe400037a6670 */
[----:B------:R-:W-:Y:S01]  /*0cc0*/  SHF.R.S32.HI R4, RZ, 0x1f, R4 ;  /* 0x0000001fff047819 */ /* 0x000fe20000011404 */
        /* <DEDUP_REMOVED lines=8> */
.L_x_1418:
[----:B------:R-:W-:Y:S05]  /*0d50*/  BSYNC B0 ;  /* 0x0000000000007941 */ /* 0x000fea0003800000 */
.L_x_1417:
[----:B------:R-:W-:Y:S04]  /*0d60*/  BSSY B0, `(.L_x_1419) ;  /* 0x0000009000007945 */ /* 0x000fe80003800000 */
[----:B------:R-:W-:Y:S05]  /*0d70*/  @P1 BRA `(.L_x_1420) ;  /* 0x00000000001c1947 */ /* 0x000fea0003800000 */
[----:B------:R-:W-:Y:S02]  /*0d80*/  ULDC UR4, c[0x0][0x2d0] ;  /* 0x0000b40000047ab9 */ /* 0x000fe40000000800 */
[----:B------:R-:W-:Y:S02]  /*0d90*/  ISETP.GE.AND P0, PT, R2, UR4, PT ;  /* 0x0000000402007c0c */ /* 0x000fe4000bf06270 */
[----:B------:R-:W-:-:S11]  /*0da0*/  ISETP.GE.AND P1, PT, R14, UR4, PT ;  /* 0x000000040e007c0c */ /* 0x000fd6000bf26270 */
[----:B------:R1:W-:Y:S01]  /*0db0*/  @!P0 STG.E.128 desc[UR10][R16.64+0x7800], RZ ;  /* 0x007800ff10008986 */ /* 0x0003e2000c101d0a */
[----:B------:R-:W-:-:S03]  /*0dc0*/  ISETP.GE.AND P0, PT, R13, UR4, PT ;  /* 0x000000040d007c0c */ /* 0x000fc6000bf06270 */
[----:B------:R1:W-:Y:S10]  /*0dd0*/  @!P1 STG.E.128 desc[UR10][R16.64+0x7900], RZ ;  /* 0x007900ff10009986 */ /* 0x0003f4000c101d0a */
[----:B------:R1:W-:Y:S02]  /*0de0*/  @!P0 STG.E.128 desc[UR10][R16.64+0x7a00], RZ ;  /* 0x007a00ff10008986 */ /* 0x0003e4000c101d0a */
.L_x_1420:
[----:B------:R-:W-:Y:S05]  /*0df0*/  BSYNC B0 ;  /* 0x0000000000007941 */ /* 0x000fea0003800000 */
.L_x_1419:
[----:B------:R-:W-:Y:S04]  /*0e00*/  BSSY B0, `(.L_x_1421) ;  /* 0x0000009000007945 */ /* 0x000fe80003800000 */
[----:B------:R-:W-:Y:S05]  /*0e10*/  @P2 BRA `(.L_x_1422) ;  /* 0x00000000001c2947 */ /* 0x000fea0003800000 */
[----:B------:R-:W-:Y:S02]  /*0e20*/  ULDC UR4, c[0x0][0x2d0] ;  /* 0x0000b40000047ab9 */ /* 0x000fe40000000800 */
[----:B------:R-:W-:Y:S02]  /*0e30*/  ISETP.GE.AND P2, PT, R2, UR4, PT ;  /* 0x0000000402007c0c */ /* 0x000fe4000bf46270 */
[----:B------:R-:W-:Y:S02]  /*0e40*/  ISETP.GE.AND P1, PT, R14, UR4, PT ;  /* 0x000000040e007c0c */ /* 0x000fe4000bf26270 */
[----:B------:R-:W-:-:S09]  /*0e50*/  ISETP.GE.AND P0, PT, R13, UR4, PT ;  /* 0x000000040d007c0c */ /* 0x000fd2000bf06270 */
[----:B------:R1:W-:Y:S04]  /*0e60*/  @!P2 STG.E.128 desc[UR10][R16.64+0x9000], RZ ;  /* 0x009000ff1000a986 */ /* 0x0003e8000c101d0a */
[----:B------:R1:W-:Y:S04]  /*0e70*/  @!P1 STG.E.128 desc[UR10][R16.64+0x9100], RZ ;  /* 0x009100ff10009986 */ /* 0x0003e8000c101d0a */
[----:B------:R1:W-:Y:S02]  /*0e80*/  @!P0 STG.E.128 desc[UR10][R16.64+0x9200], RZ ;  /* 0x009200ff10008986 */ /* 0x0003e4000c101d0a */
.L_x_1422:
[----:B------:R-:W-:Y:S05]  /*0e90*/  BSYNC B0 ;  /* 0x0000000000007941 */ /* 0x000fea0003800000 */
.L_x_1421:
        /* <DEDUP_REMOVED lines=9> */
.L_x_1424:
[----:B------:R-:W-:Y:S05]  /*0f30*/  BSYNC B0 ;  /* 0x0000000000007941 */ /* 0x000fea0003800000 */
.L_x_1423:
[----:B------:R-:W-:Y:S01]  /*0f40*/  ULDC.64 UR4, c[0x0][0x2b8] ;  /* 0x0000ae0000047ab9 */ /* 0x000fe20000000a00 */
[----:B------:R-:W-:Y:S01]  /*0f50*/  LEA.HI.X.SX32 R4, R0, R4, 0x1, P3 ;  /* 0x0000000400047211 */ /* 0x000fe200018f0eff */
[----:B------:R-:W-:Y:S01]  /*0f60*/  @!P5 IMAD.MOV.U32 R0, RZ, RZ, -0x800000 ;  /* 0xff800000ff00d424 */ /* 0x000fe200078e00ff */
[C---:B------:R-:W-:Y:S02]  /*0f70*/  LEA R2, P0, R5.reuse, UR4, 0x2 ;  /* 0x0000000405027c11 */ /* 0x040fe4000f8010ff */
[-C--:B------:R-:W-:Y:S02]  /*0f80*/  ISETP.GE.OR P4, PT, R12, R89.reuse, P6 ;  /* 0x000000590c00720c */ /* 0x080fe40003786670 */
[----:B------:R-:W-:Y:S02]  /*0f90*/  LEA.HI.X R3, R5, UR5, R4, 0x2, P0 ;  /* 0x0000000505037c11 */ /* 0x000fe400080f1404 */
[-C--:B------:R-:W-:Y:S02]  /*0fa0*/  ISETP.GE.OR P3, PT, R11, R89.reuse, P6 ;  /* 0x000000590b00720c */ /* 0x080fe40003766670 */
[-C--:B------:R-:W-:Y:S01]  /*0fb0*/  ISETP.GE.OR P2, PT, R10, R89.reuse, P6 ;  /* 0x000000590a00720c */ /* 0x080fe20003746670 */
[----:B------:R5:W-:Y:S01]  /*0fc0*/  @!P5 STG.E desc[UR10][R2.64], R0 ;  /* 0x000000000200d986 */ /* 0x000be2000c10190a */
[----:B------:R-:W-:-:S02]  /*0fd0*/  ISETP.GE.OR P1, PT, R9, R89, P6 ;  /* 0x000000590900720c */ /* 0x000fc40003726670 */
[-C--:B------:R-:W-:Y:S02]  /*0fe0*/  ISETP.GE.OR P0, PT, R8, R89.reuse, P6 ;  /* 0x000000590800720c */ /* 0x080fe40003706670 */
[-C--:B------:R-:W-:Y:S02]  /*0ff0*/  ISETP.GE.OR P5, PT, R7, R89.reuse, P6 ;  /* 0x000000590700720c */ /* 0x080fe400037a6670 */
[----:B------:R-:W-:-:S03]  /*1000*/  ISETP.GE.OR P6, PT, R6, R89, P6 ;  /* 0x000000590600720c */ /* 0x000fc600037c6670 */
[----:B------:R-:W-:Y:S02]  /*1010*/  @!P3 IMAD.MOV.U32 R7, RZ, RZ, -0x800000 ;  /* 0xff800000ff07b424 */ /* 0x000fe400078e00ff */
[----:B------:R-:W-:Y:S02]  /*1020*/  @!P2 IMAD.MOV.U32 R6, RZ, RZ, -0x800000 ;  /* 0xff800000ff06a424 */ /* 0x000fe400078e00ff */
[----:B------:R-:W-:Y:S01]  /*1030*/  @!P1 IMAD.MOV.U32 R5, RZ, RZ, -0x800000 ;  /* 0xff800000ff059424 */ /* 0x000fe200078e00ff */
[----:B------:R-:W-:Y:S01]  /*1040*/  @!P3 STG.E desc[UR10][R2.64+0x40], R7 ;  /* 0x000040070200b986 */ /* 0x000fe2000c10190a */
[----:B------:R-:W-:-:S03]  /*1050*/  @!P0 IMAD.MOV.U32 R4, RZ, RZ, -0x800000 ;  /* 0xff800000ff048424 */ /* 0x000fc600078e00ff */
[----:B------:R-:W-:Y:S04]  /*1060*/  @!P2 STG.E desc[UR10][R2.64+0x60], R6 ;  /* 0x000060060200a986 */ /* 0x000fe8000c10190a */
[----:B------:R-:W-:Y:S01]  /*1070*/  @!P1 STG.E desc[UR10][R2.64+0x80], R5 ;  /* 0x0000800502009986 */ /* 0x000fe2000c10190a */
[----:B-----5:R-:W-:-:S03]  /*1080*/  @!P4 IMAD.MOV.U32 R0, RZ, RZ, -0x800000 ;  /* 0xff800000ff00c424 */ /* 0x020fc600078e00ff */
[----:B------:R-:W-:Y:S04]  /*1090*/  @!P0 STG.E desc[UR10][R2.64+0xa0], R4 ;  /* 0x0000a00402008986 */ /* 0x000fe8000c10190a */
[----:B------:R5:W-:Y:S02]  /*10a0*/  @!P4 STG.E desc[UR10][R2.64+0x20], R0 ;  /* 0x000020000200c986 */ /* 0x000be4000c10190a */
[----:B-----5:R-:W-:-:S05]  /*10b0*/  @!P5 IMAD.MOV.U32 R0, RZ, RZ, -0x800000 ;  /* 0xff800000ff00d424 */ /* 0x020fca00078e00ff */
[----:B------:R1:W-:Y:S01]  /*10c0*/  @!P5 STG.E desc[UR10][R2.64+0xc0], R0 ;  /* 0x0000c0000200d986 */ /* 0x0003e2000c10190a */
[----:B------:R-:W-:Y:S05]  /*10d0*/  @P6 EXIT ;  /* 0x000000000000694d */ /* 0x000fea0003800000 */
[----:B-1----:R-:W-:-:S05]  /*10e0*/  MOV R0, 0xff800000 ;  /* 0xff80000000007802 */ /* 0x002fca0000000f00 */
[----:B------:R-:W-:Y:S01]  /*10f0*/  STG.E desc[UR10][R2.64+0xe0], R0 ;  /* 0x0000e00002007986 */ /* 0x000fe2000c10190a */
[----:B------:R-:W-:Y:S05]  /*1100*/  EXIT ;  /* 0x000000000000794d */ /* 0x000fea0003800000 */
.L_x_1408:
[----:B------:R-:W1:Y:S01]  /*1110*/  LDC.64 R2, c[0x0][0x368] ;  /* 0x0000da00ff027b82 */ /* 0x000e620000000a00 */
[----:B------:R-:W-:-:S07]  /*1120*/  IMAD.MOV.U32 R9, RZ, RZ, R204 ;  /* 0x000000ffff097224 */ /* 0x000fce00078e00cc */
[----:B------:R-:W2:Y:S01]  /*1130*/  LDC.64 R4, c[0x0][0x370] ;  /* 0x0000dc00ff047b82 */ /* 0x000ea20000000a00 */
[----:B-1----:R-:W-:-:S04]  /*1140*/  ISETP.NE.U32.AND P0, PT, R2, RZ, PT ;  /* 0x000000ff0200720c */ /* 0x002fc80003f05070 */
[----:B------:R-:W-:-:S13]  /*1150*/  ISETP.NE.AND.EX P0, PT, R3, RZ, PT, P0 ;  /* 0x000000ff0300720c */ /* 0x000fda0003f05300 */
[----:B------:R-:W1:Y:S01]  /*1160*/  @P0 LDC.64 R2, c[0x0][0x368] ;  /* 0x0000da00ff020b82 */ /* 0x000e620000000a00 */
[----:B--2---:R-:W-:-:S04]  /*1170*/  ISETP.NE.U32.AND P1, PT, R4, RZ, PT ;  /* 0x000000ff0400720c */ /* 0x004fc80003f25070 */
[----:B------:R-:W-:Y:S02]  /*1180*/  ISETP.NE.AND.EX P1, PT, R5, RZ, PT, P1 ;  /* 0x000000ff0500720c */ /* 0x000fe40003f25310 */
[----:B------:R-:W-:Y:S01]  /*1190*/  CS2R R206, SRZ ;  /* 0x0000000000ce7805 */ /* 0x000fe2000001ff00 */
[----:B-1----:R-:W-:-:S05]  /*11a0*/  @P0 IMAD.WIDE R2, R204, 0x4, R2 ;  /* 0x00000004cc020825 */ /* 0x002fca00078e0202 */
[----:B------:R1:W5:Y:S01]  /*11b0*/  @P0 LDG.E R9, desc[UR10][R2.64] ;  /* 0x0000000a02090981 */ /* 0x000362000c1e1900 */
[----:B------:R-:W-:-:S04]  /*11c0*/  PLOP3.LUT P0, PT, PT, PT, PT, 0x8, 0x0 ;  /* 0x000000000000781c */ /* 0x000fc80003f0e170 */
[----:B------:R-:W-:Y:S09]  /*11d0*/  @!P1 BRA `(.L_x_1425) ;  /* 0x00000000002c9947 */ /* 0x000ff20003800000 */
[----:B-1----:R-:W1:Y:S01]  /*11e0*/  LDC.64 R2, c[0x0][0x378] ;  /* 0x0000de00ff027b82 */ /* 0x002e620000000a00 */
[----:B------:R-:W-:-:S05]  /*11f0*/  SHF.R.S32.HI R0, RZ, 0x1f, R204 ;  /* 0x0000001fff007819 */ /* 0x000fca00000114cc */
[-C--:B-1----:R-:W-:Y:S02]  /*1200*/  IMAD R0, R0, R2.reuse, RZ ;  /* 0x0000000200007224 */ /* 0x082fe400078e02ff */
[----:B------:R-:W-:-:S04]  /*1210*/  IMAD.WIDE.U32 R6, R204, R2, RZ ;  /* 0x00000002cc067225 */ /* 0x000fc800078e00ff */
[----:B------:R-:W-:Y:S01]  /*1220*/  IMAD R0, R204, R3, R0 ;  /* 0x00000003cc007224 */ /* 0x000fe200078e0200 */
[----:B------:R-:W-:-:S03]  /*1230*/  LEA R206, P1, R6, R4, 0x2 ;  /* 0x0000000406ce7211 */ /* 0x000fc600078210ff */
[----:B------:R-:W-:Y:S01]  /*1240*/  IMAD.IADD R0, R7, 0x1, R0 ;  /* 0x0000000107007824 */ /* 0x000fe200078e0200 */
[----:B------:R-:W-:-:S04]  /*1250*/  ISETP.NE.U32.AND P0, PT, R206, RZ, PT ;  /* 0x000000ffce00720c */ /* 0x000fc80003f05070 */
[----:B------:R-:W-:-:S05]  /*1260*/  SHF.L.U64.HI R0, R6, 0x2, R0 ;  /* 0x0000000206007819 */ /* 0x000fca0000010200 */
[----:B------:R-:W-:-:S05]  /*1270*/  IMAD.X R207, R0, 0x1, R5, P1 ;  /* 0x0000000100cf7824 */ /* 0x000fca00008e0605 */
[----:B------:R-:W-:-:S13]  /*1280*/  ISETP.NE.AND.EX P0, PT, R207, RZ, PT, P0 ;  /* 0x000000ffcf00720c */ /* 0x000fda0003f05300 */
.L_x_1425:
[----:B------:R-:W-:Y:S05]  /*1290*/  @!P0 BRA `(.L_x_1426) ;  /* 0x0000000400408947 */ /* 0x000fea0003800000 */
[----:B------:R-:W1:Y:S01]  /*12a0*/  LDC R11, c[0x0][0x380] ;  /* 0x0000e000ff0b7b82 */ /* 0x000e620000000800 */
[----:B------:R-:W-:Y:S01]  /*12b0*/  LEA R14, R153, 0xffffffc0, 0x6 ;  /* 0xffffffc0990e7811 */ /* 0x000fe200078e30ff */
[----:B------:R-:W-:-:S03]  /*12c0*/  ULDC.64 UR4, c[0x0][0x260] ;  /* 0x0000980000047ab9 */ /* 0x000fc60000000a00 */
[----:B------:R-:W-:-:S03]  /*12d0*/  IABS R0, R14 ;  /* 0x0000000e00007213 */ /* 0x000fc60000000000 */
[----:B------:R-:W2:Y:S01]  /*12e0*/  LDC.64 R208, c[0x0][0x248] ;  /* 0x00009200ffd07b82 */ /* 0x000ea20000000a00 */
[----:B-1----:R-:W-:-:S04]  /*12f0*/  IABS R3, R11 ;  /* 0x0000000b00037213 */ /* 0x002fc80000000000 */
[----:B------:R-:W1:Y:S08]  /*1300*/  I2F.RP R4, R3 ;  /* 0x0000000300047306 */ /* 0x000e700000209400 */
[----:B-1----:R-:W1:Y:S02]  /*1310*/  MUFU.RCP R4, R4 ;  /* 0x0000000400047308 */ /* 0x002e640000001000 */
[----:B-1----:R-:W-:-:S06]  /*1320*/  IADD3 R4, R4, 0xffffffe, RZ ;  /* 0x0ffffffe04047810 */ /* 0x002fcc0007ffe0ff */
[----:B------:R-:W1:Y:S02]  /*1330*/  F2I.FTZ.U32.TRUNC.NTZ R5, R4 ;  /* 0x0000000400057305 */ /* 0x000e64000021f000 */
[----:B-1----:R-:W-:Y:S01]  /*1340*/  IMAD.MOV R2, RZ, RZ, -R5 ;  /* 0x000000ffff027224 */ /* 0x002fe200078e0a05 */
[----:B------:R-:W-:-:S03]  /*1350*/  MOV R4, RZ ;  /* 0x000000ff00047202 */ /* 0x000fc60000000f00 */
[----:B------:R-:W-:-:S04]  /*1360*/  IMAD R2, R2, R3, RZ ;  /* 0x0000000302027224 */ /* 0x000fc800078e02ff */
[----:B------:R-:W-:-:S04]  /*1370*/  IMAD.HI.U32 R4, R5, R2, R4 ;  /* 0x0000000205047227 */ /* 0x000fc800078e0004 */
[----:B------:R-:W-:-:S04]  /*1380*/  IMAD.MOV.U32 R2, RZ, RZ, R0 ;  /* 0x000000ffff027224 */ /* 0x000fc800078e0000 */
[----:B------:R-:W-:-:S05]  /*1390*/  IMAD.HI.U32 R10, R4, R2, RZ ;  /* 0x00000002040a7227 */ /* 0x000fca00078e00ff */
[----:B------:R-:W-:-:S05]  /*13a0*/  IADD3 R0, -R10, RZ, RZ ;  /* 0x000000ff0a007210 */ /* 0x000fca0007ffe1ff */
[----:B------:R-:W-:-:S05]  /*13b0*/  IMAD R0, R3, R0, R2 ;  /* 0x0000000003007224 */ /* 0x000fca00078e0202 */
[----:B------:R-:W-:-:S13]  /*13c0*/  ISETP.GT.U32.AND P2, PT, R3, R0, PT ;  /* 0x000000000300720c */ /* 0x000fda0003f44070 */
[----:B------:R-:W-:Y:S01]  /*13d0*/  @!P2 IMAD.IADD R0, R0, 0x1, -R3 ;  /* 0x000000010000a824 */ /* 0x000fe200078e0a03 */
[----:B------:R-:W-:Y:S02]  /*13e0*/  @!P2 IADD3 R10, R10, 0x1, RZ ;  /* 0x000000010a0aa810 */ /* 0x000fe40007ffe0ff */
[----:B------:R-:W-:Y:S02]  /*13f0*/  ISETP.NE.AND P2, PT, R11, RZ, PT ;  /* 0x000000ff0b00720c */ /* 0x000fe40003f45270 */
[----:B------:R-:W-:Y:S02]  /*1400*/  ISETP.GE.U32.AND P3, PT, R0, R3, PT ;  /* 0x000000030000720c */ /* 0x000fe40003f66070 */
[----:B------:R-:W-:-:S04]  /*1410*/  LOP3.LUT R0, R14, R11, RZ, 0x3c, !PT ;  /* 0x0000000b0e007212 */ /* 0x000fc800078e3cff */
[----:B------:R-:W-:Y:S02]  /*1420*/  ISETP.GE.AND P1, PT, R0, RZ, PT ;  /* 0x000000ff0000720c */ /* 0x000fe40003f26270 */
[----:B------:R-:W1:Y:S05]  /*1430*/  LDC R0, c[0x0][0x278] ;  /* 0x00009e00ff007b82 */ /* 0x000e6a0000000800 */
[----:B------:R-:W-:-:S06]  /*1440*/  @P3 VIADD R10, R10, 0x1 ;  /* 0x000000010a0a3836 */ /* 0x000fcc0000000000 */
[----:B------:R-:W-:Y:S02]  /*1450*/  @!P1 IADD3 R10, -R10, RZ, RZ ;  /* 0x000000ff0a0a9210 */ /* 0x000fe40007ffe1ff */
[----:B------:R-:W-:-:S05]  /*1460*/  @!P2 LOP3.LUT R10, RZ, R11, RZ, 0x33, !PT ;  /* 0x0000000bff0aa212 */ /* 0x000fca00078e33ff */
[----:B------:R-:W-:-:S05]  /*1470*/  IMAD.WIDE R2, R10, 0x4, R206 ;  /* 0x000000040a027825 */ /* 0x000fca00078e02ce */
[----:B------:R1:W3:Y:S01]  /*1480*/  LDG.E R7, desc[UR10][R2.64] ;  /* 0x0000000a02077981 */ /* 0x0002e2000c1e1900 */
[----:B------:R-:W-:-:S05]  /*1490*/  IADD3 R10, -R10, RZ, RZ ;  /* 0x000000ff0a0a7210 */ /* 0x000fca0007ffe1ff */
[----:B------:R-:W-:Y:S01]  /*14a0*/  IMAD R14, R11, R10, R14 ;  /* 0x0000000a0b0e7224 */ /* 0x000fe200078e020e */
[----:B-1----:R-:W-:-:S04]  /*14b0*/  IABS R2, R0 ;  /* 0x0000000000027213 */ /* 0x002fc80000000000 */
[----:B------:R-:W1:Y:S08]  /*14c0*/  I2F.RP R12, R2 ;  /* 0x00000002000c7306 */ /* 0x000e700000209400 */
[----:B-1----:R-:W1:Y:S02]  /*14d0*/  MUFU.RCP R12, R12 ;  /* 0x0000000c000c7308 */ /* 0x002e640000001000 */
[----:B-1----:R-:W-:-:S06]  /*14e0*/  VIADD R12, R12, 0xffffffe ;  /* 0x0ffffffe0c0c7836 */ /* 0x002fcc0000000000 */
[----:B------:R-:W1:Y:S02]  /*14f0*/  F2I.FTZ.U32.TRUNC.NTZ R13, R12 ;  /* 0x0000000c000d7305 */ /* 0x000e64000021f000 */
[----:B-1----:R-:W-:Y:S01]  /*1500*/  IADD3 R3, RZ, -R13, RZ ;  /* 0x8000000dff037210 */ /* 0x002fe20007ffe0ff */
[----:B------:R-:W-:-:S04]  /*1510*/  IMAD.MOV.U32 R12, RZ, RZ, RZ ;  /* 0x000000ffff0c7224 */ /* 0x000fc800078e00ff */
[----:B------:R-:W-:Y:S01]  /*1520*/  IMAD R4, R3, R2, RZ ;  /* 0x0000000203047224 */ /* 0x000fe200078e02ff */
[----:B------:R-:W-:-:S03]  /*1530*/  IABS R3, R26 ;  /* 0x0000001a00037213 */ /* 0x000fc60000000000 */
[----:B------:R-:W-:Y:S01]  /*1540*/  IMAD.HI.U32 R12, R13, R4, R12 ;  /* 0x000000040d0c7227 */ /* 0x000fe200078e000c */
[----:B------:R-:W-:Y:S02]  /*1550*/  MOV R4, R3 ;  /* 0x0000000300047202 */ /* 0x000fe40000000f00 */
[----:B------:R-:W-:-:S03]  /*1560*/  SHF.R.S32.HI R13, RZ, 0x1f, R14 ;  /* 0x0000001fff0d7819 */ /* 0x000fc6000001140e */
[----:B------:R-:W-:-:S04]  /*1570*/  IMAD.HI.U32 R18, R12, R4, RZ ;  /* 0x000000040c127227 */ /* 0x000fc800078e00ff */
[----:B------:R-:W-:-:S04]  /*1580*/  IMAD.MOV R3, RZ, RZ, -R18 ;  /* 0x000000ffff037224 */ /* 0x000fc800078e0a12 */
[C---:B------:R-:W-:Y:S02]  /*1590*/  IMAD R3, R2.reuse, R3, R4 ;  /* 0x0000000302037224 */ /* 0x040fe400078e0204 */
[----:B------:R-:W1:Y:S03]  /*15a0*/  LDC.64 R4, c[0x0][0x230] ;  /* 0x00008c00ff047b82 */ /* 0x000e660000000a00 */
[----:B------:R-:W-:-:S13]  /*15b0*/  ISETP.GT.U32.AND P2, PT, R2, R3, PT ;  /* 0x000000030200720c */ /* 0x000fda0003f44070 */
[-C--:B------:R-:W-:Y:S01]  /*15c0*/  @!P2 IADD3 R3, R3, -R2.reuse, RZ ;  /* 0x800000020303a210 */ /* 0x080fe20007ffe0ff */
[----:B------:R-:W-:Y:S01]  /*15d0*/  @!P2 VIADD R18, R18, 0x1 ;  /* 0x000000011212a836 */ /* 0x000fe20000000000 */
[----:B------:R-:W-:Y:S02]  /*15e0*/  ISETP.NE.AND P2, PT, R0, RZ, PT ;  /* 0x000000ff0000720c */ /* 0x000fe40003f45270 */
[----:B------:R-:W-:Y:S02]  /*15f0*/  ISETP.GE.U32.AND P3, PT, R3, R2, PT ;  /* 0x000000020300720c */ /* 0x000fe40003f66070 */
[----:B------:R-:W-:-:S04]  /*1600*/  LOP3.LUT R2, R26, R0, RZ, 0x3c, !PT ;  /* 0x000000001a027212 */ /* 0x000fc800078e3cff */
[----:B------:R-:W-:Y:S02]  /*1610*/  ISETP.GE.AND P1, PT, R2, RZ, PT ;  /* 0x000000ff0200720c */ /* 0x000fe40003f26270 */
[----:B------:R-:W4:Y:S05]  /*1620*/  LDC.64 R2, c[0x0][0x238] ;  /* 0x00008e00ff027b82 */ /* 0x000f2a0000000a00 */
[----:B------:R-:W-:-:S06]  /*1630*/  @P3 VIADD R18, R18, 0x1 ;  /* 0x0000000112123836 */ /* 0x000fcc0000000000 */
[----:B------:R-:W-:Y:S02]  /*1640*/  @!P1 IADD3 R18, -R18, RZ, RZ ;  /* 0x000000ff12129210 */ /* 0x000fe40007ffe1ff */
[----:B------:R-:W-:-:S04]  /*1650*/  @!P2 LOP3.LUT R18, RZ, R0, RZ, 0x33, !PT ;  /* 0x00000000ff12a212 */ /* 0x000fc800078e33ff */
[----:B------:R-:W-:Y:S02]  /*1660*/  SHF.R.S32.HI R0, RZ, 0x1f, R18 ;  /* 0x0000001fff007819 */ /* 0x000fe40000011412 */
[----:B---3--:R-:W-:Y:S01]  /*1670*/  SHF.R.S32.HI R6, RZ, 0x1f, R7 ;  /* 0x0000001fff067819 */ /* 0x008fe20000011407 */
[----:B-1----:R-:W-:-:S04]  /*1680*/  IMAD.WIDE.U32 R10, R7, R4, RZ ;  /* 0x00000004070a7225 */ /* 0x002fc800078e00ff */
[----:B-----5:R-:W-:Y:S02]  /*1690*/  IMAD R9, R6, R4, RZ ;  /* 0x0000000406097224 */ /* 0x020fe400078e02ff */
[----:B--2---:R-:W-:Y:S02]  /*16a0*/  IMAD R4, R13, R208, RZ ;  /* 0x000000d00d047224 */ /* 0x004fe400078e02ff */
[----:B------:R-:W-:Y:S02]  /*16b0*/  IMAD R5, R7, R5, R9 ;  /* 0x0000000507057224 */ /* 0x000fe400078e0209 */
[----:B------:R-:W-:Y:S02]  /*16c0*/  IMAD R4, R14, R209, R4 ;  /* 0x000000d10e047224 */ /* 0x000fe400078e0204 */
[----:B------:R-:W-:Y:S02]  /*16d0*/  IMAD.IADD R11, R11, 0x1, R5 ;  /* 0x000000010b0b7824 */ /* 0x000fe400078e0205 */
[----:B----4-:R-:W-:-:S02]  /*16e0*/  IMAD R6, R6, R2, RZ ;  /* 0x0000000206067224 */ /* 0x010fc400078e02ff */
[----:B------:R-:W-:-:S04]  /*16f0*/  IMAD.WIDE.U32 R10, R14, R208, R10 ;  /* 0x000000d00e0a7225 */ /* 0x000fc800078e000a */
[----:B------:R-:W-:Y:S01]  /*1700*/  IMAD R3, R7, R3, R6 ;  /* 0x0000000307037224 */ /* 0x000fe200078e0206 */
[----:B------:R-:W-:Y:S01]  /*1710*/  IADD3 R11, R11, R4, RZ ;  /* 0x000000040b0b7210 */ /* 0x000fe20007ffe0ff */
[----:B------:R-:W-:Y:S02]  /*1720*/  IMAD R4, R0, UR4, RZ ;  /* 0x0000000400047c24 */ /* 0x000fe4000f8e02ff */
[----:B------:R-:W-:-:S04]  /*1730*/  IMAD.WIDE.U32 R6, R7, R2, RZ ;  /* 0x0000000207067225 */ /* 0x000fc800078e00ff */
[C---:B------:R-:W-:Y:S02]  /*1740*/  IMAD R4, R18.reuse, UR5, R4 ;  /* 0x0000000512047c24 */ /* 0x040fe4000f8e0204 */
[----:B------:R-:W-:-:S04]  /*1750*/  IMAD.WIDE.U32 R10, R18, UR4, R10 ;  /* 0x00000004120a7c25 */ /* 0x000fc8000f8e000a */
[----:B------:R-:W-:Y:S01]  /*1760*/  IMAD.IADD R7, R7, 0x1, R3 ;  /* 0x0000000107077824 */ /* 0x000fe200078e0203 */
[----:B------:R-:W-:Y:S02]  /*1770*/  IADD3 R22, R11, R4, RZ ;  /* 0x000000040b167210 */ /* 0x000fe40007ffe0ff */
[----:B------:R-:W-:Y:S01]  /*1780*/  MOV R32, R10 ;  /* 0x0000000a00207202 */ /* 0x000fe20000000f00 */
[----:B------:R-:W-:Y:S06]  /*1790*/  BRA `(.L_x_1427) ;  /* 0x00000004003c7947 */ /* 0x000fec0003800000 */
.L_x_1426:
[----:B------:R-:W1:Y:S01]  /*17a0*/  LDC R0, c[0x0][0x278] ;  /* 0x00009e00ff007b82 */ /* 0x000e620000000800 */
[----:B------:R-:W-:Y:S02]  /*17b0*/  ISETP.NE.AND P4, PT, R11, -0x1, PT ;  /* 0xffffffff0b00780c */ /* 0x000fe40003f85270 */
[----:B------:R-:W-:-:S04]  /*17c0*/  LEA R14, R153, 0xffffffc0, 0x6 ;  /* 0xffffffc0990e7811 */ /* 0x000fc800078e30ff */
[----:B------:R-:W-:-:S07]  /*17d0*/  SHF.R.S32.HI R13, RZ, 0x1f, R14 ;  /* 0x0000001fff0d7819 */ /* 0x000fce000001140e */
[----:B------:R-:W2:Y:S01]  /*17e0*/  @P4 LDC.64 R208, c[0x0][0x248] ;  /* 0x00009200ffd04b82 */ /* 0x000ea20000000a00 */
[----:B------:R-:W-:Y:S01]  /*17f0*/  @P4 IMAD.IADD R16, R10, 0x1, R11 ;  /* 0x000000010a104824 */ /* 0x000fe200078e020b */
[----:B-1----:R-:W-:-:S04]  /*1800*/  IABS R3, R0 ;  /* 0x0000000000037213 */ /* 0x002fc80000000000 */
[----:B------:R-:W1:Y:S01]  /*1810*/  I2F.RP R6, R3 ;  /* 0x0000000300067306 */ /* 0x000e620000209400 */
[C---:B--2---:R-:W-:Y:S02]  /*1820*/  @P4 IMAD R5, R16.reuse, R209, RZ ;  /* 0x000000d110054224 */ /* 0x044fe400078e02ff */
[----:B------:R-:W-:-:S05]  /*1830*/  @P4 IMAD.WIDE.U32 R16, R16, R208, RZ ;  /* 0x000000d010104225 */ /* 0x000fca00078e00ff */
[----:B-1----:R-:W1:Y:S01]  /*1840*/  MUFU.RCP R6, R6 ;  /* 0x0000000600067308 */ /* 0x002e620000001000 */
[----:B------:R-:W-:Y:S02]  /*1850*/  @P4 IADD3 R5, R17, R5, RZ ;  /* 0x0000000511054210 */ /* 0x000fe40007ffe0ff */
[----:B------:R-:W-:Y:S01]  /*1860*/  @P4 MOV R12, R16 ;  /* 0x00000010000c4202 */ /* 0x000fe20000000f00 */
[----:B-1----:R-:W-:-:S04]  /*1870*/  VIADD R6, R6, 0xffffffe ;  /* 0x0ffffffe06067836 */ /* 0x002fc80000000000 */
[----:B------:R-:W1:Y:S02]  /*1880*/  F2I.FTZ.U32.TRUNC.NTZ R7, R6 ;  /* 0x0000000600077305 */ /* 0x000e64000021f000 */
[----:B-1----:R-:W-:Y:S01]  /*1890*/  IMAD.MOV R2, RZ, RZ, -R7 ;  /* 0x000000ffff027224 */ /* 0x002fe200078e0a07 */
[----:B------:R-:W-:-:S03]  /*18a0*/  MOV R6, RZ ;  /* 0x000000ff00067202 */ /* 0x000fc60000000f00 */
[----:B------:R-:W-:Y:S01]  /*18b0*/  IMAD R4, R2, R3, RZ ;  /* 0x0000000302047224 */ /* 0x000fe200078e02ff */
[----:B------:R-:W-:-:S03]  /*18c0*/  IABS R2, R26 ;  /* 0x0000001a00027213 */ /* 0x000fc60000000000 */
[----:B------:R-:W-:-:S04]  /*18d0*/  IMAD.HI.U32 R6, R7, R4, R6 ;  /* 0x0000000407067227 */ /* 0x000fc800078e0006 */
[----:B------:R-:W-:-:S04]  /*18e0*/  IMAD.MOV.U32 R4, RZ, RZ, R2 ;  /* 0x000000ffff047224 */ /* 0x000fc800078e0002 */
[----:B------:R-:W-:Y:S02]  /*18f0*/  IMAD.HI.U32 R18, R6, R4, RZ ;  /* 0x0000000406127227 */ /* 0x000fe400078e00ff */
[----:B------:R-:W1:Y:S02]  /*1900*/  @P4 LDC.64 R6, c[0x0][0x250] ;  /* 0x00009400ff064b82 */ /* 0x000e640000000a00 */
[----:B------:R-:W-:-:S04]  /*1910*/  IMAD.MOV R2, RZ, RZ, -R18 ;  /* 0x000000ffff027224 */ /* 0x000fc800078e0a12 */
[----:B------:R-:W-:Y:S01]  /*1920*/  IMAD R2, R3, R2, R4 ;  /* 0x0000000203027224 */ /* 0x000fe200078e0204 */
[----:B------:R-:W-:-:S04]  /*1930*/  LOP3.LUT R4, R26, R0, RZ, 0x3c, !PT ;  /* 0x000000001a047212 */ /* 0x000fc800078e3cff */
[----:B------:R-:W-:Y:S02]  /*1940*/  ISETP.GT.U32.AND P1, PT, R3, R2, PT ;  /* 0x000000020300720c */ /* 0x000fe40003f24070 */
[----:B------:R-:W-:-:S11]  /*1950*/  ISETP.GE.AND P2, PT, R4, RZ, PT ;  /* 0x000000ff0400720c */ /* 0x000fd60003f46270 */
[-C--:B------:R-:W-:Y:S02]  /*1960*/  @!P1 IADD3 R2, R2, -R3.reuse, RZ ;  /* 0x8000000302029210 */ /* 0x080fe40007ffe0ff */
[----:B------:R-:W-:Y:S02]  /*1970*/  @!P1 IADD3 R18, R18, 0x1, RZ ;  /* 0x0000000112129810 */ /* 0x000fe40007ffe0ff */
[----:B------:R-:W-:Y:S02]  /*1980*/  ISETP.GE.U32.AND P3, PT, R2, R3, PT ;  /* 0x000000030200720c */ /* 0x000fe40003f66070 */
[----:B------:R-:W2:Y:S01]  /*1990*/  LDC.64 R2, c[0x0][0x260] ;  /* 0x00009800ff027b82 */ /* 0x000ea20000000a00 */
[----:B------:R-:W-:-:S10]  /*19a0*/  ISETP.NE.AND P1, PT, R0, RZ, PT ;  /* 0x000000ff0000720c */ /* 0x000fd40003f25270 */
[----:B------:R-:W-:-:S04]  /*19b0*/  @P3 VIADD R18, R18, 0x1 ;  /* 0x0000000112123836 */ /* 0x000fc80000000000 */
[----:B------:R-:W-:Y:S01]  /*19c0*/  @!P2 IMAD.MOV R18, RZ, RZ, -R18 ;  /* 0x000000ffff12a224 */ /* 0x000fe200078e0a12 */
[----:B------:R-:W-:Y:S06]  /*19d0*/  @P4 BRA `(.L_x_1428) ;  /* 0x0000000000344947 */ /* 0x000fec0003800000 */
[----:B------:R-:W3:Y:S01]  /*19e0*/  LDC.64 R208, c[0x0][0x248] ;  /* 0x00009200ffd07b82 */ /* 0x000ee20000000a00 */
[----:B------:R-:W-:Y:S02]  /*19f0*/  SHF.R.S32.HI R15, RZ, 0x1f, R10 ;  /* 0x0000001fff0f7819 */ /* 0x000fe4000001140a */
[----:B-----5:R-:W-:-:S05]  /*1a00*/  SHF.R.S32.HI R12, RZ, 0x1f, R9 ;  /* 0x0000001fff0c7819 */ /* 0x020fca0000011409 */
[----:B------:R-:W4:Y:S01]  /*1a10*/  LDC.64 R4, c[0x0][0x230] ;  /* 0x00008c00ff047b82 */ /* 0x000f220000000a00 */
[-C--:B---3--:R-:W-:Y:S02]  /*1a20*/  IMAD R15, R15, R208.reuse, RZ ;  /* 0x000000d00f0f7224 */ /* 0x088fe400078e02ff */
[----:B------:R-:W-:-:S04]  /*1a30*/  IMAD.WIDE.U32 R16, R10, R208, RZ ;  /* 0x000000d00a107225 */ /* 0x000fc800078e00ff */
[----:B------:R-:W-:Y:S02]  /*1a40*/  IMAD R15, R10, R209, R15 ;  /* 0x000000d10a0f7224 */ /* 0x000fe400078e020f */
[----:B----4-:R-:W-:-:S03]  /*1a50*/  IMAD R12, R12, R4, RZ ;  /* 0x000000040c0c7224 */ /* 0x010fc600078e02ff */
[----:B------:R-:W-:Y:S01]  /*1a60*/  IADD3 R17, R17, R15, RZ ;  /* 0x0000000f11117210 */ /* 0x000fe20007ffe0ff */
[C---:B------:R-:W-:Y:S02]  /*1a70*/  IMAD R5, R9.reuse, R5, R12 ;  /* 0x0000000509057224 */ /* 0x040fe400078e020c */
[----:B------:R-:W-:-:S05]  /*1a80*/  IMAD.WIDE.U32 R16, R9, R4, R16 ;  /* 0x0000000409107225 */ /* 0x000fca00078e0010 */
[----:B------:R-:W-:Y:S02]  /*1a90*/  IADD3 R5, R17, R5, RZ ;  /* 0x0000000511057210 */ /* 0x000fe40007ffe0ff */
[----:B------:R-:W-:-:S07]  /*1aa0*/  MOV R12, R16 ;  /* 0x00000010000c7202 */ /* 0x000fce0000000f00 */
.L_x_1428:
[----:B------:R-:W-:Y:S01]  /*1ab0*/  MOV R16, R12 ;  /* 0x0000000c00107202 */ /* 0x000fe20000000f00 */
[----:B------:R-:W-:Y:S01]  /*1ac0*/  IMAD R4, R13, R208, RZ ;  /* 0x000000d00d047224 */ /* 0x000fe200078e02ff */
[----:B------:R-:W-:Y:S02]  /*1ad0*/  MOV R17, R5 ;  /* 0x0000000500117202 */ /* 0x000fe40000000f00 */
[----:B------:R-:W-:Y:S01]  /*1ae0*/  @!P1 LOP3.LUT R18, RZ, R0, RZ, 0x33, !PT ;  /* 0x00000000ff129212 */ /* 0x000fe200078e33ff */
[-C--:B------:R-:W-:Y:S01]  /*1af0*/  IMAD R4, R209, R14.reuse, R4 ;  /* 0x0000000ed1047224 */ /* 0x080fe200078e0204 */
[----:B------:R-:W-:Y:S01]  /*1b00*/  @P4 IADD3 R11, R10, R11, RZ ;  /* 0x0000000b0a0b4210 */ /* 0x000fe20007ffe0ff */
[----:B------:R-:W-:Y:S01]  /*1b10*/  IMAD.WIDE.U32 R16, R208, R14, R16 ;  /* 0x0000000ed0107225 */ /* 0x000fe200078e0010 */
[----:B------:R-:W-:-:S04]  /*1b20*/  SHF.R.S32.HI R0, RZ, 0x1f, R18 ;  /* 0x0000001fff007819 */ /* 0x000fc80000011412 */
[----:B------:R-:W-:Y:S01]  /*1b30*/  IADD3 R17, R17, R4, RZ ;  /* 0x0000000411117210 */ /* 0x000fe20007ffe0ff */
[----:B--2---:R-:W-:Y:S02]  /*1b40*/  IMAD R12, R0, R2, RZ ;  /* 0x00000002000c7224 */ /* 0x004fe400078e02ff */
[----:B-1----:R-:W-:-:S04]  /*1b50*/  @P4 IMAD.WIDE.U32 R4, R11, R6, RZ ;  /* 0x000000060b044225 */ /* 0x002fc800078e00ff */
[----:B------:R-:W-:Y:S01]  /*1b60*/  IMAD.WIDE.U32 R16, R18, R2, R16 ;  /* 0x0000000212107225 */ /* 0x000fe200078e0010 */
[----:B------:R-:W-:-:S03]  /*1b70*/  @P4 MOV R6, R4 ;  /* 0x0000000400064202 */ /* 0x000fc60000000f00 */
[----:B------:R-:W-:Y:S01]  /*1b80*/  IMAD R3, R18, R3, R12 ;  /* 0x0000000312037224 */ /* 0x000fe200078e020c */
[----:B------:R-:W-:Y:S01]  /*1b90*/  MOV R32, R16 ;  /* 0x0000001000207202 */ /* 0x000fe20000000f00 */
[----:B------:R-:W-:-:S03]  /*1ba0*/  @P4 IMAD R7, R11, R7, R5 ;  /* 0x000000070b074224 */ /* 0x000fc600078e0205 */
[----:B------:R-:W-:Y:S01]  /*1bb0*/  IADD3 R22, R17, R3, RZ ;  /* 0x0000000311167210 */ /* 0x000fe20007ffe0ff */
[----:B------:R-:W-:Y:S06]  /*1bc0*/  @P4 BRA `(.L_x_1427) ;  /* 0x0000000000304947 */ /* 0x000fec0003800000 */
[----:B------:R-:W1:Y:S01]  /*1bd0*/  LDC.64 R4, c[0x0][0x250] ;  /* 0x00009400ff047b82 */ /* 0x000e620000000a00 */
[----:B------:R-:W-:Y:S02]  /*1be0*/  SHF.R.S32.HI R7, RZ, 0x1f, R10 ;  /* 0x0000001fff077819 */ /* 0x000fe4000001140a */
[----:B-----5:R-:W-:-:S05]  /*1bf0*/  SHF.R.S32.HI R6, RZ, 0x1f, R9 ;  /* 0x0000001fff067819 */ /* 0x020fca0000011409 */
[----:B------:R-:W2:Y:S01]  /*1c00*/  LDC.64 R2, c[0x0][0x238] ;  /* 0x00008e00ff027b82 */ /* 0x000ea20000000a00 */
[----:B-1----:R-:W-:-:S04]  /*1c10*/  IMAD R7, R7, R4, RZ ;  /* 0x0000000407077224 */ /* 0x002fc800078e02ff */
[C---:B------:R-:W-:Y:S02]  /*1c20*/  IMAD R5, R10.reuse, R5, R7 ;  /* 0x000000050a057224 */ /* 0x040fe400078e0207 */
[----:B------:R-:W-:-:S04]  /*1c30*/  IMAD.WIDE.U32 R10, R10, R4, RZ ;  /* 0x000000040a0a7225 */ /* 0x000fc800078e00ff */
[----:B--2---:R-:W-:Y:S01]  /*1c40*/  IMAD R6, R6, R2, RZ ;  /* 0x0000000206067224 */ /* 0x004fe200078e02ff */
[----:B------:R-:W-:-:S03]  /*1c50*/  IADD3 R11, R11, R5, RZ ;  /* 0x000000050b0b7210 */ /* 0x000fc60007ffe0ff */
[C---:B------:R-:W-:Y:S02]  /*1c60*/  IMAD R3, R9.reuse, R3, R6 ;  /* 0x0000000309037224 */ /* 0x040fe400078e0206 */
[----:B------:R-:W-:-:S05]  /*1c70*/  IMAD.WIDE.U32 R6, R9, R2, R10 ;  /* 0x0000000209067225 */ /* 0x000fca00078e000a */
[----:B------:R-:W-:-:S07]  /*1c80*/  IADD3 R7, R7, R3, RZ ;  /* 0x0000000307077210 */ /* 0x000fce0007ffe0ff */
.L_x_1427:
[----:B------:R-:W-:Y:S01]  /*1c90*/  ISETP.NE.AND P1, PT, R8, -0x1, PT ;  /* 0xffffffff0800780c */ /* 0x000fe20003f25270 */
[----:B------:R-:W1:Y:S01]  /*1ca0*/  S2UR UR8, SR_CgaCtaId ;  /* 0x00000000000879c3 */ /* 0x000e620000008800 */
[----:B------:R-:W-:Y:S01]  /*1cb0*/  SHF.R.S32.HI R88, RZ, 0x1f, R86 ;  /* 0x0000001fff587819 */ /* 0x000fe20000011456 */
[----:B------:R-:W-:Y:S01]  /*1cc0*/  IMAD.IADD R195, R90, 0x1, -R89 ;  /* 0x000000015ac37824 */ /* 0x000fe200078e0a59 */
[----:B------:R-:W-:Y:S01]  /*1cd0*/  SHF.R.S32.HI R28, RZ, 0x1f, R26 ;  /* 0x0000001fff1c7819 */ /* 0x000fe2000001141a */
[----:B------:R-:W-:Y:S01]  /*1ce0*/  ULDC.64 UR4, c[0x0][0x258] ;  /* 0x0000960000047ab9 */ /* 0x000fe20000000a00 */
[CC--:B------:R-:W-:Y:S01]  /*1cf0*/  LEA.HI R52, R88.reuse, R86.reuse, RZ, 0x3 ;  /* 0x0000005658347211 */ /* 0x0c0fe200078f18ff */
[----:B------:R-:W-:Y:S01]  /*1d00*/  ULDC.64 UR6, c[0x0][0x268] ;  /* 0x00009a0000067ab9 */ /* 0x000fe20000000a00 */
[----:B------:R-:W-:Y:S01]  /*1d10*/  LEA.HI R17, R88, R86, RZ, 0x4 ;  /* 0x0000005658117211 */ /* 0x000fe200078f20ff */
[----:B------:R-:W2:Y:S01]  /*1d20*/  LDC.64 R224, c[0x0][0x250] ;  /* 0x00009400ffe07b82 */ /* 0x000ea20000000a00 */
[----:B------:R-:W-:Y:S01]  /*1d30*/  SHF.R.S32.HI R20, RZ, 0x3, R52 ;  /* 0x00000003ff147819 */ /* 0x000fe20000011434 */
[----:B------:R-:W-:Y:S01]  /*1d40*/  IMAD R28, R28, UR4, RZ ;  /* 0x000000041c1c7c24 */ /* 0x000fe2000f8e02ff */
[----:B------:R-:W-:Y:S01]  /*1d50*/  LOP3.LUT R52, R52, 0xfffffff8, RZ, 0xc0, !PT ;  /* 0xfffffff834347812 */ /* 0x000fe200078ec0ff */
[----:B------:R-:W-:Y:S01]  /*1d60*/  IMAD R12, R0, UR6, RZ ;  /* 0x00000006000c7c24 */ /* 0x000fe2000f8e02ff */
[----:B-----5:R-:W-:Y:S01]  /*1d70*/  @!P1 SHF.R.S32.HI R9, RZ, 0x1f, R204 ;  /* 0x0000001fff099819 */ /* 0x020fe200000114cc */
[----:B------:R-:W-:Y:S01]  /*1d80*/  IMAD.SHL.U32 R202, R20, 0x40, RZ ;  /* 0x0000004014ca7824 */ /* 0x000fe200078e00ff */
[----:B------:R-:W-:Y:S01]  /*1d90*/  LOP3.LUT R16, R17, 0xfffffff0, RZ, 0xc0, !PT ;  /* 0xfffffff011107812 */ /* 0x000fe200078ec0ff */
[----:B------:R-:W3:Y:S01]  /*1da0*/  @P1 LDC.64 R4, c[0x0][0x240] ;  /* 0x00009000ff041b82 */ /* 0x000ee20000000a00 */
[----:B------:R-:W-:Y:S01]  /*1db0*/  IMAD.IADD R52, R86, 0x1, -R52 ;  /* 0x0000000156347824 */ /* 0x000fe200078e0a34 */
[CC--:B------:R-:W-:Y:S01]  /*1dc0*/  ISETP.GE.AND P5, PT, R20.reuse, R195.reuse, PT ;  /* 0x000000c31400720c */ /* 0x0c0fe20003fa6270 */
[----:B------:R-:W-:Y:S01]  /*1dd0*/  VIADD R23, R20, 0x20 ;  /* 0x0000002014177836 */ /* 0x000fe20000000000 */
[----:B------:R-:W-:Y:S01]  /*1de0*/  LOP3.LUT R202, R202, 0x1c0, RZ, 0xc0, !PT ;  /* 0x000001c0caca7812 */ /* 0x000fe200078ec0ff */
[----:B------:R-:W-:Y:S01]  /*1df0*/  IMAD.IADD R16, R86, 0x1, -R16 ;  /* 0x0000000156107824 */ /* 0x000fe200078e0a10 */
[----:B------:R-:W-:Y:S01]  /*1e00*/  SHF.R.S32.HI R21, RZ, 0x1f, R20 ;  /* 0x0000001fff157819 */ /* 0x000fe20000011414 */
[----:B------:R-:W-:Y:S01]  /*1e10*/  IMAD.SHL.U32 R203, R52, 0x8, RZ ;  /* 0x0000000834cb7824 */ /* 0x000fe200078e00ff */
[----:B------:R-:W4:Y:S01]  /*1e20*/  @!P1 LDC.64 R2, c[0x0][0x228] ;  /* 0x00008a00ff029b82 */ /* 0x000f220000000a00 */
[----:B------:R-:W-:Y:S01]  /*1e30*/  IMAD R28, R26, UR5, R28 ;  /* 0x000000051a1c7c24 */ /* 0x000fe2000f8e021c */
[----:B------:R-:W-:Y:S01]  /*1e40*/  ISETP.GE.AND P3, PT, R23, R195, PT ;  /* 0x000000c31700720c */ /* 0x000fe20003f66270 */
[----:B------:R-:W-:Y:S01]  /*1e50*/  IMAD R12, R18, UR7, R12 ;  /* 0x00000007120c7c24 */ /* 0x000fe2000f8e020c */
[----:B------:R-:W-:Y:S01]  /*1e60*/  IADD3 R6, P2, R203, R6, RZ ;  /* 0x00000006cb067210 */ /* 0x000fe20007f5e0ff */
[----:B------:R-:W-:Y:S01]  /*1e70*/  BSSY B0, `(.L_x_1429) ;  /* 0x000004d000007945 */ /* 0x000fe20003800000 */
[----:B------:R-:W-:Y:S01]  /*1e80*/  IMAD.WIDE R30, R30, 0x40, R20 ;  /* 0x000000401e1e7825 */ /* 0x000fe200078e0214 */
[----:B------:R-:W-:-:S03]  /*1e90*/  IADD3 R15, R20, 0x30, RZ ;  /* 0x00000030140f7810 */ /* 0x000fc60007ffe0ff */
[----:B------:R-:W-:Y:S02]  /*1ea0*/  VIADD R201, R153, 0xffffffff ;  /* 0xffffffff99c97836 */ /* 0x000fe40000000000 */
[----:B---3--:R-:W-:-:S04]  /*1eb0*/  @P1 IMAD.WIDE.U32 R10, R8, R4, RZ ;  /* 0x00000004080a1225 */ /* 0x008fc800078e00ff */
[----:B------:R-:W-:Y:S02]  /*1ec0*/  @P1 IMAD R5, R8, R5, R11 ;  /* 0x0000000508051224 */ /* 0x000fe400078e020b */
[-C--:B----4-:R-:W-:Y:S01]  /*1ed0*/  @!P1 IMAD R4, R9, R2.reuse, RZ ;  /* 0x0000000209049224 */ /* 0x090fe200078e02ff */
[----:B------:R-:W-:Y:S01]  /*1ee0*/  LOP3.LUT R9, R202, 0x38, R203, 0xf8, !PT ;  /* 0x00000038ca097812 */ /* 0x000fe200078ef8cb */
[----:B------:R-:W-:Y:S01]  /*1ef0*/  @!P1 IMAD.WIDE.U32 R24, R204, R2, RZ ;  /* 0x00000002cc189225 */ /* 0x000fe200078e00ff */
[----:B------:R-:W-:-:S03]  /*1f00*/  SHF.R.U32.HI R202, RZ, 0x3, R202 ;  /* 0x00000003ffca7819 */ /* 0x000fc600000116ca */
[----:B------:R-:W-:Y:S01]  /*1f10*/  @!P1 IMAD R3, R204, R3, R4 ;  /* 0x00000003cc039224 */ /* 0x000fe200078e0204 */
[----:B------:R-:W-:Y:S01]  /*1f20*/  SHF.R.S32.HI R4, RZ, 0x1f, R16 ;  /* 0x0000001fff047819 */ /* 0x000fe20000011410 */
[----:B------:R-:W-:Y:S01]  /*1f30*/  @P1 IMAD.MOV.U32 R2, RZ, RZ, R10 ;  /* 0x000000ffff021224 */ /* 0x000fe200078e000a */
[----:B------:R-:W-:Y:S01]  /*1f40*/  @!P1 MOV R2, R24 ;  /* 0x0000001800029202 */ /* 0x000fe20000000f00 */
[----:B------:R-:W-:Y:S01]  /*1f50*/  @!P1 IMAD.IADD R5, R25, 0x1, R3 ;  /* 0x0000000119059824 */ /* 0x000fe200078e0203 */
[----:B------:R-:W-:Y:S01]  /*1f60*/  LEA.HI R3, R88, R86, RZ, 0x6 ;  /* 0x0000005658037211 */ /* 0x000fe200078f30ff */
[----:B------:R-:W-:Y:S01]  /*1f70*/  VIADD R24, R20, 0x10 ;  /* 0x0000001014187836 */ /* 0x000fe20000000000 */
[----:B------:R-:W-:Y:S02]  /*1f80*/  LEA.HI R4, R4, R16, RZ, 0x3 ;  /* 0x0000001004047211 */ /* 0x000fe400078f18ff */
[----:B------:R-:W-:Y:S01]  /*1f90*/  LOP3.LUT R202, R9, R202, RZ, 0x3c, !PT ;  /* 0x000000ca09ca7212 */ /* 0x000fe200078e3cff */
[----:B------:R-:W-:Y:S01]  /*1fa0*/  IMAD.SHL.U32 R3, R3, 0x8, RZ ;  /* 0x0000000803037824 */ /* 0x000fe200078e00ff */
[----:B------:R-:W-:-:S02]  /*1fb0*/  SHF.R.S32.HI R25, RZ, 0x1f, R203 ;  /* 0x0000001fff197819 */ /* 0x000fc400000114cb */
[----:B------:R-:W-:Y:S02]  /*1fc0*/  IADD3 R2, P1, R203, R2, RZ ;  /* 0x00000002cb027210 */ /* 0x000fe40007f3e0ff */
[----:B------:R-:W-:Y:S01]  /*1fd0*/  LOP3.LUT R8, R4, 0xfffffff8, RZ, 0xc0, !PT ;  /* 0xfffffff804087812 */ /* 0x000fe200078ec0ff */
[C---:B------:R-:W-:Y:S01]  /*1fe0*/  IMAD.X R7, R25.reuse, 0x1, R7, P2 ;  /* 0x0000000119077824 */ /* 0x040fe200010e0607 */
[----:B------:R-:W-:Y:S01]  /*1ff0*/  LOP3.LUT R202, R202, 0xfffffe00, R3, 0xf8, !PT ;  /* 0xfffffe00caca7812 */ /* 0x000fe200078ef803 */
[----:B------:R-:W-:Y:S01]  /*2000*/  IMAD.X R3, R25, 0x1, R5, P1 ;  /* 0x0000000119037824 */ /* 0x000fe200008e0605 */
[----:B------:R-:W-:Y:S01]  /*2010*/  ISETP.GE.AND P4, PT, R24, R195, PT ;  /* 0x000000c31800720c */ /* 0x000fe20003f86270 */
[----:B------:R-:W-:Y:S02]  /*2020*/  IMAD.IADD R16, R16, 0x1, -R8 ;  /* 0x0000000110107824 */ /* 0x000fe400078e0a08 */
[----:B------:R-:W-:Y:S01]  /*2030*/  IMAD.WIDE.U32 R26, R26, UR4, R2 ;  /* 0x000000041a1a7c25 */ /* 0x000fe2000f8e0002 */
[----:B------:R-:W-:Y:S01]  /*2040*/  UMOV UR4, 0x400 ;  /* 0x0000040000047882 */ /* 0x000fe20000000000 */
[----:B------:R-:W-:Y:S01]  /*2050*/  MOV R3, 0x20 ;  /* 0x0000002000037802 */ /* 0x000fe20000000f00 */
[----:B-1----:R-:W-:Y:S01]  /*2060*/  ULEA UR4, UR8, UR4, 0x18 ;  /* 0x0000000408047291 */ /* 0x002fe2000f8ec03f */
[----:B------:R-:W-:Y:S01]  /*2070*/  IMAD.MOV.U32 R2, RZ, RZ, 0x10 ;  /* 0x00000010ff027424 */ /* 0x000fe200078e00ff */
[----:B------:R-:W-:Y:S01]  /*2080*/  R2P PR, R16, 0x6 ;  /* 0x0000000610007804 */ /* 0x000fe20000000000 */
[----:B------:R-:W-:-:S03]  /*2090*/  IMAD.WIDE.U32 R18, R18, UR6, R6 ;  /* 0x0000000612127c25 */ /* 0x000fc6000f8e0006 */
[----:B------:R-:W-:Y:S01]  /*20a0*/  LEA R202, R202, UR4, 0x1 ;  /* 0x00000004caca7c11 */ /* 0x000fe2000f8e08ff */
[C---:B------:R-:W-:Y:S01]  /*20b0*/  VIADD R7, R203.reuse, 0x40 ;  /* 0x00000040cb077836 */ /* 0x040fe20000000000 */
[----:B------:R-:W-:Y:S01]  /*20c0*/  SEL R2, R2, 0xfffffff0, !P1 ;  /* 0xfffffff002027807 */ /* 0x000fe20004800000 */
[----:B------:R-:W-:Y:S01]  /*20d0*/  VIADD R6, R203, 0x80 ;  /* 0x00000080cb067836 */ /* 0x000fe20000000000 */
[----:B------:R-:W-:Y:S01]  /*20e0*/  SEL R0, R3, 0xffffffe0, !P2 ;  /* 0xffffffe003007807 */ /* 0x000fe20005000000 */
[----:B------:R-:W-:Y:S01]  /*20f0*/  IMAD.IADD R29, R27, 0x1, R28 ;  /* 0x000000011b1d7824 */ /* 0x000fe200078e021c */
[----:B--2---:R-:W-:Y:S06]  /*2100*/  @P5 BRA `(.L_x_1430) ;  /* 0x00000000008c5947 */ /* 0x004fec0003800000 */
        /* <DEDUP_REMOVED lines=35> */
.L_x_1430:
[----:B------:R-:W-:Y:S05]  /*2340*/  BSYNC B0 ;  /* 0x0000000000007941 */ /* 0x000fea0003800000 */
.L_x_1429:
[----:B------:R-:W-:Y:S01]  /*2350*/  IADD3 R32, P1, R203, R32, RZ ;  /* 0x00000020cb207210 */ /* 0x000fe20007f3e0ff */
[----:B------:R-:W-:Y:S01]  /*2360*/  IMAD.SHL.U32 R5, R201, 0x40, RZ ;  /* 0x00000040c9057824 */ /* 0x000fe200078e00ff */
[----:B------:R-:W-:Y:S01]  /*2370*/  BSSY B0, `(.L_x_1431) ;  /* 0x000002b000007945 */ /* 0x000fe20003800000 */
[----:B------:R-:W-:Y:S02]  /*2380*/  ISETP.GE.AND P6, PT, R15, R195, PT ;  /* 0x000000c30f00720c */ /* 0x000fe40003fc6270 */
[----:B------:R-:W-:Y:S01]  /*2390*/  IADD3.X R33, R25, R22, RZ, P1, !PT ;  /* 0x0000001619217210 */ /* 0x000fe20000ffe4ff */
[----:B------:R-:W-:Y:S01]  /*23a0*/  IMAD.IADD R22, R84, 0x1, -R5 ;  /* 0x0000000154167824 */ /* 0x000fe200078e0a05 */
[----:B------:R-:W-:Y:S09]  /*23b0*/  @P4 BRA `(.L_x_1432) ;  /* 0x0000000000984947 */ /* 0x000ff20003800000 */
        /* <DEDUP_REMOVED lines=13> */
[----:B------:R3:W-:Y:S03]  /*2490*/  @P5 STS.128 [R202+0x800], RZ ;  /* 0x000800ffca005388 */ /* 0x0007e60000000c00 */
[----:B------:R-:W-:-:S03]  /*24a0*/  IMAD.IADD R25, R37, 0x1, R25 ;  /* 0x0000000125197824 */ /* 0x000fc600078e0219 */
[----:B-1----:R-:W1:Y:S01]  /*24b0*/  @!P4 LDC.64 R8, c[0x0][0x210] ;  /* 0x00008400ff08cb82 */ /* 0x002e620000000a00 */
        /* <DEDUP_REMOVED lines=22> */
.L_x_1432:
[----:B------:R-:W-:Y:S05]  /*2620*/  BSYNC B0 ;  /* 0x0000000000007941 */ /* 0x000fea0003800000 */
.L_x_1431:
[----:B------:R-:W-:Y:S04]  /*2630*/  BSSY B0, `(.L_x_1433) ;  /* 0x0000028000007945 */ /* 0x000fe80003800000 */
        /* <DEDUP_REMOVED lines=12> */
[----:B--23--:R-:W2:Y:S01]  /*2700*/  @!P4 LDC.64 R10, c[0x0][0x210] ;  /* 0x00008400ff0acb82 */ /* 0x00cea20000000a00 */
[----:B------:R-:W-:Y:S01]  /*2710*/  IMAD R25, R34, UR7, R25 ;  /* 0x0000000722197c24 */ /* 0x000fe2000f8e0219 */
[----:B------:R3:W-:Y:S03]  /*2720*/  @P4 STS.128 [R202+0x1000], RZ ;  /* 0x001000ffca004388 */ /* 0x0007e60000000c00 */
[----:B------:R-:W-:-:S03]  /*2730*/  IMAD.IADD R25, R37, 0x1, R25 ;  /* 0x0000000125197824 */ /* 0x000fc600078e0219 */
[----:B-1--4-:R-:W1:Y:S01]  /*2740*/  @!P3 LDC.64 R8, c[0x0][0x210] ;  /* 0x00008400ff08bb82 */ /* 0x012e620000000a00 */
        /* <DEDUP_REMOVED lines=22> */
.L_x_1434:
[----:B------:R-:W-:Y:S05]  /*28b0*/  BSYNC B0 ;  /* 0x0000000000007941 */ /* 0x000fea0003800000 */
.L_x_1433:
        /* <DEDUP_REMOVED lines=39> */
.L_x_1436:
[----:B------:R-:W-:Y:S05]  /*2b30*/  BSYNC B0 ;  /* 0x0000000000007941 */ /* 0x000fea0003800000 */
.L_x_1435:
[C---:B------:R-:W-:Y:S01]  /*2b40*/  ISETP.GE.AND P2, PT, R20.reuse, R22, PT ;  /* 0x000000161400720c */ /* 0x040fe20003f46270 */
[-C--:B------:R-:W-:Y:S01]  /*2b50*/  IMAD R133, R21, R208.reuse, RZ ;  /* 0x000000d015857224 */ /* 0x080fe200078e02ff */
[----:B------:R-:W-:Y:S01]  /*2b60*/  BSSY B0, `(.L_x_1437) ;  /* 0x0000027000007945 */ /* 0x000fe20003800000 */
[----:B------:R-:W-:Y:S01]  /*2b70*/  IMAD.WIDE.U32 R32, R20, R208, R32 ;  /* 0x000000d014207225 */ /* 0x000fe200078e0020 */
[-C--:B------:R-:W-:Y:S02]  /*2b80*/  ISETP.GE.AND P6, PT, R24, R22.reuse, PT ;  /* 0x000000161800720c */ /* 0x080fe40003fc6270 */
[----:B------:R-:W-:Y:S01]  /*2b90*/  ISETP.GE.AND P1, PT, R23, R22, PT ;  /* 0x000000161700720c */ /* 0x000fe20003f26270 */
[----:B------:R-:W-:Y:S01]  /*2ba0*/  IMAD R133, R20, R209, R133 ;  /* 0x000000d114857224 */ /* 0x000fe200078e0285 */
[C---:B------:R-:W-:Y:S01]  /*2bb0*/  SHF.L.U64.HI R197, R208.reuse, 0x4, R209 ;  /* 0x00000004d0c57819 */ /* 0x040fe200000102d1 */
[----:B------:R-:W-:Y:S02]  /*2bc0*/  IMAD.SHL.U32 R198, R208, 0x10, RZ ;  /* 0x00000010d0c67824 */ /* 0x000fe400078e00ff */
[----:B------:R-:W-:Y:S01]  /*2bd0*/  IMAD.MOV.U32 R205, RZ, RZ, R32 ;  /* 0x000000ffffcd7224 */ /* 0x000fe200078e0020 */
[----:B------:R-:W-:Y:S01]  /*2be0*/  IADD3 R133, R33, R133, RZ ;  /* 0x0000008521857210 */ /* 0x000fe20007ffe0ff */
[----:B------:R-:W-:Y:S06]  /*2bf0*/  @P2 BRA `(.L_x_1438) ;  /* 0x0000000000742947 */ /* 0x000fec0003800000 */
[----:B------:R-:W-:Y:S02]  /*2c00*/  ULDC UR5, c[0x0][0x2d0] ;  /* 0x0000b40000057ab9 */ /* 0x000fe40000000800 */
[----:B------:R-:W-:Y:S02]  /*2c10*/  ISETP.GE.AND P5, PT, R203, UR5, PT ;  /* 0x00000005cb007c0c */ /* 0x000fe4000bfa6270 */
[----:B------:R-:W-:Y:S02]  /*2c20*/  ISETP.GE.AND P4, PT, R7, UR5, PT ;  /* 0x0000000507007c0c */ /* 0x000fe4000bf86270 */
[----:B------:R-:W-:-:S09]  /*2c30*/  ISETP.GE.AND P2, PT, R6, UR5, PT ;  /* 0x0000000506007c0c */ /* 0x000fd2000bf46270 */
[----:B--23--:R-:W2:Y:S01]  /*2c40*/  @!P5 LDC.64 R10, c[0x0][0x218] ;  /* 0x00008600ff0adb82 */ /* 0x00cea20000000a00 */
[----:B------:R3:W-:Y:S07]  /*2c50*/  @P5 STS.128 [R202+0x6000], RZ ;  /* 0x006000ffca005388 */ /* 0x0007ee0000000c00 */
        /* <DEDUP_REMOVED lines=23> */
.L_x_1438:
[----:B------:R-:W-:Y:S05]  /*2dd0*/  BSYNC B0 ;  /* 0x0000000000007941 */ /* 0x000fea0003800000 */
.L_x_1437:
[----:B------:R-:W-:Y:S04]  /*2de0*/  BSSY B0, `(.L_x_1439) ;  /* 0x0000021000007945 */ /* 0x000fe80003800000 */
[----:B------:R-:W-:Y:S05]  /*2df0*/  @P6 BRA `(.L_x_1440) ;  /* 0x00000000007c6947 */ /* 0x000fea0003800000 */
[----:B------:R-:W-:Y:S01]  /*2e00*/  ULDC UR5, c[0x0][0x2d0] ;  /* 0x0000b40000057ab9 */ /* 0x000fe20000000800 */
[----:B------:R-:W-:Y:S02]  /*2e10*/  IADD3 R26, P3, R198, R205, RZ ;  /* 0x000000cdc61a7210 */ /* 0x000fe40007f7e0ff */
[----:B------:R-:W-:Y:S02]  /*2e20*/  ISETP.GE.AND P5, PT, R203, UR5, PT ;  /* 0x00000005cb007c0c */ /* 0x000fe4000bfa6270 */
[----:B------:R-:W-:Y:S01]  /*2e30*/  ISETP.GE.AND P4, PT, R7, UR5, PT ;  /* 0x0000000507007c0c */ /* 0x000fe2000bf86270 */
[----:B------:R-:W-:Y:S01]  /*2e40*/  IMAD.X R25, R197, 0x1, R133, P3 ;  /* 0x00000001c5197824 */ /* 0x000fe200018e0685 */
        /* <DEDUP_REMOVED lines=26> */
.L_x_1440:
[----:B------:R-:W-:Y:S05]  /*2ff0*/  BSYNC B0 ;  /* 0x0000000000007941 */ /* 0x000fea0003800000 */
.L_x_1439:
[----:B------:R-:W-:Y:S01]  /*3000*/  BSSY B0, `(.L_x_1441) ;  /* 0x0000022000007945 */ /* 0x000fe20003800000 */
[----:B------:R-:W-:-:S03]  /*3010*/  ISETP.GE.AND P4, PT, R24, R22, PT ;  /* 0x000000161800720c */ /* 0x000fc60003f86270 */
[----:B------:R-:W-:Y:S10]  /*3020*/  @P1 BRA `(.L_x_1442) ;  /* 0x00000000007c1947 */ /* 0x000ff40003800000 */
[----:B------:R-:W-:Y:S01]  /*3030*/  ULDC UR5, c[0x0][0x2d0] ;  /* 0x0000b40000057ab9 */ /* 0x000fe20000000800 */
[----:B------:R-:W-:Y:S02]  /*3040*/  LEA R25, P2, R208, R205, 0x5 ;  /* 0x000000cdd0197211 */ /* 0x000fe400078428ff */
[----:B------:R-:W-:Y:S02]  /*3050*/  ISETP.GE.AND P5, PT, R203, UR5, PT ;  /* 0x00000005cb007c0c */ /* 0x000fe4000bfa6270 */
[----:B------:R-:W-:Y:S02]  /*3060*/  ISETP.GE.AND P3, PT, R7, UR5, PT ;  /* 0x0000000507007c0c */ /* 0x000fe4000bf66270 */
[----:B------:R-:W-:Y:S02]  /*3070*/  ISETP.GE.AND P1, PT, R6, UR5, PT ;  /* 0x0000000506007c0c */ /* 0x000fe4000bf26270 */
[----:B------:R-:W-:-:S07]  /*3080*/  LEA.HI.X R24, R208, R133, R209, 0x5, P2 ;  /* 0x00000085d0187211 */ /* 0x000fce00010f2cd1 */
        /* <DEDUP_REMOVED lines=25> */
.L_x_1442:
[----:B------:R-:W-:Y:S05]  /*3220*/  BSYNC B0 ;  /* 0x0000000000007941 */ /* 0x000fea0003800000 */
.L_x_1441:
[-C--:B------:R-:W-:Y:S01]  /*3230*/  ISETP.GE.AND P1, PT, R15, R22.reuse, PT ;  /* 0x000000160f00720c */ /* 0x080fe20003f26270 */
[----:B------:R-:W-:Y:S01]  /*3240*/  BSSY B0, `(.L_x_1443) ;  /* 0x0000027000007945 */ /* 0x000fe20003800000 */
[----:B------:R-:W-:Y:S02]  /*3250*/  ISETP.GE.AND P6, PT, R23, R22, PT ;  /* 0x000000161700720c */ /* 0x000fe40003fc6270 */
[----:B------:R-:W-:-:S04]  /*3260*/  SHF.R.S32.HI R23, RZ, 0x4, R17 ;  /* 0x00000004ff177819 */ /* 0x000fc80000011411 */
[----:B------:R-:W-:-:S05]  /*3270*/  LEA.HI R24, R17, R23, RZ, 0x1 ;  /* 0x0000001711187211 */ /* 0x000fca00078f08ff */
[----:B------:R-:W-:Y:S05]  /*3280*/  @P1 BRA `(.L_x_1444) ;  /* 0x0000000000881947 */ /* 0x000fea0003800000 */
[----:B------:R-:W-:Y:S01]  /*3290*/  ULDC UR5, c[0x0][0x2d0] ;  /* 0x0000b40000057ab9 */ /* 0x000fe20000000800 */
[----:B------:R-:W-:Y:S01]  /*32a0*/  IMAD.MOV.U32 R26, RZ, RZ, R205 ;  /* 0x000000ffff1a7224 */ /* 0x000fe200078e00cd */
[----:B------:R-:W-:Y:S01]  /*32b0*/  ISETP.GE.AND P5, PT, R203, UR5, PT ;  /* 0x00000005cb007c0c */ /* 0x000fe2000bfa6270 */
[----:B------:R-:W-:Y:S01]  /*32c0*/  IMAD.MOV.U32 R27, RZ, RZ, R133 ;  /* 0x000000ffff1b7224 */ /* 0x000fe200078e0085 */
[----:B------:R-:W-:Y:S01]  /*32d0*/  ISETP.GE.AND P3, PT, R7, UR5, PT ;  /* 0x0000000507007c0c */ /* 0x000fe2000bf66270 */
[----:B------:R-:W-:Y:S01]  /*32e0*/  IMAD R17, R209, 0x30, RZ ;  /* 0x00000030d1117824 */ /* 0x000fe200078e02ff */
[----:B------:R-:W-:Y:S01]  /*32f0*/  ISETP.GE.AND P1, PT, R6, UR5, PT ;  /* 0x0000000506007c0c */ /* 0x000fe2000bf26270 */
[----:B------:R-:W-:-:S04]  /*3300*/  IMAD.WIDE.U32 R26, R208, 0x30, R26 ;  /* 0x00000030d01a7825 */ /* 0x000fc800078e001a */
[----:B------:R-:W-:-:S04]  /*3310*/  IMAD.IADD R17, R27, 0x1, R17 ;  /* 0x000000011b117824 */ /* 0x000fc800078e0211 */
        /* <DEDUP_REMOVED lines=25> */
.L_x_1444:
[----:B------:R-:W-:Y:S05]  /*34b0*/  BSYNC B0 ;  /* 0x0000000000007941 */ /* 0x000fea0003800000 */
.L_x_1443:
[----:B------:R-:W0:Y:S01]  /*34c0*/  LDGDEPBAR ;  /* 0x00000000000079af */ /* 0x000e220000000000 */
[----:B------:R-:W-:Y:S01]  /*34d0*/  ISETP.GE.AND P2, PT, R20, R22, PT ;  /* 0x000000161400720c */ /* 0x000fe20003f46270 */
[----:B------:R-:W-:Y:S01]  /*34e0*/  IMAD.SHL.U32 R16, R16, 0x40, RZ ;  /* 0x0000004010107824 */ /* 0x000fe200078e00ff */
[----:B------:R-:W-:Y:S01]  /*34f0*/  LOP3.LUT R24, R24, 0xfffffffe, RZ, 0xc0, !PT ;  /* 0xfffffffe18187812 */ /* 0x000fe200078ec0ff */
[----:B-1234-:R-:W-:Y:S01]  /*3500*/  IMAD.SHL.U32 R8, R52, 0x40, RZ ;  /* 0x0000004034087824 */ /* 0x01efe200078e00ff */
[C---:B------:R-:W-:Y:S01]  /*3510*/  IADD3 R14, P1, R20.reuse, R14, RZ ;  /* 0x0000000e140e7210 */ /* 0x040fe20007f3e0ff */
[----:B------:R-:W-:Y:S01]  /*3520*/  IMAD.SHL.U32 R9, R20, 0x8, RZ ;  /* 0x0000000814097824 */ /* 0x000fe200078e00ff */
[----:B------:R-:W-:Y:S01]  /*3530*/  LOP3.LUT R16, R16, 0x1c0, RZ, 0xc0, !PT ;  /* 0x000001c010107812 */ /* 0x000fe200078ec0ff */
[----:B------:R-:W-:Y:S01]  /*3540*/  IMAD.IADD R24, R23, 0x1, -R24 ;  /* 0x0000000117187824 */ /* 0x000fe200078e0a18 */
[----:B------:R-:W-:Y:S01]  /*3550*/  LOP3.LUT R8, R8, 0x1c0, RZ, 0xc0, !PT ;  /* 0x000001c008087812 */ /* 0x000fe200078ec0ff */
[----:B------:R-:W-:Y:S01]  /*3560*/  IMAD.X R13, R21, 0x1, R13, P1 ;  /* 0x00000001150d7824 */ /* 0x000fe200008e060d */
[----:B------:R-:W-:Y:S01]  /*3570*/  LEA.HI R88, R88, R86, RZ, 0x5 ;  /* 0x0000005658587211 */ /* 0x000fe200078f28ff */
[----:B------:R-:W-:Y:S01]  /*3580*/  IMAD.SHL.U32 R10, R24, 0x8, RZ ;  /* 0x00000008180a7824 */ /* 0x000fe200078e00ff */
[----:B------:R-:W-:Y:S01]  /*3590*/  LOP3.LUT R9, R8, 0x8, R9, 0xf8, !PT ;  /* 0x0000000808097812 */ /* 0x000fe200078ef809 */
[----:B------:R-:W-:Y:S01]  /*35a0*/  IMAD.SHL.U32 R4, R4, 0x40, RZ ;  /* 0x0000004004047824 */ /* 0x000fe200078e00ff */
[----:B------:R-:W-:Y:S01]  /*35b0*/  SHF.R.U32.HI R8, RZ, 0x3, R8 ;  /* 0x00000003ff087819 */ /* 0x000fe20000011608 */
[----:B------:R-:W-:Y:S01]  /*35c0*/  IMAD.IADD R19, R19, 0x1, R12 ;  /* 0x0000000113137824 */ /* 0x000fe200078e020c */
[----:B------:R-:W-:Y:S01]  /*35d0*/  LOP3.LUT R10, R16, 0x8, R10, 0xf8, !PT ;  /* 0x00000008100a7812 */ /* 0x000fe200078ef80a */
[-C--:B------:R-:W-:Y:S01]  /*35e0*/  IMAD R13, R13, R224.reuse, RZ ;  /* 0x000000e00d0d7224 */ /* 0x080fe200078e02ff */
[----:B------:R-:W-:Y:S01]  /*35f0*/  SHF.R.U32.HI R16, RZ, 0x3, R16 ;  /* 0x00000003ff107819 */ /* 0x000fe20000011610 */
[----:B------:R-:W-:Y:S01]  /*3600*/  IMAD.WIDE.U32 R154, R14, R224, R18 ;  /* 0x000000e00e9a7225 */ /* 0x000fe200078e0012 */
[----:B------:R-:W-:Y:S01]  /*3610*/  LOP3.LUT R8, R9, R8, RZ, 0x3c, !PT ;  /* 0x0000000809087212 */ /* 0x000fe200078e3cff */
[----:B------:R-:W-:Y:S01]  /*3620*/  ULDC.64 UR6, c[0x0][0x220] ;  /* 0x0000880000067ab9 */ /* 0x000fe20000000a00 */
[----:B------:R-:W-:Y:S01]  /*3630*/  LOP3.LUT R10, R10, R16, RZ, 0x3c, !PT ;  /* 0x000000100a0a7212 */ /* 0x000fe200078e3cff */
[----:B------:R-:W-:-:S04]  /*3640*/  DEPBAR.LE SB0, 0x0 ;  /* 0x000080000000791a */ /* 0x000fc80000000000 */
[----:B------:R-:W-:Y:S01]  /*3650*/  BAR.SYNC.DEFER_BLOCKING 0x0 ;  /* 0x0000000000007b1d */ /* 0x000fe20000010000 */
[----:B------:R-:W-:Y:S01]  /*3660*/  LOP3.LUT R4, R10, 0xfffffe00, R4, 0xf8, !PT ;  /* 0xfffffe000a047812 */ /* 0x000fe200078ef804 */
[----:B------:R-:W-:Y:S01]  /*3670*/  IMAD R152, R14, R225, R13 ;  /* 0x000000e10e987224 */ /* 0x000fe200078e020d */
[----:B------:R-:W-:Y:S01]  /*3680*/  SHF.R.S32.HI R87, RZ, 0x5, R88 ;  /* 0x00000005ff577819 */ /* 0x000fe20000011458 */
[----:B------:R-:W-:Y:S01]  /*3690*/  IMAD R193, R24, 0x200, R8 ;  /* 0x0000020018c17824 */ /* 0x000fe200078e0208 */
[----:B------:R-:W-:Y:S01]  /*36a0*/  LEA R134, P1, R154, UR6, 0x1 ;  /* 0x000000069a867c11 */ /* 0x000fe2000f8208ff */
[----:B------:R-:W-:Y:S01]  /*36b0*/  IMAD.IADD R152, R155, 0x1, R152 ;  /* 0x000000019b987824 */ /* 0x000fe200078e0298 */
[----:B------:R-:W-:Y:S01]  /*36c0*/  BSSY B0, `(.L_x_1445) ;  /* 0x0000026000007945 */ /* 0x000fe20003800000 */
[----:B------:R-:W-:Y:S01]  /*36d0*/  IMAD R194, R87, 0x400, R4 ;  /* 0x0000040057c27824 */ /* 0x000fe200078e0204 */
[----:B------:R-:W-:Y:S01]  /*36e0*/  ISETP.GE.AND P5, PT, R15, R22, PT ;  /* 0x000000160f00720c */ /* 0x000fe20003fa6270 */
[C---:B------:R-:W-:Y:S01]  /*36f0*/  IMAD.SHL.U32 R200, R224.reuse, 0x10, RZ ;  /* 0x00000010e0c87824 */ /* 0x040fe200078e00ff */
[----:B------:R-:W-:-:S02]  /*3700*/  SHF.L.U64.HI R199, R224, 0x4, R225 ;  /* 0x00000004e0c77819 */ /* 0x000fc400000102e1 */
[----:B------:R-:W-:Y:S02]  /*3710*/  LEA R193, R193, UR4, 0x1 ;  /* 0x00000004c1c17c11 */ /* 0x000fe4000f8e08ff */
[----:B------:R-:W-:Y:S02]  /*3720*/  LEA.HI.X R135, R154, UR7, R152, 0x1, P1 ;  /* 0x000000079a877c11 */ /* 0x000fe400088f0c98 */
        /* <DEDUP_REMOVED lines=11> */
[--C-:B------:R-:W-:Y:S01]  /*37e0*/  @!P3 IMAD.MOV.U32 R11, RZ, RZ, R135.reuse ;  /* 0x000000ffff0bb224 */ /* 0x100fe200078e0087 */
[----:B------:R-:W-:Y:S01]  /*37f0*/  @!P2 MOV R8, R134 ;  /* 0x000000860008a202 */ /* 0x000fe20000000f00 */
        /* <DEDUP_REMOVED lines=12> */
[----:B--2---:R-:W-:Y:S02]  /*38c0*/  MOV R8, R134 ;  /* 0x0000008600087202 */ /* 0x004fe40000000f00 */
[----:B------:R-:W-:-:S05]  /*38d0*/  MOV R9, R135 ;  /* 0x0000008700097202 */ /* 0x000fca0000000f00 */
[----:B------:R-:W-:Y:S01]  /*38e0*/  @!PT LDS RZ, [RZ] ;  /* 0x00000000fffff984 */ /* 0x000fe20000000800 */
[----:B------:R-:W-:Y:S01]  /*38f0*/  @!PT LDS RZ, [RZ] ;  /* 0x00000000fffff984 */ /* 0x000fe20000000800 */
[----:B------:R-:W-:Y:S01]  /*3900*/  @!PT LDS RZ, [RZ] ;  /* 0x00000000fffff984 */ /* 0x000fe20000000800 */
[----:B------:R3:W-:Y:S02]  /*3910*/  LDGSTS.E.BYPASS.LTC128B.128 [R202+0x10000], desc[UR10][R8.64+0x100] ;  /* 0x1000010008ca7fae */ /* 0x0007e4000b901d4a */
.L_x_1446:
[----:B------:R-:W-:Y:S05]  /*3920*/  BSYNC B0 ;  /* 0x0000000000007941 */ /* 0x000fea0003800000 */
.L_x_1445:
        /* <DEDUP_REMOVED lines=9> */
[CC--:B--2---:R-:W-:Y:S01]  /*39c0*/  @!P4 LEA R10, P2, R200.reuse, R134.reuse, 0x1 ;  /* 0x00000086c80ac211 */ /* 0x0c4fe200078408ff */
[----:B------:R2:W-:Y:S03]  /*39d0*/  @P4 STS.128 [R202+0xc800], RZ ;  /* 0x00c800ffca004388 */ /* 0x0005e60000000c00 */
        /* <DEDUP_REMOVED lines=14> */
[----:B--2---:R-:W-:-:S04]  /*3ac0*/  LEA R8, P1, R200, R134, 0x1 ;  /* 0x00000086c8087211 */ /* 0x004fc800078208ff */
[----:B------:R-:W-:-:S05]  /*3ad0*/  LEA.HI.X R9, R200, R135, R199, 0x1, P1 ;  /* 0x00000087c8097211 */ /* 0x000fca00008f0cc7 */
[----:B------:R-:W-:Y:S01]  /*3ae0*/  @!PT LDS RZ, [RZ] ;  /* 0x00000000fffff984 */ /* 0x000fe20000000800 */
[----:B------:R-:W-:Y:S01]  /*3af0*/  @!PT LDS RZ, [RZ] ;  /* 0x00000000fffff984 */ /* 0x000fe20000000800 */
[----:B------:R-:W-:Y:S01]  /*3b00*/  @!PT LDS RZ, [RZ] ;  /* 0x00000000fffff984 */ /* 0x000fe20000000800 */
[----:B------:R2:W-:Y:S04]  /*3b10*/  LDGSTS.E.BYPASS.LTC128B.128 [R202+0x10800], desc[UR10][R8.64+0x100] ;  /* 0x1080010008ca7fae */ /* 0x0005e8000b901d4a */
.L_x_1448:
[----:B------:R-:W-:Y:S05]  /*3b20*/  BSYNC B0 ;  /* 0x0000000000007941 */ /* 0x000fea0003800000 */
.L_x_1447:
[----:B------:R1:W-:Y:S01]  /*3b30*/  @P6 STS.128 [R202+0xd000], RZ ;  /* 0x00d000ffca006388 */ /* 0x0003e20000000c00 */
[----:B------:R-:W-:Y:S03]  /*3b40*/  BSSY B0, `(.L_x_1449) ;  /* 0x0000020000007945 */ /* 0x000fe60003800000 */
[----:B------:R1:W-:Y:S04]  /*3b50*/  @P6 STS.128 [R202+0xf000], RZ ;  /* 0x00f000ffca006388 */ /* 0x0003e80000000c00 */
[----:B------:R1:W-:Y:S01]  /*3b60*/  @P6 STS.128 [R202+0x11000], RZ ;  /* 0x011000ffca006388 */ /* 0x0003e20000000c00 */
[----:B------:R-:W-:Y:S05]  /*3b70*/  @P6 BRA `(.L_x_1450) ;  /* 0x0000000000706947 */ /* 0x000fea0003800000 */
[----:B------:R-:W-:Y:S01]  /*3b80*/  ULDC UR5, c[0x0][0x2d0] ;  /* 0x0000b40000057ab9 */ /* 0x000fe20000000800 */
[----:B--23--:R-:W-:Y:S01]  /*3b90*/  IMAD.SHL.U32 R9, R224, 0x20, RZ ;  /* 0x00000020e0097824 */ /* 0x00cfe200078e00ff */
        /* <DEDUP_REMOVED lines=26> */
.L_x_1450:
[----:B------:R-:W-:Y:S05]  /*3d40*/  BSYNC B0 ;  /* 0x0000000000007941 */ /* 0x000fea0003800000 */
.L_x_1449:
        /* <DEDUP_REMOVED lines=10> */
[C---:B---3--:R-:W-:Y:S01]  /*3df0*/  @!P3 IMAD R9, R225.reuse, 0x60, RZ ;  /* 0x00000060e109b824 */ /* 0x048fe200078e02ff */
[-C--:B------:R-:W-:Y:S01]  /*3e00*/  @!P3 MOV R13, R135.reuse ;  /* 0x00000087000db202 */ /* 0x080fe20000000f00 */
[----:B------:R-:W-:Y:S01]  /*3e10*/  @!P2 IMAD.MOV.U32 R10, RZ, RZ, R134 ;  /* 0x000000ffff0aa224 */ /* 0x000fe200078e0086 */
[----:B------:R-:W-:Y:S01]  /*3e20*/  @!P2 MOV R11, R135 ;  /* 0x00000087000ba202 */ /* 0x000fe20000000f00 */
[----:B------:R-:W-:Y:S01]  /*3e30*/  @!P2 IMAD R8, R225, 0x60, RZ ;  /* 0x00000060e108a824 */ /* 0x000fe200078e02ff */
[----:B------:R2:W-:Y:S01]  /*3e40*/  @P3 STS.128 [R202+0xd800], RZ ;  /* 0x00d800ffca003388 */ /* 0x0005e20000000c00 */
[----:B------:R-:W-:-:S04]  /*3e50*/  @!P3 IMAD.WIDE.U32 R12, R224, 0x60, R12 ;  /* 0x00000060e00cb825 */ /* 0x000fc800078e000c */
[----:B------:R-:W-:-:S04]  /*3e60*/  @!P2 IMAD.WIDE.U32 R10, R224, 0x60, R10 ;  /* 0x00000060e00aa825 */ /* 0x000fc800078e000a */
[----:B------:R-:W-:Y:S01]  /*3e70*/  @!P3 IMAD.IADD R13, R13, 0x1, R9 ;  /* 0x000000010d0db824 */ /* 0x000fe200078e0209 */
[----:B------:R-:W-:Y:S01]  /*3e80*/  @!P2 IADD3 R9, R11, R8, RZ ;  /* 0x000000080b09a210 */ /* 0x000fe20007ffe0ff */
        /* <DEDUP_REMOVED lines=13> */
[----:B--2---:R-:W-:Y:S01]  /*3f60*/  IMAD R8, R225, 0x60, RZ ;  /* 0x00000060e1087824 */ /* 0x004fe200078e02ff */
[----:B------:R-:W-:-:S03]  /*3f70*/  MOV R11, R135 ;  /* 0x00000087000b7202 */ /* 0x000fc60000000f00 */
[----:B------:R-:W-:-:S05]  /*3f80*/  IMAD.WIDE.U32 R10, R224, 0x60, R10 ;  /* 0x00000060e00a7825 */ /* 0x000fca00078e000a */
[----:B------:R-:W-:Y:S02]  /*3f90*/  IADD3 R9, R11, R8, RZ ;  /* 0x000000080b097210 */ /* 0x000fe40007ffe0ff */
[----:B------:R-:W-:-:S05]  /*3fa0*/  MOV R8, R10 ;  /* 0x0000000a00087202 */ /* 0x000fca0000000f00 */
[----:B------:R-:W-:Y:S01]  /*3fb0*/  @!PT LDS RZ, [RZ] ;  /* 0x00000000fffff984 */ /* 0x000fe20000000800 */
[----:B------:R-:W-:Y:S01]  /*3fc0*/  @!PT LDS RZ, [RZ] ;  /* 0x00000000fffff984 */ /* 0x000fe20000000800 */
[----:B------:R-:W-:Y:S01]  /*3fd0*/  @!PT LDS RZ, [RZ] ;  /* 0x00000000fffff984 */ /* 0x000fe20000000800 */
[----:B------:R2:W-:Y:S02]  /*3fe0*/  LDGSTS.E.BYPASS.LTC128B.128 [R202+0x11800], desc[UR10][R8.64+0x100] ;  /* 0x1180010008ca7fae */ /* 0x0005e4000b901d4a */
.L_x_1452:
[----:B------:R-:W-:Y:S05]  /*3ff0*/  BSYNC B0 ;  /* 0x0000000000007941 */ /* 0x000fea0003800000 */
.L_x_1451:
[----:B------:R-:W-:Y:S01]  /*4000*/  LDSM.16.M88.4 R44, [R194] ;  /* 0x00000000c22c783b */ /* 0x000fe20000000200 */
[----:B------:R-:W-:Y:S01]  /*4010*/  LOP3.LUT P1, RZ, R52, 0x2, RZ, 0xc0, !PT ;  /* 0x0000000234ff7812 */ /* 0x000fe2000782c0ff */
[C---:B--23--:R-:W-:Y:S01]  /*4020*/  VIADD R8, R193.reuse, 0x6000 ;  /* 0x00006000c1087836 */ /* 0x04cfe20000000000 */
[----:B------:R-:W-:Y:S01]  /*4030*/  LOP3.LUT R88, R88, 0xffffffe0, RZ, 0xc0, !PT ;  /* 0xffffffe058587812 */ /* 0x000fe200078ec0ff */
[----:B------:R-:W2:Y:S01]  /*4040*/  LDSM.16.M88.4 R36, [R193+0x6000] ;  /* 0x00600000c124783b */ /* 0x000ea20000000200 */
[----:B------:R-:W-:Y:S01]  /*4050*/  VIADD R191, R193, 0x6020 ;  /* 0x00006020c1bf7836 */ /* 0x000fe20000000000 */
[----:B------:R-:W-:Y:S01]  /*4060*/  ISETP.GT.AND P6, PT, R201, R196, PT ;  /* 0x000000c4c900720c */ /* 0x000fe20003fc4270 */
[--C-:B------:R-:W-:Y:S01]  /*4070*/  IMAD R192, R2, 0x2, R194.reuse ;  /* 0x0000000202c07824 */ /* 0x100fe200078e02c2 */
[----:B------:R-:W3:Y:S01]  /*4080*/  LDSM.16.M88.4 R28, [R193+0x6800] ;  /* 0x00680000c11c783b */ /* 0x000ee20000000200 */
[C---:B------:R-:W-:Y:S02]  /*4090*/  IMAD R190, R0.reuse, 0x2, R194 ;  /* 0x0000000200be7824 */ /* 0x040fe400078e02c2 */
[----:B------:R-:W-:Y:S01]  /*40a0*/  IMAD R189, R0, 0x2, R192 ;  /* 0x0000000200bd7824 */ /* 0x000fe200078e02c0 */
[----:B------:R-:W5:Y:S01]  /*40b0*/  LDSM.16.M88.4 R20, [R193+0x7000] ;  /* 0x00700000c114783b */ /* 0x000f620000000200 */
[----:B------:R-:W-:Y:S01]  /*40c0*/  IMAD.IADD R88, R86, 0x1, -R88 ;  /* 0x0000000156587824 */ /* 0x000fe200078e0a58 */
[----:B------:R-:W-:Y:S01]  /*40d0*/  @P1 IADD3 R191, R8, -0x20, RZ ;  /* 0xffffffe008bf1810 */ /* 0x000fe20007ffe0ff */
[----:B------:R-:W-:Y:S01]  /*40e0*/  IMAD R87, R87, 0x10, R89 ;  /* 0x0000001057577824 */ /* 0x000fe200078e0259 */
[----:B------:R-:W4:Y:S01]  /*40f0*/  LDSM.16.M88.4 R12, [R193+0x7800] ;  /* 0x00780000c10c783b */ /* 0x000f220000000200 */
[----:B------:R-:W-:-:S02]  /*4100*/  LOP3.LUT P1, RZ, R52, 0x4, RZ, 0xc0, !PT ;  /* 0x0000000434ff7812 */ /* 0x000fc4000782c0ff */
[----:B------:R-:W-:Y:S01]  /*4110*/  VIADD R183, R191, 0x800 ;  /* 0x00000800bfb77836 */ /* 0x000fe20000000000 */
[----:B------:R-:W-:Y:S01]  /*4120*/  LDSM.16.M88.4 R72, [R192] ;  /* 0x00000000c048783b */ /* 0x000fe20000000200 */
[----:B------:R-:W-:Y:S01]  /*4130*/  SEL R3, R3, 0xffffffe0, !P1 ;  /* 0xffffffe003037807 */ /* 0x000fe20004800000 */
[C---:B------:R-:W-:Y:S01]  /*4140*/  VIADD R182, R191.reuse, 0x1000 ;  /* 0x00001000bfb67836 */ /* 0x040fe20000000000 */
[----:B------:R-:W-:Y:S01]  /*4150*/  IADD3 R179, R191, 0x2000, RZ ;  /* 0x00002000bfb37810 */ /* 0x000fe20007ffe0ff */
[----:B------:R-:W1:Y:S01]  /*4160*/  LDSM.16.M88.4 R48, [R191] ;  /* 0x00000000bf30783b */ /* 0x000e620000000200 */
[C---:B------:R-:W-:Y:S01]  /*4170*/  LEA R180, R3.reuse, R191, 0x1 ;  /* 0x000000bf03b47211 */ /* 0x040fe200078e08ff */
[----:B------:R-:W-:Y:S01]  /*4180*/  IMAD R187, R3, 0x2, R193 ;  /* 0x0000000203bb7824 */ /* 0x000fe200078e02c1 */
[----:B------:R-:W-:Y:S01]  /*4190*/  SHF.R.S32.HI R3, RZ, 0x1f, R88 ;  /* 0x0000001fff037819 */ /* 0x000fe20000011458 */
[----:B------:R-:W1:Y:S01]  /*41a0*/  LDSM.16.M88.4 R16, [R191+0x800] ;  /* 0x00080000bf10783b */ /* 0x000e620000000200 */
[C---:B------:R-:W-:Y:S01]  /*41b0*/  VIADD R181, R191.reuse, 0x1800 ;  /* 0x00001800bfb57836 */ /* 0x040fe20000000000 */
[C---:B------:R-:W-:Y:S01]  /*41c0*/  IADD3 R176, R191.reuse, 0x3800, RZ ;  /* 0x00003800bfb07810 */ /* 0x040fe20007ffe0ff */
[----:B------:R-:W-:Y:S01]  /*41d0*/  VIADD R178, R191, 0x2800 ;  /* 0x00002800bfb27836 */ /* 0x000fe20000000000 */
[----:B------:R-:W1:Y:S01]  /*41e0*/  LDSM.16.M88.4 R8, [R191+0x1000] ;  /* 0x00100000bf08783b */ /* 0x000e620000000200 */
[----:B------:R-:W-:Y:S01]  /*41f0*/  LEA.HI R88, R3, R88, RZ, 0x2 ;  /* 0x0000005803587211 */ /* 0x000fe200078f10ff */
[C---:B------:R-:W-:Y:S01]  /*4200*/  VIADD R177, R191.reuse, 0x3000 ;  /* 0x00003000bfb17836 */ /* 0x040fe20000000000 */
[C---:B------:R-:W-:Y:S01]  /*4210*/  IADD3 R173, R191.reuse, 0x5000, RZ ;  /* 0x00005000bfad7810 */ /* 0x040fe20007ffe0ff */
[----:B------:R-:W1:Y:S01]  /*4220*/  LDSM.16.M88.4 R76, [R191+0x1800] ;  /* 0x00180000bf4c783b */ /* 0x000e620000000200 */
[----:B------:R-:W-:Y:S01]  /*4230*/  SHF.R.S32.HI R88, RZ, 0x2, R88 ;  /* 0x00000002ff587819 */ /* 0x000fe20000011458 */
[----:B------:R-:W-:-:S02]  /*4240*/  VIADD R175, R191, 0x4000 ;  /* 0x00004000bfaf7836 */ /* 0x000fc40000000000 */
[----:B------:R-:W-:Y:S01]  /*4250*/  LDSM.16.M88.4 R64, [R190] ;  /* 0x00000000be40783b */ /* 0x000fe20000000200 */
[----:B------:R-:W-:Y:S01]  /*4260*/  IADD3 R87, R87, 0x1, R88 ;  /* 0x0000000157577810 */ /* 0x000fe20007ffe058 */
[C---:B------:R-:W-:Y:S01]  /*4270*/  VIADD R174, R191.reuse, 0x4800 ;  /* 0x00004800bfae7836 */ /* 0x040fe20000000000 */
[C---:B--2---:R-:W-:Y:S01]  /*4280*/  HMMA.16816.F32.BF16 R40, R44.reuse, R36, RZ ;  /* 0x000000242c28723c */ /* 0x044fe200000418ff */
[----:B------:R-:W-:Y:S01]  /*4290*/  LDSM.16.M88.4 R56, [R187+0x6800] ;  /* 0x00680000bb38783b */ /* 0x000fe20000000200 */
[----:B------:R-:W-:Y:S01]  /*42a0*/  IADD3 R87, R84, R87, -R90 ;  /* 0x0000005754577210 */ /* 0x000fe20007ffe85a */
[----:B------:R-:W-:Y:S02]  /*42b0*/  VIADD R172, R191, 0x5800 ;  /* 0x00005800bfac7836 */ /* 0x000fe40000000000 */
[----:B------:R-:W-:Y:S01]  /*42c0*/  LDSM.16.M88.4 R52, [R187+0x7000] ;  /* 0x00700000bb34783b */ /* 0x000fe20000000200 */
[----:B------:R-:W-:Y:S01]  /*42d0*/  HMMA.16816.F32.BF16 R36, R44, R38, RZ ;  /* 0x000000262c24723c */ /* 0x000fe200000418ff */
[----:B------:R-:W-:-:S02]  /*42e0*/  IMAD.IADD R85, R87, 0x1, R85 ;  /* 0x0000000157557824 */ /* 0x000fc400078e0255 */
[----:B------:R-:W-:Y:S03]  /*42f0*/  LDSM.16.M88.4 R60, [R187+0x7800] ;  /* 0x00780000bb3c783b */ /* 0x000fe60000000200 */
[C---:B---3--:R-:W-:Y:S01]  /*4300*/  HMMA.16816.F32.BF16 R32, R44.reuse, R28, RZ ;  /* 0x0000001c2c20723c */ /* 0x048fe200000418ff */
[----:B------:R-:W-:Y:S01]  /*4310*/  LDSM.16.M88.4 R80, [R180+0x3000] ;  /* 0x00300000b450783b */ /* 0x000fe20000000200 */
[C---:B------:R-:W-:Y:S02]  /*4320*/  VIMNMX R215, R85.reuse, R84, PT ;  /* 0x0000005455d77248 */ /* 0x040fe40003fe0100 */
[----:B------:R-:W-:Y:S01]  /*4330*/  VIADDMNMX R210, R85, 0x8, R84, PT ;  /* 0x0000000855d27846 */ /* 0x000fe20003800154 */
[----:B------:R-:W0:Y:S01]  /*4340*/  LDGDEPBAR ;  /* 0x00000000000079af */ /* 0x000e220000000000 */
[C---:B-----5:R-:W-:Y:S06]  /*4350*/  HMMA.16816.F32.BF16 R24, R44.reuse, R20, RZ ;  /* 0x000000142c18723c */ /* 0x060fec00000418ff */
[C---:B------:R-:W-:Y:S06]  /*4360*/  HMMA.16816.F32.BF16 R28, R44.reuse, R30, RZ ;  /* 0x0000001e2c1c723c */ /* 0x040fec00000418ff */
[C---:B------:R-:W-:Y:S06]  /*4370*/  HMMA.16816.F32.BF16 R20, R44.reuse, R22, RZ ;  /* 0x000000162c14723c */ /* 0x040fec00000418ff */
[C---:B----4-:R-:W-:Y:S06]  /*4380*/  HMMA.16816.F32.BF16 R68, R44.reuse, R12, RZ ;  /* 0x0000000c2c44723c */ /* 0x050fec00000418ff */
[----:B------:R-:W-:Y:S01]  /*4390*/  HMMA.16816.F32.BF16 R44, R44, R14, RZ ;  /* 0x0000000e2c2c723c */ /* 0x000fe200000418ff */
[----:B------:R-:W2:Y:S05]  /*43a0*/  LDSM.16.M88.4 R12, [R187+0x6000] ;  /* 0x00600000bb0c783b */ /* 0x000eaa0000000200 */
[C---:B-1----:R-:W-:Y:S06]  /*43b0*/  HMMA.16816.F32.BF16 R40, R72.reuse, R48, R40 ;  /* 0x000000304828723c */ /* 0x042fec0000041828 */
[C---:B------:R-:W-:Y:S01]  /*43c0*/  HMMA.16816.F32.BF16 R36, R72.reuse, R50, R36 ;  /* 0x000000324824723c */ /* 0x040fe20000041824 */
[----:B------:R-:W-:Y:S05]  /*43d0*/  LDSM.16.M88.4 R48, [R180+0x800] ;  /* 0x00080000b430783b */ /* 0x000fea0000000200 */
[C---:B------:R-:W-:Y:S06]  /*43e0*/  HMMA.16816.F32.BF16 R32, R72.reuse, R16, R32 ;  /* 0x000000104820723c */ /* 0x040fec0000041820 */
[C---:B------:R-:W-:Y:S01]  /*43f0*/  HMMA.16816.F32.BF16 R28, R72.reuse, R18, R28 ;  /* 0x00000012481c723c */ /* 0x040fe2000004181c */
[----:B------:R-:W-:Y:S05]  /*4400*/  LDSM.16.M88.4 R16, [R180] ;  /* 0x00000000b410783b */ /* 0x000fea0000000200 */
[C---:B------:R-:W-:Y:S06]  /*4410*/  HMMA.16816.F32.BF16 R24, R72.reuse, R8, R24 ;  /* 0x000000084818723c */ /* 0x040fec0000041818 */
[C---:B------:R-:W-:Y:S01]  /*4420*/  HMMA.16816.F32.BF16 R20, R72.reuse, R10, R20 ;  /* 0x0000000a4814723c */ /* 0x040fe20000041814 */
[----:B------:R-:W1:Y:S05]  /*4430*/  LDSM.16.M88.4 R8, [R189] ;  /* 0x00000000bd08783b */ /* 0x000e6a0000000200 */
[C---:B------:R-:W-:Y:S06]  /*4440*/  HMMA.16816.F32.BF16 R68, R72.reuse, R76, R68 ;  /* 0x0000004c4844723c */ /* 0x040fec0000041844 */
[----:B------:R-:W-:Y:S01]  /*4450*/  HMMA.16816.F32.BF16 R44, R72, R78, R44 ;  /* 0x0000004e482c723c */ /* 0x000fe2000004182c */
[----:B------:R-:W-:Y:S04]  /*4460*/  LDSM.16.M88.4 R76, [R180+0x1800] ;  /* 0x00180000b44c783b */ /* 0x000fe80000000200 */
[----:B------:R-:W-:Y:S01]  /*4470*/  LDSM.16.M88.4 R72, [R192+0x2000] ;  /* 0x00200000c048783b */ /* 0x000fe20000000200 */
[C---:B--2---:R-:W-:Y:S06]  /*4480*/  HMMA.16816.F32.BF16 R40, R64.reuse, R12, R40 ;  /* 0x0000000c4028723c */ /* 0x044fec0000041828 */
[C---:B------:R-:W-:Y:S01]  /*4490*/  HMMA.16816.F32.BF16 R36, R64.reuse, R14, R36 ;  /* 0x0000000e4024723c */ /* 0x040fe20000041824 */
[----:B------:R-:W2:Y:S05]  /*44a0*/  LDSM.16.M88.4 R12, [R180+0x1000] ;  /* 0x00100000b40c783b */ /* 0x000eaa0000000200 */
[C---:B------:R-:W-:Y:S06]  /*44b0*/  HMMA.16816.F32.BF16 R32, R64.reuse, R56, R32 ;  /* 0x000000384020723c */ /* 0x040fec0000041820 */
[C---:B------:R-:W-:Y:S01]  /*44c0*/  HMMA.16816.F32.BF16 R28, R64.reuse, R58, R28 ;  /* 0x0000003a401c723c */ /* 0x040fe2000004181c */
[----:B------:R-:W-:Y:S05]  /*44d0*/  LDSM.16.M88.4 R56, [R193+0x8000] ;  /* 0x00800000c138783b */ /* 0x000fea0000000200 */
[C---:B------:R-:W-:Y:S06]  /*44e0*/  HMMA.16816.F32.BF16 R24, R64.reuse, R52, R24 ;  /* 0x000000344018723c */ /* 0x040fec0000041818 */
[C---:B------:R-:W-:Y:S01]  /*44f0*/  HMMA.16816.F32.BF16 R20, R64.reuse, R54, R20 ;  /* 0x000000364014723c */ /* 0x040fe20000041814 */
[----:B------:R-:W3:Y:S05]  /*4500*/  LDSM.16.M88.4 R52, [R194+0x2000] ;  /* 0x00200000c234783b */ /* 0x000eea0000000200 */
[C---:B------:R-:W-:Y:S06]  /*4510*/  HMMA.16816.F32.BF16 R68, R64.reuse, R60, R68 ;  /* 0x0000003c4044723c */ /* 0x040fec0000041844 */
[----:B------:R-:W-:Y:S01]  /*4520*/  HMMA.16816.F32.BF16 R64, R64, R62, R44 ;  /* 0x0000003e4040723c */ /* 0x000fe2000004182c */
[----:B------:R-:W4:Y:S04]  /*4530*/  LDSM.16.M88.4 R44, [R193+0x8800] ;  /* 0x00880000c12c783b */ /* 0x000f280000000200 */
[----:B------:R-:W-:Y:S01]  /*4540*/  LDSM.16.M88.4 R60, [R193+0x9800] ;  /* 0x00980000c13c783b */ /* 0x000fe20000000200 */
[C---:B-1----:R-:W-:Y:S06]  /*4550*/  HMMA.16816.F32.BF16 R40, R8.reuse, R16, R40 ;  /* 0x000000100828723c */ /* 0x042fec0000041828 */
[C---:B------:R-:W-:Y:S01]  /*4560*/  HMMA.16816.F32.BF16 R36, R8.reuse, R18, R36 ;  /* 0x000000120824723c */ /* 0x040fe20000041824 */
[----:B------:R-:W1:Y:S05]  /*4570*/  LDSM.16.M88.4 R16, [R193+0x9000] ;  /* 0x00900000c110783b */ /* 0x000e6a0000000200 */
[C---:B------:R-:W-:Y:S06]  /*4580*/  HMMA.16816.F32.BF16 R32, R8.reuse, R48, R32 ;  /* 0x000000300820723c */ /* 0x040fec0000041820 */
[C---:B------:R-:W-:Y:S01]  /*4590*/  HMMA.16816.F32.BF16 R28, R8.reuse, R50, R28 ;  /* 0x00000032081c723c */ /* 0x040fe2000004181c */
[----:B------:R-:W5:Y:S05]  /*45a0*/  LDSM.16.M88.4 R48, [R191+0x2000] ;  /* 0x00200000bf30783b */ /* 0x000f6a0000000200 */
[C---:B--2---:R-:W-:Y:S06]  /*45b0*/  HMMA.16816.F32.BF16 R24, R8.reuse, R12, R24 ;  /* 0x0000000c0818723c */ /* 0x044fec0000041818 */
[C---:B------:R-:W-:Y:S01]  /*45c0*/  HMMA.16816.F32.BF16 R20, R8.reuse, R14, R20 ;  /* 0x0000000e0814723c */ /* 0x040fe20000041814 */
[----:B------:R-:W2:Y:S05]  /*45d0*/  LDSM.16.M88.4 R12, [R191+0x2800] ;  /* 0x00280000bf0c783b */ /* 0x000eaa0000000200 */
[C---:B------:R-:W-:Y:S06]  /*45e0*/  HMMA.16816.F32.BF16 R68, R8.reuse, R76, R68 ;  /* 0x0000004c0844723c */ /* 0x040fec0000041844 */
[----:B------:R-:W-:Y:S01]  /*45f0*/  HMMA.16816.F32.BF16 R64, R8, R78, R64 ;  /* 0x0000004e0840723c */ /* 0x000fe20000041840 */
[----:B------:R-:W2:Y:S04]  /*4600*/  LDSM.16.M88.4 R8, [R191+0x3000] ;  /* 0x00300000bf08783b */ /* 0x000ea80000000200 */
[----:B------:R-:W2:Y:S01]  /*4610*/  LDSM.16.M88.4 R76, [R191+0x3800] ;  /* 0x00380000bf4c783b */ /* 0x000ea20000000200 */
[C---:B---3--:R-:W-:Y:S06]  /*4620*/  HMMA.16816.F32.BF16 R40, R52.reuse, R56, R40 ;  /* 0x000000383428723c */ /* 0x048fec0000041828 */
[C---:B------:R-:W-:Y:S01]  /*4630*/  HMMA.16816.F32.BF16 R36, R52.reuse, R58, R36 ;  /* 0x0000003a3424723c */ /* 0x040fe20000041824 */
[----:B------:R-:W-:Y:S05]  /*4640*/  LDSM.16.M88.4 R56, [R187+0x8000] ;  /* 0x00800000bb38783b */ /* 0x000fea0000000200 */
[C---:B----4-:R-:W-:Y:S06]  /*4650*/  HMMA.16816.F32.BF16 R32, R52.reuse, R44, R32 ;  /* 0x0000002c3420723c */ /* 0x050fec0000041820 */
[C---:B------:R-:W-:Y:S01]  /*4660*/  HMMA.16816.F32.BF16 R28, R52.reuse, R46, R28 ;  /* 0x0000002e341c723c */ /* 0x040fe2000004181c */
[----:B------:R-:W3:Y:S05]  /*4670*/  LDSM.16.M88.4 R44, [R190+0x2000] ;  /* 0x00200000be2c783b */ /* 0x000eea0000000200 */
[C---:B-1----:R-:W-:Y:S06]  /*4680*/  HMMA.16816.F32.BF16 R24, R52.reuse, R16, R24 ;  /* 0x000000103418723c */ /* 0x042fec0000041818 */
[C---:B------:R-:W-:Y:S01]  /*4690*/  HMMA.16816.F32.BF16 R20, R52.reuse, R18, R20 ;  /* 0x000000123414723c */ /* 0x040fe20000041814 */
[----:B------:R-:W1:Y:S05]  /*46a0*/  LDSM.16.M88.4 R16, [R187+0x8800] ;  /* 0x00880000bb10783b */ /* 0x000e6a0000000200 */
[C---:B------:R-:W-:Y:S06]  /*46b0*/  HMMA.16816.F32.BF16 R68, R52.reuse, R60, R68 ;  /* 0x0000003c3444723c */ /* 0x040fec0000041844 */
[----:B------:R-:W-:Y:S01]  /*46c0*/  HMMA.16816.F32.BF16 R64, R52, R62, R64 ;  /* 0x0000003e3440723c */ /* 0x000fe20000041840 */
[----:B------:R-:W4:Y:S04]  /*46d0*/  LDSM.16.M88.4 R52, [R187+0x9000] ;  /* 0x00900000bb34783b */ /* 0x000f280000000200 */
[----:B------:R-:W-:Y:S01]  /*46e0*/  LDSM.16.M88.4 R60, [R189+0x2000] ;  /* 0x00200000bd3c783b */ /* 0x000fe20000000200 */
[C---:B-----5:R-:W-:Y:S06]  /*46f0*/  HMMA.16816.F32.BF16 R40, R72.reuse, R48, R40 ;  /* 0x000000304828723c */ /* 0x060fec0000041828 */
[C---:B------:R-:W-:Y:S01]  /*4700*/  HMMA.16816.F32.BF16 R36, R72.reuse, R50, R36 ;  /* 0x000000324824723c */ /* 0x040fe20000041824 */
[----:B------:R-:W5:Y:S05]  /*4710*/  LDSM.16.M88.4 R48, [R187+0x9800] ;  /* 0x00980000bb30783b */ /* 0x000f6a0000000200 */
[C---:B--2---:R-:W-:Y:S06]  /*4720*/  HMMA.16816.F32.BF16 R32, R72.reuse, R12, R32 ;  /* 0x0000000c4820723c */ /* 0x044fec0000041820 */
[C---:B------:R-:W-:Y:S01]  /*4730*/  HMMA.16816.F32.BF16 R28, R72.reuse, R14, R28 ;  /* 0x0000000e481c723c */ /* 0x040fe2000004181c */
[----:B------:R-:W2:Y:S05]  /*4740*/  LDSM.16.M88.4 R12, [R180+0x2000] ;  /* 0x00200000b40c783b */ /* 0x000eaa0000000200 */
[C---:B------:R-:W-:Y:S06]  /*4750*/  HMMA.16816.F32.BF16 R24, R72.reuse, R8, R24 ;  /* 0x000000084818723c */ /* 0x040fec0000041818 */
[C---:B------:R-:W-:Y:S01]  /*4760*/  HMMA.16816.F32.BF16 R20, R72.reuse, R10, R20 ;  /* 0x0000000a4814723c */ /* 0x040fe20000041814 */
[----:B------:R-:W2:Y:S05]  /*4770*/  LDSM.16.M88.4 R8, [R180+0x2800] ;  /* 0x00280000b408783b */ /* 0x000eaa0000000200 */
[C---:B------:R-:W-:Y:S06]  /*4780*/  HMMA.16816.F32.BF16 R68, R72.reuse, R76, R68 ;  /* 0x0000004c4844723c */ /* 0x040fec0000041844 */
[----:B------:R-:W-:Y:S01]  /*4790*/  HMMA.16816.F32.BF16 R64, R72, R78, R64 ;  /* 0x0000004e4840723c */ /* 0x000fe20000041840 */
[----:B------:R-:W2:Y:S04]  /*47a0*/  LDSM.16.M88.4 R72, [R180+0x3800] ;  /* 0x00380000b448783b */ /* 0x000ea80000000200 */
[----:B------:R-:W-:Y:S01]  /*47b0*/  LDSM.16.M88.4 R76, [R192+0x4000] ;  /* 0x00400000c04c783b */ /* 0x000fe20000000200 */
[C---:B---3--:R-:W-:Y:S06]  /*47c0*/  HMMA.16816.F32.BF16 R40, R44.reuse, R56, R40 ;  /* 0x000000382c28723c */ /* 0x048fec0000041828 */
[C---:B------:R-:W-:Y:S01]  /*47d0*/  HMMA.16816.F32.BF16 R36, R44.reuse, R58, R36 ;  /* 0x0000003a2c24723c */ /* 0x040fe20000041824 */
[----:B------:R-:W-:Y:S05]  /*47e0*/  LDSM.16.M88.4 R56, [R193+0xa000] ;  /* 0x00a00000c138783b */ /* 0x000fea0000000200 */
[C---:B-1----:R-:W-:Y:S06]  /*47f0*/  HMMA.16816.F32.BF16 R32, R44.reuse, R16, R32 ;  /* 0x000000102c20723c */ /* 0x042fec0000041820 */
[C---:B------:R-:W-:Y:S01]  /*4800*/  HMMA.16816.F32.BF16 R28, R44.reuse, R18, R28 ;  /* 0x000000122c1c723c */ /* 0x040fe2000004181c */
[----:B------:R-:W1:Y:S05]  /*4810*/  LDSM.16.M88.4 R16, [R194+0x4000] ;  /* 0x00400000c210783b */ /* 0x000e6a0000000200 */
[C---:B----4-:R-:W-:Y:S06]  /*4820*/  HMMA.16816.F32.BF16 R24, R44.reuse, R52, R24 ;  /* 0x000000342c18723c */ /* 0x050fec0000041818 */
[C---:B------:R-:W-:Y:S01]  /*4830*/  HMMA.16816.F32.BF16 R20, R44.reuse, R54, R20 ;  /* 0x000000362c14723c */ /* 0x040fe20000041814 */
[----:B------:R-:W3:Y:S05]  /*4840*/  LDSM.16.M88.4 R52, [R193+0xa800] ;  /* 0x00a80000c134783b */ /* 0x000eea0000000200 */
[C---:B-----5:R-:W-:Y:S06]  /*4850*/  HMMA.16816.F32.BF16 R68, R44.reuse, R48, R68 ;  /* 0x000000302c44723c */ /* 0x060fec0000041844 */
[----:B------:R-:W-:Y:S01]  /*4860*/  HMMA.16816.F32.BF16 R64, R44, R50, R64 ;  /* 0x000000322c40723c */ /* 0x000fe20000041840 */
[----:B------:R-:W4:Y:S04]  /*4870*/  LDSM.16.M88.4 R48, [R193+0xb000] ;  /* 0x00b00000c130783b */ /* 0x000f280000000200 */
[----:B------:R-:W5:Y:S01]  /*4880*/  LDSM.16.M88.4 R44, [R193+0xb800] ;  /* 0x00b80000c12c783b */ /* 0x000f620000000200 */
[C---:B--2---:R-:W-:Y:S06]  /*4890*/  HMMA.16816.F32.BF16 R40, R60.reuse, R12, R40 ;  /* 0x0000000c3c28723c */ /* 0x044fec0000041828 */
[C---:B------:R-:W-:Y:S01]  /*48a0*/  HMMA.16816.F32.BF16 R36, R60.reuse, R14, R36 ;  /* 0x0000000e3c24723c */ /* 0x040fe20000041824 */
[----:B------:R-:W2:Y:S05]  /*48b0*/  LDSM.16.M88.4 R12, [R191+0x4000] ;  /* 0x00400000bf0c783b */ /* 0x000eaa0000000200 */
[C---:B------:R-:W-:Y:S06]  /*48c0*/  HMMA.16816.F32.BF16 R32, R60.reuse, R8, R32 ;  /* 0x000000083c20723c */ /* 0x040fec0000041820 */
        /* <DEDUP_REMOVED lines=9> */
[C---:B-1----:R-:W-:Y:S06]  /*4960*/  HMMA.16816.F32.BF16 R40, R16.reuse, R56, R40 ;  /* 0x000000381028723c */ /* 0x042fec0000041828 */
[C---:B------:R-:W-:Y:S01]  /*4970*/  HMMA.16816.F32.BF16 R36, R16.reuse, R58, R36 ;  /* 0x0000003a1024723c */ /* 0x040fe20000041824 */
[----:B------:R-:W1:Y:S05]  /*4980*/  LDSM.16.M88.4 R56, [R187+0xa000] ;  /* 0x00a00000bb38783b */ /* 0x000e6a0000000200 */
[C---:B---3--:R-:W-:Y:S06]  /*4990*/  HMMA.16816.F32.BF16 R32, R16.reuse, R52, R32 ;  /* 0x000000341020723c */ /* 0x048fec0000041820 */
[C---:B------:R-:W-:Y:S01]  /*49a0*/  HMMA.16816.F32.BF16 R28, R16.reuse, R54, R28 ;  /* 0x00000036101c723c */ /* 0x040fe2000004181c */
[----:B------:R-:W3:Y:S05]  /*49b0*/  LDSM.16.M88.4 R52, [R187+0xa800] ;  /* 0x00a80000bb34783b */ /* 0x000eea0000000200 */
[C---:B----4-:R-:W-:Y:S06]  /*49c0*/  HMMA.16816.F32.BF16 R24, R16.reuse, R48, R24 ;  /* 0x000000301018723c */ /* 0x050fec0000041818 */
[C---:B------:R-:W-:Y:S01]  /*49d0*/  HMMA.16816.F32.BF16 R20, R16.reuse, R50, R20 ;  /* 0x000000321014723c */ /* 0x040fe20000041814 */
[----:B------:R-:W4:Y:S05]  /*49e0*/  LDSM.16.M88.4 R48, [R187+0xb000] ;  /* 0x00b00000bb30783b */ /* 0x000f2a0000000200 */
[C---:B-----5:R-:W-:Y:S06]  /*49f0*/  HMMA.16816.F32.BF16 R68, R16.reuse, R44, R68 ;  /* 0x0000002c1044723c */ /* 0x060fec0000041844 */
[----:B------:R-:W-:Y:S01]  /*4a00*/  HMMA.16816.F32.BF16 R64, R16, R46, R64 ;  /* 0x0000002e1040723c */ /* 0x000fe20000041840 */
[----:B------:R-:W5:Y:S04]  /*4a10*/  LDSM.16.M88.4 R44, [R187+0xb800] ;  /* 0x00b80000bb2c783b */ /* 0x000f680000000200 */
[----:B------:R-:W-:Y:S01]  /*4a20*/  LDSM.16.M88.4 R16, [R189+0x4000] ;  /* 0x00400000bd10783b */ /* 0x000fe20000000200 */
[C---:B--2---:R-:W-:Y:S06]  /*4a30*/  HMMA.16816.F32.BF16 R40, R76.reuse, R12, R40 ;  /* 0x0000000c4c28723c */ /* 0x044fec0000041828 */
[C---:B------:R-:W-:Y:S01]  /*4a40*/  HMMA.16816.F32.BF16 R36, R76.reuse, R14, R36 ;  /* 0x0000000e4c24723c */ /* 0x040fe20000041824 */
[----:B------:R-:W2:Y:S05]  /*4a50*/  LDSM.16.M88.4 R12, [R180+0x4000] ;  /* 0x00400000b40c783b */ /* 0x000eaa0000000200 */
[C---:B------:R-:W-:Y:S06]  /*4a60*/  HMMA.16816.F32.BF16 R32, R76.reuse, R8, R32 ;  /* 0x000000084c20723c */ /* 0x040fec0000041820 */
[C---:B------:R-:W-:Y:S01]  /*4a70*/  HMMA.16816.F32.BF16 R28, R76.reuse, R10, R28 ;  /* 0x0000000a4c1c723c */ /* 0x040fe2000004181c */
[----:B------:R-:W2:Y:S05]  /*4a80*/  LDSM.16.M88.4 R8, [R180+0x4800] ;  /* 0x00480000b408783b */ /* 0x000eaa0000000200 */
[C---:B------:R-:W-:Y:S06]  /*4a90*/  HMMA.16816.F32.BF16 R24, R76.reuse, R80, R24 ;  /* 0x000000504c18723c */ /* 0x040fec0000041818 */
[C---:B------:R-:W-:Y:S06]  /*4aa0*/  HMMA.16816.F32.BF16 R20, R76.reuse, R82, R20 ;  /* 0x000000524c14723c */ /* 0x040fec0000041814 */
[C---:B------:R-:W-:Y:S06]  /*4ab0*/  HMMA.16816.F32.BF16 R68, R76.reuse, R72, R68 ;  /* 0x000000484c44723c */ /* 0x040fec0000041844 */
[----:B------:R-:W-:Y:S06]  /*4ac0*/  HMMA.16816.F32.BF16 R64, R76, R74, R64 ;  /* 0x0000004a4c40723c */ /* 0x000fec0000041840 */
[C---:B-1----:R-:W-:Y:S06]  /*4ad0*/  HMMA.16816.F32.BF16 R40, R60.reuse, R56, R40 ;  /* 0x000000383c28723c */ /* 0x042fec0000041828 */
[C---:B------:R-:W-:Y:S01]  /*4ae0*/  HMMA.16816.F32.BF16 R36, R60.reuse, R58, R36 ;  /* 0x0000003a3c24723c */ /* 0x040fe20000041824 */
[----:B------:R-:W1:Y:S05]  /*4af0*/  LDSM.16.M88.4 R56, [R180+0x5000] ;  /* 0x00500000b438783b */ /* 0x000e6a0000000200 */
[C---:B---3--:R-:W-:Y:S06]  /*4b00*/  HMMA.16816.F32.BF16 R32, R60.reuse, R52, R32 ;  /* 0x000000343c20723c */ /* 0x048fec0000041820 */
[----:B------:R-:W-:Y:S01]  /*4b10*/  HMMA.16816.F32.BF16 R28, R60, R54, R28 ;  /* 0x000000363c1c723c */ /* 0x000fe2000004181c */
[----:B------:R-:W3:Y:S01]  /*4b20*/  LDSM.16.M88.4 R52, [R180+0x5800] ;  /* 0x00580000b434783b */ /* 0x000ee20000000200 */
[----:B------:R-:W-:-:S04]  /*4b30*/  DEPBAR.LE SB0, 0x0 ;  /* 0x000080000000791a */ /* 0x000fc80000000000 */
[C---:B----4-:R-:W-:Y:S06]  /*4b40*/  HMMA.16816.F32.BF16 R24, R60.reuse, R48, R24 ;  /* 0x000000303c18723c */ /* 0x050fec0000041818 */
[C---:B------:R-:W-:Y:S06]  /*4b50*/  HMMA.16816.F32.BF16 R20, R60.reuse, R50, R20 ;  /* 0x000000323c14723c */ /* 0x040fec0000041814 */
[C---:B-----5:R-:W-:Y:S06]  /*4b60*/  HMMA.16816.F32.BF16 R68, R60.reuse, R44, R68 ;  /* 0x0000002c3c44723c */ /* 0x060fec0000041844 */
[----:B------:R-:W-:Y:S06]  /*4b70*/  HMMA.16816.F32.BF16 R64, R60, R46, R64 ;  /* 0x0000002e3c40723c */ /* 0x000fec0000041840 */
[C---:B--2---:R-:W-:Y:S06]  /*4b80*/  HMMA.16816.F32.BF16 R36, R16.reuse, R14, R36 ;  /* 0x0000000e1024723c */ /* 0x044fec0000041824 */
[----:B------:R-:W-:Y:S01]  /*4b90*/  HMMA.16816.F32.BF16 R40, R16, R12, R40 ;  /* 0x0000000c1028723c */ /* 0x000fe20000041828 */
[----:B------:R-:W-:-:S04]  /*4ba0*/  SHF.L.U32 R15, R86, 0x1, RZ ;  /* 0x00000001560f7819 */ /* 0x000fc800000006ff */
[----:B------:R-:W-:Y:S01]  /*4bb0*/  LOP3.LUT R15, R15, 0x6, RZ, 0xc0, !PT ;  /* 0x000000060f0f7812 */ /* 0x000fe200078ec0ff */
[C---:B------:R-:W-:Y:S06]  /*4bc0*/  HMMA.16816.F32.BF16 R32, R16.reuse, R8, R32 ;  /* 0x000000081020723c */ /* 0x040fec0000041820 */
[C---:B------:R-:W-:Y:S06]  /*4bd0*/  HMMA.16816.F32.BF16 R28, R16.reuse, R10, R28 ;  /* 0x0000000a101c723c */ /* 0x040fec000004181c */
[C---:B-1----:R-:W-:Y:S06]  /*4be0*/  HMMA.16816.F32.BF16 R24, R16.reuse, R56, R24 ;  /* 0x000000381018723c */ /* 0x042fec0000041818 */
[C---:B------:R-:W-:Y:S06]  /*4bf0*/  HMMA.16816.F32.BF16 R20, R16.reuse, R58, R20 ;  /* 0x0000003a1014723c */ /* 0x040fec0000041814 */
[C---:B---3--:R-:W-:Y:S06]  /*4c00*/  HMMA.16816.F32.BF16 R68, R16.reuse, R52, R68 ;  /* 0x000000341044723c */ /* 0x048fec0000041844 */
[----:B------:R-:W-:Y:S01]  /*4c10*/  HMMA.16816.F32.BF16 R64, R16, R54, R64 ;  /* 0x000000361040723c */ /* 0x000fe20000041840 */
[----:B------:R-:W-:Y:S06]  /*4c20*/  BAR.SYNC.DEFER_BLOCKING 0x0 ;  /* 0x0000000000007b1d */ /* 0x000fec0000010000 */
[----:B------:R-:W-:-:S02]  /*4c30*/  NOP ;  /* 0x0000000000007918 */ /* 0x000fc40000000000 */
[----:B------:R-:W-:-:S15]  /*4c40*/  @!P6 BRA `(.L_x_1453) ;  /* 0x0000000c001ce947 */ /* 0x000fde0003800000 */
[----:B------:R-:W-:Y:S05]  /*4c50*/  @!P0 BRA `(.L_x_1454) ;  /* 0x0000000000f08947 */ /* 0x000fea0003800000 */
[----:B------:R-:W1:Y:S01]  /*4c60*/  LDC R8, c[0x0][0x380] ;  /* 0x0000e000ff087b82 */ /* 0x000e620000000800 */
[----:B------:R-:W-:Y:S01]  /*4c70*/  IABS R12, R5 ;  /* 0x00000005000c7213 */ /* 0x000fe20000000000 */
[----:B------:R-:W-:Y:S01]  /*4c80*/  ULDC.64 UR8, c[0x0][0x230] ;  /* 0x00008c0000087ab9 */ /* 0x000fe20000000a00 */
[----:B------:R-:W-:-:S04]  /*4c90*/  IADD3 R14, R5, -0x40, RZ ;  /* 0xffffffc0050e7810 */ /* 0x000fc80007ffe0ff */
[----:B------:R-:W-:Y:S02]  /*4ca0*/  IABS R10, R14 ;  /* 0x0000000e000a7213 */ /* 0x000fe40000000000 */
[-C--:B-1----:R-:W-:Y:S02]  /*4cb0*/  IABS R3, R8.reuse ;  /* 0x0000000800037213 */ /* 0x082fe40000000000 */
[----:B------:R-:W-:Y:S02]  /*4cc0*/  LOP3.LUT R14, R14, R8, RZ, 0x3c, !PT ;  /* 0x000000080e0e7212 */ /* 0x000fe400078e3cff */
[----:B------:R-:W1:Y:S08]  /*4cd0*/  I2F.RP R16, R3 ;  /* 0x0000000300107306 */ /* 0x000e700000209400 */
[----:B-1----:R-:W1:Y:S02]  /*4ce0*/  MUFU.RCP R16, R16 ;  /* 0x0000001000107308 */ /* 0x002e640000001000 */
[----:B-1----:R-:W-:-:S06]  /*4cf0*/  VIADD R16, R16, 0xffffffe ;  /* 0x0ffffffe10107836 */ /* 0x002fcc0000000000 */
[----:B------:R-:W1:Y:S02]  /*4d00*/  F2I.FTZ.U32.TRUNC.NTZ R17, R16 ;  /* 0x0000001000117305 */ /* 0x000e64000021f000 */
[----:B-1----:R-:W-:Y:S02]  /*4d10*/  IMAD.MOV R13, RZ, RZ, -R17 ;  /* 0x000000ffff0d7224 */ /* 0x002fe400078e0a11 */
[----:B------:R-:W-:Y:S02]  /*4d20*/  IMAD.MOV.U32 R16, RZ, RZ, RZ ;  /* 0x000000ffff107224 */ /* 0x000fe400078e00ff */
[----:B------:R-:W-:-:S04]  /*4d30*/  IMAD R13, R13, R3, RZ ;  /* 0x000000030d0d7224 */ /* 0x000fc800078e02ff */
[----:B------:R-:W-:-:S06]  /*4d40*/  IMAD.HI.U32 R13, R17, R13, R16 ;  /* 0x0000000d110d7227 */ /* 0x000fcc00078e0010 */
[----:B------:R-:W-:-:S04]  /*4d50*/  IMAD.HI.U32 R16, R13, R12, RZ ;  /* 0x0000000c0d107227 */ /* 0x000fc800078e00ff */
[----:B------:R-:W-:Y:S01]  /*4d60*/  IMAD.HI.U32 R13, R13, R10, RZ ;  /* 0x0000000a0d0d7227 */ /* 0x000fe200078e00ff */
[----:B------:R-:W-:-:S03]  /*4d70*/  IADD3 R11, -R16, RZ, RZ ;  /* 0x000000ff100b7210 */ /* 0x000fc60007ffe1ff */
[----:B------:R-:W-:Y:S02]  /*4d80*/  IMAD.MOV R9, RZ, RZ, -R13 ;  /* 0x000000ffff097224 */ /* 0x000fe400078e0a0d */
[C---:B------:R-:W-:Y:S02]  /*4d90*/  IMAD R11, R3.reuse, R11, R12 ;  /* 0x0000000b030b7224 */ /* 0x040fe400078e020c */
[----:B------:R-:W-:-:S03]  /*4da0*/  IMAD R9, R3, R9, R10 ;  /* 0x0000000903097224 */ /* 0x000fc600078e020a */
[C---:B------:R-:W-:Y:S02]  /*4db0*/  ISETP.GT.U32.AND P1, PT, R3.reuse, R11, PT ;  /* 0x0000000b0300720c */ /* 0x040fe40003f24070 */
[----:B------:R-:W-:-:S11]  /*4dc0*/  ISETP.GT.U32.AND P2, PT, R3, R9, PT ;  /* 0x000000090300720c */ /* 0x000fd60003f44070 */
[-C--:B------:R-:W-:Y:S02]  /*4dd0*/  @!P1 IADD3 R11, R11, -R3.reuse, RZ ;  /* 0x800000030b0b9210 */ /* 0x080fe40007ffe0ff */
[----:B------:R-:W-:Y:S01]  /*4de0*/  @!P2 IMAD.IADD R9, R9, 0x1, -R3 ;  /* 0x000000010909a824 */ /* 0x000fe200078e0a03 */
[----:B------:R-:W-:Y:S01]  /*4df0*/  @!P1 IADD3 R16, R16, 0x1, RZ ;  /* 0x0000000110109810 */ /* 0x000fe20007ffe0ff */
[----:B------:R-:W-:Y:S01]  /*4e00*/  @!P2 VIADD R13, R13, 0x1 ;  /* 0x000000010d0da836 */ /* 0x000fe20000000000 */
[-C--:B------:R-:W-:Y:S02]  /*4e10*/  ISETP.GE.U32.AND P5, PT, R11, R3.reuse, PT ;  /* 0x000000030b00720c */ /* 0x080fe40003fa6070 */
[----:B------:R-:W-:Y:S02]  /*4e20*/  ISETP.GE.U32.AND P4, PT, R9, R3, PT ;  /* 0x000000030900720c */ /* 0x000fe40003f86070 */
[----:B------:R-:W-:Y:S02]  /*4e30*/  LOP3.LUT R3, R5, R8, RZ, 0x3c, !PT ;  /* 0x0000000805037212 */ /* 0x000fe400078e3cff */
[----:B------:R-:W-:-:S02]  /*4e40*/  ISETP.GE.AND P1, PT, R14, RZ, PT ;  /* 0x000000ff0e00720c */ /* 0x000fc40003f26270 */
[----:B------:R-:W-:Y:S02]  /*4e50*/  ISETP.GE.AND P3, PT, R3, RZ, PT ;  /* 0x000000ff0300720c */ /* 0x000fe40003f66270 */
[----:B------:R-:W-:Y:S02]  /*4e60*/  ISETP.NE.AND P2, PT, R8, RZ, PT ;  /* 0x000000ff0800720c */ /* 0x000fe40003f45270 */
[----:B------:R-:W-:Y:S02]  /*4e70*/  LOP3.LUT R9, RZ, R8, RZ, 0x33, !PT ;  /* 0x00000008ff097212 */ /* 0x000fe400078e33ff */
[----:B------:R-:W-:Y:S01]  /*4e80*/  @P5 IADD3 R16, R16, 0x1, RZ ;  /* 0x0000000110105810 */ /* 0x000fe20007ffe0ff */
[----:B------:R-:W-:-:S03]  /*4e90*/  @P4 VIADD R13, R13, 0x1 ;  /* 0x000000010d0d4836 */ /* 0x000fc60000000000 */
[----:B------:R-:W-:Y:S02]  /*4ea0*/  MOV R3, R16 ;  /* 0x0000001000037202 */ /* 0x000fe40000000f00 */
[----:B------:R-:W-:-:S03]  /*4eb0*/  @!P1 IADD3 R13, -R13, RZ, RZ ;  /* 0x000000ff0d0d9210 */ /* 0x000fc60007ffe1ff */
[----:B------:R-:W-:-:S05]  /*4ec0*/  @!P3 IMAD.MOV R3, RZ, RZ, -R3 ;  /* 0x000000ffff03b224 */ /* 0x000fca00078e0a03 */
[C---:B------:R-:W-:Y:S02]  /*4ed0*/  SEL R3, R9.reuse, R3, !P2 ;  /* 0x0000000309037207 */ /* 0x040fe40005000000 */
[----:B------:R-:W-:-:S03]  /*4ee0*/  SEL R9, R9, R13, !P2 ;  /* 0x0000000d09097207 */ /* 0x000fc60005000000 */
[----:B------:R-:W-:-:S04]  /*4ef0*/  IMAD.WIDE R10, R3, 0x4, R206 ;  /* 0x00000004030a7825 */ /* 0x000fc800078e02ce */
[----:B------:R-:W-:Y:S02]  /*4f00*/  IMAD.WIDE R12, R9, 0x4, R206 ;  /* 0x00000004090c7825 */ /* 0x000fe400078e02ce */
[----:B------:R-:W2:Y:S04]  /*4f10*/  LDG.E R11, desc[UR10][R10.64] ;  /* 0x0000000a0a0b7981 */ /* 0x000ea8000c1e1900 */
[----:B------:R1:W2:Y:S01]  /*4f20*/  LDG.E R10, desc[UR10][R12.64] ;  /* 0x0000000a0c0a7981 */ /* 0x0002a2000c1e1900 */
[----:B------:R-:W-:-:S04]  /*4f30*/  IMAD.IADD R9, R3, 0x1, -R9 ;  /* 0x0000000103097824 */ /* 0x000fc800078e0a09 */
[----:B------:R-:W-:-:S05]  /*4f40*/  IMAD R9, R9, R8, -0x40 ;  /* 0xffffffc009097424 */ /* 0x000fca00078e0208 */
[----:B------:R-:W-:-:S05]  /*4f50*/  SHF.R.S32.HI R3, RZ, 0x1f, R9 ;  /* 0x0000001fff037819 */ /* 0x000fca0000011409 */
[----:B------:R-:W-:-:S04]  /*4f60*/  IMAD R3, R3, R208, RZ ;  /* 0x000000d003037224 */ /* 0x000fc800078e02ff */
[C---:B------:R-:W-:Y:S02]  /*4f70*/  IMAD R3, R9.reuse, R209, R3 ;  /* 0x000000d109037224 */ /* 0x040fe400078e0203 */
[----:B-1----:R-:W-:-:S04]  /*4f80*/  IMAD.WIDE.U32 R12, R9, R208, RZ ;  /* 0x000000d0090c7225 */ /* 0x002fc800078e00ff */
[----:B------:R-:W-:Y:S01]  /*4f90*/  IMAD.IADD R13, R13, 0x1, R3 ;  /* 0x000000010d0d7824 */ /* 0x000fe200078e0203 */
[----:B--2---:R-:W-:-:S04]  /*4fa0*/  IADD3 R10, -R11, R10, RZ ;  /* 0x0000000a0b0a7210 */ /* 0x004fc80007ffe1ff */
[----:B------:R-:W-:-:S05]  /*4fb0*/  SHF.R.S32.HI R8, RZ, 0x1f, R10 ;  /* 0x0000001fff087819 */ /* 0x000fca000001140a */
[----:B------:R-:W-:-:S04]  /*4fc0*/  IMAD R8, R8, UR8, RZ ;  /* 0x0000000808087c24 */ /* 0x000fc8000f8e02ff */
[C---:B------:R-:W-:Y:S02]  /*4fd0*/  IMAD R8, R10.reuse, UR9, R8 ;  /* 0x000000090a087c24 */ /* 0x040fe4000f8e0208 */
[----:B------:R-:W-:-:S04]  /*4fe0*/  IMAD.WIDE.U32 R10, R10, UR8, R12 ;  /* 0x000000080a0a7c25 */ /* 0x000fc8000f8e000c */
[----:B------:R-:W-:Y:S01]  /*4ff0*/  IMAD.MOV.U32 R14, RZ, RZ, R10 ;  /* 0x000000ffff0e7224 */ /* 0x000fe200078e000a */
[----:B------:R-:W-:Y:S01]  /*5000*/  IADD3 R3, R11, R8, RZ ;  /* 0x000000080b037210 */ /* 0x000fe20007ffe0ff */
[----:B------:R-:W-:Y:S06]  /*5010*/  BRA `(.L_x_1455) ;  /* 0x0000000000087947 */ /* 0x000fec0003800000 */
.L_x_1454:
[----:B------:R-:W-:-:S04]  /*5020*/  LEA R14, -R208, RZ, 0x6 ;  /* 0x000000ffd00e7211 */ /* 0x000fc800078e31ff */
[----:B------:R-:W-:-:S07]  /*5030*/  SHF.R.S32.HI R3, RZ, 0x1f, R14 ;  /* 0x0000001fff037819 */ /* 0x000fce000001140e */
.L_x_1455:
[----:B------:R-:W-:Y:S01]  /*5040*/  ULDC UR5, c[0x0][0x2d0] ;  /* 0x0000b40000057ab9 */ /* 0x000fe20000000800 */
[----:B------:R-:W-:Y:S01]  /*5050*/  BSSY B0, `(.L_x_1456) ;  /* 0x0000083000007945 */ /* 0x000fe20003800000 */
[----:B------:R-:W-:Y:S02]  /*5060*/  ISETP.GE.AND P3, PT, R7, UR5, PT ;  /* 0x0000000507007c0c */ /* 0x000fe4000bf66270 */
[----:B------:R-:W-:Y:S02]  /*5070*/  ISETP.GE.AND P4, PT, R203, UR5, PT ;  /* 0x00000005cb007c0c */ /* 0x000fe4000bf86270 */
[----:B------:R-:W-:-:S09]  /*5080*/  ISETP.GE.AND P2, PT, R6, UR5, PT ;  /* 0x0000000506007c0c */ /* 0x000fd2000bf46270 */
[----:B------:R-:W1:Y:S01]  /*5090*/  @!P3 LDC.64 R10, c[0x0][0x218] ;  /* 0x00008600ff0abb82 */ /* 0x000e620000000a00 */
[CC--:B------:R-:W-:Y:S01]  /*50a0*/  @!P3 IADD3 R19, P1, R14.reuse, R205.reuse, RZ ;  /* 0x000000cd0e13b210 */ /* 0x0c0fe20007f3e0ff */
[----:B------:R2:W-:Y:S01]  /*50b0*/  @P4 STS.128 [R202+0x6000], RZ ;  /* 0x006000ffca004388 */ /* 0x0005e20000000c00 */
[----:B------:R-:W-:-:S03]  /*50c0*/  @!P4 IADD3 R16, P5, R14, R205, RZ ;  /* 0x000000cd0e10c210 */ /* 0x000fc60007fbe0ff */
[C-C-:B------:R-:W-:Y:S02]  /*50d0*/  @!P3 IMAD.X R17, R3.reuse, 0x1, R133.reuse, P1 ;  /* 0x000000010311b824 */ /* 0x140fe400008e0685 */
[----:B------:R-:W3:Y:S01]  /*50e0*/  @!P4 LDC.64 R8, c[0x0][0x218] ;  /* 0x00008600ff08cb82 */ /* 0x000ee20000000a00 */
[----:B------:R-:W-:-:S07]  /*50f0*/  @!P4 IMAD.X R44, R3, 0x1, R133, P5 ;  /* 0x00000001032cc824 */ /* 0x000fce00028e0685 */
[----:B------:R-:W4:Y:S01]  /*5100*/  @!P2 LDC.64 R6, c[0x0][0x218] ;  /* 0x00008600ff06ab82 */ /* 0x000f220000000a00 */
[----:B-1----:R-:W-:-:S07]  /*5110*/  @!P3 LEA R18, P1, R19, R10, 0x1 ;  /* 0x0000000a1312b211 */ /* 0x002fce00078208ff */
[----:B------:R-:W1:Y:S01]  /*5120*/  @!P4 LDC.64 R12, c[0x0][0x218] ;  /* 0x00008600ff0ccb82 */ /* 0x000e620000000a00 */
[----:B------:R-:W-:Y:S02]  /*5130*/  @!P3 LEA.HI.X R19, R19, R11, R17, 0x1, P1 ;  /* 0x0000000b1313b211 */ /* 0x000fe400008f0c11 */
[----:B------:R-:W-:Y:S02]  /*5140*/  @!P2 IADD3 R17, P1, R14, R205, RZ ;  /* 0x000000cd0e11a210 */ /* 0x000fe40007f3e0ff */
[----:B---3--:R-:W-:-:S03]  /*5150*/  @!P4 LEA R48, P5, R16, R8, 0x1 ;  /* 0x000000081030c211 */ /* 0x008fc600078a08ff */
[----:B------:R-:W3:Y:S01]  /*5160*/  @!P3 LDC.64 R10, c[0x0][0x218] ;  /* 0x00008600ff0abb82 */ /* 0x000ee20000000a00 */
[----:B------:R-:W-:Y:S01]  /*5170*/  @!P4 LEA.HI.X R49, R16, R9, R44, 0x1, P5 ;  /* 0x000000091031c211 */ /* 0x000fe200028f0c2c */
[----:B------:R-:W-:Y:S01]  /*5180*/  @!P2 IMAD.X R44, R3, 0x1, R133, P1 ;  /* 0x00000001032ca824 */ /* 0x000fe200008e0685 */
[----:B------:R-:W-:Y:S02]  /*5190*/  IADD3 R45, P5, R198, R14, RZ ;  /* 0x0000000ec62d7210 */ /* 0x000fe40007fbe0ff */
[----:B----4-:R-:W-:-:S03]  /*51a0*/  @!P2 LEA R16, P1, R17, R6, 0x1 ;  /* 0x000000061110a211 */ /* 0x010fc600078208ff */
[----:B------:R-:W4:Y:S01]  /*51b0*/  @!P2 LDC.64 R8, c[0x0][0x218] ;  /* 0x00008600ff08ab82 */ /* 0x000f220000000a00 */
[----:B------:R-:W-:Y:S01]  /*51c0*/  @!PT LDS RZ, [RZ] ;  /* 0x00000000fffff984 */ /* 0x000fe20000000800 */
[----:B------:R-:W-:Y:S01]  /*51d0*/  @!PT LDS RZ, [RZ] ;  /* 0x00000000fffff984 */ /* 0x000fe20000000800 */
[----:B------:R-:W-:Y:S01]  /*51e0*/  @!PT LDS RZ, [RZ] ;  /* 0x00000000fffff984 */ /* 0x000fe20000000800 */
[----:B------:R5:W-:Y:S01]  /*51f0*/  @!P4 LDGSTS.E.BYPASS.LTC128B.128 [R202+0x6000], desc[UR10][R48.64] ;  /* 0x0600000030cacfae */ /* 0x000be2000b901d4a */
[----:B------:R-:W-:Y:S01]  /*5200*/  @!P2 LEA.HI.X R17, R17, R7, R44, 0x1, P1 ;  /* 0x000000071111a211 */ /* 0x000fe200008f0c2c */
[----:B------:R-:W-:Y:S01]  /*5210*/  IMAD.X R44, R197, 0x1, R3, P5 ;  /* 0x00000001c52c7824 */ /* 0x000fe200028e0603 */
[CC--:B------:R-:W-:Y:S01]  /*5220*/  @!P4 IADD3 R50, P5, R45.reuse, R205.reuse, RZ ;  /* 0x000000cd2d32c210 */ /* 0x0c0fe20007fbe0ff */
[----:B------:R2:W-:Y:S01]  /*5230*/  @P3 STS.128 [R202+0x8000], RZ ;  /* 0x008000ffca003388 */ /* 0x0005e20000000c00 */
[----:B------:R-:W-:Y:S02]  /*5240*/  @!P3 IADD3 R51, P1, R45, R205, RZ ;  /* 0x000000cd2d33b210 */ /* 0x000fe40007f3e0ff */
[----:B------:R-:W2:Y:S01]  /*5250*/  @!P4 LDC.64 R6, c[0x0][0x218] ;  /* 0x00008600ff06cb82 */ /* 0x000ea20000000a00 */
[--C-:B------:R-:W-:Y:S01]  /*5260*/  @!P4 IMAD.X R47, R44, 0x1, R133.reuse, P5 ;  /* 0x000000012c2fc824 */ /* 0x100fe200028e0685 */
[----:B-1----:R-:W-:Y:S01]  /*5270*/  @!P4 LEA R46, P5, R50, R12, 0x1 ;  /* 0x0000000c322ec211 */ /* 0x002fe200078a08ff */
[----:B------:R-:W-:Y:S01]  /*5280*/  @!P3 IMAD.X R12, R44, 0x1, R133, P1 ;  /* 0x000000012c0cb824 */ /* 0x000fe200008e0685 */
[----:B------:R-:W-:Y:S01]  /*5290*/  @!PT LDS RZ, [RZ] ;  /* 0x00000000fffff984 */ /* 0x000fe20000000800 */
[----:B------:R-:W-:Y:S01]  /*52a0*/  @!PT LDS RZ, [RZ] ;  /* 0x00000000fffff984 */ /* 0x000fe20000000800 */
[----:B------:R-:W-:Y:S01]  /*52b0*/  @!PT LDS RZ, [RZ] ;  /* 0x00000000fffff984 */ /* 0x000fe20000000800 */
[----:B------:R1:W-:Y:S02]  /*52c0*/  @!P3 LDGSTS.E.BYPASS.LTC128B.128 [R202+0x8000], desc[UR10][R18.64+0x80] ;  /* 0x0800008012cabfae */ /* 0x0003e4000b901d4a */
[----:B------:R-:W-:-:S02]  /*52d0*/  @!P4 LEA.HI.X R47, R50, R13, R47, 0x1, P5 ;  /* 0x0000000d322fc211 */ /* 0x000fc400028f0c2f */
[----:B---3--:R-:W-:Y:S01]  /*52e0*/  @!P3 LEA R50, P5, R51, R10, 0x1 ;  /* 0x0000000a3332b211 */ /* 0x008fe200078a08ff */
[----:B------:R3:W-:Y:S01]  /*52f0*/  @P2 STS.128 [R202+0xa000], RZ ;  /* 0x00a000ffca002388 */ /* 0x0007e20000000c00 */
[----:B------:R-:W-:Y:S02]  /*5300*/  @!P2 IADD3 R10, P1, R45, R205, RZ ;  /* 0x000000cd2d0aa210 */ /* 0x000fe40007f3e0ff */
[----:B------:R-:W-:Y:S01]  /*5310*/  @!P3 LEA.HI.X R51, R51, R11, R12, 0x1, P5 ;  /* 0x0000000b3333b211 */ /* 0x000fe200028f0c0c */
[----:B------:R-:W-:Y:S01]  /*5320*/  @!PT LDS RZ, [RZ] ;  /* 0x00000000fffff984 */ /* 0x000fe20000000800 */
[----:B------:R-:W-:Y:S01]  /*5330*/  @!PT LDS RZ, [RZ] ;  /* 0x00000000fffff984 */ /* 0x000fe20000000800 */
[----:B------:R-:W-:Y:S01]  /*5340*/  @!PT LDS RZ, [RZ] ;  /* 0x00000000fffff984 */ /* 0x000fe20000000800 */
[----:B------:R3:W-:Y:S01]  /*5350*/  @!P2 LDGSTS.E.BYPASS.LTC128B.128 [R202+0xa000], desc[UR10][R16.64+0x100] ;  /* 0x0a00010010caafae */ /* 0x0007e2000b901d4a */
[----:B------:R-:W3:Y:S01]  /*5360*/  @!P3 LDC.64 R12, c[0x0][0x218] ;  /* 0x00008600ff0cbb82 */ /* 0x000ee20000000a00 */
[----:B------:R-:W-:Y:S01]  /*5370*/  @!P2 IMAD.X R11, R44, 0x1, R133, P1 ;  /* 0x000000012c0ba824 */ /* 0x000fe200008e0685 */
[----:B----4-:R-:W-:Y:S01]  /*5380*/  @!P2 LEA R54, P1, R10, R8, 0x1 ;  /* 0x000000080a36a211 */ /* 0x010fe200078208ff */
[----:B------:R4:W-:Y:S01]  /*5390*/  @P4 STS.128 [R202+0x6800], RZ ;  /* 0x006800ffca004388 */ /* 0x0009e20000000c00 */
[----:B------:R-:W-:-:S02]  /*53a0*/  IADD3 R45, P5, R198, R45, RZ ;  /* 0x0000002dc62d7210 */ /* 0x000fc40007fbe0ff */
[----:B------:R-:W-:Y:S01]  /*53b0*/  @!P2 LEA.HI.X R55, R10, R9, R11, 0x1, P1 ;  /* 0x000000090a37a211 */ /* 0x000fe200008f0c0b */
[----:B------:R-:W-:Y:S01]  /*53c0*/  @!PT LDS RZ, [RZ] ;  /* 0x00000000fffff984 */ /* 0x000fe20000000800 */
[----:B------:R-:W-:Y:S01]  /*53d0*/  @!PT LDS RZ, [RZ] ;  /* 0x00000000fffff984 */ /* 0x000fe20000000800 */
[----:B------:R-:W-:Y:S01]  /*53e0*/  @!PT LDS RZ, [RZ] ;  /* 0x00000000fffff984 */ /* 0x000fe20000000800 */
[----:B------:R4:W-:Y:S01]  /*53f0*/  @!P4 LDGSTS.E.BYPASS.LTC128B.128 [R202+0x6800], desc[UR10][R46.64] ;  /* 0x068000002ecacfae */ /* 0x0009e2000b901d4a */
[----:B------:R-:W4:Y:S01]  /*5400*/  @!P2 LDC.64 R10, c[0x0][0x218] ;  /* 0x00008600ff0aab82 */ /* 0x000f220000000a00 */
[-C--:B------:R-:W-:Y:S01]  /*5410*/  @!P4 IADD3 R52, P1, R45, R205.reuse, RZ ;  /* 0x000000cd2d34c210 */ /* 0x080fe20007f3e0ff */
[----:B------:R-:W-:Y:S01]  /*5420*/  IMAD.X R44, R197, 0x1, R44, P5 ;  /* 0x00000001c52c7824 */ /* 0x000fe200028e062c */
[----:B------:R3:W-:Y:S03]  /*5430*/  @P3 STS.128 [R202+0x8800], RZ ;  /* 0x008800ffca003388 */ /* 0x0007e60000000c00 */
[----:B-----5:R-:W-:Y:S01]  /*5440*/  @!P4 IMAD.X R48, R44, 0x1, R133, P1 ;  /* 0x000000012c30c824 */ /* 0x020fe200008e0685 */
[C---:B--2---:R-:W-:Y:S01]  /*5450*/  @!P4 LEA R56, P1, R52.reuse, R6, 0x1 ;  /* 0x000000063438c211 */ /* 0x044fe200078208ff */
[----:B------:R-:W2:Y:S01]  /*5460*/  @!P4 LDC.64 R8, c[0x0][0x218] ;  /* 0x00008600ff08cb82 */ /* 0x000ea20000000a00 */
[----:B-1----:R-:W-:Y:S01]  /*5470*/  @!P3 IADD3 R18, P5, R45, R205, RZ ;  /* 0x000000cd2d12b210 */ /* 0x002fe20007fbe0ff */
[----:B------:R-:W-:Y:S01]  /*5480*/  @!PT LDS RZ, [RZ] ;  /* 0x00000000fffff984 */ /* 0x000fe20000000800 */
[----:B------:R-:W-:Y:S01]  /*5490*/  @!PT LDS RZ, [RZ] ;  /* 0x00000000fffff984 */ /* 0x000fe20000000800 */
[----:B------:R-:W-:Y:S01]  /*54a0*/  @!PT LDS RZ, [RZ] ;  /* 0x00000000fffff984 */ /* 0x000fe20000000800 */
[----:B------:R1:W-:Y:S01]  /*54b0*/  @!P3 LDGSTS.E.BYPASS.LTC128B.128 [R202+0x8800], desc[UR10][R50.64+0x80] ;  /* 0x0880008032cabfae */ /* 0x0003e2000b901d4a */
[----:B------:R-:W-:-:S02]  /*54c0*/  @!P4 LEA.HI.X R57, R52, R7, R48, 0x1, P1 ;  /* 0x000000073439c211 */ /* 0x000fc400008f0c30 */
[----:B------:R-:W-:Y:S01]  /*54d0*/  @!P2 IADD3 R19, P1, R45, R205, RZ ;  /* 0x000000cd2d13a210 */ /* 0x000fe20007f3e0ff */
[--C-:B------:R-:W-:Y:S01]  /*54e0*/  @!P3 IMAD.X R48, R44, 0x1, R133.reuse, P5 ;  /* 0x000000012c30b824 */ /* 0x100fe200028e0685 */
[----:B------:R1:W-:Y:S01]  /*54f0*/  @P2 STS.128 [R202+0xa800], RZ ;  /* 0x00a800ffca002388 */ /* 0x0003e20000000c00 */
[----:B------:R-:W5:Y:S01]  /*5500*/  @!P3 LDC.64 R6, c[0x0][0x218] ;  /* 0x00008600ff06bb82 */ /* 0x000f620000000a00 */
[----:B---3--:R-:W-:Y:S01]  /*5510*/  @!P3 LEA R52, P5, R18, R12, 0x1 ;  /* 0x0000000c1234b211 */ /* 0x008fe200078a08ff */
[----:B------:R-:W-:Y:S01]  /*5520*/  @!P2 IMAD.X R12, R44, 0x1, R133, P1 ;  /* 0x000000012c0ca824 */ /* 0x000fe200008e0685 */
[----:B------:R-:W-:Y:S01]  /*5530*/  @!PT LDS RZ, [RZ] ;  /* 0x00000000fffff984 */ /* 0x000fe20000000800 */
[----:B------:R-:W-:Y:S01]  /*5540*/  @!PT LDS RZ, [RZ] ;  /* 0x00000000fffff984 */ /* 0x000fe20000000800 */
[----:B------:R-:W-:Y:S01]  /*5550*/  @!PT LDS RZ, [RZ] ;  /* 0x00000000fffff984 */ /* 0x000fe20000000800 */
[----:B------:R1:W-:Y:S02]  /*5560*/  @!P2 LDGSTS.E.BYPASS.LTC128B.128 [R202+0xa800], desc[UR10][R54.64+0x100] ;  /* 0x0a80010036caafae */ /* 0x0003e4000b901d4a */
[----:B------:R-:W-:Y:S02]  /*5570*/  @!P3 LEA.HI.X R53, R18, R13, R48, 0x1, P5 ;  /* 0x0000000d1235b211 */ /* 0x000fe400028f0c30 */
[----:B------:R-:W-:Y:S01]  /*5580*/  IADD3 R45, P5, R198, R45, RZ ;  /* 0x0000002dc62d7210 */ /* 0x000fe20007fbe0ff */
[----:B------:R1:W-:Y:S01]  /*5590*/  @P4 STS.128 [R202+0x7000], RZ ;  /* 0x007000ffca004388 */ /* 0x0003e20000000c00 */
[----:B----4-:R-:W-:-:S03]  /*55a0*/  @!P2 LEA R16, P1, R19, R10, 0x1 ;  /* 0x0000000a1310a211 */ /* 0x010fc600078208ff */
[----:B------:R-:W-:Y:S01]  /*55b0*/  IMAD.X R44, R197, 0x1, R44, P5 ;  /* 0x00000001c52c7824 */ /* 0x000fe200028e062c */
[----:B------:R-:W-:Y:S01]  /*55c0*/  @!P4 IADD3 R10, P5, R45, R205, RZ ;  /* 0x000000cd2d0ac210 */ /* 0x000fe20007fbe0ff */
[----:B------:R-:W-:Y:S01]  /*55d0*/  @!PT LDS RZ, [RZ] ;  /* 0x00000000fffff984 */ /* 0x000fe20000000800 */
[----:B------:R-:W-:Y:S01]  /*55e0*/  @!PT LDS RZ, [RZ] ;  /* 0x00000000fffff984 */ /* 0x000fe20000000800 */
[----:B------:R-:W-:Y:S01]  /*55f0*/  @!PT LDS RZ, [RZ] ;  /* 0x00000000fffff984 */ /* 0x000fe20000000800 */
[----:B------:R1:W-:Y:S01]  /*5600*/  @!P4 LDGSTS.E.BYPASS.LTC128B.128 [R202+0x7000], desc[UR10][R56.64] ;  /* 0x0700000038cacfae */ /* 0x0003e2000b901d4a */
[----:B------:R-:W-:Y:S02]  /*5610*/  @!P2 LEA.HI.X R17, R19, R11, R12, 0x1, P1 ;  /* 0x0000000b1311a211 */ /* 0x000fe400008f0c0c */
[----:B------:R-:W-:Y:S01]  /*5620*/  @!P3 IADD3 R11, P1, R45, R205, RZ ;  /* 0x000000cd2d0bb210 */ /* 0x000fe20007f3e0ff */
[--C-:B------:R-:W-:Y:S01]  /*5630*/  @!P4 IMAD.X R12, R44, 0x1, R133.reuse, P5 ;  /* 0x000000012c0cc824 */ /* 0x100fe200028e0685 */
[----:B--2---:R-:W-:Y:S01]  /*5640*/  @!P4 LEA R18, P5, R10, R8, 0x1 ;  /* 0x000000080a12c211 */ /* 0x004fe200078a08ff */
[----:B------:R1:W-:Y:S02]  /*5650*/  @P3 STS.128 [R202+0x9000], RZ ;  /* 0x009000ffca003388 */ /* 0x0003e40000000c00 */
[----:B------:R-:W-:Y:S01]  /*5660*/  @!P3 IMAD.X R8, R44, 0x1, R133, P1 ;  /* 0x000000012c08b824 */ /* 0x000fe200008e0685 */
[----:B------:R-:W-:Y:S01]  /*5670*/  @!P4 LEA.HI.X R19, R10, R9, R12, 0x1, P5 ;  /* 0x000000090a13c211 */ /* 0x000fe200028f0c0c */
[----:B------:R-:W-:Y:S01]  /*5680*/  @!PT LDS RZ, [RZ] ;  /* 0x00000000fffff984 */ /* 0x000fe20000000800 */
[----:B------:R-:W-:Y:S01]  /*5690*/  @!PT LDS RZ, [RZ] ;  /* 0x00000000fffff984 */ /* 0x000fe20000000800 */
[----:B------:R-:W-:Y:S01]  /*56a0*/  @!PT LDS RZ, [RZ] ;  /* 0x00000000fffff984 */ /* 0x000fe20000000800 */
[----:B------:R1:W-:Y:S01]  /*56b0*/  @!P3 LDGSTS.E.BYPASS.LTC128B.128 [R202+0x9000], desc[UR10][R52.64+0x80] ;  /* 0x0900008034cabfae */ /* 0x0003e2000b901d4a */
[----:B-----5:R-:W-:-:S03]  /*56c0*/  @!P3 LEA R6, P1, R11, R6, 0x1 ;  /* 0x000000060b06b211 */ /* 0x020fc600078208ff */
        /* <DEDUP_REMOVED lines=21> */
[----:B-1----:R-:W-:-:S04]  /*5820*/  LEA R6, P1, R45, UR8, 0x1 ;  /* 0x000000082d067c11 */ /* 0x002fc8000f8208ff */
[----:B------:R-:W-:-:S05]  /*5830*/  LEA.HI.X R7, R45, UR9, R44, 0x1, P1 ;  /* 0x000000092d077c11 */ /* 0x000fca00088f0c2c */
[----:B------:R-:W-:Y:S01]  /*5840*/  @!PT LDS RZ, [RZ] ;  /* 0x00000000fffff984 */ /* 0x000fe20000000800 */
[----:B------:R-:W-:Y:S01]  /*5850*/  @!PT LDS RZ, [RZ] ;  /* 0x00000000fffff984 */ /* 0x000fe20000000800 */
[----:B------:R-:W-:Y:S01]  /*5860*/  @!PT LDS RZ, [RZ] ;  /* 0x00000000fffff984 */ /* 0x000fe20000000800 */
[----:B------:R2:W-:Y:S04]  /*5870*/  LDGSTS.E.BYPASS.LTC128B.128 [R202+0xb800], desc[UR10][R6.64+0x100] ;  /* 0x0b80010006ca7fae */ /* 0x0005e8000b901d4a */
.L_x_1457:
[----:B------:R-:W-:Y:S05]  /*5880*/  BSYNC B0 ;  /* 0x0000000000007941 */ /* 0x000fea0003800000 */
.L_x_1456:
[----:B------:R-:W0:Y:S01]  /*5890*/  LDGDEPBAR ;  /* 0x00000000000079af */ /* 0x000e220000000000 */
[----:B------:R-:W-:-:S04]  /*58a0*/  IADD3 R205, P1, R14, R205, RZ ;  /* 0x000000cd0ecd7210 */ /* 0x000fc80007f3e0ff */
[----:B------:R-:W-:-:S09]  /*58b0*/  IADD3.X R133, R3, R133, RZ, P1, !PT ;  /* 0x0000008503857210 */ /* 0x000fd20000ffe4ff */
.L_x_1453:
[----:B------:R-:W-:Y:S01]  /*58c0*/  IMAD.IADD R15, R5, 0x1, R15 ;  /* 0x00000001050f7824 */ /* 0x000fe200078e020f */
[----:B------:R-:W-:Y:S01]  /*58d0*/  ULDC UR12, c[0x0][0x2ec] ;  /* 0x0000bb00000c7ab9 */ /* 0x000fe20000000800 */
[----:B------:R-:W-:Y:S01]  /*58e0*/  LEA R188, R4, UR4, 0x1 ;  /* 0x0000000404bc7c11 */ /* 0x000fe2000f8e08ff */
[----:B------:R-:W-:Y:S01]  /*58f0*/  ULDC.64 UR8, c[0x0][0x218] ;  /* 0x0000860000087ab9 */ /* 0x000fe20000000a00 */
[C---:B------:R-:W-:Y:S02]  /*5900*/  VIADD R3, R15.reuse, 0x1 ;  /* 0x000000010f037836 */ /* 0x040fe40000000000 */
[C---:B------:R-:W-:Y:S01]  /*5910*/  VIADD R5, R15.reuse, 0x8 ;  /* 0x000000080f057836 */ /* 0x040fe20000000000 */
[----:B------:R-:W-:Y:S01]  /*5920*/  LDSM.16.MT88.4 R124, [R188+0xc000] ;  /* 0x00c00000bc7c783b */ /* 0x000fe20000004200 */
[----:B-12---:R-:W-:Y:S01]  /*5930*/  VIADD R7, R15, 0x30 ;  /* 0x000000300f077836 */ /* 0x006fe20000000000 */
[CC--:B------:R-:W-:Y:S01]  /*5940*/  ISETP.GE.AND P5, PT, R3.reuse, R215.reuse, PT ;  /* 0x000000d70300720c */ /* 0x0c0fe20003fa6270 */
[--C-:B------:R-:W-:Y:S01]  /*5950*/  IMAD R186, R2, 0x2, R188.reuse ;  /* 0x0000000202ba7824 */ /* 0x100fe200078e02bc */
[-C--:B------:R-:W-:Y:S01]  /*5960*/  ISETP.GE.AND P2, PT, R3, R210.reuse, PT ;  /* 0x000000d20300720c */ /* 0x080fe20003f46270 */
[----:B------:R-:W-:Y:S01]  /*5970*/  VIADD R3, R15, 0x9 ;  /* 0x000000090f037836 */ /* 0x000fe20000000000 */
[CC--:B------:R-:W-:Y:S01]  /*5980*/  ISETP.GE.AND P1, PT, R5.reuse, R215.reuse, PT ;  /* 0x000000d70500720c */ /* 0x0c0fe20003f26270 */
[----:B------:R-:W-:Y:S01]  /*5990*/  LDSM.16.MT88.4 R16, [R188+0xc800] ;  /* 0x00c80000bc10783b */ /* 0x000fe20000004200 */
[-C--:B------:R-:W-:Y:S01]  /*59a0*/  ISETP.GE.AND P3, PT, R5, R210.reuse, PT ;  /* 0x000000d20500720c */ /* 0x080fe20003f66270 */
[----:B------:R-:W-:Y:S01]  /*59b0*/  VIADD R5, R15, 0x10 ;  /* 0x000000100f057836 */ /* 0x000fe20000000000 */
[----:B------:R-:W-:Y:S01]  /*59c0*/  FSEL R36, R36, -INF , !P1 ;  /* 0xff80000024247808 */ /* 0x000fe20004800000 */
[----:B------:R-:W-:Y:S01]  /*59d0*/  LDSM.16.MT88.4 R72, [R186+0xe000] ;  /* 0x00e00000ba48783b */ /* 0x000fe20000004200 */
[CC--:B------:R-:W-:Y:S01]  /*59e0*/  ISETP.GE.AND P4, PT, R3.reuse, R215.reuse, PT ;  /* 0x000000d70300720c */ /* 0x0c0fe20003f86270 */
[----:B------:R-:W-:Y:S01]  /*59f0*/  IMAD R185, R0, 0x2, R188 ;  /* 0x0000000200b97824 */ /* 0x000fe200078e02bc */
[----:B------:R-:W-:Y:S01]  /*5a00*/  ISETP.GE.AND P1, PT, R3, R210, PT ;  /* 0x000000d20300720c */ /* 0x000fe20003f26270 */
[----:B------:R-:W-:Y:S01]  /*5a10*/  VIADD R3, R15, 0x11 ;  /* 0x000000110f037836 */ /* 0x000fe20000000000 */
[----:B------:R-:W-:Y:S01]  /*5a20*/  FSEL R38, R38, -INF , !P3 ;  /* 0xff80000026267808 */ /* 0x000fe20005800000 */
[----:B------:R-:W-:Y:S01]  /*5a30*/  IMAD R184, R0, 0x2, R186 ;  /* 0x0000000200b87824 */ /* 0x000fe200078e02ba */
[----:B------:R-:W-:Y:S01]  /*5a40*/  ISETP.GE.AND P3, PT, R5, R215, PT ;  /* 0x000000d70500720c */ /* 0x000fe20003f66270 */
[----:B------:R-:W-:Y:S01]  /*5a50*/  LDSM.16.MT88.4 R96, [R188+0x10000] ;  /* 0x01000000bc60783b */ /* 0x000fe20000004200 */
[----:B------:R-:W-:-:S02]  /*5a60*/  FSEL R37, R37, -INF , !P4 ;  /* 0xff80000025257808 */ /* 0x000fc40006000000 */
[-C--:B------:R-:W-:Y:S01]  /*5a70*/  ISETP.GE.AND P4, PT, R5, R210.reuse, PT ;  /* 0x000000d20500720c */ /* 0x080fe20003f86270 */
[----:B------:R-:W-:Y:S01]  /*5a80*/  VIADD R5, R15, 0x18 ;  /* 0x000000180f057836 */ /* 0x000fe20000000000 */
[----:B------:R-:W-:Y:S01]  /*5a90*/  FSEL R39, R39, -INF , !P1 ;  /* 0xff80000027277808 */ /* 0x000fe20004800000 */
[----:B------:R-:W-:Y:S01]  /*5aa0*/  LDSM.16.MT88.4 R88, [R184+0xe000] ;  /* 0x00e00000b858783b */ /* 0x000fe20000004200 */
[C---:B------:R-:W-:Y:S02]  /*5ab0*/  ISETP.GE.AND P1, PT, R3.reuse, R215, PT ;  /* 0x000000d70300720c */ /* 0x040fe40003f26270 */
        /* <DEDUP_REMOVED lines=9> */
[-C--:B------:R-:W-:Y:S01]  /*5b50*/  ISETP.GE.AND P1, PT, R5, R210.reuse, PT ;  /* 0x000000d20500720c */ /* 0x080fe20003f26270 */
[----:B------:R-:W-:Y:S01]  /*5b60*/  VIADD R5, R15, 0x20 ;  /* 0x000000200f057836 */ /* 0x000fe20000000000 */
[----:B------:R-:W-:Y:S01]  /*5b70*/  FSEL R35, R35, -INF , !P3 ;  /* 0xff80000023237808 */ /* 0x000fe20005800000 */
[----:B------:R-:W-:Y:S01]  /*5b80*/  LDSM.16.MT88.4 R56, [R184+0xc000] ;  /* 0x00c00000b838783b */ /* 0x000fe20000004200 */
[----:B------:R-:W-:Y:S02]  /*5b90*/  FSEL R41, R41, -INF , !P5 ;  /* 0xff80000029297808 */ /* 0x000fe40006800000 */
[----:B------:R-:W-:Y:S01]  /*5ba0*/  ISETP.GE.AND P5, PT, R15, R215, PT ;  /* 0x000000d70f00720c */ /* 0x000fe20003fa6270 */
[----:B------:R-:W-:Y:S01]  /*5bb0*/  LDSM.16.MT88.4 R80, [R185+0xe000] ;  /* 0x00e00000b950783b */ /* 0x000fe20000004200 */
[----:B------:R-:W-:-:S02]  /*5bc0*/  ISETP.GE.AND P3, PT, R3, R210, PT ;  /* 0x000000d20300720c */ /* 0x000fc40003f66270 */
[----:B------:R-:W-:Y:S01]  /*5bd0*/  FSEL R28, R28, -INF , !P4 ;  /* 0xff8000001c1c7808 */ /* 0x000fe20006000000 */
[----:B------:R-:W-:Y:S01]  /*5be0*/  LDSM.16.MT88.4 R136, [R184+0x10000] ;  /* 0x01000000b888783b */ /* 0x000fe20000004200 */
[----:B------:R-:W-:Y:S02]  /*5bf0*/  FSEL R30, R30, -INF , !P1 ;  /* 0xff8000001e1e7808 */ /* 0x000fe40004800000 */
[C---:B------:R-:W-:Y:S02]  /*5c00*/  ISETP.GE.AND P4, PT, R5.reuse, R215, PT ;  /* 0x000000d70500720c */ /* 0x040fe40003f86270 */
[----:B------:R-:W-:Y:S02]  /*5c10*/  ISETP.GE.AND P1, PT, R5, R210, PT ;  /* 0x000000d20500720c */ /* 0x000fe40003f26270 */
[----:B------:R-:W-:Y:S02]  /*5c20*/  FSEL R40, R40, -INF , !P5 ;  /* 0xff80000028287808 */ /* 0x000fe40006800000 */
[----:B------:R-:W-:-:S02]  /*5c30*/  FSEL R5, R31, -INF , !P3 ;  /* 0xff8000001f057808 */ /* 0x000fc40005800000 */
[----:B------:R-:W-:Y:S02]  /*5c40*/  ISETP.GE.AND P3, PT, R15, R210, PT ;  /* 0x000000d20f00720c */ /* 0x000fe40003f66270 */
[----:B------:R-:W-:Y:S02]  /*5c50*/  FSEL R43, R43, -INF , !P2 ;  /* 0xff8000002b2b7808 */ /* 0x000fe40005000000 */
[----:B------:R-:W-:Y:S01]  /*5c60*/  ISETP.GE.AND P2, PT, R3, R215, PT ;  /* 0x000000d70300720c */ /* 0x000fe20003f46270 */
[----:B------:R-:W-:Y:S01]  /*5c70*/  VIADD R3, R15, 0x21 ;  /* 0x000000210f037836 */ /* 0x000fe20000000000 */
[----:B------:R-:W-:Y:S02]  /*5c80*/  FMNMX.FTZ R6, R40, R41, !PT ;  /* 0x0000002928067209 */ /* 0x000fe40007810000 */
[----:B------:R-:W-:Y:S02]  /*5c90*/  FSEL R42, R42, -INF , !P3 ;  /* 0xff8000002a2a7808 */ /* 0x000fe40005800000 */
[----:B------:R-:W-:-:S02]  /*5ca0*/  FSEL R29, R29, -INF , !P2 ;  /* 0xff8000001d1d7808 */ /* 0x000fc40005000000 */
[----:B------:R-:W-:Y:S02]  /*5cb0*/  FMNMX.FTZ R6, R36, R6, !PT ;  /* 0x0000000624067209 */ /* 0x000fe40007810000 */
[C---:B------:R-:W-:Y:S02]  /*5cc0*/  ISETP.GE.AND P5, PT, R3.reuse, R215, PT ;  /* 0x000000d70300720c */ /* 0x040fe40003fa6270 */
[----:B------:R-:W-:Y:S01]  /*5cd0*/  ISETP.GE.AND P2, PT, R3, R210, PT ;  /* 0x000000d20300720c */ /* 0x000fe20003f46270 */
[----:B------:R-:W-:Y:S01]  /*5ce0*/  VIADD R3, R15, 0x28 ;  /* 0x000000280f037836 */ /* 0x000fe20000000000 */
[----:B------:R-:W-:Y:S02]  /*5cf0*/  FMNMX.FTZ R8, R42, R43, !PT ;  /* 0x0000002b2a087209 */ /* 0x000fe40007810000 */
[----:B------:R-:W-:Y:S02]  /*5d00*/  FMNMX.FTZ R6, R37, R6, !PT ;  /* 0x0000000625067209 */ /* 0x000fe40007810000 */
[----:B------:R-:W-:-:S02]  /*5d10*/  FMNMX.FTZ R8, R38, R8, !PT ;  /* 0x0000000826087209 */ /* 0x000fc40007810000 */
[----:B------:R-:W-:Y:S02]  /*5d20*/  FSEL R170, R24, -INF , !P4 ;  /* 0xff80000018aa7808 */ /* 0x000fe40006000000 */
[----:B------:R-:W-:Y:S02]  /*5d30*/  FSEL R147, R26, -INF , !P1 ;  /* 0xff8000001a937808 */ /* 0x000fe40004800000 */
[C---:B------:R-:W-:Y:S02]  /*5d40*/  ISETP.GE.AND P4, PT, R3.reuse, R215, PT ;  /* 0x000000d70300720c */ /* 0x040fe40003f86270 */
[----:B------:R-:W-:Y:S02]  /*5d50*/  ISETP.GE.AND P1, PT, R3, R210, PT ;  /* 0x000000d20300720c */ /* 0x000fe40003f26270 */
[----:B------:R-:W-:Y:S01]  /*5d60*/  FMNMX.FTZ R3, R32, R6, !PT ;  /* 0x0000000620037209 */ /* 0x000fe20007810000 */
[----:B------:R-:W-:Y:S01]  /*5d70*/  VIADD R6, R15, 0x29 ;  /* 0x000000290f067836 */ /* 0x000fe20000000000 */
[----:B------:R-:W-:-:S02]  /*5d80*/  FMNMX.FTZ R8, R39, R8, !PT ;  /* 0x0000000827087209 */ /* 0x000fc40007810000 */
[----:B------:R-:W-:Y:S02]  /*5d90*/  FMNMX.FTZ R3, R33, R3, !PT ;  /* 0x0000000321037209 */ /* 0x000fe40007810000 */
[----:B------:R-:W-:Y:S02]  /*5da0*/  FMNMX.FTZ R8, R34, R8, !PT ;  /* 0x0000000822087209 */ /* 0x000fe40007810000 */
[----:B------:R-:W-:Y:S01]  /*5db0*/  FMNMX.FTZ R9, R28, R3, !PT ;  /* 0x000000031c097209 */ /* 0x000fe20007810000 */
[----:B------:R-:W-:Y:S01]  /*5dc0*/  VIADD R3, R15, 0x38 ;  /* 0x000000380f037836 */ /* 0x000fe20000000000 */
[----:B------:R-:W-:Y:S02]  /*5dd0*/  FMNMX.FTZ R8, R35, R8, !PT ;  /* 0x0000000823087209 */ /* 0x000fe40007810000 */
[----:B------:R-:W-:Y:S02]  /*5de0*/  FMNMX.FTZ R9, R29, R9, !PT ;  /* 0x000000091d097209 */ /* 0x000fe40007810000 */
[----:B------:R-:W-:-:S02]  /*5df0*/  FMNMX.FTZ R8, R30, R8, !PT ;  /* 0x000000081e087209 */ /* 0x000fc40007810000 */
[----:B------:R-:W-:Y:S02]  /*5e00*/  FSEL R171, R25, -INF , !P5 ;  /* 0xff80000019ab7808 */ /* 0x000fe40006800000 */
[----:B------:R-:W-:Y:S02]  /*5e10*/  FMNMX.FTZ R9, R170, R9, !PT ;  /* 0x00000009aa097209 */ /* 0x000fe40007810000 */
[----:B------:R-:W-:Y:S02]  /*5e20*/  FMNMX.FTZ R8, R5, R8, !PT ;  /* 0x0000000805087209 */ /* 0x000fe40007810000 */
[----:B------:R-:W-:Y:S02]  /*5e30*/  ISETP.GE.AND P5, PT, R6, R215, PT ;  /* 0x000000d70600720c */ /* 0x000fe40003fa6270 */
[----:B------:R-:W-:Y:S02]  /*5e40*/  FSEL R211, R20, -INF , !P4 ;  /* 0xff80000014d37808 */ /* 0x000fe40006000000 */
[----:B------:R-:W-:-:S02]  /*5e50*/  FMNMX.FTZ R9, R171, R9, !PT ;  /* 0x00000009ab097209 */ /* 0x000fc40007810000 */
[----:B------:R-:W-:Y:S02]  /*5e60*/  FSEL R146, R27, -INF , !P2 ;  /* 0xff8000001b927808 */ /* 0x000fe40005000000 */
[----:B------:R-:W-:Y:S01]  /*5e70*/  FMNMX.FTZ R8, R147, R8, !PT ;  /* 0x0000000893087209 */ /* 0x000fe20007810000 */
[----:B------:R-:W-:Y:S01]  /*5e80*/  LDSM.16.MT88.4 R24, [R184+0xc800] ;  /* 0x00c80000b818783b */ /* 0x000fe20000004200 */
[----:B------:R-:W-:Y:S01]  /*5e90*/  ISETP.GE.AND P3, PT, R6, R210, PT ;  /* 0x000000d20600720c */ /* 0x000fe20003f66270 */
[----:B------:R-:W-:Y:S01]  /*5ea0*/  VIADD R6, R15, 0x31 ;  /* 0x000000310f067836 */ /* 0x000fe20000000000 */
[----:B------:R-:W-:Y:S01]  /*5eb0*/  ISETP.GE.AND P2, PT, R7, R215, PT ;  /* 0x000000d70700720c */ /* 0x000fe20003f46270 */
[----:B------:R-:W-:Y:S01]  /*5ec0*/  VIADD R15, R15, 0x39 ;  /* 0x000000390f0f7836 */ /* 0x000fe20000000000 */
[----:B------:R-:W-:Y:S02]  /*5ed0*/  FSEL R151, R21, -INF , !P5 ;  /* 0xff80000015977808 */ /* 0x000fe40006800000 */
[----:B------:R-:W-:-:S02]  /*5ee0*/  FMNMX.FTZ R9, R211, R9, !PT ;  /* 0x00000009d3097209 */ /* 0x000fc40007810000 */
[----:B------:R-:W-:Y:S02]  /*5ef0*/  FSEL R145, R22, -INF , !P1 ;  /* 0xff80000016917808 */ /* 0x000fe40004800000 */
[----:B------:R-:W-:Y:S02]  /*5f00*/  FMNMX.FTZ R8, R146, R8, !PT ;  /* 0x0000000892087209 */ /* 0x000fe40007810000 */
[----:B------:R-:W-:Y:S02]  /*5f10*/  FSEL R150, R68, -INF , !P2 ;  /* 0xff80000044967808 */ /* 0x000fe40005000000 */
[----:B------:R-:W-:Y:S02]  /*5f20*/  ISETP.GE.AND P4, PT, R6, R215, PT ;  /* 0x000000d70600720c */ /* 0x000fe40003f86270 */
[----:B------:R-:W-:Y:S02]  /*5f30*/  FMNMX.FTZ R9, R151, R9, !PT ;  /* 0x0000000997097209 */ /* 0x000fe40007810000 */
[----:B------:R-:W-:-:S02]  /*5f40*/  ISETP.GE.AND P2, PT, R3, R215, PT ;  /* 0x000000d70300720c */ /* 0x000fc40003f46270 */
[----:B------:R-:W-:Y:S02]  /*5f50*/  ISETP.GE.AND P1, PT, R7, R210, PT ;  /* 0x000000d20700720c */ /* 0x000fe40003f26270 */
[----:B------:R-:W-:Y:S02]  /*5f60*/  FSEL R144, R23, -INF , !P3 ;  /* 0xff80000017907808 */ /* 0x000fe40005800000 */
[----:B------:R-:W-:Y:S01]  /*5f70*/  FMNMX.FTZ R8, R145, R8, !PT ;  /* 0x0000000891087209 */ /* 0x000fe20007810000 */
[----:B------:R-:W-:Y:S01]  /*5f80*/  LDSM.16.MT88.4 R20, [R185+0xe800] ;  /* 0x00e80000b914783b */ /* 0x000fe20000004200 */
[----:B------:R-:W-:Y:S02]  /*5f90*/  FSEL R149, R69, -INF , !P4 ;  /* 0xff80000045957808 */ /* 0x000fe40006000000 */
[----:B------:R-:W-:Y:S02]  /*5fa0*/  FMNMX.FTZ R9, R150, R9, !PT ;  /* 0x0000000996097209 */ /* 0x000fe40007810000 */
[----:B------:R-:W-:-:S02]  /*5fb0*/  FSEL R148, R64, -INF , !P2 ;  /* 0xff80000040947808 */ /* 0x000fc40005000000 */
[----:B------:R-:W-:Y:S02]  /*5fc0*/  ISETP.GE.AND P2, PT, R6, R210, PT ;  /* 0x000000d20600720c */ /* 0x000fe40003f46270 */
[----:B------:R-:W-:Y:S02]  /*5fd0*/  FSEL R141, R70, -INF , !P1 ;  /* 0xff800000468d7808 */ /* 0x000fe40004800000 */
[----:B------:R-:W-:Y:S02]  /*5fe0*/  FMNMX.FTZ R8, R144, R8, !PT ;  /* 0x0000000890087209 */ /* 0x000fe40007810000 */
[----:B------:R-:W-:Y:S02]  /*5ff0*/  ISETP.GE.AND P4, PT, R15, R215, PT ;  /* 0x000000d70f00720c */ /* 0x000fe40003f86270 */
[----:B------:R-:W-:Y:S02]  /*6000*/  FMNMX.FTZ R9, R149, R9, !PT ;  /* 0x0000000995097209 */ /* 0x000fe40007810000 */
[----:B------:R-:W-:-:S02]  /*6010*/  ISETP.GE.AND P1, PT, R3, R210, PT ;  /* 0x000000d20300720c */ /* 0x000fc40003f26270 */
[----:B------:R-:W-:Y:S02]  /*6020*/  FSEL R140, R71, -INF , !P2 ;  /* 0xff800000478c7808 */ /* 0x000fe40005000000 */
[----:B------:R-:W-:Y:S02]  /*6030*/  FMNMX.FTZ R8, R141, R8, !PT ;  /* 0x000000088d087209 */ /* 0x000fe40007810000 */
[----:B------:R-:W-:Y:S02]  /*6040*/  FSEL R143, R65, -INF , !P4 ;  /* 0xff800000418f7808 */ /* 0x000fe40006000000 */
[----:B------:R-:W-:Y:S02]  /*6050*/  FMNMX.FTZ R9, R148, R9, !PT ;  /* 0x0000000994097209 */ /* 0x000fe40007810000 */
[----:B------:R-:W-:Y:S02]  /*6060*/  ISETP.GE.AND P2, PT, R15, R210, PT ;  /* 0x000000d20f00720c */ /* 0x000fe40003f46270 */
[----:B------:R-:W-:Y:S01]  /*6070*/  FSEL R219, R66, -INF , !P1 ;  /* 0xff80000042db7808 */ /* 0x000fe20004800000 */
[----:B------:R-:W-:Y:S01]  /*6080*/  LDSM.16.MT88.4 R12, [R186+0xc800] ;  /* 0x00c80000ba0c783b */ /* 0x000fe20000004200 */
[----:B------:R-:W-:-:S02]  /*6090*/  FMNMX.FTZ R8, R140, R8, !PT ;  /* 0x000000088c087209 */ /* 0x000fc40007810000 */
[----:B------:R-:W-:Y:S02]  /*60a0*/  FMNMX.FTZ R7, R143, R9, !PT ;  /* 0x000000098f077209 */ /* 0x000fe40007810000 */
[----:B------:R-:W-:Y:S02]  /*60b0*/  FSEL R217, R67, -INF , !P2 ;  /* 0xff80000043d97808 */ /* 0x000fe40005000000 */
[----:B------:R-:W-:Y:S01]  /*60c0*/  FMNMX.FTZ R8, R219, R8, !PT ;  /* 0x00000008db087209 */ /* 0x000fe20007810000 */
[----:B------:R-:W1:Y:S03]  /*60d0*/  SHFL.BFLY PT, R6, R7, 0x2, 0x1f ;  /* 0x0c401f0007067f89 */ /* 0x000e6600000e0000 */
[----:B------:R-:W-:Y:S01]  /*60e0*/  FMNMX.FTZ R8, R217, R8, !PT ;  /* 0x00000008d9087209 */ /* 0x000fe20007810000 */
[----:B------:R-:W-:Y:S04]  /*60f0*/  LDSM.16.MT88.4 R64, [R188+0xe000] ;  /* 0x00e00000bc40783b */ /* 0x000fe80000004200 */
[----:B------:R-:W2:Y:S01]  /*6100*/  SHFL.BFLY PT, R3, R8, 0x2, 0x1f ;  /* 0x0c401f0008037f89 */ /* 0x000ea200000e0000 */
[----:B-1----:R-:W-:-:S05]  /*6110*/  FMNMX.FTZ R7, R7, R6, !PT ;  /* 0x0000000607077209 */ /* 0x002fca0007810000 */
[----:B------:R-:W1:Y:S01]  /*6120*/  SHFL.BFLY PT, R132, R7, 0x1, 0x1f ;  /* 0x0c201f0007847f89 */ /* 0x000e6200000e0000 */
[----:B--2---:R-:W-:-:S03]  /*6130*/  FMNMX.FTZ R6, R8, R3, !PT ;  /* 0x0000000308067209 */ /* 0x004fc60007810000 */
[----:B------:R-:W-:Y:S04]  /*6140*/  LDSM.16.MT88.4 R8, [R188+0xe800] ;  /* 0x00e80000bc08783b */ /* 0x000fe80000004200 */
        /* <DEDUP_REMOVED lines=19> */
[----:B------:R-:W1:Y:S01]  /*6280*/  LDSM.16.MT88.4 R40, [R186+0xc000] ;  /* 0x00c00000ba28783b */ /* 0x000e620000004200 */
[----:B------:R-:W-:Y:S01]  /*6290*/  FFMA.FTZ R163, R39, UR12, -R216 ;  /* 0x0000000c27a37c23 */ /* 0x000fe200080108d8 */
[--C-:B------:R-:W-:Y:S01]  /*62a0*/  FFMA.FTZ R158, R28, UR12, -R142.reuse ;  /* 0x0000000c1c9e7c23 */ /* 0x100fe2000801088e */
[----:B------:R-:W2:Y:S01]  /*62b0*/  MUFU.EX2 R166, R166 ;  /* 0x000000a600a67308 */ /* 0x000ea20000000800 */
[----:B------:R-:W-:Y:S01]  /*62c0*/  FFMA.FTZ R0, R29, UR12, -R142 ;  /* 0x0000000c1d007c23 */ /* 0x000fe2000801088e */
[--C-:B------:R-:W-:Y:S01]  /*62d0*/  FFMA.FTZ R159, R34, UR12, -R216.reuse ;  /* 0x0000000c229f7c23 */ /* 0x100fe200080108d8 */
[--C-:B------:R-:W-:Y:S01]  /*62e0*/  FFMA.FTZ R157, R35, UR12, -R216.reuse ;  /* 0x0000000c239d7c23 */ /* 0x100fe200080108d8 */
[--C-:B------:R-:W-:Y:S01]  /*62f0*/  FFMA.FTZ R156, R30, UR12, -R216.reuse ;  /* 0x0000000c1e9c7c23 */ /* 0x100fe200080108d8 */
[----:B------:R-:W-:Y:S01]  /*6300*/  FFMA.FTZ R2, R5, UR12, -R216 ;  /* 0x0000000c05027c23 */ /* 0x000fe200080108d8 */
[--C-:B------:R-:W-:Y:S01]  /*6310*/  FFMA.FTZ R170, R170, UR12, -R142.reuse ;  /* 0x0000000caaaa7c23 */ /* 0x100fe2000801088e */
[----:B------:R-:W3:Y:S01]  /*6320*/  LDSM.16.MT88.4 R4, [R186+0xe800] ;  /* 0x00e80000ba04783b */ /* 0x000ee20000004200 */
[----:B------:R-:W-:Y:S01]  /*6330*/  MUFU.EX2 R165, R165 ;  /* 0x000000a500a57308 */ /* 0x000fe20000000800 */
[--C-:B------:R-:W-:Y:S01]  /*6340*/  FFMA.FTZ R171, R171, UR12, -R142.reuse ;  /* 0x0000000cabab7c23 */ /* 0x100fe2000801088e */
[--C-:B------:R-:W-:Y:S01]  /*6350*/  FFMA.FTZ R211, R211, UR12, -R142.reuse ;  /* 0x0000000cd3d37c23 */ /* 0x100fe2000801088e */
[----:B------:R-:W-:Y:S01]  /*6360*/  FFMA.FTZ R212, R151, UR12, -R142 ;  /* 0x0000000c97d47c23 */ /* 0x000fe2000801088e */
[--C-:B------:R-:W-:Y:S01]  /*6370*/  FFMA.FTZ R213, R147, UR12, -R216.reuse ;  /* 0x0000000c93d57c23 */ /* 0x100fe200080108d8 */
[--C-:B------:R-:W-:Y:S01]  /*6380*/  FFMA.FTZ R214, R146, UR12, -R216.reuse ;  /* 0x0000000c92d67c23 */ /* 0x100fe200080108d8 */
[--C-:B------:R-:W-:Y:S01]  /*6390*/  FFMA.FTZ R218, R145, UR12, -R216.reuse ;  /* 0x0000000c91da7c23 */ /* 0x100fe200080108d8 */
[--C-:B------:R-:W-:Y:S01]  /*63a0*/  FFMA.FTZ R220, R144, UR12, -R216.reuse ;  /* 0x0000000c90dc7c23 */ /* 0x100fe200080108d8 */
[----:B------:R-:W4:Y:S01]  /*63b0*/  MUFU.EX2 R162, R162 ;  /* 0x000000a200a27308 */ /* 0x000f220000000800 */
        /* <DEDUP_REMOVED lines=10> */
[----:B------:R-:W-:Y:S01]  /*6460*/  FFMA.FTZ R216, R217, UR12, -R216 ;  /* 0x0000000cd9d87c23 */ /* 0x000fe200080108d8 */
[----:B------:R-:W-:Y:S01]  /*6470*/  LDSM.16.MT88.4 R148, [R184+0x11000] ;  /* 0x01100000b894783b */ /* 0x000fe20000004200 */
[----:B------:R-:W-:-:S03]  /*6480*/  FADD.FTZ R166, R167, R166 ;  /* 0x000000a6a7a67221 */ /* 0x000fc60000010000 */
[----:B------:R-:W2:Y:S01]  /*6490*/  MUFU.EX2 R169, R169 ;  /* 0x000000a900a97308 */ /* 0x000ea20000000800 */
[C---:B----4-:R-:W-:Y:S01]  /*64a0*/  F2FP.BF16.F32.PACK_AB R114, R162.reuse, R165 ;  /* 0x000000a5a272723e */ /* 0x050fe200000010ff */
[----:B------:R-:W-:Y:S01]  /*64b0*/  FADD.FTZ R165, R165, R166 ;  /* 0x000000a6a5a57221 */ /* 0x000fe20000010000 */
[----:B------:R-:W-:Y:S03]  /*64c0*/  LDSM.16.MT88.4 R140, [R188+0xd800] ;  /* 0x00d80000bc8c783b */ /* 0x000fe60000004200 */
[----:B------:R-:W-:Y:S02]  /*64d0*/  FADD.FTZ R165, R162, R165 ;  /* 0x000000a5a2a57221 */ /* 0x000fe40000010000 */
[----:B------:R-:W4:Y:S08]  /*64e0*/  MUFU.EX2 R164, R164 ;  /* 0x000000a400a47308 */ /* 0x000f300000000800 */
[----:B------:R-:W5:Y:S01]  /*64f0*/  MUFU.EX2 R163, R163 ;  /* 0x000000a300a37308 */ /* 0x000f620000000800 */
[----:B--2---:R-:W-:Y:S01]  /*6500*/  F2FP.BF16.F32.PACK_AB R113, R169, R168 ;  /* 0x000000a8a971723e */ /* 0x004fe200000010ff */
[----:B------:R-:W-:-:S06]  /*6510*/  FADD.FTZ R168, R168, R169 ;  /* 0x000000a9a8a87221 */ /* 0x000fcc0000010000 */
[----:B------:R-:W2:Y:S01]  /*6520*/  MUFU.EX2 R161, R161 ;  /* 0x000000a100a17308 */ /* 0x000ea20000000800 */
[----:B----4-:R-:W-:-:S07]  /*6530*/  FADD.FTZ R168, R164, R168 ;  /* 0x000000a8a4a87221 */ /* 0x010fce0000010000 */
[----:B------:R-:W4:Y:S01]  /*6540*/  MUFU.EX2 R160, R160 ;  /* 0x000000a000a07308 */ /* 0x000f220000000800 */
[C---:B-----5:R-:W-:Y:S01]  /*6550*/  F2FP.BF16.F32.PACK_AB R115, R163.reuse, R164 ;  /* 0x000000a4a373723e */ /* 0x060fe200000010ff */
[----:B------:R-:W-:-:S06]  /*6560*/  FADD.FTZ R163, R163, R168 ;  /* 0x000000a8a3a37221 */ /* 0x000fcc0000010000 */
[----:B------:R-:W-:Y:S01]  /*6570*/  HMMA.16816.F32.BF16 R128, R112, R124, RZ ;  /* 0x0000007c7080723c */ /* 0x000fe200000418ff */
[----:B------:R-:W5:Y:S01]  /*6580*/  MUFU.EX2 R158, R158 ;  /* 0x0000009e009e7308 */ /* 0x000f620000000800 */
[----:B--2---:R-:W-:-:S04]  /*6590*/  FADD.FTZ R165, R161, R165 ;  /* 0x000000a5a1a57221 */ /* 0x004fc80000010000 */
[C---:B-1----:R-:W-:Y:S03]  /*65a0*/  HMMA.16816.F32.BF16 R36, R112.reuse, R40, RZ ;  /* 0x000000287024723c */ /* 0x042fe600000418ff */
[----:B------:R-:W1:Y:S01]  /*65b0*/  MUFU.EX2 R0, R0 ;  /* 0x0000000000007308 */ /* 0x000e620000000800 */
[C---:B----4-:R-:W-:Y:S01]  /*65c0*/  F2FP.BF16.F32.PACK_AB R32, R160.reuse, R161 ;  /* 0x000000a1a020723e */ /* 0x050fe200000010ff */
[----:B------:R-:W-:Y:S01]  /*65d0*/  FADD.FTZ R160, R160, R165 ;  /* 0x000000a5a0a07221 */ /* 0x000fe20000010000 */
[C---:B------:R-:W-:Y:S05]  /*65e0*/  HMMA.16816.F32.BF16 R60, R112.reuse, R64, RZ ;  /* 0x00000040703c723c */ /* 0x040fea00000418ff */
[----:B------:R-:W2:Y:S01]  /*65f0*/  MUFU.EX2 R159, R159 ;  /* 0x0000009f009f7308 */ /* 0x000ea20000000800 */
[----:B------:R-:W-:Y:S01]  /*6600*/  HMMA.16816.F32.BF16 R124, R112, R126, RZ ;  /* 0x0000007e707c723c */ /* 0x000fe200000418ff */
[----:B-----5:R-:W-:-:S05]  /*6610*/  FADD.FTZ R160, R158, R160 ;  /* 0x000000a09ea07221 */ /* 0x020fca0000010000 */
[----:B------:R-:W-:Y:S01]  /*6620*/  HMMA.16816.F32.BF16 R40, R112, R42, RZ ;  /* 0x0000002a7028723c */ /* 0x000fe200000418ff */
[----:B------:R-:W4:Y:S01]  /*6630*/  MUFU.EX2 R157, R157 ;  /* 0x0000009d009d7308 */ /* 0x000f220000000800 */
[C---:B-1----:R-:W-:Y:S01]  /*6640*/  F2FP.BF16.F32.PACK_AB R34, R0.reuse, R158 ;  /* 0x0000009e0022723e */ /* 0x042fe200000010ff */
[----:B------:R-:W-:-:S03]  /*6650*/  FADD.FTZ R160, R0, R160 ;  /* 0x000000a000a07221 */ /* 0x000fc60000010000 */
[C---:B------:R-:W-:Y:S03]  /*6660*/  HMMA.16816.F32.BF16 R64, R112.reuse, R66, RZ ;  /* 0x000000427040723c */ /* 0x040fe600000418ff */
[----:B------:R-:W-:Y:S01]  /*6670*/  MUFU.EX2 R156, R156 ;  /* 0x0000009c009c7308 */ /* 0x000fe20000000800 */
[----:B--2---:R-:W-:Y:S02]  /*6680*/  FADD.FTZ R163, R159, R163 ;  /* 0x000000a39fa37221 */ /* 0x004fe40000010000 */
[C---:B------:R-:W-:Y:S05]  /*6690*/  HMMA.16816.F32.BF16 R68, R112.reuse, R72, RZ ;  /* 0x000000487044723c */ /* 0x040fea00000418ff */
[----:B------:R-:W1:Y:S01]  /*66a0*/  MUFU.EX2 R2, R2 ;  /* 0x0000000200027308 */ /* 0x000e620000000800 */
[C---:B----4-:R-:W-:Y:S01]  /*66b0*/  F2FP.BF16.F32.PACK_AB R33, R157.reuse, R159 ;  /* 0x0000009f9d21723e */ /* 0x050fe200000010ff */
[----:B------:R-:W-:Y:S01]  /*66c0*/  HMMA.16816.F32.BF16 R72, R112, R74, RZ ;  /* 0x0000004a7048723c */ /* 0x000fe200000418ff */
[----:B------:R-:W-:-:S05]  /*66d0*/  FADD.FTZ R163, R157, R163 ;  /* 0x000000a39da37221 */ /* 0x000fca0000010000 */
        /* <DEDUP_REMOVED lines=8> */
[C---:B------:R-:W-:Y:S01]  /*6760*/  HMMA.16816.F32.BF16 R128, R32.reuse, R16, R128 ;  /* 0x000000102080723c */ /* 0x040fe20000041880 */
[----:B------:R-:W2:Y:S05]  /*6770*/  MUFU.EX2 R211, R211 ;  /* 0x000000d300d37308 */ /* 0x000eaa0000000800 */
[C---:B------:R-:W-:Y:S01]  /*6780*/  HMMA.16816.F32.BF16 R124, R32.reuse, R18, R124 ;  /* 0x00000012207c723c */ /* 0x040fe2000004187c */
[----:B------:R-:W4:Y:S02]  /*6790*/  LDSM.16.MT88.4 R16, [R184+0xe800] ;  /* 0x00e80000b810783b */ /* 0x000f240000004200 */
[----:B------:R-:W5:Y:S01]  /*67a0*/  MUFU.EX2 R212, R212 ;  /* 0x000000d400d47308 */ /* 0x000f620000000800 */
[C---:B-1----:R-:W-:Y:S01]  /*67b0*/  F2FP.BF16.F32.PACK_AB R144, R171.reuse, R170 ;  /* 0x000000aaab90723e */ /* 0x042fe200000010ff */
[----:B------:R-:W-:Y:S01]  /*67c0*/  FADD.FTZ R170, R170, R160 ;  /* 0x000000a0aaaa7221 */ /* 0x000fe20000010000 */
[----:B------:R-:W-:Y:S03]  /*67d0*/  HMMA.16816.F32.BF16 R36, R32, R12, R36 ;  /* 0x0000000c2024723c */ /* 0x000fe60000041824 */
[----:B------:R-:W-:-:S02]  /*67e0*/  FADD.FTZ R170, R171, R170 ;  /* 0x000000aaabaa7221 */ /* 0x000fc40000010000 */
[----:B------:R-:W1:Y:S01]  /*67f0*/  MUFU.EX2 R213, R213 ;  /* 0x000000d500d57308 */ /* 0x000e620000000800 */
[----:B------:R-:W-:Y:S01]  /*6800*/  HMMA.16816.F32.BF16 R40, R32, R14, R40 ;  /* 0x0000000e2028723c */ /* 0x000fe20000041828 */
[----:B------:R-:W4:Y:S01]  /*6810*/  LDSM.16.MT88.4 R12, [R188+0x10800] ;  /* 0x01080000bc0c783b */ /* 0x000f220000004200 */
[----:B--2---:R-:W-:-:S04]  /*6820*/  FADD.FTZ R170, R211, R170 ;  /* 0x000000aad3aa7221 */ /* 0x004fc80000010000 */
[----:B------:R-:W-:Y:S01]  /*6830*/  HMMA.16816.F32.BF16 R60, R32, R8, R60 ;  /* 0x00000008203c723c */ /* 0x000fe2000004183c */
[----:B------:R-:W2:Y:S01]  /*6840*/  MUFU.EX2 R214, R214 ;  /* 0x000000d600d67308 */ /* 0x000ea20000000800 */
[C---:B-----5:R-:W-:Y:S01]  /*6850*/  F2FP.BF16.F32.PACK_AB R146, R212.reuse, R211 ;  /* 0x000000d3d492723e */ /* 0x060fe200000010ff */
[----:B------:R-:W-:-:S03]  /*6860*/  FADD.FTZ R212, R212, R170 ;  /* 0x000000aad4d47221 */ /* 0x000fc60000010000 */
[----:B------:R-:W-:Y:S01]  /*6870*/  HMMA.16816.F32.BF16 R64, R32, R10, R64 ;  /* 0x0000000a2040723c */ /* 0x000fe20000041840 */
[----:B------:R-:W5:Y:S02]  /*6880*/  LDSM.16.MT88.4 R8, [R186+0x10800] ;  /* 0x01080000ba08783b */ /* 0x000f640000004200 */
[----:B------:R-:W3:Y:S01]  /*6890*/  MUFU.EX2 R218, R218 ;  /* 0x000000da00da7308 */ /* 0x000ee20000000800 */
[----:B-1----:R-:W-:Y:S02]  /*68a0*/  FADD.FTZ R156, R213, R156 ;  /* 0x0000009cd59c7221 */ /* 0x002fe40000010000 */
[C---:B------:R-:W-:Y:S05]  /*68b0*/  HMMA.16816.F32.BF16 R88, R112.reuse, R90, RZ ;  /* 0x0000005a7058723c */ /* 0x040fea00000418ff */
[----:B------:R-:W1:Y:S01]  /*68c0*/  MUFU.EX2 R220, R220 ;  /* 0x000000dc00dc7308 */ /* 0x000e620000000800 */
[----:B------:R-:W-:Y:S01]  /*68d0*/  HMMA.16816.F32.BF16 R96, R112, R98, RZ ;  /* 0x000000627060723c */ /* 0x000fe200000418ff */
[C---:B--2---:R-:W-:Y:S01]  /*68e0*/  F2FP.BF16.F32.PACK_AB R145, R214.reuse, R213 ;  /* 0x000000d5d691723e */ /* 0x044fe200000010ff */
[----:B------:R-:W-:-:S04]  /*68f0*/  FADD.FTZ R214, R214, R156 ;  /* 0x0000009cd6d67221 */ /* 0x000fc80000010000 */
[----:B------:R-:W-:Y:S01]  /*6900*/  HMMA.16816.F32.BF16 R120, R112, R122, RZ ;  /* 0x0000007a7078723c */ /* 0x000fe200000418ff */
[----:B------:R-:W2:Y:S01]  /*6910*/  MUFU.EX2 R221, R221 ;  /* 0x000000dd00dd7308 */ /* 0x000ea20000000800 */
[----:B---3--:R-:W-:-:S04]  /*6920*/  FADD.FTZ R214, R218, R214 ;  /* 0x000000d6dad67221 */ /* 0x008fc80000010000 */
[C---:B------:R-:W-:Y:S03]  /*6930*/  HMMA.16816.F32.BF16 R68, R32.reuse, R4, R68 ;  /* 0x000000042044723c */ /* 0x040fe60000041844 */
[----:B------:R-:W3:Y:S01]  /*6940*/  MUFU.EX2 R222, R222 ;  /* 0x000000de00de7308 */ /* 0x000ee20000000800 */
[C---:B-1----:R-:W-:Y:S01]  /*6950*/  F2FP.BF16.F32.PACK_AB R147, R220.reuse, R218 ;  /* 0x000000dadc93723e */ /* 0x042fe200000010ff */
[----:B------:R-:W-:Y:S01]  /*6960*/  FADD.FTZ R214, R220, R214 ;  /* 0x000000d6dcd67221 */ /* 0x000fe20000010000 */
[C---:B------:R-:W-:Y:S01]  /*6970*/  HMMA.16816.F32.BF16 R72, R32.reuse, R6, R72 ;  /* 0x000000062048723c */ /* 0x040fe20000041848 */
[----:B------:R-:W-:Y:S04]  /*6980*/  LDSM.16.MT88.4 R4, [R185+0x10800] ;  /* 0x01080000b904783b */ /* 0x000fe80000004200 */
[----:B------:R-:W-:Y:S01]  /*6990*/  MUFU.EX2 R223, R223 ;  /* 0x000000df00df7308 */ /* 0x000fe20000000800 */
[----:B----4-:R-:W-:Y:S01]  /*69a0*/  HMMA.16816.F32.BF16 R84, R32, R16, R84 ;  /* 0x000000102054723c */ /* 0x010fe20000041854 */
[----:B--2---:R-:W-:-:S05]  /*69b0*/  FADD.FTZ R212, R221, R212 ;  /* 0x000000d4ddd47221 */ /* 0x004fca0000010000 */
[----:B------:R-:W-:Y:S01]  /*69c0*/  HMMA.16816.F32.BF16 R88, R32, R18, R88 ;  /* 0x000000122058723c */ /* 0x000fe20000041858 */
[----:B------:R-:W1:Y:S01]  /*69d0*/  LDSM.16.MT88.4 R16, [R188+0xd000] ;  /* 0x00d00000bc10783b */ /* 0x000e620000004200 */
[----:B------:R-:W-:Y:S01]  /*69e0*/  MUFU.EX2 R226, R226 ;  /* 0x000000e200e27308 */ /* 0x000fe20000000800 */
[----:B---3--:R-:W-:-:S03]  /*69f0*/  FADD.FTZ R212, R222, R212 ;  /* 0x000000d4ded47221 */ /* 0x008fc60000010000 */
[C---:B------:R-:W-:Y:S04]  /*6a00*/  HMMA.16816.F32.BF16 R92, R32.reuse, R12, R92 ;  /* 0x0000000c205c723c */ /* 0x040fe8000004185c */
[----:B------:R-:W2:Y:S02]  /*6a10*/  MUFU.EX2 R227, R227 ;  /* 0x000000e300e37308 */ /* 0x000ea40000000800 */
[C---:B------:R-:W-:Y:S01]  /*6a20*/  HMMA.16816.F32.BF16 R96, R32.reuse, R14, R96 ;  /* 0x0000000e2060723c */ /* 0x040fe20000041860 */
[----:B------:R-:W3:Y:S05]  /*6a30*/  LDSM.16.MT88.4 R12, [R186+0xd000] ;  /* 0x00d00000ba0c783b */ /* 0x000eea0000004200 */
[C---:B-----5:R-:W-:Y:S01]  /*6a40*/  HMMA.16816.F32.BF16 R100, R32.reuse, R8, R100 ;  /* 0x000000082064723c */ /* 0x060fe20000041864 */
[----:B------:R-:W4:Y:S05]  /*6a50*/  MUFU.EX2 R228, R228 ;  /* 0x000000e400e47308 */ /* 0x000f2a0000000800 */
[----:B------:R-:W-:Y:S01]  /*6a60*/  HMMA.16816.F32.BF16 R120, R32, R10, R120 ;  /* 0x0000000a2078723c */ /* 0x000fe20000041878 */
[----:B------:R-:W5:Y:S02]  /*6a70*/  LDSM.16.MT88.4 R8, [R188+0xf000] ;  /* 0x00f00000bc08783b */ /* 0x000f640000004200 */
[----:B------:R-:W1:Y:S01]  /*6a80*/  MUFU.EX2 R219, R219 ;  /* 0x000000db00db7308 */ /* 0x000e620000000800 */
[----:B--2---:R-:W-:-:S02]  /*6a90*/  FADD.FTZ R214, R227, R214 ;  /* 0x000000d6e3d67221 */ /* 0x004fc40000010000 */
[C---:B------:R-:W-:Y:S05]  /*6aa0*/  HMMA.16816.F32.BF16 R104, R112.reuse, R116, RZ ;  /* 0x000000747068723c */ /* 0x040fea00000418ff */
[----:B------:R-:W2:Y:S01]  /*6ab0*/  MUFU.EX2 R216, R216 ;  /* 0x000000d800d87308 */ /* 0x000ea20000000800 */
[----:B------:R-:W-:Y:S01]  /*6ac0*/  HMMA.16816.F32.BF16 R116, R112, R118, RZ ;  /* 0x000000767074723c */ /* 0x000fe200000418ff */
[----:B----4-:R-:W-:-:S05]  /*6ad0*/  FADD.FTZ R214, R228, R214 ;  /* 0x000000d6e4d67221 */ /* 0x010fca0000010000 */
[----:B-1----:R-:W-:Y:S01]  /*6ae0*/  HMMA.16816.F32.BF16 R128, R144, R16, R128 ;  /* 0x000000109080723c */ /* 0x002fe20000041880 */
[----:B------:R-:W-:-:S05]  /*6af0*/  FADD.FTZ R213, R219, R214 ;  /* 0x000000d6dbd57221 */ /* 0x000fca0000010000 */
[----:B------:R-:W-:Y:S01]  /*6b00*/  HMMA.16816.F32.BF16 R124, R144, R18, R124 ;  /* 0x00000012907c723c */ /* 0x000fe2000004187c */
[----:B------:R-:W-:Y:S01]  /*6b10*/  LDSM.16.MT88.4 R16, [R184+0xf000] ;  /* 0x00f00000b810783b */ /* 0x000fe20000004200 */
[----:B--2---:R-:W-:-:S04]  /*6b20*/  FADD.FTZ R213, R216, R213 ;  /* 0x000000d5d8d57221 */ /* 0x004fc80000010000 */
[C---:B------:R-:W-:Y:S06]  /*6b30*/  HMMA.16816.F32.BF16 R104, R32.reuse, R4, R104 ;  /* 0x000000042068723c */ /* 0x040fec0000041868 */
[----:B------:R-:W-:Y:S01]  /*6b40*/  HMMA.16816.F32.BF16 R116, R32, R6, R116 ;  /* 0x000000062074723c */ /* 0x000fe20000041874 */
[----:B------:R-:W1:Y:S05]  /*6b50*/  LDSM.16.MT88.4 R4, [R186+0xf000] ;  /* 0x00f00000ba04783b */ /* 0x000e6a0000004200 */
[C---:B---3--:R-:W-:Y:S06]  /*6b60*/  HMMA.16816.F32.BF16 R36, R144.reuse, R12, R36 ;  /* 0x0000000c9024723c */ /* 0x048fec0000041824 */
[C---:B------:R-:W-:Y:S01]  /*6b70*/  HMMA.16816.F32.BF16 R40, R144.reuse, R14, R40 ;  /* 0x0000000e9028723c */ /* 0x040fe20000041828 */
[----:B------:R-:W2:Y:S05]  /*6b80*/  LDSM.16.MT88.4 R12, [R188+0x11000] ;  /* 0x01100000bc0c783b */ /* 0x000eaa0000004200 */
[C---:B-----5:R-:W-:Y:S06]  /*6b90*/  HMMA.16816.F32.BF16 R60, R144.reuse, R8, R60 ;  /* 0x00000008903c723c */ /* 0x060fec000004183c */
[----:B------:R-:W-:Y:S01]  /*6ba0*/  HMMA.16816.F32.BF16 R64, R144, R10, R64 ;  /* 0x0000000a9040723c */ /* 0x000fe20000041840 */
[----:B------:R-:W3:Y:S05]  /*6bb0*/  LDSM.16.MT88.4 R8, [R186+0x11000] ;  /* 0x01100000ba08783b */ /* 0x000eea0000004200 */
[C---:B------:R-:W-:Y:S06]  /*6bc0*/  HMMA.16816.F32.BF16 R44, R112.reuse, R48, RZ ;  /* 0x00000030702c723c */ /* 0x040fec00000418ff */
[C---:B------:R-:W-:Y:S06]  /*6bd0*/  HMMA.16816.F32.BF16 R52, R112.reuse, R56, RZ ;  /* 0x000000387034723c */ /* 0x040fec00000418ff */
[C---:B------:R-:W-:Y:S06]  /*6be0*/  HMMA.16816.F32.BF16 R76, R112.reuse, R80, RZ ;  /* 0x00000050704c723c */ /* 0x040fec00000418ff */
[C---:B------:R-:W-:Y:S06]  /*6bf0*/  HMMA.16816.F32.BF16 R48, R112.reuse, R50, RZ ;  /* 0x000000327030723c */ /* 0x040fec00000418ff */
[C---:B------:R-:W-:Y:S06]  /*6c00*/  HMMA.16816.F32.BF16 R56, R112.reuse, R58, RZ ;  /* 0x0000003a7038723c */ /* 0x040fec00000418ff */
[C---:B------:R-:W-:Y:S06]  /*6c10*/  HMMA.16816.F32.BF16 R80, R112.reuse, R82, RZ ;  /* 0x000000527050723c */ /* 0x040fec00000418ff */
[----:B------:R-:W-:Y:S06]  /*6c20*/  HMMA.16816.F32.BF16 R108, R112, R136, RZ ;  /* 0x00000088706c723c */ /* 0x000fec00000418ff */
[C---:B-1----:R-:W-:Y:S06]  /*6c30*/  HMMA.16816.F32.BF16 R68, R144.reuse, R4, R68 ;  /* 0x000000049044723c */ /* 0x042fec0000041844 */
[----:B------:R-:W-:Y:S01]  /*6c40*/  HMMA.16816.F32.BF16 R72, R144, R6, R72 ;  /* 0x000000069048723c */ /* 0x000fe20000041848 */
[----:B------:R-:W1:Y:S05]  /*6c50*/  LDSM.16.MT88.4 R4, [R185+0x11000] ;  /* 0x01100000b904783b */ /* 0x000e6a0000004200 */
[----:B------:R-:W-:Y:S01]  /*6c60*/  HMMA.16816.F32.BF16 R112, R112, R138, RZ ;  /* 0x0000008a7070723c */ /* 0x000fe200000418ff */
        /* <DEDUP_REMOVED lines=8> */
[----:B------:R-:W-:Y:S01]  /*6cf0*/  HMMA.16816.F32.BF16 R80, R32, R22, R80 ;  /* 0x000000162050723c */ /* 0x000fe20000041850 */
[----:B------:R-:W5:Y:S05]  /*6d00*/  LDSM.16.MT88.4 R20, [R185+0xf000] ;  /* 0x00f00000b914783b */ /* 0x000f6a0000004200 */
[C---:B------:R-:W-:Y:S06]  /*6d10*/  HMMA.16816.F32.BF16 R84, R144.reuse, R16, R84 ;  /* 0x000000109054723c */ /* 0x040fec0000041854 */
[C---:B------:R-:W-:Y:S01]  /*6d20*/  HMMA.16816.F32.BF16 R88, R144.reuse, R18, R88 ;  /* 0x000000129058723c */ /* 0x040fe20000041858 */
[----:B------:R-:W5:Y:S05]  /*6d30*/  LDSM.16.MT88.4 R16, [R186+0xd800] ;  /* 0x00d80000ba10783b */ /* 0x000f6a0000004200 */
[C---:B--2---:R-:W-:Y:S06]  /*6d40*/  HMMA.16816.F32.BF16 R92, R144.reuse, R12, R92 ;  /* 0x0000000c905c723c */ /* 0x044fec000004185c */
[C---:B------:R-:W-:Y:S01]  /*6d50*/  HMMA.16816.F32.BF16 R96, R144.reuse, R14, R96 ;  /* 0x0000000e9060723c */ /* 0x040fe20000041860 */
[----:B------:R-:W2:Y:S05]  /*6d60*/  LDSM.16.MT88.4 R12, [R188+0xf800] ;  /* 0x00f80000bc0c783b */ /* 0x000eaa0000004200 */
[C---:B---3--:R-:W-:Y:S06]  /*6d70*/  HMMA.16816.F32.BF16 R100, R144.reuse, R8, R100 ;  /* 0x000000089064723c */ /* 0x048fec0000041864 */
[C---:B------:R-:W-:Y:S01]  /*6d80*/  HMMA.16816.F32.BF16 R120, R144.reuse, R10, R120 ;  /* 0x0000000a9078723c */ /* 0x040fe20000041878 */
[----:B------:R-:W3:Y:S05]  /*6d90*/  LDSM.16.MT88.4 R8, [R184+0xf800] ;  /* 0x00f80000b808783b */ /* 0x000eea0000004200 */
[C---:B-1----:R-:W-:Y:S06]  /*6da0*/  HMMA.16816.F32.BF16 R104, R144.reuse, R4, R104 ;  /* 0x000000049068723c */ /* 0x042fec0000041868 */
[----:B------:R-:W-:Y:S01]  /*6db0*/  HMMA.16816.F32.BF16 R116, R144, R6, R116 ;  /* 0x000000069074723c */ /* 0x000fe20000041874 */
[----:B------:R-:W-:-:S02]  /*6dc0*/  F2FP.BF16.F32.PACK_AB R4, R222, R221 ;  /* 0x000000ddde04723e */ /* 0x000fc400000010ff */
[----:B------:R-:W-:-:S03]  /*6dd0*/  F2FP.BF16.F32.PACK_AB R5, R228, R227 ;  /* 0x000000e3e405723e */ /* 0x000fc600000010ff */
[C---:B----4-:R-:W-:Y:S01]  /*6de0*/  HMMA.16816.F32.BF16 R108, R32.reuse, R136, R108 ;  /* 0x00000088206c723c */ /* 0x050fe2000004186c */
[----:B------:R-:W-:Y:S01]  /*6df0*/  F2FP.BF16.F32.PACK_AB R6, R226, R223 ;  /* 0x000000dfe206723e */ /* 0x000fe200000010ff */
[----:B------:R-:W-:Y:S01]  /*6e00*/  FADD.FTZ R223, R223, R212 ;  /* 0x000000d4dfdf7221 */ /* 0x000fe20000010000 */
[----:B------:R-:W-:Y:S02]  /*6e10*/  F2FP.BF16.F32.PACK_AB R7, R216, R219 ;  /* 0x000000dbd807723e */ /* 0x000fe400000010ff */
[C---:B------:R-:W-:Y:S01]  /*6e20*/  LEA R212, P1, R205.reuse, UR8, 0x1 ;  /* 0x00000008cdd47c11 */ /* 0x040fe2000f8208ff */
[----:B------:R-:W-:Y:S01]  /*6e30*/  HMMA.16816.F32.BF16 R112, R32, R138, R112 ;  /* 0x0000008a2070723c */ /* 0x000fe20000041870 */
[----:B------:R-:W1:Y:S01]  /*6e40*/  LDSM.16.MT88.4 R136, [R185+0xd800] ;  /* 0x00d80000b988783b */ /* 0x000e620000004200 */
[----:B------:R-:W-:Y:S01]  /*6e50*/  FADD.FTZ R214, R226, R223 ;  /* 0x000000dfe2d67221 */ /* 0x000fe20000010000 */
[----:B------:R-:W-:Y:S02]  /*6e60*/  LEA.HI.X R211, R205, UR9, R133, 0x1, P1 ;  /* 0x00000009cdd37c11 */ /* 0x000fe400088f0c85 */
[----:B------:R-:W4:Y:S01]  /*6e70*/  LDSM.16.MT88.4 R32, [R184+0xd800] ;  /* 0x00d80000b820783b */ /* 0x000f220000004200 */
[C---:B-----5:R-:W-:Y:S06]  /*6e80*/  HMMA.16816.F32.BF16 R44, R144.reuse, R28, R44 ;  /* 0x0000001c902c723c */ /* 0x060fec000004182c */
        /* <DEDUP_REMOVED lines=15> */
[----:B------:R-:W-:Y:S01]  /*6f80*/  HMMA.16816.F32.BF16 R88, R4, R10, R88 ;  /* 0x0000000a0458723c */ /* 0x000fe20000041858 */
[----:B------:R-:W3:Y:S05]  /*6f90*/  LDSM.16.MT88.4 R8, [R184+0x11800] ;  /* 0x01180000b808783b */ /* 0x000eea0000004200 */
[C---:B------:R-:W-:Y:S06]  /*6fa0*/  HMMA.16816.F32.BF16 R108, R144.reuse, R148, R108 ;  /* 0x00000094906c723c */ /* 0x040fec000004186c */
[----:B------:R-:W-:Y:S06]  /*6fb0*/  HMMA.16816.F32.BF16 R112, R144, R150, R112 ;  /* 0x000000969070723c */ /* 0x000fec0000041870 */
        /* <DEDUP_REMOVED lines=16> */
[C---:B---3--:R-:W-:Y:S06]  /*70c0*/  HMMA.16816.F32.BF16 R108, R4.reuse, R8, R108 ;  /* 0x00000008046c723c */ /* 0x048fec000004186c */
[----:B------:R-:W-:Y:S01]  /*70d0*/  HMMA.16816.F32.BF16 R112, R4, R10, R112 ;  /* 0x0000000a0470723c */ /* 0x000fe20000041870 */
[----:B------:R-:W-:-:S08]  /*70e0*/  NOP ;  /* 0x0000000000007918 */ /* 0x000fd00000000000 */
[----:B------:R-:W-:-:S15]  /*70f0*/  @!P6 BRA `(.L_x_1458) ;  /* 0x0000003c00c8e947 */ /* 0x000fde0003800000 */
[----:B------:R-:W-:-:S04]  /*7100*/  DEPBAR.LE SB0, 0x0 ;  /* 0x000080000000791a */ /* 0x000fc80000000000 */
[----:B------:R-:W-:Y:S01]  /*7110*/  IADD3 R201, R153, -0x2, RZ ;  /* 0xfffffffe99c97810 */ /* 0x000fe20007ffe0ff */
[----:B------:R-:W-:Y:S06]  /*7120*/  BAR.SYNC.DEFER_BLOCKING 0x0 ;  /* 0x0000000000007b1d */ /* 0x000fec0000010000 */
[----:B------:R-:W-:Y:S05]  /*7130*/  @!P0 BRA `(.L_x_1459) ;  /* 0x0000000000f48947 */ /* 0x000fea0003800000 */
[----:B------:R-:W1:Y:S01]  /*7140*/  LDC R2, c[0x0][0x380] ;  /* 0x0000e000ff027b82 */ /* 0x000e620000000800 */
[----:B------:R-:W-:Y:S01]  /*7150*/  IMAD.SHL.U32 R4, R201, 0x40, RZ ;  /* 0x00000040c9047824 */ /* 0x000fe200078e00ff */
[----:B------:R-:W-:-:S04]  /*7160*/  ULDC.64 UR4, c[0x0][0x238] ;  /* 0x00008e0000047ab9 */ /* 0x000fc80000000a00 */
[C---:B------:R-:W-:Y:S02]  /*7170*/  IADD3 R11, R4.reuse, 0x40, RZ ;  /* 0x00000040040b7810 */ /* 0x040fe40007ffe0ff */
[----:B------:R-:W-:Y:S02]  /*7180*/  IABS R6, R4 ;  /* 0x0000000400067213 */ /* 0x000fe40000000000 */
[----:B------:R-:W-:Y:S02]  /*7190*/  IABS R8, R11 ;  /* 0x0000000b00087213 */ /* 0x000fe40000000000 */
[-C--:B-1----:R-:W-:Y:S02]  /*71a0*/  IABS R0, R2.reuse ;  /* 0x0000000200007213 */ /* 0x082fe40000000000 */
[-C--:B------:R-:W-:Y:S02]  /*71b0*/  LOP3.LUT R11, R11, R2.reuse, RZ, 0x3c, !PT ;  /* 0x000000020b0b7212 */ /* 0x080fe400078e3cff */
[----:B------:R-:W1:Y:S01]  /*71c0*/  I2F.RP R12, R0 ;  /* 0x00000000000c7306 */ /* 0x000e620000209400 */
[----:B------:R-:W-:-:S02]  /*71d0*/  LOP3.LUT R4, R4, R2, RZ, 0x3c, !PT ;  /* 0x0000000204047212 */ /* 0x000fc400078e3cff */
[----:B------:R-:W-:Y:S02]  /*71e0*/  ISETP.GE.AND P3, PT, R11, RZ, PT ;  /* 0x000000ff0b00720c */ /* 0x000fe40003f66270 */
[----:B------:R-:W-:-:S03]  /*71f0*/  ISETP.GE.AND P1, PT, R4, RZ, PT ;  /* 0x000000ff0400720c */ /* 0x000fc60003f26270 */
[----:B-1----:R-:W1:Y:S02]  /*7200*/  MUFU.RCP R12, R12 ;  /* 0x0000000c000c7308 */ /* 0x002e640000001000 */
[----:B-1----:R-:W-:-:S06]  /*7210*/  VIADD R12, R12, 0xffffffe ;  /* 0x0ffffffe0c0c7836 */ /* 0x002fcc0000000000 */
[----:B------:R-:W1:Y:S02]  /*7220*/  F2I.FTZ.U32.TRUNC.NTZ R13, R12 ;  /* 0x0000000c000d7305 */ /* 0x000e64000021f000 */
[----:B-1----:R-:W-:Y:S01]  /*7230*/  IADD3 R9, RZ, -R13, RZ ;  /* 0x8000000dff097210 */ /* 0x002fe20007ffe0ff */
[----:B------:R-:W-:-:S04]  /*7240*/  IMAD.MOV.U32 R12, RZ, RZ, RZ ;  /* 0x000000ffff0c7224 */ /* 0x000fc800078e00ff */
[----:B------:R-:W-:-:S04]  /*7250*/  IMAD R9, R9, R0, RZ ;  /* 0x0000000009097224 */ /* 0x000fc800078e02ff */
[----:B------:R-:W-:-:S06]  /*7260*/  IMAD.HI.U32 R9, R13, R9, R12 ;  /* 0x000000090d097227 */ /* 0x000fcc00078e000c */
[----:B------:R-:W-:-:S04]  /*7270*/  IMAD.HI.U32 R10, R9, R8, RZ ;  /* 0x00000008090a7227 */ /* 0x000fc800078e00ff */
[----:B------:R-:W-:Y:S01]  /*7280*/  IMAD.HI.U32 R9, R9, R6, RZ ;  /* 0x0000000609097227 */ /* 0x000fe200078e00ff */
[----:B------:R-:W-:-:S03]  /*7290*/  IADD3 R7, -R10, RZ, RZ ;  /* 0x000000ff0a077210 */ /* 0x000fc60007ffe1ff */
[----:B------:R-:W-:Y:S02]  /*72a0*/  IMAD.MOV R5, RZ, RZ, -R9 ;  /* 0x000000ffff057224 */ /* 0x000fe400078e0a09 */
[C---:B------:R-:W-:Y:S02]  /*72b0*/  IMAD R7, R0.reuse, R7, R8 ;  /* 0x0000000700077224 */ /* 0x040fe400078e0208 */
[C---:B------:R-:W-:Y:S01]  /*72c0*/  IMAD R5, R0.reuse, R5, R6 ;  /* 0x0000000500057224 */ /* 0x040fe200078e0206 */
[----:B------:R-:W-:Y:S02]  /*72d0*/  LOP3.LUT R6, RZ, R2, RZ, 0x33, !PT ;  /* 0x00000002ff067212 */ /* 0x000fe400078e33ff */
        /* <DEDUP_REMOVED lines=8> */
[----:B------:R-:W-:-:S09]  /*7360*/  ISETP.NE.AND P2, PT, R2, RZ, PT ;  /* 0x000000ff0200720c */ /* 0x000fd20003f45270 */
[----:B------:R-:W-:Y:S02]  /*7370*/  @P6 IADD3 R10, R10, 0x1, RZ ;  /* 0x000000010a0a6810 */ /* 0x000fe40007ffe0ff */
[----:B------:R-:W-:Y:S02]  /*7380*/  @P5 VIADD R9, R9, 0x1 ;  /* 0x0000000109095836 */ /* 0x000fe40000000000 */
[----:B------:R-:W-:-:S03]  /*7390*/  MOV R0, R10 ;  /* 0x0000000a00007202 */ /* 0x000fc60000000f00 */
[----:B------:R-:W-:Y:S02]  /*73a0*/  @!P1 IADD3 R9, -R9, RZ, RZ ;  /* 0x000000ff09099210 */ /* 0x000fe40007ffe1ff */
[----:B------:R-:W-:-:S05]  /*73b0*/  @!P3 IMAD.MOV R0, RZ, RZ, -R0 ;  /* 0x000000ffff00b224 */ /* 0x000fca00078e0a00 */
[C---:B------:R-:W-:Y:S02]  /*73c0*/  SEL R0, R6.reuse, R0, !P2 ;  /* 0x0000000006007207 */ /* 0x040fe40005000000 */
[----:B------:R-:W-:-:S03]  /*73d0*/  SEL R6, R6, R9, !P2 ;  /* 0x0000000906067207 */ /* 0x000fc60005000000 */
[----:B------:R-:W-:-:S04]  /*73e0*/  IMAD.WIDE R4, R0, 0x4, R206 ;  /* 0x0000000400047825 */ /* 0x000fc800078e02ce */
[----:B------:R-:W-:Y:S02]  /*73f0*/  IMAD.WIDE R8, R6, 0x4, R206 ;  /* 0x0000000406087825 */ /* 0x000fe400078e02ce */
[----:B------:R-:W2:Y:S04]  /*7400*/  LDG.E R5, desc[UR10][R4.64] ;  /* 0x0000000a04057981 */ /* 0x000ea8000c1e1900 */
[----:B------:R-:W2:Y:S01]  /*7410*/  LDG.E R4, desc[UR10][R8.64] ;  /* 0x0000000a08047981 */ /* 0x000ea2000c1e1900 */
[----:B------:R-:W-:-:S04]  /*7420*/  IMAD.IADD R0, R0, 0x1, -R6 ;  /* 0x0000000100007824 */ /* 0x000fc800078e0a06 */
[----:B------:R-:W-:-:S04]  /*7430*/  IMAD R2, R0, R2, -0x40 ;  /* 0xffffffc000027424 */ /* 0x000fc800078e0202 */
[----:B------:R-:W-:Y:S01]  /*7440*/  IMAD.WIDE.U32 R6, R2, R224, RZ ;  /* 0x000000e002067225 */ /* 0x000fe200078e00ff */
[----:B------:R-:W-:-:S05]  /*7450*/  SHF.R.S32.HI R0, RZ, 0x1f, R2 ;  /* 0x0000001fff007819 */ /* 0x000fca0000011402 */
[----:B------:R-:W-:-:S04]  /*7460*/  IMAD R0, R0, R224, RZ ;  /* 0x000000e000007224 */ /* 0x000fc800078e02ff */
[----:B------:R-:W-:-:S04]  /*7470*/  IMAD R0, R2, R225, R0 ;  /* 0x000000e102007224 */ /* 0x000fc800078e0200 */
[----:B------:R-:W-:Y:S01]  /*7480*/  IMAD.IADD R7, R7, 0x1, R0 ;  /* 0x0000000107077824 */ /* 0x000fe200078e0200 */
[----:B--2---:R-:W-:-:S04]  /*7490*/  IADD3 R4, -R5, R4, RZ ;  /* 0x0000000405047210 */ /* 0x004fc80007ffe1ff */
[----:B------:R-:W-:Y:S01]  /*74a0*/  SHF.R.S32.HI R5, RZ, 0x1f, R4 ;  /* 0x0000001fff057819 */ /* 0x000fe20000011404 */
[----:B------:R-:W-:-:S04]  /*74b0*/  IMAD.WIDE.U32 R6, R4, UR4, R6 ;  /* 0x0000000404067c25 */ /* 0x000fc8000f8e0006 */
[----:B------:R-:W-:-:S04]  /*74c0*/  IMAD R5, R5, UR4, RZ ;  /* 0x0000000405057c24 */ /* 0x000fc8000f8e02ff */
[----:B------:R-:W-:Y:S02]  /*74d0*/  IMAD R5, R4, UR5, R5 ;  /* 0x0000000504057c24 */ /* 0x000fe4000f8e0205 */
[----:B------:R-:W-:-:S03]  /*74e0*/  IMAD.MOV.U32 R4, RZ, RZ, R6 ;  /* 0x000000ffff047224 */ /* 0x000fc600078e0006 */
[----:B------:R-:W-:Y:S01]  /*74f0*/  IADD3 R2, R7, R5, RZ ;  /* 0x0000000507027210 */ /* 0x000fe20007ffe0ff */
[----:B------:R-:W-:Y:S06]  /*7500*/  BRA `(.L_x_1460) ;  /* 0x0000000000087947 */ /* 0x000fec0003800000 */
.L_x_1459:
[----:B------:R-:W-:-:S04]  /*7510*/  LEA R4, -R224, RZ, 0x6 ;  /* 0x000000ffe0047211 */ /* 0x000fc800078e31ff */
[----:B------:R-:W-:-:S07]  /*7520*/  SHF.R.S32.HI R2, RZ, 0x1f, R4 ;  /* 0x0000001fff027819 */ /* 0x000fce0000011404 */
.L_x_1460:
[C---:B------:R-:W-:Y:S01]  /*7530*/  VIADD R0, R203.reuse, 0x40 ;  /* 0x00000040cb007836 */ /* 0x040fe20000000000 */
[----:B------:R-:W-:Y:S02]  /*7540*/  ULDC UR4, c[0x0][0x2d0] ;  /* 0x0000b40000047ab9 */ /* 0x000fe40000000800 */
[C---:B------:R-:W-:Y:S02]  /*7550*/  ISETP.GE.AND P5, PT, R203.reuse, UR4, PT ;  /* 0x00000004cb007c0c */ /* 0x040fe4000bfa6270 */
[----:B------:R-:W-:Y:S01]  /*7560*/  ISETP.GE.AND P4, PT, R0, UR4, PT ;  /* 0x0000000400007c0c */ /* 0x000fe2000bf86270 */
[----:B------:R-:W-:-:S05]  /*7570*/  VIADD R0, R203, 0x80 ;  /* 0x00000080cb007836 */ /* 0x000fca0000000000 */
[----:B------:R-:W-:-:S05]  /*7580*/  ISETP.GE.AND P3, PT, R0, UR4, PT ;  /* 0x0000000400007c0c */ /* 0x000fca000bf66270 */
[----:B------:R-:W-:Y:S02]  /*7590*/  @P5 STS.128 [R202+0xc000], RZ ;  /* 0x00c000ffca005388 */ /* 0x000fe40000000c00 */
[----:B------:R-:W-:-:S04]  /*75a0*/  @!P4 IADD3 R5, P1, R4, R154, RZ ;  /* 0x0000009a0405c210 */ /* 0x000fc80007f3e0ff */
[----:B------:R-:W-:Y:S01]  /*75b0*/  @!P4 LEA R16, P2, R5, UR6, 0x1 ;  /* 0x000000060510cc11 */ /* 0x000fe2000f8408ff */
[----:B------:R-:W-:Y:S01]  /*75c0*/  @!P4 IMAD.X R0, R2, 0x1, R152, P1 ;  /* 0x000000010200c824 */ /* 0x000fe200008e0698 */
[----:B------:R-:W-:-:S04]  /*75d0*/  LEA R226, P1, R4, R134, 0x1 ;  /* 0x0000008604e27211 */ /* 0x000fc800078208ff */
[----:B------:R-:W-:Y:S02]  /*75e0*/  @!P4 LEA.HI.X R17, R5, UR7, R0, 0x1, P2 ;  /* 0x000000070511cc11 */ /* 0x000fe400090f0c00 */
[----:B------:R-:W-:Y:S02]  /*75f0*/  IADD3 R6, P2, R200, R4, RZ ;  /* 0x00000004c8067210 */ /* 0x000fe40007f5e0ff */
[C-C-:B------:R-:W-:Y:S02]  /*7600*/  LEA.HI.X R227, R4.reuse, R135, R2.reuse, 0x1, P1 ;  /* 0x0000008704e37211 */ /* 0x140fe400008f0c02 */
        /* <DEDUP_REMOVED lines=24> */
[C---:B------:R-:W-:Y:S01]  /*7790*/  @!P4 IADD3 R6, P2, R5.reuse, R154, RZ ;  /* 0x0000009a0506c210 */ /* 0x040fe20007f5e0ff */
        /* <DEDUP_REMOVED lines=8> */
[----:B------:R-:W-:Y:S01]  /*7820*/  @!P4 IMAD.X R2, R4, 0x1, R152, P2 ;  /* 0x000000010402c824 */ /* 0x000fe200010e0698 */
        /* <DEDUP_REMOVED lines=20> */
[C---:B------:R-:W-:Y:S01]  /*7970*/  @!P5 LEA R24, P6, R6.reuse, R134, 0x1 ;  /* 0x000000860618d211 */ /* 0x040fe200078c08ff */
[----:B------:R-:W-:Y:S01]  /*7980*/  @P3 STS.128 [R202+0x10800], RZ ;  /* 0x010800ffca003388 */ /* 0x000fe20000000c00 */
[----:B------:R-:W-:Y:S01]  /*7990*/  @!P3 IADD3 R154, P1, R6, R154, RZ ;  /* 0x0000009a069ab210 */ /* 0x000fe20007f3e0ff */
[----:B------:R-:W-:Y:S01]  /*79a0*/  @!P4 IMAD.X R2, R4, 0x1, R152, P2 ;  /* 0x000000010402c824 */ /* 0x000fe200010e0698 */
[----:B------:R-:W-:Y:S01]  /*79b0*/  @!P5 LEA.HI.X R25, R6, R135, R4, 0x1, P6 ;  /* 0x000000870619d211 */ /* 0x000fe200030f0c04 */
[----:B------:R-:W-:Y:S01]  /*79c0*/  @!PT LDS RZ, [RZ] ;  /* 0x00000000fffff984 */ /* 0x000fe20000000800 */
[----:B------:R-:W-:Y:S01]  /*79d0*/  @!PT LDS RZ, [RZ] ;  /* 0x00000000fffff984 */ /* 0x000fe20000000800 */
[----:B------:R-:W-:Y:S01]  /*79e0*/  @!PT LDS RZ, [RZ] ;  /* 0x00000000fffff984 */ /* 0x000fe20000000800 */
[----:B------:R-:W-:Y:S01]  /*79f0*/  @!P3 LDGSTS.E.BYPASS.LTC128B.128 [R202+0x10800], desc[UR10][R8.64+0x100] ;  /* 0x1080010008cabfae */ /* 0x000fe2000b901d4a */
[----:B------:R-:W-:Y:S01]  /*7a00*/  @!P4 LEA R26, P2, R0, UR6, 0x1 ;  /* 0x00000006001acc11 */ /* 0x000fe2000f8408ff */
        /* <DEDUP_REMOVED lines=9> */
[----:B------:R-:W-:Y:S01]  /*7aa0*/  @!P5 LDGSTS.E.BYPASS.LTC128B.128 [R202+0xd000], desc[UR10][R22.64] ;  /* 0x0d00000016cadfae */ /* 0x000fe2000b901d4a */
        /* <DEDUP_REMOVED lines=28> */
[----:B------:R-:W4:Y:S04]  /*7c70*/  LDSM.16.M88.4 R148, [R193+0x7000] ;  /* 0x00700000c194783b */ /* 0x000f280000000200 */
[----:B------:R-:W5:Y:S04]  /*7c80*/  LDSM.16.M88.4 R156, [R193+0x6800] ;  /* 0x00680000c19c783b */ /* 0x000f680000000200 */
[----:B------:R-:W5:Y:S04]  /*7c90*/  LDSM.16.M88.4 R28, [R193+0x7800] ;  /* 0x00780000c11c783b */ /* 0x000f680000000200 */
[----:B--2---:R-:W-:Y:S04]  /*7ca0*/  LDSM.16.M88.4 R20, [R192] ;  /* 0x00000000c014783b */ /* 0x004fe80000000200 */
[----:B---3--:R-:W2:Y:S04]  /*7cb0*/  LDSM.16.M88.4 R4, [R191] ;  /* 0x00000000bf04783b */ /* 0x008ea80000000200 */
[----:B------:R-:W3:Y:S04]  /*7cc0*/  LDSM.16.M88.4 R168, [R182] ;  /* 0x00000000b6a8783b */ /* 0x000ee80000000200 */
[----:B------:R-:W3:Y:S04]  /*7cd0*/  LDSM.16.M88.4 R216, [R183] ;  /* 0x00000000b7d8783b */ /* 0x000ee80000000200 */
[----:B------:R-:W3:Y:S04]  /*7ce0*/  LDSM.16.M88.4 R164, [R181] ;  /* 0x00000000b5a4783b */ /* 0x000ee80000000200 */
[----:B------:R-:W-:Y:S01]  /*7cf0*/  LDSM.16.M88.4 R24, [R190] ;  /* 0x00000000be18783b */ /* 0x000fe20000000200 */
[C---:B-1----:R-:W-:Y:S03]  /*7d00*/  HMMA.16816.F32.BF16 R16, R140.reuse, R12, RZ ;  /* 0x0000000c8c10723c */ /* 0x042fe600000418ff */
[----:B------:R-:W1:Y:S04]  /*7d10*/  LDSM.16.M88.4 R8, [R187+0x6000] ;  /* 0x00600000bb08783b */ /* 0x000e680000000200 */
[----:B------:R-:W1:Y:S01]  /*7d20*/  LDSM.16.M88.4 R136, [R187+0x7000] ;  /* 0x00700000bb88783b */ /* 0x000e620000000200 */
[C---:B------:R-:W-:Y:S03]  /*7d30*/  HMMA.16816.F32.BF16 R12, R140.reuse, R14, RZ ;  /* 0x0000000e8c0c723c */ /* 0x040fe600000418ff */
[----:B------:R-:W1:Y:S03]  /*7d40*/  LDSM.16.M88.4 R220, [R187+0x6800] ;  /* 0x00680000bbdc783b */ /* 0x000e660000000200 */
[C---:B----4-:R-:W-:Y:S01]  /*7d50*/  HMMA.16816.F32.BF16 R152, R140.reuse, R148, RZ ;  /* 0x000000948c98723c */ /* 0x050fe200000418ff */
[----:B------:R-:W-:Y:S01]  /*7d60*/  LDSM.16.M88.4 R32, [R189] ;  /* 0x00000000bd20783b */ /* 0x000fe20000000200 */
[----:B------:R-:W4:Y:S04]  /*7d70*/  S2R R0, SR_TID.X ;  /* 0x0000000000007919 */ /* 0x000f280000002100 */
[C---:B-----5:R-:W-:Y:S01]  /*7d80*/  HMMA.16816.F32.BF16 R160, R140.reuse, R156, RZ ;  /* 0x0000009c8ca0723c */ /* 0x060fe200000418ff */
[----:B------:R-:W0:Y:S05]  /*7d90*/  LDGDEPBAR ;  /* 0x00000000000079af */ /* 0x000e2a0000000000 */
[C---:B------:R-:W-:Y:S06]  /*7da0*/  HMMA.16816.F32.BF16 R148, R140.reuse, R150, RZ ;  /* 0x000000968c94723c */ /* 0x040fec00000418ff */
[C---:B------:R-:W-:Y:S06]  /*7db0*/  HMMA.16816.F32.BF16 R156, R140.reuse, R158, RZ ;  /* 0x0000009e8c9c723c */ /* 0x040fec00000418ff */
[C---:B------:R-:W-:Y:S06]  /*7dc0*/  HMMA.16816.F32.BF16 R144, R140.reuse, R28, RZ ;  /* 0x0000001c8c90723c */ /* 0x040fec00000418ff */
[----:B------:R-:W-:Y:S01]  /*7dd0*/  HMMA.16816.F32.BF16 R140, R140, R30, RZ ;  /* 0x0000001e8c8c723c */ /* 0x000fe200000418ff */
[----:B------:R-:W5:Y:S05]  /*7de0*/  LDSM.16.M88.4 R28, [R187+0x7800] ;  /* 0x00780000bb1c783b */ /* 0x000f6a0000000200 */
[----:B--2---:R-:W-:Y:S01]  /*7df0*/  HMMA.16816.F32.BF16 R16, R20, R4, R16 ;  /* 0x000000041410723c */ /* 0x004fe20000041810 */
[----:B----4-:R-:W-:-:S05]  /*7e00*/  IMAD.SHL.U32 R0, R0, 0x2, RZ ;  /* 0x0000000200007824 */ /* 0x010fca00078e00ff */
[----:B------:R-:W-:Y:S01]  /*7e10*/  HMMA.16816.F32.BF16 R12, R20, R6, R12 ;  /* 0x00000006140c723c */ /* 0x000fe2000004180c */
[----:B------:R-:W2:Y:S01]  /*7e20*/  LDSM.16.M88.4 R4, [R180] ;  /* 0x00000000b404783b */ /* 0x000ea20000000200 */
[----:B------:R-:W-:-:S04]  /*7e30*/  LOP3.LUT R0, R0, 0x6, RZ, 0xc0, !PT ;  /* 0x0000000600007812 */ /* 0x000fc800078ec0ff */
[----:B---3--:R-:W-:Y:S01]  /*7e40*/  HMMA.16816.F32.BF16 R152, R20, R168, R152 ;  /* 0x000000a81498723c */ /* 0x008fe20000041898 */
[----:B------:R-:W-:-:S04]  /*7e50*/  IMAD R0, R201, 0x40, R0 ;  /* 0x00000040c9007824 */ /* 0x000fc800078e0200 */
[----:B------:R-:W-:Y:S01]  /*7e60*/  VIADD R2, R0, 0x8 ;  /* 0x0000000800027836 */ /* 0x000fe20000000000 */
[C---:B------:R-:W-:Y:S01]  /*7e70*/  HMMA.16816.F32.BF16 R148, R20.reuse, R170, R148 ;  /* 0x000000aa1494723c */ /* 0x040fe20000041894 */
[----:B------:R-:W3:Y:S03]  /*7e80*/  LDSM.16.M88.4 R168, [R180+0x1000] ;  /* 0x00100000b4a8783b */ /* 0x000ee60000000200 */
[----:B------:R-:W-:Y:S02]  /*7e90*/  ISETP.GE.AND P6, PT, R2, R215, PT ;  /* 0x000000d70200720c */ /* 0x000fe40003fc6270 */
[C---:B------:R-:W-:Y:S06]  /*7ea0*/  HMMA.16816.F32.BF16 R160, R20.reuse, R216, R160 ;  /* 0x000000d814a0723c */ /* 0x040fec00000418a0 */
[C---:B------:R-:W-:Y:S01]  /*7eb0*/  HMMA.16816.F32.BF16 R156, R20.reuse, R218, R156 ;  /* 0x000000da149c723c */ /* 0x040fe2000004189c */
[----:B------:R-:W4:Y:S05]  /*7ec0*/  LDSM.16.M88.4 R216, [R180+0x800] ;  /* 0x00080000b4d8783b */ /* 0x000f2a0000000200 */
        /* <DEDUP_REMOVED lines=15> */
[----:B------:R-:W5:Y:S04]  /*7fc0*/  LDSM.16.M88.4 R28, [R193+0x9000] ;  /* 0x00900000c11c783b */ /* 0x000f680000000200 */
[----:B------:R-:W5:Y:S01]  /*7fd0*/  LDSM.16.M88.4 R24, [R193+0x9800] ;  /* 0x00980000c118783b */ /* 0x000f620000000200 */
[C---:B--2---:R-:W-:Y:S06]  /*7fe0*/  HMMA.16816.F32.BF16 R16, R32.reuse, R4, R16 ;  /* 0x000000042010723c */ /* 0x044fec0000041810 */
[C---:B------:R-:W-:Y:S01]  /*7ff0*/  HMMA.16816.F32.BF16 R12, R32.reuse, R6, R12 ;  /* 0x00000006200c723c */ /* 0x040fe2000004180c */
[----:B------:R-:W2:Y:S05]  /*8000*/  LDSM.16.M88.4 R4, [R179] ;  /* 0x00000000b304783b */ /* 0x000eaa0000000200 */
[C---:B---3--:R-:W-:Y:S06]  /*8010*/  HMMA.16816.F32.BF16 R152, R32.reuse, R168, R152 ;  /* 0x000000a82098723c */ /* 0x048fec0000041898 */
[C---:B------:R-:W-:Y:S01]  /*8020*/  HMMA.16816.F32.BF16 R148, R32.reuse, R170, R148 ;  /* 0x000000aa2094723c */ /* 0x040fe20000041894 */
[----:B------:R-:W3:Y:S05]  /*8030*/  LDSM.16.M88.4 R168, [R177] ;  /* 0x00000000b1a8783b */ /* 0x000eea0000000200 */
[C---:B----4-:R-:W-:Y:S06]  /*8040*/  HMMA.16816.F32.BF16 R160, R32.reuse, R216, R160 ;  /* 0x000000d820a0723c */ /* 0x050fec00000418a0 */
[C---:B------:R-:W-:Y:S01]  /*8050*/  HMMA.16816.F32.BF16 R156, R32.reuse, R218, R156 ;  /* 0x000000da209c723c */ /* 0x040fe2000004189c */
[----:B------:R-:W4:Y:S05]  /*8060*/  LDSM.16.M88.4 R216, [R178] ;  /* 0x00000000b2d8783b */ /* 0x000f2a0000000200 */
[C---:B------:R-:W-:Y:S06]  /*8070*/  HMMA.16816.F32.BF16 R144, R32.reuse, R164, R144 ;  /* 0x000000a42090723c */ /* 0x040fec0000041890 */
[----:B------:R-:W-:Y:S01]  /*8080*/  HMMA.16816.F32.BF16 R140, R32, R166, R140 ;  /* 0x000000a6208c723c */ /* 0x000fe2000004188c */
[----:B------:R-:W4:Y:S04]  /*8090*/  LDSM.16.M88.4 R164, [R176] ;  /* 0x00000000b0a4783b */ /* 0x000f280000000200 */
[----:B------:R-:W-:Y:S01]  /*80a0*/  LDSM.16.M88.4 R32, [R187+0x8000] ;  /* 0x00800000bb20783b */ /* 0x000fe20000000200 */
[C---:B-1----:R-:W-:Y:S06]  /*80b0*/  HMMA.16816.F32.BF16 R16, R20.reuse, R8, R16 ;  /* 0x000000081410723c */ /* 0x042fec0000041810 */
[C---:B------:R-:W-:Y:S01]  /*80c0*/  HMMA.16816.F32.BF16 R12, R20.reuse, R10, R12 ;  /* 0x0000000a140c723c */ /* 0x040fe2000004180c */
[----:B------:R-:W1:Y:S05]  /*80d0*/  LDSM.16.M88.4 R8, [R190+0x2000] ;  /* 0x00200000be08783b */ /* 0x000e6a0000000200 */
[C---:B-----5:R-:W-:Y:S06]  /*80e0*/  HMMA.16816.F32.BF16 R152, R20.reuse, R28, R152 ;  /* 0x0000001c1498723c */ /* 0x060fec0000041898 */
[C---:B------:R-:W-:Y:S01]  /*80f0*/  HMMA.16816.F32.BF16 R148, R20.reuse, R30, R148 ;  /* 0x0000001e1494723c */ /* 0x040fe20000041894 */
[----:B------:R-:W-:Y:S05]  /*8100*/  LDSM.16.M88.4 R28, [R187+0x8800] ;  /* 0x00880000bb1c783b */ /* 0x000fea0000000200 */
        /* <DEDUP_REMOVED lines=9> */
[----:B------:R-:W2:Y:S05]  /*81a0*/  LDSM.16.M88.4 R4, [R180+0x2000] ;  /* 0x00200000b404783b */ /* 0x000eaa0000000200 */
[C---:B---3--:R-:W-:Y:S06]  /*81b0*/  HMMA.16816.F32.BF16 R152, R136.reuse, R168, R152 ;  /* 0x000000a88898723c */ /* 0x048fec0000041898 */
[C---:B------:R-:W-:Y:S01]  /*81c0*/  HMMA.16816.F32.BF16 R148, R136.reuse, R170, R148 ;  /* 0x000000aa8894723c */ /* 0x040fe20000041894 */
[----:B------:R-:W3:Y:S05]  /*81d0*/  LDSM.16.M88.4 R168, [R180+0x3000] ;  /* 0x00300000b4a8783b */ /* 0x000eea0000000200 */
[C---:B----4-:R-:W-:Y:S06]  /*81e0*/  HMMA.16816.F32.BF16 R160, R136.reuse, R216, R160 ;  /* 0x000000d888a0723c */ /* 0x050fec00000418a0 */
        /* <DEDUP_REMOVED lines=19> */
[C---:B--2---:R-:W-:Y:S06]  /*8320*/  HMMA.16816.F32.BF16 R16, R220.reuse, R4, R16 ;  /* 0x00000004dc10723c */ /* 0x044fec0000041810 */
[C---:B------:R-:W-:Y:S01]  /*8330*/  HMMA.16816.F32.BF16 R12, R220.reuse, R6, R12 ;  /* 0x00000006dc0c723c */ /* 0x040fe2000004180c */
[----:B------:R-:W2:Y:S05]  /*8340*/  LDSM.16.M88.4 R4, [R175] ;  /* 0x00000000af04783b */ /* 0x000eaa0000000200 */
[C---:B---3--:R-:W-:Y:S06]  /*8350*/  HMMA.16816.F32.BF16 R152, R220.reuse, R168, R152 ;  /* 0x000000a8dc98723c */ /* 0x048fec0000041898 */
[C---:B------:R-:W-:Y:S01]  /*8360*/  HMMA.16816.F32.BF16 R148, R220.reuse, R170, R148 ;  /* 0x000000aadc94723c */ /* 0x040fe20000041894 */
[----:B------:R-:W-:Y:S05]  /*8370*/  LDSM.16.M88.4 R168, [R173] ;  /* 0x00000000ada8783b */ /* 0x000fea0000000200 */
[C---:B----4-:R-:W-:Y:S06]  /*8380*/  HMMA.16816.F32.BF16 R160, R220.reuse, R216, R160 ;  /* 0x000000d8dca0723c */ /* 0x050fec00000418a0 */
[C---:B------:R-:W-:Y:S06]  /*8390*/  HMMA.16816.F32.BF16 R156, R220.reuse, R218, R156 ;  /* 0x000000dadc9c723c */ /* 0x040fec000004189c */
[C---:B------:R-:W-:Y:S06]  /*83a0*/  HMMA.16816.F32.BF16 R144, R220.reuse, R164, R144 ;  /* 0x000000a4dc90723c */ /* 0x040fec0000041890 */
[----:B------:R-:W-:Y:S01]  /*83b0*/  HMMA.16816.F32.BF16 R164, R220, R166, R140 ;  /* 0x000000a6dca4723c */ /* 0x000fe2000004188c */
[----:B------:R-:W3:Y:S05]  /*83c0*/  LDSM.16.M88.4 R140, [R174] ;  /* 0x00000000ae8c783b */ /* 0x000eea0000000200 */
[C---:B-1----:R-:W-:Y:S06]  /*83d0*/  HMMA.16816.F32.BF16 R16, R136.reuse, R32, R16 ;  /* 0x000000208810723c */ /* 0x042fec0000041810 */
[C---:B------:R-:W-:Y:S01]  /*83e0*/  HMMA.16816.F32.BF16 R216, R136.reuse, R34, R12 ;  /* 0x0000002288d8723c */ /* 0x040fe2000004180c */
[----:B------:R-:W-:Y:S04]  /*83f0*/  LDSM.16.M88.4 R32, [R190+0x4000] ;  /* 0x00400000be20783b */ /* 0x000fe80000000200 */
[----:B------:R-:W1:Y:S01]  /*8400*/  LDSM.16.M88.4 R12, [R187+0xa000] ;  /* 0x00a00000bb0c783b */ /* 0x000e620000000200 */
[C---:B-----5:R-:W-:Y:S06]  /*8410*/  HMMA.16816.F32.BF16 R152, R136.reuse, R24, R152 ;  /* 0x000000188898723c */ /* 0x060fec0000041898 */
[C---:B------:R-:W-:Y:S01]  /*8420*/  HMMA.16816.F32.BF16 R148, R136.reuse, R26, R148 ;  /* 0x0000001a8894723c */ /* 0x040fe20000041894 */
[----:B------:R-:W4:Y:S05]  /*8430*/  LDSM.16.M88.4 R24, [R172] ;  /* 0x00000000ac18783b */ /* 0x000f2a0000000200 */
[C---:B------:R-:W-:Y:S06]  /*8440*/  HMMA.16816.F32.BF16 R160, R136.reuse, R28, R160 ;  /* 0x0000001c88a0723c */ /* 0x040fec00000418a0 */
[C---:B------:R-:W-:Y:S01]  /*8450*/  HMMA.16816.F32.BF16 R156, R136.reuse, R30, R156 ;  /* 0x0000001e889c723c */ /* 0x040fe2000004189c */
[----:B------:R-:W-:Y:S05]  /*8460*/  LDSM.16.M88.4 R28, [R189+0x4000] ;  /* 0x00400000bd1c783b */ /* 0x000fea0000000200 */
[C---:B------:R-:W-:Y:S06]  /*8470*/  HMMA.16816.F32.BF16 R144, R136.reuse, R20, R144 ;  /* 0x000000148890723c */ /* 0x040fec0000041890 */
[----:B------:R-:W-:Y:S01]  /*8480*/  HMMA.16816.F32.BF16 R164, R136, R22, R164 ;  /* 0x0000001688a4723c */ /* 0x000fe200000418a4 */
[----:B------:R-:W5:Y:S04]  /*8490*/  LDSM.16.M88.4 R20, [R187+0xa800] ;  /* 0x00a80000bb14783b */ /* 0x000f680000000200 */
[----:B------:R-:W-:Y:S01]  /*84a0*/  LDSM.16.M88.4 R136, [R180+0x4800] ;  /* 0x00480000b488783b */ /* 0x000fe20000000200 */
[C---:B--2---:R-:W-:Y:S06]  /*84b0*/  HMMA.16816.F32.BF16 R16, R8.reuse, R4, R16 ;  /* 0x000000040810723c */ /* 0x044fec0000041810 */
[C---:B------:R-:W-:Y:S01]  /*84c0*/  HMMA.16816.F32.BF16 R216, R8.reuse, R6, R216 ;  /* 0x0000000608d8723c */ /* 0x040fe200000418d8 */
[----:B------:R-:W2:Y:S05]  /*84d0*/  LDSM.16.M88.4 R4, [R180+0x4000] ;  /* 0x00400000b404783b */ /* 0x000eaa0000000200 */
[C---:B---3--:R-:W-:Y:S06]  /*84e0*/  HMMA.16816.F32.BF16 R160, R8.reuse, R140, R160 ;  /* 0x0000008c08a0723c */ /* 0x048fec00000418a0 */
[----:B------:R-:W-:Y:S01]  /*84f0*/  HMMA.16816.F32.BF16 R156, R8, R142, R156 ;  /* 0x0000008e089c723c */ /* 0x000fe2000004189c */
[----:B------:R-:W3:Y:S05]  /*8500*/  LDSM.16.M88.4 R140, [R187+0xb000] ;  /* 0x00b00000bb8c783b */ /* 0x000eea0000000200 */
[----:B-1----:R-:W-:Y:S06]  /*8510*/  HMMA.16816.F32.BF16 R16, R32, R12, R16 ;  /* 0x0000000c2010723c */ /* 0x002fec0000041810 */
[----:B------:R-:W-:Y:S06]  /*8520*/  HMMA.16816.F32.BF16 R152, R8, R168, R152 ;  /* 0x000000a80898723c */ /* 0x000fec0000041898 */
[----:B------:R-:W-:Y:S01]  /*8530*/  HMMA.16816.F32.BF16 R216, R32, R14, R216 ;  /* 0x0000000e20d8723c */ /* 0x000fe200000418d8 */
[----:B------:R-:W-:Y:S05]  /*8540*/  LDSM.16.M88.4 R12, [R180+0x5000] ;  /* 0x00500000b40c783b */ /* 0x000fea0000000200 */
[C---:B------:R-:W-:Y:S06]  /*8550*/  HMMA.16816.F32.BF16 R148, R8.reuse, R170, R148 ;  /* 0x000000aa0894723c */ /* 0x040fec0000041894 */
[C---:B----4-:R-:W-:Y:S06]  /*8560*/  HMMA.16816.F32.BF16 R144, R8.reuse, R24, R144 ;  /* 0x000000180890723c */ /* 0x050fec0000041890 */
[----:B------:R-:W-:Y:S01]  /*8570*/  HMMA.16816.F32.BF16 R164, R8, R26, R164 ;  /* 0x0000001a08a4723c */ /* 0x000fe200000418a4 */
[----:B------:R-:W1:Y:S05]  /*8580*/  LDSM.16.M88.4 R8, [R187+0xb800] ;  /* 0x00b80000bb08783b */ /* 0x000e6a0000000200 */
[C---:B-----5:R-:W-:Y:S06]  /*8590*/  HMMA.16816.F32.BF16 R160, R32.reuse, R20, R160 ;  /* 0x0000001420a0723c */ /* 0x060fec00000418a0 */
[----:B------:R-:W-:Y:S01]  /*85a0*/  HMMA.16816.F32.BF16 R156, R32, R22, R156 ;  /* 0x00000016209c723c */ /* 0x000fe2000004189c */
[----:B------:R-:W-:-:S02]  /*85b0*/  VIADD R21, R0, 0x9 ;  /* 0x0000000900157836 */ /* 0x000fc40000000000 */
[----:B------:R-:W-:-:S03]  /*85c0*/  VIADD R20, R0, 0x10 ;  /* 0x0000001000147836 */ /* 0x000fc60000000000 */
[C---:B--2---:R-:W-:Y:S06]  /*85d0*/  HMMA.16816.F32.BF16 R16, R28.reuse, R4, R16 ;  /* 0x000000041c10723c */ /* 0x044fec0000041810 */
[----:B------:R-:W-:Y:S01]  /*85e0*/  HMMA.16816.F32.BF16 R216, R28, R6, R216 ;  /* 0x000000061cd8723c */ /* 0x000fe200000418d8 */
[----:B------:R-:W-:-:S05]  /*85f0*/  VIADD R4, R0, 0x1 ;  /* 0x0000000100047836 */ /* 0x000fca0000000000 */
[C---:B------:R-:W-:Y:S01]  /*8600*/  ISETP.GE.AND P2, PT, R4.reuse, R215, PT ;  /* 0x000000d70400720c */ /* 0x040fe20003f46270 */
[----:B---3--:R-:W-:Y:S01]  /*8610*/  HMMA.16816.F32.BF16 R152, R32, R140, R152 ;  /* 0x0000008c2098723c */ /* 0x008fe20000041898 */
        /* <DEDUP_REMOVED lines=10> */
[----:B------:R-:W-:Y:S01]  /*86c0*/  HMMA.16816.F32.BF16 R156, R28, R138, R156 ;  /* 0x0000008a1c9c723c */ /* 0x000fe2000004189c */
[----:B------:R-:W-:Y:S02]  /*86d0*/  FSEL R2, R216, -INF , !P6 ;  /* 0xff800000d8027808 */ /* 0x000fe40007000000 */
[----:B------:R-:W-:-:S03]  /*86e0*/  ISETP.GE.AND P6, PT, R21, R210, PT ;  /* 0x000000d21500720c */ /* 0x000fc60003fc6270 */
[C---:B-1----:R-:W-:Y:S06]  /*86f0*/  HMMA.16816.F32.BF16 R144, R32.reuse, R8, R144 ;  /* 0x000000082090723c */ /* 0x042fec0000041890 */
[----:B------:R-:W-:Y:S01]  /*8700*/  HMMA.16816.F32.BF16 R164, R32, R10, R164 ;  /* 0x0000000a20a4723c */ /* 0x000fe200000418a4 */
[----:B------:R-:W-:Y:S02]  /*8710*/  FSEL R8, R218, -INF , !P2 ;  /* 0xff800000da087808 */ /* 0x000fe40005000000 */
[----:B------:R-:W-:Y:S02]  /*8720*/  FSEL R9, R217, -INF , !P1 ;  /* 0xff800000d9097808 */ /* 0x000fe40004800000 */
[C---:B------:R-:W-:Y:S01]  /*8730*/  ISETP.GE.AND P2, PT, R20.reuse, R215, PT ;  /* 0x000000d71400720c */ /* 0x040fe20003f46270 */
[C---:B------:R-:W-:Y:S01]  /*8740*/  HMMA.16816.F32.BF16 R152, R28.reuse, R12, R152 ;  /* 0x0000000c1c98723c */ /* 0x040fe20000041898 */
[-C--:B------:R-:W-:Y:S01]  /*8750*/  ISETP.GE.AND P1, PT, R20, R210.reuse, PT ;  /* 0x000000d21400720c */ /* 0x080fe20003f26270 */
[----:B------:R-:W-:Y:S01]  /*8760*/  VIADD R20, R0, 0x11 ;  /* 0x0000001100147836 */ /* 0x000fe20000000000 */
[----:B------:R-:W-:Y:S01]  /*8770*/  FSEL R160, R160, -INF , !P2 ;  /* 0xff800000a0a07808 */ /* 0x000fe20005000000 */
[----:B------:R-:W-:Y:S01]  /*8780*/  VIADD R10, R0, 0x19 ;  /* 0x00000019000a7836 */ /* 0x000fe20000000000 */
[----:B------:R-:W-:Y:S01]  /*8790*/  FSEL R162, R162, -INF , !P1 ;  /* 0xff800000a2a27808 */ /* 0x000fe20004800000 */
[----:B------:R-:W-:Y:S01]  /*87a0*/  HMMA.16816.F32.BF16 R148, R28, R14, R148 ;  /* 0x0000000e1c94723c */ /* 0x000fe20000041894 */
[----:B------:R-:W-:Y:S01]  /*87b0*/  VIADD R13, R0, 0x18 ;  /* 0x00000018000d7836 */ /* 0x000fe20000000000 */
[----:B------:R-:W-:Y:S01]  /*87c0*/  ISETP.GE.AND P2, PT, R20, R210, PT ;  /* 0x000000d21400720c */ /* 0x000fe20003f46270 */
[----:B------:R-:W-:Y:S01]  /*87d0*/  VIADD R11, R0, 0x20 ;  /* 0x00000020000b7836 */ /* 0x000fe20000000000 */
[----:B------:R-:W-:-:S02]  /*87e0*/  FSEL R12, R219, -INF , !P6 ;  /* 0xff800000db0c7808 */ /* 0x000fc40007000000 */
[-C--:B------:R-:W-:Y:S01]  /*87f0*/  ISETP.GE.AND P1, PT, R13, R215.reuse, PT ;  /* 0x000000d70d00720c */ /* 0x080fe20003f26270 */
[C---:B--2---:R-:W-:Y:S01]  /*8800*/  HMMA.16816.F32.BF16 R144, R28.reuse, R4, R144 ;  /* 0x000000041c90723c */ /* 0x044fe20000041890 */
[-C--:B------:R-:W-:Y:S02]  /*8810*/  ISETP.GE.AND P6, PT, R20, R215.reuse, PT ;  /* 0x000000d71400720c */ /* 0x080fe40003fc6270 */
[----:B------:R-:W-:Y:S02]  /*8820*/  FSEL R163, R163, -INF , !P2 ;  /* 0xff800000a3a37808 */ /* 0x000fe40005000000 */
[----:B------:R-:W-:Y:S01]  /*8830*/  FSEL R136, R156, -INF , !P1 ;  /* 0xff8000009c887808 */ /* 0x000fe20004800000 */
[----:B------:R-:W-:Y:S01]  /*8840*/  HMMA.16816.F32.BF16 R164, R28, R6, R164 ;  /* 0x000000061ca4723c */ /* 0x000fe200000418a4 */
[----:B------:R-:W-:Y:S01]  /*8850*/  ISETP.GE.AND P2, PT, R10, R215, PT ;  /* 0x000000d70a00720c */ /* 0x000fe20003f46270 */
[----:B------:R-:W-:Y:S01]  /*8860*/  VIADD R4, R0, 0x28 ;  /* 0x0000002800047836 */ /* 0x000fe20000000000 */
[-C--:B------:R-:W-:Y:S01]  /*8870*/  ISETP.GE.AND P1, PT, R10, R210.reuse, PT ;  /* 0x000000d20a00720c */ /* 0x080fe20003f26270 */
[C---:B------:R-:W-:Y:S01]  /*8880*/  VIADD R10, R0.reuse, 0x21 ;  /* 0x00000021000a7836 */ /* 0x040fe20000000000 */
[----:B------:R-:W-:Y:S01]  /*8890*/  FSEL R161, R161, -INF , !P6 ;  /* 0xff800000a1a17808 */ /* 0x000fe20007000000 */
[----:B------:R-:W-:Y:S01]  /*88a0*/  VIADD R5, R0, 0x30 ;  /* 0x0000003000057836 */ /* 0x000fe20000000000 */
[----:B------:R-:W-:-:S02]  /*88b0*/  ISETP.GE.AND P6, PT, R13, R210, PT ;  /* 0x000000d20d00720c */ /* 0x000fc40003fc6270 */
[----:B------:R-:W-:Y:S02]  /*88c0*/  FSEL R157, R157, -INF , !P2 ;  /* 0xff8000009d9d7808 */ /* 0x000fe40005000000 */
[----:B------:R-:W-:Y:S02]  /*88d0*/  FSEL R159, R159, -INF , !P1 ;  /* 0xff8000009f9f7808 */ /* 0x000fe40004800000 */
[----:B------:R-:W-:Y:S02]  /*88e0*/  FSEL R158, R158, -INF , !P6 ;  /* 0xff8000009e9e7808 */ /* 0x000fe40007000000 */
[C---:B------:R-:W-:Y:S02]  /*88f0*/  ISETP.GE.AND P2, PT, R11.reuse, R210, PT ;  /* 0x000000d20b00720c */ /* 0x040fe40003f46270 */
[-C--:B------:R-:W-:Y:S02]  /*8900*/  ISETP.GE.AND P1, PT, R10, R215.reuse, PT ;  /* 0x000000d70a00720c */ /* 0x080fe40003f26270 */
[----:B------:R-:W-:-:S02]  /*8910*/  ISETP.GE.AND P6, PT, R11, R215, PT ;  /* 0x000000d70b00720c */ /* 0x000fc40003fc6270 */
        /* <DEDUP_REMOVED lines=29> */
[----:B------:R-:W-:Y:S02]  /*8af0*/  ISETP.GT.AND P6, PT, R201, R196, PT ;  /* 0x000000c4c900720c */ /* 0x000fe40003fc4270 */
        /* <DEDUP_REMOVED lines=10> */
[----:B------:R-:W1:Y:S01]  /*8ba0*/  LDC R0, c[0x0][0x380] ;  /* 0x0000e000ff007b82 */ /* 0x000e620000000800 */
[----:B------:R-:W-:-:S04]  /*8bb0*/  IMAD.SHL.U32 R7, R201, 0x40, RZ ;  /* 0x00000040c9077824 */ /* 0x000fc800078e00ff */
[----:B------:R-:W-:Y:S01]  /*8bc0*/  VIADD R13, R7, 0xffffffc0 ;  /* 0xffffffc0070d7836 */ /* 0x000fe20000000000 */
[----:B------:R-:W-:-:S04]  /*8bd0*/  IABS R11, R7 ;  /* 0x00000007000b7213 */ /* 0x000fc80000000000 */
[----:B------:R-:W-:Y:S02]  /*8be0*/  IABS R4, R13 ;  /* 0x0000000d00047213 */ /* 0x000fe40000000000 */
[-C--:B-1----:R-:W-:Y:S02]  /*8bf0*/  IABS R6, R0.reuse ;  /* 0x0000000000067213 */ /* 0x082fe40000000000 */
[-C--:B------:R-:W-:Y:S02]  /*8c00*/  LOP3.LUT R7, R7, R0.reuse, RZ, 0x3c, !PT ;  /* 0x0000000007077212 */ /* 0x080fe400078e3cff */
[----:B------:R-:W1:Y:S01]  /*8c10*/  I2F.RP R14, R6 ;  /* 0x00000006000e7306 */ /* 0x000e620000209400 */
[----:B------:R-:W-:-:S07]  /*8c20*/  LOP3.LUT R13, R13, R0, RZ, 0x3c, !PT ;  /* 0x000000000d0d7212 */ /* 0x000fce00078e3cff */
[----:B-1----:R-:W1:Y:S02]  /*8c30*/  MUFU.RCP R14, R14 ;  /* 0x0000000e000e7308 */ /* 0x002e640000001000 */
[----:B-1----:R-:W-:-:S06]  /*8c40*/  VIADD R14, R14, 0xffffffe ;  /* 0x0ffffffe0e0e7836 */ /* 0x002fcc0000000000 */
[----:B------:R-:W1:Y:S02]  /*8c50*/  F2I.FTZ.U32.TRUNC.NTZ R15, R14 ;  /* 0x0000000e000f7305 */ /* 0x000e64000021f000 */
[----:B-1----:R-:W-:Y:S02]  /*8c60*/  IADD3 R5, RZ, -R15, RZ ;  /* 0x8000000fff057210 */ /* 0x002fe40007ffe0ff */
[----:B------:R-:W-:-:S03]  /*8c70*/  MOV R14, RZ ;  /* 0x000000ff000e7202 */ /* 0x000fc60000000f00 */
[----:B------:R-:W-:-:S04]  /*8c80*/  IMAD R5, R5, R6, RZ ;  /* 0x0000000605057224 */ /* 0x000fc800078e02ff */
[----:B------:R-:W-:-:S06]  /*8c90*/  IMAD.HI.U32 R5, R15, R5, R14 ;  /* 0x000000050f057227 */ /* 0x000fcc00078e000e */
[----:B------:R-:W-:-:S05]  /*8ca0*/  IMAD.HI.U32 R14, R5, R11, RZ ;  /* 0x0000000b050e7227 */ /* 0x000fca00078e00ff */
[----:B------:R-:W-:-:S05]  /*8cb0*/  IADD3 R10, -R14, RZ, RZ ;  /* 0x000000ff0e0a7210 */ /* 0x000fca0007ffe1ff */
[----:B------:R-:W-:Y:S02]  /*8cc0*/  IMAD R10, R6, R10, R11 ;  /* 0x0000000a060a7224 */ /* 0x000fe400078e020b */
[----:B------:R-:W-:-:S03]  /*8cd0*/  IMAD.HI.U32 R11, R5, R4, RZ ;  /* 0x00000004050b7227 */ /* 0x000fc600078e00ff */
[----:B------:R-:W-:Y:S01]  /*8ce0*/  ISETP.GT.U32.AND P2, PT, R6, R10, PT ;  /* 0x0000000a0600720c */ /* 0x000fe20003f44070 */
[----:B------:R-:W-:-:S04]  /*8cf0*/  IMAD.MOV R5, RZ, RZ, -R11 ;  /* 0x000000ffff057224 */ /* 0x000fc800078e0a0b */
[----:B------:R-:W-:-:S05]  /*8d00*/  IMAD R4, R6, R5, R4 ;  /* 0x0000000506047224 */ /* 0x000fca00078e0204 */
[----:B------:R-:W-:-:S03]  /*8d10*/  ISETP.GT.U32.AND P1, PT, R6, R4, PT ;  /* 0x000000040600720c */ /* 0x000fc60003f24070 */
[----:B------:R-:W-:Y:S01]  /*8d20*/  @!P2 IADD3 R10, R10, -R6, RZ ;  /* 0x800000060a0aa210 */ /* 0x000fe20007ffe0ff */
[----:B------:R-:W-:-:S03]  /*8d30*/  @!P2 VIADD R14, R14, 0x1 ;  /* 0x000000010e0ea836 */ /* 0x000fc60000000000 */
[----:B------:R-:W-:-:S06]  /*8d40*/  ISETP.GE.U32.AND P2, PT, R10, R6, PT ;  /* 0x000000060a00720c */ /* 0x000fcc0003f46070 */
[----:B------:R-:W-:Y:S02]  /*8d50*/  @!P1 IADD3 R4, R4, -R6, RZ ;  /* 0x8000000604049210 */ /* 0x000fe40007ffe0ff */
[----:B------:R-:W-:Y:S02]  /*8d60*/  @!P1 IADD3 R11, R11, 0x1, RZ ;  /* 0x000000010b0b9810 */ /* 0x000fe40007ffe0ff */
[----:B------:R-:W-:-:S03]  /*8d70*/  ISETP.GE.AND P1, PT, R7, RZ, PT ;  /* 0x000000ff0700720c */ /* 0x000fc60003f26270 */
[----:B------:R-:W-:Y:S01]  /*8d80*/  @P2 VIADD R14, R14, 0x1 ;  /* 0x000000010e0e2836 */ /* 0x000fe20000000000 */
[----:B------:R-:W-:Y:S02]  /*8d90*/  ISETP.GE.U32.AND P2, PT, R4, R6, PT ;  /* 0x000000060400720c */ /* 0x000fe40003f46070 */
[----:B------:R-:W-:Y:S02]  /*8da0*/  LOP3.LUT R4, RZ, R0, RZ, 0x33, !PT ;  /* 0x00000000ff047212 */ /* 0x000fe400078e33ff */
[----:B------:R-:W-:-:S05]  /*8db0*/  MOV R10, R14 ;  /* 0x0000000e000a7202 */ /* 0x000fca0000000f00 */
[----:B------:R-:W-:Y:S01]  /*8dc0*/  @!P1 IMAD.MOV R10, RZ, RZ, -R10 ;  /* 0x000000ffff0a9224 */ /* 0x000fe200078e0a0a */
[----:B------:R-:W-:-:S03]  /*8dd0*/  ISETP.NE.AND P1, PT, R0, RZ, PT ;  /* 0x000000ff0000720c */ /* 0x000fc60003f25270 */
[----:B------:R-:W-:Y:S01]  /*8de0*/  @P2 VIADD R11, R11, 0x1 ;  /* 0x000000010b0b2836 */ /* 0x000fe20000000000 */
[----:B------:R-:W-:Y:S02]  /*8df0*/  ISETP.GE.AND P2, PT, R13, RZ, PT ;  /* 0x000000ff0d00720c */ /* 0x000fe40003f46270 */
[----:B------:R-:W-:-:S05]  /*8e00*/  SEL R10, R4, R10, !P1 ;  /* 0x0000000a040a7207 */ /* 0x000fca0004800000 */
[----:B------:R-:W-:-:S06]  /*8e10*/  IMAD.WIDE R6, R10, 0x4, R206 ;  /* 0x000000040a067825 */ /* 0x000fcc00078e02ce */
[----:B------:R-:W-:Y:S01]  /*8e20*/  @!P2 IADD3 R11, -R11, RZ, RZ ;  /* 0x000000ff0b0ba210 */ /* 0x000fe20007ffe1ff */
[----:B------:R-:W2:Y:S03]  /*8e30*/  LDG.E R7, desc[UR10][R6.64] ;  /* 0x0000000a06077981 */ /* 0x000ea6000c1e1900 */
[----:B------:R-:W-:-:S05]  /*8e40*/  SEL R4, R4, R11, !P1 ;  /* 0x0000000b04047207 */ /* 0x000fca0004800000 */
[----:B------:R-:W-:-:S05]  /*8e50*/  IMAD.WIDE R14, R4, 0x4, R206 ;  /* 0x00000004040e7825 */ /* 0x000fca00078e02ce */
[----:B------:R-:W2:Y:S01]  /*8e60*/  LDG.E R6, desc[UR10][R14.64] ;  /* 0x0000000a0e067981 */ /* 0x000ea2000c1e1900 */
[----:B------:R-:W-:Y:S02]  /*8e70*/  IMAD.IADD R10, R10, 0x1, -R4 ;  /* 0x000000010a0a7824 */ /* 0x000fe400078e0a04 */
[----:B------:R-:W1:Y:S02]  /*8e80*/  LDC.64 R4, c[0x0][0x230] ;  /* 0x00008c00ff047b82 */ /* 0x000e640000000a00 */
[----:B------:R-:W-:-:S05]  /*8e90*/  IMAD R10, R10, R0, -0x40 ;  /* 0xffffffc00a0a7424 */ /* 0x000fca00078e0200 */
[----:B------:R-:W-:-:S05]  /*8ea0*/  SHF.R.S32.HI R0, RZ, 0x1f, R10 ;  /* 0x0000001fff007819 */ /* 0x000fca000001140a */
[----:B------:R-:W-:-:S04]  /*8eb0*/  IMAD R0, R0, R208, RZ ;  /* 0x000000d000007224 */ /* 0x000fc800078e02ff */
[C---:B------:R-:W-:Y:S02]  /*8ec0*/  IMAD R0, R10.reuse, R209, R0 ;  /* 0x000000d10a007224 */ /* 0x040fe400078e0200 */
[----:B------:R-:W-:-:S04]  /*8ed0*/  IMAD.WIDE.U32 R10, R10, R208, RZ ;  /* 0x000000d00a0a7225 */ /* 0x000fc800078e00ff */
[----:B------:R-:W-:Y:S01]  /*8ee0*/  IMAD.IADD R11, R11, 0x1, R0 ;  /* 0x000000010b0b7824 */ /* 0x000fe200078e0200 */
[----:B--2---:R-:W-:-:S04]  /*8ef0*/  IADD3 R6, -R7, R6, RZ ;  /* 0x0000000607067210 */ /* 0x004fc80007ffe1ff */
[----:B------:R-:W-:Y:S01]  /*8f00*/  SHF.R.S32.HI R7, RZ, 0x1f, R6 ;  /* 0x0000001fff077819 */ /* 0x000fe20000011406 */
[----:B-1----:R-:W-:-:S04]  /*8f10*/  IMAD.WIDE.U32 R10, R6, R4, R10 ;  /* 0x00000004060a7225 */ /* 0x002fc800078e000a */
[----:B------:R-:W-:-:S04]  /*8f20*/  IMAD R7, R7, R4, RZ ;  /* 0x0000000407077224 */ /* 0x000fc800078e02ff */
[----:B------:R-:W-:Y:S02]  /*8f30*/  IMAD R5, R6, R5, R7 ;  /* 0x0000000506057224 */ /* 0x000fe400078e0207 */
[----:B------:R-:W-:-:S03]  /*8f40*/  IMAD.MOV.U32 R7, RZ, RZ, R10 ;  /* 0x000000ffff077224 */ /* 0x000fc600078e000a */
[----:B------:R-:W-:Y:S01]  /*8f50*/  IADD3 R6, R11, R5, RZ ;  /* 0x000000050b067210 */ /* 0x000fe20007ffe0ff */
[----:B------:R-:W-:Y:S06]  /*8f60*/  BRA `(.L_x_1463) ;  /* 0x0000000000087947 */ /* 0x000fec0003800000 */
.L_x_1462:
[----:B------:R-:W-:-:S04]  /*8f70*/  LEA R7, -R208, RZ, 0x6 ;  /* 0x000000ffd0077211 */ /* 0x000fc800078e31ff */
[----:B------:R-:W-:-:S07]  /*8f80*/  SHF.R.S32.HI R6, RZ, 0x1f, R7 ;  /* 0x0000001fff067819 */ /* 0x000fce0000011407 */
.L_x_1463:
[-C--:B------:R-:W-:Y:S01]  /*8f90*/  @!P4 IADD3 R4, P1, R205, R7.reuse, RZ ;  /* 0x00000007cd04c210 */ /* 0x080fe20007f3e0ff */
[----:B------:R1:W-:Y:S01]  /*8fa0*/  @P5 STS.128 [R202+0x6000], RZ ;  /* 0x006000ffca005388 */ /* 0x0003e20000000c00 */
[----:B------:R-:W-:Y:S02]  /*8fb0*/  BSSY B0, `(.L_x_1464) ;  /* 0x000006a000007945 */ /* 0x000fe40003800000 */
[----:B------:R-:W-:Y:S01]  /*8fc0*/  @!P4 LEA R30, P2, R4, UR8, 0x1 ;  /* 0x00000008041ecc11 */ /* 0x000fe2000f8408ff */
[----:B------:R-:W-:Y:S01]  /*8fd0*/  @!P4 IMAD.X R0, R133, 0x1, R6, P1 ;  /* 0x000000018500c824 */ /* 0x000fe200008e0606 */
[----:B------:R-:W-:-:S04]  /*8fe0*/  @!P3 IADD3 R10, P1, R205, R7, RZ ;  /* 0x00000007cd0ab210 */ /* 0x000fc80007f3e0ff */
[----:B------:R-:W-:Y:S01]  /*8ff0*/  @!P4 LEA.HI.X R31, R4, UR9, R0, 0x1, P2 ;  /* 0x00000009041fcc11 */ /* 0x000fe200090f0c00 */
[----:B------:R-:W-:Y:S01]  /*9000*/  @!P3 IMAD.X R5, R133, 0x1, R6, P1 ;  /* 0x000000018505b824 */ /* 0x000fe200008e0606 */
[----:B------:R-:W-:Y:S02]  /*9010*/  @!P5 IADD3 R4, P2, R198, R7, RZ ;  /* 0x00000007c604d210 */ /* 0x000fe40007f5e0ff */
[----:B------:R-:W-:-:S03]  /*9020*/  @!P3 LEA R20, P1, R10, UR8, 0x1 ;  /* 0x000000080a14bc11 */ /* 0x000fc6000f8208ff */
[----:B------:R-:W-:Y:S01]  /*9030*/  @!P5 IMAD.X R0, R197, 0x1, R6, P2 ;  /* 0x00000001c500d824 */ /* 0x000fe200010e0606 */
[----:B------:R-:W-:Y:S02]  /*9040*/  @!P3 LEA.HI.X R21, R10, UR9, R5, 0x1, P1 ;  /* 0x000000090a15bc11 */ /* 0x000fe400088f0c05 */
[----:B------:R-:W-:-:S04]  /*9050*/  @!P4 IADD3 R10, P2, P1, R205, R7, R198 ;  /* 0x00000007cd0ac210 */ /* 0x000fc8000795e0c6 */
[----:B------:R-:W-:Y:S02]  /*9060*/  @!P4 IADD3.X R5, R133, R6, R197, P2, P1 ;  /* 0x000000068505c210 */ /* 0x000fe400017e24c5 */
[----:B------:R-:W-:Y:S02]  /*9070*/  @!P5 LEA R28, P2, R4, R212, 0x1 ;  /* 0x000000d4041cd211 */ /* 0x000fe400078408ff */
[----:B------:R-:W-:Y:S02]  /*9080*/  @!P4 LEA R26, P1, R10, UR8, 0x1 ;  /* 0x000000080a1acc11 */ /* 0x000fe4000f8208ff */
[----:B------:R-:W-:Y:S02]  /*9090*/  @!P5 LEA.HI.X R29, R4, R211, R0, 0x1, P2 ;  /* 0x000000d3041dd211 */ /* 0x000fe400010f0c00 */
[----:B------:R-:W-:Y:S02]  /*90a0*/  @!P4 LEA.HI.X R27, R10, UR9, R5, 0x1, P1 ;  /* 0x000000090a1bcc11 */ /* 0x000fe400088f0c05 */
[----:B------:R-:W-:-:S04]  /*90b0*/  @!P3 IADD3 R4, P2, P1, R205, R7, R198 ;  /* 0x00000007cd04b210 */ /* 0x000fc8000795e0c6 */
[----:B------:R-:W-:Y:S02]  /*90c0*/  @!P3 IADD3.X R0, R133, R6, R197, P2, P1 ;  /* 0x000000068500b210 */ /* 0x000fe400017e24c5 */
[C---:B------:R-:W-:Y:S02]  /*90d0*/  @!P3 LEA R14, P1, R4.reuse, UR8, 0x1 ;  /* 0x00000008040ebc11 */ /* 0x040fe4000f8208ff */
[C---:B------:R-:W-:Y:S02]  /*90e0*/  @!P5 LEA R32, P2, R7.reuse, R212, 0x1 ;  /* 0x000000d40720d211 */ /* 0x040fe400078408ff */
[----:B------:R-:W-:Y:S02]  /*90f0*/  @!P3 LEA.HI.X R15, R4, UR9, R0, 0x1, P1 ;  /* 0x00000009040fbc11 */ /* 0x000fe400088f0c00 */
[----:B------:R-:W-:Y:S02]  /*9100*/  @!P5 LEA.HI.X R33, R7, R211, R6, 0x1, P2 ;  /* 0x000000d30721d211 */ /* 0x000fe400010f0c06 */
[----:B------:R-:W-:-:S03]  /*9110*/  IADD3 R5, P2, P1, R198, R7, R198 ;  /* 0x00000007c6057210 */ /* 0x000fc6000795e0c6 */
[----:B------:R-:W-:Y:S01]  /*9120*/  @!PT LDS RZ, [RZ] ;  /* 0x00000000fffff984 */ /* 0x000fe20000000800 */
[----:B------:R-:W-:Y:S01]  /*9130*/  @!PT LDS RZ, [RZ] ;  /* 0x00000000fffff984 */ /* 0x000fe20000000800 */
[----:B------:R-:W-:Y:S01]  /*9140*/  @!PT LDS RZ, [RZ] ;  /* 0x00000000fffff984 */ /* 0x000fe20000000800 */
[----:B------:R1:W-:Y:S01]  /*9150*/  @!P5 LDGSTS.E.BYPASS.LTC128B.128 [R202+0x6000], desc[UR10][R32.64] ;  /* 0x0600000020cadfae */ /* 0x0003e2000b901d4a */
[----:B------:R-:W-:Y:S02]  /*9160*/  IADD3.X R4, R197, R6, R197, P2, P1 ;  /* 0x00000006c5047210 */ /* 0x000fe400017e24c5 */
[----:B------:R-:W-:Y:S01]  /*9170*/  @!P4 IADD3 R11, P1, R205, R5, RZ ;  /* 0x00000005cd0bc210 */ /* 0x000fe20007f3e0ff */
[----:B------:R1:W-:Y:S01]  /*9180*/  @P4 STS.128 [R202+0x8000], RZ ;  /* 0x008000ffca004388 */ /* 0x0003e20000000c00 */
[----:B------:R-:W-:-:S03]  /*9190*/  @!P5 LEA R24, P2, R5, R212, 0x1 ;  /* 0x000000d40518d211 */ /* 0x000fc600078408ff */
[--C-:B------:R-:W-:Y:S01]  /*91a0*/  @!P4 IMAD.X R10, R133, 0x1, R4.reuse, P1 ;  /* 0x00000001850ac824 */ /* 0x100fe200008e0604 */
[----:B------:R-:W-:Y:S01]  /*91b0*/  @!P5 LEA.HI.X R25, R5, R211, R4, 0x1, P2 ;  /* 0x000000d30519d211 */ /* 0x000fe200010f0c04 */
[----:B------:R-:W-:Y:S01]  /*91c0*/  @!PT LDS RZ, [RZ] ;  /* 0x00000000fffff984 */ /* 0x000fe20000000800 */
[----:B------:R-:W-:Y:S01]  /*91d0*/  @!PT LDS RZ, [RZ] ;  /* 0x00000000fffff984 */ /* 0x000fe20000000800 */
[----:B------:R-:W-:Y:S01]  /*91e0*/  @!PT LDS RZ, [RZ] ;  /* 0x00000000fffff984 */ /* 0x000fe20000000800 */
[----:B------:R1:W-:Y:S01]  /*91f0*/  @!P4 LDGSTS.E.BYPASS.LTC128B.128 [R202+0x8000], desc[UR10][R30.64+0x80] ;  /* 0x080000801ecacfae */ /* 0x0003e2000b901d4a */
[----:B------:R-:W-:Y:S02]  /*9200*/  @!P4 LEA R22, P2, R11, UR8, 0x1 ;  /* 0x000000080b16cc11 */ /* 0x000fe4000f8408ff */
[-C--:B------:R-:W-:Y:S01]  /*9210*/  @!P3 IADD3 R0, P1, R205, R5.reuse, RZ ;  /* 0x00000005cd00b210 */ /* 0x080fe20007f3e0ff */
[----:B------:R1:W-:Y:S01]  /*9220*/  @P3 STS.128 [R202+0xa000], RZ ;  /* 0x00a000ffca003388 */ /* 0x0003e20000000c00 */
[----:B------:R-:W-:Y:S02]  /*9230*/  @!P4 LEA.HI.X R23, R11, UR9, R10, 0x1, P2 ;  /* 0x000000090b17cc11 */ /* 0x000fe400090f0c0a */
[----:B------:R-:W-:Y:S01]  /*9240*/  IADD3 R5, P2, R198, R5, RZ ;  /* 0x00000005c6057210 */ /* 0x000fe20007f5e0ff */
[--C-:B------:R-:W-:Y:S01]  /*9250*/  @!P3 IMAD.X R10, R133, 0x1, R4.reuse, P1 ;  /* 0x00000001850ab824 */ /* 0x100fe200008e0604 */
[C---:B------:R-:W-:Y:S01]  /*9260*/  @!P3 LEA R34, P1, R0.reuse, UR8, 0x1 ;  /* 0x000000080022bc11 */ /* 0x040fe2000f8208ff */
[----:B------:R-:W-:Y:S01]  /*9270*/  @!PT LDS RZ, [RZ] ;  /* 0x00000000fffff984 */ /* 0x000fe20000000800 */
[----:B------:R-:W-:Y:S01]  /*9280*/  @!PT LDS RZ, [RZ] ;  /* 0x00000000fffff984 */ /* 0x000fe20000000800 */
[----:B------:R-:W-:Y:S01]  /*9290*/  @!PT LDS RZ, [RZ] ;  /* 0x00000000fffff984 */ /* 0x000fe20000000800 */
[----:B------:R1:W-:Y:S02]  /*92a0*/  @!P3 LDGSTS.E.BYPASS.LTC128B.128 [R202+0xa000], desc[UR10][R20.64+0x100] ;  /* 0x0a00010014cabfae */ /* 0x0003e4000b901d4a */
[----:B------:R-:W-:Y:S01]  /*92b0*/  IMAD.X R4, R197, 0x1, R4, P2 ;  /* 0x00000001c5047824 */ /* 0x000fe200010e0604 */
[----:B------:R-:W-:Y:S01]  /*92c0*/  @!P3 LEA.HI.X R35, R0, UR9, R10, 0x1, P1 ;  /* 0x000000090023bc11 */ /* 0x000fe200088f0c0a */
[----:B------:R1:W-:Y:S01]  /*92d0*/  @P5 STS.128 [R202+0x6800], RZ ;  /* 0x006800ffca005388 */ /* 0x0003e20000000c00 */
[----:B------:R-:W-:-:S03]  /*92e0*/  @!P4 IADD3 R10, P1, R205, R5, RZ ;  /* 0x00000005cd0ac210 */ /* 0x000fc60007f3e0ff */
[----:B------:R-:W-:Y:S01]  /*92f0*/  @!PT LDS RZ, [RZ] ;  /* 0x00000000fffff984 */ /* 0x000fe20000000800 */
[----:B------:R-:W-:Y:S01]  /*9300*/  @!PT LDS RZ, [RZ] ;  /* 0x00000000fffff984 */ /* 0x000fe20000000800 */
[----:B------:R-:W-:Y:S01]  /*9310*/  @!PT LDS RZ, [RZ] ;  /* 0x00000000fffff984 */ /* 0x000fe20000000800 */
[----:B------:R1:W-:Y:S02]  /*9320*/  @!P5 LDGSTS.E.BYPASS.LTC128B.128 [R202+0x6800], desc[UR10][R28.64] ;  /* 0x068000001ccadfae */ /* 0x0003e4000b901d4a */
[----:B------:R-:W-:Y:S01]  /*9330*/  @!P4 IMAD.X R0, R133, 0x1, R4, P1 ;  /* 0x000000018500c824 */ /* 0x000fe200008e0604 */
[C---:B------:R-:W-:Y:S01]  /*9340*/  @!P4 LEA R138, P1, R10.reuse, UR8, 0x1 ;  /* 0x000000080a8acc11 */ /* 0x040fe2000f8208ff */
[----:B------:R1:W-:Y:S03]  /*9350*/  @P4 STS.128 [R202+0x8800], RZ ;  /* 0x008800ffca004388 */ /* 0x0003e60000000c00 */
[----:B------:R-:W-:Y:S01]  /*9360*/  @!P4 LEA.HI.X R139, R10, UR9, R0, 0x1, P1 ;  /* 0x000000090a8bcc11 */ /* 0x000fe200088f0c00 */
[----:B------:R-:W-:Y:S01]  /*9370*/  @!PT LDS RZ, [RZ] ;  /* 0x00000000fffff984 */ /* 0x000fe20000000800 */
[----:B------:R-:W-:Y:S01]  /*9380*/  @!PT LDS RZ, [RZ] ;  /* 0x00000000fffff984 */ /* 0x000fe20000000800 */
[----:B------:R-:W-:Y:S01]  /*9390*/  @!PT LDS RZ, [RZ] ;  /* 0x00000000fffff984 */ /* 0x000fe20000000800 */
[----:B------:R1:W-:Y:S01]  /*93a0*/  @!P4 LDGSTS.E.BYPASS.LTC128B.128 [R202+0x8800], desc[UR10][R26.64+0x80] ;  /* 0x088000801acacfae */ /* 0x0003e2000b901d4a */
[----:B------:R-:W-:-:S03]  /*93b0*/  @!P5 LEA R10, P1, R5, R212, 0x1 ;  /* 0x000000d4050ad211 */ /* 0x000fc600078208ff */
        /* <DEDUP_REMOVED lines=33> */
[----:B------:R-:W-:-:S05]  /*95d0*/  IADD3 R5, P1, R205, R5, RZ ;  /* 0x00000005cd057210 */ /* 0x000fca0007f3e0ff */
[----:B------:R-:W-:Y:S01]  /*95e0*/  IMAD.X R4, R133, 0x1, R4, P1 ;  /* 0x0000000185047824 */ /* 0x000fe200008e0604 */
[----:B-1----:R-:W-:-:S04]  /*95f0*/  LEA R10, P1, R5, UR8, 0x1 ;  /* 0x00000008050a7c11 */ /* 0x002fc8000f8208ff */
[----:B------:R-:W-:-:S05]  /*9600*/  LEA.HI.X R11, R5, UR9, R4, 0x1, P1 ;  /* 0x00000009050b7c11 */ /* 0x000fca00088f0c04 */
[----:B------:R-:W-:Y:S01]  /*9610*/  @!PT LDS RZ, [RZ] ;  /* 0x00000000fffff984 */ /* 0x000fe20000000800 */
[----:B------:R-:W-:Y:S01]  /*9620*/  @!PT LDS RZ, [RZ] ;  /* 0x00000000fffff984 */ /* 0x000fe20000000800 */
[----:B------:R-:W-:Y:S01]  /*9630*/  @!PT LDS RZ, [RZ] ;  /* 0x00000000fffff984 */ /* 0x000fe20000000800 */
[----:B------:R2:W-:Y:S04]  /*9640*/  LDGSTS.E.BYPASS.LTC128B.128 [R202+0xb800], desc[UR10][R10.64+0x100] ;  /* 0x0b8001000aca7fae */ /* 0x0005e8000b901d4a */
.L_x_1465:
[----:B------:R-:W-:Y:S05]  /*9650*/  BSYNC B0 ;  /* 0x0000000000007941 */ /* 0x000fea0003800000 */
.L_x_1464:
[----:B------:R-:W0:Y:S01]  /*9660*/  LDGDEPBAR ;  /* 0x00000000000079af */ /* 0x000e220000000000 */
[----:B------:R-:W-:-:S04]  /*9670*/  LEA R212, P1, R7, R212, 0x1 ;  /* 0x000000d407d47211 */ /* 0x000fc800078208ff */
[----:B------:R-:W-:-:S09]  /*9680*/  LEA.HI.X R211, R7, R211, R6, 0x1, P1 ;  /* 0x000000d307d37211 */ /* 0x000fd200008f0c06 */
.L_x_1461:
[----:B------:R-:W-:Y:S01]  /*9690*/  FMNMX.FTZ R6, R132, R16, !PT ;  /* 0x0000001084067209 */ /* 0x000fe20007810000 */
[----:B-1----:R-:W-:Y:S01]  /*96a0*/  LDSM.16.MT88.4 R24, [R185+0xc000] ;  /* 0x00c00000b918783b */ /* 0x002fe20000004200 */
        /* <DEDUP_REMOVED lines=41> */
[----:B---3--:R-:W-:-:S03]  /*9940*/  FMNMX.FTZ R220, R0, R220, !PT ;  /* 0x000000dc00dc7209 */ /* 0x008fc60007810000 */
        /* <DEDUP_REMOVED lines=9> */
[----:B------:R-:W-:Y:S01]  /*99e0*/  FFMA.FTZ R210, R17, UR12, -R226 ;  /* 0x0000000c11d27c23 */ /* 0x000fe200080108e2 */
[----:B------:R-:W-:Y:S01]  /*99f0*/  FSEL R4, R221, RZ, P2 ;  /* 0x000000ffdd047208 */ /* 0x000fe20001000000 */
[--C-:B------:R-:W-:Y:S01]  /*9a00*/  FFMA.FTZ R133, R18, UR12, -R218.reuse ;  /* 0x0000000c12857c23 */ /* 0x100fe200080108da */
[----:B------:R-:W-:Y:S01]  /*9a10*/  FFMA.FTZ R2, R19, UR12, -R218 ;  /* 0x0000000c13027c23 */ /* 0x000fe200080108da */
[----:B------:R-:W-:Y:S01]  /*9a20*/  FADD.FTZ R5, R3, -R5 ;  /* 0x8000000503057221 */ /* 0x000fe20000010000 */
[----:B------:R-:W1:Y:S01]  /*9a30*/  LDSM.16.MT88.4 R16, [R186+0xc000] ;  /* 0x00c00000ba10783b */ /* 0x000e620000004200 */
[----:B------:R-:W-:Y:S01]  /*9a40*/  FADD.FTZ R4, R132, -R4 ;  /* 0x8000000484047221 */ /* 0x000fe20000010000 */
[----:B------:R-:W-:Y:S01]  /*9a50*/  FFMA.FTZ R205, R9, UR12, -R226 ;  /* 0x0000000c09cd7c23 */ /* 0x000fe200080108e2 */
[--C-:B------:R-:W-:Y:S01]  /*9a60*/  FFMA.FTZ R0, R8, UR12, -R218.reuse ;  /* 0x0000000c08007c23 */ /* 0x100fe200080108da */
[----:B------:R-:W-:Y:S01]  /*9a70*/  FFMA.FTZ R132, R12, UR12, -R218 ;  /* 0x0000000c0c847c23 */ /* 0x000fe200080108da */
[----:B------:R-:W-:Y:S01]  /*9a80*/  FMUL.FTZ R3, R5, UR12 ;  /* 0x0000000c05037c20 */ /* 0x000fe20008410000 */
[----:B--2---:R-:W2:Y:S01]  /*9a90*/  LDSM.16.MT88.4 R8, [R188+0xc000] ;  /* 0x00c00000bc08783b */ /* 0x004ea20000004200 */
[----:B------:R-:W-:Y:S01]  /*9aa0*/  FMUL.FTZ R4, R4, UR12 ;  /* 0x0000000c04047c20 */ /* 0x000fe20008410000 */
[----:B------:R-:W-:Y:S01]  /*9ab0*/  MUFU.EX2 R215, R215 ;  /* 0x000000d700d77308 */ /* 0x000fe20000000800 */
[--C-:B------:R-:W-:Y:S01]  /*9ac0*/  FFMA.FTZ R227, R160, UR12, -R226.reuse ;  /* 0x0000000ca0e37c23 */ /* 0x100fe200080108e2 */
[--C-:B------:R-:W-:Y:S01]  /*9ad0*/  FFMA.FTZ R232, R161, UR12, -R226.reuse ;  /* 0x0000000ca1e87c23 */ /* 0x100fe200080108e2 */
[--C-:B------:R-:W-:Y:S01]  /*9ae0*/  FFMA.FTZ R231, R136, UR12, -R226.reuse ;  /* 0x0000000c88e77c23 */ /* 0x100fe200080108e2 */
[----:B------:R-:W-:Y:S01]  /*9af0*/  FFMA.FTZ R233, R157, UR12, -R226 ;  /* 0x0000000c9de97c23 */ /* 0x000fe200080108e2 */
[--C-:B------:R-:W-:Y:S01]  /*9b00*/  FFMA.FTZ R234, R162, UR12, -R218.reuse ;  /* 0x0000000ca2ea7c23 */ /* 0x100fe200080108da */
[--C-:B------:R-:W-:Y:S01]  /*9b10*/  FFMA.FTZ R236, R163, UR12, -R218.reuse ;  /* 0x0000000ca3ec7c23 */ /* 0x100fe200080108da */
[--C-:B------:R-:W-:Y:S01]  /*9b20*/  FFMA.FTZ R235, R158, UR12, -R218.reuse ;  /* 0x0000000c9eeb7c23 */ /* 0x100fe200080108da */
[----:B------:R-:W-:Y:S01]  /*9b30*/  MUFU.EX2 R210, R210 ;  /* 0x000000d200d27308 */ /* 0x000fe20000000800 */
[----:B------:R-:W-:Y:S01]  /*9b40*/  FFMA.FTZ R237, R159, UR12, -R218 ;  /* 0x0000000c9fed7c23 */ /* 0x000fe200080108da */
[----:B------:R-:W-:Y:S01]  /*9b50*/  LDSM.16.MT88.4 R136, [R188+0xc800] ;  /* 0x00c80000bc88783b */ /* 0x000fe20000004200 */
[--C-:B------:R-:W-:Y:S01]  /*9b60*/  FFMA.FTZ R238, R156, UR12, -R226.reuse ;  /* 0x0000000c9cee7c23 */ /* 0x100fe200080108e2 */
[--C-:B------:R-:W-:Y:S01]  /*9b70*/  FFMA.FTZ R239, R153, UR12, -R226.reuse ;  /* 0x0000000c99ef7c23 */ /* 0x100fe200080108e2 */
[--C-:B------:R-:W-:Y:S01]  /*9b80*/  FFMA.FTZ R240, R148, UR12, -R226.reuse ;  /* 0x0000000c94f07c23 */ /* 0x100fe200080108e2 */
[----:B------:R-:W-:Y:S01]  /*9b90*/  FFMA.FTZ R241, R149, UR12, -R226 ;  /* 0x0000000c95f17c23 */ /* 0x000fe200080108e2 */
[--C-:B------:R-:W-:Y:S01]  /*9ba0*/  FFMA.FTZ R242, R154, UR12, -R218.reuse ;  /* 0x0000000c9af27c23 */ /* 0x100fe200080108da */
[----:B------:R-:W-:Y:S01]  /*9bb0*/  MUFU.EX2 R209, R209 ;  /* 0x000000d100d17308 */ /* 0x000fe20000000800 */
[--C-:B------:R-:W-:Y:S01]  /*9bc0*/  FFMA.FTZ R243, R155, UR12, -R218.reuse ;  /* 0x0000000c9bf37c23 */ /* 0x100fe200080108da */
[--C-:B------:R-:W-:Y:S01]  /*9bd0*/  FFMA.FTZ R244, R150, UR12, -R218.reuse ;  /* 0x0000000c96f47c23 */ /* 0x100fe200080108da */
[----:B------:R-:W-:Y:S01]  /*9be0*/  FFMA.FTZ R245, R152, UR12, -R218 ;  /* 0x0000000c98f57c23 */ /* 0x000fe200080108da */
[----:B------:R-:W-:Y:S01]  /*9bf0*/  LDSM.16.MT88.4 R156, [R185+0xd000] ;  /* 0x00d00000b99c783b */ /* 0x000fe20000004200 */
[--C-:B------:R-:W-:Y:S01]  /*9c00*/  FFMA.FTZ R230, R230, UR12, -R226.reuse ;  /* 0x0000000ce6e67c23 */ /* 0x100fe200080108e2 */
[--C-:B------:R-:W-:Y:S01]  /*9c10*/  FFMA.FTZ R229, R229, UR12, -R226.reuse ;  /* 0x0000000ce5e57c23 */ /* 0x100fe200080108e2 */
[--C-:B------:R-:W-:Y:S01]  /*9c20*/  FFMA.FTZ R228, R228, UR12, -R226.reuse ;  /* 0x0000000ce4e47c23 */ /* 0x100fe200080108e2 */
[----:B------:R-:W3:Y:S01]  /*9c30*/  MUFU.EX2 R205, R205 ;  /* 0x000000cd00cd7308 */ /* 0x000ee20000000800 */
[----:B------:R-:W-:Y:S01]  /*9c40*/  LDSM.16.MT88.4 R148, [R184+0xd000] ;  /* 0x00d00000b894783b */ /* 0x000fe20000004200 */
[----:B------:R-:W-:Y:S01]  /*9c50*/  FFMA.FTZ R225, R225, UR12, -R226 ;  /* 0x0000000ce1e17c23 */ /* 0x000fe200080108e2 */
[--C-:B------:R-:W-:Y:S01]  /*9c60*/  FFMA.FTZ R223, R223, UR12, -R218.reuse ;  /* 0x0000000cdfdf7c23 */ /* 0x100fe200080108da */
[--C-:B------:R-:W-:Y:S01]  /*9c70*/  FFMA.FTZ R226, R219, UR12, -R218.reuse ;  /* 0x0000000cdbe27c23 */ /* 0x100fe200080108da */
[--C-:B------:R-:W-:Y:S01]  /*9c80*/  FFMA.FTZ R246, R217, UR12, -R218.reuse ;  /* 0x0000000cd9f67c23 */ /* 0x100fe200080108da */
[----:B------:R-:W-:-:S02]  /*9c90*/  FFMA.FTZ R247, R216, UR12, -R218 ;  /* 0x0000000cd8f77c23 */ /* 0x000fc400080108da */
[----:B------:R-:W-:Y:S08]  /*9ca0*/  MUFU.EX2 R133, R133 ;  /* 0x0000008500857308 */ /* 0x000ff00000000800 */
[----:B------:R-:W4:Y:S01]  /*9cb0*/  MUFU.EX2 R2, R2 ;  /* 0x0000000200027308 */ /* 0x000f220000000800 */
[----:B---3--:R-:W-:-:S07]  /*9cc0*/  F2FP.BF16.F32.PACK_AB R6, R205, R209 ;  /* 0x000000d1cd06723e */ /* 0x008fce00000010ff */
[----:B------:R-:W-:Y:S08]  /*9cd0*/  MUFU.EX2 R0, R0 ;  /* 0x0000000000007308 */ /* 0x000ff00000000800 */
[----:B------:R-:W3:Y:S01]  /*9ce0*/  MUFU.EX2 R132, R132 ;  /* 0x0000008400847308 */ /* 0x000ee20000000800 */
[----:B----4-:R-:W-:-:S07]  /*9cf0*/  F2FP.BF16.F32.PACK_AB R5, R2, R133 ;  /* 0x000000850205723e */ /* 0x010fce00000010ff */
[----:B------:R4:W5:Y:S08]  /*9d00*/  MUFU.EX2 R222, R4 ;  /* 0x0000000400de7308 */ /* 0x0009700000000800 */
[----:B------:R-:W1:Y:S01]  /*9d10*/  MUFU.EX2 R3, R3 ;  /* 0x0000000300037308 */ /* 0x000e620000000800 */
[----:B---3--:R-:W-:-:S07]  /*9d20*/  F2FP.BF16.F32.PACK_AB R7, R132, R0 ;  /* 0x000000008407723e */ /* 0x008fce00000010ff */
[----:B------:R-:W-:Y:S01]  /*9d30*/  MUFU.EX2 R227, R227 ;  /* 0x000000e300e37308 */ /* 0x000fe20000000800 */
[----:B----4-:R-:W-:Y:S01]  /*9d40*/  F2FP.BF16.F32.PACK_AB R4, R210, R215 ;  /* 0x000000d7d204723e */ /* 0x010fe200000010ff */
[-C--:B-----5:R-:W-:Y:S01]  /*9d50*/  FMUL.FTZ R20, R36, R222.reuse ;  /* 0x000000de24147220 */ /* 0x0a0fe20000410000 */
[-C--:B------:R-:W-:Y:S01]  /*9d60*/  FMUL.FTZ R21, R37, R222.reuse ;  /* 0x000000de25157220 */ /* 0x080fe20000410000 */
[-C--:B------:R-:W-:Y:S01]  /*9d70*/  FMUL.FTZ R40, R40, R222.reuse ;  /* 0x000000de28287220 */ /* 0x080fe20000410000 */
[-C--:B------:R-:W-:Y:S01]  /*9d80*/  FMUL.FTZ R41, R41, R222.reuse ;  /* 0x000000de29297220 */ /* 0x080fe20000410000 */
[-C--:B------:R-:W-:Y:S01]  /*9d90*/  FMUL.FTZ R28, R44, R222.reuse ;  /* 0x000000de2c1c7220 */ /* 0x080fe20000410000 */
[-C--:B------:R-:W-:Y:S01]  /*9da0*/  FMUL.FTZ R29, R45, R222.reuse ;  /* 0x000000de2d1d7220 */ /* 0x080fe20000410000 */
[-C--:B------:R-:W-:Y:S01]  /*9db0*/  FMUL.FTZ R48, R48, R222.reuse ;  /* 0x000000de30307220 */ /* 0x080fe20000410000 */
        /* <DEDUP_REMOVED lines=80> */
[----:B------:R-:W-:Y:S01]  /*a2c0*/  LDSM.16.MT88.4 R104, [R185+0xe800] ;  /* 0x00e80000b968783b */ /* 0x000fe20000004200 */
[C---:B--2---:R-:W-:Y:S01]  /*a2d0*/  HMMA.16816.F32.BF16 R84, R4.reuse, R124, R84 ;  /* 0x0000007c0454723c */ /* 0x044fe20000041854 */
[-C--:B------:R-:W-:Y:S01]  /*a2e0*/  FMUL.FTZ R81, R81, R222.reuse ;  /* 0x000000de51517220 */ /* 0x080fe20000410000 */
[-C--:B------:R-:W-:Y:S01]  /*a2f0*/  FMUL.FTZ R82, R82, R3.reuse ;  /* 0x0000000352527220 */ /* 0x080fe20000410000 */
[----:B------:R-:W2:Y:S01]  /*a300*/  LDSM.16.MT88.4 R128, [R186+0x10000] ;  /* 0x01000000ba80783b */ /* 0x000ea20000004200 */
[-C--:B------:R-:W-:Y:S01]  /*a310*/  FMUL.FTZ R83, R83, R3.reuse ;  /* 0x0000000353537220 */ /* 0x080fe20000410000 */
[----:B------:R-:W5:Y:S01]  /*a320*/  MUFU.EX2 R232, R232 ;  /* 0x000000e800e87308 */ /* 0x000f620000000800 */
[C---:B------:R-:W-:Y:S01]  /*a330*/  HMMA.16816.F32.BF16 R92, R4.reuse, R126, R92 ;  /* 0x0000007e045c723c */ /* 0x040fe2000004185c */
[----:B------:R-:W2:Y:S01]  /*a340*/  LDSM.16.MT88.4 R124, [R185+0xc800] ;  /* 0x00c80000b97c783b */ /* 0x000ea20000004200 */
[-C--:B------:R-:W-:Y:S01]  /*a350*/  FMUL.FTZ R88, R88, R222.reuse ;  /* 0x000000de58587220 */ /* 0x080fe20000410000 */
[-C--:B------:R-:W-:Y:S01]  /*a360*/  FMUL.FTZ R89, R89, R222.reuse ;  /* 0x000000de59597220 */ /* 0x080fe20000410000 */
[-C--:B------:R-:W-:Y:S01]  /*a370*/  FMUL.FTZ R90, R90, R3.reuse ;  /* 0x000000035a5a7220 */ /* 0x080fe20000410000 */
[----:B------:R-:W2:Y:S01]  /*a380*/  LDSM.16.MT88.4 R116, [R188+0xe800] ;  /* 0x00e80000bc74783b */ /* 0x000ea20000004200 */
[C---:B----4-:R-:W-:Y:S01]  /*a390*/  HMMA.16816.F32.BF16 R60, R4.reuse, R56, R60 ;  /* 0x00000038043c723c */ /* 0x050fe2000004183c */
[----:B------:R-:W-:Y:S01]  /*a3a0*/  MUFU.EX2 R231, R231 ;  /* 0x000000e700e77308 */ /* 0x000fe20000000800 */
[-C--:B------:R-:W-:Y:S01]  /*a3b0*/  FMUL.FTZ R91, R91, R3.reuse ;  /* 0x000000035b5b7220 */ /* 0x080fe20000410000 */
[-C--:B------:R-:W-:Y:S01]  /*a3c0*/  FMUL.FTZ R96, R96, R222.reuse ;  /* 0x000000de60607220 */ /* 0x080fe20000410000 */
[-C--:B------:R-:W-:Y:S01]  /*a3d0*/  FMUL.FTZ R97, R97, R222.reuse ;  /* 0x000000de61617220 */ /* 0x080fe20000410000 */
[-C--:B------:R-:W-:Y:S01]  /*a3e0*/  FMUL.FTZ R98, R98, R3.reuse ;  /* 0x0000000362627220 */ /* 0x080fe20000410000 */
[C---:B------:R-:W-:Y:S01]  /*a3f0*/  HMMA.16816.F32.BF16 R56, R4.reuse, R58, R80 ;  /* 0x0000003a0438723c */ /* 0x040fe20000041850 */
[-C--:B------:R-:W-:Y:S01]  /*a400*/  FMUL.FTZ R99, R99, R3.reuse ;  /* 0x0000000363637220 */ /* 0x080fe20000410000 */
[-C--:B------:R-:W-:Y:S01]  /*a410*/  FMUL.FTZ R112, R112, R222.reuse ;  /* 0x000000de70707220 */ /* 0x080fe20000410000 */
[----:B------:R-:W4:Y:S01]  /*a420*/  MUFU.EX2 R233, R233 ;  /* 0x000000e900e97308 */ /* 0x000f220000000800 */
[-C--:B------:R-:W-:Y:S01]  /*a430*/  FMUL.FTZ R113, R113, R222.reuse ;  /* 0x000000de71717220 */ /* 0x080fe20000410000 */
[-C--:B------:R-:W-:Y:S01]  /*a440*/  FMUL.FTZ R114, R114, R3.reuse ;  /* 0x0000000372727220 */ /* 0x080fe20000410000 */
[C---:B-1----:R-:W-:Y:S01]  /*a450*/  HMMA.16816.F32.BF16 R68, R4.reuse, R64, R68 ;  /* 0x000000400444723c */ /* 0x042fe20000041844 */
[-C--:B------:R-:W-:Y:S01]  /*a460*/  FMUL.FTZ R80, R100, R222.reuse ;  /* 0x000000de64507220 */ /* 0x080fe20000410000 */
[-C--:B------:R-:W-:Y:S01]  /*a470*/  FMUL.FTZ R81, R101, R222.reuse ;  /* 0x000000de65517220 */ /* 0x080fe20000410000 */
[-C--:B------:R-:W-:Y:S01]  /*a480*/  FMUL.FTZ R82, R102, R3.reuse ;  /* 0x0000000366527220 */ /* 0x080fe20000410000 */
[----:B------:R-:W-:Y:S01]  /*a490*/  FMUL.FTZ R83, R103, R3 ;  /* 0x0000000367537220 */ /* 0x000fe20000410000 */
[----:B------:R-:W-:Y:S01]  /*a4a0*/  MUFU.EX2 R234, R234 ;  /* 0x000000ea00ea7308 */ /* 0x000fe20000000800 */
[----:B-----5:R-:W-:Y:S01]  /*a4b0*/  F2FP.BF16.F32.PACK_AB R100, R232, R227 ;  /* 0x000000e3e864723e */ /* 0x020fe200000010ff */
[----:B------:R-:W-:Y:S01]  /*a4c0*/  HMMA.16816.F32.BF16 R64, R4, R66, R88 ;  /* 0x000000420440723c */ /* 0x000fe20000041858 */
[----:B------:R-:W-:Y:S01]  /*a4d0*/  FMUL.FTZ R115, R115, R3 ;  /* 0x0000000373737220 */ /* 0x000fe20000410000 */
[----:B------:R-:W-:-:S04]  /*a4e0*/  FFMA.FTZ R214, R214, R222, R215 ;  /* 0x000000ded6d67223 */ /* 0x000fc800000100d7 */
[----:B------:R-:W1:Y:S01]  /*a4f0*/  MUFU.EX2 R236, R236 ;  /* 0x000000ec00ec7308 */ /* 0x000e620000000800 */
[----:B----4-:R-:W-:Y:S01]  /*a500*/  F2FP.BF16.F32.PACK_AB R102, R233, R231 ;  /* 0x000000e7e966723e */ /* 0x010fe200000010ff */
[C---:B---3--:R-:W-:Y:S01]  /*a510*/  HMMA.16816.F32.BF16 R76, R4.reuse, R72, R76 ;  /* 0x00000048044c723c */ /* 0x048fe2000004184c */
[-C--:B------:R-:W-:Y:S01]  /*a520*/  FMUL.FTZ R88, R120, R222.reuse ;  /* 0x000000de78587220 */ /* 0x080fe20000410000 */
[----:B------:R-:W-:Y:S01]  /*a530*/  FMUL.FTZ R89, R121, R222 ;  /* 0x000000de79597220 */ /* 0x000fe20000410000 */
[-C--:B------:R-:W-:Y:S01]  /*a540*/  FMUL.FTZ R90, R122, R3.reuse ;  /* 0x000000037a5a7220 */ /* 0x080fe20000410000 */
[----:B------:R-:W-:Y:S01]  /*a550*/  FMUL.FTZ R91, R123, R3 ;  /* 0x000000037b5b7220 */ /* 0x000fe20000410000 */
[----:B------:R-:W-:Y:S01]  /*a560*/  FADD.FTZ R214, R210, R214 ;  /* 0x000000d6d2d67221 */ /* 0x000fe20000010000 */
[----:B------:R-:W-:Y:S01]  /*a570*/  MUFU.EX2 R235, R235 ;  /* 0x000000eb00eb7308 */ /* 0x000fe20000000800 */
[----:B------:R-:W-:Y:S01]  /*a580*/  HMMA.16816.F32.BF16 R72, R4, R74, R96 ;  /* 0x0000004a0448723c */ /* 0x000fe20000041860 */
[----:B------:R-:W-:Y:S01]  /*a590*/  LDSM.16.MT88.4 R120, [R184+0xc800] ;  /* 0x00c80000b878783b */ /* 0x000fe20000004200 */
[----:B------:R-:W-:-:S04]  /*a5a0*/  FADD.FTZ R214, R209, R214 ;  /* 0x000000d6d1d67221 */ /* 0x000fc80000010000 */
[C---:B--2---:R-:W-:Y:S01]  /*a5b0*/  HMMA.16816.F32.BF16 R80, R4.reuse, R128, R80 ;  /* 0x000000800450723c */ /* 0x044fe20000041850 */
[----:B------:R-:W2:Y:S01]  /*a5c0*/  MUFU.EX2 R237, R237 ;  /* 0x000000ed00ed7308 */ /* 0x000ea20000000800 */
[----:B-1----:R-:W-:Y:S01]  /*a5d0*/  F2FP.BF16.F32.PACK_AB R101, R236, R234 ;  /* 0x000000eaec65723e */ /* 0x002fe200000010ff */
[-C--:B------:R-:W-:Y:S01]  /*a5e0*/  FMUL.FTZ R96, R108, R222.reuse ;  /* 0x000000de6c607220 */ /* 0x080fe20000410000 */
[----:B------:R-:W-:Y:S01]  /*a5f0*/  FMUL.FTZ R97, R109, R222 ;  /* 0x000000de6d617220 */ /* 0x000fe20000410000 */
[-C--:B------:R-:W-:Y:S01]  /*a600*/  FMUL.FTZ R98, R110, R3.reuse ;  /* 0x000000036e627220 */ /* 0x080fe20000410000 */
[-C--:B------:R-:W-:Y:S01]  /*a610*/  FMUL.FTZ R99, R111, R3.reuse ;  /* 0x000000036f637220 */ /* 0x080fe20000410000 */
[C---:B------:R-:W-:Y:S01]  /*a620*/  HMMA.16816.F32.BF16 R88, R4.reuse, R130, R88 ;  /* 0x000000820458723c */ /* 0x040fe20000041858 */
[----:B------:R-:W1:Y:S01]  /*a630*/  LDSM.16.MT88.4 R128, [R186+0xc800] ;  /* 0x00c80000ba80783b */ /* 0x000e620000004200 */
[----:B------:R-:W3:Y:S01]  /*a640*/  MUFU.EX2 R238, R238 ;  /* 0x000000ee00ee7308 */ /* 0x000ee20000000800 */
[----:B------:R-:W-:Y:S01]  /*a650*/  FFMA.FTZ R3, R213, R3, R133 ;  /* 0x00000003d5037223 */ /* 0x000fe20000010085 */
[----:B------:R-:W-:Y:S01]  /*a660*/  FADD.FTZ R214, R205, R214 ;  /* 0x000000d6cdd67221 */ /* 0x000fe20000010000 */
[----:B------:R-:W-:Y:S01]  /*a670*/  LDSM.16.MT88.4 R108, [R186+0xe800] ;  /* 0x00e80000ba6c783b */ /* 0x000fe20000004200 */
[----:B------:R-:W-:Y:S01]  /*a680*/  HMMA.16816.F32.BF16 R96, R4, R140, R96 ;  /* 0x0000008c0460723c */ /* 0x000fe20000041860 */
[----:B------:R-:W-:Y:S01]  /*a690*/  FADD.FTZ R3, R2, R3 ;  /* 0x0000000302037221 */ /* 0x000fe20000010000 */
[----:B------:R-:W-:-:S02]  /*a6a0*/  FADD.FTZ R214, R227, R214 ;  /* 0x000000d6e3d67221 */ /* 0x000fc40000010000 */
[----:B------:R-:W-:Y:S01]  /*a6b0*/  MUFU.EX2 R239, R239 ;  /* 0x000000ef00ef7308 */ /* 0x000fe20000000800 */
[----:B--2---:R-:W-:Y:S01]  /*a6c0*/  F2FP.BF16.F32.PACK_AB R103, R237, R235 ;  /* 0x000000ebed67723e */ /* 0x004fe200000010ff */
[----:B------:R-:W-:Y:S01]  /*a6d0*/  HMMA.16816.F32.BF16 R4, R4, R142, R112 ;  /* 0x0000008e0404723c */ /* 0x000fe20000041870 */
[----:B------:R-:W-:Y:S01]  /*a6e0*/  LDSM.16.MT88.4 R112, [R184+0xe800] ;  /* 0x00e80000b870783b */ /* 0x000fe20000004200 */
[----:B------:R-:W-:Y:S01]  /*a6f0*/  FADD.FTZ R3, R0, R3 ;  /* 0x0000000300037221 */ /* 0x000fe20000010000 */
[----:B------:R-:W-:Y:S02]  /*a700*/  FADD.FTZ R232, R232, R214 ;  /* 0x000000d6e8e87221 */ /* 0x000fe40000010000 */
[----:B------:R-:W-:Y:S01]  /*a710*/  LDSM.16.MT88.4 R140, [R188+0xf000] ;  /* 0x00f00000bc8c783b */ /* 0x000fe20000004200 */
[----:B------:R-:W-:Y:S01]  /*a720*/  HMMA.16816.F32.BF16 R60, R100, R104, R60 ;  /* 0x00000068643c723c */ /* 0x000fe2000004183c */
[----:B------:R-:W-:Y:S01]  /*a730*/  MUFU.EX2 R240, R240 ;  /* 0x000000f000f07308 */ /* 0x000fe20000000800 */
[----:B------:R-:W-:Y:S01]  /*a740*/  FADD.FTZ R3, R132, R3 ;  /* 0x0000000384037221 */ /* 0x000fe20000010000 */
[----:B------:R-:W-:Y:S01]  /*a750*/  FADD.FTZ R232, R231, R232 ;  /* 0x000000e8e7e87221 */ /* 0x000fe20000010000 */
[----:B------:R-:W-:-:S02]  /*a760*/  MOV R132, R221 ;  /* 0x000000dd00847202 */ /* 0x000fc40000000f00 */
[C---:B------:R-:W-:Y:S01]  /*a770*/  HMMA.16816.F32.BF16 R56, R100.reuse, R106, R56 ;  /* 0x0000006a6438723c */ /* 0x040fe20000041838 */
[----:B------:R-:W2:Y:S01]  /*a780*/  LDSM.16.MT88.4 R104, [R185+0x10800] ;  /* 0x01080000b968783b */ /* 0x000ea20000004200 */
[----:B------:R-:W-:Y:S01]  /*a790*/  FADD.FTZ R3, R234, R3 ;  /* 0x00000003ea037221 */ /* 0x000fe20000010000 */
[----:B------:R-:W-:Y:S01]  /*a7a0*/  MUFU.EX2 R241, R241 ;  /* 0x000000f100f17308 */ /* 0x000fe20000000800 */
[----:B------:R-:W-:Y:S02]  /*a7b0*/  FADD.FTZ R233, R233, R232 ;  /* 0x000000e8e9e97221 */ /* 0x000fe40000010000 */
[C---:B------:R-:W-:Y:S01]  /*a7c0*/  HMMA.16816.F32.BF16 R28, R100.reuse, R124, R28 ;  /* 0x0000007c641c723c */ /* 0x040fe2000004181c */
[----:B------:R-:W-:Y:S01]  /*a7d0*/  FADD.FTZ R236, R236, R3 ;  /* 0x00000003ecec7221 */ /* 0x000fe20000010000 */
[----:B---3--:R-:W-:Y:S01]  /*a7e0*/  FADD.FTZ R233, R238, R233 ;  /* 0x000000e9eee97221 */ /* 0x008fe20000010000 */
[----:B------:R-:W-:Y:S02]  /*a7f0*/  MOV R3, R220 ;  /* 0x000000dc00037202 */ /* 0x000fe40000000f00 */
[----:B------:R-:W3:Y:S01]  /*a800*/  MUFU.EX2 R242, R242 ;  /* 0x000000f200f27308 */ /* 0x000ee20000000800 */
[----:B------:R-:W-:Y:S01]  /*a810*/  HMMA.16816.F32.BF16 R24, R100, R126, R24 ;  /* 0x0000007e6418723c */ /* 0x000fe20000041818 */
[----:B------:R-:W4:Y:S01]  /*a820*/  LDSM.16.MT88.4 R124, [R188+0xd000] ;  /* 0x00d00000bc7c783b */ /* 0x000f220000004200 */
[----:B------:R-:W-:-:S04]  /*a830*/  FADD.FTZ R236, R235, R236 ;  /* 0x000000ecebec7221 */ /* 0x000fc80000010000 */
[----:B------:R-:W-:Y:S01]  /*a840*/  HMMA.16816.F32.BF16 R12, R100, R136, R12 ;  /* 0x00000088640c723c */ /* 0x000fe2000004180c */
[----:B------:R-:W5:Y:S01]  /*a850*/  MUFU.EX2 R243, R243 ;  /* 0x000000f300f37308 */ /* 0x000f620000000800 */
[----:B------:R-:W-:-:S04]  /*a860*/  FADD.FTZ R237, R237, R236 ;  /* 0x000000eceded7221 */ /* 0x000fc80000010000 */
[C---:B------:R-:W-:Y:S03]  /*a870*/  HMMA.16816.F32.BF16 R44, R100.reuse, R116, R44 ;  /* 0x00000074642c723c */ /* 0x040fe6000004182c */
[----:B------:R-:W-:Y:S01]  /*a880*/  MUFU.EX2 R244, R244 ;  /* 0x000000f400f47308 */ /* 0x000fe20000000800 */
[----:B---3--:R-:W-:Y:S02]  /*a890*/  FADD.FTZ R237, R242, R237 ;  /* 0x000000edf2ed7221 */ /* 0x008fe40000010000 */
[C---:B------:R-:W-:Y:S01]  /*a8a0*/  HMMA.16816.F32.BF16 R40, R100.reuse, R118, R40 ;  /* 0x000000766428723c */ /* 0x040fe20000041828 */
[----:B------:R-:W3:Y:S04]  /*a8b0*/  LDSM.16.MT88.4 R116, [R188+0x10800] ;  /* 0x01080000bc74783b */ /* 0x000ee80000004200 */
[----:B------:R-:W4:Y:S01]  /*a8c0*/  MUFU.EX2 R245, R245 ;  /* 0x000000f500f57308 */ /* 0x000f220000000800 */
[C---:B-1----:R-:W-:Y:S06]  /*a8d0*/  HMMA.16816.F32.BF16 R20, R100.reuse, R128, R20 ;  /* 0x000000806414723c */ /* 0x042fec0000041814 */
[C---:B--2---:R-:W-:Y:S01]  /*a8e0*/  HMMA.16816.F32.BF16 R84, R100.reuse, R104, R84 ;  /* 0x000000686454723c */ /* 0x044fe20000041854 */
[----:B------:R-:W1:Y:S05]  /*a8f0*/  MUFU.EX2 R230, R230 ;  /* 0x000000e600e67308 */ /* 0x000e6a0000000800 */
[C---:B------:R-:W-:Y:S01]  /*a900*/  HMMA.16816.F32.BF16 R92, R100.reuse, R106, R92 ;  /* 0x0000006a645c723c */ /* 0x040fe2000004185c */
[C---:B------:R-:W-:Y:S01]  /*a910*/  F2FP.BF16.F32.PACK_AB R104, R239.reuse, R238 ;  /* 0x000000eeef68723e */ /* 0x040fe200000010ff */
[----:B------:R-:W-:Y:S01]  /*a920*/  FADD.FTZ R239, R239, R233 ;  /* 0x000000e9efef7221 */ /* 0x000fe20000010000 */
[C---:B-----5:R-:W-:Y:S01]  /*a930*/  F2FP.BF16.F32.PACK_AB R105, R243.reuse, R242 ;  /* 0x000000f2f369723e */ /* 0x060fe200000010ff */
[----:B------:R-:W2:Y:S01]  /*a940*/  MUFU.EX2 R229, R229 ;  /* 0x000000e500e57308 */ /* 0x000ea20000000800 */
[----:B------:R-:W-:Y:S01]  /*a950*/  FADD.FTZ R243, R243, R237 ;  /* 0x000000edf3f37221 */ /* 0x000fe20000010000 */
[----:B------:R-:W-:Y:S01]  /*a960*/  HMMA.16816.F32.BF16 R16, R100, R130, R16 ;  /* 0x000000826410723c */ /* 0x000fe20000041810 */
[----:B------:R-:W-:Y:S01]  /*a970*/  F2FP.BF16.F32.PACK_AB R106, R241, R240 ;  /* 0x000000f0f16a723e */ /* 0x000fe200000010ff */
[----:B------:R-:W-:Y:S01]  /*a980*/  FADD.FTZ R239, R240, R239 ;  /* 0x000000eff0ef7221 */ /* 0x000fe20000010000 */
[----:B----4-:R-:W-:Y:S01]  /*a990*/  F2FP.BF16.F32.PACK_AB R107, R245, R244 ;  /* 0x000000f4f56b723e */ /* 0x010fe200000010ff */
[----:B------:R-:W-:-:S02]  /*a9a0*/  FADD.FTZ R243, R244, R243 ;  /* 0x000000f3f4f37221 */ /* 0x000fc40000010000 */
[----:B------:R-:W-:Y:S01]  /*a9b0*/  HMMA.16816.F32.BF16 R52, R100, R108, R52 ;  /* 0x0000006c6434723c */ /* 0x000fe20000041834 */
[----:B------:R-:W4:Y:S01]  /*a9c0*/  MUFU.EX2 R228, R228 ;  /* 0x000000e400e47308 */ /* 0x000f220000000800 */
[----:B------:R-:W-:Y:S01]  /*a9d0*/  FADD.FTZ R241, R241, R239 ;  /* 0x000000eff1f17221 */ /* 0x000fe20000010000 */
[----:B------:R-:W-:-:S03]  /*a9e0*/  FADD.FTZ R245, R245, R243 ;  /* 0x000000f3f5f57221 */ /* 0x000fc60000010000 */
[----:B------:R-:W-:Y:S01]  /*a9f0*/  HMMA.16816.F32.BF16 R48, R100, R110, R48 ;  /* 0x0000006e6430723c */ /* 0x000fe20000041830 */
[----:B------:R-:W5:Y:S01]  /*aa00*/  LDSM.16.MT88.4 R108, [R186+0x10800] ;  /* 0x01080000ba6c783b */ /* 0x000f620000004200 */
[----:B-1----:R-:W-:Y:S01]  /*aa10*/  FADD.FTZ R241, R230, R241 ;  /* 0x000000f1e6f17221 */ /* 0x002fe20000010000 */
[----:B------:R-:W1:Y:S01]  /*aa20*/  MUFU.EX2 R225, R225 ;  /* 0x000000e100e17308 */ /* 0x000e620000000800 */
[C---:B--2---:R-:W-:Y:S02]  /*aa30*/  F2FP.BF16.F32.PACK_AB R216, R229.reuse, R230 ;  /* 0x000000e6e5d8723e */ /* 0x044fe400000010ff */
[----:B------:R-:W-:Y:S01]  /*aa40*/  HMMA.16816.F32.BF16 R128, R104, R124, R12 ;  /* 0x0000007c6880723c */ /* 0x000fe2000004180c */
[----:B------:R-:W2:Y:S01]  /*aa50*/  LDSM.16.MT88.4 R12, [R188+0x11000] ;  /* 0x01100000bc0c783b */ /* 0x000ea20000004200 */
[----:B------:R-:W-:-:S03]  /*aa60*/  FADD.FTZ R241, R229, R241 ;  /* 0x000000f1e5f17221 */ /* 0x000fc60000010000 */
[----:B------:R-:W3:Y:S01]  /*aa70*/  MUFU.EX2 R223, R223 ;  /* 0x000000df00df7308 */ /* 0x000ee20000000800 */
[----:B------:R-:W-:Y:S01]  /*aa80*/  HMMA.16816.F32.BF16 R36, R100, R120, R36 ;  /* 0x000000786424723c */ /* 0x000fe20000041824 */
[----:B----4-:R-:W-:-:S05]  /*aa90*/  FADD.FTZ R241, R228, R241 ;  /* 0x000000f1e4f17221 */ /* 0x010fca0000010000 */
[C---:B------:R-:W-:Y:S01]  /*aaa0*/  HMMA.16816.F32.BF16 R32, R100.reuse, R122, R32 ;  /* 0x0000007a6420723c */ /* 0x040fe20000041820 */
[----:B------:R-:W4:Y:S01]  /*aab0*/  LDSM.16.MT88.4 R120, [R184+0x10800] ;  /* 0x01080000b878783b */ /* 0x000f220000004200 */
[----:B------:R-:W5:Y:S01]  /*aac0*/  MUFU.EX2 R226, R226 ;  /* 0x000000e200e27308 */ /* 0x000f620000000800 */
[C---:B-1----:R-:W-:Y:S01]  /*aad0*/  F2FP.BF16.F32.PACK_AB R218, R225.reuse, R228 ;  /* 0x000000e4e1da723e */ /* 0x042fe200000010ff */
[----:B------:R-:W-:Y:S02]  /*aae0*/  FADD.FTZ R214, R225, R241 ;  /* 0x000000f1e1d67221 */ /* 0x000fe40000010000 */
[C---:B------:R-:W-:Y:S04]  /*aaf0*/  HMMA.16816.F32.BF16 R68, R100.reuse, R112, R68 ;  /* 0x000000706444723c */ /* 0x040fe80000041844 */
[----:B------:R-:W1:Y:S01]  /*ab00*/  MUFU.EX2 R246, R246 ;  /* 0x000000f600f67308 */ /* 0x000e620000000800 */
[----:B---3--:R-:W-:Y:S01]  /*ab10*/  FADD.FTZ R245, R223, R245 ;  /* 0x000000f5dff57221 */ /* 0x008fe20000010000 */
[C---:B------:R-:W-:Y:S01]  /*ab20*/  HMMA.16816.F32.BF16 R64, R100.reuse, R114, R64 ;  /* 0x000000726440723c */ /* 0x040fe20000041840 */
[----:B------:R-:W3:Y:S05]  /*ab30*/  LDSM.16.MT88.4 R112, [R186+0xf000] ;  /* 0x00f00000ba70783b */ /* 0x000eea0000004200 */
[----:B------:R-:W-:Y:S01]  /*ab40*/  HMMA.16816.F32.BF16 R76, R100, R116, R76 ;  /* 0x00000074644c723c */ /* 0x000fe2000004184c */
[----:B------:R-:W2:Y:S01]  /*ab50*/  MUFU.EX2 R247, R247 ;  /* 0x000000f700f77308 */ /* 0x000ea20000000800 */
[C---:B-----5:R-:W-:Y:S01]  /*ab60*/  F2FP.BF16.F32.PACK_AB R217, R226.reuse, R223 ;  /* 0x000000dfe2d9723e */ /* 0x060fe200000010ff */
[----:B------:R-:W-:-:S03]  /*ab70*/  FADD.FTZ R245, R226, R245 ;  /* 0x000000f5e2f57221 */ /* 0x000fc60000010000 */
[----:B------:R-:W-:Y:S01]  /*ab80*/  HMMA.16816.F32.BF16 R72, R100, R118, R72 ;  /* 0x000000766448723c */ /* 0x000fe20000041848 */
[----:B------:R-:W-:Y:S01]  /*ab90*/  LDSM.16.MT88.4 R116, [R184+0xf000] ;  /* 0x00f00000b874783b */ /* 0x000fe20000004200 */
[----:B-1----:R-:W-:-:S04]  /*aba0*/  FADD.FTZ R245, R246, R245 ;  /* 0x000000f5f6f57221 */ /* 0x002fc80000010000 */
[C---:B------:R-:W-:Y:S06]  /*abb0*/  HMMA.16816.F32.BF16 R168, R104.reuse, R164, R20 ;  /* 0x000000a468a8723c */ /* 0x040fec0000041814 */
[----:B------:R-:W-:Y:S01]  /*abc0*/  HMMA.16816.F32.BF16 R164, R104, R166, R16 ;  /* 0x000000a668a4723c */ /* 0x000fe20000041810 */
[C---:B--2---:R-:W-:Y:S01]  /*abd0*/  F2FP.BF16.F32.PACK_AB R219, R247.reuse, R246 ;  /* 0x000000f6f7db723e */ /* 0x044fe200000010ff */
[----:B------:R-:W-:-:S04]  /*abe0*/  FADD.FTZ R213, R247, R245 ;  /* 0x000000f5f7d57221 */ /* 0x000fc80000010000 */
[C---:B------:R-:W-:Y:S06]  /*abf0*/  HMMA.16816.F32.BF16 R8, R100.reuse, R138, R8 ;  /* 0x0000008a6408723c */ /* 0x040fec0000041808 */
[C---:B------:R-:W-:Y:S06]  /*ac00*/  HMMA.16816.F32.BF16 R80, R100.reuse, R108, R80 ;  /* 0x0000006c6450723c */ /* 0x040fec0000041850 */
[----:B------:R-:W-:Y:S01]  /*ac10*/  HMMA.16816.F32.BF16 R88, R100, R110, R88 ;  /* 0x0000006e6458723c */ /* 0x000fe20000041858 */
[----:B------:R-:W1:Y:S05]  /*ac20*/  LDSM.16.MT88.4 R108, [R185+0xf000] ;  /* 0x00f00000b96c783b */ /* 0x000e6a0000004200 */
[----:B------:R-:W-:Y:S06]  /*ac30*/  HMMA.16816.F32.BF16 R16, R104, R12, R76 ;  /* 0x0000000c6810723c */ /* 0x000fec000004184c */
[C---:B----4-:R-:W-:Y:S06]  /*ac40*/  HMMA.16816.F32.BF16 R96, R100.reuse, R120, R96 ;  /* 0x000000786460723c */ /* 0x050fec0000041860 */
[----:B------:R-:W-:Y:S01]  /*ac50*/  HMMA.16816.F32.BF16 R4, R100, R122, R4 ;  /* 0x0000007a6404723c */ /* 0x000fe20000041804 */
[----:B------:R-:W2:Y:S05]  /*ac60*/  LDSM.16.MT88.4 R120, [R186+0x11000] ;  /* 0x01100000ba78783b */ /* 0x000eaa0000004200 */
[C---:B------:R-:W-:Y:S01]  /*ac70*/  HMMA.16816.F32.BF16 R144, R104.reuse, R140, R44 ;  /* 0x0000008c6890723c */ /* 0x040fe2000004182c */
[----:B------:R-:W4:Y:S05]  /*ac80*/  LDSM.16.MT88.4 R44, [R184+0x11000] ;  /* 0x01100000b82c783b */ /* 0x000f2a0000004200 */
[C---:B---3--:R-:W-:Y:S01]  /*ac90*/  HMMA.16816.F32.BF16 R136, R104.reuse, R112, R52 ;  /* 0x000000706888723c */ /* 0x048fe20000041834 */
[----:B------:R-:W-:Y:S05]  /*aca0*/  LDSM.16.MT88.4 R52, [R185+0x11000] ;  /* 0x01100000b934783b */ /* 0x000fea0000004200 */
[C---:B------:R-:W-:Y:S01]  /*acb0*/  HMMA.16816.F32.BF16 R12, R104.reuse, R14, R72 ;  /* 0x0000000e680c723c */ /* 0x040fe20000041848 */
[----:B------:R-:W3:Y:S05]  /*acc0*/  LDSM.16.MT88.4 R72, [R186+0xf800] ;  /* 0x00f80000ba48783b */ /* 0x000eea0000004200 */
[C---:B------:R-:W-:Y:S01]  /*acd0*/  HMMA.16816.F32.BF16 R112, R104.reuse, R114, R48 ;  /* 0x000000726870723c */ /* 0x040fe20000041830 */
[----:B------:R-:W5:Y:S05]  /*ace0*/  LDSM.16.MT88.4 R48, [R185+0xd800] ;  /* 0x00d80000b930783b */ /* 0x000f6a0000004200 */
[C---:B------:R-:W-:Y:S06]  /*acf0*/  HMMA.16816.F32.BF16 R160, R104.reuse, R156, R28 ;  /* 0x0000009c68a0723c */ /* 0x040fec000004181c */
[C---:B------:R-:W-:Y:S06]  /*ad00*/  HMMA.16816.F32.BF16 R156, R104.reuse, R158, R24 ;  /* 0x0000009e689c723c */ /* 0x040fec0000041818 */
[C---:B------:R-:W-:Y:S01]  /*ad10*/  HMMA.16816.F32.BF16 R152, R104.reuse, R148, R36 ;  /* 0x000000946898723c */ /* 0x040fe20000041824 */
[----:B------:R-:W5:Y:S05]  /*ad20*/  LDSM.16.MT88.4 R36, [R188+0xd800] ;  /* 0x00d80000bc24783b */ /* 0x000f6a0000004200 */
[C---:B------:R-:W-:Y:S06]  /*ad30*/  HMMA.16816.F32.BF16 R148, R104.reuse, R150, R32 ;  /* 0x000000966894723c */ /* 0x040fec0000041820 */
[C---:B-1----:R-:W-:Y:S06]  /*ad40*/  HMMA.16816.F32.BF16 R32, R104.reuse, R108, R60 ;  /* 0x0000006c6820723c */ /* 0x042fec000004183c */
[C---:B------:R-:W-:Y:S01]  /*ad50*/  HMMA.16816.F32.BF16 R28, R104.reuse, R110, R56 ;  /* 0x0000006e681c723c */ /* 0x040fe20000041838 */
[----:B------:R-:W-:Y:S05]  /*ad60*/  LDSM.16.MT88.4 R56, [R184+0xd800] ;  /* 0x00d80000b838783b */ /* 0x000fea0000004200 */
[C---:B------:R-:W-:Y:S06]  /*ad70*/  HMMA.16816.F32.BF16 R24, R104.reuse, R116, R68 ;  /* 0x000000746818723c */ /* 0x040fec0000041844 */
[C---:B------:R-:W-:Y:S06]  /*ad80*/  HMMA.16816.F32.BF16 R124, R104.reuse, R126, R8 ;  /* 0x0000007e687c723c */ /* 0x040fec0000041808 */
[C---:B------:R-:W-:Y:S01]  /*ad90*/  HMMA.16816.F32.BF16 R20, R104.reuse, R118, R64 ;  /* 0x000000766814723c */ /* 0x040fe20000041840 */
[----:B------:R-:W-:Y:S05]  /*ada0*/  LDSM.16.MT88.4 R64, [R188+0xf800] ;  /* 0x00f80000bc40783b */ /* 0x000fea0000004200 */
[C---:B--2---:R-:W-:Y:S01]  /*adb0*/  HMMA.16816.F32.BF16 R100, R104.reuse, R120, R80 ;  /* 0x000000786864723c */ /* 0x044fe20000041850 */
[----:B------:R-:W-:Y:S05]  /*adc0*/  LDSM.16.MT88.4 R80, [R185+0xf800] ;  /* 0x00f80000b950783b */ /* 0x000fea0000004200 */
[C---:B----4-:R-:W-:Y:S01]  /*add0*/  HMMA.16816.F32.BF16 R108, R104.reuse, R44, R96 ;  /* 0x0000002c686c723c */ /* 0x050fe20000041860 */
[----:B------:R-:W-:Y:S05]  /*ade0*/  LDSM.16.MT88.4 R96, [R188+0x11800] ;  /* 0x01180000bc60783b */ /* 0x000fea0000004200 */
[----:B------:R-:W-:Y:S06]  /*adf0*/  HMMA.16816.F32.BF16 R4, R104, R46, R4 ;  /* 0x0000002e6804723c */ /* 0x000fec0000041804 */
[----:B---3--:R-:W-:Y:S06]  /*ae00*/  HMMA.16816.F32.BF16 R68, R216, R72, R136 ;  /* 0x00000048d844723c */ /* 0x008fec0000041888 */
[C---:B------:R-:W-:Y:S01]  /*ae10*/  HMMA.16816.F32.BF16 R140, R104.reuse, R142, R40 ;  /* 0x0000008e688c723c */ /* 0x040fe20000041828 */
[----:B------:R-:W1:Y:S05]  /*ae20*/  LDSM.16.MT88.4 R40, [R186+0xd800] ;  /* 0x00d80000ba28783b */ /* 0x000e6a0000004200 */
[C---:B------:R-:W-:Y:S01]  /*ae30*/  HMMA.16816.F32.BF16 R120, R104.reuse, R122, R88 ;  /* 0x0000007a6878723c */ /* 0x040fe20000041858 */
[----:B------:R-:W2:Y:S05]  /*ae40*/  LDSM.16.MT88.4 R88, [R184+0xf800] ;  /* 0x00f80000b858783b */ /* 0x000eaa0000004200 */
[C---:B------:R-:W-:Y:S06]  /*ae50*/  HMMA.16816.F32.BF16 R8, R104.reuse, R52, R84 ;  /* 0x000000346808723c */ /* 0x040fec0000041854 */
[----:B------:R-:W-:Y:S01]  /*ae60*/  HMMA.16816.F32.BF16 R116, R104, R54, R92 ;  /* 0x000000366874723c */ /* 0x000fe2000004185c */
[----:B------:R-:W3:Y:S05]  /*ae70*/  LDSM.16.MT88.4 R104, [R186+0x11800] ;  /* 0x01180000ba68783b */ /* 0x000eea0000004200 */
[C---:B-----5:R-:W-:Y:S06]  /*ae80*/  HMMA.16816.F32.BF16 R44, R216.reuse, R48, R160 ;  /* 0x00000030d82c723c */ /* 0x060fec00000418a0 */
[C---:B------:R-:W-:Y:S01]  /*ae90*/  HMMA.16816.F32.BF16 R72, R216.reuse, R74, R112 ;  /* 0x0000004ad848723c */ /* 0x040fe20000041870 */
[----:B------:R-:W4:Y:S05]  /*aea0*/  LDSM.16.MT88.4 R112, [R184+0x11800] ;  /* 0x01180000b870783b */ /* 0x000f2a0000004200 */
[C---:B------:R-:W-:Y:S01]  /*aeb0*/  HMMA.16816.F32.BF16 R48, R216.reuse, R50, R156 ;  /* 0x00000032d830723c */ /* 0x040fe2000004189c */
[----:B------:R-:W5:Y:S05]  /*aec0*/  LDSM.16.MT88.4 R156, [R185+0x11800] ;  /* 0x01180000b99c783b */ /* 0x000f6a0000004200 */
[C---:B------:R-:W-:Y:S06]  /*aed0*/  HMMA.16816.F32.BF16 R128, R216.reuse, R36, R128 ;  /* 0x00000024d880723c */ /* 0x040fec0000041880 */
[C---:B------:R-:W-:Y:S06]  /*aee0*/  HMMA.16816.F32.BF16 R124, R216.reuse, R38, R124 ;  /* 0x00000026d87c723c */ /* 0x040fec000004187c */
[C---:B-1----:R-:W-:Y:S06]  /*aef0*/  HMMA.16816.F32.BF16 R36, R216.reuse, R40, R168 ;  /* 0x00000028d824723c */ /* 0x042fec00000418a8 */
[C---:B------:R-:W-:Y:S06]  /*af00*/  HMMA.16816.F32.BF16 R52, R216.reuse, R56, R152 ;  /* 0x00000038d834723c */ /* 0x040fec0000041898 */
        /* <DEDUP_REMOVED lines=13> */
[C---:B-----5:R-:W-:Y:S06]  /*afe0*/  HMMA.16816.F32.BF16 R104, R216.reuse, R156, R8 ;  /* 0x0000009cd868723c */ /* 0x060fec0000041808 */
[C---:B------:R-:W-:Y:S06]  /*aff0*/  HMMA.16816.F32.BF16 R116, R216.reuse, R158, R116 ;  /* 0x0000009ed874723c */ /* 0x040fec0000041874 */
[----:B------:R-:W-:-:S15]  /*b000*/  HMMA.16816.F32.BF16 R112, R216, R114, R4 ;  /* 0x00000072d870723c */ /* 0x000fde0000041804 */
[----:B------:R-:W-:-:S09]  /*b010*/  NOP ;  /* 0x0000000000007918 */ /* 0x000fd20000000000 */
.L_x_1458:
[----:B------:R-:W-:Y:S05]  /*b020*/  @!P6 BRA `(.L_x_1466) ;  /* 0x000000380004e947 */ /* 0x000fea0003800000 */
[----:B------:R-:W-:Y:S01]  /*b030*/  IMAD.U32 R210, R224, -0x40, RZ ;  /* 0xffffffc0e0d27824 */ /* 0x000fe200078e00ff */
[----:B------:R-:W-:Y:S01]  /*b040*/  MOV R0, R3 ;  /* 0x0000000300007202 */ /* 0x000fe20000000f00 */
[----:B------:R-:W-:Y:S01]  /*b050*/  IMAD.U32 R208, R208, -0x40, RZ ;  /* 0xffffffc0d0d07824 */ /* 0x000fe200078e00ff */
[----:B------:R-:W-:Y:S01]  /*b060*/  ULDC UR5, c[0x0][0x2d0] ;  /* 0x0000b40000057ab9 */ /* 0x000fe20000000800 */
[----:B------:R-:W-:Y:S01]  /*b070*/  IMAD.MOV.U32 R2, RZ, RZ, R132 ;  /* 0x000000ffff027224 */ /* 0x000fe200078e0084 */
[----:B------:R-:W-:Y:S01]  /*b080*/  SHF.R.S32.HI R209, RZ, 0x1f, R210 ;  /* 0x0000001fffd17819 */ /* 0x000fe200000114d2 */
[----:B------:R-:W-:Y:S01]  /*b090*/  ULDC UR4, c[0x0][0x2ec] ;  /* 0x0000bb0000047ab9 */ /* 0x000fe20000000800 */
[----:B------:R-:W-:-:S07]  /*b0a0*/  SHF.R.S32.HI R205, RZ, 0x1f, R208 ;  /* 0x0000001fffcd7819 */ /* 0x000fce00000114d0 */
.L_x_1470:
[----:B------:R-:W-:Y:S01]  /*b0b0*/  ISETP.GE.AND P5, PT, R203, UR5, PT ;  /* 0x00000005cb007c0c */ /* 0x000fe2000bfa6270 */
[----:B------:R-:W-:Y:S04]  /*b0c0*/  DEPBAR.LE SB0, 0x0 ;  /* 0x000080000000791a */ /* 0x000fe80000000000 */
[----:B------:R-:W-:Y:S01]  /*b0d0*/  BAR.SYNC.DEFER_BLOCKING 0x0 ;  /* 0x0000000000007b1d */ /* 0x000fe20000010000 */
[----:B------:R-:W-:Y:S01]  /*b0e0*/  IADD3 R201, R201, -0x1, RZ ;  /* 0xffffffffc9c97810 */ /* 0x000fe20007ffe0ff */
[C---:B------:R-:W-:Y:S01]  /*b0f0*/  VIADD R3, R203.reuse, 0x40 ;  /* 0x00000040cb037836 */ /* 0x040fe20000000000 */
[----:B------:R-:W-:Y:S01]  /*b100*/  MOV R5, R209 ;  /* 0x000000d100057202 */ /* 0x000fe20000000f00 */
[----:B------:R-:W-:Y:S02]  /*b110*/  VIADD R4, R203, 0x80 ;  /* 0x00000080cb047836 */ /* 0x000fe40000000000 */
[----:B------:R-:W-:Y:S01]  /*b120*/  IMAD.MOV.U32 R6, RZ, RZ, R210 ;  /* 0x000000ffff067224 */ /* 0x000fe200078e00d2 */
[----:B------:R-:W-:Y:S02]  /*b130*/  ISETP.GE.AND P4, PT, R3, UR5, PT ;  /* 0x0000000503007c0c */ /* 0x000fe4000bf86270 */
[----:B------:R-:W-:Y:S01]  /*b140*/  ISETP.GE.AND P3, PT, R4, UR5, PT ;  /* 0x0000000504007c0c */ /* 0x000fe2000bf66270 */
[----:B------:R-:W-:Y:S01]  /*b150*/  @!UPT UIADD3 URZ, URZ, URZ, URZ ;  /* 0x0000003f3f3ff290 */ /* 0x000fe2000fffe03f */
[----:B------:R-:W-:Y:S11]  /*b160*/  @!P0 BRA `(.L_x_1467) ;  /* 0x0000000000f88947 */ /* 0x000ff60003800000 */
[----:B------:R-:W1:Y:S01]  /*b170*/  LDC R3, c[0x0][0x380] ;  /* 0x0000e000ff037b82 */ /* 0x000e620000000800 */
[----:B------:R-:W-:Y:S04]  /*b180*/  SHF.L.U32 R6, R201, 0x6, RZ ;  /* 0x00000006c9067819 */ /* 0x000fe800000006ff */
[----:B------:R-:W-:Y:S01]  /*b190*/  IABS R8, R6 ;  /* 0x0000000600087213 */ /* 0x000fe20000000000 */
[C---:B------:R-:W-:Y:S05]  /*b1a0*/  VIADD R11, R6.reuse, 0x40 ;  /* 0x00000040060b7836 */ /* 0x040fea0000000000 */
[----:B------:R-:W-:Y:S02]  /*b1b0*/  IABS R9, R11 ;  /* 0x0000000b00097213 */ /* 0x000fe40000000000 */
[-C--:B-1----:R-:W-:Y:S02]  /*b1c0*/  IABS R5, R3.reuse ;  /* 0x0000000300057213 */ /* 0x082fe40000000000 */
[-C--:B------:R-:W-:Y:S02]  /*b1d0*/  LOP3.LUT R6, R6, R3.reuse, RZ, 0x3c, !PT ;  /* 0x0000000306067212 */ /* 0x080fe400078e3cff */
[----:B------:R-:W1:Y:S01]  /*b1e0*/  I2F.RP R12, R5 ;  /* 0x00000005000c7306 */ /* 0x000e620000209400 */
[----:B------:R-:W-:Y:S09]  /*b1f0*/  LOP3.LUT R11, R11, R3, RZ, 0x3c, !PT ;  /* 0x000000030b0b7212 */ /* 0x000ff200078e3cff */
[----:B-1----:R-:W1:Y:S02]  /*b200*/  MUFU.RCP R12, R12 ;  /* 0x0000000c000c7308 */ /* 0x002e640000001000 */
[----:B-1----:R-:W-:Y:S08]  /*b210*/  VIADD R12, R12, 0xffffffe ;  /* 0x0ffffffe0c0c7836 */ /* 0x002ff00000000000 */
[----:B------:R-:W1:Y:S02]  /*b220*/  F2I.FTZ.U32.TRUNC.NTZ R13, R12 ;  /* 0x0000000c000d7305 */ /* 0x000e64000021f000 */
[--C-:B-1----:R-:W-:Y:S02]  /*b230*/  IMAD.MOV R4, RZ, RZ, -R13.reuse ;  /* 0x000000ffff047224 */ /* 0x102fe400078e0a0d */
[----:B------:R-:W-:Y:S02]  /*b240*/  IMAD.MOV.U32 R12, RZ, RZ, RZ ;  /* 0x000000ffff0c7224 */ /* 0x000fe400078e00ff */
[----:B------:R-:W-:Y:S04]  /*b250*/  IMAD R4, R4, R5, RZ ;  /* 0x0000000504047224 */ /* 0x000fe800078e02ff */
[----:B------:R-:W-:Y:S06]  /*b260*/  IMAD.HI.U32 R4, R13, R4, R12 ;  /* 0x000000040d047227 */ /* 0x000fec00078e000c */
[C---:B------:R-:W-:Y:S04]  /*b270*/  IMAD.HI.U32 R10, R4.reuse, R8, RZ ;  /* 0x00000008040a7227 */ /* 0x040fe800078e00ff */
[----:B------:R-:W-:Y:S01]  /*b280*/  IMAD.HI.U32 R4, R4, R9, RZ ;  /* 0x0000000904047227 */ /* 0x000fe200078e00ff */
[----:B------:R-:W-:Y:S05]  /*b290*/  IADD3 R7, -R10, RZ, RZ ;  /* 0x000000ff0a077210 */ /* 0x000fea0007ffe1ff */
[C---:B------:R-:W-:Y:S02]  /*b2a0*/  IMAD R8, R5.reuse, R7, R8 ;  /* 0x0000000705087224 */ /* 0x040fe400078e0208 */
[----:B------:R-:W-:Y:S03]  /*b2b0*/  IMAD.MOV R7, RZ, RZ, -R4 ;  /* 0x000000ffff077224 */ /* 0x000fe600078e0a04 */
[C---:B------:R-:W-:Y:S01]  /*b2c0*/  ISETP.GT.U32.AND P1, PT, R5.reuse, R8, PT ;  /* 0x000000080500720c */ /* 0x040fe20003f24070 */
[C---:B------:R-:W-:Y:S05]  /*b2d0*/  IMAD R9, R5.reuse, R7, R9 ;  /* 0x0000000705097224 */ /* 0x040fea00078e0209 */
[----:B------:R-:W-:Y:S07]  /*b2e0*/  ISETP.GT.U32.AND P2, PT, R5, R9, PT ;  /* 0x000000090500720c */ /* 0x000fee0003f44070 */
[----:B------:R-:W-:Y:S02]  /*b2f0*/  @!P1 IMAD.IADD R8, R8, 0x1, -R5 ;  /* 0x0000000108089824 */ /* 0x000fe400078e0a05 */
[----:B------:R-:W-:Y:S03]  /*b300*/  @!P1 VIADD R10, R10, 0x1 ;  /* 0x000000010a0a9836 */ /* 0x000fe60000000000 */
[-C--:B------:R-:W-:Y:S01]  /*b310*/  ISETP.GE.U32.AND P6, PT, R8, R5.reuse, PT ;  /* 0x000000050800720c */ /* 0x080fe20003fc6070 */
[----:B------:R-:W-:Y:S01]  /*b320*/  @!P2 VIADD R4, R4, 0x1 ;  /* 0x000000010404a836 */ /* 0x000fe20000000000 */
[-C--:B------:R-:W-:Y:S02]  /*b330*/  @!P2 IADD3 R9, R9, -R5.reuse, RZ ;  /* 0x800000050909a210 */ /* 0x080fe40007ffe0ff */
[----:B------:R-:W-:Y:S02]  /*b340*/  ISETP.GE.AND P2, PT, R6, RZ, PT ;  /* 0x000000ff0600720c */ /* 0x000fe40003f46270 */
[----:B------:R-:W-:Y:S02]  /*b350*/  ISETP.GE.U32.AND P1, PT, R9, R5, PT ;  /* 0x000000050900720c */ /* 0x000fe40003f26070 */
[----:B------:R-:W-:Y:S05]  /*b360*/  LOP3.LUT R5, RZ, R3, RZ, 0x33, !PT ;  /* 0x00000003ff057212 */ /* 0x000fea00078e33ff */
[----:B------:R-:W-:Y:S02]  /*b370*/  @P6 IADD3 R10, R10, 0x1, RZ ;  /* 0x000000010a0a6810 */ /* 0x000fe40007ffe0ff */
[----:B------:R-:W-:Y:S03]  /*b380*/  ISETP.GE.AND P6, PT, R11, RZ, PT ;  /* 0x000000ff0b00720c */ /* 0x000fe60003fc6270 */
[----:B------:R-:W-:Y:S02]  /*b390*/  @!P2 IMAD.MOV R10, RZ, RZ, -R10 ;  /* 0x000000ffff0aa224 */ /* 0x000fe400078e0a0a */
[----:B------:R-:W-:Y:S01]  /*b3a0*/  @P1 VIADD R4, R4, 0x1 ;  /* 0x0000000104041836 */ /* 0x000fe20000000000 */
[----:B------:R-:W-:Y:S04]  /*b3b0*/  ISETP.NE.AND P1, PT, R3, RZ, PT ;  /* 0x000000ff0300720c */ /* 0x000fe80003f25270 */
[C---:B------:R-:W-:Y:S03]  /*b3c0*/  SEL R10, R5.reuse, R10, !P1 ;  /* 0x0000000a050a7207 */ /* 0x040fe60004800000 */
[----:B------:R-:W-:Y:S02]  /*b3d0*/  @!P6 IADD3 R4, -R4, RZ, RZ ;  /* 0x000000ff0404e210 */ /* 0x000fe40007ffe1ff */
[C---:B------:R-:W-:Y:S02]  /*b3e0*/  LEA R8, P2, R10.reuse, R206, 0x2 ;  /* 0x000000ce0a087211 */ /* 0x040fe400078410ff */
[----:B------:R-:W-:Y:S02]  /*b3f0*/  SEL R4, R5, R4, !P1 ;  /* 0x0000000405047207 */ /* 0x000fe40004800000 */
[-C--:B------:R-:W-:Y:S02]  /*b400*/  LEA.HI.X.SX32 R9, R10, R207.reuse, 0x2, P2 ;  /* 0x000000cf0a097211 */ /* 0x080fe400010f16ff */
[C---:B------:R-:W-:Y:S01]  /*b410*/  LEA R6, P1, R4.reuse, R206, 0x2 ;  /* 0x000000ce04067211 */ /* 0x040fe200078210ff */
[C---:B------:R-:W-:Y:S02]  /*b420*/  IMAD.IADD R10, R4.reuse, 0x1, -R10 ;  /* 0x00000001040a7824 */ /* 0x040fe400078e0a0a */
[----:B------:R-:W2:Y:S01]  /*b430*/  LDG.E R8, desc[UR10][R8.64] ;  /* 0x0000000a08087981 */ /* 0x000ea2000c1e1900 */
[----:B------:R-:W-:Y:S01]  /*b440*/  LEA.HI.X.SX32 R7, R4, R207, 0x2, P1 ;  /* 0x000000cf04077211 */ /* 0x000fe200008f16ff */
[----:B------:R-:W-:Y:S01]  /*b450*/  IMAD R10, R10, R3, -0x40 ;  /* 0xffffffc00a0a7424 */ /* 0x000fe200078e0203 */
[----:B------:R-:W1:Y:S04]  /*b460*/  LDC.64 R4, c[0x0][0x238] ;  /* 0x00008e00ff047b82 */ /* 0x000e680000000a00 */
[----:B------:R-:W-:Y:S01]  /*b470*/  SHF.R.S32.HI R3, RZ, 0x1f, R10 ;  /* 0x0000001fff037819 */ /* 0x000fe2000001140a */
[----:B------:R3:W2:Y:S03]  /*b480*/  LDG.E R9, desc[UR10][R6.64] ;  /* 0x0000000a06097981 */ /* 0x0006a6000c1e1900 */
[----:B---3--:R-:W3:Y:S02]  /*b490*/  LDC.64 R6, c[0x0][0x250] ;  /* 0x00009400ff067b82 */ /* 0x008ee40000000a00 */
[-C--:B---3--:R-:W-:Y:S02]  /*b4a0*/  IMAD R3, R3, R6.reuse, RZ ;  /* 0x0000000603037224 */ /* 0x088fe400078e02ff */
[C---:B------:R-:W-:Y:S04]  /*b4b0*/  IMAD.WIDE.U32 R12, R10.reuse, R6, RZ ;  /* 0x000000060a0c7225 */ /* 0x040fe800078e00ff */
[----:B------:R-:W-:Y:S05]  /*b4c0*/  IMAD R3, R10, R7, R3 ;  /* 0x000000070a037224 */ /* 0x000fea00078e0203 */
[----:B------:R-:W-:Y:S01]  /*b4d0*/  IADD3 R7, R13, R3, RZ ;  /* 0x000000030d077210 */ /* 0x000fe20007ffe0ff */
[----:B--2---:R-:W-:Y:S05]  /*b4e0*/  IMAD.IADD R8, R8, 0x1, -R9 ;  /* 0x0000000108087824 */ /* 0x004fea00078e0a09 */
[----:B------:R-:W-:Y:S05]  /*b4f0*/  SHF.R.S32.HI R6, RZ, 0x1f, R8 ;  /* 0x0000001fff067819 */ /* 0x000fea0000011408 */
[-C--:B-1----:R-:W-:Y:S02]  /*b500*/  IMAD R3, R6, R4.reuse, RZ ;  /* 0x0000000406037224 */ /* 0x082fe400078e02ff */
[----:B------:R-:W-:Y:S02]  /*b510*/  IMAD.MOV.U32 R6, RZ, RZ, R12 ;  /* 0x000000ffff067224 */ /* 0x000fe400078e000c */
[C---:B------:R-:W-:Y:S02]  /*b520*/  IMAD R3, R8.reuse, R5, R3 ;  /* 0x0000000508037224 */ /* 0x040fe400078e0203 */
[----:B------:R-:W-:Y:S05]  /*b530*/  IMAD.WIDE.U32 R6, R8, R4, R6 ;  /* 0x0000000408067225 */ /* 0x000fea00078e0006 */
[----:B------:R-:W-:Y:S07]  /*b540*/  IADD3 R5, R7, R3, RZ ;  /* 0x0000000307057210 */ /* 0x000fee0007ffe0ff */
.L_x_1467:
[----:B------:R-:W-:Y:S01]  /*b550*/  LEA R216, P1, R6, R134, 0x1 ;  /* 0x0000008606d87211 */ /* 0x000fe200078208ff */
[----:B------:R-:W-:Y:S01]  /*b560*/  @P5 STS.128 [R202+0xc000], RZ ;  /* 0x00c000ffca005388 */ /* 0x000fe20000000c00 */
[----:B------:R-:W-:Y:S02]  /*b570*/  IADD3 R3, P2, R200, R6, RZ ;  /* 0x00000006c8037210 */ /* 0x000fe40007f5e0ff */
        /* <DEDUP_REMOVED lines=43> */
[----:B------:R1:W-:Y:S01]  /*b830*/  @!P4 LDGSTS.E.BYPASS.LTC128B.128 [R202+0xe800], desc[UR10][R8.64+0x80] ;  /* 0x0e80008008cacfae */ /* 0x0003e2000b901d4a */
[C---:B------:R-:W-:Y:S02]  /*b840*/  @!P3 LEA R22, P1, R3.reuse, R134, 0x1 ;  /* 0x000000860316b211 */ /* 0x040fe400078208ff */
        /* <DEDUP_REMOVED lines=8> */
[----:B------:R-:W-:Y:S03]  /*b8d0*/  ISETP.GT.AND P1, PT, R201, R196, PT ;  /* 0x000000c4c900720c */ /* 0x000fe60003f24270 */
        /* <DEDUP_REMOVED lines=30> */
[----:B------:R-:W-:Y:S04]  /*bac0*/  LDSM.16.M88.4 R32, [R194] ;  /* 0x00000000c220783b */ /* 0x000fe80000000200 */
[----:B-1----:R-:W1:Y:S04]  /*bad0*/  LDSM.16.M88.4 R8, [R193+0x6000] ;  /* 0x00600000c108783b */ /* 0x002e680000000200 */
[----:B------:R-:W-:Y:S04]  /*bae0*/  LDSM.16.M88.4 R24, [R193+0x7000] ;  /* 0x00700000c118783b */ /* 0x000fe80000000200 */
[----:B------:R-:W-:Y:S04]  /*baf0*/  LDSM.16.M88.4 R132, [R193+0x7800] ;  /* 0x00780000c184783b */ /* 0x000fe80000000200 */
[----:B--2---:R-:W2:Y:S04]  /*bb00*/  LDSM.16.M88.4 R16, [R193+0x6800] ;  /* 0x00680000c110783b */ /* 0x004ea80000000200 */
[----:B------:R-:W0:Y:S04]  /*bb10*/  LDGDEPBAR ;  /* 0x00000000000079af */ /* 0x000e280000000000 */
[----:B------:R-:W-:Y:S04]  /*bb20*/  LDSM.16.M88.4 R136, [R192] ;  /* 0x00000000c088783b */ /* 0x000fe80000000200 */
[----:B------:R-:W4:Y:S04]  /*bb30*/  LDSM.16.M88.4 R140, [R191] ;  /* 0x00000000bf8c783b */ /* 0x000f280000000200 */
[----:B------:R-:W5:Y:S04]  /*bb40*/  LDSM.16.M88.4 R144, [R183] ;  /* 0x00000000b790783b */ /* 0x000f680000000200 */
[----:B------:R-:W5:Y:S04]  /*bb50*/  LDSM.16.M88.4 R148, [R182] ;  /* 0x00000000b694783b */ /* 0x000f680000000200 */
[----:B------:R-:W5:Y:S01]  /*bb60*/  LDSM.16.M88.4 R152, [R181] ;  /* 0x00000000b598783b */ /* 0x000f620000000200 */
[C---:B-1----:R-:W-:Y:S03]  /*bb70*/  HMMA.16816.F32.BF16 R4, R32.reuse, R8, RZ ;  /* 0x000000082004723c */ /* 0x042fe600000418ff */
[----:B------:R-:W-:Y:S04]  /*bb80*/  LDSM.16.M88.4 R156, [R190] ;  /* 0x00000000be9c783b */ /* 0x000fe80000000200 */
[----:B------:R-:W1:Y:S01]  /*bb90*/  LDSM.16.M88.4 R160, [R187+0x6000] ;  /* 0x00600000bba0783b */ /* 0x000e620000000200 */
[C---:B------:R-:W-:Y:S03]  /*bba0*/  HMMA.16816.F32.BF16 R8, R32.reuse, R10, RZ ;  /* 0x0000000a2008723c */ /* 0x040fe600000418ff */
[----:B------:R-:W1:Y:S03]  /*bbb0*/  LDSM.16.M88.4 R164, [R187+0x6800] ;  /* 0x00680000bba4783b */ /* 0x000e660000000200 */
[C---:B--2---:R-:W-:Y:S01]  /*bbc0*/  HMMA.16816.F32.BF16 R12, R32.reuse, R16, RZ ;  /* 0x00000010200c723c */ /* 0x044fe200000418ff */
[----:B------:R-:W-:Y:S05]  /*bbd0*/  LDSM.16.M88.4 R168, [R187+0x7800] ;  /* 0x00780000bba8783b */ /* 0x000fea0000000200 */
[C---:B------:R-:W-:Y:S06]  /*bbe0*/  HMMA.16816.F32.BF16 R16, R32.reuse, R18, RZ ;  /* 0x000000122010723c */ /* 0x040fec00000418ff */
[C---:B---3--:R-:W-:Y:S06]  /*bbf0*/  HMMA.16816.F32.BF16 R20, R32.reuse, R24, RZ ;  /* 0x000000182014723c */ /* 0x048fec00000418ff */
[C---:B------:R-:W-:Y:S06]  /*bc00*/  HMMA.16816.F32.BF16 R24, R32.reuse, R26, RZ ;  /* 0x0000001a2018723c */ /* 0x040fec00000418ff */
[C---:B------:R-:W-:Y:S06]  /*bc10*/  HMMA.16816.F32.BF16 R28, R32.reuse, R132, RZ ;  /* 0x00000084201c723c */ /* 0x040fec00000418ff */
[----:B------:R-:W-:Y:S01]  /*bc20*/  HMMA.16816.F32.BF16 R32, R32, R134, RZ ;  /* 0x000000862020723c */ /* 0x000fe200000418ff */
[----:B------:R-:W2:Y:S05]  /*bc30*/  LDSM.16.M88.4 R132, [R187+0x7000] ;  /* 0x00700000bb84783b */ /* 0x000eaa0000000200 */
[C---:B----4-:R-:W-:Y:S06]  /*bc40*/  HMMA.16816.F32.BF16 R4, R136.reuse, R140, R4 ;  /* 0x0000008c8804723c */ /* 0x050fec0000041804 */
[C---:B------:R-:W-:Y:S01]  /*bc50*/  HMMA.16816.F32.BF16 R8, R136.reuse, R142, R8 ;  /* 0x0000008e8808723c */ /* 0x040fe20000041808 */
[----:B------:R-:W-:Y:S05]  /*bc60*/  LDSM.16.M88.4 R140, [R189] ;  /* 0x00000000bd8c783b */ /* 0x000fea0000000200 */
[C---:B-----5:R-:W-:Y:S06]  /*bc70*/  HMMA.16816.F32.BF16 R12, R136.reuse, R144, R12 ;  /* 0x00000090880c723c */ /* 0x060fec000004180c */
[C---:B------:R-:W-:Y:S01]  /*bc80*/  HMMA.16816.F32.BF16 R16, R136.reuse, R146, R16 ;  /* 0x000000928810723c */ /* 0x040fe20000041810 */
[----:B------:R-:W3:Y:S05]  /*bc90*/  LDSM.16.M88.4 R144, [R180] ;  /* 0x00000000b490783b */ /* 0x000eea0000000200 */
[C---:B------:R-:W-:Y:S06]  /*bca0*/  HMMA.16816.F32.BF16 R20, R136.reuse, R148, R20 ;  /* 0x000000948814723c */ /* 0x040fec0000041814 */
        /* <DEDUP_REMOVED lines=18> */
[----:B------:R-:W2:Y:S01]  /*bdd0*/  LDSM.16.M88.4 R168, [R193+0x9800] ;  /* 0x00980000c1a8783b */ /* 0x000ea20000000200 */
[C---:B---3--:R-:W-:Y:S06]  /*bde0*/  HMMA.16816.F32.BF16 R4, R140.reuse, R144, R4 ;  /* 0x000000908c04723c */ /* 0x048fec0000041804 */
[C---:B------:R-:W-:Y:S01]  /*bdf0*/  HMMA.16816.F32.BF16 R8, R140.reuse, R146, R8 ;  /* 0x000000928c08723c */ /* 0x040fe20000041808 */
[----:B------:R-:W-:Y:S05]  /*be00*/  LDSM.16.M88.4 R144, [R179] ;  /* 0x00000000b390783b */ /* 0x000fea0000000200 */
[C---:B----4-:R-:W-:Y:S06]  /*be10*/  HMMA.16816.F32.BF16 R12, R140.reuse, R148, R12 ;  /* 0x000000948c0c723c */ /* 0x050fec000004180c */
[C---:B------:R-:W-:Y:S01]  /*be20*/  HMMA.16816.F32.BF16 R16, R140.reuse, R150, R16 ;  /* 0x000000968c10723c */ /* 0x040fe20000041810 */
[----:B------:R-:W-:Y:S05]  /*be30*/  LDSM.16.M88.4 R148, [R178] ;  /* 0x00000000b294783b */ /* 0x000fea0000000200 */
[C---:B-----5:R-:W-:Y:S06]  /*be40*/  HMMA.16816.F32.BF16 R20, R140.reuse, R136, R20 ;  /* 0x000000888c14723c */ /* 0x060fec0000041814 */
[C---:B------:R-:W-:Y:S01]  /*be50*/  HMMA.16816.F32.BF16 R24, R140.reuse, R138, R24 ;  /* 0x0000008a8c18723c */ /* 0x040fe20000041818 */
[----:B------:R-:W3:Y:S05]  /*be60*/  LDSM.16.M88.4 R136, [R192+0x2000] ;  /* 0x00200000c088783b */ /* 0x000eea0000000200 */
[C---:B------:R-:W-:Y:S06]  /*be70*/  HMMA.16816.F32.BF16 R28, R140.reuse, R152, R28 ;  /* 0x000000988c1c723c */ /* 0x040fec000004181c */
[----:B------:R-:W-:Y:S01]  /*be80*/  HMMA.16816.F32.BF16 R32, R140, R154, R32 ;  /* 0x0000009a8c20723c */ /* 0x000fe20000041820 */
[----:B------:R-:W4:Y:S04]  /*be90*/  LDSM.16.M88.4 R140, [R177] ;  /* 0x00000000b18c783b */ /* 0x000f280000000200 */
        /* <DEDUP_REMOVED lines=16> */
[----:B------:R-:W-:Y:S05]  /*bfa0*/  LDSM.16.M88.4 R144, [R180+0x2000] ;  /* 0x00200000b490783b */ /* 0x000fea0000000200 */
[C---:B------:R-:W-:Y:S06]  /*bfb0*/  HMMA.16816.F32.BF16 R12, R136.reuse, R148, R12 ;  /* 0x00000094880c723c */ /* 0x040fec000004180c */
[C---:B------:R-:W-:Y:S01]  /*bfc0*/  HMMA.16816.F32.BF16 R16, R136.reuse, R150, R16 ;  /* 0x000000968810723c */ /* 0x040fe20000041810 */
[----:B------:R-:W-:Y:S05]  /*bfd0*/  LDSM.16.M88.4 R148, [R180+0x2800] ;  /* 0x00280000b494783b */ /* 0x000fea0000000200 */
[C---:B----4-:R-:W-:Y:S06]  /*bfe0*/  HMMA.16816.F32.BF16 R20, R136.reuse, R140, R20 ;  /* 0x0000008c8814723c */ /* 0x050fec0000041814 */
[C---:B------:R-:W-:Y:S01]  /*bff0*/  HMMA.16816.F32.BF16 R24, R136.reuse, R142, R24 ;  /* 0x0000008e8818723c */ /* 0x040fe20000041818 */
[----:B------:R-:W3:Y:S05]  /*c000*/  LDSM.16.M88.4 R140, [R189+0x2000] ;  /* 0x00200000bd8c783b */ /* 0x000eea0000000200 */
[C---:B-----5:R-:W-:Y:S06]  /*c010*/  HMMA.16816.F32.BF16 R28, R136.reuse, R152, R28 ;  /* 0x00000098881c723c */ /* 0x060fec000004181c */
[----:B------:R-:W-:Y:S01]  /*c020*/  HMMA.16816.F32.BF16 R32, R136, R154, R32 ;  /* 0x0000009a8820723c */ /* 0x000fe20000041820 */
[----:B------:R-:W4:Y:S04]  /*c030*/  LDSM.16.M88.4 R136, [R180+0x3000] ;  /* 0x00300000b488783b */ /* 0x000f280000000200 */
        /* <DEDUP_REMOVED lines=17> */
[C---:B------:R-:W-:Y:S06]  /*c150*/  HMMA.16816.F32.BF16 R12, R140.reuse, R148, R12 ;  /* 0x000000948c0c723c */ /* 0x040fec000004180c */
[C---:B------:R-:W-:Y:S01]  /*c160*/  HMMA.16816.F32.BF16 R16, R140.reuse, R150, R16 ;  /* 0x000000968c10723c */ /* 0x040fe20000041810 */
[----:B------:R-:W-:Y:S05]  /*c170*/  LDSM.16.M88.4 R148, [R174] ;  /* 0x00000000ae94783b */ /* 0x000fea0000000200 */
[C---:B----4-:R-:W-:Y:S06]  /*c180*/  HMMA.16816.F32.BF16 R20, R140.reuse, R136, R20 ;  /* 0x000000888c14723c */ /* 0x050fec0000041814 */
[C---:B------:R-:W-:Y:S01]  /*c190*/  HMMA.16816.F32.BF16 R24, R140.reuse, R138, R24 ;  /* 0x0000008a8c18723c */ /* 0x040fe20000041818 */
[----:B------:R-:W3:Y:S05]  /*c1a0*/  LDSM.16.M88.4 R136, [R192+0x4000] ;  /* 0x00400000c088783b */ /* 0x000eea0000000200 */
[C---:B-----5:R-:W-:Y:S06]  /*c1b0*/  HMMA.16816.F32.BF16 R28, R140.reuse, R152, R28 ;  /* 0x000000988c1c723c */ /* 0x060fec000004181c */
        /* <DEDUP_REMOVED lines=37> */
[C---:B------:R-:W-:Y:S05]  /*c410*/  HMMA.16816.F32.BF16 R28, R156.reuse, R168, R28 ;  /* 0x000000a89c1c723c */ /* 0x040fea000004181c */
[----:B------:R-:W-:Y:S01]  /*c420*/  IMAD.MOV.U32 R134, RZ, RZ, R216 ;  /* 0x000000ffff867224 */ /* 0x000fe200078e00d8 */
[----:B------:R-:W-:Y:S05]  /*c430*/  HMMA.16816.F32.BF16 R32, R156, R170, R32 ;  /* 0x000000aa9c20723c */ /* 0x000fea0000041820 */
[----:B------:R-:W-:Y:S01]  /*c440*/  IMAD.MOV.U32 R135, RZ, RZ, R217 ;  /* 0x000000ffff877224 */ /* 0x000fe200078e00d9 */
[C---:B---3--:R-:W-:Y:S06]  /*c450*/  HMMA.16816.F32.BF16 R4, R140.reuse, R144, R4 ;  /* 0x000000908c04723c */ /* 0x048fec0000041804 */
[C---:B------:R-:W-:Y:S06]  /*c460*/  HMMA.16816.F32.BF16 R8, R140.reuse, R146, R8 ;  /* 0x000000928c08723c */ /* 0x040fec0000041808 */
[C---:B------:R-:W-:Y:S06]  /*c470*/  HMMA.16816.F32.BF16 R12, R140.reuse, R148, R12 ;  /* 0x000000948c0c723c */ /* 0x040fec000004180c */
[C---:B------:R-:W-:Y:S06]  /*c480*/  HMMA.16816.F32.BF16 R16, R140.reuse, R150, R16 ;  /* 0x000000968c10723c */ /* 0x040fec0000041810 */
[C---:B----4-:R-:W-:Y:S06]  /*c490*/  HMMA.16816.F32.BF16 R20, R140.reuse, R136, R20 ;  /* 0x000000888c14723c */ /* 0x050fec0000041814 */
[C---:B------:R-:W-:Y:S06]  /*c4a0*/  HMMA.16816.F32.BF16 R24, R140.reuse, R138, R24 ;  /* 0x0000008a8c18723c */ /* 0x040fec0000041818 */
[C---:B-----5:R-:W-:Y:S06]  /*c4b0*/  HMMA.16816.F32.BF16 R28, R140.reuse, R152, R28 ;  /* 0x000000988c1c723c */ /* 0x060fec000004181c */
[----:B------:R-:W-:Y:S01]  /*c4c0*/  HMMA.16816.F32.BF16 R32, R140, R154, R32 ;  /* 0x0000009a8c20723c */ /* 0x000fe20000041820 */
[----:B------:R-:W-:Y:S11]  /*c4d0*/  @!UPT UIADD3 URZ, URZ, URZ, URZ ;  /* 0x0000003f3f3ff290 */ /* 0x000ff6000fffe03f */
[----:B------:R-:W-:Y:S01]  /*c4e0*/  @!UPT UIADD3 URZ, URZ, URZ, URZ ;  /* 0x0000003f3f3ff290 */ /* 0x000fe2000fffe03f */
[----:B------:R-:W-:Y:S11]  /*c4f0*/  @!P1 BRA `(.L_x_1468) ;  /* 0x0000000800689947 */ /* 0x000ff60003800000 */
[----:B------:R-:W-:Y:S02]  /*c500*/  MOV R136, R208 ;  /* 0x000000d000887202 */ /* 0x000fe40000000f00 */
[----:B------:R-:W-:Y:S01]  /*c510*/  MOV R133, R205 ;  /* 0x000000cd00857202 */ /* 0x000fe20000000f00 */
[----:B------:R-:W-:Y:S06]  /*c520*/  @!P0 BRA `(.L_x_1469) ;  /* 0x0000000000f88947 */ /* 0x000fec0003800000 */
        /* <DEDUP_REMOVED lines=62> */
.L_x_1469:
[----:B------:R1:W-:Y:S01]  /*c910*/  @P5 STS.128 [R202+0x6000], RZ ;  /* 0x006000ffca005388 */ /* 0x0003e20000000c00 */
[----:B------:R-:W-:Y:S02]  /*c920*/  LEA R142, P1, R136, R212, 0x1 ;  /* 0x000000d4888e7211 */ /* 0x000fe400078208ff */
        /* <DEDUP_REMOVED lines=8> */
[----:B------:R1:W-:Y:S01]  /*c9b0*/  @!P5 LDGSTS.E.BYPASS.LTC128B.128 [R202+0x6000], desc[UR10][R142.64] ;  /* 0x060000008ecadfae */ /* 0x0003e2000b901d4a */
[CC--:B------:R-:W-:Y:S02]  /*c9c0*/  @!P3 LEA R136, P1, R3.reuse, R212.reuse, 0x1 ;  /* 0x000000d40388b211 */ /* 0x0c0fe400078208ff */
[CCC-:B------:R-:W-:Y:S01]  /*c9d0*/  @!P5 LEA.HI.X R141, R3.reuse, R211.reuse, R132.reuse, 0x1, P6 ;  /* 0x000000d3038dd211 */ /* 0x1c0fe200030f0c84 */
[----:B------:R1:W-:Y:S01]  /*c9e0*/  @P4 STS.128 [R202+0x8000], RZ ;  /* 0x008000ffca004388 */ /* 0x0003e20000000c00 */
[CCC-:B------:R-:W-:Y:S02]  /*c9f0*/  @!P4 LEA.HI.X R139, R3.reuse, R211.reuse, R132.reuse, 0x1, P2 ;  /* 0x000000d3038bc211 */ /* 0x1c0fe400010f0c84 */
[--C-:B------:R-:W-:Y:S01]  /*ca00*/  @!P3 LEA.HI.X R137, R3, R211, R132.reuse, 0x1, P1 ;  /* 0x000000d30389b211 */ /* 0x100fe200008f0c84 */
[----:B------:R-:W-:Y:S01]  /*ca10*/  @!PT LDS RZ, [RZ] ;  /* 0x00000000fffff984 */ /* 0x000fe20000000800 */
[----:B------:R-:W-:Y:S01]  /*ca20*/  @!PT LDS RZ, [RZ] ;  /* 0x00000000fffff984 */ /* 0x000fe20000000800 */
[----:B------:R-:W-:Y:S01]  /*ca30*/  @!PT LDS RZ, [RZ] ;  /* 0x00000000fffff984 */ /* 0x000fe20000000800 */
[----:B------:R1:W-:Y:S01]  /*ca40*/  @!P4 LDGSTS.E.BYPASS.LTC128B.128 [R202+0x8000], desc[UR10][R142.64+0x80] ;  /* 0x080000808ecacfae */ /* 0x0003e2000b901d4a */
[C---:B------:R-:W-:Y:S03]  /*ca50*/  IADD3 R133, P6, R198.reuse, R3, RZ ;  /* 0x00000003c6857210 */ /* 0x040fe60007fde0ff */
[----:B------:R1:W-:Y:S01]  /*ca60*/  @P3 STS.128 [R202+0xa000], RZ ;  /* 0x00a000ffca003388 */ /* 0x0003e20000000c00 */
        /* <DEDUP_REMOVED lines=16> */
[----:B------:R-:W-:Y:S03]  /*cb70*/  IADD3 R3, P6, R198, R133, RZ ;  /* 0x00000085c6037210 */ /* 0x000fe60007fde0ff */
        /* <DEDUP_REMOVED lines=8> */
[C---:B------:R-:W-:Y:S01]  /*cc00*/  @!P3 LEA R154, P1, R3.reuse, R212, 0x1 ;  /* 0x000000d4039ab211 */ /* 0x040fe200078208ff */
[----:B------:R-:W-:Y:S01]  /*cc10*/  IMAD.MOV.U32 R212, RZ, RZ, R142 ;  /* 0x000000ffffd47224 */ /* 0x000fe200078e008e */
[CCC-:B------:R-:W-:Y:S01]  /*cc20*/  @!P5 LEA.HI.X R153, R3.reuse, R211.reuse, R132.reuse, 0x1, P6 ;  /* 0x000000d30399d211 */ /* 0x1c0fe200030f0c84 */
[----:B------:R1:W-:Y:S01]  /*cc30*/  @P3 STS.128 [R202+0xa800], RZ ;  /* 0x00a800ffca003388 */ /* 0x0003e20000000c00 */
[CCC-:B------:R-:W-:Y:S02]  /*cc40*/  @!P4 LEA.HI.X R151, R3.reuse, R211.reuse, R132.reuse, 0x1, P2 ;  /* 0x000000d30397c211 */ /* 0x1c0fe400010f0c84 */
[----:B------:R-:W-:Y:S01]  /*cc50*/  @!P3 LEA.HI.X R155, R3, R211, R132, 0x1, P1 ;  /* 0x000000d3039bb211 */ /* 0x000fe200008f0c84 */
[----:B------:R-:W-:Y:S01]  /*cc60*/  @!PT LDS RZ, [RZ] ;  /* 0x00000000fffff984 */ /* 0x000fe20000000800 */
[----:B------:R-:W-:Y:S01]  /*cc70*/  @!PT LDS RZ, [RZ] ;  /* 0x00000000fffff984 */ /* 0x000fe20000000800 */
[----:B------:R-:W-:Y:S01]  /*cc80*/  @!PT LDS RZ, [RZ] ;  /* 0x00000000fffff984 */ /* 0x000fe20000000800 */
[----:B------:R1:W-:Y:S01]  /*cc90*/  @!P3 LDGSTS.E.BYPASS.LTC128B.128 [R202+0xa800], desc[UR10][R136.64+0x100] ;  /* 0x0a80010088cabfae */ /* 0x0003e2000b901d4a */
[----:B------:R-:W-:Y:S03]  /*cca0*/  IMAD.MOV.U32 R211, RZ, RZ, R143 ;  /* 0x000000ffffd37224 */ /* 0x000fe600078e008f */
        /* <DEDUP_REMOVED lines=31> */
.L_x_1468:
[----:B-1----:R-:W-:Y:S01]  /*cea0*/  FMNMX.FTZ R136, R4, R2, !PT ;  /* 0x0000000204887209 */ /* 0x002fe20007810000 */
        /* <DEDUP_REMOVED lines=36> */
[----:B------:R-:W-:Y:S08]  /*d0f0*/  SHFL.BFLY PT, R132, R136, 0x2, 0x1f ;  /* 0x0c401f0088847f89 */ /* 0x000ff000000e0000 */
[----:B------:R-:W1:Y:S02]  /*d100*/  SHFL.BFLY PT, R133, R3, 0x2, 0x1f ;  /* 0x0c401f0003857f89 */ /* 0x000e6400000e0000 */
[----:B-1----:R-:W-:Y:S02]  /*d110*/  FMNMX.FTZ R133, R3, R133, !PT ;  /* 0x0000008503857209 */ /* 0x002fe40007810000 */
[----:B------:R-:W-:Y:S04]  /*d120*/  FMNMX.FTZ R136, R136, R132, !PT ;  /* 0x0000008488887209 */ /* 0x000fe80007810000 */
[----:B------:R-:W1:Y:S08]  /*d130*/  SHFL.BFLY PT, R3, R133, 0x1, 0x1f ;  /* 0x0c201f0085037f89 */ /* 0x000e7000000e0000 */
[----:B------:R-:W2:Y:S01]  /*d140*/  SHFL.BFLY PT, R132, R136, 0x1, 0x1f ;  /* 0x0c201f0088847f89 */ /* 0x000ea200000e0000 */
[----:B-1----:R-:W-:Y:S02]  /*d150*/  FMNMX.FTZ R3, R133, R3, !PT ;  /* 0x0000000385037209 */ /* 0x002fe40007810000 */
[----:B--2---:R-:W-:Y:S03]  /*d160*/  FMNMX.FTZ R132, R136, R132, !PT ;  /* 0x0000008488847209 */ /* 0x004fe60007810000 */
[C---:B------:R-:W-:Y:S02]  /*d170*/  FMUL.FTZ R167, R3.reuse, UR4 ;  /* 0x0000000403a77c20 */ /* 0x040fe40008410000 */
[----:B------:R-:W1:Y:S01]  /*d180*/  LDSM.16.MT88.4 R136, [R188+0xc000] ;  /* 0x00c00000bc88783b */ /* 0x000e620000004200 */
[C---:B------:R-:W-:Y:S01]  /*d190*/  FADD.FTZ R0, -R3.reuse, R0 ;  /* 0x0000000003007221 */ /* 0x040fe20000010100 */
[C---:B------:R-:W-:Y:S01]  /*d1a0*/  FSETP.NEU.FTZ.AND P1, PT, R132.reuse, -INF , PT ;  /* 0xff8000008400780b */ /* 0x040fe20003f3d000 */
[C---:B------:R-:W-:Y:S01]  /*d1b0*/  FMUL.FTZ R168, R132.reuse, UR4 ;  /* 0x0000000484a87c20 */ /* 0x040fe20008410000 */
[----:B------:R-:W-:Y:S01]  /*d1c0*/  FADD.FTZ R2, -R132, R2 ;  /* 0x0000000284027221 */ /* 0x000fe20000010100 */
[----:B------:R-:W-:Y:S03]  /*d1d0*/  FMUL.FTZ R0, R0, UR4 ;  /* 0x0000000400007c20 */ /* 0x000fe60008410000 */
[----:B------:R-:W-:Y:S01]  /*d1e0*/  FSEL R168, R168, RZ, P1 ;  /* 0x000000ffa8a87208 */ /* 0x000fe20000800000 */
[----:B------:R-:W-:Y:S01]  /*d1f0*/  FMUL.FTZ R2, R2, UR4 ;  /* 0x0000000402027c20 */ /* 0x000fe20008410000 */
[----:B------:R-:W-:Y:S01]  /*d200*/  FSETP.NEU.FTZ.AND P1, PT, R3, -INF , PT ;  /* 0xff8000000300780b */ /* 0x000fe20003f3d000 */
[----:B------:R-:W2:Y:S02]  /*d210*/  MUFU.EX2 R0, R0 ;  /* 0x0000000000007308 */ /* 0x000ea40000000800 */
[--C-:B------:R-:W-:Y:S01]  /*d220*/  FFMA.FTZ R162, R4, UR4, -R168.reuse ;  /* 0x0000000404a27c23 */ /* 0x100fe200080108a8 */
[----:B------:R-:W-:Y:S01]  /*d230*/  FSEL R167, R167, RZ, P1 ;  /* 0x000000ffa7a77208 */ /* 0x000fe20000800000 */
[--C-:B------:R-:W-:Y:S01]  /*d240*/  FFMA.FTZ R133, R5, UR4, -R168.reuse ;  /* 0x0000000405857c23 */ /* 0x100fe200080108a8 */
[--C-:B------:R-:W-:Y:S01]  /*d250*/  FFMA.FTZ R161, R8, UR4, -R168.reuse ;  /* 0x0000000408a17c23 */ /* 0x100fe200080108a8 */
[--C-:B------:R-:W-:Y:S01]  /*d260*/  FFMA.FTZ R163, R9, UR4, -R168.reuse ;  /* 0x0000000409a37c23 */ /* 0x100fe200080108a8 */
[--C-:B------:R-:W-:Y:S01]  /*d270*/  FFMA.FTZ R220, R20, UR4, -R168.reuse ;  /* 0x0000000414dc7c23 */ /* 0x100fe200080108a8 */
[--C-:B------:R-:W-:Y:S01]  /*d280*/  FFMA.FTZ R165, R6, UR4, -R167.reuse ;  /* 0x0000000406a57c23 */ /* 0x100fe200080108a7 */
[--C-:B------:R-:W-:Y:S01]  /*d290*/  FFMA.FTZ R160, R7, UR4, -R167.reuse ;  /* 0x0000000407a07c23 */ /* 0x100fe200080108a7 */
[--C-:B------:R-:W-:Y:S01]  /*d2a0*/  FFMA.FTZ R164, R10, UR4, -R167.reuse ;  /* 0x000000040aa47c23 */ /* 0x100fe200080108a7 */
[--C-:B------:R-:W-:Y:S01]  /*d2b0*/  FFMA.FTZ R166, R11, UR4, -R167.reuse ;  /* 0x000000040ba67c23 */ /* 0x100fe200080108a7 */
[----:B------:R-:W3:Y:S01]  /*d2c0*/  MUFU.EX2 R2, R2 ;  /* 0x0000000200027308 */ /* 0x000ee20000000800 */
[--C-:B------:R-:W-:Y:S01]  /*d2d0*/  FFMA.FTZ R169, R12, UR4, -R168.reuse ;  /* 0x000000040ca97c23 */ /* 0x100fe200080108a8 */
[--C-:B------:R-:W-:Y:S01]  /*d2e0*/  FFMA.FTZ R170, R13, UR4, -R168.reuse ;  /* 0x000000040daa7c23 */ /* 0x100fe200080108a8 */
[--C-:B------:R-:W-:Y:S01]  /*d2f0*/  FFMA.FTZ R171, R14, UR4, -R167.reuse ;  /* 0x000000040eab7c23 */ /* 0x100fe200080108a7 */
[--C-:B------:R-:W-:Y:S01]  /*d300*/  FFMA.FTZ R215, R15, UR4, -R167.reuse ;  /* 0x000000040fd77c23 */ /* 0x100fe200080108a7 */
[C---:B--2---:R-:W-:Y:S01]  /*d310*/  FMUL.FTZ R6, R0.reuse, R130 ;  /* 0x0000008200067220 */ /* 0x044fe20000410000 */
[C---:B------:R-:W-:Y:S01]  /*d320*/  FMUL.FTZ R7, R0.reuse, R131 ;  /* 0x0000008300077220 */ /* 0x040fe20000410000 */
        /* <DEDUP_REMOVED lines=10> */
[C---:B---3--:R-:W-:Y:S01]  /*d3d0*/  FMUL.FTZ R4, R2.reuse, R128 ;  /* 0x0000008002047220 */ /* 0x048fe20000410000 */
[C---:B------:R-:W-:Y:S01]  /*d3e0*/  FMUL.FTZ R5, R2.reuse, R129 ;  /* 0x0000008102057220 */ /* 0x040fe20000410000 */
[C---:B------:R-:W-:Y:S01]  /*d3f0*/  FMUL.FTZ R8, R2.reuse, R124 ;  /* 0x0000007c02087220 */ /* 0x040fe20000410000 */
[C---:B------:R-:W-:Y:S01]  /*d400*/  FMUL.FTZ R9, R2.reuse, R125 ;  /* 0x0000007d02097220 */ /* 0x040fe20000410000 */
[C---:B------:R-:W-:Y:S01]  /*d410*/  FMUL.FTZ R36, R2.reuse, R36 ;  /* 0x0000002402247220 */ /* 0x040fe20000410000 */
[----:B------:R-:W3:Y:S01]  /*d420*/  LDSM.16.MT88.4 R124, [R184+0xc000] ;  /* 0x00c00000b87c783b */ /* 0x000ee20000004200 */
[C---:B------:R-:W-:Y:S03]  /*d430*/  FMUL.FTZ R37, R2.reuse, R37 ;  /* 0x0000002502257220 */ /* 0x040fe60000410000 */
[----:B------:R-:W-:Y:S01]  /*d440*/  MUFU.EX2 R165, R165 ;  /* 0x000000a500a57308 */ /* 0x000fe20000000800 */
[C---:B------:R-:W-:Y:S01]  /*d450*/  FMUL.FTZ R40, R2.reuse, R40 ;  /* 0x0000002802287220 */ /* 0x040fe20000410000 */
[C---:B------:R-:W-:Y:S01]  /*d460*/  FMUL.FTZ R41, R2.reuse, R41 ;  /* 0x0000002902297220 */ /* 0x040fe20000410000 */
[C---:B------:R-:W-:Y:S01]  /*d470*/  FMUL.FTZ R44, R2.reuse, R44 ;  /* 0x0000002c022c7220 */ /* 0x040fe20000410000 */
[C---:B------:R-:W-:Y:S01]  /*d480*/  FMUL.FTZ R45, R2.reuse, R45 ;  /* 0x0000002d022d7220 */ /* 0x040fe20000410000 */
[C---:B------:R-:W-:Y:S01]  /*d490*/  FMUL.FTZ R48, R2.reuse, R48 ;  /* 0x0000003002307220 */ /* 0x040fe20000410000 */
[----:B------:R-:W-:Y:S01]  /*d4a0*/  FMUL.FTZ R49, R2, R49 ;  /* 0x0000003102317220 */ /* 0x000fe20000410000 */
[C---:B------:R-:W-:Y:S03]  /*d4b0*/  FMUL.FTZ R50, R0.reuse, R50 ;  /* 0x0000003200327220 */ /* 0x040fe60000410000 */
[----:B------:R-:W4:Y:S01]  /*d4c0*/  MUFU.EX2 R160, R160 ;  /* 0x000000a000a07308 */ /* 0x000f220000000800 */
[----:B--2---:R-:W-:Y:S01]  /*d4d0*/  F2FP.BF16.F32.PACK_AB R128, R133, R162 ;  /* 0x000000a28580723e */ /* 0x004fe200000010ff */
        /* <DEDUP_REMOVED lines=14> */
[----:B------:R-:W2:Y:S01]  /*d5c0*/  MUFU.EX2 R163, R163 ;  /* 0x000000a300a37308 */ /* 0x000ea20000000800 */
[----:B----4-:R-:W-:Y:S01]  /*d5d0*/  F2FP.BF16.F32.PACK_AB R129, R160, R165 ;  /* 0x000000a5a081723e */ /* 0x010fe200000010ff */
[----:B------:R-:W-:Y:S01]  /*d5e0*/  LDSM.16.MT88.4 R120, [R188+0xc800] ;  /* 0x00c80000bc78783b */ /* 0x000fe20000004200 */
        /* <DEDUP_REMOVED lines=42> */
[----:B------:R-:W2:Y:S01]  /*d890*/  MUFU.EX2 R170, R170 ;  /* 0x000000aa00aa7308 */ /* 0x000ea20000000800 */
[----:B------:R-:W-:Y:S01]  /*d8a0*/  ISETP.GT.AND P1, PT, R201, R196, PT ;  /* 0x000000c4c900720c */ /* 0x000fe20003f24270 */
[C---:B------:R-:W-:Y:S01]  /*d8b0*/  FMUL.FTZ R94, R0.reuse, R94 ;  /* 0x0000005e005e7220 */ /* 0x040fe20000410000 */
[C---:B------:R-:W-:Y:S03]  /*d8c0*/  HMMA.16816.F32.BF16 R36, R128.reuse, R140, R36 ;  /* 0x0000008c8024723c */ /* 0x040fe60000041824 */
[----:B------:R-:W-:Y:S03]  /*d8d0*/  FMUL.FTZ R95, R0, R95 ;  /* 0x0000005f005f7220 */ /* 0x000fe60000410000 */
[C---:B------:R-:W-:Y:S01]  /*d8e0*/  HMMA.16816.F32.BF16 R40, R128.reuse, R142, R40 ;  /* 0x0000008e8028723c */ /* 0x040fe20000041828 */
[----:B------:R-:W4:Y:S01]  /*d8f0*/  LDSM.16.MT88.4 R140, [R186+0xe000] ;  /* 0x00e00000ba8c783b */ /* 0x000f220000004200 */
[----:B------:R-:W-:Y:S03]  /*d900*/  MUFU.EX2 R171, R171 ;  /* 0x000000ab00ab7308 */ /* 0x000fe60000000800 */
[C---:B------:R-:W-:Y:S01]  /*d910*/  FMUL.FTZ R96, R2.reuse, R96 ;  /* 0x0000006002607220 */ /* 0x040fe20000410000 */
[C---:B------:R-:W-:Y:S06]  /*d920*/  HMMA.16816.F32.BF16 R44, R128.reuse, R144, R44 ;  /* 0x00000090802c723c */ /* 0x040fec000004182c */
[----:B------:R-:W5:Y:S01]  /*d930*/  MUFU.EX2 R215, R215 ;  /* 0x000000d700d77308 */ /* 0x000f620000000800 */
[----:B------:R-:W-:Y:S01]  /*d940*/  FMUL.FTZ R97, R2, R97 ;  /* 0x0000006102617220 */ /* 0x000fe20000410000 */
[C---:B------:R-:W-:Y:S01]  /*d950*/  HMMA.16816.F32.BF16 R48, R128.reuse, R146, R48 ;  /* 0x000000928030723c */ /* 0x040fe20000041830 */
[----:B------:R-:W-:Y:S02]  /*d960*/  LDSM.16.MT88.4 R144, [R185+0xc800] ;  /* 0x00c80000b990783b */ /* 0x000fe40000004200 */
[C---:B------:R-:W-:Y:S03]  /*d970*/  FMUL.FTZ R98, R0.reuse, R98 ;  /* 0x0000006200627220 */ /* 0x040fe60000410000 */
[C---:B---3--:R-:W-:Y:S02]  /*d980*/  HMMA.16816.F32.BF16 R52, R128.reuse, R124, R52 ;  /* 0x0000007c8034723c */ /* 0x048fe40000041834 */
[----:B------:R-:W-:Y:S03]  /*d990*/  MUFU.EX2 R220, R220 ;  /* 0x000000dc00dc7308 */ /* 0x000fe60000000800 */
[----:B------:R-:W-:Y:S01]  /*d9a0*/  FMUL.FTZ R99, R0, R99 ;  /* 0x0000006300637220 */ /* 0x000fe20000410000 */
[C---:B------:R-:W-:Y:S01]  /*d9b0*/  HMMA.16816.F32.BF16 R56, R128.reuse, R126, R56 ;  /* 0x0000007e8038723c */ /* 0x040fe20000041838 */
[----:B------:R-:W3:Y:S04]  /*d9c0*/  LDSM.16.MT88.4 R124, [R185+0xe000] ;  /* 0x00e00000b97c783b */ /* 0x000ee80000004200 */
[C---:B------:R-:W-:Y:S01]  /*d9d0*/  FMUL.FTZ R100, R2.reuse, R100 ;  /* 0x0000006402647220 */ /* 0x040fe20000410000 */
[C---:B-1----:R-:W-:Y:S05]  /*d9e0*/  HMMA.16816.F32.BF16 R60, R128.reuse, R136, R60 ;  /* 0x00000088803c723c */ /* 0x042fea000004183c */
[----:B------:R-:W-:Y:S01]  /*d9f0*/  FMUL.FTZ R101, R2, R101 ;  /* 0x0000006502657220 */ /* 0x000fe20000410000 */
[C---:B------:R-:W-:Y:S01]  /*da00*/  HMMA.16816.F32.BF16 R64, R128.reuse, R138, R64 ;  /* 0x0000008a8040723c */ /* 0x040fe20000041840 */
[----:B------:R-:W1:Y:S04]  /*da10*/  LDSM.16.MT88.4 R136, [R184+0xe000] ;  /* 0x00e00000b888783b */ /* 0x000e680000004200 */
[C---:B------:R-:W-:Y:S01]  /*da20*/  FMUL.FTZ R102, R0.reuse, R102 ;  /* 0x0000006600667220 */ /* 0x040fe20000410000 */
[C---:B----4-:R-:W-:Y:S05]  /*da30*/  HMMA.16816.F32.BF16 R68, R128.reuse, R140, R68 ;  /* 0x0000008c8044723c */ /* 0x050fea0000041844 */
[----:B------:R-:W-:Y:S01]  /*da40*/  FMUL.FTZ R103, R0, R103 ;  /* 0x0000006700677220 */ /* 0x000fe20000410000 */
[C---:B------:R-:W-:Y:S01]  /*da50*/  HMMA.16816.F32.BF16 R72, R128.reuse, R142, R72 ;  /* 0x0000008e8048723c */ /* 0x040fe20000041848 */
[----:B------:R-:W4:Y:S04]  /*da60*/  LDSM.16.MT88.4 R140, [R188+0x10000] ;  /* 0x01000000bc8c783b */ /* 0x000f280000004200 */
[C---:B------:R-:W-:Y:S01]  /*da70*/  FMUL.FTZ R104, R2.reuse, R104 ;  /* 0x0000006802687220 */ /* 0x040fe20000410000 */
[----:B------:R-:W-:Y:S01]  /*da80*/  FMUL.FTZ R105, R2, R105 ;  /* 0x0000006902697220 */ /* 0x000fe20000410000 */
[C---:B------:R-:W-:Y:S01]  /*da90*/  FMUL.FTZ R106, R0.reuse, R106 ;  /* 0x0000006a006a7220 */ /* 0x040fe20000410000 */
[----:B------:R-:W-:Y:S03]  /*daa0*/  FMUL.FTZ R107, R0, R107 ;  /* 0x0000006b006b7220 */ /* 0x000fe60000410000 */
[--C-:B------:R-:W-:Y:S01]  /*dab0*/  FFMA.FTZ R216, R16, UR4, -R168.reuse ;  /* 0x0000000410d87c23 */ /* 0x100fe200080108a8 */
[--C-:B------:R-:W-:Y:S01]  /*dac0*/  FFMA.FTZ R217, R17, UR4, -R168.reuse ;  /* 0x0000000411d97c23 */ /* 0x100fe200080108a8 */
[--C-:B------:R-:W-:Y:S01]  /*dad0*/  FFMA.FTZ R218, R18, UR4, -R167.reuse ;  /* 0x0000000412da7c23 */ /* 0x100fe200080108a7 */
[--C-:B------:R-:W-:Y:S01]  /*dae0*/  FFMA.FTZ R219, R19, UR4, -R167.reuse ;  /* 0x0000000413db7c23 */ /* 0x100fe200080108a7 */
[----:B------:R-:W-:Y:S01]  /*daf0*/  FMUL.FTZ R16, R2, R116 ;  /* 0x0000007402107220 */ /* 0x000fe20000410000 */
[----:B--2---:R-:W-:Y:S01]  /*db00*/  F2FP.BF16.F32.PACK_AB R116, R170, R169 ;  /* 0x000000a9aa74723e */ /* 0x004fe200000010ff */
[C---:B---3--:R-:W-:Y:S01]  /*db10*/  HMMA.16816.F32.BF16 R76, R128.reuse, R124, R76 ;  /* 0x0000007c804c723c */ /* 0x048fe2000004184c */
[----:B------:R-:W-:Y:S02]  /*db20*/  MUFU.EX2 R216, R216 ;  /* 0x000000d800d87308 */ /* 0x000fe40000000800 */
[----:B------:R-:W-:Y:S01]  /*db30*/  FMUL.FTZ R17, R2, R117 ;  /* 0x0000007502117220 */ /* 0x000fe20000410000 */
[----:B-----5:R-:W-:Y:S01]  /*db40*/  F2FP.BF16.F32.PACK_AB R117, R215, R171 ;  /* 0x000000abd775723e */ /* 0x020fe200000010ff */
[C---:B------:R-:W-:Y:S01]  /*db50*/  FMUL.FTZ R18, R0.reuse, R118 ;  /* 0x0000007600127220 */ /* 0x040fe20000410000 */
[C---:B------:R-:W-:Y:S01]  /*db60*/  HMMA.16816.F32.BF16 R80, R128.reuse, R126, R80 ;  /* 0x0000007e8050723c */ /* 0x040fe20000041850 */
[----:B------:R-:W2:Y:S04]  /*db70*/  LDSM.16.MT88.4 R124, [R186+0x10000] ;  /* 0x01000000ba7c783b */ /* 0x000ea80000004200 */
[----:B------:R-:W3:Y:S01]  /*db80*/  MUFU.EX2 R217, R217 ;  /* 0x000000d900d97308 */ /* 0x000ee20000000800 */
[----:B------:R-:W-:Y:S01]  /*db90*/  FMUL.FTZ R19, R0, R119 ;  /* 0x0000007700137220 */ /* 0x000fe20000410000 */
[C---:B-1----:R-:W-:Y:S08]  /*dba0*/  HMMA.16816.F32.BF16 R84, R128.reuse, R136, R84 ;  /* 0x000000888054723c */ /* 0x042ff00000041854 */
[----:B------:R-:W-:Y:S01]  /*dbb0*/  MUFU.EX2 R218, R218 ;  /* 0x000000da00da7308 */ /* 0x000fe20000000800 */
[C---:B------:R-:W-:Y:S01]  /*dbc0*/  HMMA.16816.F32.BF16 R88, R128.reuse, R138, R88 ;  /* 0x0000008a8058723c */ /* 0x040fe20000041858 */
[----:B------:R-:W1:Y:S02]  /*dbd0*/  LDSM.16.MT88.4 R136, [R185+0x10000] ;  /* 0x01000000b988783b */ /* 0x000e640000004200 */
[C---:B------:R-:W-:Y:S03]  /*dbe0*/  FMUL.FTZ R108, R2.reuse, R108 ;  /* 0x0000006c026c7220 */ /* 0x040fe60000410000 */
[C---:B----4-:R-:W-:Y:S03]  /*dbf0*/  HMMA.16816.F32.BF16 R92, R128.reuse, R140, R92 ;  /* 0x0000008c805c723c */ /* 0x050fe6000004185c */
[----:B------:R-:W4:Y:S02]  /*dc00*/  MUFU.EX2 R219, R219 ;  /* 0x000000db00db7308 */ /* 0x000f240000000800 */
[----:B---3--:R-:W-:Y:S01]  /*dc10*/  F2FP.BF16.F32.PACK_AB R118, R217, R216 ;  /* 0x000000d8d976723e */ /* 0x008fe200000010ff */
[C---:B------:R-:W-:Y:S01]  /*dc20*/  HMMA.16816.F32.BF16 R96, R128.reuse, R142, R96 ;  /* 0x0000008e8060723c */ /* 0x040fe20000041860 */
[----:B------:R-:W3:Y:S04]  /*dc30*/  LDSM.16.MT88.4 R140, [R184+0x10000] ;  /* 0x01000000b88c783b */ /* 0x000ee80000004200 */
[----:B------:R-:W-:Y:S01]  /*dc40*/  FMUL.FTZ R109, R2, R109 ;  /* 0x0000006d026d7220 */ /* 0x000fe20000410000 */
[C---:B------:R-:W-:Y:S01]  /*dc50*/  FMUL.FTZ R110, R0.reuse, R110 ;  /* 0x0000006e006e7220 */ /* 0x040fe20000410000 */
[----:B------:R-:W-:Y:S01]  /*dc60*/  FMUL.FTZ R111, R0, R111 ;  /* 0x0000006f006f7220 */ /* 0x000fe20000410000 */
[C---:B------:R-:W-:Y:S03]  /*dc70*/  FMUL.FTZ R112, R2.reuse, R112 ;  /* 0x0000007002707220 */ /* 0x040fe60000410000 */
[----:B------:R-:W-:Y:S01]  /*dc80*/  FMUL.FTZ R113, R2, R113 ;  /* 0x0000007102717220 */ /* 0x000fe20000410000 */
[----:B----4-:R-:W-:Y:S01]  /*dc90*/  F2FP.BF16.F32.PACK_AB R119, R219, R218 ;  /* 0x000000dadb77723e */ /* 0x010fe200000010ff */
[C---:B------:R-:W-:Y:S01]  /*dca0*/  FMUL.FTZ R114, R0.reuse, R114 ;  /* 0x0000007200727220 */ /* 0x040fe20000410000 */
[----:B------:R-:W-:Y:S01]  /*dcb0*/  FMUL.FTZ R115, R0, R115 ;  /* 0x0000007300737220 */ /* 0x000fe20000410000 */
[----:B------:R-:W-:Y:S01]  /*dcc0*/  FFMA.FTZ R221, R25, UR4, -R168 ;  /* 0x0000000419dd7c23 */ /* 0x000fe200080108a8 */
[--C-:B------:R-:W-:Y:S01]  /*dcd0*/  FFMA.FTZ R222, R26, UR4, -R167.reuse ;  /* 0x000000041ade7c23 */ /* 0x100fe200080108a7 */
[C---:B--2---:R-:W-:Y:S03]  /*dce0*/  HMMA.16816.F32.BF16 R100, R128.reuse, R124, R100 ;  /* 0x0000007c8064723c */ /* 0x044fe60000041864 */
[----:B------:R-:W-:Y:S01]  /*dcf0*/  FFMA.FTZ R223, R27, UR4, -R167 ;  /* 0x000000041bdf7c23 */ /* 0x000fe200080108a7 */
[----:B------:R-:W-:Y:S01]  /*dd00*/  MUFU.EX2 R221, R221 ;  /* 0x000000dd00dd7308 */ /* 0x000fe20000000800 */
[----:B------:R-:W-:Y:S01]  /*dd10*/  FFMA.FTZ R162, R2, R214, R162 ;  /* 0x000000d602a27223 */ /* 0x000fe200000100a2 */
[C---:B------:R-:W-:Y:S01]  /*dd20*/  HMMA.16816.F32.BF16 R12, R128.reuse, R126, R12 ;  /* 0x0000007e800c723c */ /* 0x040fe2000004180c */
[----:B------:R-:W2:Y:S04]  /*dd30*/  LDSM.16.MT88.4 R124, [R186+0xc800] ;  /* 0x00c80000ba7c783b */ /* 0x000ea80000004200 */
[----:B------:R-:W-:Y:S01]  /*dd40*/  MOV R2, R132 ;  /* 0x0000008400027202 */ /* 0x000fe20000000f00 */
[C---:B-1----:R-:W-:Y:S02]  /*dd50*/  HMMA.16816.F32.BF16 R104, R128.reuse, R136, R104 ;  /* 0x000000888068723c */ /* 0x042fe40000041868 */
[----:B------:R-:W-:Y:S03]  /*dd60*/  MUFU.EX2 R222, R222 ;  /* 0x000000de00de7308 */ /* 0x000fe60000000800 */
[----:B------:R-:W-:Y:S01]  /*dd70*/  FFMA.FTZ R165, R0, R213, R165 ;  /* 0x000000d500a57223 */ /* 0x000fe200000100a5 */
[C---:B------:R-:W-:Y:S01]  /*dd80*/  HMMA.16816.F32.BF16 R16, R128.reuse, R138, R16 ;  /* 0x0000008a8010723c */ /* 0x040fe20000041810 */
[----:B------:R-:W1:Y:S05]  /*dd90*/  LDSM.16.MT88.4 R136, [R188+0xe800] ;  /* 0x00e80000bc88783b */ /* 0x000e6a0000004200 */
[----:B------:R-:W4:Y:S01]  /*dda0*/  MUFU.EX2 R223, R223 ;  /* 0x000000df00df7308 */ /* 0x000f220000000800 */
[----:B------:R-:W-:Y:S01]  /*ddb0*/  FADD.FTZ R162, R133, R162 ;  /* 0x000000a285a27221 */ /* 0x000fe20000010000 */
[C---:B---3--:R-:W-:Y:S03]  /*ddc0*/  HMMA.16816.F32.BF16 R108, R128.reuse, R140, R108 ;  /* 0x0000008c806c723c */ /* 0x048fe6000004186c */
[----:B------:R-:W-:Y:S03]  /*ddd0*/  FADD.FTZ R165, R160, R165 ;  /* 0x000000a5a0a57221 */ /* 0x000fe60000010000 */
[----:B------:R-:W-:Y:S01]  /*dde0*/  HMMA.16816.F32.BF16 R112, R128, R142, R112 ;  /* 0x0000008e8070723c */ /* 0x000fe20000041870 */
[----:B------:R-:W3:Y:S04]  /*ddf0*/  LDSM.16.MT88.4 R128, [R184+0xe800] ;  /* 0x00e80000b880783b */ /* 0x000ee80000004200 */
[----:B------:R-:W-:Y:S01]  /*de00*/  FADD.FTZ R162, R161, R162 ;  /* 0x000000a2a1a27221 */ /* 0x000fe20000010000 */
[C---:B------:R-:W-:Y:S03]  /*de10*/  HMMA.16816.F32.BF16 R4, R116.reuse, R120, R4 ;  /* 0x000000787404723c */ /* 0x040fe60000041804 */
[----:B------:R-:W-:Y:S02]  /*de20*/  LDSM.16.MT88.4 R140, [R186+0xd000] ;  /* 0x00d00000ba8c783b */ /* 0x000fe40000004200 */
[----:B----4-:R-:W-:Y:S01]  /*de30*/  F2FP.BF16.F32.PACK_AB R27, R223, R222 ;  /* 0x000000dedf1b723e */ /* 0x010fe200000010ff */
[C---:B------:R-:W-:Y:S05]  /*de40*/  HMMA.16816.F32.BF16 R8, R116.reuse, R122, R8 ;  /* 0x0000007a7408723c */ /* 0x040fea0000041808 */
[----:B------:R-:W4:Y:S01]  /*de50*/  LDSM.16.MT88.4 R120, [R188+0x10800] ;  /* 0x01080000bc78783b */ /* 0x000f220000004200 */
[C---:B--2---:R-:W-:Y:S05]  /*de60*/  HMMA.16816.F32.BF16 R36, R116.reuse, R124, R36 ;  /* 0x0000007c7424723c */ /* 0x044fea0000041824 */
[----:B------:R-:W-:Y:S01]  /*de70*/  MOV R0, R3 ;  /* 0x0000000300007202 */ /* 0x000fe20000000f00 */
        /* <DEDUP_REMOVED lines=13> */
[C---:B-1----:R-:W-:Y:S05]  /*df50*/  HMMA.16816.F32.BF16 R60, R116.reuse, R136, R60 ;  /* 0x00000088743c723c */ /* 0x042fea000004183c */
[----:B------:R-:W-:Y:S01]  /*df60*/  FADD.FTZ R162, R170, R162 ;  /* 0x000000a2aaa27221 */ /* 0x000fe20000010000 */
[C---:B------:R-:W-:Y:S01]  /*df70*/  HMMA.16816.F32.BF16 R64, R116.reuse, R138, R64 ;  /* 0x0000008a7440723c */ /* 0x040fe20000041840 */
[----:B------:R-:W1:Y:S04]  /*df80*/  LDSM.16.MT88.4 R136, [R185+0x10800] ;  /* 0x01080000b988783b */ /* 0x000e680000004200 */
        /* <DEDUP_REMOVED lines=10> */
[C---:B---3--:R-:W-:Y:S05]  /*e030*/  HMMA.16816.F32.BF16 R84, R116.reuse, R128, R84 ;  /* 0x000000807454723c */ /* 0x048fea0000041854 */
[--C-:B------:R-:W-:Y:S01]  /*e040*/  FFMA.FTZ R157, R22, UR4, -R167.reuse ;  /* 0x00000004169d7c23 */ /* 0x100fe200080108a7 */
[C---:B------:R-:W-:Y:S01]  /*e050*/  HMMA.16816.F32.BF16 R88, R116.reuse, R130, R88 ;  /* 0x000000827458723c */ /* 0x040fe20000041858 */
[----:B------:R-:W-:Y:S01]  /*e060*/  LDSM.16.MT88.4 R128, [R188+0xd000] ;  /* 0x00d00000bc80783b */ /* 0x000fe20000004200 */
[----:B------:R-:W3:Y:S03]  /*e070*/  MUFU.EX2 R156, R156 ;  /* 0x0000009c009c7308 */ /* 0x000ee60000000800 */
[----:B------:R-:W-:Y:S01]  /*e080*/  FFMA.FTZ R158, R23, UR4, -R167 ;  /* 0x00000004179e7c23 */ /* 0x000fe200080108a7 */
[C---:B----4-:R-:W-:Y:S03]  /*e090*/  HMMA.16816.F32.BF16 R92, R116.reuse, R120, R92 ;  /* 0x00000078745c723c */ /* 0x050fe6000004185c */
[----:B------:R-:W4:Y:S03]  /*e0a0*/  LDSM.16.MT88.4 R20, [R184+0x10800] ;  /* 0x01080000b814783b */ /* 0x000f260000004200 */
[----:B------:R-:W-:Y:S01]  /*e0b0*/  MUFU.EX2 R157, R157 ;  /* 0x0000009d009d7308 */ /* 0x000fe20000000800 */
[----:B------:R-:W-:Y:S01]  /*e0c0*/  FFMA.FTZ R159, R24, UR4, -R168 ;  /* 0x00000004189f7c23 */ /* 0x000fe200080108a8 */
[C---:B------:R-:W-:Y:S03]  /*e0d0*/  HMMA.16816.F32.BF16 R96, R116.reuse, R122, R96 ;  /* 0x0000007a7460723c */ /* 0x040fe60000041860 */
[----:B------:R-:W5:Y:S03]  /*e0e0*/  LDSM.16.MT88.4 R120, [R185+0xd000] ;  /* 0x00d00000b978783b */ /* 0x000f660000004200 */
[C---:B--2---:R-:W-:Y:S02]  /*e0f0*/  HMMA.16816.F32.BF16 R100, R116.reuse, R124, R100 ;  /* 0x0000007c7464723c */ /* 0x044fe40000041864 */
[----:B------:R-:W2:Y:S03]  /*e100*/  MUFU.EX2 R158, R158 ;  /* 0x0000009e009e7308 */ /* 0x000ea60000000800 */
[----:B---3--:R-:W-:Y:S01]  /*e110*/  F2FP.BF16.F32.PACK_AB R24, R156, R220 ;  /* 0x000000dc9c18723e */ /* 0x008fe200000010ff */
[C---:B------:R-:W-:Y:S01]  /*e120*/  HMMA.16816.F32.BF16 R12, R116.reuse, R126, R12 ;  /* 0x0000007e740c723c */ /* 0x040fe2000004180c */
[----:B------:R-:W3:Y:S05]  /*e130*/  LDSM.16.MT88.4 R124, [R188+0xf000] ;  /* 0x00f00000bc7c783b */ /* 0x000eea0000004200 */
[----:B------:R-:W4:Y:S01]  /*e140*/  MUFU.EX2 R159, R159 ;  /* 0x0000009f009f7308 */ /* 0x000f220000000800 */
[----:B------:R-:W-:Y:S01]  /*e150*/  FADD.FTZ R165, R219, R165 ;  /* 0x000000a5dba57221 */ /* 0x000fe20000010000 */
[C---:B-1----:R-:W-:Y:S03]  /*e160*/  HMMA.16816.F32.BF16 R104, R116.reuse, R136, R104 ;  /* 0x000000887468723c */ /* 0x042fe60000041868 */
[----:B------:R-:W-:Y:S03]  /*e170*/  FADD.FTZ R162, R220, R162 ;  /* 0x000000a2dca27221 */ /* 0x000fe60000010000 */
[C---:B------:R-:W-:Y:S01]  /*e180*/  HMMA.16816.F32.BF16 R16, R116.reuse, R138, R16 ;  /* 0x0000008a7410723c */ /* 0x040fe20000041810 */
[----:B------:R-:W1:Y:S04]  /*e190*/  LDSM.16.MT88.4 R136, [R185+0xf000] ;  /* 0x00f00000b988783b */ /* 0x000e680000004200 */
[----:B--2---:R-:W-:Y:S01]  /*e1a0*/  F2FP.BF16.F32.PACK_AB R25, R158, R157 ;  /* 0x0000009d9e19723e */ /* 0x004fe200000010ff */
[----:B------:R-:W-:Y:S01]  /*e1b0*/  FADD.FTZ R165, R157, R165 ;  /* 0x000000a59da57221 */ /* 0x000fe20000010000 */
[----:B------:R-:W-:Y:S01]  /*e1c0*/  FADD.FTZ R162, R156, R162 ;  /* 0x000000a29ca27221 */ /* 0x000fe20000010000 */
[----:B----4-:R-:W-:Y:S03]  /*e1d0*/  F2FP.BF16.F32.PACK_AB R26, R221, R159 ;  /* 0x0000009fdd1a723e */ /* 0x010fe600000010ff */
[----:B------:R-:W-:Y:S01]  /*e1e0*/  FADD.FTZ R165, R158, R165 ;  /* 0x000000a59ea57221 */ /* 0x000fe20000010000 */
[----:B------:R-:W-:Y:S01]  /*e1f0*/  FADD.FTZ R162, R159, R162 ;  /* 0x000000a29fa27221 */ /* 0x000fe20000010000 */
[C---:B------:R-:W-:Y:S03]  /*e200*/  HMMA.16816.F32.BF16 R108, R116.reuse, R20, R108 ;  /* 0x00000014746c723c */ /* 0x040fe6000004186c */
[----:B------:R-:W-:Y:S01]  /*e210*/  FADD.FTZ R165, R222, R165 ;  /* 0x000000a5dea57221 */ /* 0x000fe20000010000 */
[----:B------:R-:W-:Y:S02]  /*e220*/  FADD.FTZ R162, R221, R162 ;  /* 0x000000a2dda27221 */ /* 0x000fe40000010000 */
[----:B------:R-:W-:Y:S01]  /*e230*/  HMMA.16816.F32.BF16 R112, R116, R22, R112 ;  /* 0x000000167470723c */ /* 0x000fe20000041870 */
[----:B------:R-:W2:Y:S04]  /*e240*/  LDSM.16.MT88.4 R20, [R188+0x11000] ;  /* 0x01100000bc14783b */ /* 0x000ea80000004200 */
[----:B------:R-:W-:Y:S01]  /*e250*/  FADD.FTZ R165, R223, R165 ;  /* 0x000000a5dfa57221 */ /* 0x000fe20000010000 */
[C---:B------:R-:W-:Y:S03]  /*e260*/  HMMA.16816.F32.BF16 R4, R24.reuse, R128, R4 ;  /* 0x000000801804723c */ /* 0x040fe60000041804 */
[----:B------:R-:W4:Y:S03]  /*e270*/  LDSM.16.MT88.4 R116, [R186+0x11000] ;  /* 0x01100000ba74783b */ /* 0x000f260000004200 */
[C---:B------:R-:W-:Y:S06]  /*e280*/  HMMA.16816.F32.BF16 R8, R24.reuse, R130, R8 ;  /* 0x000000821808723c */ /* 0x040fec0000041808 */
[C---:B------:R-:W-:Y:S06]  /*e290*/  HMMA.16816.F32.BF16 R36, R24.reuse, R140, R36 ;  /* 0x0000008c1824723c */ /* 0x040fec0000041824 */
[C---:B------:R-:W-:Y:S01]  /*e2a0*/  HMMA.16816.F32.BF16 R40, R24.reuse, R142, R40 ;  /* 0x0000008e1828723c */ /* 0x040fe20000041828 */
[----:B------:R-:W-:Y:S05]  /*e2b0*/  LDSM.16.MT88.4 R140, [R185+0xd800] ;  /* 0x00d80000b98c783b */ /* 0x000fea0000004200 */
[C---:B-----5:R-:W-:Y:S06]  /*e2c0*/  HMMA.16816.F32.BF16 R44, R24.reuse, R120, R44 ;  /* 0x00000078182c723c */ /* 0x060fec000004182c */
[C---:B------:R-:W-:Y:S01]  /*e2d0*/  HMMA.16816.F32.BF16 R48, R24.reuse, R122, R48 ;  /* 0x0000007a1830723c */ /* 0x040fe20000041830 */
[----:B------:R-:W5:Y:S05]  /*e2e0*/  LDSM.16.MT88.4 R120, [R185+0x11000] ;  /* 0x01100000b978783b */ /* 0x000f6a0000004200 */
[C---:B------:R-:W-:Y:S06]  /*e2f0*/  HMMA.16816.F32.BF16 R52, R24.reuse, R144, R52 ;  /* 0x000000901834723c */ /* 0x040fec0000041834 */
[C---:B------:R-:W-:Y:S05]  /*e300*/  HMMA.16816.F32.BF16 R56, R24.reuse, R146, R56 ;  /* 0x000000921838723c */ /* 0x040fea0000041838 */
[--C-:B------:R-:W-:Y:S01]  /*e310*/  FFMA.FTZ R144, R28, UR4, -R168.reuse ;  /* 0x000000041c907c23 */ /* 0x100fe200080108a8 */
[C---:B---3--:R-:W-:Y:S05]  /*e320*/  HMMA.16816.F32.BF16 R60, R24.reuse, R124, R60 ;  /* 0x0000007c183c723c */ /* 0x048fea000004183c */
[--C-:B------:R-:W-:Y:S01]  /*e330*/  FFMA.FTZ R145, R29, UR4, -R168.reuse ;  /* 0x000000041d917c23 */ /* 0x100fe200080108a8 */
[C---:B------:R-:W-:Y:S01]  /*e340*/  HMMA.16816.F32.BF16 R64, R24.reuse, R126, R64 ;  /* 0x0000007e1840723c */ /* 0x040fe20000041840 */
[----:B------:R-:W3:Y:S01]  /*e350*/  LDSM.16.MT88.4 R124, [R184+0x11000] ;  /* 0x01100000b87c783b */ /* 0x000ee20000004200 */
[----:B------:R-:W2:Y:S03]  /*e360*/  MUFU.EX2 R144, R144 ;  /* 0x0000009000907308 */ /* 0x000ea60000000800 */
[--C-:B------:R-:W-:Y:S01]  /*e370*/  FFMA.FTZ R146, R30, UR4, -R167.reuse ;  /* 0x000000041e927c23 */ /* 0x100fe200080108a7 */
[C---:B------:R-:W-:Y:S06]  /*e380*/  HMMA.16816.F32.BF16 R68, R24.reuse, R148, R68 ;  /* 0x000000941844723c */ /* 0x040fec0000041844 */
[----:B------:R-:W-:Y:S01]  /*e390*/  MUFU.EX2 R145, R145 ;  /* 0x0000009100917308 */ /* 0x000fe20000000800 */
[--C-:B------:R-:W-:Y:S01]  /*e3a0*/  FFMA.FTZ R147, R31, UR4, -R167.reuse ;  /* 0x000000041f937c23 */ /* 0x100fe200080108a7 */
[C---:B------:R-:W-:Y:S01]  /*e3b0*/  HMMA.16816.F32.BF16 R72, R24.reuse, R150, R72 ;  /* 0x000000961848723c */ /* 0x040fe20000041848 */
[----:B------:R-:W3:Y:S02]  /*e3c0*/  LDSM.16.MT88.4 R28, [R188+0xd800] ;  /* 0x00d80000bc1c783b */ /* 0x000ee40000004200 */
[--C-:B------:R-:W-:Y:S03]  /*e3d0*/  FFMA.FTZ R148, R32, UR4, -R168.reuse ;  /* 0x0000000420947c23 */ /* 0x100fe600080108a8 */
[C---:B-1----:R-:W-:Y:S02]  /*e3e0*/  HMMA.16816.F32.BF16 R76, R24.reuse, R136, R76 ;  /* 0x00000088184c723c */ /* 0x042fe4000004184c */
[----:B------:R-:W1:Y:S03]  /*e3f0*/  MUFU.EX2 R146, R146 ;  /* 0x0000009200927308 */ /* 0x000e660000000800 */
[--C-:B------:R-:W-:Y:S01]  /*e400*/  FFMA.FTZ R149, R34, UR4, -R167.reuse ;  /* 0x0000000422957c23 */ /* 0x100fe200080108a7 */
[C---:B------:R-:W-:Y:S01]  /*e410*/  HMMA.16816.F32.BF16 R80, R24.reuse, R138, R80 ;  /* 0x0000008a1850723c */ /* 0x040fe20000041850 */
[----:B------:R-:W3:Y:S05]  /*e420*/  LDSM.16.MT88.4 R136, [R186+0xd800] ;  /* 0x00d80000ba88783b */ /* 0x000eea0000004200 */
[----:B------:R-:W5:Y:S01]  /*e430*/  MUFU.EX2 R147, R147 ;  /* 0x0000009300937308 */ /* 0x000f620000000800 */
[----:B------:R-:W-:Y:S01]  /*e440*/  FFMA.FTZ R168, R33, UR4, -R168 ;  /* 0x0000000421a87c23 */ /* 0x000fe200080108a8 */
[C---:B------:R-:W-:Y:S03]  /*e450*/  HMMA.16816.F32.BF16 R84, R24.reuse, R152, R84 ;  /* 0x000000981854723c */ /* 0x040fe60000041854 */
[----:B------:R-:W-:Y:S03]  /*e460*/  FFMA.FTZ R167, R35, UR4, -R167 ;  /* 0x0000000423a77c23 */ /* 0x000fe600080108a7 */
[C---:B------:R-:W-:Y:S01]  /*e470*/  HMMA.16816.F32.BF16 R88, R24.reuse, R154, R88 ;  /* 0x0000009a1858723c */ /* 0x040fe20000041858 */
[----:B------:R-:W3:Y:S01]  /*e480*/  LDSM.16.MT88.4 R32, [R184+0xd800] ;  /* 0x00d80000b820783b */ /* 0x000ee20000004200 */
[----:B------:R-:W-:Y:S03]  /*e490*/  MUFU.EX2 R148, R148 ;  /* 0x0000009400947308 */ /* 0x000fe60000000800 */
[----:B--2---:R-:W-:Y:S01]  /*e4a0*/  FADD.FTZ R162, R144, R162 ;  /* 0x000000a290a27221 */ /* 0x004fe20000010000 */
[C---:B------:R-:W-:Y:S06]  /*e4b0*/  HMMA.16816.F32.BF16 R92, R24.reuse, R20, R92 ;  /* 0x00000014185c723c */ /* 0x040fec000004185c */
[----:B------:R-:W2:Y:S01]  /*e4c0*/  MUFU.EX2 R168, R168 ;  /* 0x000000a800a87308 */ /* 0x000ea20000000800 */
[----:B-1----:R-:W-:Y:S01]  /*e4d0*/  FADD.FTZ R165, R146, R165 ;  /* 0x000000a592a57221 */ /* 0x002fe20000010000 */
[C---:B------:R-:W-:Y:S03]  /*e4e0*/  HMMA.16816.F32.BF16 R96, R24.reuse, R22, R96 ;  /* 0x000000161860723c */ /* 0x040fe60000041860 */
[----:B------:R-:W-:Y:S03]  /*e4f0*/  F2FP.BF16.F32.PACK_AB R20, R145, R144 ;  /* 0x000000909114723e */ /* 0x000fe600000010ff */
[C---:B----4-:R-:W-:Y:S02]  /*e500*/  HMMA.16816.F32.BF16 R100, R24.reuse, R116, R100 ;  /* 0x000000741864723c */ /* 0x050fe40000041864 */
[----:B------:R-:W-:Y:S03]  /*e510*/  MUFU.EX2 R149, R149 ;  /* 0x0000009500957308 */ /* 0x000fe60000000800 */
[----:B-----5:R-:W-:Y:S01]  /*e520*/  F2FP.BF16.F32.PACK_AB R21, R147, R146 ;  /* 0x000000929315723e */ /* 0x020fe200000010ff */
[C---:B------:R-:W-:Y:S01]  /*e530*/  HMMA.16816.F32.BF16 R12, R24.reuse, R118, R12 ;  /* 0x00000076180c723c */ /* 0x040fe2000004180c */
[----:B------:R-:W1:Y:S05]  /*e540*/  LDSM.16.MT88.4 R116, [R188+0xf800] ;  /* 0x00f80000bc74783b */ /* 0x000e6a0000004200 */
[----:B------:R-:W4:Y:S01]  /*e550*/  MUFU.EX2 R167, R167 ;  /* 0x000000a700a77308 */ /* 0x000f220000000800 */
[----:B--2---:R-:W-:Y:S01]  /*e560*/  F2FP.BF16.F32.PACK_AB R22, R168, R148 ;  /* 0x00000094a816723e */ /* 0x004fe200000010ff */
[C---:B------:R-:W-:Y:S03]  /*e570*/  HMMA.16816.F32.BF16 R104, R24.reuse, R120, R104 ;  /* 0x000000781868723c */ /* 0x040fe60000041868 */
[----:B------:R-:W-:Y:S03]  /*e580*/  FADD.FTZ R162, R145, R162 ;  /* 0x000000a291a27221 */ /* 0x000fe60000010000 */
[C---:B------:R-:W-:Y:S01]  /*e590*/  HMMA.16816.F32.BF16 R16, R24.reuse, R122, R16 ;  /* 0x0000007a1810723c */ /* 0x040fe20000041810 */
[----:B------:R-:W-:Y:S04]  /*e5a0*/  LDSM.16.MT88.4 R120, [R186+0x11800] ;  /* 0x01180000ba78783b */ /* 0x000fe80000004200 */
[----:B------:R-:W-:Y:S01]  /*e5b0*/  FADD.FTZ R165, R147, R165 ;  /* 0x000000a593a57221 */ /* 0x000fe20000010000 */
[C---:B---3--:R-:W-:Y:S05]  /*e5c0*/  HMMA.16816.F32.BF16 R108, R24.reuse, R124, R108 ;  /* 0x0000007c186c723c */ /* 0x048fea000004186c */
[----:B----4-:R-:W-:Y:S01]  /*e5d0*/  F2FP.BF16.F32.PACK_AB R23, R167, R149 ;  /* 0x00000095a717723e */ /* 0x010fe200000010ff */
[----:B------:R-:W-:Y:S01]  /*e5e0*/  HMMA.16816.F32.BF16 R112, R24, R126, R112 ;  /* 0x0000007e1870723c */ /* 0x000fe20000041870 */
[----:B------:R-:W2:Y:S04]  /*e5f0*/  LDSM.16.MT88.4 R24, [R186+0xf800] ;  /* 0x00f80000ba18783b */ /* 0x000ea80000004200 */
[----:B------:R-:W-:Y:S01]  /*e600*/  FADD.FTZ R162, R148, R162 ;  /* 0x000000a294a27221 */ /* 0x000fe20000010000 */
[C---:B------:R-:W-:Y:S03]  /*e610*/  HMMA.16816.F32.BF16 R128, R20.reuse, R28, R4 ;  /* 0x0000001c1480723c */ /* 0x040fe60000041804 */
[----:B------:R-:W3:Y:S02]  /*e620*/  LDSM.16.MT88.4 R4, [R185+0xf800] ;  /* 0x00f80000b904783b */ /* 0x000ee40000004200 */
[----:B------:R-:W-:Y:S01]  /*e630*/  FADD.FTZ R165, R149, R165 ;  /* 0x000000a595a57221 */ /* 0x000fe20000010000 */
[C---:B------:R-:W-:Y:S05]  /*e640*/  HMMA.16816.F32.BF16 R124, R20.reuse, R30, R8 ;  /* 0x0000001e147c723c */ /* 0x040fea0000041808 */
[----:B------:R-:W4:Y:S01]  /*e650*/  LDSM.16.MT88.4 R8, [R184+0xf800] ;  /* 0x00f80000b808783b */ /* 0x000f220000004200 */
[C---:B------:R-:W-:Y:S05]  /*e660*/  HMMA.16816.F32.BF16 R36, R20.reuse, R136, R36 ;  /* 0x000000881424723c */ /* 0x040fea0000041824 */
[----:B------:R-:W-:Y:S01]  /*e670*/  FADD.FTZ R214, R168, R162 ;  /* 0x000000a2a8d67221 */ /* 0x000fe20000010000 */
[C---:B------:R-:W-:Y:S01]  /*e680*/  HMMA.16816.F32.BF16 R40, R20.reuse, R138, R40 ;  /* 0x0000008a1428723c */ /* 0x040fe20000041828 */
[----:B------:R-:W5:Y:S04]  /*e690*/  LDSM.16.MT88.4 R28, [R188+0x11800] ;  /* 0x01180000bc1c783b */ /* 0x000f680000004200 */
[----:B------:R-:W-:Y:S01]  /*e6a0*/  FADD.FTZ R213, R167, R165 ;  /* 0x000000a5a7d57221 */ /* 0x000fe20000010000 */
[C---:B------:R-:W-:Y:S06]  /*e6b0*/  HMMA.16816.F32.BF16 R44, R20.reuse, R140, R44 ;  /* 0x0000008c142c723c */ /* 0x040fec000004182c */
[C---:B------:R-:W-:Y:S06]  /*e6c0*/  HMMA.16816.F32.BF16 R48, R20.reuse, R142, R48 ;  /* 0x0000008e1430723c */ /* 0x040fec0000041830 */
[C---:B------:R-:W-:Y:S06]  /*e6d0*/  HMMA.16816.F32.BF16 R52, R20.reuse, R32, R52 ;  /* 0x000000201434723c */ /* 0x040fec0000041834 */
[C---:B------:R-:W-:Y:S06]  /*e6e0*/  HMMA.16816.F32.BF16 R56, R20.reuse, R34, R56 ;  /* 0x000000221438723c */ /* 0x040fec0000041838 */
[C---:B-1----:R-:W-:Y:S06]  /*e6f0*/  HMMA.16816.F32.BF16 R60, R20.reuse, R116, R60 ;  /* 0x00000074143c723c */ /* 0x042fec000004183c */
[C---:B------:R-:W-:Y:S01]  /*e700*/  HMMA.16816.F32.BF16 R64, R20.reuse, R118, R64 ;  /* 0x000000761440723c */ /* 0x040fe20000041840 */
[----:B------:R-:W1:Y:S05]  /*e710*/  LDSM.16.MT88.4 R116, [R185+0x11800] ;  /* 0x01180000b974783b */ /* 0x000e6a0000004200 */
[C---:B--2---:R-:W-:Y:S06]  /*e720*/  HMMA.16816.F32.BF16 R68, R20.reuse, R24, R68 ;  /* 0x000000181444723c */ /* 0x044fec0000041844 */
[C---:B------:R-:W-:Y:S01]  /*e730*/  HMMA.16816.F32.BF16 R72, R20.reuse, R26, R72 ;  /* 0x0000001a1448723c */ /* 0x040fe20000041848 */
[----:B------:R-:W2:Y:S05]  /*e740*/  LDSM.16.MT88.4 R24, [R184+0x11800] ;  /* 0x01180000b818783b */ /* 0x000eaa0000004200 */
[C---:B---3--:R-:W-:Y:S06]  /*e750*/  HMMA.16816.F32.BF16 R76, R20.reuse, R4, R76 ;  /* 0x00000004144c723c */ /* 0x048fec000004184c */
[C---:B------:R-:W-:Y:S06]  /*e760*/  HMMA.16816.F32.BF16 R80, R20.reuse, R6, R80 ;  /* 0x000000061450723c */ /* 0x040fec0000041850 */
[C---:B----4-:R-:W-:Y:S06]  /*e770*/  HMMA.16816.F32.BF16 R84, R20.reuse, R8, R84 ;  /* 0x000000081454723c */ /* 0x050fec0000041854 */
[C---:B------:R-:W-:Y:S06]  /*e780*/  HMMA.16816.F32.BF16 R88, R20.reuse, R10, R88 ;  /* 0x0000000a1458723c */ /* 0x040fec0000041858 */
[C---:B-----5:R-:W-:Y:S06]  /*e790*/  HMMA.16816.F32.BF16 R92, R20.reuse, R28, R92 ;  /* 0x0000001c145c723c */ /* 0x060fec000004185c */
[C---:B------:R-:W-:Y:S06]  /*e7a0*/  HMMA.16816.F32.BF16 R96, R20.reuse, R30, R96 ;  /* 0x0000001e1460723c */ /* 0x040fec0000041860 */
[C---:B------:R-:W-:Y:S06]  /*e7b0*/  HMMA.16816.F32.BF16 R100, R20.reuse, R120, R100 ;  /* 0x000000781464723c */ /* 0x040fec0000041864 */
[C---:B------:R-:W-:Y:S06]  /*e7c0*/  HMMA.16816.F32.BF16 R120, R20.reuse, R122, R12 ;  /* 0x0000007a1478723c */ /* 0x040fec000004180c */
[C---:B-1----:R-:W-:Y:S06]  /*e7d0*/  HMMA.16816.F32.BF16 R104, R20.reuse, R116, R104 ;  /* 0x000000741468723c */ /* 0x042fec0000041868 */
[C---:B------:R-:W-:Y:S06]  /*e7e0*/  HMMA.16816.F32.BF16 R116, R20.reuse, R118, R16 ;  /* 0x000000761474723c */ /* 0x040fec0000041810 */
[C---:B--2---:R-:W-:Y:S06]  /*e7f0*/  HMMA.16816.F32.BF16 R108, R20.reuse, R24, R108 ;  /* 0x00000018146c723c */ /* 0x044fec000004186c */
[----:B------:R-:W-:Y:S01]  /*e800*/  HMMA.16816.F32.BF16 R112, R20, R26, R112 ;  /* 0x0000001a1470723c */ /* 0x000fe20000041870 */
[----:B------:R-:W-:Y:S11]  /*e810*/  @!UPT UIADD3 URZ, URZ, URZ, URZ ;  /* 0x0000003f3f3ff290 */ /* 0x000ff6000fffe03f */
[----:B------:R-:W-:Y:S01]  /*e820*/  @!UPT UIADD3 URZ, URZ, URZ, URZ ;  /* 0x0000003f3f3ff290 */ /* 0x000fe2000fffe03f */
[----:B------:R-:W-:Y:S11]  /*e830*/  @P1 BRA `(.L_x_1470) ;  /* 0xffffffc8001c1947 */ /* 0x000ff6000383ffff */
.L_x_1466:
[----:B------:R-:W1:Y:S01]  /*e840*/  SHFL.BFLY PT, R0, R213, 0x2, 0x1f ;  /* 0x0c401f00d5007f89 */ /* 0x000e6200000e0000 */
[----:B------:R-:W2:Y:S01]  /*e850*/  S2UR UR4, SR_CgaCtaId ;  /* 0x00000000000479c3 */ /* 0x000ea20000008800 */
[----:B------:R-:W-:Y:S01]  /*e860*/  MOV R7, 0x3f800000 ;  /* 0x3f80000000077802 */ /* 0x000fe20000000f00 */
[----:B------:R-:W-:Y:S01]  /*e870*/  UMOV UR5, 0x400 ;  /* 0x0000040000057882 */ /* 0x000fe20000000000 */
[----:B------:R-:W3:Y:S01]  /*e880*/  SHFL.BFLY PT, R2, R214, 0x2, 0x1f ;  /* 0x0c401f00d6027f89 */ /* 0x000ee200000e0000 */
[----:B------:R-:W-:Y:S01]  /*e890*/  MOV R6, 0x3f800000 ;  /* 0x3f80000000067802 */ /* 0x000fe20000000f00 */
[----:B------:R-:W-:Y:S03]  /*e8a0*/  BSSY B0, `(.L_x_1471) ;  /* 0x0000105000007945 */ /* 0x000fe60003800000 */
[----:B------:R-:W-:Y:S01]  /*e8b0*/  BAR.SYNC.DEFER_BLOCKING 0x0 ;  /* 0x0000000000007b1d */ /* 0x000fe20000010000 */
[----:B-1----:R-:W-:Y:S01]  /*e8c0*/  FADD.FTZ R213, R0, R213 ;  /* 0x000000d500d57221 */ /* 0x002fe20000010000 */
[----:B--2---:R-:W-:-:S04]  /*e8d0*/  ULEA UR4, UR4, UR5, 0x18 ;  /* 0x0000000504047291 */ /* 0x004fc8000f8ec03f */
[----:B------:R-:W1:Y:S01]  /*e8e0*/  S2R R0, SR_TID.X ;  /* 0x0000000000007919 */ /* 0x000e620000002100 */
[----:B---3--:R-:W-:Y:S02]  /*e8f0*/  FADD.FTZ R214, R2, R214 ;  /* 0x000000d602d67221 */ /* 0x008fe40000010000 */
[----:B------:R-:W2:Y:S04]  /*e900*/  SHFL.BFLY PT, R2, R213, 0x1, 0x1f ;  /* 0x0c201f00d5027f89 */ /* 0x000ea800000e0000 */
[----:B------:R-:W3:Y:S01]  /*e910*/  SHFL.BFLY PT, R4, R214, 0x1, 0x1f ;  /* 0x0c201f00d6047f89 */ /* 0x000ee200000e0000 */
[----:B--2---:R-:W-:Y:S01]  /*e920*/  FADD.FTZ R2, R213, R2 ;  /* 0x00000002d5027221 */ /* 0x004fe20000010000 */
[----:B-1----:R-:W-:Y:S01]  /*e930*/  SHF.R.S32.HI R8, RZ, 0x1f, R0 ;  /* 0x0000001fff087819 */ /* 0x002fe20000011400 */
[----:B---3--:R-:W-:-:S03]  /*e940*/  FADD.FTZ R4, R214, R4 ;  /* 0x00000004d6047221 */ /* 0x008fc60000010000 */
[----:B------:R-:W-:Y:S02]  /*e950*/  FSETP.NE.FTZ.AND P3, PT, R2, RZ, PT ;  /* 0x000000ff0200720b */ /* 0x000fe40003f75000 */
[-C--:B------:R-:W-:Y:S02]  /*e960*/  LEA.HI R9, R8, R0.reuse, RZ, 0x2 ;  /* 0x0000000008097211 */ /* 0x080fe400078f10ff */
[----:B------:R-:W-:Y:S02]  /*e970*/  FSETP.NE.FTZ.AND P4, PT, R4, RZ, PT ;  /* 0x000000ff0400720b */ /* 0x000fe40003f95000 */
[--C-:B------:R-:W-:Y:S02]  /*e980*/  SHF.R.S32.HI R10, RZ, 0x2, R9.reuse ;  /* 0x00000002ff0a7819 */ /* 0x100fe40000011409 */
[----:B------:R-:W-:Y:S02]  /*e990*/  SHF.R.S32.HI R5, RZ, 0x1f, R9 ;  /* 0x0000001fff057819 */ /* 0x000fe40000011409 */
[----:B------:R-:W-:-:S02]  /*e9a0*/  LEA.HI R12, R8, R0, RZ, 0x4 ;  /* 0x00000000080c7211 */ /* 0x000fc400078f20ff */
[----:B------:R-:W-:Y:S01]  /*e9b0*/  LEA.HI R5, R5, R10, RZ, 0x3 ;  /* 0x0000000a05057211 */ /* 0x000fe200078f18ff */
[----:B------:R-:W1:Y:S01]  /*e9c0*/  @P3 MUFU.RCP R6, R2 ;  /* 0x0000000200063308 */ /* 0x000e620000001000 */
[----:B------:R-:W-:Y:S01]  /*e9d0*/  LOP3.LUT R15, R9, 0x1ffffffc, RZ, 0xc0, !PT ;  /* 0x1ffffffc090f7812 */ /* 0x000fe200078ec0ff */
[----:B------:R-:W2:Y:S01]  /*e9e0*/  @P3 LDC R29, c[0x0][0x2e8] ;  /* 0x0000ba00ff1d3b82 */ /* 0x000ea20000000800 */
[----:B------:R-:W-:Y:S02]  /*e9f0*/  LOP3.LUT R5, R5, 0xfffffff8, RZ, 0xc0, !PT ;  /* 0xfffffff805057812 */ /* 0x000fe400078ec0ff */
[----:B------:R-:W-:Y:S02]  /*ea00*/  LEA.HI R8, R8, R0, RZ, 0x5 ;  /* 0x0000000008087211 */ /* 0x000fe400078f28ff */
[----:B------:R-:W-:Y:S01]  /*ea10*/  IADD3 R5, R10, -R5, RZ ;  /* 0x800000050a057210 */ /* 0x000fe20007ffe0ff */
[----:B------:R-:W3:Y:S01]  /*ea20*/  @P4 MUFU.RCP R7, R4 ;  /* 0x0000000400074308 */ /* 0x000ee20000001000 */
[----:B------:R-:W4:Y:S01]  /*ea30*/  S2R R10, SR_TID.X ;  /* 0x00000000000a7919 */ /* 0x000f220000002100 */
[----:B------:R-:W-:Y:S01]  /*ea40*/  LOP3.LUT R13, R12, 0xfffffff0, RZ, 0xc0, !PT ;  /* 0xfffffff00c0d7812 */ /* 0x000fe200078ec0ff */
[----:B------:R-:W5:Y:S01]  /*ea50*/  @P4 LDC R30, c[0x0][0x2e8] ;  /* 0x0000ba00ff1e4b82 */ /* 0x000f620000000800 */
[----:B------:R-:W-:-:S02]  /*ea60*/  SHF.L.U32 R16, R5, 0x6, RZ ;  /* 0x0000000605107819 */ /* 0x000fc400000006ff */
[----:B------:R-:W-:Y:S02]  /*ea70*/  SHF.R.S32.HI R12, RZ, 0x5, R8 ;  /* 0x00000005ff0c7819 */ /* 0x000fe40000011408 */
[----:B------:R-:W-:Y:S01]  /*ea80*/  LOP3.LUT R16, R16, 0x1c0, RZ, 0xc0, !PT ;  /* 0x000001c010107812 */ /* 0x000fe200078ec0ff */
[C---:B-1----:R-:W-:Y:S01]  /*ea90*/  FMUL.FTZ R131, R6.reuse, R131 ;  /* 0x0000008306837220 */ /* 0x042fe20000410000 */
[----:B------:R-:W-:Y:S01]  /*eaa0*/  IADD3 R13, -R13, R0, RZ ;  /* 0x000000000d0d7210 */ /* 0x000fe20007ffe1ff */
[----:B------:R-:W-:Y:S01]  /*eab0*/  FMUL.FTZ R130, R6, R130 ;  /* 0x0000008206827220 */ /* 0x000fe20000410000 */
[----:B------:R-:W-:Y:S01]  /*eac0*/  LEA.HI R16, R16, R16, RZ, 0x1d ;  /* 0x0000001010107211 */ /* 0x000fe200078fe8ff */
[C---:B------:R-:W-:Y:S01]  /*ead0*/  FMUL.FTZ R127, R6.reuse, R127 ;  /* 0x0000007f067f7220 */ /* 0x040fe20000410000 */
[----:B------:R-:W-:Y:S01]  /*eae0*/  LEA.HI R17, R13, R13, RZ, 0x1 ;  /* 0x0000000d0d117211 */ /* 0x000fe200078f08ff */
[C---:B------:R-:W-:Y:S01]  /*eaf0*/  FMUL.FTZ R126, R6.reuse, R126 ;  /* 0x0000007e067e7220 */ /* 0x040fe20000410000 */
[----:B------:R-:W-:Y:S01]  /*eb00*/  FMUL.FTZ R39, R6, R39 ;  /* 0x0000002706277220 */ /* 0x000fe20000410000 */
[C---:B---3--:R-:W-:Y:S01]  /*eb10*/  FMUL.FTZ R128, R7.reuse, R128 ;  /* 0x0000008007807220 */ /* 0x048fe20000410000 */
        /* <DEDUP_REMOVED lines=15> */
[----:B----4-:R-:W-:Y:S01]  /*ec10*/  SHF.R.S32.HI R11, RZ, 0x1f, R10 ;  /* 0x0000001fff0b7819 */ /* 0x010fe2000001140a */
[C---:B------:R-:W-:Y:S01]  /*ec20*/  FMUL.FTZ R60, R7.reuse, R60 ;  /* 0x0000003c073c7220 */ /* 0x040fe20000410000 */
[C---:B------:R-:W-:Y:S01]  /*ec30*/  FMUL.FTZ R61, R7.reuse, R61 ;  /* 0x0000003d073d7220 */ /* 0x040fe20000410000 */
[----:B------:R-:W-:Y:S01]  /*ec40*/  FMUL.FTZ R64, R7, R64 ;  /* 0x0000004007407220 */ /* 0x000fe20000410000 */
[----:B------:R-:W-:Y:S01]  /*ec50*/  LEA.HI R14, R11, R10, RZ, 0x4 ;  /* 0x0000000a0b0e7211 */ /* 0x000fe200078f20ff */
[C---:B------:R-:W-:Y:S01]  /*ec60*/  FMUL.FTZ R65, R7.reuse, R65 ;  /* 0x0000004107417220 */ /* 0x040fe20000410000 */
[C---:B------:R-:W-:Y:S01]  /*ec70*/  FMUL.FTZ R68, R7.reuse, R68 ;  /* 0x0000004407447220 */ /* 0x040fe20000410000 */
[C---:B------:R-:W-:Y:S01]  /*ec80*/  FMUL.FTZ R69, R7.reuse, R69 ;  /* 0x0000004507457220 */ /* 0x040fe20000410000 */
[----:B------:R-:W-:Y:S01]  /*ec90*/  SHF.R.S32.HI R9, RZ, 0x4, R14 ;  /* 0x00000004ff097819 */ /* 0x000fe2000001140e */
[----:B------:R-:W-:Y:S01]  /*eca0*/  FMUL.FTZ R72, R7, R72 ;  /* 0x0000004807487220 */ /* 0x000fe20000410000 */
[----:B------:R-:W-:Y:S01]  /*ecb0*/  IADD3 R14, -R15, R0, RZ ;  /* 0x000000000f0e7210 */ /* 0x000fe20007ffe1ff */
[----:B------:R-:W-:Y:S01]  /*ecc0*/  FMUL.FTZ R73, R7, R73 ;  /* 0x0000004907497220 */ /* 0x000fe20000410000 */
[----:B------:R-:W-:Y:S01]  /*ecd0*/  LOP3.LUT R15, R5, 0x1, RZ, 0xc0, !PT ;  /* 0x00000001050f7812 */ /* 0x000fe200078ec0ff */
[C---:B------:R-:W-:Y:S01]  /*ece0*/  FMUL.FTZ R76, R7.reuse, R76 ;  /* 0x0000004c074c7220 */ /* 0x040fe20000410000 */
[----:B------:R-:W-:Y:S01]  /*ecf0*/  LEA R14, R12, R14, 0x9 ;  /* 0x0000000e0c0e7211 */ /* 0x000fe200078e48ff */
[----:B------:R-:W-:Y:S01]  /*ed00*/  FMUL.FTZ R77, R7, R77 ;  /* 0x0000004d074d7220 */ /* 0x000fe20000410000 */
[----:B------:R-:W-:Y:S01]  /*ed10*/  ISETP.NE.U32.AND P0, PT, R15, 0x1, PT ;  /* 0x000000010f00780c */ /* 0x000fe20003f05070 */
[----:B------:R-:W-:Y:S01]  /*ed20*/  FMUL.FTZ R80, R7, R80 ;  /* 0x0000005007507220 */ /* 0x000fe20000410000 */
[----:B------:R-:W-:Y:S01]  /*ed30*/  SHF.L.U32 R15, R9, 0x6, RZ ;  /* 0x00000006090f7819 */ /* 0x000fe200000006ff */
[C---:B------:R-:W-:Y:S01]  /*ed40*/  FMUL.FTZ R81, R7.reuse, R81 ;  /* 0x0000005107517220 */ /* 0x040fe20000410000 */
[----:B------:R-:W-:Y:S01]  /*ed50*/  LEA R14, R14, R16, 0x1 ;  /* 0x000000100e0e7211 */ /* 0x000fe200078e08ff */
[----:B------:R-:W-:Y:S01]  /*ed60*/  FMUL.FTZ R84, R7, R84 ;  /* 0x0000005407547220 */ /* 0x000fe20000410000 */
[----:B------:R-:W-:Y:S01]  /*ed70*/  LOP3.LUT R15, R15, 0x1c0, RZ, 0xc0, !PT ;  /* 0x000001c00f0f7812 */ /* 0x000fe200078ec0ff */
[----:B------:R-:W-:Y:S01]  /*ed80*/  FMUL.FTZ R85, R7, R85 ;  /* 0x0000005507557220 */ /* 0x000fe20000410000 */
[----:B------:R-:W-:Y:S01]  /*ed90*/  SHF.L.U32 R16, R17, 0x2, RZ ;  /* 0x0000000211107819 */ /* 0x000fe200000006ff */
[----:B------:R-:W-:Y:S01]  /*eda0*/  FMUL.FTZ R88, R7, R88 ;  /* 0x0000005807587220 */ /* 0x000fe20000410000 */
[----:B------:R-:W-:Y:S01]  /*edb0*/  R2P PR, R5, 0x6 ;  /* 0x0000000605007804 */ /* 0x000fe20000000000 */
[----:B------:R-:W-:Y:S01]  /*edc0*/  FMUL.FTZ R89, R7, R89 ;  /* 0x0000005907597220 */ /* 0x000fe20000410000 */
[----:B------:R-:W-:Y:S01]  /*edd0*/  LOP3.LUT R16, R15, 0x38, R16, 0xf8, !PT ;  /* 0x000000380f107812 */ /* 0x000fe200078ef810 */
[C---:B------:R-:W-:Y:S01]  /*ede0*/  FMUL.FTZ R92, R7.reuse, R92 ;  /* 0x0000005c075c7220 */ /* 0x040fe20000410000 */
[----:B------:R-:W-:Y:S01]  /*edf0*/  LEA R14, R14, UR4, 0x2 ;  /* 0x000000040e0e7c11 */ /* 0x000fe2000f8e10ff */
[C---:B------:R-:W-:Y:S01]  /*ee00*/  FMUL.FTZ R93, R7.reuse, R93 ;  /* 0x0000005d075d7220 */ /* 0x040fe20000410000 */
[----:B------:R-:W-:Y:S01]  /*ee10*/  MOV R5, 0x40 ;  /* 0x0000004000057802 */ /* 0x000fe20000000f00 */
        /* <DEDUP_REMOVED lines=14> */
[----:B------:R-:W-:Y:S01]  /*ef00*/  SHF.R.U32.HI R15, RZ, 0x3, R15 ;  /* 0x00000003ff0f7819 */ /* 0x000fe2000001160f */
[C---:B------:R-:W-:Y:S01]  /*ef10*/  FMUL.FTZ R38, R6.reuse, R38 ;  /* 0x0000002606267220 */ /* 0x040fe20000410000 */
[----:B------:R-:W-:Y:S01]  /*ef20*/  LOP3.LUT R17, R17, 0xffffffe, RZ, 0xc0, !PT ;  /* 0x0ffffffe11117812 */ /* 0x000fe200078ec0ff */
        /* <DEDUP_REMOVED lines=43> */
[----:B------:R-:W-:Y:S01]  /*f1e0*/  IADD3 R6, R14, -0x20, RZ ;  /* 0xffffffe00e067810 */ /* 0x000fe20007ffe0ff */
[----:B------:R-:W-:Y:S01]  /*f1f0*/  STS.64 [R14], R128 ;  /* 0x000000800e007388 */ /* 0x000fe20000000a00 */
[----:B------:R-:W-:Y:S01]  /*f200*/  SEL R5, R5, 0xffffffc0, !P1 ;  /* 0xffffffc005057807 */ /* 0x000fe20004800000 */
[----:B------:R-:W1:Y:S01]  /*f210*/  @P4 MUFU.LG2 R4, R4 ;  /* 0x0000000400044308 */ /* 0x000e620000000c00 */
[----:B------:R-:W-:Y:S01]  /*f220*/  LOP3.LUT R15, R16, R15, RZ, 0x3c, !PT ;  /* 0x0000000f100f7212 */ /* 0x000fe200078e3cff */
[----:B------:R-:W-:Y:S01]  /*f230*/  STS.64 [R14+0x800], R130 ;  /* 0x000800820e007388 */ /* 0x000fe20000000a00 */
[----:B------:R-:W-:-:S02]  /*f240*/  IADD3 R17, R13, -R17, RZ ;  /* 0x800000110d117210 */ /* 0x000fc40007ffe0ff */
[C---:B------:R-:W-:Y:S02]  /*f250*/  @P0 IADD3 R6, R14.reuse, 0x20, RZ ;  /* 0x000000200e060810 */ /* 0x040fe40007ffe0ff */
[----:B------:R-:W-:Y:S01]  /*f260*/  SEL R7, R7, 0xffffff80, !P2 ;  /* 0xffffff8007077807 */ /* 0x000fe20005000000 */
[----:B------:R-:W3:Y:S01]  /*f270*/  @P3 MUFU.LG2 R2, R2 ;  /* 0x0000000200023308 */ /* 0x000ee20000000c00 */
[C---:B------:R-:W-:Y:S01]  /*f280*/  IADD3 R16, R14.reuse, R5, RZ ;  /* 0x000000050e107210 */ /* 0x040fe20007ffe0ff */
[----:B------:R-:W-:Y:S01]  /*f290*/  STS.64 [R6], R124 ;  /* 0x0000007c06007388 */ /* 0x000fe20000000a00 */
[----:B------:R-:W-:Y:S02]  /*f2a0*/  LEA R15, R17, R15, 0x2 ;  /* 0x0000000f110f7211 */ /* 0x000fe400078e10ff */
[----:B------:R-:W-:Y:S01]  /*f2b0*/  IADD3 R5, R5, R6, RZ ;  /* 0x0000000605057210 */ /* 0x000fe20007ffe0ff */
[----:B------:R-:W-:Y:S01]  /*f2c0*/  STS.64 [R6+0x800], R126 ;  /* 0x0008007e06007388 */ /* 0x000fe20000000a00 */
[----:B------:R-:W-:-:S02]  /*f2d0*/  IADD3 R17, R14, R7, RZ ;  /* 0x000000070e117210 */ /* 0x000fc40007ffe0ff */
[----:B------:R-:W-:Y:S01]  /*f2e0*/  IADD3 R18, R7, R6, RZ ;  /* 0x0000000607127210 */ /* 0x000fe20007ffe0ff */
[----:B------:R-:W-:Y:S01]  /*f2f0*/  STS.64 [R16], R36 ;  /* 0x0000002410007388 */ /* 0x000fe20000000a00 */
[-C--:B------:R-:W-:Y:S01]  /*f300*/  IADD3 R19, R16, R7.reuse, RZ ;  /* 0x0000000710137210 */ /* 0x080fe20007ffe0ff */
[----:B-1----:R-:W-:Y:S01]  /*f310*/  @P4 FMUL.FTZ R4, R4, 0.69314718246459960938 ;  /* 0x3f31721804044820 */ /* 0x002fe20000410000 */
[----:B------:R-:W-:Y:S01]  /*f320*/  IADD3 R7, R5, R7, RZ ;  /* 0x0000000705077210 */ /* 0x000fe20007ffe0ff */
[----:B------:R-:W-:Y:S01]  /*f330*/  STS.64 [R16+0x800], R38 ;  /* 0x0008002610007388 */ /* 0x000fe20000000a00 */
[----:B------:R-:W-:Y:S01]  /*f340*/  LEA R15, R15, UR4, 0x2 ;  /* 0x000000040f0f7c11 */ /* 0x000fe2000f8e10ff */
[----:B------:R-:W1:Y:S01]  /*f350*/  S2UR UR4, SR_CTAID.Z ;  /* 0x00000000000479c3 */ /* 0x000e620000002700 */
[----:B------:R-:W-:Y:S01]  /*f360*/  LEA.HI R28, R11, R10, RZ, 0x5 ;  /* 0x0000000a0b1c7211 */ /* 0x000fe200078f28ff */
[----:B------:R-:W-:Y:S01]  /*f370*/  STS.64 [R5], R40 ;  /* 0x0000002805007388 */ /* 0x000fe20000000a00 */
[----:B------:R-:W-:Y:S01]  /*f380*/  LOP3.LUT R8, R8, 0xffffffe0, RZ, 0xc0, !PT ;  /* 0xffffffe008087812 */ /* 0x000fe200078ec0ff */
[----:B---3--:R-:W-:Y:S01]  /*f390*/  @P3 FMUL.FTZ R2, R2, 0.69314718246459960938 ;  /* 0x3f31721802023820 */ /* 0x008fe20000410000 */
[----:B------:R-:W-:Y:S01]  /*f3a0*/  LOP3.LUT R28, R28, 0xffffffe0, RZ, 0xc0, !PT ;  /* 0xffffffe01c1c7812 */ /* 0x000fe200078ec0ff */
[----:B------:R-:W-:Y:S01]  /*f3b0*/  STS.64 [R5+0x800], R42 ;  /* 0x0008002a05007388 */ /* 0x000fe20000000a00 */
[----:B------:R-:W-:Y:S01]  /*f3c0*/  IADD3 R8, -R8, R0, RZ ;  /* 0x0000000008087210 */ /* 0x000fe20007ffe1ff */
[----:B------:R-:W1:Y:S01]  /*f3d0*/  LDC R11, c[0x0][0x270] ;  /* 0x00009c00ff0b7b82 */ /* 0x000e620000000800 */
[----:B------:R-:W-:Y:S01]  /*f3e0*/  SHF.R.S32.HI R31, RZ, 0x1f, R12 ;  /* 0x0000001fff1f7819 */ /* 0x000fe2000001140c */
[----:B------:R-:W-:Y:S01]  /*f3f0*/  STS.64 [R17], R44 ;  /* 0x0000002c11007388 */ /* 0x000fe20000000a00 */
[----:B------:R-:W-:-:S02]  /*f400*/  IADD3 R28, -R28, R10, RZ ;  /* 0x0000000a1c1c7210 */ /* 0x000fc40007ffe1ff */
[----:B------:R-:W-:Y:S01]  /*f410*/  LOP3.LUT P0, RZ, R8, 0x3, RZ, 0xc0, !PT ;  /* 0x0000000308ff7812 */ /* 0x000fe2000780c0ff */
[----:B------:R-:W-:Y:S01]  /*f420*/  STS.64 [R17+0x800], R46 ;  /* 0x0008002e11007388 */ /* 0x000fe20000000a00 */
[----:B------:R-:W-:Y:S02]  /*f430*/  LEA.HI R31, R31, R12, RZ, 0x2 ;  /* 0x0000000c1f1f7211 */ /* 0x000fe400078f10ff */
[----:B------:R-:W-:Y:S01]  /*f440*/  SHF.R.S32.HI R10, RZ, 0x1f, R28 ;  /* 0x0000001fff0a7819 */ /* 0x000fe2000001141c */
[----:B------:R-:W-:Y:S01]  /*f450*/  STS.64 [R18], R48 ;  /* 0x0000003012007388 */ /* 0x000fe20000000a00 */
[----:B------:R-:W-:Y:S02]  /*f460*/  IADD3 R0, -R204, RZ, RZ ;  /* 0x000000ffcc007210 */ /* 0x000fe40007ffe1ff */
[----:B------:R-:W-:Y:S01]  /*f470*/  LOP3.LUT R31, R31, 0xffffffc, RZ, 0xc0, !PT ;  /* 0x0ffffffc1f1f7812 */ /* 0x000fe200078ec0ff */
[----:B------:R-:W-:Y:S01]  /*f480*/  STS.64 [R18+0x800], R50 ;  /* 0x0008003212007388 */ /* 0x000fe20000000a00 */
[----:B------:R-:W-:-:S02]  /*f490*/  LEA.HI R10, R10, R28, RZ, 0x2 ;  /* 0x0000001c0a0a7211 */ /* 0x000fc400078f10ff */
[----:B------:R-:W-:Y:S01]  /*f4a0*/  IADD3 R31, R12, -R31, RZ ;  /* 0x8000001f0c1f7210 */ /* 0x000fe20007ffe0ff */
[----:B------:R-:W-:Y:S01]  /*f4b0*/  STS.64 [R19], R52 ;  /* 0x0000003413007388 */ /* 0x000fe20000000a00 */
[----:B------:R-:W-:Y:S02]  /*f4c0*/  SHF.R.S32.HI R10, RZ, 0x2, R10 ;  /* 0x00000002ff0a7819 */ /* 0x000fe4000001140a */
[----:B------:R-:W-:Y:S01]  /*f4d0*/  SHF.L.U32 R12, R13, 0x2, RZ ;  /* 0x000000020d0c7819 */ /* 0x000fe200000006ff */
[----:B------:R-:W-:Y:S01]  /*f4e0*/  STS.64 [R19+0x800], R54 ;  /* 0x0008003613007388 */ /* 0x000fe20000000a00 */
[----:B------:R-:W-:Y:S01]  /*f4f0*/  LEA R8, R31, R10, 0x4 ;  /* 0x0000000a1f087211 */ /* 0x000fe200078e20ff */
[----:B-1----:R-:W-:Y:S01]  /*f500*/  IMAD R0, R11, R0, UR4 ;  /* 0x000000040b007e24 */ /* 0x002fe2000f8e0200 */
[----:B------:R-:W-:Y:S01]  /*f510*/  MOV R10, 0xff800000 ;  /* 0xff800000000a7802 */ /* 0x000fe20000000f00 */
[----:B------:R-:W-:Y:S01]  /*f520*/  STS.64 [R7], R56 ;  /* 0x0000003807007388 */ /* 0x000fe20000000a00 */
[----:B--2---:R-:W-:Y:S01]  /*f530*/  @P3 FFMA.FTZ R10, R3, R29, R2 ;  /* 0x0000001d030a3223 */ /* 0x004fe20000010002 */
[----:B------:R-:W-:-:S02]  /*f540*/  SHF.R.S32.HI R13, RZ, 0x1f, R12 ;  /* 0x0000001fff0d7819 */ /* 0x000fc4000001140c */
[----:B------:R-:W-:Y:S04]  /*f550*/  STS.64 [R7+0x800], R58 ;  /* 0x0008003a07007388 */ /* 0x000fe80000000a00 */
        /* <DEDUP_REMOVED lines=23> */
[----:B------:R1:W-:Y:S04]  /*f6d0*/  STS.64 [R5+0x8800], R122 ;  /* 0x0088007a05007388 */ /* 0x0003e80000000a00 */
[----:B------:R-:W-:Y:S04]  /*f6e0*/  STS.64 [R17+0x8000], R104 ;  /* 0x0080006811007388 */ /* 0x000fe80000000a00 */
[----:B------:R-:W-:Y:S04]  /*f6f0*/  STS.64 [R17+0x8800], R106 ;  /* 0x0088006a11007388 */ /* 0x000fe80000000a00 */
[----:B------:R-:W-:Y:S04]  /*f700*/  STS.64 [R18+0x8000], R116 ;  /* 0x0080007412007388 */ /* 0x000fe80000000a00 */
[----:B------:R-:W-:Y:S04]  /*f710*/  STS.64 [R18+0x8800], R118 ;  /* 0x0088007612007388 */ /* 0x000fe80000000a00 */
[----:B------:R-:W-:Y:S04]  /*f720*/  STS.64 [R19+0x8000], R108 ;  /* 0x0080006c13007388 */ /* 0x000fe80000000a00 */
[----:B------:R-:W-:Y:S04]  /*f730*/  STS.64 [R19+0x8800], R110 ;  /* 0x0088006e13007388 */ /* 0x000fe80000000a00 */
[----:B------:R-:W-:Y:S04]  /*f740*/  STS.64 [R7+0x8000], R112 ;  /* 0x0080007007007388 */ /* 0x000fe80000000a00 */
[----:B------:R2:W-:Y:S01]  /*f750*/  STS.64 [R7+0x8800], R114 ;  /* 0x0088007207007388 */ /* 0x0005e20000000a00 */
[----:B------:R-:W-:Y:S06]  /*f760*/  BAR.SYNC.DEFER_BLOCKING 0x0 ;  /* 0x0000000000007b1d */ /* 0x000fec0000010000 */
[----:B-1----:R-:W1:Y:S01]  /*f770*/  S2R R5, SR_CTAID.Y ;  /* 0x0000000000057919 */ /* 0x002e620000002600 */
[----:B------:R-:W3:Y:S01]  /*f780*/  S2R R14, SR_CTAID.X ;  /* 0x00000000000e7919 */ /* 0x000ee20000002500 */
[----:B--2---:R-:W1:Y:S01]  /*f790*/  LDC.64 R6, c[0x0][0x2c0] ;  /* 0x0000b000ff067b82 */ /* 0x004e620000000a00 */
[----:B------:R2:W4:Y:S04]  /*f7a0*/  LDS.128 R24, [R15+0x3800] ;  /* 0x003800000f187984 */ /* 0x0005280000000c00 */
[----:B------:R2:W1:Y:S04]  /*f7b0*/  LDS.128 R20, [R15+0x7800] ;  /* 0x007800000f147984 */ /* 0x0004680000000c00 */
[----:B------:R2:W2:Y:S01]  /*f7c0*/  LDS.128 R16, [R15+0xb800] ;  /* 0x00b800000f107984 */ /* 0x0004a20000000c00 */
[----:B---3--:R-:W-:Y:S01]  /*f7d0*/  SHF.L.U32 R14, R14, 0x6, RZ ;  /* 0x000000060e0e7819 */ /* 0x008fe200000006ff */
[----:B-1----:R-:W-:Y:S01]  /*f7e0*/  IMAD R5, R5, R6, R204 ;  /* 0x0000000605057224 */ /* 0x002fe200078e02cc */
[----:B------:R-:W-:Y:S01]  /*f7f0*/  MOV R6, 0xff800000 ;  /* 0xff80000000067802 */ /* 0x000fe20000000f00 */
[----:B-----5:R-:W-:-:S02]  /*f800*/  @P4 FFMA.FTZ R6, R132, R30, R4 ;  /* 0x0000001e84064223 */ /* 0x020fc40000010004 */
[----:B------:R-:W-:-:S04]  /*f810*/  IMAD R0, R5, R11, R0 ;  /* 0x0000000b05007224 */ /* 0x000fc800078e0200 */
[----:B------:R-:W-:Y:S01]  /*f820*/  IMAD R0, R0, R7, R14 ;  /* 0x0000000700007224 */ /* 0x000fe200078e020e */
[----:B--2-4-:R-:W-:Y:S06]  /*f830*/  @P0 BRA `(.L_x_1472) ;  /* 0x00000000002c0947 */ /* 0x014fec0003800000 */
[----:B------:R-:W-:Y:S01]  /*f840*/  VIADD R4, R8, 0x8 ;  /* 0x0000000808047836 */ /* 0x000fe20000000000 */
[----:B------:R-:W-:Y:S01]  /*f850*/  SHF.R.S32.HI R3, RZ, 0x1f, R8 ;  /* 0x0000001fff037819 */ /* 0x000fe20000011408 */
[----:B------:R-:W-:Y:S01]  /*f860*/  ULDC.64 UR4, c[0x0][0x2b8] ;  /* 0x0000ae0000047ab9 */ /* 0x000fe20000000a00 */
[----:B------:R-:W-:Y:S02]  /*f870*/  IADD3 R2, P0, R0, R8, RZ ;  /* 0x0000000800027210 */ /* 0x000fe40007f1e0ff */
[-C--:B------:R-:W-:Y:S02]  /*f880*/  ISETP.GE.AND P2, PT, R8, R195.reuse, PT ;  /* 0x000000c30800720c */ /* 0x080fe40003f46270 */
[----:B------:R-:W-:Y:S02]  /*f890*/  ISETP.GE.AND P1, PT, R4, R195, PT ;  /* 0x000000c30400720c */ /* 0x000fe40003f26270 */
[----:B------:R-:W-:Y:S02]  /*f8a0*/  LEA.HI.X.SX32 R3, R0, R3, 0x1, P0 ;  /* 0x0000000300037211 */ /* 0x000fe400000f0eff */
[----:B------:R-:W-:-:S04]  /*f8b0*/  LEA R4, P0, R2, UR4, 0x2 ;  /* 0x0000000402047c11 */ /* 0x000fc8000f8010ff */
[----:B------:R-:W-:-:S05]  /*f8c0*/  LEA.HI.X R5, R2, UR5, R3, 0x2, P0 ;  /* 0x0000000502057c11 */ /* 0x000fca00080f1403 */
[----:B------:R1:W-:Y:S04]  /*f8d0*/  @!P2 STG.E desc[UR10][R4.64], R6 ;  /* 0x000000060400a986 */ /* 0x0003e8000c10190a */
[----:B------:R1:W-:Y:S02]  /*f8e0*/  @!P1 STG.E desc[UR10][R4.64+0x20], R10 ;  /* 0x0000200a04009986 */ /* 0x0003e4000c10190a */
.L_x_1472:
[----:B------:R-:W-:Y:S05]  /*f8f0*/  BSYNC B0 ;  /* 0x0000000000007941 */ /* 0x000fea0003800000 */
.L_x_1471:
[----:B------:R-:W-:Y:S01]  /*f900*/  ULDC UR4, c[0x0][0x2dc] ;  /* 0x0000b70000047ab9 */ /* 0x000fe20000000800 */
[C---:B-1----:R-:W-:Y:S01]  /*f910*/  IMAD.WIDE R6, R9.reuse, 0xc0, R12 ;  /* 0x000000c009067825 */ /* 0x042fe200078e020c */
[----:B------:R1:W2:Y:S01]  /*f920*/  LDS.128 R28, [R15] ;  /* 0x000000000f1c7984 */ /* 0x0002a20000000c00 */
[----:B------:R-:W-:Y:S02]  /*f930*/  BSSY B0, `(.L_x_1473) ;  /* 0x0000022000007945 */ /* 0x000fe40003800000 */
[----:B------:R-:W-:Y:S01]  /*f940*/  IMAD R5, R0, UR4, RZ ;  /* 0x0000000400057c24 */ /* 0x000fe2000f8e02ff */
[----:B------:R-:W-:Y:S01]  /*f950*/  ULDC.64 UR4, c[0x0][0x288] ;  /* 0x0000a20000047ab9 */ /* 0x000fe20000000a00 */
[C---:B------:R-:W-:Y:S02]  /*f960*/  VIADD R0, R9.reuse, 0x18 ;  /* 0x0000001809007836 */ /* 0x040fe40000000000 */
[----:B------:R-:W-:Y:S01]  /*f970*/  VIADD R3, R9, 0x8 ;  /* 0x0000000809037836 */ /* 0x000fe20000000000 */
[----:B------:R-:W-:Y:S01]  /*f980*/  IADD3 R4, P3, R5, R6, RZ ;  /* 0x0000000605047210 */ /* 0x000fe20007f7e0ff */
[C---:B------:R-:W-:Y:S01]  /*f990*/  VIADD R2, R9.reuse, 0x10 ;  /* 0x0000001009027836 */ /* 0x040fe20000000000 */
[-C--:B------:R-:W-:Y:S01]  /*f9a0*/  ISETP.GE.AND P2, PT, R0, R195.reuse, PT ;  /* 0x000000c30000720c */ /* 0x080fe20003f46270 */
[----:B------:R-:W-:Y:S01]  /*f9b0*/  VIADD R0, R9, 0x20 ;  /* 0x0000002009007836 */ /* 0x000fe20000000000 */
[----:B------:R-:W-:-:S02]  /*f9c0*/  ISETP.GE.AND P0, PT, R3, R195, PT ;  /* 0x000000c30300720c */ /* 0x000fc40003f06270 */
[----:B------:R-:W-:Y:S02]  /*f9d0*/  LEA.HI.X.SX32 R3, R5, R7, 0x1, P3 ;  /* 0x0000000705037211 */ /* 0x000fe400018f0eff */
[-C--:B------:R-:W-:Y:S01]  /*f9e0*/  ISETP.GE.AND P6, PT, R0, R195.reuse, PT ;  /* 0x000000c30000720c */ /* 0x080fe20003fc6270 */
[C---:B------:R-:W-:Y:S01]  /*f9f0*/  VIADD R0, R9.reuse, 0x30 ;  /* 0x0000003009007836 */ /* 0x040fe20000000000 */
[----:B------:R-:W-:Y:S02]  /*fa00*/  LEA R32, P3, R4, UR4, 0x2 ;  /* 0x0000000404207c11 */ /* 0x000fe4000f8610ff */
[-C--:B------:R-:W-:Y:S01]  /*fa10*/  ISETP.GE.AND P1, PT, R2, R195.reuse, PT ;  /* 0x000000c30200720c */ /* 0x080fe20003f26270 */
[C---:B------:R-:W-:Y:S01]  /*fa20*/  VIADD R2, R9.reuse, 0x28 ;  /* 0x0000002809027836 */ /* 0x040fe20000000000 */
[----:B------:R-:W-:Y:S02]  /*fa30*/  LEA.HI.X R33, R4, UR5, R3, 0x2, P3 ;  /* 0x0000000504217c11 */ /* 0x000fe400098f1403 */
[-C--:B------:R-:W-:Y:S01]  /*fa40*/  ISETP.GE.AND P4, PT, R0, R195.reuse, PT ;  /* 0x000000c30000720c */ /* 0x080fe20003f86270 */
[C---:B------:R-:W-:Y:S01]  /*fa50*/  VIADD R0, R9.reuse, 0x38 ;  /* 0x0000003809007836 */ /* 0x040fe20000000000 */
[-C--:B------:R-:W-:Y:S01]  /*fa60*/  ISETP.GE.AND P3, PT, R9, R195.reuse, PT ;  /* 0x000000c30900720c */ /* 0x080fe20003f66270 */
[----:B------:R1:W3:Y:S01]  /*fa70*/  LDS.128 R4, [R15+0x8000] ;  /* 0x008000000f047984 */ /* 0x0002e20000000c00 */
[----:B------:R-:W-:Y:S01]  /*fa80*/  ISETP.GE.AND P5, PT, R2, R195, PT ;  /* 0x000000c30200720c */ /* 0x000fe20003fa6270 */
[----:B------:R-:W-:-:S02]  /*fa90*/  VIADD R2, R12, 0x40 ;  /* 0x000000400c027836 */ /* 0x000fc40000000000 */
[----:B------:R1:W4:Y:S08]  /*faa0*/  LDS.128 R8, [R15+0x4000] ;  /* 0x004000000f087984 */ /* 0x0003300000000c00 */
[----:B------:R-:W-:Y:S05]  /*fab0*/  @P3 BRA `(.L_x_1474) ;  /* 0x0000000000243947 */ /* 0x000fea0003800000 */
[----:B------:R-:W-:Y:S01]  /*fac0*/  ULDC UR4, c[0x0][0x2d0] ;  /* 0x0000b40000047ab9 */ /* 0x000fe20000000800 */
[----:B------:R-:W-:Y:S01]  /*fad0*/  VIADD R3, R2, 0x40 ;  /* 0x0000004002037836 */ /* 0x000fe20000000000 */
[----:B------:R-:W-:-:S13]  /*fae0*/  ISETP.GE.AND P3, PT, R12, UR4, PT ;  /* 0x000000040c007c0c */ /* 0x000fda000bf66270 */
[----:B--2---:R2:W-:Y:S04]  /*faf0*/  @!P3 STG.E.64 desc[UR10][R32.64], R28 ;  /* 0x0000001c2000b986 */ /* 0x0045e8000c101b0a */
[----:B------:R2:W-:Y:S01]  /*fb00*/  @!P3 STG.E.64 desc[UR10][R32.64+0x8], R30 ;  /* 0x0000081e2000b986 */ /* 0x0005e2000c101b0a */
[----:B------:R-:W-:-:S13]  /*fb10*/  ISETP.GE.AND P3, PT, R2, UR4, PT ;  /* 0x0000000402007c0c */ /* 0x000fda000bf66270 */
[----:B----4-:R2:W-:Y:S01]  /*fb20*/  @!P3 STG.E.128 desc[UR10][R32.64+0x100], R8 ;  /* 0x000100082000b986 */ /* 0x0105e2000c101d0a */
[----:B------:R-:W-:-:S13]  /*fb30*/  ISETP.GE.AND P3, PT, R3, UR4, PT ;  /* 0x0000000403007c0c */ /* 0x000fda000bf66270 */
[----:B---3--:R2:W-:Y:S02]  /*fb40*/  @!P3 STG.E.128 desc[UR10][R32.64+0x200], R4 ;  /* 0x000200042000b986 */ /* 0x0085e4000c101d0a */
.L_x_1474:
[----:B------:R-:W-:Y:S05]  /*fb50*/  BSYNC B0 ;  /* 0x0000000000007941 */ /* 0x000fea0003800000 */
.L_x_1473:
[----:B--2---:R2:W1:Y:S01]  /*fb60*/  LDS.128 R28, [R15+0x800] ;  /* 0x000800000f1c7984 */ /* 0x0044620000000c00 */
[----:B------:R-:W-:Y:S01]  /*fb70*/  BSSY B0, `(.L_x_1475) ;  /* 0x000000d000007945 */ /* 0x000fe20003800000 */
[----:B------:R-:W-:Y:S02]  /*fb80*/  ISETP.GE.AND P3, PT, R0, R195, PT ;  /* 0x000000c30000720c */ /* 0x000fe40003f66270 */
[----:B----4-:R2:W4:Y:S04]  /*fb90*/  LDS.128 R8, [R15+0x4800] ;  /* 0x004800000f087984 */ /* 0x0105280000000c00 */
[----:B---3--:R2:W3:Y:S01]  /*fba0*/  LDS.128 R4, [R15+0x8800] ;  /* 0x008800000f047984 */ /* 0x0084e20000000c00 */
[----:B------:R-:W-:Y:S06]  /*fbb0*/  @P0 BRA `(.L_x_1476) ;  /* 0x0000000000200947 */ /* 0x000fec0003800000 */
[----:B------:R-:W-:Y:S01]  /*fbc0*/  ULDC UR4, c[0x0][0x2d0] ;  /* 0x0000b40000047ab9 */ /* 0x000fe20000000800 */
[----:B------:R-:W-:Y:S01]  /*fbd0*/  VIADD R0, R2, 0x40 ;  /* 0x0000004002007836 */ /* 0x000fe20000000000 */
[----:B------:R-:W-:-:S13]  /*fbe0*/  ISETP.GE.AND P0, PT, R12, UR4, PT ;  /* 0x000000040c007c0c */ /* 0x000fda000bf06270 */
[----:B-1----:R1:W-:Y:S01]  /*fbf0*/  @!P0 STG.E.128 desc[UR10][R32.64+0x1800], R28 ;  /* 0x0018001c20008986 */ /* 0x0023e2000c101d0a */
[----:B------:R-:W-:-:S13]  /*fc00*/  ISETP.GE.AND P0, PT, R2, UR4, PT ;  /* 0x0000000402007c0c */ /* 0x000fda000bf06270 */
[----:B----4-:R1:W-:Y:S01]  /*fc10*/  @!P0 STG.E.128 desc[UR10][R32.64+0x1900], R8 ;  /* 0x0019000820008986 */ /* 0x0103e2000c101d0a */
[----:B------:R-:W-:-:S13]  /*fc20*/  ISETP.GE.AND P0, PT, R0, UR4, PT ;  /* 0x0000000400007c0c */ /* 0x000fda000bf06270 */
[----:B---3--:R1:W-:Y:S02]  /*fc30*/  @!P0 STG.E.128 desc[UR10][R32.64+0x1a00], R4 ;  /* 0x001a000420008986 */ /* 0x0083e4000c101d0a */
.L_x_1476:
[----:B------:R-:W-:Y:S05]  /*fc40*/  BSYNC B0 ;  /* 0x0000000000007941 */ /* 0x000fea0003800000 */
.L_x_1475:
[----:B-1----:R1:W1:Y:S01]  /*fc50*/  LDS.128 R28, [R15+0x1000] ;  /* 0x001000000f1c7984 */ /* 0x0022620000000c00 */
[----:B------:R-:W-:Y:S03]  /*fc60*/  BSSY B0, `(.L_x_1477) ;  /* 0x000000c000007945 */ /* 0x000fe60003800000 */
[----:B----4-:R4:W1:Y:S04]  /*fc70*/  LDS.128 R8, [R15+0x5000] ;  /* 0x005000000f087984 */ /* 0x0108680000000c00 */
[----:B---3--:R4:W3:Y:S01]  /*fc80*/  LDS.128 R4, [R15+0x9000] ;  /* 0x009000000f047984 */ /* 0x0088e20000000c00 */
[----:B------:R-:W-:Y:S05]  /*fc90*/  @P1 BRA `(.L_x_1478) ;  /* 0x0000000000201947 */ /* 0x000fea0003800000 */
[----:B------:R-:W-:Y:S01]  /*fca0*/  ULDC UR4, c[0x0][0x2d0] ;  /* 0x0000b40000047ab9 */ /* 0x000fe20000000800 */
[----:B------:R-:W-:Y:S01]  /*fcb0*/  VIADD R0, R2, 0x40 ;  /* 0x0000004002007836 */ /* 0x000fe20000000000 */
[----:B------:R-:W-:Y:S02]  /*fcc0*/  ISETP.GE.AND P0, PT, R12, UR4, PT ;  /* 0x000000040c007c0c */ /* 0x000fe4000bf06270 */
[----:B------:R-:W-:-:S11]  /*fcd0*/  ISETP.GE.AND P1, PT, R2, UR4, PT ;  /* 0x0000000402007c0c */ /* 0x000fd6000bf26270 */
[----:B-1----:R1:W-:Y:S01]  /*fce0*/  @!P0 STG.E.128 desc[UR10][R32.64+0x3000], R28 ;  /* 0x0030001c20008986 */ /* 0x0023e2000c101d0a */
[----:B------:R-:W-:-:S03]  /*fcf0*/  ISETP.GE.AND P0, PT, R0, UR4, PT ;  /* 0x0000000400007c0c */ /* 0x000fc6000bf06270 */
[----:B------:R1:W-:Y:S10]  /*fd00*/  @!P1 STG.E.128 desc[UR10][R32.64+0x3100], R8 ;  /* 0x0031000820009986 */ /* 0x0003f4000c101d0a */
[----:B---3--:R1:W-:Y:S02]  /*fd10*/  @!P0 STG.E.128 desc[UR10][R32.64+0x3200], R4 ;  /* 0x0032000420008986 */ /* 0x0083e4000c101d0a */
.L_x_1478:
[----:B------:R-:W-:Y:S05]  /*fd20*/  BSYNC B0 ;  /* 0x0000000000007941 */ /* 0x000fea0003800000 */
.L_x_1477:
[----:B-1----:R1:W1:Y:S01]  /*fd30*/  LDS.128 R28, [R15+0x1800] ;  /* 0x001800000f1c7984 */ /* 0x0022620000000c00 */
[----:B------:R-:W-:Y:S03]  /*fd40*/  BSSY B0, `(.L_x_1479) ;  /* 0x000000c000007945 */ /* 0x000fe60003800000 */
[----:B------:R1:W1:Y:S04]  /*fd50*/  LDS.128 R8, [R15+0x5800] ;  /* 0x005800000f087984 */ /* 0x0002680000000c00 */
[----:B---3--:R3:W1:Y:S01]  /*fd60*/  LDS.128 R4, [R15+0x9800] ;  /* 0x009800000f047984 */ /* 0x0086620000000c00 */
[----:B------:R-:W-:Y:S05]  /*fd70*/  @P2 BRA `(.L_x_1480) ;  /* 0x0000000000202947 */ /* 0x000fea0003800000 */
[----:B------:R-:W-:Y:S01]  /*fd80*/  VIADD R0, R2, 0x40 ;  /* 0x0000004002007836 */ /* 0x000fe20000000000 */
[----:B------:R-:W-:Y:S02]  /*fd90*/  ULDC UR4, c[0x0][0x2d0] ;  /* 0x0000b40000047ab9 */ /* 0x000fe40000000800 */
[----:B------:R-:W-:Y:S02]  /*fda0*/  ISETP.GE.AND P2, PT, R12, UR4, PT ;  /* 0x000000040c007c0c */ /* 0x000fe4000bf46270 */
[----:B------:R-:W-:Y:S02]  /*fdb0*/  ISETP.GE.AND P1, PT, R2, UR4, PT ;  /* 0x0000000402007c0c */ /* 0x000fe4000bf26270 */
[----:B------:R-:W-:-:S09]  /*fdc0*/  ISETP.GE.AND P0, PT, R0, UR4, PT ;  /* 0x0000000400007c0c */ /* 0x000fd2000bf06270 */
[----:B-1----:R1:W-:Y:S04]  /*fdd0*/  @!P2 STG.E.128 desc[UR10][R32.64+0x4800], R28 ;  /* 0x0048001c2000a986 */ /* 0x0023e8000c101d0a */
[----:B------:R1:W-:Y:S04]  /*fde0*/  @!P1 STG.E.128 desc[UR10][R32.64+0x4900], R8 ;  /* 0x0049000820009986 */ /* 0x0003e8000c101d0a */
[----:B------:R1:W-:Y:S02]  /*fdf0*/  @!P0 STG.E.128 desc[UR10][R32.64+0x4a00], R4 ;  /* 0x004a000420008986 */ /* 0x0003e4000c101d0a */
.L_x_1480:
[----:B------:R-:W-:Y:S05]  /*fe00*/  BSYNC B0 ;  /* 0x0000000000007941 */ /* 0x000fea0003800000 */
.L_x_1479:
[----:B-1----:R1:W1:Y:S01]  /*fe10*/  LDS.128 R28, [R15+0x2000] ;  /* 0x002000000f1c7984 */ /* 0x0022620000000c00 */
[----:B------:R-:W-:Y:S03]  /*fe20*/  BSSY B0, `(.L_x_1481) ;  /* 0x000000c000007945 */ /* 0x000fe60003800000 */
[----:B------:R1:W1:Y:S04]  /*fe30*/  LDS.128 R8, [R15+0x6000] ;  /* 0x006000000f087984 */ /* 0x0002680000000c00 */
[----:B------:R1:W1:Y:S01]  /*fe40*/  LDS.128 R4, [R15+0xa000] ;  /* 0x00a000000f047984 */ /* 0x0002620000000c00 */
        /* <DEDUP_REMOVED lines=9> */
.L_x_1482:
[----:B------:R-:W-:Y:S05]  /*fee0*/  BSYNC B0 ;  /* 0x0000000000007941 */ /* 0x000fea0003800000 */
.L_x_1481:
        /* <DEDUP_REMOVED lines=13> */
.L_x_1484:
[----:B------:R-:W-:Y:S05]  /*ffc0*/  BSYNC B0 ;  /* 0x0000000000007941 */ /* 0x000fea0003800000 */
.L_x_1483:
        /* <DEDUP_REMOVED lines=13> */
.L_x_1486:
[----:B------:R-:W-:Y:S05]  /*100a0*/  BSYNC B0 ;  /* 0x0000000000007941 */ /* 0x000fea0003800000 */
.L_x_1485:
[----:B------:R-:W-:Y:S05]  /*100b0*/  @P3 EXIT ;  /* 0x000000000000394d */ /* 0x000fea0003800000 */
[----:B------:R-:W-:Y:S02]  /*100c0*/  ULDC UR4, c[0x0][0x2d0] ;  /* 0x0000b40000047ab9 */ /* 0x000fe40000000800 */
[C---:B------:R-:W-:Y:S01]  /*100d0*/  ISETP.GE.AND P1, PT, R2.reuse, UR4, PT ;  /* 0x0000000402007c0c */ /* 0x040fe2000bf26270 */
[----:B------:R-:W-:Y:S01]  /*100e0*/  VIADD R2, R2, 0x40 ;  /* 0x0000004002027836 */ /* 0x000fe20000000000 */
[----:B------:R-:W-:-:S04]  /*100f0*/  ISETP.GE.AND P2, PT, R12, UR4, PT ;  /* 0x000000040c007c0c */ /* 0x000fc8000bf46270 */
[----:B------:R-:W-:-:S07]  /*10100*/  ISETP.GE.AND P0, PT, R2, UR4, PT ;  /* 0x0000000402007c0c */ /* 0x000fce000bf06270 */
[----:B------:R1:W-:Y:S04]  /*10110*/  @!P1 STG.E.128 desc[UR10][R32.64+0xa900], R20 ;  /* 0x00a9001420009986 */ /* 0x0003e8000c101d0a */
[----:B------:R1:W-:Y:S02]  /*10120*/  @!P2 STG.E.128 desc[UR10][R32.64+0xa800], R24 ;  /* 0x00a800182000a986 */ /* 0x0003e4000c101d0a */
[----:B------:R-:W-:Y:S05]  /*10130*/  @P0 EXIT ;  /* 0x000000000000094d */ /* 0x000fea0003800000 */
[----:B------:R-:W-:Y:S01]  /*10140*/  STG.E.128 desc[UR10][R32.64+0xaa00], R16 ;  /* 0x00aa001020007986 */ /* 0x000fe2000c101d0a */
[----:B------:R-:W-:Y:S05]  /*10150*/  EXIT ;  /* 0x000000000000794d */ /* 0x000fea0003800000 */
.L_x_1487:
        /* <DEDUP_REMOVED lines=10> */
.L_x_4484:


//--------------------- .text._ZN5flash24flash_fwd_splitkv_kernelI23Flash_fwd_kernel_traitsILi192ELi64ELi64ELi4ELb0ELb0EN7cutlass10bfloat16_tE19Flash_kernel_traitsILi192ELi64ELi64ELi4ES3_EELb1ELb0ELb0ELb0ELb0ELb1ELb1ELb0EEEvNS_16Flash_fwd_paramsE --------------------------
	.section	.text._ZN5flash24flash_fwd_splitkv_kernelI23Flash_fwd_kernel_traitsILi192ELi64ELi64ELi4ELb0ELb0EN7cutlass10bfloat16_tE19Flash_kernel_traitsILi192ELi64ELi64ELi4ES3_EELb1ELb0ELb0ELb0ELb0ELb1ELb1ELb0EEEvNS_16Flash_fwd_paramsE,"ax",@progbits
	.align	128
        .global         _ZN5flash24flash_fwd_splitkv_kernelI23Flash_fwd_kernel_traitsILi192ELi64ELi64ELi4ELb0ELb0EN7cutlass10bfloat16_tE19Flash_kernel_traitsILi192ELi64ELi64ELi4ES3_EELb1ELb0ELb0ELb0ELb0ELb1ELb1ELb0EEEvNS_16Flash_fwd_paramsE
        .type           _ZN5flash24flash_fwd_splitkv_kernelI23Flash_fwd_kernel_traitsILi192ELi64ELi64ELi4ELb0ELb0EN7cutlass10bfloat16_tE19Flash_kernel_traitsILi192ELi64ELi64ELi4ES3_EELb1ELb0ELb0ELb0ELb0ELb1ELb1ELb0EEEvNS_16Flash_fwd_paramsE,@function
        .size           _ZN5flash24flash_fwd_splitkv_kernelI23Flash_fwd_kernel_traitsILi192ELi64ELi64ELi4ELb0ELb0EN7cutlass10bfloat16_tE19Flash_kernel_traitsILi192ELi64ELi64ELi4ES3_EELb1ELb0ELb0ELb0ELb0ELb1ELb1ELb0EEEvNS_16Flash_fwd_paramsE,(.L_x_4485 - _ZN5flash24flash_fwd_splitkv_kernelI23Flash_fwd_kernel_traitsILi192ELi64ELi64ELi4ELb0ELb0EN7cutlass10bfloat16_tE19Flash_kernel_traitsILi192ELi64ELi64ELi4ES3_EELb1ELb0ELb0ELb0ELb0ELb1ELb1ELb0EEEvNS_16Flash_fwd_paramsE)
        .other          _ZN5flash24flash_fwd_splitkv_kernelI23Flash_fwd_kernel_traitsILi192ELi64ELi64ELi4ELb0ELb0EN7cutlass10bfloat16_tE19Flash_kernel_traitsILi192ELi64ELi64ELi4ES3_EELb1ELb0ELb0ELb0ELb0ELb1ELb1ELb0EEEvNS_16Flash_fwd_paramsE,@"STO_CUDA_ENTRY STV_DEFAULT"
_ZN5flash24flash_fwd_splitkv_kernelI23Flash_fwd_kernel_traitsILi192ELi64ELi64ELi4ELb0ELb0EN7cutlass10bfloat16_tE19Flash_kernel_traitsILi192ELi64ELi64ELi4ES3_EELb1ELb0ELb0ELb0ELb0ELb1ELb1ELb0EEEvNS_16Flash_fwd_paramsE:
.text._ZN5flash24flash_fwd_splitkv_kernelI23Flash_fwd_kernel_traitsILi192ELi64ELi64ELi4ELb0ELb0EN7cutlass10bfloat16_tE19Flash_kernel_traitsILi192ELi64ELi64ELi4ES3_EELb1ELb0ELb0ELb0ELb0ELb1ELb1ELb0EEEvNS_16Flash_fwd_paramsE:
[----:B------:R-:W-:Y:S08]  /*0000*/  LDC R1, c[0x0][0x28] ;  /* 0x00000a00ff017b82 */ /* 0x000ff00000000800 */
[----:B------:R-:W1:Y:S01]  /*0010*/  LDC R5, c[0x0][0x270] ;  /* 0x00009c00ff057b82 */ /* 0x000e620000000800 */
[----:B------:R-:W2:Y:S01]  /*0020*/  S2R R28, SR_CTAID.Z ;  /* 0x00000000001c7919 */ /* 0x000ea20000002700 */
[----:B------:R-:W-:Y:S01]  /*0030*/  MOV R2, RZ ;  /* 0x000000ff00027202 */ /* 0x000fe20000000f00 */
[----:B------:R-:W-:-:S05]  /*0040*/  ULDC.64 UR12, c[0x0][0x208] ;  /* 0x00008200000c7ab9 */ /* 0x000fca0000000a00 */
[----:B------:R-:W3:Y:S08]  /*0050*/  LDC.64 R8, c[0x0][0x2f0] ;  /* 0x0000bc00ff087b82 */ /* 0x000ef00000000a00 */
[----:B------:R-:W4:Y:S01]  /*0060*/  LDC.64 R12, c[0x0][0x2f8] ;  /* 0x0000be00ff0c7b82 */ /* 0x000f220000000a00 */
[----:B-1----:R-:W1:Y:S01]  /*0070*/  I2F.U32.RP R6, R5 ;  /* 0x0000000500067306 */ /* 0x002e620000209000 */
[----:B------:R-:W-:-:S07]  /*0080*/  ISETP.NE.U32.AND P2, PT, R5, RZ, PT ;  /* 0x000000ff0500720c */ /* 0x000fce0003f45070 */
[----:B-1----:R-:W1:Y:S02]  /*0090*/  MUFU.RCP R4, R6 ;  /* 0x0000000600047308 */ /* 0x002e640000001000 */
[----:B-1----:R-:W-:-:S06]  /*00a0*/  VIADD R4, R4, 0xffffffe ;  /* 0x0ffffffe04047836 */ /* 0x002fcc0000000000 */
[----:B------:R-:W1:Y:S02]  /*00b0*/  F2I.FTZ.U32.TRUNC.NTZ R3, R4 ;  /* 0x0000000400037305 */ /* 0x000e64000021f000 */
[----:B-1----:R-:W-:Y:S01]  /*00c0*/  IMAD.MOV R0, RZ, RZ, -R3 ;  /* 0x000000ffff007224 */ /* 0x002fe200078e0a03 */
[----:B------:R-:W1:Y:S03]  /*00d0*/  LDC.U8 R4, c[0x0][0x3c2] ;  /* 0x0000f080ff047b82 */ /* 0x000e660000000000 */
[----:B------:R-:W-:-:S04]  /*00e0*/  IMAD R7, R0, R5, RZ ;  /* 0x0000000500077224 */ /* 0x000fc800078e02ff */
[----:B------:R-:W-:Y:S02]  /*00f0*/  IMAD.HI.U32 R7, R3, R7, R2 ;  /* 0x0000000703077227 */ /* 0x000fe400078e0002 */
[----:B------:R-:W3:Y:S04]  /*0100*/  LDC.64 R2, c[0x0][0x300] ;  /* 0x0000c000ff027b82 */ /* 0x000ee80000000a00 */
[----:B--2---:R-:W-:-:S04]  /*0110*/  IMAD.HI.U32 R217, R7, R28, RZ ;  /* 0x0000001c07d97227 */ /* 0x004fc800078e00ff */
[----:B------:R-:W-:Y:S01]  /*0120*/  IMAD.MOV R0, RZ, RZ, -R217 ;  /* 0x000000ffff007224 */ /* 0x000fe200078e0ad9 */
[----:B------:R-:W2:Y:S03]  /*0130*/  LDC.64 R6, c[0x0][0x2f0] ;  /* 0x0000bc00ff067b82 */ /* 0x000ea60000000a00 */
[----:B------:R-:W-:-:S05]  /*0140*/  IMAD R0, R5, R0, R28 ;  /* 0x0000000005007224 */ /* 0x000fca00078e021c */
[----:B------:R-:W-:Y:S02]  /*0150*/  ISETP.GE.U32.AND P4, PT, R0, R5, PT ;  /* 0x000000050000720c */ /* 0x000fe40003f86070 */
[----:B---3--:R-:W-:-:S04]  /*0160*/  ISETP.NE.U32.AND P0, PT, R2, RZ, PT ;  /* 0x000000ff0200720c */ /* 0x008fc80003f05070 */
[----:B------:R-:W-:-:S07]  /*0170*/  ISETP.NE.AND.EX P0, PT, R3, RZ, PT, P0 ;  /* 0x000000ff0300720c */ /* 0x000fce0003f05300 */
[----:B------:R-:W-:Y:S01]  /*0180*/  @P4 IMAD.IADD R0, R0, 0x1, -R5 ;  /* 0x0000000100004824 */ /* 0x000fe200078e0a05 */
[----:B------:R-:W-:Y:S01]  /*0190*/  @P4 IADD3 R217, R217, 0x1, RZ ;  /* 0x00000001d9d94810 */ /* 0x000fe20007ffe0ff */
[----:B------:R-:W3:Y:S01]  /*01a0*/  LDC.64 R2, c[0x0][0x2f8] ;  /* 0x0000be00ff027b82 */ /* 0x000ee20000000a00 */
        /* <DEDUP_REMOVED lines=8> */
[----:B------:R-:W-:-:S05]  /*0230*/  IMAD.WIDE R14, R217, 0x4, R8 ;  /* 0x00000004d90e7825 */ /* 0x000fca00078e0208 */
[----:B------:R-:W2:Y:S04]  /*0240*/  @P1 LDG.E R0, desc[UR12][R14.64] ;  /* 0x0000000c0e001981 */ /* 0x000ea8000c1e1900 */
[----:B------:R-:W2:Y:S01]  /*0250*/  @P1 LDG.E R109, desc[UR12][R14.64+0x4] ;  /* 0x0000040c0e6d1981 */ /* 0x000ea2000c1e1900 */
[----:B-1----:R-:W-:Y:S01]  /*0260*/  ISETP.NE.AND P3, PT, R4, RZ, PT ;  /* 0x000000ff0400720c */ /* 0x002fe20003f65270 */
[----:B----4-:R-:W-:Y:S01]  /*0270*/  IMAD.WIDE R12, R217, 0x4, R12 ;  /* 0x00000004d90c7825 */ /* 0x010fe200078e020c */
[----:B---3--:R-:W-:-:S03]  /*0280*/  ISETP.EQ.U32.AND P2, PT, R2, RZ, PT ;  /* 0x000000ff0200720c */ /* 0x008fc60003f42070 */
[----:B------:R-:W-:Y:S01]  /*0290*/  IMAD.MOV.U32 R9, RZ, RZ, RZ ;  /* 0x000000ffff097224 */ /* 0x000fe200078e00ff */
[----:B------:R-:W-:Y:S01]  /*02a0*/  ISETP.EQ.OR.EX P2, PT, R3, RZ, !P3, P2 ;  /* 0x000000ff0300720c */ /* 0x000fe20005f42720 */
[----:B--2---:R-:W-:Y:S01]  /*02b0*/  @P0 IMAD.WIDE R6, R217, 0x4, R6 ;  /* 0x00000004d9060825 */ /* 0x004fe200078e0206 */
[----:B------:R-:W1:Y:S04]  /*02c0*/  S2R R33, SR_CTAID.X ;  /* 0x0000000000217919 */ /* 0x000e680000002500 */
[----:B------:R2:W5:Y:S07]  /*02d0*/  @P0 LDG.E R9, desc[UR12][R6.64] ;  /* 0x0000000c06090981 */ /* 0x00056e000c1e1900 */
[----:B------:R2:W5:Y:S01]  /*02e0*/  @!P2 LDG.E R10, desc[UR12][R12.64] ;  /* 0x0000000c0c0aa981 */ /* 0x000562000c1e1900 */
[----:B------:R-:W-:-:S02]  /*02f0*/  ISETP.NE.U32.AND P0, PT, R2, RZ, PT ;  /* 0x000000ff0200720c */ /* 0x000fc40003f05070 */
[----:B------:R-:W-:Y:S01]  /*0300*/  IADD3 R2, -R217, RZ, RZ ;  /* 0x000000ffd9027210 */ /* 0x000fe20007ffe1ff */
[----:B------:R-:W3:Y:S01]  /*0310*/  S2R R4, SR_CTAID.Y ;  /* 0x0000000000047919 */ /* 0x000ee20000002600 */
[----:B------:R-:W-:-:S03]  /*0320*/  ISETP.NE.AND.EX P0, PT, R3, RZ, PT, P0 ;  /* 0x000000ff0300720c */ /* 0x000fc60003f05300 */
[----:B------:R-:W-:Y:S02]  /*0330*/  IMAD R28, R5, R2, R28 ;  /* 0x00000002051c7224 */ /* 0x000fe400078e021c */
[----:B------:R-:W-:-:S06]  /*0340*/  @P1 IMAD.IADD R109, R109, 0x1, -R0 ;  /* 0x000000016d6d1824 */ /* 0x000fcc00078e0a00 */
[----:B------:R-:W4:Y:S02]  /*0350*/  @!P1 LDC R109, c[0x0][0x2c4] ;  /* 0x0000b100ff6d9b82 */ /* 0x000f240000000800 */
[----:B-123--:R-:W-:Y:S05]  /*0360*/  @!P0 BRA `(.L_x_1488) ;  /* 0x0000000000108947 */ /* 0x00efea0003800000 */
[----:B------:R-:W2:Y:S02]  /*0370*/  @P3 LDG.E R3, desc[UR12][R12.64+0x4] ;  /* 0x0000040c0c033981 */ /* 0x000ea4000c1e1900 */
[----:B--2--5:R-:W-:-:S06]  /*0380*/  @P3 IADD3 R6, R3, -R10, RZ ;  /* 0x8000000a03063210 */ /* 0x024fcc0007ffe0ff */
[----:B------:R2:W5:Y:S01]  /*0390*/  @!P3 LDG.E R6, desc[UR12][R12.64] ;  /* 0x0000000c0c06b981 */ /* 0x000562000c1e1900 */
[----:B------:R-:W-:Y:S05]  /*03a0*/  BRA `(.L_x_1489) ;  /* 0x0000000000047947 */ /* 0x000fea0003800000 */
.L_x_1488:
[----:B------:R-:W1:Y:S02]  /*03b0*/  LDC R6, c[0x0][0x2c8] ;  /* 0x0000b200ff067b82 */ /* 0x000e640000000800 */
.L_x_1489:
[----:B------:R-:W3:Y:S02]  /*03c0*/  LDC.64 R2, c[0x0][0x308] ;  /* 0x0000c200ff027b82 */ /* 0x000ee40000000a00 */
[----:B---3--:R-:W-:-:S04]  /*03d0*/  ISETP.NE.U32.AND P3, PT, R2, RZ, PT ;  /* 0x000000ff0200720c */ /* 0x008fc80003f65070 */
[----:B------:R-:W-:-:S13]  /*03e0*/  ISETP.NE.AND.EX P3, PT, R3, RZ, PT, P3 ;  /* 0x000000ff0300720c */ /* 0x000fda0003f65330 */
[----:B------:R-:W3:Y:S02]  /*03f0*/  @P3 LDC.64 R2, c[0x0][0x308] ;  /* 0x0000c200ff023b82 */ /* 0x000ee40000000a00 */
[----:B---3--:R-:W-:-:S05]  /*0400*/  @P3 IMAD.WIDE R2, R217, 0x4, R2 ;  /* 0x00000004d9023825 */ /* 0x008fca00078e0202 */
[----:B------:R3:W5:Y:S01]  /*0410*/  @P3 LDG.E R104, desc[UR12][R2.64] ;  /* 0x0000000c02683981 */ /* 0x000762000c1e1900 */
[----:B------:R-:W-:-:S05]  /*0420*/  IMAD.SHL.U32 R110, R33, 0x40, RZ ;  /* 0x00000040216e7824 */ /* 0x000fca00078e00ff */
[----:B----4-:R-:W-:-:S13]  /*0430*/  ISETP.GT.AND P0, PT, R109, R110, PT ;  /* 0x0000006e6d00720c */ /* 0x010fda0003f04270 */
[----:B------:R-:W-:Y:S05]  /*0440*/  @!P0 EXIT ;  /* 0x000000000000894d */ /* 0x000fea0003800000 */
[----:B------:R-:W2:Y:S01]  /*0450*/  LDC R8, c[0x0][0x10] ;  /* 0x00000400ff087b82 */ /* 0x000ea20000000800 */
[----:B-----5:R-:W-:Y:S01]  /*0460*/  @P3 IMAD.IADD R104, R104, 0x1, -R9 ;  /* 0x0000000168683824 */ /* 0x020fe200078e0a09 */
[----:B------:R-:W4:Y:S06]  /*0470*/  S2R R106, SR_TID.X ;  /* 0x00000000006a7919 */ /* 0x000f2c0000002100 */
[----:B---3--:R-:W3:Y:S08]  /*0480*/  LDC R2, c[0x0][0x2c8] ;  /* 0x0000b200ff027b82 */ /* 0x008ef00000000800 */
[----:B------:R-:W4:Y:S01]  /*0490*/  LDC R105, c[0x0][0x398] ;  /* 0x0000e600ff697b82 */ /* 0x000f220000000800 */
[----:B--2---:R-:W-:-:S04]  /*04a0*/  IABS R12, R8 ;  /* 0x00000008000c7213 */ /* 0x004fc80000000000 */
[----:B------:R-:W2:Y:S01]  /*04b0*/  I2F.RP R3, R12 ;  /* 0x0000000c00037306 */ /* 0x000ea20000209400 */
[----:B---3--:R-:W-:-:S05]  /*04c0*/  VIADD R2, R2, 0x3f ;  /* 0x0000003f02027836 */ /* 0x008fca0000000000 */
[----:B------:R-:W-:-:S04]  /*04d0*/  SHF.R.S32.HI R15, RZ, 0x1f, R2 ;  /* 0x0000001fff0f7819 */ /* 0x000fc80000011402 */
[----:B------:R-:W-:Y:S01]  /*04e0*/  LEA.HI R15, R15, R2, RZ, 0x6 ;  /* 0x000000020f0f7211 */ /* 0x000fe200078f30ff */
[----:B--2---:R-:W2:Y:S01]  /*04f0*/  MUFU.RCP R16, R3 ;  /* 0x0000000300107308 */ /* 0x004ea20000001000 */
[-C--:B------:R-:W-:Y:S02]  /*0500*/  IABS R2, R8.reuse ;  /* 0x0000000800027213 */ /* 0x080fe40000000000 */
[----:B------:R-:W-:-:S03]  /*0510*/  LEA.HI.SX32 R15, R15, R8, 0x1a ;  /* 0x000000080f0f7211 */ /* 0x000fc600078fd2ff */
[----:B------:R-:W-:Y:S02]  /*0520*/  IMAD.MOV R2, RZ, RZ, -R2 ;  /* 0x000000ffff027224 */ /* 0x000fe400078e0a02 */
[----:B------:R-:W-:Y:S02]  /*0530*/  VIADD R15, R15, 0xffffffff ;  /* 0xffffffff0f0f7836 */ /* 0x000fe40000000000 */
[----:B--2---:R-:W-:-:S03]  /*0540*/  VIADD R16, R16, 0xffffffe ;  /* 0x0ffffffe10107836 */ /* 0x004fc60000000000 */
[----:B------:R-:W-:Y:S02]  /*0550*/  IABS R3, R15 ;  /* 0x0000000f00037213 */ /* 0x000fe40000000000 */
[----:B------:R-:W-:Y:S01]  /*0560*/  LOP3.LUT R15, R15, R8, RZ, 0x3c, !PT ;  /* 0x000000080f0f7212 */ /* 0x000fe200078e3cff */
[----:B------:R-:W2:Y:S03]  /*0570*/  F2I.FTZ.U32.TRUNC.NTZ R17, R16 ;  /* 0x0000001000117305 */ /* 0x000ea6000021f000 */
[----:B------:R-:W-:Y:S01]  /*0580*/  ISETP.GE.AND P0, PT, R15, RZ, PT ;  /* 0x000000ff0f00720c */ /* 0x000fe20003f06270 */
        /* <DEDUP_REMOVED lines=8> */
[----:B------:R-:W3:-:S12]  /*0610*/  @!P3 LDC.64 R2, c[0x0][0x318] ;  /* 0x0000c600ff02bb82 */ /* 0x000ed80000000a00 */
[----:B------:R-:W-:Y:S02]  /*0620*/  @!P1 IMAD.IADD R13, R13, 0x1, -R12 ;  /* 0x000000010d0d9824 */ /* 0x000fe400078e0a0c */
[----:B------:R-:W-:Y:S01]  /*0630*/  @!P1 VIADD R11, R11, 0x1 ;  /* 0x000000010b0b9836 */ /* 0x000fe20000000000 */
[----:B------:R-:W-:Y:S02]  /*0640*/  ISETP.NE.AND P1, PT, R8, RZ, PT ;  /* 0x000000ff0800720c */ /* 0x000fe40003f25270 */
[----:B------:R-:W-:Y:S02]  /*0650*/  ISETP.GE.U32.AND P4, PT, R13, R12, PT ;  /* 0x0000000c0d00720c */ /* 0x000fe40003f86070 */
[----:B---3--:R-:W-:Y:S02]  /*0660*/  @!P3 ISETP.NE.U32.AND P2, PT, R2, RZ, PT ;  /* 0x000000ff0200b20c */ /* 0x008fe40003f45070 */
        /* <DEDUP_REMOVED lines=8> */
[----:B----4-:R-:W-:Y:S01]  /*06f0*/  IADD3 R2, R2, R105, R104 ;  /* 0x0000006902027210 */ /* 0x010fe20007ffe068 */
        /* <DEDUP_REMOVED lines=41> */
[----:B------:R-:W-:Y:S01]  /*0990*/  VIADD R8, R2, 0x40 ;  /* 0x0000004002087836 */ /* 0x000fe20000000000 */
        /* <DEDUP_REMOVED lines=13> */
.L_x_1492:
[----:B------:R-:W-:Y:S05]  /*0a70*/  BSYNC B0 ;  /* 0x0000000000007941 */ /* 0x000fea0003800000 */
.L_x_1491:
        /* <DEDUP_REMOVED lines=11> */
.L_x_1494:
[----:B------:R-:W-:Y:S05]  /*0b30*/  BSYNC B0 ;  /* 0x0000000000007941 */ /* 0x000fea0003800000 */
.L_x_1493:
        /* <DEDUP_REMOVED lines=10> */
.L_x_1496:
[----:B------:R-:W-:Y:S05]  /*0be0*/  BSYNC B0 ;  /* 0x0000000000007941 */ /* 0x000fea0003800000 */
.L_x_1495:
        /* <DEDUP_REMOVED lines=10> */
.L_x_1498:
[----:B------:R-:W-:Y:S05]  /*0c90*/  BSYNC B0 ;  /* 0x0000000000007941 */ /* 0x000fea0003800000 */
.L_x_1497:
        /* <DEDUP_REMOVED lines=11> */
.L_x_1500:
[----:B------:R-:W-:Y:S05]  /*0d50*/  BSYNC B0 ;  /* 0x0000000000007941 */ /* 0x000fea0003800000 */
.L_x_1499:
        /* <DEDUP_REMOVED lines=9> */
.L_x_1502:
[----:B------:R-:W-:Y:S05]  /*0df0*/  BSYNC B0 ;  /* 0x0000000000007941 */ /* 0x000fea0003800000 */
.L_x_1501:
        /* <DEDUP_REMOVED lines=9> */
.L_x_1504:
[----:B------:R-:W-:Y:S05]  /*0e90*/  BSYNC B0 ;  /* 0x0000000000007941 */ /* 0x000fea0003800000 */
.L_x_1503:
        /* <DEDUP_REMOVED lines=9> */
.L_x_1506:
[----:B------:R-:W-:Y:S05]  /*0f30*/  BSYNC B0 ;  /* 0x0000000000007941 */ /* 0x000fea0003800000 */
.L_x_1505:
[----:B------:R-:W-:Y:S01]  /*0f40*/  ULDC.64 UR4, c[0x0][0x2b8] ;  /* 0x0000ae0000047ab9 */ /* 0x000fe20000000a00 */
[----:B------:R-:W-:Y:S02]  /*0f50*/  LEA.HI.X.SX32 R5, R5, R0, 0x1, P3 ;  /* 0x0000000005057211 */ /* 0x000fe400018f0eff */
[C---:B------:R-:W-:Y:S02]  /*0f60*/  LEA R2, P0, R4.reuse, UR4, 0x2 ;  /* 0x0000000404027c11 */ /* 0x040fe4000f8010ff */
[-C--:B------:R-:W-:Y:S02]  /*0f70*/  ISETP.GE.OR P4, PT, R19, R110.reuse, P6 ;  /* 0x0000006e1300720c */ /* 0x080fe40003786670 */
[----:B------:R-:W-:Y:S01]  /*0f80*/  LEA.HI.X R3, R4, UR5, R5, 0x2, P0 ;  /* 0x0000000504037c11 */ /* 0x000fe200080f1405 */
[----:B------:R-:W-:Y:S01]  /*0f90*/  @!P5 IMAD.MOV.U32 R5, RZ, RZ, -0x800000 ;  /* 0xff800000ff05d424 */ /* 0x000fe200078e00ff */
[-C--:B------:R-:W-:Y:S02]  /*0fa0*/  ISETP.GE.OR P3, PT, R17, R110.reuse, P6 ;  /* 0x0000006e1100720c */ /* 0x080fe40003766670 */
[----:B------:R-:W-:-:S02]  /*0fb0*/  ISETP.GE.OR P2, PT, R15, R110, P6 ;  /* 0x0000006e0f00720c */ /* 0x000fc40003746670 */
[----:B------:R1:W-:Y:S01]  /*0fc0*/  @!P5 STG.E desc[UR12][R2.64], R5 ;  /* 0x000000050200d986 */ /* 0x0003e2000c10190c */
[-C--:B------:R-:W-:Y:S02]  /*0fd0*/  ISETP.GE.OR P1, PT, R13, R110.reuse, P6 ;  /* 0x0000006e0d00720c */ /* 0x080fe40003726670 */
[-C--:B------:R-:W-:Y:S02]  /*0fe0*/  ISETP.GE.OR P0, PT, R11, R110.reuse, P6 ;  /* 0x0000006e0b00720c */ /* 0x080fe40003706670 */
[-C--:B------:R-:W-:Y:S01]  /*0ff0*/  ISETP.GE.OR P5, PT, R9, R110.reuse, P6 ;  /* 0x0000006e0900720c */ /* 0x080fe200037a6670 */
[----:B------:R-:W-:Y:S01]  /*1000*/  @!P4 IMAD.MOV.U32 R17, RZ, RZ, -0x800000 ;  /* 0xff800000ff11c424 */ /* 0x000fe200078e00ff */
[----:B------:R-:W-:Y:S02]  /*1010*/  ISETP.GE.OR P6, PT, R7, R110, P6 ;  /* 0x0000006e0700720c */ /* 0x000fe400037c6670 */
[----:B------:R-:W-:Y:S02]  /*1020*/  @!P3 IMAD.MOV.U32 R15, RZ, RZ, -0x800000 ;  /* 0xff800000ff0fb424 */ /* 0x000fe400078e00ff */
[----:B------:R-:W-:Y:S01]  /*1030*/  @!P2 IMAD.MOV.U32 R13, RZ, RZ, -0x800000 ;  /* 0xff800000ff0da424 */ /* 0x000fe200078e00ff */
[----:B------:R1:W-:Y:S02]  /*1040*/  @!P4 STG.E desc[UR12][R2.64+0x20], R17 ;  /* 0x000020110200c986 */ /* 0x0003e4000c10190c */
[----:B------:R-:W-:-:S02]  /*1050*/  @!P1 IMAD.MOV.U32 R11, RZ, RZ, -0x800000 ;  /* 0xff800000ff0b9424 */ /* 0x000fc400078e00ff */
[----:B------:R-:W-:Y:S01]  /*1060*/  @!P0 IMAD.MOV.U32 R9, RZ, RZ, -0x800000 ;  /* 0xff800000ff098424 */ /* 0x000fe200078e00ff */
[----:B------:R1:W-:Y:S01]  /*1070*/  @!P3 STG.E desc[UR12][R2.64+0x40], R15 ;  /* 0x0000400f0200b986 */ /* 0x0003e2000c10190c */
[----:B------:R-:W-:-:S03]  /*1080*/  @!P5 IMAD.MOV.U32 R7, RZ, RZ, -0x800000 ;  /* 0xff800000ff07d424 */ /* 0x000fc600078e00ff */
[----:B------:R1:W-:Y:S04]  /*1090*/  @!P2 STG.E desc[UR12][R2.64+0x60], R13 ;  /* 0x0000600d0200a986 */ /* 0x0003e8000c10190c */
[----:B------:R1:W-:Y:S04]  /*10a0*/  @!P1 STG.E desc[UR12][R2.64+0x80], R11 ;  /* 0x0000800b02009986 */ /* 0x0003e8000c10190c */
[----:B------:R1:W-:Y:S04]  /*10b0*/  @!P0 STG.E desc[UR12][R2.64+0xa0], R9 ;  /* 0x0000a00902008986 */ /* 0x0003e8000c10190c */
[----:B------:R1:W-:Y:S01]  /*10c0*/  @!P5 STG.E desc[UR12][R2.64+0xc0], R7 ;  /* 0x0000c0070200d986 */ /* 0x0003e2000c10190c */
[----:B------:R-:W-:Y:S05]  /*10d0*/  @P6 EXIT ;  /* 0x000000000000694d */ /* 0x000fea0003800000 */
[----:B-1----:R-:W-:-:S05]  /*10e0*/  MOV R5, 0xff800000 ;  /* 0xff80000000057802 */ /* 0x002fca0000000f00 */
[----:B------:R-:W-:Y:S01]  /*10f0*/  STG.E desc[UR12][R2.64+0xe0], R5 ;  /* 0x0000e00502007986 */ /* 0x000fe2000c10190c */
[----:B------:R-:W-:Y:S05]  /*1100*/  EXIT ;  /* 0x000000000000794d */ /* 0x000fea0003800000 */
.L_x_1490:
        /* <DEDUP_REMOVED lines=24> */
.L_x_1507:
[----:B------:R-:W-:Y:S05]  /*1290*/  @!P0 BRA `(.L_x_1508) ;  /* 0x00000004003c8947 */ /* 0x000fea0003800000 */
[----:B------:R-:W2:Y:S01]  /*12a0*/  LDC R13, c[0x0][0x380] ;  /* 0x0000e000ff0d7b82 */ /* 0x000ea20000000800 */
[----:B------:R-:W-:Y:S01]  /*12b0*/  LEA R16, R153, 0xffffffc0, 0x6 ;  /* 0xffffffc099107811 */ /* 0x000fe200078e30ff */
[----:B------:R-:W-:-:S03]  /*12c0*/  ULDC.64 UR4, c[0x0][0x260] ;  /* 0x0000980000047ab9 */ /* 0x000fc60000000a00 */
[----:B-1----:R-:W-:-:S03]  /*12d0*/  IABS R2, R16 ;  /* 0x0000001000027213 */ /* 0x002fc60000000000 */
[----:B------:R-:W1:Y:S08]  /*12e0*/  LDC R9, c[0x0][0x278] ;  /* 0x00009e00ff097b82 */ /* 0x000e700000000800 */
[----:B------:R-:W3:Y:S01]  /*12f0*/  LDC.64 R220, c[0x0][0x248] ;  /* 0x00009200ffdc7b82 */ /* 0x000ee20000000a00 */
[----:B--2---:R-:W-:-:S04]  /*1300*/  IABS R4, R13 ;  /* 0x0000000d00047213 */ /* 0x004fc80000000000 */
[----:B------:R-:W2:Y:S08]  /*1310*/  I2F.RP R5, R4 ;  /* 0x0000000400057306 */ /* 0x000eb00000209400 */
[----:B--2---:R-:W2:Y:S02]  /*1320*/  MUFU.RCP R6, R5 ;  /* 0x0000000500067308 */ /* 0x004ea40000001000 */
[----:B--2---:R-:W-:-:S06]  /*1330*/  IADD3 R6, R6, 0xffffffe, RZ ;  /* 0x0ffffffe06067810 */ /* 0x004fcc0007ffe0ff */
[----:B------:R-:W2:Y:S02]  /*1340*/  F2I.FTZ.U32.TRUNC.NTZ R7, R6 ;  /* 0x0000000600077305 */ /* 0x000ea4000021f000 */
[----:B--2---:R-:W-:Y:S01]  /*1350*/  IMAD.MOV R3, RZ, RZ, -R7 ;  /* 0x000000ffff037224 */ /* 0x004fe200078e0a07 */
[----:B------:R-:W-:-:S03]  /*1360*/  MOV R6, RZ ;  /* 0x000000ff00067202 */ /* 0x000fc60000000f00 */
        /* <DEDUP_REMOVED lines=12> */
[----:B------:R-:W-:-:S05]  /*1430*/  @P3 IADD3 R11, R11, 0x1, RZ ;  /* 0x000000010b0b3810 */ /* 0x000fca0007ffe0ff */
[----:B------:R-:W-:Y:S01]  /*1440*/  @!P1 IMAD.MOV R11, RZ, RZ, -R11 ;  /* 0x000000ffff0b9224 */ /* 0x000fe200078e0a0b */
[----:B------:R-:W-:-:S05]  /*1450*/  @!P2 LOP3.LUT R11, RZ, R13, RZ, 0x33, !PT ;  /* 0x0000000dff0ba212 */ /* 0x000fca00078e33ff */
[----:B------:R-:W-:-:S06]  /*1460*/  IMAD.WIDE R6, R11, 0x4, R218 ;  /* 0x000000040b067825 */ /* 0x000fcc00078e02da */
[----:B------:R-:W2:Y:S01]  /*1470*/  LDG.E R6, desc[UR12][R6.64] ;  /* 0x0000000c06067981 */ /* 0x000ea2000c1e1900 */
[----:B-1----:R-:W-:Y:S01]  /*1480*/  IABS R2, R9 ;  /* 0x0000000900027213 */ /* 0x002fe20000000000 */
[----:B------:R-:W-:-:S03]  /*1490*/  IMAD.MOV R11, RZ, RZ, -R11 ;  /* 0x000000ffff0b7224 */ /* 0x000fc600078e0a0b */
[----:B------:R-:W1:Y:S01]  /*14a0*/  I2F.RP R5, R2 ;  /* 0x0000000200057306 */ /* 0x000e620000209400 */
[----:B------:R-:W-:-:S07]  /*14b0*/  IMAD R16, R13, R11, R16 ;  /* 0x0000000b0d107224 */ /* 0x000fce00078e0210 */
[----:B-1----:R-:W1:Y:S02]  /*14c0*/  MUFU.RCP R14, R5 ;  /* 0x00000005000e7308 */ /* 0x002e640000001000 */
[----:B-1----:R-:W-:-:S06]  /*14d0*/  IADD3 R14, R14, 0xffffffe, RZ ;  /* 0x0ffffffe0e0e7810 */ /* 0x002fcc0007ffe0ff */
[----:B------:R-:W1:Y:S02]  /*14e0*/  F2I.FTZ.U32.TRUNC.NTZ R15, R14 ;  /* 0x0000000e000f7305 */ /* 0x000e64000021f000 */
[----:B-1----:R-:W-:Y:S01]  /*14f0*/  IMAD.MOV R3, RZ, RZ, -R15 ;  /* 0x000000ffff037224 */ /* 0x002fe200078e0a0f */
[----:B------:R-:W-:-:S03]  /*1500*/  MOV R14, RZ ;  /* 0x000000ff000e7202 */ /* 0x000fc60000000f00 */
[----:B------:R-:W-:Y:S01]  /*1510*/  IMAD R4, R3, R2, RZ ;  /* 0x0000000203047224 */ /* 0x000fe200078e02ff */
[----:B------:R-:W-:-:S03]  /*1520*/  IABS R3, R28 ;  /* 0x0000001c00037213 */ /* 0x000fc60000000000 */
[----:B------:R-:W-:-:S04]  /*1530*/  IMAD.HI.U32 R15, R15, R4, R14 ;  /* 0x000000040f0f7227 */ /* 0x000fc800078e000e */
[----:B------:R-:W-:-:S04]  /*1540*/  IMAD.MOV.U32 R4, RZ, RZ, R3 ;  /* 0x000000ffff047224 */ /* 0x000fc800078e0003 */
[----:B------:R-:W-:Y:S01]  /*1550*/  IMAD.HI.U32 R20, R15, R4, RZ ;  /* 0x000000040f147227 */ /* 0x000fe200078e00ff */
[----:B------:R-:W-:-:S04]  /*1560*/  SHF.R.S32.HI R15, RZ, 0x1f, R16 ;  /* 0x0000001fff0f7819 */ /* 0x000fc80000011410 */
[----:B------:R-:W-:-:S05]  /*1570*/  IADD3 R3, -R20, RZ, RZ ;  /* 0x000000ff14037210 */ /* 0x000fca0007ffe1ff */
[C---:B------:R-:W-:Y:S02]  /*1580*/  IMAD R3, R2.reuse, R3, R4 ;  /* 0x0000000302037224 */ /* 0x040fe400078e0204 */
[----:B------:R-:W1:Y:S03]  /*1590*/  LDC.64 R4, c[0x0][0x230] ;  /* 0x00008c00ff047b82 */ /* 0x000e660000000a00 */
[----:B------:R-:W-:-:S13]  /*15a0*/  ISETP.GT.U32.AND P2, PT, R2, R3, PT ;  /* 0x000000030200720c */ /* 0x000fda0003f44070 */
[----:B------:R-:W-:Y:S01]  /*15b0*/  @!P2 IMAD.IADD R3, R3, 0x1, -R2 ;  /* 0x000000010303a824 */ /* 0x000fe200078e0a02 */
[----:B------:R-:W-:Y:S02]  /*15c0*/  @!P2 IADD3 R20, R20, 0x1, RZ ;  /* 0x000000011414a810 */ /* 0x000fe40007ffe0ff */
[----:B------:R-:W-:Y:S02]  /*15d0*/  ISETP.NE.AND P2, PT, R9, RZ, PT ;  /* 0x000000ff0900720c */ /* 0x000fe40003f45270 */
[----:B------:R-:W-:Y:S02]  /*15e0*/  ISETP.GE.U32.AND P3, PT, R3, R2, PT ;  /* 0x000000020300720c */ /* 0x000fe40003f66070 */
[----:B------:R-:W-:-:S04]  /*15f0*/  LOP3.LUT R2, R28, R9, RZ, 0x3c, !PT ;  /* 0x000000091c027212 */ /* 0x000fc800078e3cff */
[----:B------:R-:W-:Y:S02]  /*1600*/  ISETP.GE.AND P1, PT, R2, RZ, PT ;  /* 0x000000ff0200720c */ /* 0x000fe40003f26270 */
[----:B------:R-:W4:Y:S05]  /*1610*/  LDC.64 R2, c[0x0][0x238] ;  /* 0x00008e00ff027b82 */ /* 0x000f2a0000000a00 */
[----:B------:R-:W-:-:S06]  /*1620*/  @P3 IADD3 R20, R20, 0x1, RZ ;  /* 0x0000000114143810 */ /* 0x000fcc0007ffe0ff */
[----:B------:R-:W-:Y:S01]  /*1630*/  @!P1 IMAD.MOV R20, RZ, RZ, -R20 ;  /* 0x000000ffff149224 */ /* 0x000fe200078e0a14 */
[----:B------:R-:W-:Y:S02]  /*1640*/  @!P2 LOP3.LUT R20, RZ, R9, RZ, 0x33, !PT ;  /* 0x00000009ff14a212 */ /* 0x000fe400078e33ff */
[----:B--2---:R-:W-:Y:S01]  /*1650*/  SHF.R.S32.HI R7, RZ, 0x1f, R6 ;  /* 0x0000001fff077819 */ /* 0x004fe20000011406 */
[----:B-1----:R-:W-:-:S04]  /*1660*/  IMAD.WIDE.U32 R10, R6, R4, RZ ;  /* 0x00000004060a7225 */ /* 0x002fc800078e00ff */
[----:B-----5:R-:W-:Y:S02]  /*1670*/  IMAD R8, R7, R4, RZ ;  /* 0x0000000407087224 */ /* 0x020fe400078e02ff */
[----:B---3--:R-:W-:Y:S02]  /*1680*/  IMAD R4, R15, R220, RZ ;  /* 0x000000dc0f047224 */ /* 0x008fe400078e02ff */
[----:B------:R-:W-:Y:S02]  /*1690*/  IMAD R5, R6, R5, R8 ;  /* 0x0000000506057224 */ /* 0x000fe400078e0208 */
[----:B------:R-:W-:Y:S02]  /*16a0*/  IMAD R4, R16, R221, R4 ;  /* 0x000000dd10047224 */ /* 0x000fe400078e0204 */
[----:B----4-:R-:W-:Y:S01]  /*16b0*/  IMAD R7, R7, R2, RZ ;  /* 0x0000000207077224 */ /* 0x010fe200078e02ff */
[----:B------:R-:W-:-:S03]  /*16c0*/  IADD3 R11, R11, R5, RZ ;  /* 0x000000050b0b7210 */ /* 0x000fc60007ffe0ff */
[----:B------:R-:W-:Y:S02]  /*16d0*/  IMAD R7, R6, R3, R7 ;  /* 0x0000000306077224 */ /* 0x000fe400078e0207 */
[----:B------:R-:W-:Y:S01]  /*16e0*/  IMAD.WIDE.U32 R8, R16, R220, R10 ;  /* 0x000000dc10087225 */ /* 0x000fe200078e000a */
[----:B------:R-:W-:-:S03]  /*16f0*/  SHF.R.S32.HI R11, RZ, 0x1f, R20 ;  /* 0x0000001fff0b7819 */ /* 0x000fc60000011414 */
[----:B------:R-:W-:Y:S01]  /*1700*/  IMAD.WIDE.U32 R2, R6, R2, RZ ;  /* 0x0000000206027225 */ /* 0x000fe200078e00ff */
[----:B------:R-:W-:-:S03]  /*1710*/  IADD3 R9, R9, R4, RZ ;  /* 0x0000000409097210 */ /* 0x000fc60007ffe0ff */
[----:B------:R-:W-:Y:S01]  /*1720*/  IMAD R5, R11, UR4, RZ ;  /* 0x000000040b057c24 */ /* 0x000fe2000f8e02ff */
[----:B------:R-:W-:Y:S01]  /*1730*/  IADD3 R7, R3, R7, RZ ;  /* 0x0000000703077210 */ /* 0x000fe20007ffe0ff */
[----:B------:R-:W-:-:S04]  /*1740*/  IMAD.WIDE.U32 R38, R20, UR4, R8 ;  /* 0x0000000414267c25 */ /* 0x000fc8000f8e0008 */
[----:B------:R-:W-:Y:S02]  /*1750*/  IMAD R5, R20, UR5, R5 ;  /* 0x0000000514057c24 */ /* 0x000fe4000f8e0205 */
[----:B------:R-:W-:-:S03]  /*1760*/  IMAD.MOV.U32 R6, RZ, RZ, R2 ;  /* 0x000000ffff067224 */ /* 0x000fc600078e0002 */
[----:B------:R-:W-:Y:S01]  /*1770*/  IADD3 R25, R39, R5, RZ ;  /* 0x0000000527197210 */ /* 0x000fe20007ffe0ff */
[----:B------:R-:W-:Y:S06]  /*1780*/  BRA `(.L_x_1509) ;  /* 0x0000000400307947 */ /* 0x000fec0003800000 */
.L_x_1508:
[----:B------:R-:W1:Y:S01]  /*1790*/  LDC R11, c[0x0][0x278] ;  /* 0x00009e00ff0b7b82 */ /* 0x000e620000000800 */
[----:B------:R-:W-:Y:S02]  /*17a0*/  ISETP.NE.AND P4, PT, R10, -0x1, PT ;  /* 0xffffffff0a00780c */ /* 0x000fe40003f85270 */
[----:B------:R-:W-:-:S04]  /*17b0*/  LEA R16, R153, 0xffffffc0, 0x6 ;  /* 0xffffffc099107811 */ /* 0x000fc800078e30ff */
[----:B------:R-:W-:-:S07]  /*17c0*/  SHF.R.S32.HI R15, RZ, 0x1f, R16 ;  /* 0x0000001fff0f7819 */ /* 0x000fce0000011410 */
[----:B------:R-:W2:Y:S01]  /*17d0*/  @P4 LDC.64 R220, c[0x0][0x248] ;  /* 0x00009200ffdc4b82 */ /* 0x000ea20000000a00 */
[----:B-1----:R-:W-:-:S04]  /*17e0*/  IABS R3, R11 ;  /* 0x0000000b00037213 */ /* 0x002fc80000000000 */
[----:B------:R-:W1:Y:S08]  /*17f0*/  I2F.RP R5, R3 ;  /* 0x0000000300057306 */ /* 0x000e700000209400 */
[----:B-1----:R-:W1:Y:S02]  /*1800*/  MUFU.RCP R6, R5 ;  /* 0x0000000500067308 */ /* 0x002e640000001000 */
[----:B-1----:R-:W-:-:S06]  /*1810*/  VIADD R6, R6, 0xffffffe ;  /* 0x0ffffffe06067836 */ /* 0x002fcc0000000000 */
        /* <DEDUP_REMOVED lines=13> */
[----:B------:R-:W-:Y:S01]  /*18f0*/  ISETP.GE.AND P2, PT, R4, RZ, PT ;  /* 0x000000ff0400720c */ /* 0x000fe20003f46270 */
[----:B------:R-:W-:-:S04]  /*1900*/  @P4 IMAD.IADD R4, R9, 0x1, R10 ;  /* 0x0000000109044824 */ /* 0x000fc800078e020a */
[C---:B--2---:R-:W-:Y:S02]  /*1910*/  @P4 IMAD R13, R4.reuse, R221, RZ ;  /* 0x000000dd040d4224 */ /* 0x044fe400078e02ff */
[----:B------:R-:W-:-:S04]  /*1920*/  @P4 IMAD.WIDE.U32 R4, R4, R220, RZ ;  /* 0x000000dc04044225 */ /* 0x000fc800078e00ff */
[-C--:B------:R-:W-:Y:S02]  /*1930*/  @!P1 IADD3 R2, R2, -R3.reuse, RZ ;  /* 0x8000000302029210 */ /* 0x080fe40007ffe0ff */
[----:B------:R-:W-:Y:S02]  /*1940*/  @!P1 IADD3 R20, R20, 0x1, RZ ;  /* 0x0000000114149810 */ /* 0x000fe40007ffe0ff */
[----:B------:R-:W-:Y:S02]  /*1950*/  ISETP.GE.U32.AND P3, PT, R2, R3, PT ;  /* 0x000000030200720c */ /* 0x000fe40003f66070 */
[----:B------:R-:W2:Y:S01]  /*1960*/  LDC.64 R2, c[0x0][0x260] ;  /* 0x00009800ff027b82 */ /* 0x000ea20000000a00 */
[----:B------:R-:W-:Y:S02]  /*1970*/  ISETP.NE.AND P1, PT, R11, RZ, PT ;  /* 0x000000ff0b00720c */ /* 0x000fe40003f25270 */
[----:B------:R-:W-:Y:S02]  /*1980*/  @P4 IADD3 R13, R5, R13, RZ ;  /* 0x0000000d050d4210 */ /* 0x000fe40007ffe0ff */
[----:B------:R-:W-:-:S06]  /*1990*/  @P4 MOV R12, R4 ;  /* 0x00000004000c4202 */ /* 0x000fcc0000000f00 */
        /* <DEDUP_REMOVED lines=14> */
[----:B------:R-:W-:-:S07]  /*1a80*/  IADD3 R13, R13, R5, RZ ;  /* 0x000000050d0d7210 */ /* 0x000fce0007ffe0ff */
.L_x_1510:
[----:B------:R-:W-:Y:S01]  /*1a90*/  IMAD R5, R15, R220, RZ ;  /* 0x000000dc0f057224 */ /* 0x000fe200078e02ff */
[----:B------:R-:W-:Y:S01]  /*1aa0*/  @!P1 LOP3.LUT R20, RZ, R11, RZ, 0x33, !PT ;  /* 0x0000000bff149212 */ /* 0x000fe200078e33ff */
[----:B------:R-:W-:Y:S01]  /*1ab0*/  IMAD.WIDE.U32 R18, R220, R16, R12 ;  /* 0x00000010dc127225 */ /* 0x000fe200078e000c */
[----:B------:R-:W-:Y:S02]  /*1ac0*/  @P4 IADD3 R10, R9, R10, RZ ;  /* 0x0000000a090a4210 */ /* 0x000fe40007ffe0ff */
[----:B------:R-:W-:Y:S01]  /*1ad0*/  SHF.R.S32.HI R11, RZ, 0x1f, R20 ;  /* 0x0000001fff0b7819 */ /* 0x000fe20000011414 */
[----:B------:R-:W-:-:S04]  /*1ae0*/  IMAD R5, R221, R16, R5 ;  /* 0x00000010dd057224 */ /* 0x000fc800078e0205 */
[----:B--2---:R-:W-:Y:S01]  /*1af0*/  IMAD R12, R11, R2, RZ ;  /* 0x000000020b0c7224 */ /* 0x004fe200078e02ff */
[----:B------:R-:W-:Y:S01]  /*1b00*/  IADD3 R19, R19, R5, RZ ;  /* 0x0000000513137210 */ /* 0x000fe20007ffe0ff */
[----:B-1----:R-:W-:-:S04]  /*1b10*/  @P4 IMAD.WIDE.U32 R4, R10, R6, RZ ;  /* 0x000000060a044225 */ /* 0x002fc800078e00ff */
[----:B------:R-:W-:Y:S01]  /*1b20*/  IMAD.WIDE.U32 R38, R20, R2, R18 ;  /* 0x0000000214267225 */ /* 0x000fe200078e0012 */
[----:B------:R-:W-:-:S03]  /*1b30*/  @P4 MOV R6, R4 ;  /* 0x0000000400064202 */ /* 0x000fc60000000f00 */
[----:B------:R-:W-:Y:S02]  /*1b40*/  IMAD R3, R20, R3, R12 ;  /* 0x0000000314037224 */ /* 0x000fe400078e020c */
[----:B------:R-:W-:-:S03]  /*1b50*/  @P4 IMAD R7, R10, R7, R5 ;  /* 0x000000070a074224 */ /* 0x000fc600078e0205 */
[----:B------:R-:W-:Y:S01]  /*1b60*/  IADD3 R25, R39, R3, RZ ;  /* 0x0000000327197210 */ /* 0x000fe20007ffe0ff */
[----:B------:R-:W-:Y:S06]  /*1b70*/  @P4 BRA `(.L_x_1509) ;  /* 0x0000000000344947 */ /* 0x000fec0003800000 */
[----:B------:R-:W1:Y:S01]  /*1b80*/  LDC.64 R4, c[0x0][0x250] ;  /* 0x00009400ff047b82 */ /* 0x000e620000000a00 */
[----:B------:R-:W-:-:S07]  /*1b90*/  SHF.R.S32.HI R7, RZ, 0x1f, R9 ;  /* 0x0000001fff077819 */ /* 0x000fce0000011409 */
[----:B------:R-:W2:Y:S01]  /*1ba0*/  LDC.64 R2, c[0x0][0x238] ;  /* 0x00008e00ff027b82 */ /* 0x000ea20000000a00 */
[-C--:B-1----:R-:W-:Y:S01]  /*1bb0*/  IMAD R6, R7, R4.reuse, RZ ;  /* 0x0000000407067224 */ /* 0x082fe200078e02ff */
[----:B-----5:R-:W-:Y:S01]  /*1bc0*/  SHF.R.S32.HI R7, RZ, 0x1f, R8 ;  /* 0x0000001fff077819 */ /* 0x020fe20000011408 */
[----:B------:R-:W-:-:S04]  /*1bd0*/  IMAD.WIDE.U32 R12, R9, R4, RZ ;  /* 0x00000004090c7225 */ /* 0x000fc800078e00ff */
[----:B------:R-:W-:Y:S02]  /*1be0*/  IMAD R5, R9, R5, R6 ;  /* 0x0000000509057224 */ /* 0x000fe400078e0206 */
[----:B--2---:R-:W-:-:S03]  /*1bf0*/  IMAD R7, R7, R2, RZ ;  /* 0x0000000207077224 */ /* 0x004fc600078e02ff */
[----:B------:R-:W-:Y:S01]  /*1c00*/  IADD3 R13, R13, R5, RZ ;  /* 0x000000050d0d7210 */ /* 0x000fe20007ffe0ff */
[C---:B------:R-:W-:Y:S02]  /*1c10*/  IMAD R7, R8.reuse, R3, R7 ;  /* 0x0000000308077224 */ /* 0x040fe400078e0207 */
[----:B------:R-:W-:-:S05]  /*1c20*/  IMAD.WIDE.U32 R2, R8, R2, R12 ;  /* 0x0000000208027225 */ /* 0x000fca00078e000c */
[----:B------:R-:W-:Y:S02]  /*1c30*/  IADD3 R7, R3, R7, RZ ;  /* 0x0000000703077210 */ /* 0x000fe40007ffe0ff */
[----:B------:R-:W-:-:S07]  /*1c40*/  MOV R6, R2 ;  /* 0x0000000200067202 */ /* 0x000fce0000000f00 */
.L_x_1509:
[----:B------:R-:W-:Y:S01]  /*1c50*/  ISETP.NE.AND P1, PT, R0, -0x1, PT ;  /* 0xffffffff0000780c */ /* 0x000fe20003f25270 */
[----:B------:R-:W1:Y:S01]  /*1c60*/  S2UR UR8, SR_CgaCtaId ;  /* 0x00000000000879c3 */ /* 0x000e620000008800 */
[----:B------:R-:W-:Y:S01]  /*1c70*/  SHF.R.S32.HI R9, RZ, 0x1f, R106 ;  /* 0x0000001fff097819 */ /* 0x000fe2000001146a */
[----:B------:R-:W-:Y:S01]  /*1c80*/  IMAD.IADD R207, R109, 0x1, -R110 ;  /* 0x000000016dcf7824 */ /* 0x000fe200078e0a6e */
[----:B------:R-:W-:Y:S01]  /*1c90*/  SHF.R.S32.HI R31, RZ, 0x1f, R28 ;  /* 0x0000001fff1f7819 */ /* 0x000fe2000001141c */
[----:B------:R-:W-:Y:S01]  /*1ca0*/  ULDC.64 UR4, c[0x0][0x258] ;  /* 0x0000960000047ab9 */ /* 0x000fe20000000a00 */
[----:B------:R-:W-:Y:S01]  /*1cb0*/  LEA.HI R19, R9, R106, RZ, 0x4 ;  /* 0x0000006a09137211 */ /* 0x000fe200078f20ff */
[----:B------:R-:W-:Y:S01]  /*1cc0*/  ULDC.64 UR6, c[0x0][0x268] ;  /* 0x00009a0000067ab9 */ /* 0x000fe20000000a00 */
[----:B------:R-:W-:Y:S01]  /*1cd0*/  BSSY B0, `(.L_x_1511) ;  /* 0x0000063000007945 */ /* 0x000fe20003800000 */
[----:B------:R-:W2:Y:S01]  /*1ce0*/  LDC.64 R240, c[0x0][0x250] ;  /* 0x00009400fff07b82 */ /* 0x000ea20000000a00 */
[----:B------:R-:W-:-:S02]  /*1cf0*/  IMAD R31, R31, UR4, RZ ;  /* 0x000000041f1f7c24 */ /* 0x000fc4000f8e02ff */
[----:B------:R-:W-:Y:S01]  /*1d00*/  IMAD R11, R11, UR6, RZ ;  /* 0x000000060b0b7c24 */ /* 0x000fe2000f8e02ff */
[----:B------:R-:W-:Y:S01]  /*1d10*/  @!P1 SHF.R.S32.HI R17, RZ, 0x1f, R217 ;  /* 0x0000001fff119819 */ /* 0x000fe200000114d9 */
[----:B------:R-:W-:Y:S02]  /*1d20*/  IMAD R31, R28, UR5, R31 ;  /* 0x000000051c1f7c24 */ /* 0x000fe4000f8e021f */
[----:B------:R-:W-:Y:S01]  /*1d30*/  IMAD R14, R20, UR7, R11 ;  /* 0x00000007140e7c24 */ /* 0x000fe2000f8e020b */
[----:B------:R-:W3:Y:S01]  /*1d40*/  @P1 LDC.64 R4, c[0x0][0x240] ;  /* 0x00009000ff041b82 */ /* 0x000ee20000000a00 */
[----:B------:R-:W-:-:S07]  /*1d50*/  VIADD R213, R153, 0xffffffff ;  /* 0xffffffff99d57836 */ /* 0x000fce0000000000 */
[----:B------:R-:W4:Y:S01]  /*1d60*/  @!P1 LDC.64 R2, c[0x0][0x228] ;  /* 0x00008a00ff029b82 */ /* 0x000f220000000a00 */
[----:B---3--:R-:W-:Y:S01]  /*1d70*/  @P1 IMAD.WIDE.U32 R12, R0, R4, RZ ;  /* 0x00000004000c1225 */ /* 0x008fe200078e00ff */
[----:B------:R-:W-:-:S03]  /*1d80*/  LEA.HI R4, R9, R106, RZ, 0x3 ;  /* 0x0000006a09047211 */ /* 0x000fc600078f18ff */
[----:B------:R-:W-:Y:S01]  /*1d90*/  @P1 IMAD R5, R0, R5, R13 ;  /* 0x0000000500051224 */ /* 0x000fe200078e020d */
[----:B------:R-:W-:Y:S02]  /*1da0*/  SHF.R.S32.HI R22, RZ, 0x3, R4 ;  /* 0x00000003ff167819 */ /* 0x000fe40000011404 */
[----:B------:R-:W-:Y:S01]  /*1db0*/  LOP3.LUT R13, R4, 0xfffffff8, RZ, 0xc0, !PT ;  /* 0xfffffff8040d7812 */ /* 0x000fe200078ec0ff */
[-C--:B----4-:R-:W-:Y:S01]  /*1dc0*/  @!P1 IMAD R0, R17, R2.reuse, RZ ;  /* 0x0000000211009224 */ /* 0x090fe200078e02ff */
[----:B------:R-:W-:Y:S01]  /*1dd0*/  LOP3.LUT R17, R19, 0xfffffff0, RZ, 0xc0, !PT ;  /* 0xfffffff013117812 */ /* 0x000fe200078ec0ff */
[C---:B------:R-:W-:Y:S01]  /*1de0*/  IMAD.SHL.U32 R214, R22.reuse, 0x40, RZ ;  /* 0x0000004016d67824 */ /* 0x040fe200078e00ff */
[----:B------:R-:W-:Y:S01]  /*1df0*/  ISETP.GE.AND P5, PT, R22, R207, PT ;  /* 0x000000cf1600720c */ /* 0x000fe20003fa6270 */
[----:B-----5:R-:W-:Y:S01]  /*1e00*/  IMAD.IADD R8, R106, 0x1, -R13 ;  /* 0x000000016a087824 */ /* 0x020fe200078e0a0d */
[----:B------:R-:W-:Y:S01]  /*1e10*/  SHF.R.S32.HI R23, RZ, 0x1f, R22 ;  /* 0x0000001fff177819 */ /* 0x000fe20000011416 */
[C---:B------:R-:W-:Y:S01]  /*1e20*/  @!P1 IMAD R3, R217.reuse, R3, R0 ;  /* 0x00000003d9039224 */ /* 0x040fe200078e0200 */
[----:B------:R-:W-:Y:S01]  /*1e30*/  LOP3.LUT R214, R214, 0x1c0, RZ, 0xc0, !PT ;  /* 0x000001c0d6d67812 */ /* 0x000fe200078ec0ff */
[----:B------:R-:W-:Y:S01]  /*1e40*/  @!P1 IMAD.WIDE.U32 R26, R217, R2, RZ ;  /* 0x00000002d91a9225 */ /* 0x000fe200078e00ff */
[----:B------:R-:W-:-:S03]  /*1e50*/  IADD3 R18, R22, 0x30, RZ ;  /* 0x0000003016127810 */ /* 0x000fc60007ffe0ff */
[----:B------:R-:W-:Y:S02]  /*1e60*/  IMAD.IADD R17, R106, 0x1, -R17 ;  /* 0x000000016a117824 */ /* 0x000fe400078e0a11 */
[----:B------:R-:W-:Y:S02]  /*1e70*/  IMAD.SHL.U32 R215, R8, 0x8, RZ ;  /* 0x0000000808d77824 */ /* 0x000fe400078e00ff */
[----:B------:R-:W-:Y:S01]  /*1e80*/  @!P1 IMAD.IADD R5, R27, 0x1, R3 ;  /* 0x000000011b059824 */ /* 0x000fe200078e0203 */
[----:B------:R-:W-:Y:S01]  /*1e90*/  LEA.HI R3, R9, R106, RZ, 0x6 ;  /* 0x0000006a09037211 */ /* 0x000fe200078f30ff */
[----:B------:R-:W-:Y:S01]  /*1ea0*/  @P1 IMAD.MOV.U32 R2, RZ, RZ, R12 ;  /* 0x000000ffff021224 */ /* 0x000fe200078e000c */
[----:B------:R-:W-:Y:S01]  /*1eb0*/  SHF.R.S32.HI R0, RZ, 0x1f, R17 ;  /* 0x0000001fff007819 */ /* 0x000fe20000011411 */
[----:B------:R-:W-:Y:S01]  /*1ec0*/  VIADD R24, R22, 0x20 ;  /* 0x0000002016187836 */ /* 0x000fe20000000000 */
[----:B------:R-:W-:Y:S01]  /*1ed0*/  LOP3.LUT R13, R214, 0x38, R215, 0xf8, !PT ;  /* 0x00000038d60d7812 */ /* 0x000fe200078ef8d7 */
[----:B------:R-:W-:Y:S01]  /*1ee0*/  IMAD.SHL.U32 R3, R3, 0x8, RZ ;  /* 0x0000000803037824 */ /* 0x000fe200078e00ff */
[----:B------:R-:W-:Y:S01]  /*1ef0*/  SHF.R.U32.HI R214, RZ, 0x3, R214 ;  /* 0x00000003ffd67819 */ /* 0x000fe200000116d6 */
[----:B------:R-:W-:Y:S01]  /*1f00*/  IMAD.WIDE R32, R33, 0x40, R22 ;  /* 0x0000004021207825 */ /* 0x000fe200078e0216 */
[----:B------:R-:W-:-:S02]  /*1f10*/  @!P1 MOV R2, R26 ;  /* 0x0000001a00029202 */ /* 0x000fc40000000f00 */
[----:B------:R-:W-:Y:S01]  /*1f20*/  LEA.HI R0, R0, R17, RZ, 0x3 ;  /* 0x0000001100007211 */ /* 0x000fe200078f18ff */
[----:B------:R-:W-:Y:S01]  /*1f30*/  VIADD R26, R22, 0x10 ;  /* 0x00000010161a7836 */ /* 0x000fe20000000000 */
[----:B------:R-:W-:Y:S02]  /*1f40*/  LOP3.LUT R214, R13, R214, RZ, 0x3c, !PT ;  /* 0x000000d60dd67212 */ /* 0x000fe400078e3cff */
[----:B------:R-:W-:Y:S02]  /*1f50*/  SHF.R.S32.HI R36, RZ, 0x1f, R215 ;  /* 0x0000001fff247819 */ /* 0x000fe400000114d7 */
[C---:B------:R-:W-:Y:S02]  /*1f60*/  IADD3 R2, P1, R215.reuse, R2, RZ ;  /* 0x00000002d7027210 */ /* 0x040fe40007f3e0ff */
[----:B------:R-:W-:Y:S02]  /*1f70*/  LOP3.LUT R4, R0, 0xfffffff8, RZ, 0xc0, !PT ;  /* 0xfffffff800047812 */ /* 0x000fe400078ec0ff */
[----:B------:R-:W-:-:S02]  /*1f80*/  IADD3 R6, P2, R215, R6, RZ ;  /* 0x00000006d7067210 */ /* 0x000fc40007f5e0ff */
[----:B------:R-:W-:Y:S01]  /*1f90*/  LOP3.LUT R214, R214, 0xfffffe00, R3, 0xf8, !PT ;  /* 0xfffffe00d6d67812 */ /* 0x000fe200078ef803 */
[----:B------:R-:W-:Y:S01]  /*1fa0*/  IMAD.X R3, R36, 0x1, R5, P1 ;  /* 0x0000000124037824 */ /* 0x000fe200008e0605 */
[-C--:B------:R-:W-:Y:S01]  /*1fb0*/  ISETP.GE.AND P4, PT, R26, R207.reuse, PT ;  /* 0x000000cf1a00720c */ /* 0x080fe20003f86270 */
[----:B------:R-:W-:Y:S01]  /*1fc0*/  IMAD.IADD R17, R17, 0x1, -R4 ;  /* 0x0000000111117824 */ /* 0x000fe200078e0a04 */
[----:B------:R-:W-:Y:S01]  /*1fd0*/  ISETP.GE.AND P3, PT, R24, R207, PT ;  /* 0x000000cf1800720c */ /* 0x000fe20003f66270 */
[----:B------:R-:W-:Y:S02]  /*1fe0*/  IMAD.X R7, R36, 0x1, R7, P2 ;  /* 0x0000000124077824 */ /* 0x000fe400010e0607 */
[----:B------:R-:W-:Y:S01]  /*1ff0*/  IMAD.WIDE.U32 R28, R28, UR4, R2 ;  /* 0x000000041c1c7c25 */ /* 0x000fe2000f8e0002 */
[----:B------:R-:W-:Y:S01]  /*2000*/  UMOV UR4, 0x400 ;  /* 0x0000040000047882 */ /* 0x000fe20000000000 */
[----:B------:R-:W-:Y:S01]  /*2010*/  R2P PR, R17, 0x6 ;  /* 0x0000000611007804 */ /* 0x000fe20000000000 */
[----:B-1----:R-:W-:Y:S01]  /*2020*/  ULEA UR4, UR8, UR4, 0x18 ;  /* 0x0000000408047291 */ /* 0x002fe2000f8ec03f */
[----:B------:R-:W-:Y:S01]  /*2030*/  IMAD.WIDE.U32 R20, R20, UR6, R6 ;  /* 0x0000000614147c25 */ /* 0x000fe2000f8e0006 */
[----:B------:R-:W-:-:S03]  /*2040*/  MOV R2, 0x20 ;  /* 0x0000002000027802 */ /* 0x000fc60000000f00 */
[----:B------:R-:W-:Y:S01]  /*2050*/  IMAD.MOV.U32 R7, RZ, RZ, 0x10 ;  /* 0x00000010ff077424 */ /* 0x000fe200078e00ff */
        /* <DEDUP_REMOVED lines=42> */
.L_x_1512:
[----:B------:R-:W-:Y:S05]  /*2300*/  BSYNC B0 ;  /* 0x0000000000007941 */ /* 0x000fea0003800000 */
.L_x_1511:
        /* <DEDUP_REMOVED lines=45> */
.L_x_1514:
[----:B------:R-:W-:Y:S05]  /*25e0*/  BSYNC B0 ;  /* 0x0000000000007941 */ /* 0x000fea0003800000 */
.L_x_1513:
[----:B------:R-:W-:Y:S04]  /*25f0*/  BSSY B0, `(.L_x_1515) ;  /* 0x0000028000007945 */ /* 0x000fe80003800000 */
        /* <DEDUP_REMOVED lines=39> */
.L_x_1516:
[----:B------:R-:W-:Y:S05]  /*2870*/  BSYNC B0 ;  /* 0x0000000000007941 */ /* 0x000fea0003800000 */
.L_x_1515:
        /* <DEDUP_REMOVED lines=39> */
.L_x_1518:
[----:B------:R-:W-:Y:S05]  /*2af0*/  BSYNC B0 ;  /* 0x0000000000007941 */ /* 0x000fea0003800000 */
.L_x_1517:
[CC--:B------:R-:W-:Y:S01]  /*2b00*/  ISETP.GE.AND P2, PT, R22.reuse, R25.reuse, PT ;  /* 0x000000191600720c */ /* 0x0c0fe20003f46270 */
        /* <DEDUP_REMOVED lines=40> */
.L_x_1520:
[----:B------:R-:W-:Y:S05]  /*2d90*/  BSYNC B0 ;  /* 0x0000000000007941 */ /* 0x000fea0003800000 */
.L_x_1519:
        /* <DEDUP_REMOVED lines=33> */
.L_x_1522:
[----:B------:R-:W-:Y:S05]  /*2fb0*/  BSYNC B0 ;  /* 0x0000000000007941 */ /* 0x000fea0003800000 */
.L_x_1521:
        /* <DEDUP_REMOVED lines=34> */
.L_x_1524:
[----:B------:R-:W-:Y:S05]  /*31e0*/  BSYNC B0 ;  /* 0x0000000000007941 */ /* 0x000fea0003800000 */
.L_x_1523:
        /* <DEDUP_REMOVED lines=40> */
.L_x_1526:
[----:B------:R-:W-:Y:S05]  /*3470*/  BSYNC B0 ;  /* 0x0000000000007941 */ /* 0x000fea0003800000 */
.L_x_1525:
[----:B------:R-:W0:Y:S01]  /*3480*/  LDGDEPBAR ;  /* 0x00000000000079af */ /* 0x000e220000000000 */
[----:B------:R-:W-:Y:S01]  /*3490*/  ISETP.GE.AND P2, PT, R22, R25, PT ;  /* 0x000000191600720c */ /* 0x000fe20003f46270 */
[----:B-1234-:R-:W-:Y:S01]  /*34a0*/  IMAD.SHL.U32 R10, R8, 0x40, RZ ;  /* 0x00000040080a7824 */ /* 0x01efe200078e00ff */
[----:B------:R-:W-:Y:S01]  /*34b0*/  LOP3.LUT R19, R19, 0xfffffffe, RZ, 0xc0, !PT ;  /* 0xfffffffe13137812 */ /* 0x000fe200078ec0ff */
[----:B------:R-:W-:Y:S01]  /*34c0*/  IMAD.SHL.U32 R17, R17, 0x40, RZ ;  /* 0x0000004011117824 */ /* 0x000fe200078e00ff */
[C---:B------:R-:W-:Y:S01]  /*34d0*/  IADD3 R16, P1, R22.reuse, R16, RZ ;  /* 0x0000001016107210 */ /* 0x040fe20007f3e0ff */
[----:B------:R-:W-:Y:S01]  /*34e0*/  IMAD.SHL.U32 R11, R22, 0x8, RZ ;  /* 0x00000008160b7824 */ /* 0x000fe200078e00ff */
[----:B------:R-:W-:Y:S01]  /*34f0*/  LOP3.LUT R10, R10, 0x1c0, RZ, 0xc0, !PT ;  /* 0x000001c00a0a7812 */ /* 0x000fe200078ec0ff */
[----:B------:R-:W-:Y:S01]  /*3500*/  IMAD.IADD R19, R24, 0x1, -R19 ;  /* 0x0000000118137824 */ /* 0x000fe200078e0a13 */
[----:B------:R-:W-:Y:S01]  /*3510*/  LOP3.LUT R17, R17, 0x1c0, RZ, 0xc0, !PT ;  /* 0x000001c011117812 */ /* 0x000fe200078ec0ff */
[----:B------:R-:W-:Y:S01]  /*3520*/  IMAD.X R15, R23, 0x1, R15, P1 ;  /* 0x00000001170f7824 */ /* 0x000fe200008e060f */
[----:B------:R-:W-:Y:S01]  /*3530*/  LOP3.LUT R11, R10, 0x8, R11, 0xf8, !PT ;  /* 0x000000080a0b7812 */ /* 0x000fe200078ef80b */
[----:B------:R-:W-:Y:S01]  /*3540*/  IMAD.SHL.U32 R12, R19, 0x8, RZ ;  /* 0x00000008130c7824 */ /* 0x000fe200078e00ff */
[----:B------:R-:W-:Y:S01]  /*3550*/  SHF.R.U32.HI R10, RZ, 0x3, R10 ;  /* 0x00000003ff0a7819 */ /* 0x000fe2000001160a */
[----:B------:R-:W-:Y:S01]  /*3560*/  IMAD.IADD R21, R21, 0x1, R14 ;  /* 0x0000000115157824 */ /* 0x000fe200078e020e */
[----:B------:R-:W-:Y:S01]  /*3570*/  LEA.HI R108, R9, R106, RZ, 0x5 ;  /* 0x0000006a096c7211 */ /* 0x000fe200078f28ff */
[-C--:B------:R-:W-:Y:S01]  /*3580*/  IMAD R15, R15, R240.reuse, RZ ;  /* 0x000000f00f0f7224 */ /* 0x080fe200078e02ff */
[----:B------:R-:W-:Y:S01]  /*3590*/  LOP3.LUT R12, R17, 0x8, R12, 0xf8, !PT ;  /* 0x00000008110c7812 */ /* 0x000fe200078ef80c */
[----:B------:R-:W-:Y:S01]  /*35a0*/  IMAD.WIDE.U32 R154, R16, R240, R20 ;  /* 0x000000f0109a7225 */ /* 0x000fe200078e0014 */
[----:B------:R-:W-:Y:S01]  /*35b0*/  SHF.R.U32.HI R17, RZ, 0x3, R17 ;  /* 0x00000003ff117819 */ /* 0x000fe20000011611 */
[----:B------:R-:W-:Y:S01]  /*35c0*/  ULDC.64 UR6, c[0x0][0x220] ;  /* 0x0000880000067ab9 */ /* 0x000fe20000000a00 */
[----:B------:R-:W-:Y:S01]  /*35d0*/  LOP3.LUT R10, R11, R10, RZ, 0x3c, !PT ;  /* 0x0000000a0b0a7212 */ /* 0x000fe200078e3cff */
[----:B------:R-:W-:Y:S01]  /*35e0*/  IMAD.SHL.U32 R11, R0, 0x40, RZ ;  /* 0x00000040000b7824 */ /* 0x000fe200078e00ff */
        /* <DEDUP_REMOVED lines=44> */
.L_x_1528:
[----:B------:R-:W-:Y:S05]  /*38b0*/  BSYNC B0 ;  /* 0x0000000000007941 */ /* 0x000fea0003800000 */
.L_x_1527:
        /* <DEDUP_REMOVED lines=31> */
.L_x_1530:
[----:B------:R-:W-:Y:S05]  /*3ab0*/  BSYNC B0 ;  /* 0x0000000000007941 */ /* 0x000fea0003800000 */
.L_x_1529:
[----:B------:R1:W-:Y:S01]  /*3ac0*/  @P6 STS.128 [R214+0xd000], RZ ;  /* 0x00d000ffd6006388 */ /* 0x0003e20000000c00 */
[----:B------:R-:W-:Y:S03]  /*3ad0*/  BSSY B0, `(.L_x_1531) ;  /* 0x0000020000007945 */ /* 0x000fe60003800000 */
[----:B------:R1:W-:Y:S04]  /*3ae0*/  @P6 STS.128 [R214+0xf000], RZ ;  /* 0x00f000ffd6006388 */ /* 0x0003e80000000c00 */
[----:B------:R1:W-:Y:S01]  /*3af0*/  @P6 STS.128 [R214+0x11000], RZ ;  /* 0x011000ffd6006388 */ /* 0x0003e20000000c00 */
[----:B------:R-:W-:Y:S05]  /*3b00*/  @P6 BRA `(.L_x_1532) ;  /* 0x0000000000706947 */ /* 0x000fea0003800000 */
[----:B------:R-:W-:Y:S01]  /*3b10*/  ULDC UR5, c[0x0][0x2d0] ;  /* 0x0000b40000057ab9 */ /* 0x000fe20000000800 */
[----:B------:R-:W-:Y:S01]  /*3b20*/  IMAD.SHL.U32 R9, R240, 0x20, RZ ;  /* 0x00000020f0097824 */ /* 0x000fe200078e00ff */
[----:B------:R-:W-:Y:S02]  /*3b30*/  ISETP.GE.AND P4, PT, R215, UR5, PT ;  /* 0x00000005d7007c0c */ /* 0x000fe4000bf86270 */
[----:B------:R-:W-:Y:S02]  /*3b40*/  ISETP.GE.AND P3, PT, R6, UR5, PT ;  /* 0x0000000506007c0c */ /* 0x000fe4000bf66270 */
[----:B------:R-:W-:Y:S02]  /*3b50*/  ISETP.GE.AND P1, PT, R4, UR5, PT ;  /* 0x0000000504007c0c */ /* 0x000fe4000bf26270 */
[----:B-1----:R-:W-:-:S07]  /*3b60*/  SHF.L.U64.HI R10, R240, 0x5, R241 ;  /* 0x00000005f00a7819 */ /* 0x002fce00000102f1 */
        /* <DEDUP_REMOVED lines=22> */
.L_x_1532:
[----:B------:R-:W-:Y:S05]  /*3cd0*/  BSYNC B0 ;  /* 0x0000000000007941 */ /* 0x000fea0003800000 */
.L_x_1531:
        /* <DEDUP_REMOVED lines=37> */
.L_x_1534:
[----:B------:R-:W-:Y:S05]  /*3f30*/  BSYNC B0 ;  /* 0x0000000000007941 */ /* 0x000fea0003800000 */
.L_x_1533:
[----:B------:R-:W-:Y:S01]  /*3f40*/  LDSM.16.M88.4 R20, [R206] ;  /* 0x00000000ce14783b */ /* 0x000fe20000000200 */
[----:B------:R-:W-:Y:S01]  /*3f50*/  LOP3.LUT P1, RZ, R8, 0x2, RZ, 0xc0, !PT ;  /* 0x0000000208ff7812 */ /* 0x000fe2000782c0ff */
[----:B------:R-:W-:Y:S01]  /*3f60*/  ULDC UR10, c[0x0][0x39c] ;  /* 0x0000e700000a7ab9 */ /* 0x000fe20000000800 */
[C---:B------:R-:W-:Y:S01]  /*3f70*/  IADD3 R9, R205.reuse, 0x6000, RZ ;  /* 0x00006000cd097810 */ /* 0x040fe20007ffe0ff */
[----:B------:R-:W5:Y:S01]  /*3f80*/  LDSM.16.M88.4 R28, [R205+0x6000] ;  /* 0x00600000cd1c783b */ /* 0x000f620000000200 */
[----:B------:R-:W-:Y:S02]  /*3f90*/  IADD3 R203, R205, 0x6020, RZ ;  /* 0x00006020cdcb7810 */ /* 0x000fe40007ffe0ff */
[-C--:B------:R-:W-:Y:S01]  /*3fa0*/  LEA R204, R7, R206.reuse, 0x1 ;  /* 0x000000ce07cc7211 */ /* 0x080fe200078e08ff */
[----:B------:R-:W3:Y:S01]  /*3fb0*/  LDSM.16.M88.4 R52, [R205+0x7000] ;  /* 0x00700000cd34783b */ /* 0x000ee20000000200 */
[C---:B------:R-:W-:Y:S02]  /*3fc0*/  LEA R202, R5.reuse, R206, 0x1 ;  /* 0x000000ce05ca7211 */ /* 0x040fe400078e08ff */
[----:B------:R-:W-:Y:S01]  /*3fd0*/  LEA R201, R5, R204, 0x1 ;  /* 0x000000cc05c97211 */ /* 0x000fe200078e08ff */
[----:B------:R-:W-:Y:S01]  /*3fe0*/  LDSM.16.M88.4 R72, [R204] ;  /* 0x00000000cc48783b */ /* 0x000fe20000000200 */
[----:B------:R-:W-:-:S02]  /*3ff0*/  LEA R107, R107, R110, 0x4 ;  /* 0x0000006e6b6b7211 */ /* 0x000fc400078e20ff */
[----:B------:R-:W-:Y:S01]  /*4000*/  @P1 IADD3 R203, R9, -0x20, RZ ;  /* 0xffffffe009cb1810 */ /* 0x000fe20007ffe0ff */
[----:B------:R-:W-:Y:S01]  /*4010*/  LDSM.16.M88.4 R60, [R205+0x6800] ;  /* 0x00680000cd3c783b */ /* 0x000fe20000000200 */
[----:B------:R-:W-:Y:S02]  /*4020*/  LOP3.LUT P1, RZ, R8, 0x4, RZ, 0xc0, !PT ;  /* 0x0000000408ff7812 */ /* 0x000fe4000782c0ff */
[----:B------:R-:W-:Y:S01]  /*4030*/  ISETP.GT.AND P6, PT, R213, R208, PT ;  /* 0x000000d0d500720c */ /* 0x000fe20003fc4270 */
[----:B------:R-:W4:Y:S01]  /*4040*/  LDSM.16.M88.4 R68, [R203] ;  /* 0x00000000cb44783b */ /* 0x000f220000000200 */
[----:B------:R-:W-:Y:S01]  /*4050*/  SEL R2, R2, 0xffffffe0, !P1 ;  /* 0xffffffe002027807 */ /* 0x000fe20004800000 */
[C---:B------:R-:W-:Y:S01]  /*4060*/  VIADD R190, R203.reuse, 0x2800 ;  /* 0x00002800cbbe7836 */ /* 0x040fe20000000000 */
[----:B------:R-:W-:Y:S01]  /*4070*/  IADD3 R195, R203, 0x800, RZ ;  /* 0x00000800cbc37810 */ /* 0x000fe20007ffe0ff */
[----:B------:R-:W-:Y:S01]  /*4080*/  LDSM.16.M88.4 R76, [R202] ;  /* 0x00000000ca4c783b */ /* 0x000fe20000000200 */
[----:B------:R-:W-:-:S02]  /*4090*/  LEA R199, R2, R205, 0x1 ;  /* 0x000000cd02c77211 */ /* 0x000fc400078e08ff */
[----:B------:R-:W-:Y:S01]  /*40a0*/  LEA R192, R2, R203, 0x1 ;  /* 0x000000cb02c07211 */ /* 0x000fe200078e08ff */
[----:B------:R-:W4:Y:S01]  /*40b0*/  LDSM.16.M88.4 R44, [R205+0x7800] ;  /* 0x00780000cd2c783b */ /* 0x000f220000000200 */
[C---:B------:R-:W-:Y:S02]  /*40c0*/  IADD3 R194, R203.reuse, 0x1000, RZ ;  /* 0x00001000cbc27810 */ /* 0x040fe40007ffe0ff */
[C---:B------:R-:W-:Y:S01]  /*40d0*/  IADD3 R193, R203.reuse, 0x1800, RZ ;  /* 0x00001800cbc17810 */ /* 0x040fe20007ffe0ff */
[----:B------:R-:W4:Y:S01]  /*40e0*/  LDSM.16.M88.4 R64, [R199+0x6000] ;  /* 0x00600000c740783b */ /* 0x000f220000000200 */
[C---:B------:R-:W-:Y:S02]  /*40f0*/  IADD3 R191, R203.reuse, 0x2000, RZ ;  /* 0x00002000cbbf7810 */ /* 0x040fe40007ffe0ff */
[C---:B------:R-:W-:Y:S01]  /*4100*/  IADD3 R189, R203.reuse, 0x3000, RZ ;  /* 0x00003000cbbd7810 */ /* 0x040fe20007ffe0ff */
[----:B------:R-:W4:Y:S01]  /*4110*/  LDSM.16.M88.4 R32, [R203+0x1000] ;  /* 0x00100000cb20783b */ /* 0x000f220000000200 */
[----:B------:R-:W-:-:S02]  /*4120*/  IADD3 R188, R203, 0x3800, RZ ;  /* 0x00003800cbbc7810 */ /* 0x000fc40007ffe0ff */
[C---:B------:R-:W-:Y:S01]  /*4130*/  IADD3 R187, R203.reuse, 0x4000, RZ ;  /* 0x00004000cbbb7810 */ /* 0x040fe20007ffe0ff */
[----:B------:R-:W4:Y:S01]  /*4140*/  LDSM.16.M88.4 R36, [R203+0x800] ;  /* 0x00080000cb24783b */ /* 0x000f220000000200 */
[C---:B------:R-:W-:Y:S02]  /*4150*/  IADD3 R186, R203.reuse, 0x4800, RZ ;  /* 0x00004800cbba7810 */ /* 0x040fe40007ffe0ff */
[C---:B------:R-:W-:Y:S01]  /*4160*/  IADD3 R185, R203.reuse, 0x5000, RZ ;  /* 0x00005000cbb97810 */ /* 0x040fe20007ffe0ff */
[----:B-----5:R-:W-:Y:S01]  /*4170*/  HMMA.16816.F32.BF16 R16, R20, R28, RZ ;  /* 0x0000001c1410723c */ /* 0x020fe200000418ff */
[----:B------:R-:W-:Y:S01]  /*4180*/  LDSM.16.M88.4 R24, [R201] ;  /* 0x00000000c918783b */ /* 0x000fe20000000200 */
[----:B------:R-:W-:-:S03]  /*4190*/  IADD3 R184, R203, 0x5800, RZ ;  /* 0x00005800cbb87810 */ /* 0x000fc60007ffe0ff */
[----:B------:R-:W5:Y:S01]  /*41a0*/  LDSM.16.M88.4 R88, [R192] ;  /* 0x00000000c058783b */ /* 0x000f620000000200 */
[C---:B---3--:R-:W-:Y:S03]  /*41b0*/  HMMA.16816.F32.BF16 R56, R20.reuse, R52, RZ ;  /* 0x000000341438723c */ /* 0x048fe600000418ff */
        /* <DEDUP_REMOVED lines=145> */
[C---:B-----5:R-:W-:Y:S06]  /*4ad0*/  HMMA.16816.F32.BF16 R56, R24.reuse, R8, R56 ;  /* 0x000000081838723c */ /* 0x060fec0000041838 */
[----:B------:R-:W-:Y:S01]  /*4ae0*/  HMMA.16816.F32.BF16 R52, R24, R10, R52 ;  /* 0x0000000a1834723c */ /* 0x000fe20000041834 */
[----:B------:R-:W5:Y:S01]  /*4af0*/  LDSM.16.M88.4 R8, [R192+0x5800] ;  /* 0x00580000c008783b */ /* 0x000f620000000200 */
[----:B------:R-:W-:-:S04]  /*4b00*/  DEPBAR.LE SB0, 0x0 ;  /* 0x000080000000791a */ /* 0x000fc80000000000 */
[C---:B------:R-:W-:Y:S06]  /*4b10*/  HMMA.16816.F32.BF16 R40, R24.reuse, R76, R40 ;  /* 0x0000004c1828723c */ /* 0x040fec0000041828 */
[C---:B------:R-:W-:Y:S06]  /*4b20*/  HMMA.16816.F32.BF16 R60, R24.reuse, R78, R60 ;  /* 0x0000004e183c723c */ /* 0x040fec000004183c */
[C---:B---3--:R-:W-:Y:S06]  /*4b30*/  HMMA.16816.F32.BF16 R80, R24.reuse, R20, R80 ;  /* 0x000000141850723c */ /* 0x048fec0000041850 */
[----:B------:R-:W-:Y:S06]  /*4b40*/  HMMA.16816.F32.BF16 R84, R24, R22, R84 ;  /* 0x000000161854723c */ /* 0x000fec0000041854 */
[----:B------:R-:W-:Y:S01]  /*4b50*/  HMMA.16816.F32.BF16 R40, R12, R44, R40 ;  /* 0x0000002c0c28723c */ /* 0x000fe20000041828 */
[----:B------:R-:W-:-:S04]  /*4b60*/  SHF.L.U32 R22, R106, 0x1, RZ ;  /* 0x000000016a167819 */ /* 0x000fc800000006ff */
[----:B------:R-:W-:Y:S01]  /*4b70*/  LOP3.LUT R22, R22, 0x6, RZ, 0xc0, !PT ;  /* 0x0000000616167812 */ /* 0x000fe200078ec0ff */
        /* <DEDUP_REMOVED lines=9> */
[----:B------:R-:W-:Y:S01]  /*4c10*/  LOP3.LUT R9, R108, 0xffffffe0, RZ, 0xc0, !PT ;  /* 0xffffffe06c097812 */ /* 0x000fe200078ec0ff */
[----:B------:R-:W-:Y:S01]  /*4c20*/  FMUL.FTZ R33, R60, UR10 ;  /* 0x0000000a3c217c20 */ /* 0x000fe20008410000 */
[----:B------:R-:W-:Y:S01]  /*4c30*/  FMUL.FTZ R32, R61, UR10 ;  /* 0x0000000a3d207c20 */ /* 0x000fe20008410000 */
[----:B------:R-:W-:Y:S01]  /*4c40*/  FMUL.FTZ R20, R62, UR10 ;  /* 0x0000000a3e147c20 */ /* 0x000fe20008410000 */
[----:B------:R-:W-:Y:S01]  /*4c50*/  IADD3 R2, -R9, R106, RZ ;  /* 0x0000006a09027210 */ /* 0x000fe20007ffe1ff */
[----:B------:R-:W-:Y:S01]  /*4c60*/  FMUL.FTZ R34, R63, UR10 ;  /* 0x0000000a3f227c20 */ /* 0x000fe20008410000 */
[----:B------:R-:W-:Y:S01]  /*4c70*/  FMUL.FTZ R56, R56, UR10 ;  /* 0x0000000a38387c20 */ /* 0x000fe20008410000 */
[----:B------:R-:W-:Y:S01]  /*4c80*/  FMUL.FTZ R57, R57, UR10 ;  /* 0x0000000a39397c20 */ /* 0x000fe20008410000 */
        /* <DEDUP_REMOVED lines=19> */
[----:B------:R-:W-:-:S03]  /*4dc0*/  IADD3 R2, R104, R2, -R109 ;  /* 0x0000000268027210 */ /* 0x000fc60007ffe86d */
[----:B------:R-:W4:Y:S02]  /*4dd0*/  MUFU.TANH R41, R41 ;  /* 0x0000002900297308 */ /* 0x000f240000002400 */
[----:B------:R-:W-:-:S05]  /*4de0*/  IMAD.IADD R105, R2, 0x1, R105 ;  /* 0x0000000102697824 */ /* 0x000fca00078e0269 */
[C---:B------:R-:W-:Y:S01]  /*4df0*/  VIMNMX R135, R105.reuse, R104, PT ;  /* 0x0000006869877248 */ /* 0x040fe20003fe0100 */
[----:B------:R-:W1:Y:S01]  /*4e00*/  MUFU.TANH R16, R16 ;  /* 0x0000001000107308 */ /* 0x000e620000002400 */
[----:B------:R-:W-:-:S07]  /*4e10*/  VIADDMNMX R2, R105, 0x8, R104, PT ;  /* 0x0000000869027846 */ /* 0x000fce0003800168 */
        /* <DEDUP_REMOVED lines=24> */
[----:B------:R-:W2:Y:S01]  /*4fa0*/  LDC R10, c[0x0][0x380] ;  /* 0x0000e000ff0a7b82 */ /* 0x000ea20000000800 */
[----:B------:R-:W-:Y:S01]  /*4fb0*/  IADD3 R15, R3, -0x40, RZ ;  /* 0xffffffc0030f7810 */ /* 0x000fe20007ffe0ff */
[----:B------:R-:W-:Y:S01]  /*4fc0*/  ULDC.64 UR8, c[0x0][0x230] ;  /* 0x00008c0000087ab9 */ /* 0x000fe20000000a00 */
[----:B------:R-:W-:Y:S02]  /*4fd0*/  IABS R12, R3 ;  /* 0x00000003000c7213 */ /* 0x000fe40000000000 */
[----:B------:R-:W-:Y:S02]  /*4fe0*/  IABS R11, R15 ;  /* 0x0000000f000b7213 */ /* 0x000fe40000000000 */
[-C--:B--2---:R-:W-:Y:S02]  /*4ff0*/  IABS R8, R10.reuse ;  /* 0x0000000a00087213 */ /* 0x084fe40000000000 */
[----:B------:R-:W-:Y:S02]  /*5000*/  LOP3.LUT R15, R15, R10, RZ, 0x3c, !PT ;  /* 0x0000000a0f0f7212 */ /* 0x000fe400078e3cff */
[----:B------:R-:W2:Y:S08]  /*5010*/  I2F.RP R13, R8 ;  /* 0x00000008000d7306 */ /* 0x000eb00000209400 */
[----:B--2---:R-:W2:Y:S02]  /*5020*/  MUFU.RCP R18, R13 ;  /* 0x0000000d00127308 */ /* 0x004ea40000001000 */
[----:B--2---:R-:W-:-:S06]  /*5030*/  VIADD R18, R18, 0xffffffe ;  /* 0x0ffffffe12127836 */ /* 0x004fcc0000000000 */
[----:B------:R-:W2:Y:S02]  /*5040*/  F2I.FTZ.U32.TRUNC.NTZ R19, R18 ;  /* 0x0000001200137305 */ /* 0x000ea4000021f000 */
[----:B--2---:R-:W-:Y:S02]  /*5050*/  IMAD.MOV R9, RZ, RZ, -R19 ;  /* 0x000000ffff097224 */ /* 0x004fe400078e0a13 */
        /* <DEDUP_REMOVED lines=21> */
[----:B------:R-:W-:-:S03]  /*51b0*/  ISETP.NE.AND P2, PT, R10, RZ, PT ;  /* 0x000000ff0a00720c */ /* 0x000fc60003f45270 */
[----:B------:R-:W-:Y:S02]  /*51c0*/  @P5 IADD3 R18, R18, 0x1, RZ ;  /* 0x0000000112125810 */ /* 0x000fe40007ffe0ff */
[----:B------:R-:W-:-:S04]  /*51d0*/  @P4 VIADD R14, R14, 0x1 ;  /* 0x000000010e0e4836 */ /* 0x000fc80000000000 */
[----:B------:R-:W-:Y:S02]  /*51e0*/  @!P1 IMAD.MOV R14, RZ, RZ, -R14 ;  /* 0x000000ffff0e9224 */ /* 0x000fe400078e0a0e */
[----:B------:R-:W-:-:S04]  /*51f0*/  @!P3 IADD3 R18, -R18, RZ, RZ ;  /* 0x000000ff1212b210 */ /* 0x000fc80007ffe1ff */
[C---:B------:R-:W-:Y:S02]  /*5200*/  SEL R9, R11.reuse, R18, !P2 ;  /* 0x000000120b097207 */ /* 0x040fe40005000000 */
[----:B------:R-:W-:-:S03]  /*5210*/  SEL R11, R11, R14, !P2 ;  /* 0x0000000e0b0b7207 */ /* 0x000fc60005000000 */
[----:B------:R-:W-:-:S04]  /*5220*/  IMAD.WIDE R18, R9, 0x4, R218 ;  /* 0x0000000409127825 */ /* 0x000fc800078e02da */
[----:B------:R-:W-:Y:S01]  /*5230*/  IMAD.WIDE R14, R11, 0x4, R218 ;  /* 0x000000040b0e7825 */ /* 0x000fe200078e02da */
[----:B------:R-:W2:Y:S04]  /*5240*/  LDG.E R13, desc[UR12][R18.64] ;  /* 0x0000000c120d7981 */ /* 0x000ea8000c1e1900 */
[----:B------:R-:W2:Y:S01]  /*5250*/  LDG.E R8, desc[UR12][R14.64] ;  /* 0x0000000c0e087981 */ /* 0x000ea2000c1e1900 */
[----:B------:R-:W-:-:S05]  /*5260*/  IADD3 R11, R9, -R11, RZ ;  /* 0x8000000b090b7210 */ /* 0x000fca0007ffe0ff */
[----:B------:R-:W-:-:S05]  /*5270*/  IMAD R11, R11, R10, -0x40 ;  /* 0xffffffc00b0b7424 */ /* 0x000fca00078e020a */
[----:B------:R-:W-:Y:S01]  /*5280*/  SHF.R.S32.HI R9, RZ, 0x1f, R11 ;  /* 0x0000001fff097819 */ /* 0x000fe2000001140b */
[----:B--2---:R-:W-:-:S04]  /*5290*/  IMAD.IADD R10, R8, 0x1, -R13 ;  /* 0x00000001080a7824 */ /* 0x004fc800078e0a0d */
[-C--:B------:R-:W-:Y:S02]  /*52a0*/  IMAD R8, R9, R220.reuse, RZ ;  /* 0x000000dc09087224 */ /* 0x080fe400078e02ff */
[----:B------:R-:W-:Y:S01]  /*52b0*/  IMAD.WIDE.U32 R12, R11, R220, RZ ;  /* 0x000000dc0b0c7225 */ /* 0x000fe200078e00ff */
[----:B------:R-:W-:-:S03]  /*52c0*/  SHF.R.S32.HI R9, RZ, 0x1f, R10 ;  /* 0x0000001fff097819 */ /* 0x000fc6000001140a */
[----:B------:R-:W-:Y:S02]  /*52d0*/  IMAD R8, R11, R221, R8 ;  /* 0x000000dd0b087224 */ /* 0x000fe400078e0208 */
[----:B------:R-:W-:-:S03]  /*52e0*/  IMAD R9, R9, UR8, RZ ;  /* 0x0000000809097c24 */ /* 0x000fc6000f8e02ff */
[----:B------:R-:W-:Y:S01]  /*52f0*/  IADD3 R13, R13, R8, RZ ;  /* 0x000000080d0d7210 */ /* 0x000fe20007ffe0ff */
[C---:B------:R-:W-:Y:S02]  /*5300*/  IMAD R9, R10.reuse, UR9, R9 ;  /* 0x000000090a097c24 */ /* 0x040fe4000f8e0209 */
[----:B------:R-:W-:-:S04]  /*5310*/  IMAD.WIDE.U32 R18, R10, UR8, R12 ;  /* 0x000000080a127c25 */ /* 0x000fc8000f8e000c */
[----:B------:R-:W-:Y:S01]  /*5320*/  IMAD.IADD R19, R19, 0x1, R9 ;  /* 0x0000000113137824 */ /* 0x000fe200078e0209 */
[----:B------:R-:W-:Y:S06]  /*5330*/  BRA `(.L_x_1537) ;  /* 0x0000000000087947 */ /* 0x000fec0003800000 */
.L_x_1536:
[----:B------:R-:W-:-:S04]  /*5340*/  LEA R18, -R220, RZ, 0x6 ;  /* 0x000000ffdc127211 */ /* 0x000fc800078e31ff */
[----:B------:R-:W-:-:S07]  /*5350*/  SHF.R.S32.HI R19, RZ, 0x1f, R18 ;  /* 0x0000001fff137819 */ /* 0x000fce0000011412 */
.L_x_1537:
[----:B------:R-:W-:Y:S01]  /*5360*/  ULDC UR5, c[0x0][0x2d0] ;  /* 0x0000b40000057ab9 */ /* 0x000fe20000000800 */
[----:B------:R-:W-:Y:S01]  /*5370*/  BSSY B0, `(.L_x_1538) ;  /* 0x0000083000007945 */ /* 0x000fe20003800000 */
[----:B------:R-:W-:Y:S02]  /*5380*/  ISETP.GE.AND P3, PT, R6, UR5, PT ;  /* 0x0000000506007c0c */ /* 0x000fe4000bf66270 */
[----:B------:R-:W-:Y:S02]  /*5390*/  ISETP.GE.AND P4, PT, R215, UR5, PT ;  /* 0x00000005d7007c0c */ /* 0x000fe4000bf86270 */
[----:B------:R-:W-:-:S09]  /*53a0*/  ISETP.GE.AND P2, PT, R4, UR5, PT ;  /* 0x0000000504007c0c */ /* 0x000fd2000bf46270 */
[----:B------:R-:W2:Y:S01]  /*53b0*/  @!P3 LDC.64 R12, c[0x0][0x218] ;  /* 0x00008600ff0cbb82 */ /* 0x000ea20000000a00 */
[CC--:B------:R-:W-:Y:S01]  /*53c0*/  @!P3 IADD3 R21, P1, R18.reuse, R133.reuse, RZ ;  /* 0x000000851215b210 */ /* 0x0c0fe20007f3e0ff */
[----:B------:R3:W-:Y:S01]  /*53d0*/  @P4 STS.128 [R214+0x6000], RZ ;  /* 0x006000ffd6004388 */ /* 0x0007e20000000c00 */
[----:B------:R-:W-:-:S03]  /*53e0*/  @!P4 IADD3 R4, P5, R18, R133, RZ ;  /* 0x000000851204c210 */ /* 0x000fc60007fbe0ff */
[----:B------:R-:W-:Y:S02]  /*53f0*/  @!P3 IMAD.X R6, R19, 0x1, R134, P1 ;  /* 0x000000011306b824 */ /* 0x000fe400008e0686 */
[----:B------:R-:W4:Y:S08]  /*5400*/  @!P4 LDC.64 R10, c[0x0][0x218] ;  /* 0x00008600ff0acb82 */ /* 0x000f300000000a00 */
[----:B------:R-:W5:Y:S01]  /*5410*/  @!P2 LDC.64 R8, c[0x0][0x218] ;  /* 0x00008600ff08ab82 */ /* 0x000f620000000a00 */
[----:B--2---:R-:W-:-:S07]  /*5420*/  @!P3 LEA R26, P1, R21, R12, 0x1 ;  /* 0x0000000c151ab211 */ /* 0x004fce00078208ff */
[----:B------:R-:W2:Y:S01]  /*5430*/  @!P4 LDC.64 R14, c[0x0][0x218] ;  /* 0x00008600ff0ecb82 */ /* 0x000ea20000000a00 */
[----:B------:R-:W-:Y:S01]  /*5440*/  @!P3 LEA.HI.X R27, R21, R13, R6, 0x1, P1 ;  /* 0x0000000d151bb211 */ /* 0x000fe200008f0c06 */
[----:B------:R-:W-:Y:S01]  /*5450*/  @!P4 IMAD.X R21, R19, 0x1, R134, P5 ;  /* 0x000000011315c824 */ /* 0x000fe200028e0686 */
[----:B------:R-:W-:Y:S02]  /*5460*/  @!P2 IADD3 R6, P1, R18, R133, RZ ;  /* 0x000000851206a210 */ /* 0x000fe40007f3e0ff */
[----:B----4-:R-:W-:-:S03]  /*5470*/  @!P4 LEA R38, P5, R4, R10, 0x1 ;  /* 0x0000000a0426c211 */ /* 0x010fc600078a08ff */
[----:B------:R-:W4:Y:S01]  /*5480*/  @!P3 LDC.64 R12, c[0x0][0x218] ;  /* 0x00008600ff0cbb82 */ /* 0x000f220000000a00 */
[----:B------:R-:W-:Y:S01]  /*5490*/  @!P4 LEA.HI.X R39, R4, R11, R21, 0x1, P5 ;  /* 0x0000000b0427c211 */ /* 0x000fe200028f0c15 */
[----:B------:R-:W-:Y:S01]  /*54a0*/  @!P2 IMAD.X R21, R19, 0x1, R134, P1 ;  /* 0x000000011315a824 */ /* 0x000fe200008e0686 */
[----:B------:R-:W-:Y:S02]  /*54b0*/  IADD3 R4, P5, R210, R18, RZ ;  /* 0x00000012d2047210 */ /* 0x000fe40007fbe0ff */
[----:B-----5:R-:W-:-:S03]  /*54c0*/  @!P2 LEA R24, P1, R6, R8, 0x1 ;  /* 0x000000080618a211 */ /* 0x020fc600078208ff */
[----:B------:R-:W5:Y:S01]  /*54d0*/  @!P2 LDC.64 R10, c[0x0][0x218] ;  /* 0x00008600ff0aab82 */ /* 0x000f620000000a00 */
        /* <DEDUP_REMOVED lines=9> */
[----:B------:R-:W1:Y:S01]  /*5570*/  @!P4 LDC.64 R8, c[0x0][0x218] ;  /* 0x00008600ff08cb82 */ /* 0x000e620000000a00 */
[--C-:B------:R-:W-:Y:S01]  /*5580*/  @!P4 IMAD.X R6, R21, 0x1, R134.reuse, P5 ;  /* 0x000000011506c824 */ /* 0x100fe200028e0686 */
[----:B--2---:R-:W-:Y:S01]  /*5590*/  @!P4 LEA R36, P5, R35, R14, 0x1 ;  /* 0x0000000e2324c211 */ /* 0x004fe200078a08ff */
[----:B------:R-:W-:Y:S01]  /*55a0*/  @!P3 IMAD.X R14, R21, 0x1, R134, P1 ;  /* 0x00000001150eb824 */ /* 0x000fe200008e0686 */
[----:B------:R-:W-:Y:S01]  /*55b0*/  @!PT LDS RZ, [RZ] ;  /* 0x00000000fffff984 */ /* 0x000fe20000000800 */
[----:B------:R-:W-:Y:S01]  /*55c0*/  @!PT LDS RZ, [RZ] ;  /* 0x00000000fffff984 */ /* 0x000fe20000000800 */
[----:B------:R-:W-:Y:S01]  /*55d0*/  @!PT LDS RZ, [RZ] ;  /* 0x00000000fffff984 */ /* 0x000fe20000000800 */
[----:B------:R3:W-:Y:S02]  /*55e0*/  @!P3 LDGSTS.E.BYPASS.LTC128B.128 [R214+0x8000], desc[UR12][R26.64+0x80] ;  /* 0x080000801ad6bfae */ /* 0x0007e4000b901d4c */
[----:B------:R-:W-:-:S02]  /*55f0*/  @!P4 LEA.HI.X R37, R35, R15, R6, 0x1, P5 ;  /* 0x0000000f2325c211 */ /* 0x000fc400028f0c06 */
[C---:B----4-:R-:W-:Y:S01]  /*5600*/  @!P3 LEA R42, P5, R23.reuse, R12, 0x1 ;  /* 0x0000000c172ab211 */ /* 0x050fe200078a08ff */
[----:B------:R3:W-:Y:S01]  /*5610*/  @P2 STS.128 [R214+0xa000], RZ ;  /* 0x00a000ffd6002388 */ /* 0x0007e20000000c00 */
[----:B------:R-:W-:Y:S02]  /*5620*/  @!P2 IADD3 R6, P1, R4, R133, RZ ;  /* 0x000000850406a210 */ /* 0x000fe40007f3e0ff */
[----:B------:R-:W-:Y:S01]  /*5630*/  @!P3 LEA.HI.X R43, R23, R13, R14, 0x1, P5 ;  /* 0x0000000d172bb211 */ /* 0x000fe200028f0c0e */
[----:B------:R-:W-:Y:S01]  /*5640*/  @!PT LDS RZ, [RZ] ;  /* 0x00000000fffff984 */ /* 0x000fe20000000800 */
[----:B------:R-:W-:Y:S01]  /*5650*/  @!PT LDS RZ, [RZ] ;  /* 0x00000000fffff984 */ /* 0x000fe20000000800 */
[----:B------:R-:W-:Y:S01]  /*5660*/  @!PT LDS RZ, [RZ] ;  /* 0x00000000fffff984 */ /* 0x000fe20000000800 */
[----:B------:R3:W-:Y:S01]  /*5670*/  @!P2 LDGSTS.E.BYPASS.LTC128B.128 [R214+0xa000], desc[UR12][R24.64+0x100] ;  /* 0x0a00010018d6afae */ /* 0x0007e2000b901d4c */
[----:B------:R-:W2:Y:S01]  /*5680*/  @!P3 LDC.64 R14, c[0x0][0x218] ;  /* 0x00008600ff0ebb82 */ /* 0x000ea20000000a00 */
[----:B------:R-:W-:Y:S01]  /*5690*/  @!P2 IMAD.X R12, R21, 0x1, R134, P1 ;  /* 0x00000001150ca824 */ /* 0x000fe200008e0686 */
[----:B-----5:R-:W-:Y:S01]  /*56a0*/  @!P2 LEA R44, P1, R6, R10, 0x1 ;  /* 0x0000000a062ca211 */ /* 0x020fe200078208ff */
        /* <DEDUP_REMOVED lines=8> */
[CC--:B------:R-:W-:Y:S01]  /*5730*/  @!P4 IADD3 R6, P1, R4.reuse, R133.reuse, RZ ;  /* 0x000000850406c210 */ /* 0x0c0fe20007f3e0ff */
[----:B------:R-:W-:Y:S01]  /*5740*/  IMAD.X R21, R209, 0x1, R21, P5 ;  /* 0x00000001d1157824 */ /* 0x000fe200028e0615 */
[----:B------:R-:W-:Y:S01]  /*5750*/  @!P3 IADD3 R35, P5, R4, R133, RZ ;  /* 0x000000850423b210 */ /* 0x000fe20007fbe0ff */
[----:B------:R3:W-:Y:S02]  /*5760*/  @P3 STS.128 [R214+0x8800], RZ ;  /* 0x008800ffd6003388 */ /* 0x0007e40000000c00 */
[C-C-:B------:R-:W-:Y:S01]  /*5770*/  @!P4 IMAD.X R23, R21.reuse, 0x1, R134.reuse, P1 ;  /* 0x000000011517c824 */ /* 0x140fe200008e0686 */
[C---:B-1----:R-:W-:Y:S01]  /*5780*/  @!P4 LEA R48, P1, R6.reuse, R8, 0x1 ;  /* 0x000000080630c211 */ /* 0x042fe200078208ff */
[----:B------:R-:W1:Y:S01]  /*5790*/  @!P4 LDC.64 R10, c[0x0][0x218] ;  /* 0x00008600ff0acb82 */ /* 0x000e620000000a00 */
[----:B------:R-:W-:Y:S01]  /*57a0*/  @!P3 IMAD.X R46, R21, 0x1, R134, P5 ;  /* 0x00000001152eb824 */ /* 0x000fe200028e0686 */
[----:B------:R-:W-:Y:S01]  /*57b0*/  @!PT LDS RZ, [RZ] ;  /* 0x00000000fffff984 */ /* 0x000fe20000000800 */
[----:B------:R-:W-:Y:S01]  /*57c0*/  @!PT LDS RZ, [RZ] ;  /* 0x00000000fffff984 */ /* 0x000fe20000000800 */
[----:B------:R-:W-:Y:S01]  /*57d0*/  @!PT LDS RZ, [RZ] ;  /* 0x00000000fffff984 */ /* 0x000fe20000000800 */
[----:B------:R3:W-:Y:S01]  /*57e0*/  @!P3 LDGSTS.E.BYPASS.LTC128B.128 [R214+0x8800], desc[UR12][R42.64+0x80] ;  /* 0x088000802ad6bfae */ /* 0x0007e2000b901d4c */
[----:B------:R-:W-:-:S02]  /*57f0*/  @!P4 LEA.HI.X R49, R6, R9, R23, 0x1, P1 ;  /* 0x000000090631c211 */ /* 0x000fc400008f0c17 */
[----:B------:R-:W-:Y:S01]  /*5800*/  @!P2 IADD3 R6, P1, R4, R133, RZ ;  /* 0x000000850406a210 */ /* 0x000fe20007f3e0ff */
[----:B------:R3:W-:Y:S02]  /*5810*/  @P2 STS.128 [R214+0xa800], RZ ;  /* 0x00a800ffd6002388 */ /* 0x0007e40000000c00 */
[----:B------:R-:W5:Y:S01]  /*5820*/  @!P3 LDC.64 R8, c[0x0][0x218] ;  /* 0x00008600ff08bb82 */ /* 0x000f620000000a00 */
[C---:B--2---:R-:W-:Y:S01]  /*5830*/  @!P3 LEA R38, P5, R35.reuse, R14, 0x1 ;  /* 0x0000000e2326b211 */ /* 0x044fe200078a08ff */
[----:B------:R-:W-:Y:S01]  /*5840*/  @!PT LDS RZ, [RZ] ;  /* 0x00000000fffff984 */ /* 0x000fe20000000800 */
[----:B------:R-:W-:Y:S01]  /*5850*/  @!PT LDS RZ, [RZ] ;  /* 0x00000000fffff984 */ /* 0x000fe20000000800 */
[----:B------:R-:W-:Y:S01]  /*5860*/  @!PT LDS RZ, [RZ] ;  /* 0x00000000fffff984 */ /* 0x000fe20000000800 */
[----:B------:R3:W-:Y:S03]  /*5870*/  @!P2 LDGSTS.E.BYPASS.LTC128B.128 [R214+0xa800], desc[UR12][R44.64+0x100] ;  /* 0x0a8001002cd6afae */ /* 0x0007e6000b901d4c */
[----:B------:R-:W-:Y:S01]  /*5880*/  @!P3 LEA.HI.X R39, R35, R15, R46, 0x1, P5 ;  /* 0x0000000f2327b211 */ /* 0x000fe200028f0c2e */
[----:B------:R3:W-:Y:S01]  /*5890*/  @P4 STS.128 [R214+0x7000], RZ ;  /* 0x007000ffd6004388 */ /* 0x0007e20000000c00 */
[----:B------:R-:W-:Y:S01]  /*58a0*/  IADD3 R14, P5, R210, R4, RZ ;  /* 0x00000004d20e7210 */ /* 0x000fe20007fbe0ff */
[----:B------:R-:W-:Y:S01]  /*58b0*/  @!P2 IMAD.X R4, R21, 0x1, R134, P1 ;  /* 0x000000011504a824 */ /* 0x000fe200008e0686 */
[C---:B----4-:R-:W-:Y:S01]  /*58c0*/  @!P2 LEA R12, P1, R6.reuse, R12, 0x1 ;  /* 0x0000000c060ca211 */ /* 0x050fe200078208ff */
[----:B------:R-:W-:Y:S01]  /*58d0*/  @!PT LDS RZ, [RZ] ;  /* 0x00000000fffff984 */ /* 0x000fe20000000800 */
[----:B------:R-:W-:Y:S01]  /*58e0*/  @!PT LDS RZ, [RZ] ;  /* 0x00000000fffff984 */ /* 0x000fe20000000800 */
[----:B------:R-:W-:Y:S01]  /*58f0*/  @!PT LDS RZ, [RZ] ;  /* 0x00000000fffff984 */ /* 0x000fe20000000800 */
[----:B------:R3:W-:Y:S02]  /*5900*/  @!P4 LDGSTS.E.BYPASS.LTC128B.128 [R214+0x7000], desc[UR12][R48.64] ;  /* 0x0700000030d6cfae */ /* 0x0007e4000b901d4c */
[----:B------:R-:W-:Y:S01]  /*5910*/  IMAD.X R21, R209, 0x1, R21, P5 ;  /* 0x00000001d1157824 */ /* 0x000fe200028e0615 */
[----:B------:R-:W-:Y:S01]  /*5920*/  @!P2 LEA.HI.X R13, R6, R13, R4, 0x1, P1 ;  /* 0x0000000d060da211 */ /* 0x000fe200008f0c04 */
[----:B------:R3:W-:Y:S01]  /*5930*/  @P3 STS.128 [R214+0x9000], RZ ;  /* 0x009000ffd6003388 */ /* 0x0007e20000000c00 */
[----:B------:R-:W-:-:S02]  /*5940*/  @!P4 IADD3 R4, P5, R14, R133, RZ ;  /* 0x000000850e04c210 */ /* 0x000fc40007fbe0ff */
[----:B------:R-:W-:Y:S01]  /*5950*/  @!P3 IADD3 R6, P1, R14, R133, RZ ;  /* 0x000000850e06b210 */ /* 0x000fe20007f3e0ff */
[----:B------:R-:W-:Y:S01]  /*5960*/  @!PT LDS RZ, [RZ] ;  /* 0x00000000fffff984 */ /* 0x000fe20000000800 */
[----:B------:R-:W-:Y:S01]  /*5970*/  @!PT LDS RZ, [RZ] ;  /* 0x00000000fffff984 */ /* 0x000fe20000000800 */
[----:B------:R-:W-:Y:S01]  /*5980*/  @!PT LDS RZ, [RZ] ;  /* 0x00000000fffff984 */ /* 0x000fe20000000800 */
[----:B------:R3:W-:Y:S02]  /*5990*/  @!P3 LDGSTS.E.BYPASS.LTC128B.128 [R214+0x9000], desc[UR12][R38.64+0x80] ;  /* 0x0900008026d6bfae */ /* 0x0007e4000b901d4c */
[C-C-:B------:R-:W-:Y:S01]  /*59a0*/  @!P4 IMAD.X R15, R21.reuse, 0x1, R134.reuse, P5 ;  /* 0x00000001150fc824 */ /* 0x140fe200028e0686 */
[C---:B-1----:R-:W-:Y:S01]  /*59b0*/  @!P4 LEA R10, P5, R4.reuse, R10, 0x1 ;  /* 0x0000000a040ac211 */ /* 0x042fe200078a08ff */
[----:B------:R3:W-:Y:S03]  /*59c0*/  @P2 STS.128 [R214+0xb000], RZ ;  /* 0x00b000ffd6002388 */ /* 0x0007e60000000c00 */
[----:B------:R-:W-:Y:S01]  /*59d0*/  @!P4 LEA.HI.X R11, R4, R11, R15, 0x1, P5 ;  /* 0x0000000b040bc211 */ /* 0x000fe200028f0c0f */
[----:B------:R-:W-:Y:S01]  /*59e0*/  @!P3 IMAD.X R4, R21, 0x1, R134, P1 ;  /* 0x000000011504b824 */ /* 0x000fe200008e0686 */
[C---:B-----5:R-:W-:Y:S01]  /*59f0*/  @!P3 LEA R8, P1, R6.reuse, R8, 0x1 ;  /* 0x000000080608b211 */ /* 0x060fe200078208ff */
[----:B------:R-:W-:Y:S01]  /*5a00*/  @!PT LDS RZ, [RZ] ;  /* 0x00000000fffff984 */ /* 0x000fe20000000800 */
[----:B------:R-:W-:Y:S01]  /*5a10*/  @!PT LDS RZ, [RZ] ;  /* 0x00000000fffff984 */ /* 0x000fe20000000800 */
[----:B------:R-:W-:Y:S01]  /*5a20*/  @!PT LDS RZ, [RZ] ;  /* 0x00000000fffff984 */ /* 0x000fe20000000800 */
[----:B------:R3:W-:Y:S03]  /*5a30*/  @!P2 LDGSTS.E.BYPASS.LTC128B.128 [R214+0xb000], desc[UR12][R12.64+0x100] ;  /* 0x0b0001000cd6afae */ /* 0x0007e6000b901d4c */
[----:B------:R-:W-:Y:S01]  /*5a40*/  @!P3 LEA.HI.X R9, R6, R9, R4, 0x1, P1 ;  /* 0x000000090609b211 */ /* 0x000fe200008f0c04 */
        /* <DEDUP_REMOVED lines=21> */
.L_x_1539:
[----:B------:R-:W-:Y:S05]  /*5ba0*/  BSYNC B0 ;  /* 0x0000000000007941 */ /* 0x000fea0003800000 */
.L_x_1538:
[----:B------:R-:W0:Y:S01]  /*5bb0*/  LDGDEPBAR ;  /* 0x00000000000079af */ /* 0x000e220000000000 */
[----:B------:R-:W-:-:S04]  /*5bc0*/  IADD3 R133, P1, R18, R133, RZ ;  /* 0x0000008512857210 */ /* 0x000fc80007f3e0ff */
[----:B------:R-:W-:-:S09]  /*5bd0*/  IADD3.X R134, R19, R134, RZ, P1, !PT ;  /* 0x0000008613867210 */ /* 0x000fd20000ffe4ff */
.L_x_1535:
[----:B------:R-:W-:Y:S01]  /*5be0*/  IMAD.IADD R22, R3, 0x1, R22 ;  /* 0x0000000103167824 */ /* 0x000fe200078e0216 */
[----:B------:R-:W-:Y:S01]  /*5bf0*/  ULDC UR11, c[0x0][0x2ec] ;  /* 0x0000bb00000b7ab9 */ /* 0x000fe20000000800 */
[----:B------:R-:W-:Y:S01]  /*5c00*/  LEA R200, R0, UR4, 0x1 ;  /* 0x0000000400c87c11 */ /* 0x000fe2000f8e08ff */
[----:B------:R-:W-:Y:S01]  /*5c10*/  ULDC.64 UR8, c[0x0][0x218] ;  /* 0x0000860000087ab9 */ /* 0x000fe20000000a00 */
[C---:B------:R-:W-:Y:S02]  /*5c20*/  VIADD R3, R22.reuse, 0x1 ;  /* 0x0000000116037836 */ /* 0x040fe40000000000 */
[C---:B------:R-:W-:Y:S01]  /*5c30*/  VIADD R4, R22.reuse, 0x8 ;  /* 0x0000000816047836 */ /* 0x040fe20000000000 */
[----:B------:R-:W-:Y:S01]  /*5c40*/  LDSM.16.MT88.4 R124, [R200+0xc000] ;  /* 0x00c00000c87c783b */ /* 0x000fe20000004200 */
[C---:B------:R-:W-:Y:S01]  /*5c50*/  VIADD R6, R22.reuse, 0x20 ;  /* 0x0000002016067836 */ /* 0x040fe20000000000 */
[CC--:B------:R-:W-:Y:S01]  /*5c60*/  ISETP.GE.AND P4, PT, R3.reuse, R135.reuse, PT ;  /* 0x000000870300720c */ /* 0x0c0fe20003f86270 */
[C---:B-1-3--:R-:W-:Y:S01]  /*5c70*/  VIADD R8, R22.reuse, 0x30 ;  /* 0x0000003016087836 */ /* 0x04afe20000000000 */
[-C--:B------:R-:W-:Y:S01]  /*5c80*/  ISETP.GE.AND P1, PT, R3, R2.reuse, PT ;  /* 0x000000020300720c */ /* 0x080fe20003f26270 */
[----:B------:R-:W-:Y:S01]  /*5c90*/  VIADD R3, R22, 0x9 ;  /* 0x0000000916037836 */ /* 0x000fe20000000000 */
[----:B------:R-:W-:Y:S01]  /*5ca0*/  FSEL R69, R69, -INF , !P4 ;  /* 0xff80000045457808 */ /* 0x000fe20006000000 */
[----:B------:R-:W-:Y:S01]  /*5cb0*/  IMAD R198, R7, 0x2, R200 ;  /* 0x0000000207c67824 */ /* 0x000fe200078e02c8 */
[-C--:B------:R-:W-:Y:S01]  /*5cc0*/  ISETP.GE.AND P2, PT, R4, R135.reuse, PT ;  /* 0x000000870400720c */ /* 0x080fe20003f46270 */
[----:B------:R-:W-:Y:S01]  /*5cd0*/  LDSM.16.MT88.4 R72, [R200+0x10000] ;  /* 0x01000000c848783b */ /* 0x000fe20000004200 */
[----:B------:R-:W-:Y:S01]  /*5ce0*/  ISETP.GE.AND P5, PT, R3, R135, PT ;  /* 0x000000870300720c */ /* 0x000fe20003fa6270 */
[----:B------:R-:W-:Y:S01]  /*5cf0*/  IMAD R196, R5, 0x2, R198 ;  /* 0x0000000205c47824 */ /* 0x000fe200078e02c6 */
[-C--:B------:R-:W-:Y:S01]  /*5d00*/  ISETP.GE.AND P4, PT, R3, R2.reuse, PT ;  /* 0x000000020300720c */ /* 0x080fe20003f86270 */
[----:B------:R-:W-:Y:S01]  /*5d10*/  VIADD R3, R22, 0x11 ;  /* 0x0000001116037836 */ /* 0x000fe20000000000 */
[-C--:B------:R-:W-:Y:S01]  /*5d20*/  ISETP.GE.AND P3, PT, R4, R2.reuse, PT ;  /* 0x000000020400720c */ /* 0x080fe20003f66270 */
[----:B------:R-:W-:Y:S01]  /*5d30*/  VIADD R4, R22, 0x10 ;  /* 0x0000001016047836 */ /* 0x000fe20000000000 */
[----:B------:R-:W-:Y:S01]  /*5d40*/  FSEL R29, R29, -INF , !P5 ;  /* 0xff8000001d1d7808 */ /* 0x000fe20006800000 */
[----:B------:R-:W-:Y:S01]  /*5d50*/  LDSM.16.MT88.4 R116, [R198+0xc000] ;  /* 0x00c00000c674783b */ /* 0x000fe20000004200 */
[----:B------:R-:W-:Y:S01]  /*5d60*/  FSEL R71, R71, -INF , !P1 ;  /* 0xff80000047477808 */ /* 0x000fe20004800000 */
[----:B------:R-:W-:Y:S01]  /*5d70*/  IMAD R197, R5, 0x2, R200 ;  /* 0x0000000205c57824 */ /* 0x000fe200078e02c8 */
[----:B------:R-:W-:Y:S01]  /*5d80*/  FSEL R27, R28, -INF , !P2 ;  /* 0xff8000001c1b7808 */ /* 0x000fe20005000000 */
[----:B------:R-:W-:Y:S01]  /*5d90*/  LDSM.16.MT88.4 R48, [R198+0xe000] ;  /* 0x00e00000c630783b */ /* 0x000fe20000004200 */
[----:B------:R-:W-:-:S02]  /*5da0*/  ISETP.GE.AND P5, PT, R3, R2, PT ;  /* 0x000000020300720c */ /* 0x000fc40003fa6270 */
[CC--:B------:R-:W-:Y:S01]  /*5db0*/  ISETP.GE.AND P1, PT, R4.reuse, R135.reuse, PT ;  /* 0x000000870400720c */ /* 0x0c0fe20003f26270 */
[----:B------:R-:W-:Y:S01]  /*5dc0*/  LDSM.16.MT88.4 R64, [R196+0xe000] ;  /* 0x00e00000c440783b */ /* 0x000fe20000004200 */
[----:B------:R-:W-:Y:S01]  /*5dd0*/  ISETP.GE.AND P2, PT, R4, R2, PT ;  /* 0x000000020400720c */ /* 0x000fe20003f46270 */
[----:B------:R-:W-:Y:S01]  /*5de0*/  VIADD R4, R22, 0x18 ;  /* 0x0000001816047836 */ /* 0x000fe20000000000 */
[----:B------:R-:W-:Y:S01]  /*5df0*/  FSEL R25, R30, -INF , !P3 ;  /* 0xff8000001e197808 */ /* 0x000fe20005800000 */
[----:B------:R-:W-:Y:S01]  /*5e00*/  LDSM.16.MT88.4 R80, [R198+0x10000] ;  /* 0x01000000c650783b */ /* 0x000fe20000004200 */
[-C--:B------:R-:W-:Y:S01]  /*5e10*/  ISETP.GE.AND P3, PT, R3, R135.reuse, PT ;  /* 0x000000870300720c */ /* 0x080fe20003f66270 */
[C---:B------:R-:W-:Y:S01]  /*5e20*/  VIADD R3, R22.reuse, 0x19 ;  /* 0x0000001916037836 */ /* 0x040fe20000000000 */
[----:B------:R-:W-:Y:S01]  /*5e30*/  FSEL R13, R17, -INF , !P5 ;  /* 0xff800000110d7808 */ /* 0x000fe20006800000 */
[----:B------:R-:W-:Y:S01]  /*5e40*/  LDSM.16.MT88.4 R88, [R197+0x10000] ;  /* 0x01000000c558783b */ /* 0x000fe20000004200 */
[----:B------:R-:W-:-:S02]  /*5e50*/  ISETP.GE.AND P5, PT, R22, R135, PT ;  /* 0x000000871600720c */ /* 0x000fc40003fa6270 */
[----:B------:R-:W-:Y:S01]  /*5e60*/  FSEL R31, R31, -INF , !P4 ;  /* 0xff8000001f1f7808 */ /* 0x000fe20006000000 */
        /* <DEDUP_REMOVED lines=11> */
[----:B------:R-:W-:Y:S02]  /*5f20*/  ISETP.GE.AND P3, PT, R3, R2, PT ;  /* 0x000000020300720c */ /* 0x000fe40003f66270 */
[----:B------:R-:W-:Y:S01]  /*5f30*/  FSEL R3, R68, -INF , !P5 ;  /* 0xff80000044037808 */ /* 0x000fe20006800000 */
[----:B------:R-:W-:Y:S01]  /*5f40*/  LDSM.16.MT88.4 R136, [R196+0x10000] ;  /* 0x01000000c488783b */ /* 0x000fe20000004200 */
[----:B------:R-:W-:Y:S02]  /*5f50*/  FSEL R19, R33, -INF , !P4 ;  /* 0xff80000021137808 */ /* 0x000fe40006000000 */
[----:B------:R-:W-:Y:S02]  /*5f60*/  FSEL R11, R20, -INF , !P1 ;  /* 0xff800000140b7808 */ /* 0x000fe40004800000 */
[----:B------:R-:W-:-:S02]  /*5f70*/  ISETP.GE.AND P4, PT, R6, R135, PT ;  /* 0x000000870600720c */ /* 0x000fc40003f86270 */
[----:B------:R-:W-:Y:S02]  /*5f80*/  ISETP.GE.AND P1, PT, R6, R2, PT ;  /* 0x000000020600720c */ /* 0x000fe40003f26270 */
[----:B------:R-:W-:Y:S02]  /*5f90*/  FMNMX.FTZ R6, R3, R69, !PT ;  /* 0x0000004503067209 */ /* 0x000fe40007810000 */
[----:B------:R-:W-:Y:S02]  /*5fa0*/  FSEL R17, R32, -INF , !P2 ;  /* 0xff80000020117808 */ /* 0x000fe40005000000 */
[----:B------:R-:W-:Y:S02]  /*5fb0*/  FMNMX.FTZ R6, R27, R6, !PT ;  /* 0x000000061b067209 */ /* 0x000fe40007810000 */
[C---:B------:R-:W-:Y:S02]  /*5fc0*/  ISETP.GE.AND P5, PT, R4.reuse, R135, PT ;  /* 0x000000870400720c */ /* 0x040fe40003fa6270 */
[----:B------:R-:W-:Y:S01]  /*5fd0*/  ISETP.GE.AND P2, PT, R4, R2, PT ;  /* 0x000000020400720c */ /* 0x000fe20003f46270 */
[----:B------:R-:W-:Y:S01]  /*5fe0*/  VIADD R4, R22, 0x28 ;  /* 0x0000002816047836 */ /* 0x000fe20000000000 */
[----:B------:R-:W-:-:S02]  /*5ff0*/  FSEL R9, R34, -INF , !P3 ;  /* 0xff80000022097808 */ /* 0x000fc40005800000 */
[----:B------:R-:W-:Y:S02]  /*6000*/  ISETP.GE.AND P3, PT, R22, R2, PT ;  /* 0x000000021600720c */ /* 0x000fe40003f66270 */
[----:B------:R-:W-:Y:S02]  /*6010*/  FMNMX.FTZ R6, R29, R6, !PT ;  /* 0x000000061d067209 */ /* 0x000fe40007810000 */
[----:B------:R-:W-:Y:S02]  /*6020*/  FSEL R231, R231, -INF , !P4 ;  /* 0xff800000e7e77808 */ /* 0x000fe40006000000 */
[----:B------:R-:W-:Y:S02]  /*6030*/  FSEL R183, R183, -INF , !P1 ;  /* 0xff800000b7b77808 */ /* 0x000fe40004800000 */
[C---:B------:R-:W-:Y:S02]  /*6040*/  ISETP.GE.AND P4, PT, R4.reuse, R135, PT ;  /* 0x000000870400720c */ /* 0x040fe40003f86270 */
[----:B------:R-:W-:-:S02]  /*6050*/  ISETP.GE.AND P1, PT, R4, R2, PT ;  /* 0x000000020400720c */ /* 0x000fc40003f26270 */
[----:B------:R-:W-:Y:S01]  /*6060*/  FMNMX.FTZ R4, R23, R6, !PT ;  /* 0x0000000617047209 */ /* 0x000fe20007810000 */
[----:B------:R-:W-:Y:S01]  /*6070*/  VIADD R6, R22, 0x29 ;  /* 0x0000002916067836 */ /* 0x000fe20000000000 */
[----:B------:R-:W-:Y:S02]  /*6080*/  FSEL R33, R70, -INF , !P3 ;  /* 0xff80000046217808 */ /* 0x000fe40005800000 */
        /* <DEDUP_REMOVED lines=13> */
[----:B------:R-:W-:Y:S02]  /*6160*/  FMNMX.FTZ R10, R13, R10, !PT ;  /* 0x0000000a0d0a7209 */ /* 0x000fe40007810000 */
[----:B------:R-:W-:Y:S01]  /*6170*/  ISETP.GE.AND P3, PT, R6, R2, PT ;  /* 0x000000020600720c */ /* 0x000fe20003f66270 */
[C---:B------:R-:W-:Y:S01]  /*6180*/  VIADD R6, R22.reuse, 0x31 ;  /* 0x0000003116067836 */ /* 0x040fe20000000000 */
[----:B------:R-:W-:Y:S01]  /*6190*/  FSEL R177, R177, -INF , !P2 ;  /* 0xff800000b1b17808 */ /* 0x000fe20005000000 */
[----:B------:R-:W-:Y:S01]  /*61a0*/  VIADD R22, R22, 0x39 ;  /* 0x0000003916167836 */ /* 0x000fe20000000000 */
[----:B------:R-:W-:-:S02]  /*61b0*/  ISETP.GE.AND P2, PT, R8, R135, PT ;  /* 0x000000870800720c */ /* 0x000fc40003f46270 */
[----:B------:R-:W-:Y:S02]  /*61c0*/  FSEL R175, R175, -INF , !P5 ;  /* 0xff800000afaf7808 */ /* 0x000fe40006800000 */
[----:B------:R-:W-:Y:S02]  /*61d0*/  FMNMX.FTZ R12, R227, R12, !PT ;  /* 0x0000000ce30c7209 */ /* 0x000fe40007810000 */
[----:B------:R-:W-:Y:S02]  /*61e0*/  FMNMX.FTZ R10, R11, R10, !PT ;  /* 0x0000000a0b0a7209 */ /* 0x000fe40007810000 */
[----:B------:R-:W-:Y:S02]  /*61f0*/  ISETP.GE.AND P4, PT, R6, R135, PT ;  /* 0x000000870600720c */ /* 0x000fe40003f86270 */
[----:B------:R-:W-:Y:S02]  /*6200*/  FSEL R225, R225, -INF , !P2 ;  /* 0xff800000e1e17808 */ /* 0x000fe40005000000 */
[----:B------:R-:W-:-:S02]  /*6210*/  FMNMX.FTZ R12, R175, R12, !PT ;  /* 0x0000000caf0c7209 */ /* 0x000fc40007810000 */
[----:B------:R-:W-:Y:S02]  /*6220*/  FMNMX.FTZ R10, R9, R10, !PT ;  /* 0x0000000a090a7209 */ /* 0x000fe40007810000 */
[-C--:B------:R-:W-:Y:S02]  /*6230*/  ISETP.GE.AND P2, PT, R4, R135.reuse, PT ;  /* 0x000000870400720c */ /* 0x080fe40003f46270 */
[----:B------:R-:W-:Y:S02]  /*6240*/  FSEL R223, R223, -INF , !P4 ;  /* 0xff800000dfdf7808 */ /* 0x000fe40006000000 */
[----:B------:R-:W-:Y:S02]  /*6250*/  FMNMX.FTZ R12, R225, R12, !PT ;  /* 0x0000000ce10c7209 */ /* 0x000fe40007810000 */
[----:B------:R-:W-:Y:S02]  /*6260*/  FMNMX.FTZ R10, R183, R10, !PT ;  /* 0x0000000ab70a7209 */ /* 0x000fe40007810000 */
[----:B------:R-:W-:-:S02]  /*6270*/  ISETP.GE.AND P4, PT, R22, R135, PT ;  /* 0x000000871600720c */ /* 0x000fc40003f86270 */
[----:B------:R-:W-:Y:S02]  /*6280*/  FSEL R151, R151, -INF , !P2 ;  /* 0xff80000097977808 */ /* 0x000fe40005000000 */
[----:B------:R-:W-:Y:S02]  /*6290*/  FMNMX.FTZ R12, R223, R12, !PT ;  /* 0x0000000cdf0c7209 */ /* 0x000fe40007810000 */
[----:B------:R-:W-:Y:S02]  /*62a0*/  FSEL R147, R147, -INF , !P1 ;  /* 0xff80000093937808 */ /* 0x000fe40004800000 */
[----:B------:R-:W-:Y:S02]  /*62b0*/  FMNMX.FTZ R10, R177, R10, !PT ;  /* 0x0000000ab10a7209 */ /* 0x000fe40007810000 */
[----:B------:R-:W-:Y:S02]  /*62c0*/  FSEL R149, R149, -INF , !P4 ;  /* 0xff80000095957808 */ /* 0x000fe40006000000 */
[----:B------:R-:W-:-:S02]  /*62d0*/  FMNMX.FTZ R12, R151, R12, !PT ;  /* 0x0000000c970c7209 */ /* 0x000fc40007810000 */
[----:B------:R-:W-:Y:S02]  /*62e0*/  ISETP.GE.AND P1, PT, R8, R2, PT ;  /* 0x000000020800720c */ /* 0x000fe40003f26270 */
[----:B------:R-:W-:Y:S02]  /*62f0*/  FSEL R145, R145, -INF , !P3 ;  /* 0xff80000091917808 */ /* 0x000fe40005800000 */
[----:B------:R-:W-:Y:S02]  /*6300*/  FMNMX.FTZ R10, R147, R10, !PT ;  /* 0x0000000a930a7209 */ /* 0x000fe40007810000 */
[----:B------:R-:W-:Y:S02]  /*6310*/  FMNMX.FTZ R8, R149, R12, !PT ;  /* 0x0000000c95087209 */ /* 0x000fe40007810000 */
[----:B------:R-:W-:Y:S02]  /*6320*/  ISETP.GE.AND P2, PT, R6, R2, PT ;  /* 0x000000020600720c */ /* 0x000fe40003f46270 */
[----:B------:R-:W-:Y:S01]  /*6330*/  FSEL R143, R143, -INF , !P1 ;  /* 0xff8000008f8f7808 */ /* 0x000fe20004800000 */
[----:B------:R-:W1:Y:S01]  /*6340*/  SHFL.BFLY PT, R35, R8, 0x2, 0x1f ;  /* 0x0c401f0008237f89 */ /* 0x000e6200000e0000 */
[----:B------:R-:W-:-:S02]  /*6350*/  FMNMX.FTZ R10, R145, R10, !PT ;  /* 0x0000000a910a7209 */ /* 0x000fc40007810000 */
[----:B------:R-:W-:Y:S02]  /*6360*/  ISETP.GE.AND P1, PT, R4, R2, PT ;  /* 0x000000020400720c */ /* 0x000fe40003f26270 */
[----:B------:R-:W-:Y:S02]  /*6370*/  FSEL R141, R141, -INF , !P2 ;  /* 0xff8000008d8d7808 */ /* 0x000fe40005000000 */
[----:B------:R-:W-:Y:S02]  /*6380*/  FMNMX.FTZ R10, R143, R10, !PT ;  /* 0x0000000a8f0a7209 */ /* 0x000fe40007810000 */
[----:B------:R-:W-:Y:S02]  /*6390*/  ISETP.GE.AND P2, PT, R22, R2, PT ;  /* 0x000000021600720c */ /* 0x000fe40003f46270 */
[----:B------:R-:W-:Y:S02]  /*63a0*/  FSEL R181, R181, -INF , !P1 ;  /* 0xff800000b5b57808 */ /* 0x000fe40004800000 */
[----:B------:R-:W-:-:S02]  /*63b0*/  FMNMX.FTZ R10, R141, R10, !PT ;  /* 0x0000000a8d0a7209 */ /* 0x000fc40007810000 */
        /* <DEDUP_REMOVED lines=9> */
[C---:B------:R-:W-:Y:S01]  /*6450*/  FSETP.NEU.FTZ.AND P1, PT, R132.reuse, -INF , PT ;  /* 0xff8000008400780b */ /* 0x040fe20003f3d000 */
[----:B------:R-:W-:-:S05]  /*6460*/  FMUL.FTZ R140, R132, UR11 ;  /* 0x0000000b848c7c20 */ /* 0x000fca0008410000 */
[----:B------:R-:W-:-:S05]  /*6470*/  FSEL R140, R140, RZ, P1 ;  /* 0x000000ff8c8c7208 */ /* 0x000fca0000800000 */
[--C-:B------:R-:W-:Y:S01]  /*6480*/  FFMA.FTZ R169, R3, UR11, -R140.reuse ;  /* 0x0000000b03a97c23 */ /* 0x100fe2000801088c */
[--C-:B------:R-:W-:Y:S01]  /*6490*/  FFMA.FTZ R166, R69, UR11, -R140.reuse ;  /* 0x0000000b45a67c23 */ /* 0x100fe2000801088c */
[--C-:B------:R-:W-:Y:S01]  /*64a0*/  FFMA.FTZ R167, R27, UR11, -R140.reuse ;  /* 0x0000000b1ba77c23 */ /* 0x100fe2000801088c */
[--C-:B------:R-:W-:Y:S01]  /*64b0*/  FFMA.FTZ R162, R29, UR11, -R140.reuse ;  /* 0x0000000b1da27c23 */ /* 0x100fe2000801088c */
[--C-:B------:R-:W-:Y:S01]  /*64c0*/  FFMA.FTZ R159, R19, UR11, -R140.reuse ;  /* 0x0000000b139f7c23 */ /* 0x100fe2000801088c */
[--C-:B------:R-:W-:Y:S01]  /*64d0*/  FFMA.FTZ R0, R17, UR11, -R140.reuse ;  /* 0x0000000b11007c23 */ /* 0x100fe2000801088c */
[----:B------:R-:W-:Y:S01]  /*64e0*/  MUFU.EX2 R169, R169 ;  /* 0x000000a900a97308 */ /* 0x000fe20000000800 */
[----:B------:R-:W2:Y:S01]  /*64f0*/  LDSM.16.MT88.4 R16, [R200+0xc800] ;  /* 0x00c80000c810783b */ /* 0x000ea20000004200 */
[--C-:B------:R-:W-:Y:S01]  /*6500*/  FFMA.FTZ R163, R23, UR11, -R140.reuse ;  /* 0x0000000b17a37c23 */ /* 0x100fe2000801088c */
[--C-:B------:R-:W-:Y:S01]  /*6510*/  FFMA.FTZ R160, R21, UR11, -R140.reuse ;  /* 0x0000000b15a07c23 */ /* 0x100fe2000801088c */
[----:B-1----:R-:W-:Y:S01]  /*6520*/  FMNMX.FTZ R3, R35, R4, !PT ;  /* 0x0000000423037209 */ /* 0x002fe20007810000 */
[--C-:B------:R-:W-:Y:S01]  /*6530*/  FFMA.FTZ R170, R231, UR11, -R140.reuse ;  /* 0x0000000be7aa7c23 */ /* 0x100fe2000801088c */
[----:B------:R-:W-:Y:S01]  /*6540*/  LDSM.16.MT88.4 R4, [R198+0xe800] ;  /* 0x00e80000c604783b */ /* 0x000fe20000004200 */
[--C-:B------:R-:W-:Y:S01]  /*6550*/  FFMA.FTZ R173, R173, UR11, -R140.reuse ;  /* 0x0000000badad7c23 */ /* 0x100fe2000801088c */
[C---:B------:R-:W-:Y:S01]  /*6560*/  FSETP.NEU.FTZ.AND P1, PT, R3.reuse, -INF , PT ;  /* 0xff8000000300780b */ /* 0x040fe20003f3d000 */
[----:B------:R-:W-:Y:S01]  /*6570*/  FMUL.FTZ R176, R3, UR11 ;  /* 0x0000000b03b07c20 */ /* 0x000fe20008410000 */
[----:B------:R-:W1:Y:S01]  /*6580*/  MUFU.EX2 R166, R166 ;  /* 0x000000a600a67308 */ /* 0x000e620000000800 */
[--C-:B------:R-:W-:Y:S01]  /*6590*/  FFMA.FTZ R172, R227, UR11, -R140.reuse ;  /* 0x0000000be3ac7c23 */ /* 0x100fe2000801088c */
[--C-:B------:R-:W-:Y:S01]  /*65a0*/  FFMA.FTZ R175, R175, UR11, -R140.reuse ;  /* 0x0000000bafaf7c23 */ /* 0x100fe2000801088c */
[----:B------:R-:W-:Y:S01]  /*65b0*/  LDSM.16.MT88.4 R20, [R197+0xe800] ;  /* 0x00e80000c514783b */ /* 0x000fe20000004200 */
[----:B------:R-:W-:Y:S01]  /*65c0*/  FSEL R176, R176, RZ, P1 ;  /* 0x000000ffb0b07208 */ /* 0x000fe20000800000 */
[--C-:B------:R-:W-:Y:S01]  /*65d0*/  FFMA.FTZ R180, R225, UR11, -R140.reuse ;  /* 0x0000000be1b47c23 */ /* 0x100fe2000801088c */
[--C-:B------:R-:W-:Y:S01]  /*65e0*/  FFMA.FTZ R223, R223, UR11, -R140.reuse ;  /* 0x0000000bdfdf7c23 */ /* 0x100fe2000801088c */
[----:B------:R-:W-:Y:S01]  /*65f0*/  FFMA.FTZ R182, R151, UR11, -R140 ;  /* 0x0000000b97b67c23 */ /* 0x000fe2000801088c */
[----:B------:R-:W-:Y:S01]  /*6600*/  MUFU.EX2 R167, R167 ;  /* 0x000000a700a77308 */ /* 0x000fe20000000800 */
        /* <DEDUP_REMOVED lines=9> */
[----:B------:R-:W4:Y:S01]  /*66a0*/  LDSM.16.MT88.4 R12, [R198+0xc800] ;  /* 0x00c80000c60c783b */ /* 0x000f220000004200 */
[----:B-1----:R-:W-:Y:S01]  /*66b0*/  F2FP.BF16.F32.PACK_AB R96, R166, R169 ;  /* 0x000000a9a660723e */ /* 0x002fe200000010ff */
[--C-:B------:R-:W-:Y:S01]  /*66c0*/  FFMA.FTZ R174, R183, UR11, -R176.reuse ;  /* 0x0000000bb7ae7c23 */ /* 0x100fe200080108b0 */
[--C-:B------:R-:W-:Y:S01]  /*66d0*/  FFMA.FTZ R177, R177, UR11, -R176.reuse ;  /* 0x0000000bb1b17c23 */ /* 0x100fe200080108b0 */
[----:B------:R-:W1:Y:S01]  /*66e0*/  LDSM.16.MT88.4 R8, [R200+0xe800] ;  /* 0x00e80000c808783b */ /* 0x000e620000004200 */
[--C-:B------:R-:W-:Y:S01]  /*66f0*/  FFMA.FTZ R178, R147, UR11, -R176.reuse ;  /* 0x0000000b93b27c23 */ /* 0x100fe200080108b0 */
[----:B------:R-:W-:Y:S01]  /*6700*/  MUFU.EX2 R168, R168 ;  /* 0x000000a800a87308 */ /* 0x000fe20000000800 */
[--C-:B------:R-:W-:Y:S01]  /*6710*/  FFMA.FTZ R183, R145, UR11, -R176.reuse ;  /* 0x0000000b91b77c23 */ /* 0x100fe200080108b0 */
[----:B------:R-:W-:Y:S01]  /*6720*/  LDSM.16.MT88.4 R28, [R197+0xc800] ;  /* 0x00c80000c51c783b */ /* 0x000fe20000004200 */
[--C-:B------:R-:W-:Y:S01]  /*6730*/  FFMA.FTZ R216, R143, UR11, -R176.reuse ;  /* 0x0000000b8fd87c23 */ /* 0x100fe200080108b0 */
[--C-:B------:R-:W-:Y:S01]  /*6740*/  FFMA.FTZ R225, R141, UR11, -R176.reuse ;  /* 0x0000000b8de17c23 */ /* 0x100fe200080108b0 */
[----:B------:R-:W-:Y:S01]  /*6750*/  FFMA.FTZ R181, R181, UR11, -R176 ;  /* 0x0000000bb5b57c23 */ /* 0x000fe200080108b0 */
[----:B------:R-:W-:Y:S01]  /*6760*/  LDSM.16.MT88.4 R24, [R196+0xc800] ;  /* 0x00c80000c418783b */ /* 0x000fe20000004200 */
[----:B------:R-:W-:Y:S01]  /*6770*/  FFMA.FTZ R227, R149, UR11, -R140 ;  /* 0x0000000b95e37c23 */ /* 0x000fe2000801088c */
[----:B------:R-:W5:Y:S01]  /*6780*/  MUFU.EX2 R171, R171 ;  /* 0x000000ab00ab7308 */ /* 0x000f620000000800 */
[----:B---3--:R-:W-:Y:S01]  /*6790*/  F2FP.BF16.F32.PACK_AB R98, R162, R167 ;  /* 0x000000a7a262723e */ /* 0x008fe200000010ff */
[----:B------:R-:W-:Y:S01]  /*67a0*/  FFMA.FTZ R176, R179, UR11, -R176 ;  /* 0x0000000bb3b07c23 */ /* 0x000fe200080108b0 */
[----:B------:R-:W-:Y:S01]  /*67b0*/  LDSM.16.MT88.4 R148, [R196+0x11000] ;  /* 0x01100000c494783b */ /* 0x000fe20000004200 */
[----:B------:R-:W-:Y:S01]  /*67c0*/  FADD.FTZ R166, R169, R166 ;  /* 0x000000a6a9a67221 */ /* 0x000fe20000010000 */
[----:B------:R-:W-:-:S02]  /*67d0*/  LEA R224, P1, R133, UR8, 0x1 ;  /* 0x0000000885e07c11 */ /* 0x000fc4000f8208ff */
[----:B------:R-:W-:Y:S01]  /*67e0*/  LDSM.16.MT88.4 R140, [R200+0xd800] ;  /* 0x00d80000c88c783b */ /* 0x000fe20000004200 */
[----:B------:R-:W-:Y:S01]  /*67f0*/  MUFU.EX2 R165, R165 ;  /* 0x000000a500a57308 */ /* 0x000fe20000000800 */
[----:B------:R-:W-:-:S04]  /*6800*/  FADD.FTZ R167, R167, R166 ;  /* 0x000000a6a7a77221 */ /* 0x000fc80000010000 */
[----:B------:R-:W-:-:S03]  /*6810*/  FADD.FTZ R162, R162, R167 ;  /* 0x000000a7a2a27221 */ /* 0x000fc60000010000 */
[----:B------:R-:W3:Y:S01]  /*6820*/  MUFU.EX2 R164, R164 ;  /* 0x000000a400a47308 */ /* 0x000ee20000000800 */
[----:B-----5:R-:W-:Y:S01]  /*6830*/  F2FP.BF16.F32.PACK_AB R97, R171, R168 ;  /* 0x000000a8ab61723e */ /* 0x020fe200000010ff */
[----:B------:R-:W-:-:S06]  /*6840*/  FADD.FTZ R168, R168, R171 ;  /* 0x000000aba8a87221 */ /* 0x000fcc0000010000 */
[----:B------:R-:W-:Y:S08]  /*6850*/  MUFU.EX2 R163, R163 ;  /* 0x000000a300a37308 */ /* 0x000ff00000000800 */
[----:B------:R-:W5:Y:S01]  /*6860*/  MUFU.EX2 R160, R160 ;  /* 0x000000a000a07308 */ /* 0x000f620000000800 */
[----:B---3--:R-:W-:Y:S01]  /*6870*/  F2FP.BF16.F32.PACK_AB R99, R164, R165 ;  /* 0x000000a5a463723e */ /* 0x008fe200000010ff */
[----:B------:R-:W-:-:S04]  /*6880*/  FADD.FTZ R165, R165, R168 ;  /* 0x000000a8a5a57221 */ /* 0x000fc80000010000 */
[----:B------:R-:W-:Y:S02]  /*6890*/  FADD.FTZ R164, R164, R165 ;  /* 0x000000a5a4a47221 */ /* 0x000fe40000010000 */
[C---:B------:R-:W-:Y:S01]  /*68a0*/  HMMA.16816.F32.BF16 R128, R96.reuse, R124, RZ ;  /* 0x0000007c6080723c */ /* 0x040fe200000418ff */
[----:B------:R-:W-:Y:S05]  /*68b0*/  MUFU.EX2 R159, R159 ;  /* 0x0000009f009f7308 */ /* 0x000fea0000000800 */
[C---:B------:R-:W-:Y:S03]  /*68c0*/  HMMA.16816.F32.BF16 R120, R96.reuse, R116, RZ ;  /* 0x000000746078723c */ /* 0x040fe600000418ff */
[----:B------:R-:W3:Y:S01]  /*68d0*/  MUFU.EX2 R0, R0 ;  /* 0x0000000000007308 */ /* 0x000ee20000000800 */
[C---:B-----5:R-:W-:Y:S01]  /*68e0*/  F2FP.BF16.F32.PACK_AB R32, R160.reuse, R163 ;  /* 0x000000a3a020723e */ /* 0x060fe200000010ff */
[----:B------:R-:W-:Y:S01]  /*68f0*/  FADD.FTZ R163, R163, R162 ;  /* 0x000000a2a3a37221 */ /* 0x000fe20000010000 */
[----:B------:R-:W-:Y:S03]  /*6900*/  HMMA.16816.F32.BF16 R36, R96, R40, RZ ;  /* 0x000000286024723c */ /* 0x000fe600000418ff */
[----:B------:R-:W-:-:S02]  /*6910*/  FADD.FTZ R160, R160, R163 ;  /* 0x000000a3a0a07221 */ /* 0x000fc40000010000 */
[----:B------:R-:W-:Y:S01]  /*6920*/  MUFU.EX2 R161, R161 ;  /* 0x000000a100a17308 */ /* 0x000fe20000000800 */
[C---:B------:R-:W-:Y:S06]  /*6930*/  HMMA.16816.F32.BF16 R124, R96.reuse, R126, RZ ;  /* 0x0000007e607c723c */ /* 0x040fec00000418ff */
[----:B------:R-:W-:Y:S01]  /*6940*/  HMMA.16816.F32.BF16 R116, R96, R118, RZ ;  /* 0x000000766074723c */ /* 0x000fe200000418ff */
[----:B------:R-:W5:Y:S01]  /*6950*/  MUFU.EX2 R158, R158 ;  /* 0x0000009e009e7308 */ /* 0x000f620000000800 */
[----:B---3--:R-:W-:Y:S01]  /*6960*/  F2FP.BF16.F32.PACK_AB R34, R0, R159 ;  /* 0x0000009f0022723e */ /* 0x008fe200000010ff */
[----:B------:R-:W-:-:S03]  /*6970*/  FADD.FTZ R159, R159, R160 ;  /* 0x000000a09f9f7221 */ /* 0x000fc60000010000 */
[C---:B------:R-:W-:Y:S01]  /*6980*/  HMMA.16816.F32.BF16 R40, R96.reuse, R42, RZ ;  /* 0x0000002a6028723c */ /* 0x040fe200000418ff */
[----:B------:R-:W-:Y:S02]  /*6990*/  FADD.FTZ R159, R0, R159 ;  /* 0x0000009f009f7221 */ /* 0x000fe40000010000 */
[----:B------:R-:W-:Y:S03]  /*69a0*/  MUFU.EX2 R157, R157 ;  /* 0x0000009d009d7308 */ /* 0x000fe60000000800 */
[C---:B------:R-:W-:Y:S05]  /*69b0*/  HMMA.16816.F32.BF16 R44, R96.reuse, R48, RZ ;  /* 0x00000030602c723c */ /* 0x040fea00000418ff */
[----:B------:R-:W3:Y:S01]  /*69c0*/  MUFU.EX2 R156, R156 ;  /* 0x0000009c009c7308 */ /* 0x000ee20000000800 */
[----:B-----5:R-:W-:Y:S01]  /*69d0*/  F2FP.BF16.F32.PACK_AB R33, R158, R161 ;  /* 0x000000a19e21723e */ /* 0x020fe200000010ff */
[----:B------:R-:W-:Y:S01]  /*69e0*/  HMMA.16816.F32.BF16 R48, R96, R50, RZ ;  /* 0x000000326030723c */ /* 0x000fe200000418ff */
[----:B------:R-:W-:-:S04]  /*69f0*/  FADD.FTZ R161, R161, R164 ;  /* 0x000000a4a1a17221 */ /* 0x000fc80000010000 */
[----:B------:R-:W-:Y:S01]  /*6a00*/  FADD.FTZ R158, R158, R161 ;  /* 0x000000a19e9e7221 */ /* 0x000fe20000010000 */
[C---:B------:R-:W-:Y:S01]  /*6a10*/  HMMA.16816.F32.BF16 R60, R96.reuse, R64, RZ ;  /* 0x00000040603c723c */ /* 0x040fe200000418ff */
[----:B------:R-:W-:Y:S05]  /*6a20*/  MUFU.EX2 R170, R170 ;  /* 0x000000aa00aa7308 */ /* 0x000fea0000000800 */
[----:B------:R-:W-:Y:S01]  /*6a30*/  HMMA.16816.F32.BF16 R68, R96, R72, RZ ;  /* 0x000000486044723c */ /* 0x000fe200000418ff */
[----:B---3--:R-:W-:Y:S02]  /*6a40*/  F2FP.BF16.F32.PACK_AB R35, R156, R157 ;  /* 0x0000009d9c23723e */ /* 0x008fe400000010ff */
[----:B------:R-:W3:Y:S01]  /*6a50*/  MUFU.EX2 R173, R173 ;  /* 0x000000ad00ad7308 */ /* 0x000ee20000000800 */
[----:B------:R-:W-:-:S02]  /*6a60*/  FADD.FTZ R157, R157, R158 ;  /* 0x0000009e9d9d7221 */ /* 0x000fc40000010000 */
[----:B------:R-:W-:Y:S02]  /*6a70*/  HMMA.16816.F32.BF16 R76, R96, R80, RZ ;  /* 0x00000050604c723c */ /* 0x000fe400000418ff */
[----:B------:R-:W-:-:S04]  /*6a80*/  FADD.FTZ R157, R156, R157 ;  /* 0x0000009d9c9d7221 */ /* 0x000fc80000010000 */
[C---:B--2---:R-:W-:Y:S01]  /*6a90*/  HMMA.16816.F32.BF16 R128, R32.reuse, R16, R128 ;  /* 0x000000102080723c */ /* 0x044fe20000041880 */
[----:B------:R-:W-:Y:S05]  /*6aa0*/  MUFU.EX2 R172, R172 ;  /* 0x000000ac00ac7308 */ /* 0x000fea0000000800 */
[C---:B------:R-:W-:Y:S01]  /*6ab0*/  HMMA.16816.F32.BF16 R124, R32.reuse, R18, R124 ;  /* 0x00000012207c723c */ /* 0x040fe2000004187c */
[----:B------:R-:W2:Y:S02]  /*6ac0*/  LDSM.16.MT88.4 R16, [R196+0xe800] ;  /* 0x00e80000c410783b */ /* 0x000ea40000004200 */
[----:B------:R-:W5:Y:S01]  /*6ad0*/  MUFU.EX2 R175, R175 ;  /* 0x000000af00af7308 */ /* 0x000f620000000800 */
[C---:B---3--:R-:W-:Y:S01]  /*6ae0*/  F2FP.BF16.F32.PACK_AB R144, R173.reuse, R170 ;  /* 0x000000aaad90723e */ /* 0x048fe200000010ff */
[----:B------:R-:W-:Y:S01]  /*6af0*/  FADD.FTZ R170, R170, R159 ;  /* 0x0000009faaaa7221 */ /* 0x000fe20000010000 */
[----:B----4-:R-:W-:Y:S03]  /*6b00*/  HMMA.16816.F32.BF16 R120, R32, R12, R120 ;  /* 0x0000000c2078723c */ /* 0x010fe60000041878 */
[----:B------:R-:W-:-:S02]  /*6b10*/  FADD.FTZ R173, R173, R170 ;  /* 0x000000aaadad7221 */ /* 0x000fc40000010000 */
[----:B------:R-:W-:Y:S01]  /*6b20*/  MUFU.EX2 R174, R174 ;  /* 0x000000ae00ae7308 */ /* 0x000fe20000000800 */
[C---:B------:R-:W-:Y:S01]  /*6b30*/  HMMA.16816.F32.BF16 R116, R32.reuse, R14, R116 ;  /* 0x0000000e2074723c */ /* 0x040fe20000041874 */
[----:B------:R-:W3:Y:S05]  /*6b40*/  LDSM.16.MT88.4 R12, [R200+0x10800] ;  /* 0x01080000c80c783b */ /* 0x000eea0000004200 */
[----:B-1----:R-:W-:Y:S01]  /*6b50*/  HMMA.16816.F32.BF16 R36, R32, R8, R36 ;  /* 0x000000082024723c */ /* 0x002fe20000041824 */
[----:B------:R-:W1:Y:S01]  /*6b60*/  MUFU.EX2 R177, R177 ;  /* 0x000000b100b17308 */ /* 0x000e620000000800 */
[----:B-----5:R-:W-:Y:S01]  /*6b70*/  F2FP.BF16.F32.PACK_AB R146, R175, R172 ;  /* 0x000000acaf92723e */ /* 0x020fe200000010ff */
[----:B------:R-:W-:-:S03]  /*6b80*/  FADD.FTZ R172, R172, R173 ;  /* 0x000000adacac7221 */ /* 0x000fc60000010000 */
[----:B------:R-:W-:Y:S01]  /*6b90*/  HMMA.16816.F32.BF16 R40, R32, R10, R40 ;  /* 0x0000000a2028723c */ /* 0x000fe20000041828 */
[----:B------:R-:W4:Y:S01]  /*6ba0*/  LDSM.16.MT88.4 R8, [R198+0x10800] ;  /* 0x01080000c608783b */ /* 0x000f220000004200 */
[----:B------:R-:W-:Y:S01]  /*6bb0*/  FADD.FTZ R175, R175, R172 ;  /* 0x000000acafaf7221 */ /* 0x000fe20000010000 */
[----:B------:R-:W-:Y:S03]  /*6bc0*/  MUFU.EX2 R178, R178 ;  /* 0x000000b200b27308 */ /* 0x000fe60000000800 */
[C---:B------:R-:W-:Y:S05]  /*6bd0*/  HMMA.16816.F32.BF16 R64, R96.reuse, R66, RZ ;  /* 0x000000426040723c */ /* 0x040fea00000418ff */
[----:B------:R-:W5:Y:S01]  /*6be0*/  MUFU.EX2 R183, R183 ;  /* 0x000000b700b77308 */ /* 0x000f620000000800 */
[----:B------:R-:W-:Y:S01]  /*6bf0*/  HMMA.16816.F32.BF16 R72, R96, R74, RZ ;  /* 0x0000004a6048723c */ /* 0x000fe200000418ff */
[----:B-1----:R-:W-:Y:S01]  /*6c00*/  F2FP.BF16.F32.PACK_AB R145, R177, R174 ;  /* 0x000000aeb191723e */ /* 0x002fe200000010ff */
[----:B------:R-:W-:-:S04]  /*6c10*/  FADD.FTZ R174, R174, R157 ;  /* 0x0000009daeae7221 */ /* 0x000fc80000010000 */
[----:B------:R-:W-:Y:S01]  /*6c20*/  HMMA.16816.F32.BF16 R80, R96, R82, RZ ;  /* 0x000000526050723c */ /* 0x000fe200000418ff */
[----:B------:R-:W-:Y:S01]  /*6c30*/  MUFU.EX2 R180, R180 ;  /* 0x000000b400b47308 */ /* 0x000fe20000000800 */
[----:B------:R-:W-:-:S04]  /*6c40*/  FADD.FTZ R177, R177, R174 ;  /* 0x000000aeb1b17221 */ /* 0x000fc80000010000 */
[C---:B------:R-:W-:Y:S03]  /*6c50*/  HMMA.16816.F32.BF16 R44, R32.reuse, R4, R44 ;  /* 0x00000004202c723c */ /* 0x040fe6000004182c */
[----:B------:R-:W1:Y:S01]  /*6c60*/  MUFU.EX2 R223, R223 ;  /* 0x000000df00df7308 */ /* 0x000e620000000800 */
[C---:B-----5:R-:W-:Y:S01]  /*6c70*/  F2FP.BF16.F32.PACK_AB R147, R183.reuse, R178 ;  /* 0x000000b2b793723e */ /* 0x060fe200000010ff */
[----:B------:R-:W-:Y:S01]  /*6c80*/  FADD.FTZ R178, R178, R177 ;  /* 0x000000b1b2b27221 */ /* 0x000fe20000010000 */
[C---:B------:R-:W-:Y:S01]  /*6c90*/  HMMA.16816.F32.BF16 R48, R32.reuse, R6, R48 ;  /* 0x000000062030723c */ /* 0x040fe20000041830 */
[----:B------:R-:W-:Y:S02]  /*6ca0*/  LDSM.16.MT88.4 R4, [R197+0x10800] ;  /* 0x01080000c504783b */ /* 0x000fe40000004200 */
[----:B------:R-:W-:Y:S02]  /*6cb0*/  FADD.FTZ R183, R183, R178 ;  /* 0x000000b2b7b77221 */ /* 0x000fe40000010000 */
[----:B------:R-:W-:Y:S01]  /*6cc0*/  MUFU.EX2 R182, R182 ;  /* 0x000000b600b67308 */ /* 0x000fe20000000800 */
[C---:B--2---:R-:W-:Y:S06]  /*6cd0*/  HMMA.16816.F32.BF16 R60, R32.reuse, R16, R60 ;  /* 0x00000010203c723c */ /* 0x044fec000004183c */
[C---:B------:R-:W-:Y:S01]  /*6ce0*/  HMMA.16816.F32.BF16 R64, R32.reuse, R18, R64 ;  /* 0x000000122040723c */ /* 0x040fe20000041840 */
[----:B------:R-:W2:Y:S01]  /*6cf0*/  LDSM.16.MT88.4 R16, [R200+0xd000] ;  /* 0x00d00000c810783b */ /* 0x000ea20000004200 */
[----:B------:R-:W-:Y:S04]  /*6d00*/  MUFU.EX2 R227, R227 ;  /* 0x000000e300e37308 */ /* 0x000fe80000000800 */
[C---:B---3--:R-:W-:Y:S04]  /*6d10*/  HMMA.16816.F32.BF16 R68, R32.reuse, R12, R68 ;  /* 0x0000000c2044723c */ /* 0x048fe80000041844 */
[----:B------:R-:W-:Y:S02]  /*6d20*/  MUFU.EX2 R216, R216 ;  /* 0x000000d800d87308 */ /* 0x000fe40000000800 */
[C---:B------:R-:W-:Y:S01]  /*6d30*/  HMMA.16816.F32.BF16 R72, R32.reuse, R14, R72 ;  /* 0x0000000e2048723c */ /* 0x040fe20000041848 */
[----:B------:R-:W3:Y:S05]  /*6d40*/  LDSM.16.MT88.4 R12, [R198+0xd000] ;  /* 0x00d00000c60c783b */ /* 0x000eea0000004200 */
        /* <DEDUP_REMOVED lines=8> */
[C---:B--2---:R-:W-:Y:S06]  /*6dd0*/  HMMA.16816.F32.BF16 R128, R144.reuse, R16, R128 ;  /* 0x000000109080723c */ /* 0x044fec0000041880 */
[----:B------:R-:W-:Y:S01]  /*6de0*/  HMMA.16816.F32.BF16 R124, R144, R18, R124 ;  /* 0x00000012907c723c */ /* 0x000fe2000004187c */
[----:B------:R-:W-:Y:S05]  /*6df0*/  LDSM.16.MT88.4 R16, [R196+0xf000] ;  /* 0x00f00000c410783b */ /* 0x000fea0000004200 */
[C---:B------:R-:W-:Y:S06]  /*6e00*/  HMMA.16816.F32.BF16 R84, R32.reuse, R4, R84 ;  /* 0x000000042054723c */ /* 0x040fec0000041854 */
[----:B------:R-:W-:Y:S01]  /*6e10*/  HMMA.16816.F32.BF16 R88, R32, R6, R88 ;  /* 0x000000062058723c */ /* 0x000fe20000041858 */
[----:B------:R-:W2:Y:S05]  /*6e20*/  LDSM.16.MT88.4 R4, [R198+0xf000] ;  /* 0x00f00000c604783b */ /* 0x000eaa0000004200 */
[C---:B---3--:R-:W-:Y:S06]  /*6e30*/  HMMA.16816.F32.BF16 R120, R144.reuse, R12, R120 ;  /* 0x0000000c9078723c */ /* 0x048fec0000041878 */
[C---:B------:R-:W-:Y:S01]  /*6e40*/  HMMA.16816.F32.BF16 R116, R144.reuse, R14, R116 ;  /* 0x0000000e9074723c */ /* 0x040fe20000041874 */
[----:B------:R-:W3:Y:S05]  /*6e50*/  LDSM.16.MT88.4 R12, [R200+0x11000] ;  /* 0x01100000c80c783b */ /* 0x000eea0000004200 */
        /* <DEDUP_REMOVED lines=10> */
[C---:B--2---:R-:W-:Y:S06]  /*6f00*/  HMMA.16816.F32.BF16 R44, R144.reuse, R4, R44 ;  /* 0x00000004902c723c */ /* 0x044fec000004182c */
[----:B------:R-:W-:Y:S01]  /*6f10*/  HMMA.16816.F32.BF16 R48, R144, R6, R48 ;  /* 0x000000069030723c */ /* 0x000fe20000041830 */
[----:B------:R-:W2:Y:S05]  /*6f20*/  LDSM.16.MT88.4 R4, [R197+0x11000] ;  /* 0x01100000c504783b */ /* 0x000eaa0000004200 */
        /* <DEDUP_REMOVED lines=14> */
[C---:B---3--:R-:W-:Y:S06]  /*7010*/  HMMA.16816.F32.BF16 R68, R144.reuse, R12, R68 ;  /* 0x0000000c9044723c */ /* 0x048fec0000041844 */
[C---:B------:R-:W-:Y:S01]  /*7020*/  HMMA.16816.F32.BF16 R72, R144.reuse, R14, R72 ;  /* 0x0000000e9048723c */ /* 0x040fe20000041848 */
[----:B------:R-:W3:Y:S05]  /*7030*/  LDSM.16.MT88.4 R12, [R200+0xf800] ;  /* 0x00f80000c80c783b */ /* 0x000eea0000004200 */
[C---:B-----5:R-:W-:Y:S06]  /*7040*/  HMMA.16816.F32.BF16 R76, R144.reuse, R8, R76 ;  /* 0x00000008904c723c */ /* 0x060fec000004184c */
[C---:B------:R-:W-:Y:S01]  /*7050*/  HMMA.16816.F32.BF16 R80, R144.reuse, R10, R80 ;  /* 0x0000000a9050723c */ /* 0x040fe20000041850 */
[----:B------:R-:W5:Y:S05]  /*7060*/  LDSM.16.MT88.4 R8, [R196+0xf800] ;  /* 0x00f80000c408783b */ /* 0x000f6a0000004200 */
[C---:B--2---:R-:W-:Y:S06]  /*7070*/  HMMA.16816.F32.BF16 R84, R144.reuse, R4, R84 ;  /* 0x000000049054723c */ /* 0x044fec0000041854 */
[----:B------:R-:W-:Y:S01]  /*7080*/  HMMA.16816.F32.BF16 R88, R144, R6, R88 ;  /* 0x000000069058723c */ /* 0x000fe20000041858 */
[----:B-1----:R-:W-:Y:S01]  /*7090*/  F2FP.BF16.F32.PACK_AB R4, R223, R180 ;  /* 0x000000b4df04723e */ /* 0x002fe200000010ff */
[----:B------:R-:W-:Y:S01]  /*70a0*/  FADD.FTZ R180, R180, R175 ;  /* 0x000000afb4b47221 */ /* 0x000fe20000010000 */
[----:B----4-:R-:W-:Y:S01]  /*70b0*/  F2FP.BF16.F32.PACK_AB R5, R225, R216 ;  /* 0x000000d8e105723e */ /* 0x010fe200000010ff */
[----:B------:R-:W-:-:S02]  /*70c0*/  FADD.FTZ R216, R216, R183 ;  /* 0x000000b7d8d87221 */ /* 0x000fc40000010000 */
[C---:B------:R-:W-:Y:S01]  /*70d0*/  HMMA.16816.F32.BF16 R92, R32.reuse, R136, R92 ;  /* 0x00000088205c723c */ /* 0x040fe2000004185c */
[----:B------:R-:W-:Y:S01]  /*70e0*/  F2FP.BF16.F32.PACK_AB R6, R227, R182 ;  /* 0x000000b6e306723e */ /* 0x000fe200000010ff */
[----:B------:R-:W-:Y:S01]  /*70f0*/  FADD.FTZ R223, R223, R180 ;  /* 0x000000b4dfdf7221 */ /* 0x000fe20000010000 */
[----:B------:R-:W-:Y:S01]  /*7100*/  F2FP.BF16.F32.PACK_AB R7, R176, R181 ;  /* 0x000000b5b007723e */ /* 0x000fe200000010ff */
[----:B------:R-:W-:Y:S02]  /*7110*/  FADD.FTZ R216, R225, R216 ;  /* 0x000000d8e1d87221 */ /* 0x000fe40000010000 */
[----:B------:R-:W-:Y:S01]  /*7120*/  HMMA.16816.F32.BF16 R96, R32, R138, R96 ;  /* 0x0000008a2060723c */ /* 0x000fe20000041860 */
[----:B------:R-:W1:Y:S01]  /*7130*/  LDSM.16.MT88.4 R136, [R197+0xd800] ;  /* 0x00d80000c588783b */ /* 0x000e620000004200 */
[----:B------:R-:W-:Y:S01]  /*7140*/  FADD.FTZ R182, R182, R223 ;  /* 0x000000dfb6b67221 */ /* 0x000fe20000010000 */
[----:B------:R-:W-:Y:S01]  /*7150*/  FADD.FTZ R181, R181, R216 ;  /* 0x000000d8b5b57221 */ /* 0x000fe20000010000 */
[----:B------:R-:W-:Y:S01]  /*7160*/  LEA.HI.X R223, R133, UR9, R134, 0x1, P1 ;  /* 0x0000000985df7c11 */ /* 0x000fe200088f0c86 */
[----:B------:R-:W2:Y:S01]  /*7170*/  LDSM.16.MT88.4 R32, [R196+0xd800] ;  /* 0x00d80000c420783b */ /* 0x000ea20000004200 */
        /* <DEDUP_REMOVED lines=18> */
[----:B------:R-:W-:Y:S01]  /*72a0*/  HMMA.16816.F32.BF16 R64, R4, R10, R64 ;  /* 0x0000000a0440723c */ /* 0x000fe20000041840 */
[----:B------:R-:W5:Y:S05]  /*72b0*/  LDSM.16.MT88.4 R8, [R196+0x11800] ;  /* 0x01180000c408783b */ /* 0x000f6a0000004200 */
[C---:B------:R-:W-:Y:S06]  /*72c0*/  HMMA.16816.F32.BF16 R92, R144.reuse, R148, R92 ;  /* 0x00000094905c723c */ /* 0x040fec000004185c */
[----:B------:R-:W-:Y:S06]  /*72d0*/  HMMA.16816.F32.BF16 R96, R144, R150, R96 ;  /* 0x000000969060723c */ /* 0x000fec0000041860 */
[C---:B------:R-:W-:Y:S06]  /*72e0*/  HMMA.16816.F32.BF16 R128, R4.reuse, R140, R128 ;  /* 0x0000008c0480723c */ /* 0x040fec0000041880 */
[C---:B------:R-:W-:Y:S06]  /*72f0*/  HMMA.16816.F32.BF16 R124, R4.reuse, R142, R124 ;  /* 0x0000008e047c723c */ /* 0x040fec000004187c */
[C---:B-1----:R-:W-:Y:S06]  /*7300*/  HMMA.16816.F32.BF16 R112, R4.reuse, R136, R112 ;  /* 0x000000880470723c */ /* 0x042fec0000041870 */
[C---:B------:R-:W-:Y:S06]  /*7310*/  HMMA.16816.F32.BF16 R108, R4.reuse, R138, R108 ;  /* 0x0000008a046c723c */ /* 0x040fec000004186c */
[C---:B--2---:R-:W-:Y:S06]  /*7320*/  HMMA.16816.F32.BF16 R104, R4.reuse, R32, R104 ;  /* 0x000000200468723c */ /* 0x044fec0000041868 */
        /* <DEDUP_REMOVED lines=11> */
[C---:B-----5:R-:W-:Y:S06]  /*73e0*/  HMMA.16816.F32.BF16 R92, R4.reuse, R8, R92 ;  /* 0x00000008045c723c */ /* 0x060fec000004185c */
        /* <DEDUP_REMOVED lines=8> */
[----:B------:R-:W-:Y:S01]  /*7470*/  SHF.L.U32 R5, R213, 0x6, RZ ;  /* 0x00000006d5057819 */ /* 0x000fe200000006ff */
[----:B------:R-:W-:-:S03]  /*7480*/  ULDC.64 UR4, c[0x0][0x238] ;  /* 0x00008e0000047ab9 */ /* 0x000fc60000000a00 */
[----:B------:R-:W-:Y:S01]  /*7490*/  IABS R6, R5 ;  /* 0x0000000500067213 */ /* 0x000fe20000000000 */
[----:B------:R-:W-:-:S05]  /*74a0*/  VIADD R13, R5, 0x40 ;  /* 0x00000040050d7836 */ /* 0x000fca0000000000 */
[----:B------:R-:W-:Y:S02]  /*74b0*/  IABS R8, R13 ;  /* 0x0000000d00087213 */ /* 0x000fe40000000000 */
[-C--:B-1----:R-:W-:Y:S02]  /*74c0*/  IABS R0, R4.reuse ;  /* 0x0000000400007213 */ /* 0x082fe40000000000 */
[-C--:B------:R-:W-:Y:S02]  /*74d0*/  LOP3.LUT R13, R13, R4.reuse, RZ, 0x3c, !PT ;  /* 0x000000040d0d7212 */ /* 0x080fe400078e3cff */
[----:B------:R-:W1:Y:S01]  /*74e0*/  I2F.RP R9, R0 ;  /* 0x0000000000097306 */ /* 0x000e620000209400 */
[----:B------:R-:W-:Y:S02]  /*74f0*/  LOP3.LUT R5, R5, R4, RZ, 0x3c, !PT ;  /* 0x0000000405057212 */ /* 0x000fe400078e3cff */
[----:B------:R-:W-:Y:S02]  /*7500*/  ISETP.GE.AND P3, PT, R13, RZ, PT ;  /* 0x000000ff0d00720c */ /* 0x000fe40003f66270 */
[----:B------:R-:W-:-:S03]  /*7510*/  ISETP.GE.AND P1, PT, R5, RZ, PT ;  /* 0x000000ff0500720c */ /* 0x000fc60003f26270 */
[----:B-1----:R-:W1:Y:S02]  /*7520*/  MUFU.RCP R10, R9 ;  /* 0x00000009000a7308 */ /* 0x002e640000001000 */
[----:B-1----:R-:W-:-:S06]  /*7530*/  VIADD R10, R10, 0xffffffe ;  /* 0x0ffffffe0a0a7836 */ /* 0x002fcc0000000000 */
[----:B------:R-:W1:Y:S02]  /*7540*/  F2I.FTZ.U32.TRUNC.NTZ R11, R10 ;  /* 0x0000000a000b7305 */ /* 0x000e64000021f000 */
[----:B-1----:R-:W-:Y:S01]  /*7550*/  IMAD.MOV R7, RZ, RZ, -R11 ;  /* 0x000000ffff077224 */ /* 0x002fe200078e0a0b */
[----:B------:R-:W-:-:S03]  /*7560*/  MOV R10, RZ ;  /* 0x000000ff000a7202 */ /* 0x000fc60000000f00 */
[----:B------:R-:W-:-:S04]  /*7570*/  IMAD R7, R7, R0, RZ ;  /* 0x0000000007077224 */ /* 0x000fc800078e02ff */
[----:B------:R-:W-:-:S06]  /*7580*/  IMAD.HI.U32 R7, R11, R7, R10 ;  /* 0x000000070b077227 */ /* 0x000fcc00078e000a */
[----:B------:R-:W-:-:S04]  /*7590*/  IMAD.HI.U32 R11, R7, R8, RZ ;  /* 0x00000008070b7227 */ /* 0x000fc800078e00ff */
[----:B------:R-:W-:-:S04]  /*75a0*/  IMAD.HI.U32 R10, R7, R6, RZ ;  /* 0x00000006070a7227 */ /* 0x000fc800078e00ff */
[----:B------:R-:W-:Y:S01]  /*75b0*/  IMAD.MOV R9, RZ, RZ, -R11 ;  /* 0x000000ffff097224 */ /* 0x000fe200078e0a0b */
[----:B------:R-:W-:-:S03]  /*75c0*/  IADD3 R7, -R10, RZ, RZ ;  /* 0x000000ff0a077210 */ /* 0x000fc60007ffe1ff */
[C---:B------:R-:W-:Y:S02]  /*75d0*/  IMAD R9, R0.reuse, R9, R8 ;  /* 0x0000000900097224 */ /* 0x040fe400078e0208 */
[C---:B------:R-:W-:Y:S01]  /*75e0*/  IMAD R7, R0.reuse, R7, R6 ;  /* 0x0000000700077224 */ /* 0x040fe200078e0206 */
[----:B------:R-:W-:Y:S02]  /*75f0*/  LOP3.LUT R6, RZ, R4, RZ, 0x33, !PT ;  /* 0x00000004ff067212 */ /* 0x000fe400078e33ff */
[C---:B------:R-:W-:Y:S02]  /*7600*/  ISETP.GT.U32.AND P4, PT, R0.reuse, R9, PT ;  /* 0x000000090000720c */ /* 0x040fe40003f84070 */
[----:B------:R-:W-:-:S11]  /*7610*/  ISETP.GT.U32.AND P2, PT, R0, R7, PT ;  /* 0x000000070000720c */ /* 0x000fd60003f44070 */
[----:B------:R-:W-:Y:S02]  /*7620*/  @!P4 IMAD.IADD R9, R9, 0x1, -R0 ;  /* 0x000000010909c824 */ /* 0x000fe400078e0a00 */
[-C--:B------:R-:W-:Y:S01]  /*7630*/  @!P2 IADD3 R7, R7, -R0.reuse, RZ ;  /* 0x800000000707a210 */ /* 0x080fe20007ffe0ff */
[----:B------:R-:W-:Y:S01]  /*7640*/  @!P4 VIADD R11, R11, 0x1 ;  /* 0x000000010b0bc836 */ /* 0x000fe20000000000 */
[----:B------:R-:W-:Y:S02]  /*7650*/  @!P2 IADD3 R10, R10, 0x1, RZ ;  /* 0x000000010a0aa810 */ /* 0x000fe40007ffe0ff */
[-C--:B------:R-:W-:Y:S02]  /*7660*/  ISETP.GE.U32.AND P6, PT, R9, R0.reuse, PT ;  /* 0x000000000900720c */ /* 0x080fe40003fc6070 */
[----:B------:R-:W-:Y:S02]  /*7670*/  ISETP.GE.U32.AND P5, PT, R7, R0, PT ;  /* 0x000000000700720c */ /* 0x000fe40003fa6070 */
[----:B------:R-:W-:-:S09]  /*7680*/  ISETP.NE.AND P2, PT, R4, RZ, PT ;  /* 0x000000ff0400720c */ /* 0x000fd20003f45270 */
[----:B------:R-:W-:Y:S02]  /*7690*/  @P6 VIADD R11, R11, 0x1 ;  /* 0x000000010b0b6836 */ /* 0x000fe40000000000 */
[----:B------:R-:W-:Y:S02]  /*76a0*/  @P5 IADD3 R10, R10, 0x1, RZ ;  /* 0x000000010a0a5810 */ /* 0x000fe40007ffe0ff */
[----:B------:R-:W-:Y:S02]  /*76b0*/  @!P3 IMAD.MOV R11, RZ, RZ, -R11 ;  /* 0x000000ffff0bb224 */ /* 0x000fe400078e0a0b */
[----:B------:R-:W-:-:S03]  /*76c0*/  @!P1 IADD3 R10, -R10, RZ, RZ ;  /* 0x000000ff0a0a9210 */ /* 0x000fc60007ffe1ff */
[C---:B------:R-:W-:Y:S02]  /*76d0*/  SEL R5, R6.reuse, R11, !P2 ;  /* 0x0000000b06057207 */ /* 0x040fe40005000000 */
[----:B------:R-:W-:-:S03]  /*76e0*/  SEL R6, R6, R10, !P2 ;  /* 0x0000000a06067207 */ /* 0x000fc60005000000 */
[----:B------:R-:W-:-:S04]  /*76f0*/  IMAD.WIDE R12, R5, 0x4, R218 ;  /* 0x00000004050c7825 */ /* 0x000fc800078e02da */
[----:B------:R-:W-:Y:S01]  /*7700*/  IMAD.WIDE R10, R6, 0x4, R218 ;  /* 0x00000004060a7825 */ /* 0x000fe200078e02da */
        /* <DEDUP_REMOVED lines=12> */
[----:B------:R-:W-:Y:S02]  /*77d0*/  IMAD R7, R6, UR4, RZ ;  /* 0x0000000406077c24 */ /* 0x000fe4000f8e02ff */
[----:B------:R-:W-:Y:S02]  /*77e0*/  IMAD.MOV.U32 R5, RZ, RZ, R8 ;  /* 0x000000ffff057224 */ /* 0x000fe400078e0008 */
[----:B------:R-:W-:-:S05]  /*77f0*/  IMAD R7, R0, UR5, R7 ;  /* 0x0000000500077c24 */ /* 0x000fca000f8e0207 */
[----:B------:R-:W-:Y:S01]  /*7800*/  IADD3 R4, R9, R7, RZ ;  /* 0x0000000709047210 */ /* 0x000fe20007ffe0ff */
[----:B------:R-:W-:Y:S06]  /*7810*/  BRA `(.L_x_1542) ;  /* 0x0000000000087947 */ /* 0x000fec0003800000 */
.L_x_1541:
[----:B------:R-:W-:-:S04]  /*7820*/  LEA R5, -R240, RZ, 0x6 ;  /* 0x000000fff0057211 */ /* 0x000fc800078e31ff */
[----:B------:R-:W-:-:S07]  /*7830*/  SHF.R.S32.HI R4, RZ, 0x1f, R5 ;  /* 0x0000001fff047819 */ /* 0x000fce0000011405 */
.L_x_1542:
        /* <DEDUP_REMOVED lines=55> */
[----:B------:R1:W-:Y:S01]  /*7bb0*/  @!P5 LDGSTS.E.BYPASS.LTC128B.128 [R214+0xc800], desc[UR12][R16.64] ;  /* 0x0c80000010d6dfae */ /* 0x0003e2000b901d4c */
        /* <DEDUP_REMOVED lines=20> */
[----:B------:R-:W-:Y:S01]  /*7d00*/  @!P3 LDGSTS.E.BYPASS.LTC128B.128 [R214+0x10800], desc[UR12][R10.64+0x100] ;  /* 0x108001000ad6bfae */ /* 0x000fe2000b901d4c */
[----:B------:R-:W-:Y:S01]  /*7d10*/  @!P3 IMAD.X R7, R4, 0x1, R152, P1 ;  /* 0x000000010407b824 */ /* 0x000fe200008e0698 */
[----:B------:R-:W-:Y:S01]  /*7d20*/  @!P5 LEA.HI.X R9, R9, R229, R4, 0x1, P6 ;  /* 0x000000e50909d211 */ /* 0x000fe200030f0c04 */
[----:B------:R-:W-:Y:S01]  /*7d30*/  IMAD.MOV.U32 R226, RZ, RZ, R242 ;  /* 0x000000ffffe27224 */ /* 0x000fe200078e00f2 */
[----:B------:R-:W-:Y:S01]  /*7d40*/  @P5 STS.128 [R214+0xd000], RZ ;  /* 0x00d000ffd6005388 */ /* 0x000fe20000000c00 */
[----:B------:R-:W-:-:S02]  /*7d50*/  @!P3 LEA R26, P1, R154, UR6, 0x1 ;  /* 0x000000069a1abc11 */ /* 0x000fc4000f8208ff */
        /* <DEDUP_REMOVED lines=33> */
[----:B--2---:R-:W-:Y:S04]  /*7f70*/  LDSM.16.M88.4 R12, [R204] ;  /* 0x00000000cc0c783b */ /* 0x004fe80000000200 */
[----:B------:R-:W-:Y:S04]  /*7f80*/  LDSM.16.M88.4 R160, [R203] ;  /* 0x00000000cba0783b */ /* 0x000fe80000000200 */
[----:B------:R-:W2:Y:S04]  /*7f90*/  LDSM.16.M88.4 R140, [R205+0x6800] ;  /* 0x00680000cd8c783b */ /* 0x000ea80000000200 */
[----:B------:R-:W5:Y:S04]  /*7fa0*/  LDSM.16.M88.4 R172, [R205+0x7000] ;  /* 0x00700000cdac783b */ /* 0x000f680000000200 */
[----:B---3--:R-:W-:Y:S04]  /*7fb0*/  LDSM.16.M88.4 R20, [R202] ;  /* 0x00000000ca14783b */ /* 0x008fe80000000200 */
[----:B----4-:R-:W3:Y:S04]  /*7fc0*/  LDSM.16.M88.4 R24, [R199+0x6000] ;  /* 0x00600000c718783b */ /* 0x010ee80000000200 */
[----:B------:R-:W4:Y:S04]  /*7fd0*/  LDSM.16.M88.4 R156, [R205+0x7800] ;  /* 0x00780000cd9c783b */ /* 0x000f280000000200 */
[----:B------:R-:W4:Y:S04]  /*7fe0*/  LDSM.16.M88.4 R148, [R195] ;  /* 0x00000000c394783b */ /* 0x000f280000000200 */
[----:B------:R-:W4:Y:S01]  /*7ff0*/  LDSM.16.M88.4 R32, [R194] ;  /* 0x00000000c220783b */ /* 0x000f220000000200 */
[C---:B-1----:R-:W-:Y:S03]  /*8000*/  HMMA.16816.F32.BF16 R4, R164.reuse, R16, RZ ;  /* 0x00000010a404723c */ /* 0x042fe600000418ff */
[----:B------:R-:W-:Y:S04]  /*8010*/  LDSM.16.M88.4 R136, [R201] ;  /* 0x00000000c988783b */ /* 0x000fe80000000200 */
[----:B------:R-:W1:Y:S01]  /*8020*/  LDSM.16.M88.4 R180, [R192] ;  /* 0x00000000c0b4783b */ /* 0x000e620000000200 */
[C---:B------:R-:W-:Y:S03]  /*8030*/  HMMA.16816.F32.BF16 R16, R164.reuse, R18, RZ ;  /* 0x00000012a410723c */ /* 0x040fe600000418ff */
[----:B------:R-:W1:Y:S03]  /*8040*/  LDSM.16.M88.4 R144, [R193] ;  /* 0x00000000c190783b */ /* 0x000e660000000200 */
[C---:B--2---:R-:W-:Y:S01]  /*8050*/  HMMA.16816.F32.BF16 R28, R164.reuse, R140, RZ ;  /* 0x0000008ca41c723c */ /* 0x044fe200000418ff */
[----:B------:R-:W2:Y:S04]  /*8060*/  LDSM.16.M88.4 R8, [R199+0x6800] ;  /* 0x00680000c708783b */ /* 0x000ea80000000200 */
[----:B------:R-:W-:Y:S01]  /*8070*/  LDSM.16.M88.4 R176, [R206+0x2000] ;  /* 0x00200000ceb0783b */ /* 0x000fe20000000200 */
[----:B------:R-:W-:Y:S03]  /*8080*/  HMMA.16816.F32.BF16 R140, R164, R142, RZ ;  /* 0x0000008ea48c723c */ /* 0x000fe600000418ff */
[----:B------:R-:W-:Y:S03]  /*8090*/  LDSM.16.M88.4 R236, [R190] ;  /* 0x00000000beec783b */ /* 0x000fe60000000200 */
        /* <DEDUP_REMOVED lines=8> */
[----:B---3--:R-:W-:Y:S06]  /*8120*/  HMMA.16816.F32.BF16 R4, R20, R24, R4 ;  /* 0x000000181404723c */ /* 0x008fec0000041804 */
[----:B----4-:R-:W-:Y:S06]  /*8130*/  HMMA.16816.F32.BF16 R168, R164, R156, RZ ;  /* 0x0000009ca4a8723c */ /* 0x010fec00000418ff */
[----:B------:R-:W-:Y:S01]  /*8140*/  HMMA.16816.F32.BF16 R16, R20, R26, R16 ;  /* 0x0000001a1410723c */ /* 0x000fe20000041810 */
[----:B------:R-:W-:Y:S05]  /*8150*/  LDSM.16.M88.4 R24, [R191] ;  /* 0x00000000bf18783b */ /* 0x000fea0000000200 */
[----:B------:R-:W-:Y:S01]  /*8160*/  HMMA.16816.F32.BF16 R164, R164, R158, RZ ;  /* 0x0000009ea4a4723c */ /* 0x000fe200000418ff */
[----:B------:R-:W-:Y:S05]  /*8170*/  LDSM.16.M88.4 R156, [R192+0x800] ;  /* 0x00080000c09c783b */ /* 0x000fea0000000200 */
[C---:B------:R-:W-:Y:S06]  /*8180*/  HMMA.16816.F32.BF16 R28, R12.reuse, R148, R28 ;  /* 0x000000940c1c723c */ /* 0x040fec000004181c */
[C---:B------:R-:W-:Y:S01]  /*8190*/  HMMA.16816.F32.BF16 R140, R12.reuse, R150, R140 ;  /* 0x000000960c8c723c */ /* 0x040fe2000004188c */
[----:B------:R-:W3:Y:S05]  /*81a0*/  LDSM.16.M88.4 R148, [R205+0x8000] ;  /* 0x00800000cd94783b */ /* 0x000eea0000000200 */
[C---:B------:R-:W-:Y:S06]  /*81b0*/  HMMA.16816.F32.BF16 R152, R12.reuse, R32, R152 ;  /* 0x000000200c98723c */ /* 0x040fec0000041898 */
[----:B------:R-:W-:Y:S01]  /*81c0*/  HMMA.16816.F32.BF16 R172, R12, R34, R172 ;  /* 0x000000220cac723c */ /* 0x000fe200000418ac */
[----:B------:R-:W4:Y:S05]  /*81d0*/  LDSM.16.M88.4 R32, [R199+0x7800] ;  /* 0x00780000c720783b */ /* 0x000f2a0000000200 */
[C---:B-1----:R-:W-:Y:S06]  /*81e0*/  HMMA.16816.F32.BF16 R4, R136.reuse, R180, R4 ;  /* 0x000000b48804723c */ /* 0x042fec0000041804 */
[----:B------:R-:W-:Y:S01]  /*81f0*/  HMMA.16816.F32.BF16 R16, R136, R182, R16 ;  /* 0x000000b68810723c */ /* 0x000fe20000041810 */
[----:B------:R-:W-:Y:S05]  /*8200*/  LDSM.16.M88.4 R180, [R202+0x2000] ;  /* 0x00200000cab4783b */ /* 0x000fea0000000200 */
[C---:B------:R-:W-:Y:S06]  /*8210*/  HMMA.16816.F32.BF16 R168, R12.reuse, R144, R168 ;  /* 0x000000900ca8723c */ /* 0x040fec00000418a8 */
[----:B------:R-:W-:Y:S01]  /*8220*/  HMMA.16816.F32.BF16 R164, R12, R146, R164 ;  /* 0x000000920ca4723c */ /* 0x000fe200000418a4 */
[----:B------:R-:W-:Y:S04]  /*8230*/  LDSM.16.M88.4 R12, [R192+0x1000] ;  /* 0x00100000c00c783b */ /* 0x000fe80000000200 */
[----:B------:R-:W-:Y:S01]  /*8240*/  LDSM.16.M88.4 R144, [R192+0x1800] ;  /* 0x00180000c090783b */ /* 0x000fe20000000200 */
[C---:B--2---:R-:W-:Y:S06]  /*8250*/  HMMA.16816.F32.BF16 R28, R20.reuse, R8, R28 ;  /* 0x00000008141c723c */ /* 0x044fec000004181c */
[----:B------:R-:W-:Y:S01]  /*8260*/  HMMA.16816.F32.BF16 R140, R20, R10, R140 ;  /* 0x0000000a148c723c */ /* 0x000fe2000004188c */
[----:B------:R-:W1:Y:S05]  /*8270*/  LDSM.16.M88.4 R8, [R204+0x2000] ;  /* 0x00200000cc08783b */ /* 0x000e6a0000000200 */
[----:B---3--:R-:W-:Y:S06]  /*8280*/  HMMA.16816.F32.BF16 R4, R176, R148, R4 ;  /* 0x00000094b004723c */ /* 0x008fec0000041804 */
[C---:B------:R-:W-:Y:S06]  /*8290*/  HMMA.16816.F32.BF16 R152, R20.reuse, R160, R152 ;  /* 0x000000a01498723c */ /* 0x040fec0000041898 */
[----:B------:R-:W-:Y:S01]  /*82a0*/  HMMA.16816.F32.BF16 R172, R20, R162, R172 ;  /* 0x000000a214ac723c */ /* 0x000fe200000418ac */
[----:B------:R-:W-:Y:S05]  /*82b0*/  LDSM.16.M88.4 R160, [R201+0x2000] ;  /* 0x00200000c9a0783b */ /* 0x000fea0000000200 */
[----:B------:R-:W-:Y:S01]  /*82c0*/  HMMA.16816.F32.BF16 R16, R176, R150, R16 ;  /* 0x00000096b010723c */ /* 0x000fe20000041810 */
[----:B------:R-:W-:Y:S05]  /*82d0*/  LDSM.16.M88.4 R148, [R206+0x4000] ;  /* 0x00400000ce94783b */ /* 0x000fea0000000200 */
[C---:B----4-:R-:W-:Y:S06]  /*82e0*/  HMMA.16816.F32.BF16 R168, R20.reuse, R32, R168 ;  /* 0x0000002014a8723c */ /* 0x050fec00000418a8 */
[----:B------:R-:W-:Y:S01]  /*82f0*/  HMMA.16816.F32.BF16 R164, R20, R34, R164 ;  /* 0x0000002214a4723c */ /* 0x000fe200000418a4 */
[----:B------:R-:W2:Y:S04]  /*8300*/  LDSM.16.M88.4 R32, [R205+0x8800] ;  /* 0x00880000cd20783b */ /* 0x000ea80000000200 */
[----:B------:R-:W3:Y:S01]  /*8310*/  LDSM.16.M88.4 R20, [R199+0x8000] ;  /* 0x00800000c714783b */ /* 0x000ee20000000200 */
[C---:B------:R-:W-:Y:S06]  /*8320*/  HMMA.16816.F32.BF16 R28, R136.reuse, R156, R28 ;  /* 0x0000009c881c723c */ /* 0x040fec000004181c */
[----:B------:R-:W-:Y:S01]  /*8330*/  HMMA.16816.F32.BF16 R140, R136, R158, R140 ;  /* 0x0000009e888c723c */ /* 0x000fe2000004188c */
[----:B------:R-:W-:Y:S05]  /*8340*/  LDSM.16.M88.4 R156, [R199+0x8800] ;  /* 0x00880000c79c783b */ /* 0x000fea0000000200 */
[----:B-1----:R-:W-:Y:S06]  /*8350*/  HMMA.16816.F32.BF16 R4, R8, R24, R4 ;  /* 0x000000180804723c */ /* 0x002fec0000041804 */
[C---:B------:R-:W-:Y:S06]  /*8360*/  HMMA.16816.F32.BF16 R152, R136.reuse, R12, R152 ;  /* 0x0000000c8898723c */ /* 0x040fec0000041898 */
[----:B------:R-:W-:Y:S01]  /*8370*/  HMMA.16816.F32.BF16 R172, R136, R14, R172 ;  /* 0x0000000e88ac723c */ /* 0x000fe200000418ac */
[----:B------:R-:W1:Y:S05]  /*8380*/  LDSM.16.M88.4 R12, [R205+0x9000] ;  /* 0x00900000cd0c783b */ /* 0x000e6a0000000200 */
[----:B------:R-:W-:Y:S01]  /*8390*/  HMMA.16816.F32.BF16 R16, R8, R26, R16 ;  /* 0x0000001a0810723c */ /* 0x000fe20000041810 */
[----:B------:R-:W4:Y:S05]  /*83a0*/  LDSM.16.M88.4 R24, [R189] ;  /* 0x00000000bd18783b */ /* 0x000f2a0000000200 */
[----:B--2---:R-:W-:Y:S06]  /*83b0*/  HMMA.16816.F32.BF16 R28, R176, R32, R28 ;  /* 0x00000020b01c723c */ /* 0x004fec000004181c */
[----:B---3--:R-:W-:Y:S06]  /*83c0*/  HMMA.16816.F32.BF16 R4, R180, R20, R4 ;  /* 0x00000014b404723c */ /* 0x008fec0000041804 */
[----:B------:R-:W-:Y:S01]  /*83d0*/  HMMA.16816.F32.BF16 R140, R176, R34, R140 ;  /* 0x00000022b08c723c */ /* 0x000fe2000004188c */
[----:B------:R-:W2:Y:S05]  /*83e0*/  LDSM.16.M88.4 R32, [R205+0xa000] ;  /* 0x00a00000cd20783b */ /* 0x000eaa0000000200 */
[----:B------:R-:W-:Y:S01]  /*83f0*/  HMMA.16816.F32.BF16 R16, R180, R22, R16 ;  /* 0x00000016b410723c */ /* 0x000fe20000041810 */
[----:B------:R-:W-:Y:S05]  /*8400*/  LDSM.16.M88.4 R20, [R187] ;  /* 0x00000000bb14783b */ /* 0x000fea0000000200 */
[----:B------:R-:W-:Y:S06]  /*8410*/  HMMA.16816.F32.BF16 R28, R8, R236, R28 ;  /* 0x000000ec081c723c */ /* 0x000fec000004181c */
[----:B-1----:R-:W-:Y:S06]  /*8420*/  HMMA.16816.F32.BF16 R152, R176, R12, R152 ;  /* 0x0000000cb098723c */ /* 0x002fec0000041898 */
[----:B------:R-:W-:Y:S06]  /*8430*/  HMMA.16816.F32.BF16 R4, R160, R228, R4 ;  /* 0x000000e4a004723c */ /* 0x000fec0000041804 */
[----:B------:R-:W-:Y:S01]  /*8440*/  HMMA.16816.F32.BF16 R140, R8, R238, R140 ;  /* 0x000000ee088c723c */ /* 0x000fe2000004188c */
[----:B------:R-:W1:Y:S05]  /*8450*/  LDSM.16.M88.4 R236, [R199+0x9000] ;  /* 0x00900000c7ec783b */ /* 0x000e6a0000000200 */
[----:B------:R-:W-:Y:S01]  /*8460*/  HMMA.16816.F32.BF16 R16, R160, R230, R16 ;  /* 0x000000e6a010723c */ /* 0x000fe20000041810 */
[----:B------:R-:W-:Y:S05]  /*8470*/  LDSM.16.M88.4 R228, [R199+0xa000] ;  /* 0x00a00000c7e4783b */ /* 0x000fea0000000200 */
[C---:B------:R-:W-:Y:S06]  /*8480*/  HMMA.16816.F32.BF16 R168, R136.reuse, R144, R168 ;  /* 0x0000009088a8723c */ /* 0x040fec00000418a8 */
[----:B------:R-:W-:Y:S01]  /*8490*/  HMMA.16816.F32.BF16 R164, R136, R146, R164 ;  /* 0x0000009288a4723c */ /* 0x000fe200000418a4 */
[----:B------:R-:W3:Y:S04]  /*84a0*/  LDSM.16.M88.4 R144, [R192+0x2800] ;  /* 0x00280000c090783b */ /* 0x000ee80000000200 */
[----:B------:R-:W5:Y:S01]  /*84b0*/  LDSM.16.M88.4 R136, [R204+0x4000] ;  /* 0x00400000cc88783b */ /* 0x000f620000000200 */
[----:B------:R-:W-:Y:S03]  /*84c0*/  HMMA.16816.F32.BF16 R172, R176, R14, R172 ;  /* 0x0000000eb0ac723c */ /* 0x000fe600000418ac */
[----:B------:R-:W5:Y:S03]  /*84d0*/  LDSM.16.M88.4 R12, [R188] ;  /* 0x00000000bc0c783b */ /* 0x000f660000000200 */
[----:B----4-:R-:W-:Y:S06]  /*84e0*/  HMMA.16816.F32.BF16 R152, R8, R24, R152 ;  /* 0x000000180898723c */ /* 0x010fec0000041898 */
[----:B------:R-:W-:Y:S06]  /*84f0*/  HMMA.16816.F32.BF16 R28, R180, R156, R28 ;  /* 0x0000009cb41c723c */ /* 0x000fec000004181c */
[----:B--2---:R-:W-:Y:S06]  /*8500*/  HMMA.16816.F32.BF16 R4, R148, R32, R4 ;  /* 0x000000209404723c */ /* 0x004fec0000041804 */
[----:B------:R-:W-:Y:S01]  /*8510*/  HMMA.16816.F32.BF16 R140, R180, R158, R140 ;  /* 0x0000009eb48c723c */ /* 0x000fe2000004188c */
[----:B------:R-:W2:Y:S05]  /*8520*/  LDSM.16.M88.4 R156, [R192+0x3000] ;  /* 0x00300000c09c783b */ /* 0x000eaa0000000200 */
[----:B------:R-:W-:Y:S01]  /*8530*/  HMMA.16816.F32.BF16 R16, R148, R34, R16 ;  /* 0x000000229410723c */ /* 0x000fe20000041810 */
[----:B------:R-:W-:Y:S05]  /*8540*/  LDSM.16.M88.4 R32, [R186] ;  /* 0x00000000ba20783b */ /* 0x000fea0000000200 */
[C---:B------:R-:W-:Y:S06]  /*8550*/  HMMA.16816.F32.BF16 R168, R176.reuse, R232, R168 ;  /* 0x000000e8b0a8723c */ /* 0x040fec00000418a8 */
[----:B------:R-:W-:Y:S01]  /*8560*/  HMMA.16816.F32.BF16 R164, R176, R234, R164 ;  /* 0x000000eab0a4723c */ /* 0x000fe200000418a4 */
[----:B------:R-:W4:Y:S04]  /*8570*/  LDSM.16.M88.4 R232, [R205+0xa800] ;  /* 0x00a80000cde8783b */ /* 0x000f280000000200 */
[----:B------:R-:W-:Y:S01]  /*8580*/  LDSM.16.M88.4 R176, [R199+0x9800] ;  /* 0x00980000c7b0783b */ /* 0x000fe20000000200 */
[----:B------:R-:W-:Y:S03]  /*8590*/  HMMA.16816.F32.BF16 R172, R8, R26, R172 ;  /* 0x0000001a08ac723c */ /* 0x000fe600000418ac */
[----:B------:R-:W4:Y:S03]  /*85a0*/  LDSM.16.M88.4 R24, [R202+0x4000] ;  /* 0x00400000ca18783b */ /* 0x000f260000000200 */
[----:B-1----:R-:W-:Y:S06]  /*85b0*/  HMMA.16816.F32.BF16 R152, R180, R236, R152 ;  /* 0x000000ecb498723c */ /* 0x002fec0000041898 */
[----:B---3--:R-:W-:Y:S06]  /*85c0*/  HMMA.16816.F32.BF16 R28, R160, R144, R28 ;  /* 0x00000090a01c723c */ /* 0x008fec000004181c */
[----:B-----5:R-:W-:Y:S06]  /*85d0*/  HMMA.16816.F32.BF16 R4, R136, R20, R4 ;  /* 0x000000148804723c */ /* 0x020fec0000041804 */
[----:B------:R-:W-:Y:S01]  /*85e0*/  HMMA.16816.F32.BF16 R140, R160, R146, R140 ;  /* 0x00000092a08c723c */ /* 0x000fe2000004188c */
[----:B------:R-:W1:Y:S05]  /*85f0*/  LDSM.16.M88.4 R144, [R205+0xb000] ;  /* 0x00b00000cd90783b */ /* 0x000e6a0000000200 */
[----:B------:R-:W-:Y:S01]  /*8600*/  HMMA.16816.F32.BF16 R16, R136, R22, R16 ;  /* 0x000000168810723c */ /* 0x000fe20000041810 */
[----:B------:R-:W-:Y:S05]  /*8610*/  LDSM.16.M88.4 R20, [R199+0xa800] ;  /* 0x00a80000c714783b */ /* 0x000fea0000000200 */
[C---:B------:R-:W-:Y:S06]  /*8620*/  HMMA.16816.F32.BF16 R168, R8.reuse, R12, R168 ;  /* 0x0000000c08a8723c */ /* 0x040fec00000418a8 */
[----:B------:R-:W-:Y:S01]  /*8630*/  HMMA.16816.F32.BF16 R164, R8, R14, R164 ;  /* 0x0000000e08a4723c */ /* 0x000fe200000418a4 */
[----:B------:R-:W-:Y:S04]  /*8640*/  LDSM.16.M88.4 R12, [R201+0x4000] ;  /* 0x00400000c90c783b */ /* 0x000fe80000000200 */
[----:B------:R-:W3:Y:S01]  /*8650*/  LDSM.16.M88.4 R8, [R192+0x4000] ;  /* 0x00400000c008783b */ /* 0x000ee20000000200 */
[----:B--2---:R-:W-:Y:S06]  /*8660*/  HMMA.16816.F32.BF16 R152, R160, R156, R152 ;  /* 0x0000009ca098723c */ /* 0x004fec0000041898 */
[----:B----4-:R-:W-:Y:S06]  /*8670*/  HMMA.16816.F32.BF16 R28, R148, R232, R28 ;  /* 0x000000e8941c723c */ /* 0x010fec000004181c */
[----:B------:R-:W-:Y:S06]  /*8680*/  HMMA.16816.F32.BF16 R4, R24, R228, R4 ;  /* 0x000000e41804723c */ /* 0x000fec0000041804 */
[----:B------:R-:W-:Y:S06]  /*8690*/  HMMA.16816.F32.BF16 R140, R148, R234, R140 ;  /* 0x000000ea948c723c */ /* 0x000fec000004188c */
[----:B------:R-:W-:Y:S01]  /*86a0*/  HMMA.16816.F32.BF16 R16, R24, R230, R16 ;  /* 0x000000e61810723c */ /* 0x000fe20000041810 */
[----:B------:R-:W2:Y:S05]  /*86b0*/  LDSM.16.M88.4 R228, [R185] ;  /* 0x00000000b9e4783b */ /* 0x000eaa0000000200 */
[----:B------:R-:W-:Y:S06]  /*86c0*/  HMMA.16816.F32.BF16 R172, R180, R238, R172 ;  /* 0x000000eeb4ac723c */ /* 0x000fec00000418ac */
[----:B-1----:R-:W-:Y:S06]  /*86d0*/  HMMA.16816.F32.BF16 R152, R148, R144, R152 ;  /* 0x000000909498723c */ /* 0x002fec0000041898 */
[----:B------:R-:W-:Y:S06]  /*86e0*/  HMMA.16816.F32.BF16 R28, R136, R32, R28 ;  /* 0x00000020881c723c */ /* 0x000fec000004181c */
[----:B---3--:R-:W-:Y:S06]  /*86f0*/  HMMA.16816.F32.BF16 R4, R12, R8, R4 ;  /* 0x000000080c04723c */ /* 0x008fec0000041804 */
[----:B------:R-:W-:Y:S01]  /*8700*/  HMMA.16816.F32.BF16 R140, R136, R34, R140 ;  /* 0x00000022888c723c */ /* 0x000fe2000004188c */
[----:B------:R-:W1:Y:S05]  /*8710*/  LDSM.16.M88.4 R32, [R192+0x3800] ;  /* 0x00380000c020783b */ /* 0x000e6a0000000200 */
[----:B------:R-:W-:Y:S06]  /*8720*/  HMMA.16816.F32.BF16 R168, R180, R176, R168 ;  /* 0x000000b0b4a8723c */ /* 0x000fec00000418a8 */
[----:B------:R-:W-:Y:S01]  /*8730*/  HMMA.16816.F32.BF16 R16, R12, R10, R16 ;  /* 0x0000000a0c10723c */ /* 0x000fe20000041810 */
[----:B------:R-:W3:Y:S05]  /*8740*/  LDSM.16.M88.4 R8, [R199+0xb000] ;  /* 0x00b00000c708783b */ /* 0x000eea0000000200 */
[----:B------:R-:W-:Y:S01]  /*8750*/  HMMA.16816.F32.BF16 R176, R180, R178, R164 ;  /* 0x000000b2b4b0723c */ /* 0x000fe200000418a4 */
[----:B------:R-:W4:Y:S01]  /*8760*/  LDSM.16.M88.4 R164, [R192+0x4800] ;  /* 0x00480000c0a4783b */ /* 0x000f220000000200 */
[----:B------:R-:W-:Y:S01]  /*8770*/  FMUL.FTZ R0, R4, UR10 ;  /* 0x0000000a04007c20 */ /* 0x000fe20008410000 */
[----:B------:R-:W-:Y:S01]  /*8780*/  FMUL.FTZ R144, R5, UR10 ;  /* 0x0000000a05907c20 */ /* 0x000fe20008410000 */
[----:B------:R-:W-:Y:S01]  /*8790*/  FMUL.FTZ R156, R6, UR10 ;  /* 0x0000000a069c7c20 */ /* 0x000fe20008410000 */
[----:B------:R-:W-:Y:S01]  /*87a0*/  FMUL.FTZ R145, R7, UR10 ;  /* 0x0000000a07917c20 */ /* 0x000fe20008410000 */
[----:B------:R-:W-:Y:S01]  /*87b0*/  HMMA.16816.F32.BF16 R172, R160, R158, R172 ;  /* 0x0000009ea0ac723c */ /* 0x000fe200000418ac */
[----:B------:R-:W5:Y:S01]  /*87c0*/  LDSM.16.M88.4 R4, [R205+0xb800] ;  /* 0x00b80000cd04783b */ /* 0x000f620000000200 */
[----:B------:R-:W-:Y:S04]  /*87d0*/  MUFU.TANH R0, R0 ;  /* 0x0000000000007308 */ /* 0x000fe80000002400 */
[----:B--2---:R-:W-:Y:S04]  /*87e0*/  HMMA.16816.F32.BF16 R152, R136, R228, R152 ;  /* 0x000000e48898723c */ /* 0x004fe80000041898 */
[----:B------:R-:W2:Y:S02]  /*87f0*/  MUFU.TANH R144, R144 ;  /* 0x0000009000907308 */ /* 0x000ea40000002400 */
[----:B------:R-:W-:Y:S01]  /*8800*/  HMMA.16816.F32.BF16 R28, R24, R20, R28 ;  /* 0x00000014181c723c */ /* 0x000fe2000004181c */
[----:B------:R-:W-:Y:S01]  /*8810*/  FMUL.FTZ R157, R16, UR10 ;  /* 0x0000000a109d7c20 */ /* 0x000fe20008410000 */
[----:B------:R-:W-:-:S04]  /*8820*/  IMAD.MOV.U32 R229, RZ, RZ, R243 ;  /* 0x000000ffffe57224 */ /* 0x000fc800078e00f3 */
[----:B------:R-:W-:Y:S01]  /*8830*/  HMMA.16816.F32.BF16 R140, R24, R22, R140 ;  /* 0x00000016188c723c */ /* 0x000fe2000004188c */
[----:B------:R-:W2:Y:S01]  /*8840*/  LDSM.16.M88.4 R20, [R192+0x5000] ;  /* 0x00500000c014783b */ /* 0x000ea20000000200 */
[----:B------:R-:W2:Y:S04]  /*8850*/  MUFU.TANH R145, R145 ;  /* 0x0000009100917308 */ /* 0x000ea80000002400 */
[C---:B-1----:R-:W-:Y:S04]  /*8860*/  HMMA.16816.F32.BF16 R168, R160.reuse, R32, R168 ;  /* 0x00000020a0a8723c */ /* 0x042fe800000418a8 */
[----:B------:R-:W1:Y:S02]  /*8870*/  MUFU.TANH R157, R157 ;  /* 0x0000009d009d7308 */ /* 0x000e640000002400 */
[----:B------:R-:W-:Y:S01]  /*8880*/  HMMA.16816.F32.BF16 R176, R160, R34, R176 ;  /* 0x00000022a0b0723c */ /* 0x000fe200000418b0 */
[----:B------:R-:W-:-:S05]  /*8890*/  FMUL.FTZ R32, R18, UR10 ;  /* 0x0000000a12207c20 */ /* 0x000fca0008410000 */
[----:B------:R-:W-:Y:S01]  /*88a0*/  HMMA.16816.F32.BF16 R172, R148, R146, R172 ;  /* 0x0000009294ac723c */ /* 0x000fe200000418ac */
[----:B------:R-:W1:Y:S05]  /*88b0*/  MUFU.TANH R32, R32 ;  /* 0x0000002000207308 */ /* 0x000e6a0000002400 */
[----:B---3--:R-:W-:Y:S01]  /*88c0*/  HMMA.16816.F32.BF16 R152, R24, R8, R152 ;  /* 0x000000081898723c */ /* 0x008fe20000041898 */
[----:B------:R-:W-:Y:S02]  /*88d0*/  FMUL.FTZ R146, R17, UR10 ;  /* 0x0000000a11927c20 */ /* 0x000fe40008410000 */
[----:B------:R-:W-:Y:S03]  /*88e0*/  MUFU.TANH R156, R156 ;  /* 0x0000009c009c7308 */ /* 0x000fe60000002400 */
[----:B----4-:R-:W-:Y:S01]  /*88f0*/  HMMA.16816.F32.BF16 R28, R12, R164, R28 ;  /* 0x000000a40c1c723c */ /* 0x010fe2000004181c */
[----:B------:R-:W-:-:S02]  /*8900*/  FMUL.FTZ R8, R19, UR10 ;  /* 0x0000000a13087c20 */ /* 0x000fc40008410000 */
[----:B------:R-:W3:Y:S02]  /*8910*/  LDSM.16.M88.4 R16, [R184] ;  /* 0x00000000b810783b */ /* 0x000ee40000000200 */
[----:B------:R-:W4:Y:S01]  /*8920*/  MUFU.TANH R146, R146 ;  /* 0x0000009200927308 */ /* 0x000f220000002400 */
[C---:B-----5:R-:W-:Y:S06]  /*8930*/  HMMA.16816.F32.BF16 R168, R148.reuse, R4, R168 ;  /* 0x0000000494a8723c */ /* 0x060fec00000418a8 */
[----:B------:R-:W-:Y:S01]  /*8940*/  HMMA.16816.F32.BF16 R176, R148, R6, R176 ;  /* 0x0000000694b0723c */ /* 0x000fe200000418b0 */
[----:B------:R-:W-:Y:S01]  /*8950*/  LDSM.16.M88.4 R4, [R192+0x5800] ;  /* 0x00580000c004783b */ /* 0x000fe20000000200 */
[----:B------:R-:W5:Y:S04]  /*8960*/  MUFU.TANH R8, R8 ;  /* 0x0000000800087308 */ /* 0x000f680000002400 */
[----:B------:R-:W-:Y:S06]  /*8970*/  HMMA.16816.F32.BF16 R172, R136, R230, R172 ;  /* 0x000000e688ac723c */ /* 0x000fec00000418ac */
[----:B------:R-:W-:Y:S01]  /*8980*/  FMUL.FTZ R9, R28, UR10 ;  /* 0x0000000a1c097c20 */ /* 0x000fe20008410000 */
[----:B------:R-:W-:Y:S01]  /*8990*/  FMUL.FTZ R33, R29, UR10 ;  /* 0x0000000a1d217c20 */ /* 0x000fe20008410000 */
[----:B------:R-:W-:Y:S01]  /*89a0*/  FMUL.FTZ R147, R30, UR10 ;  /* 0x0000000a1e937c20 */ /* 0x000fe20008410000 */
[----:B------:R-:W-:Y:S01]  /*89b0*/  FMUL.FTZ R180, R31, UR10 ;  /* 0x0000000a1fb47c20 */ /* 0x000fe20008410000 */
[----:B--2---:R-:W-:Y:S01]  /*89c0*/  HMMA.16816.F32.BF16 R152, R12, R20, R152 ;  /* 0x000000140c98723c */ /* 0x004fe20000041898 */
[----:B------:R-:W2:Y:S01]  /*89d0*/  LDSM.16.M88.4 R28, [R199+0xb800] ;  /* 0x00b80000c71c783b */ /* 0x000ea20000000200 */
[----:B------:R-:W5:Y:S01]  /*89e0*/  MUFU.TANH R9, R9 ;  /* 0x0000000900097308 */ /* 0x000f620000002400 */
[----:B------:R-:W-:-:S04]  /*89f0*/  DEPBAR.LE SB0, 0x0 ;  /* 0x000080000000791a */ /* 0x000fc80000000000 */
[----:B------:R-:W1:Y:S01]  /*8a00*/  S2R R21, SR_TID.X ;  /* 0x0000000000157919 */ /* 0x000e620000002100 */
[----:B------:R-:W-:Y:S02]  /*8a10*/  HMMA.16816.F32.BF16 R140, R12, R166, R140 ;  /* 0x000000a60c8c723c */ /* 0x000fe4000004188c */
[----:B------:R-:W5:Y:S04]  /*8a20*/  MUFU.TANH R147, R147 ;  /* 0x0000009300937308 */ /* 0x000f680000002400 */
[----:B------:R-:W-:Y:S04]  /*8a30*/  HMMA.16816.F32.BF16 R172, R24, R10, R172 ;  /* 0x0000000a18ac723c */ /* 0x000fe800000418ac */
[----:B------:R-:W5:Y:S02]  /*8a40*/  MUFU.TANH R33, R33 ;  /* 0x0000002100217308 */ /* 0x000f640000002400 */
[C---:B---3--:R-:W-:Y:S06]  /*8a50*/  HMMA.16816.F32.BF16 R168, R136.reuse, R16, R168 ;  /* 0x0000001088a8723c */ /* 0x048fec00000418a8 */
[----:B------:R-:W-:Y:S01]  /*8a60*/  HMMA.16816.F32.BF16 R176, R136, R18, R176 ;  /* 0x0000001288b0723c */ /* 0x000fe200000418b0 */
[----:B------:R-:W3:Y:S01]  /*8a70*/  MUFU.TANH R180, R180 ;  /* 0x000000b400b47308 */ /* 0x000ee20000002400 */
[----:B------:R-:W-:-:S04]  /*8a80*/  FMUL.FTZ R16, R152, UR10 ;  /* 0x0000000a98107c20 */ /* 0x000fc80008410000 */
[----:B------:R-:W-:Y:S01]  /*8a90*/  FMUL.FTZ R20, R140, UR10 ;  /* 0x0000000a8c147c20 */ /* 0x000fe20008410000 */
[----:B------:R-:W-:Y:S01]  /*8aa0*/  FMUL.FTZ R10, R141, UR10 ;  /* 0x0000000a8d0a7c20 */ /* 0x000fe20008410000 */
[----:B------:R-:W-:Y:S01]  /*8ab0*/  FMUL.FTZ R11, R142, UR10 ;  /* 0x0000000a8e0b7c20 */ /* 0x000fe20008410000 */
[----:B------:R-:W-:Y:S01]  /*8ac0*/  FMUL.FTZ R143, R143, UR10 ;  /* 0x0000000a8f8f7c20 */ /* 0x000fe20008410000 */
[----:B------:R-:W-:Y:S02]  /*8ad0*/  MUFU.TANH R16, R16 ;  /* 0x0000001000107308 */ /* 0x000fe40000002400 */
[----:B------:R-:W-:Y:S01]  /*8ae0*/  HMMA.16816.F32.BF16 R172, R12, R22, R172 ;  /* 0x000000160cac723c */ /* 0x000fe200000418ac */
[----:B-1----:R-:W-:-:S05]  /*8af0*/  IMAD.SHL.U32 R21, R21, 0x2, RZ ;  /* 0x0000000215157824 */ /* 0x002fca00078e00ff */
[----:B--2---:R-:W-:Y:S01]  /*8b00*/  HMMA.16816.F32.BF16 R168, R24, R28, R168 ;  /* 0x0000001c18a8723c */ /* 0x004fe200000418a8 */
[----:B------:R-:W1:Y:S01]  /*8b10*/  MUFU.TANH R20, R20 ;  /* 0x0000001400147308 */ /* 0x000e620000002400 */
[----:B------:R-:W-:-:S04]  /*8b20*/  FMUL.FTZ R22, R153, UR10 ;  /* 0x0000000a99167c20 */ /* 0x000fc80008410000 */
[----:B------:R-:W-:Y:S01]  /*8b30*/  HMMA.16816.F32.BF16 R176, R24, R30, R176 ;  /* 0x0000001e18b0723c */ /* 0x000fe200000418b0 */
[----:B------:R-:W-:Y:S01]  /*8b40*/  LOP3.LUT R28, R21, 0x6, RZ, 0xc0, !PT ;  /* 0x00000006151c7812 */ /* 0x000fe200078ec0ff */
[----:B------:R-:W-:Y:S01]  /*8b50*/  FMUL.FTZ R29, R154, UR10 ;  /* 0x0000000a9a1d7c20 */ /* 0x000fe20008410000 */
[----:B------:R-:W-:Y:S03]  /*8b60*/  MUFU.TANH R10, R10 ;  /* 0x0000000a000a7308 */ /* 0x000fe60000002400 */
[----:B------:R-:W-:Y:S02]  /*8b70*/  IMAD R19, R213, 0x40, R28 ;  /* 0x00000040d5137824 */ /* 0x000fe400078e021c */
[----:B------:R-:W-:Y:S02]  /*8b80*/  FMUL.FTZ R28, R155, UR10 ;  /* 0x0000000a9b1c7c20 */ /* 0x000fe40008410000 */
[C---:B------:R-:W-:Y:S01]  /*8b90*/  VIADD R17, R19.reuse, 0x1 ;  /* 0x0000000113117836 */ /* 0x040fe20000000000 */
[----:B------:R-:W2:Y:S01]  /*8ba0*/  MUFU.TANH R11, R11 ;  /* 0x0000000b000b7308 */ /* 0x000ea20000002400 */
[----:B------:R-:W-:-:S02]  /*8bb0*/  VIADD R18, R19, 0x8 ;  /* 0x0000000813127836 */ /* 0x000fc40000000000 */
[----:B------:R-:W-:Y:S01]  /*8bc0*/  FMUL.FTZ R142, R174, UR10 ;  /* 0x0000000aae8e7c20 */ /* 0x000fe20008410000 */
[----:B------:R-:W-:Y:S01]  /*8bd0*/  VIADD R23, R19, 0x9 ;  /* 0x0000000913177836 */ /* 0x000fe20000000000 */
[-C--:B------:R-:W-:Y:S01]  /*8be0*/  ISETP.GE.AND P2, PT, R17, R135.reuse, PT ;  /* 0x000000871100720c */ /* 0x080fe20003f46270 */
[----:B------:R-:W-:Y:S01]  /*8bf0*/  FMUL.FTZ R141, R173, UR10 ;  /* 0x0000000aad8d7c20 */ /* 0x000fe20008410000 */
[-C--:B------:R-:W-:Y:S01]  /*8c00*/  ISETP.GE.AND P1, PT, R17, R2.reuse, PT ;  /* 0x000000021100720c */ /* 0x080fe20003f26270 */
[C---:B------:R-:W-:Y:S01]  /*8c10*/  HMMA.16816.F32.BF16 R168, R12.reuse, R4, R168 ;  /* 0x000000040ca8723c */ /* 0x040fe200000418a8 */
[----:B------:R-:W-:Y:S01]  /*8c20*/  FSEL R17, R144, -INF , !P2 ;  /* 0xff80000090117808 */ /* 0x000fe20005000000 */
[----:B------:R5:W2:Y:S01]  /*8c30*/  MUFU.TANH R148, R143 ;  /* 0x0000008f00947308 */ /* 0x000aa20000002400 */
[CC--:B------:R-:W-:Y:S01]  /*8c40*/  ISETP.GE.AND P6, PT, R18.reuse, R135.reuse, PT ;  /* 0x000000871200720c */ /* 0x0c0fe20003fc6270 */
[----:B------:R-:W-:Y:S01]  /*8c50*/  FMUL.FTZ R140, R175, UR10 ;  /* 0x0000000aaf8c7c20 */ /* 0x000fe20008410000 */
[-C--:B------:R-:W-:Y:S01]  /*8c60*/  ISETP.GE.AND P2, PT, R18, R2.reuse, PT ;  /* 0x000000021200720c */ /* 0x080fe20003f46270 */
[----:B------:R-:W-:Y:S01]  /*8c70*/  HMMA.16816.F32.BF16 R176, R12, R6, R176 ;  /* 0x000000060cb0723c */ /* 0x000fe200000418b0 */
[----:B------:R-:W-:Y:S01]  /*8c80*/  FSEL R18, R145, -INF , !P1 ;  /* 0xff80000091127808 */ /* 0x000fe20004800000 */
[----:B------:R-:W-:Y:S01]  /*8c90*/  VIADD R4, R19, 0x10 ;  /* 0x0000001013047836 */ /* 0x000fe20000000000 */
[----:B------:R-:W-:Y:S01]  /*8ca0*/  ISETP.GE.AND P1, PT, R23, R135, PT ;  /* 0x000000871700720c */ /* 0x000fe20003f26270 */
[----:B------:R-:W2:Y:S01]  /*8cb0*/  MUFU.TANH R29, R29 ;  /* 0x0000001d001d7308 */ /* 0x000ea20000002400 */
[----:B------:R-:W-:Y:S01]  /*8cc0*/  FSEL R21, R157, -INF , !P6 ;  /* 0xff8000009d157808 */ /* 0x000fe20007000000 */
[----:B------:R-:W-:Y:S01]  /*8cd0*/  VIADD R5, R19, 0x19 ;  /* 0x0000001913057836 */ /* 0x000fe20000000000 */
[----:B------:R-:W-:Y:S01]  /*8ce0*/  ISETP.GE.AND P6, PT, R23, R2, PT ;  /* 0x000000021700720c */ /* 0x000fe20003fc6270 */
[----:B------:R-:W-:Y:S01]  /*8cf0*/  VIADD R6, R19, 0x20 ;  /* 0x0000002013067836 */ /* 0x000fe20000000000 */
[----:B------:R-:W-:-:S02]  /*8d00*/  FSEL R32, R32, -INF , !P2 ;  /* 0xff80000020207808 */ /* 0x000fc40005000000 */
[----:B----4-:R-:W-:Y:S01]  /*8d10*/  FSEL R23, R146, -INF , !P1 ;  /* 0xff80000092177808 */ /* 0x010fe20004800000 */
[----:B------:R-:W4:Y:S01]  /*8d20*/  MUFU.TANH R28, R28 ;  /* 0x0000001c001c7308 */ /* 0x000f220000002400 */
[-C--:B------:R-:W-:Y:S01]  /*8d30*/  ISETP.GE.AND P2, PT, R4, R135.reuse, PT ;  /* 0x000000870400720c */ /* 0x080fe20003f46270 */
[----:B-----5:R-:W-:Y:S01]  /*8d40*/  FMUL.FTZ R143, R172, UR10 ;  /* 0x0000000aac8f7c20 */ /* 0x020fe20008410000 */
[-C--:B------:R-:W-:Y:S01]  /*8d50*/  ISETP.GE.AND P1, PT, R4, R2.reuse, PT ;  /* 0x000000020400720c */ /* 0x080fe20003f26270 */
[----:B------:R-:W-:Y:S01]  /*8d60*/  VIADD R4, R19, 0x11 ;  /* 0x0000001113047836 */ /* 0x000fe20000000000 */
[----:B------:R-:W-:Y:S01]  /*8d70*/  FSEL R24, R8, -INF , !P6 ;  /* 0xff80000008187808 */ /* 0x000fe20007000000 */
[----:B------:R-:W-:Y:S01]  /*8d80*/  FMUL.FTZ R166, R170, UR10 ;  /* 0x0000000aaaa67c20 */ /* 0x000fe20008410000 */
[----:B------:R-:W-:Y:S01]  /*8d90*/  FSEL R151, R9, -INF , !P2 ;  /* 0xff80000009977808 */ /* 0x000fe20005000000 */
[----:B------:R-:W5:Y:S01]  /*8da0*/  MUFU.TANH R143, R143 ;  /* 0x0000008f008f7308 */ /* 0x000f620000002400 */
[-C--:B------:R-:W-:Y:S01]  /*8db0*/  ISETP.GE.AND P6, PT, R4, R135.reuse, PT ;  /* 0x000000870400720c */ /* 0x080fe20003fc6270 */
[----:B------:R-:W-:Y:S01]  /*8dc0*/  FMUL.FTZ R168, R168, UR10 ;  /* 0x0000000aa8a87c20 */ /* 0x000fe20008410000 */
        /* <DEDUP_REMOVED lines=8> */
[----:B---3--:R-:W-:Y:S01]  /*8e50*/  FSEL R180, R180, -INF , !P2 ;  /* 0xff800000b4b47808 */ /* 0x008fe20005000000 */
[----:B------:R-:W-:Y:S01]  /*8e60*/  FMUL.FTZ R169, R169, UR10 ;  /* 0x0000000aa9a97c20 */ /* 0x000fe20008410000 */
[-C--:B------:R-:W-:Y:S01]  /*8e70*/  ISETP.GE.AND P6, PT, R4, R2.reuse, PT ;  /* 0x000000020400720c */ /* 0x080fe20003fc6270 */
[----:B------:R-:W-:Y:S01]  /*8e80*/  FMUL.FTZ R164, R171, UR10 ;  /* 0x0000000aaba47c20 */ /* 0x000fe20008410000 */
[CC--:B------:R-:W-:Y:S01]  /*8e90*/  ISETP.GE.AND P2, PT, R5.reuse, R135.reuse, PT ;  /* 0x000000870500720c */ /* 0x0c0fe20003f46270 */
[----:B------:R-:W3:Y:S01]  /*8ea0*/  MUFU.TANH R141, R141 ;  /* 0x0000008d008d7308 */ /* 0x000ee20000002400 */
[----:B-1----:R-:W-:Y:S01]  /*8eb0*/  FSEL R137, R20, -INF , !P1 ;  /* 0xff80000014897808 */ /* 0x002fe20004800000 */
[----:B------:R-:W-:Y:S01]  /*8ec0*/  FMUL.FTZ R162, R178, UR10 ;  /* 0x0000000ab2a27c20 */ /* 0x000fe20008410000 */
[----:B------:R-:W-:Y:S01]  /*8ed0*/  ISETP.GE.AND P1, PT, R5, R2, PT ;  /* 0x000000020500720c */ /* 0x000fe20003f26270 */
[----:B------:R-:W-:Y:S01]  /*8ee0*/  VIADD R5, R19, 0x21 ;  /* 0x0000002113057836 */ /* 0x000fe20000000000 */
[----:B--2---:R-:W-:Y:S01]  /*8ef0*/  FSEL R150, R11, -INF , !P6 ;  /* 0xff8000000b967808 */ /* 0x004fe20007000000 */
[----:B------:R-:W-:Y:S01]  /*8f00*/  FMUL.FTZ R161, R179, UR10 ;  /* 0x0000000ab3a17c20 */ /* 0x000fe20008410000 */
[----:B------:R-:W-:Y:S01]  /*8f10*/  FSEL R149, R10, -INF , !P2 ;  /* 0xff8000000a957808 */ /* 0x000fe20005000000 */
[----:B------:R-:W1:Y:S01]  /*8f20*/  MUFU.TANH R142, R142 ;  /* 0x0000008e008e7308 */ /* 0x000e620000002400 */
[----:B------:R-:W-:-:S02]  /*8f30*/  ISETP.GE.AND P6, PT, R6, R135, PT ;  /* 0x000000870600720c */ /* 0x000fc40003fc6270 */
[-C--:B------:R-:W-:Y:S01]  /*8f40*/  ISETP.GE.AND P2, PT, R6, R2.reuse, PT ;  /* 0x000000020600720c */ /* 0x080fe20003f46270 */
[----:B------:R-:W-:Y:S01]  /*8f50*/  VIADD R6, R19, 0x28 ;  /* 0x0000002813067836 */ /* 0x000fe20000000000 */
[----:B------:R-:W-:Y:S02]  /*8f60*/  FSEL R148, R148, -INF , !P1 ;  /* 0xff80000094947808 */ /* 0x000fe40004800000 */
[----:B------:R-:W-:Y:S01]  /*8f70*/  FSEL R147, R16, -INF , !P6 ;  /* 0xff80000010937808 */ /* 0x000fe20007000000 */
[----:B------:R-:W2:Y:S01]  /*8f80*/  MUFU.TANH R4, R168 ;  /* 0x000000a800047308 */ /* 0x000ea20000002400 */
[C---:B------:R-:W-:Y:S02]  /*8f90*/  ISETP.GE.AND P1, PT, R5.reuse, R135, PT ;  /* 0x000000870500720c */ /* 0x040fe40003f26270 */
[----:B------:R-:W-:Y:S01]  /*8fa0*/  ISETP.GE.AND P6, PT, R5, R2, PT ;  /* 0x000000020500720c */ /* 0x000fe20003fc6270 */
[----:B------:R-:W-:Y:S01]  /*8fb0*/  VIADD R5, R19, 0x29 ;  /* 0x0000002913057836 */ /* 0x000fe20000000000 */
[----:B------:R-:W-:-:S02]  /*8fc0*/  FSEL R146, R29, -INF , !P2 ;  /* 0xff8000001d927808 */ /* 0x000fc40005000000 */
[-C--:B------:R-:W-:Y:S01]  /*8fd0*/  ISETP.GE.AND P2, PT, R6, R135.reuse, PT ;  /* 0x000000870600720c */ /* 0x080fe20003f46270 */
[----:B------:R-:W2:Y:S01]  /*8fe0*/  MUFU.TANH R166, R166 ;  /* 0x000000a600a67308 */ /* 0x000ea20000002400 */
[----:B----4-:R-:W-:Y:S02]  /*8ff0*/  FSEL R144, R28, -INF , !P6 ;  /* 0xff8000001c907808 */ /* 0x010fe40007000000 */
[----:B-----5:R-:W-:Y:S02]  /*9000*/  FSEL R143, R143, -INF , !P2 ;  /* 0xff8000008f8f7808 */ /* 0x020fe40005000000 */
[----:B------:R-:W-:Y:S02]  /*9010*/  FSEL R145, R22, -INF , !P1 ;  /* 0xff80000016917808 */ /* 0x000fe40004800000 */
[C---:B------:R-:W-:Y:S01]  /*9020*/  ISETP.GE.AND P6, PT, R5.reuse, R135, PT ;  /* 0x000000870500720c */ /* 0x040fe20003fc6270 */
[----:B------:R-:W4:Y:S01]  /*9030*/  MUFU.TANH R167, R167 ;  /* 0x000000a700a77308 */ /* 0x000f220000002400 */
[-C--:B------:R-:W-:Y:S01]  /*9040*/  ISETP.GE.AND P2, PT, R5, R2.reuse, PT ;  /* 0x000000020500720c */ /* 0x080fe20003f46270 */
[C---:B------:R-:W-:Y:S01]  /*9050*/  VIADD R5, R19.reuse, 0x30 ;  /* 0x0000003013057836 */ /* 0x040fe20000000000 */
[----:B------:R-:W-:Y:S01]  /*9060*/  ISETP.GE.AND P1, PT, R6, R2, PT ;  /* 0x000000020600720c */ /* 0x000fe20003f26270 */
[----:B------:R-:W-:Y:S01]  /*9070*/  VIADD R6, R19, 0x31 ;  /* 0x0000003113067836 */ /* 0x000fe20000000000 */
[----:B---3--:R-:W-:-:S02]  /*9080*/  FSEL R141, R141, -INF , !P6 ;  /* 0xff8000008d8d7808 */ /* 0x008fc40007000000 */
[----:B-1----:R-:W-:Y:S01]  /*9090*/  FSEL R142, R142, -INF , !P1 ;  /* 0xff8000008e8e7808 */ /* 0x002fe20004800000 */
[----:B------:R-:W1:Y:S01]  /*90a0*/  MUFU.TANH R165, R165 ;  /* 0x000000a500a57308 */ /* 0x000e620000002400 */
[----:B------:R-:W-:Y:S01]  /*90b0*/  BAR.SYNC.DEFER_BLOCKING 0x0 ;  /* 0x0000000000007b1d */ /* 0x000fe20000010000 */
[C---:B------:R-:W-:Y:S02]  /*90c0*/  ISETP.GE.AND P1, PT, R5.reuse, R135, PT ;  /* 0x000000870500720c */ /* 0x040fe40003f26270 */
[----:B------:R-:W-:Y:S01]  /*90d0*/  ISETP.GE.AND P6, PT, R5, R2, PT ;  /* 0x000000020500720c */ /* 0x000fe20003fc6270 */
[C---:B------:R-:W-:Y:S01]  /*90e0*/  VIADD R5, R19.reuse, 0x38 ;  /* 0x0000003813057836 */ /* 0x040fe20000000000 */
[----:B--2---:R-:W-:Y:S01]  /*90f0*/  FSEL R171, R4, -INF , !P1 ;  /* 0xff80000004ab7808 */ /* 0x004fe20004800000 */
[----:B------:R-:W-:Y:S01]  /*9100*/  VIADD R4, R19, 0x39 ;  /* 0x0000003913047836 */ /* 0x000fe20000000000 */
[----:B------:R-:W2:Y:S01]  /*9110*/  MUFU.TANH R140, R140 ;  /* 0x0000008c008c7308 */ /* 0x000ea20000002400 */
[----:B------:R-:W-:-:S02]  /*9120*/  FSEL R166, R166, -INF , !P6 ;  /* 0xff800000a6a67808 */ /* 0x000fc40007000000 */
[-C--:B------:R-:W-:Y:S02]  /*9130*/  ISETP.GE.AND P6, PT, R5, R135.reuse, PT ;  /* 0x000000870500720c */ /* 0x080fe40003fc6270 */
[----:B------:R-:W-:Y:S02]  /*9140*/  ISETP.GE.AND P1, PT, R6, R2, PT ;  /* 0x000000020600720c */ /* 0x000fe40003f26270 */
[----:B----4-:R-:W-:Y:S01]  /*9150*/  FSEL R167, R167, -INF , !P6 ;  /* 0xff800000a7a77808 */ /* 0x010fe20007000000 */
[----:B------:R-:W3:Y:S01]  /*9160*/  MUFU.TANH R169, R169 ;  /* 0x000000a900a97308 */ /* 0x000ee20000002400 */
[----:B------:R-:W-:-:S04]  /*9170*/  ISETP.GE.AND P6, PT, R4, R135, PT ;  /* 0x000000870400720c */ /* 0x000fc80003fc6270 */
[----:B-1----:R-:W-:Y:S02]  /*9180*/  FSEL R165, R165, -INF , !P6 ;  /* 0xff800000a5a57808 */ /* 0x002fe40007000000 */
[----:B------:R-:W-:Y:S01]  /*9190*/  ISETP.GT.AND P6, PT, R213, R208, PT ;  /* 0x000000d0d500720c */ /* 0x000fe20003fc4270 */
[----:B------:R-:W1:Y:S01]  /*91a0*/  MUFU.TANH R164, R164 ;  /* 0x000000a400a47308 */ /* 0x000e620000002400 */
[----:B--2---:R-:W-:Y:S02]  /*91b0*/  FSEL R140, R140, -INF , !P2 ;  /* 0xff8000008c8c7808 */ /* 0x004fe40005000000 */
[----:B------:R-:W-:-:S05]  /*91c0*/  ISETP.GE.AND P2, PT, R6, R135, PT ;  /* 0x000000870600720c */ /* 0x000fca0003f46270 */
[----:B------:R-:W2:Y:S01]  /*91d0*/  MUFU.TANH R162, R162 ;  /* 0x000000a200a27308 */ /* 0x000ea20000002400 */
[----:B---3--:R-:W-:Y:S02]  /*91e0*/  FSEL R169, R169, -INF , !P2 ;  /* 0xff800000a9a97808 */ /* 0x008fe40005000000 */
[----:B------:R-:W-:-:S05]  /*91f0*/  ISETP.GE.AND P2, PT, R5, R2, PT ;  /* 0x000000020500720c */ /* 0x000fca0003f46270 */
[----:B------:R-:W3:Y:S01]  /*9200*/  MUFU.TANH R161, R161 ;  /* 0x000000a100a17308 */ /* 0x000ee20000002400 */
[----:B-1----:R-:W-:Y:S02]  /*9210*/  FSEL R164, R164, -INF , !P1 ;  /* 0xff800000a4a47808 */ /* 0x002fe40004800000 */
[----:B------:R-:W-:-:S04]  /*9220*/  ISETP.GE.AND P1, PT, R19, R135, PT ;  /* 0x000000871300720c */ /* 0x000fc80003f26270 */
[----:B------:R-:W-:Y:S02]  /*9230*/  FSEL R7, R0, -INF , !P1 ;  /* 0xff80000000077808 */ /* 0x000fe40004800000 */
[----:B--2---:R-:W-:Y:S02]  /*9240*/  FSEL R162, R162, -INF , !P2 ;  /* 0xff800000a2a27808 */ /* 0x004fe40005000000 */
[-C--:B------:R-:W-:Y:S02]  /*9250*/  ISETP.GE.AND P2, PT, R19, R2.reuse, PT ;  /* 0x000000021300720c */ /* 0x080fe40003f46270 */
[----:B------:R-:W-:Y:S02]  /*9260*/  ISETP.GE.AND P1, PT, R4, R2, PT ;  /* 0x000000020400720c */ /* 0x000fe40003f26270 */
[----:B------:R-:W-:Y:S02]  /*9270*/  FSEL R0, R156, -INF , !P2 ;  /* 0xff8000009c007808 */ /* 0x000fe40005000000 */
[----:B---3--:R-:W-:Y:S01]  /*9280*/  FSEL R161, R161, -INF , !P1 ;  /* 0xff800000a1a17808 */ /* 0x008fe20004800000 */
[----:B------:R-:W-:Y:S08]  /*9290*/  @!P6 BRA `(.L_x_1543) ;  /* 0x0000000800bce947 */ /* 0x000ff00003800000 */
[----:B------:R-:W-:Y:S05]  /*92a0*/  @!P0 BRA `(.L_x_1544) ;  /* 0x0000000000f08947 */ /* 0x000fea0003800000 */
[----:B------:R-:W1:Y:S01]  /*92b0*/  LDC R2, c[0x0][0x380] ;  /* 0x0000e000ff027b82 */ /* 0x000e620000000800 */
[----:B------:R-:W-:Y:S01]  /*92c0*/  IMAD.MOV.U32 R10, RZ, RZ, RZ ;  /* 0x000000ffff0a7224 */ /* 0x000fe200078e00ff */
[----:B------:R-:W-:-:S04]  /*92d0*/  SHF.L.U32 R9, R213, 0x6, RZ ;  /* 0x00000006d5097819 */ /* 0x000fc800000006ff */
[----:B------:R-:W-:Y:S02]  /*92e0*/  IABS R8, R9 ;  /* 0x0000000900087213 */ /* 0x000fe40000000000 */
[C---:B------:R-:W-:Y:S02]  /*92f0*/  IADD3 R13, R9.reuse, -0x40, RZ ;  /* 0xffffffc0090d7810 */ /* 0x040fe40007ffe0ff */
[-C--:B-1----:R-:W-:Y:S02]  /*9300*/  IABS R6, R2.reuse ;  /* 0x0000000200067213 */ /* 0x082fe40000000000 */
[----:B------:R-:W-:Y:S02]  /*9310*/  LOP3.LUT R9, R9, R2, RZ, 0x3c, !PT ;  /* 0x0000000209097212 */ /* 0x000fe400078e3cff */
[----:B------:R-:W1:Y:S08]  /*9320*/  I2F.RP R4, R6 ;  /* 0x0000000600047306 */ /* 0x000e700000209400 */
[----:B-1----:R-:W1:Y:S02]  /*9330*/  MUFU.RCP R11, R4 ;  /* 0x00000004000b7308 */ /* 0x002e640000001000 */
[----:B-1----:R-:W-:Y:S01]  /*9340*/  VIADD R11, R11, 0xffffffe ;  /* 0x0ffffffe0b0b7836 */ /* 0x002fe20000000000 */
[----:B------:R-:W-:-:S02]  /*9350*/  IABS R4, R13 ;  /* 0x0000000d00047213 */ /* 0x000fc40000000000 */
[----:B------:R-:W-:-:S03]  /*9360*/  LOP3.LUT R13, R13, R2, RZ, 0x3c, !PT ;  /* 0x000000020d0d7212 */ /* 0x000fc600078e3cff */
[----:B------:R-:W1:Y:S02]  /*9370*/  F2I.FTZ.U32.TRUNC.NTZ R11, R11 ;  /* 0x0000000b000b7305 */ /* 0x000e64000021f000 */
[----:B-1----:R-:W-:-:S04]  /*9380*/  IMAD.MOV R5, RZ, RZ, -R11 ;  /* 0x000000ffff057224 */ /* 0x002fc800078e0a0b */
[----:B------:R-:W-:-:S04]  /*9390*/  IMAD R5, R5, R6, RZ ;  /* 0x0000000605057224 */ /* 0x000fc800078e02ff */
[----:B------:R-:W-:-:S06]  /*93a0*/  IMAD.HI.U32 R5, R11, R5, R10 ;  /* 0x000000050b057227 */ /* 0x000fcc00078e000a */
[----:B------:R-:W-:-:S04]  /*93b0*/  IMAD.HI.U32 R10, R5, R8, RZ ;  /* 0x00000008050a7227 */ /* 0x000fc800078e00ff */
[----:B------:R-:W-:-:S04]  /*93c0*/  IMAD.MOV R11, RZ, RZ, -R10 ;  /* 0x000000ffff0b7224 */ /* 0x000fc800078e0a0a */
[----:B------:R-:W-:Y:S02]  /*93d0*/  IMAD R11, R6, R11, R8 ;  /* 0x0000000b060b7224 */ /* 0x000fe400078e0208 */
[----:B------:R-:W-:-:S03]  /*93e0*/  IMAD.HI.U32 R8, R5, R4, RZ ;  /* 0x0000000405087227 */ /* 0x000fc600078e00ff */
[----:B------:R-:W-:Y:S02]  /*93f0*/  ISETP.GT.U32.AND P2, PT, R6, R11, PT ;  /* 0x0000000b0600720c */ /* 0x000fe40003f44070 */
[----:B------:R-:W-:-:S05]  /*9400*/  IADD3 R5, -R8, RZ, RZ ;  /* 0x000000ff08057210 */ /* 0x000fca0007ffe1ff */
[----:B------:R-:W-:Y:S01]  /*9410*/  IMAD R5, R6, R5, R4 ;  /* 0x0000000506057224 */ /* 0x000fe200078e0204 */
[----:B------:R-:W-:-:S04]  /*9420*/  LOP3.LUT R4, RZ, R2, RZ, 0x33, !PT ;  /* 0x00000002ff047212 */ /* 0x000fc800078e33ff */
[----:B------:R-:W-:Y:S01]  /*9430*/  ISETP.GT.U32.AND P1, PT, R6, R5, PT ;  /* 0x000000050600720c */ /* 0x000fe20003f24070 */
[----:B------:R-:W-:Y:S01]  /*9440*/  @!P2 IMAD.IADD R11, R11, 0x1, -R6 ;  /* 0x000000010b0ba824 */ /* 0x000fe200078e0a06 */
[----:B------:R-:W-:-:S04]  /*9450*/  @!P2 IADD3 R10, R10, 0x1, RZ ;  /* 0x000000010a0aa810 */ /* 0x000fc80007ffe0ff */
[----:B------:R-:W-:-:S07]  /*9460*/  ISETP.GE.U32.AND P2, PT, R11, R6, PT ;  /* 0x000000060b00720c */ /* 0x000fce0003f46070 */
[----:B------:R-:W-:Y:S02]  /*9470*/  @!P1 IMAD.IADD R5, R5, 0x1, -R6 ;  /* 0x0000000105059824 */ /* 0x000fe400078e0a06 */
[----:B------:R-:W-:Y:S01]  /*9480*/  @!P1 VIADD R8, R8, 0x1 ;  /* 0x0000000108089836 */ /* 0x000fe20000000000 */
[----:B------:R-:W-:-:S03]  /*9490*/  ISETP.GE.AND P1, PT, R9, RZ, PT ;  /* 0x000000ff0900720c */ /* 0x000fc60003f26270 */
[----:B------:R-:W-:Y:S02]  /*94a0*/  @P2 IADD3 R10, R10, 0x1, RZ ;  /* 0x000000010a0a2810 */ /* 0x000fe40007ffe0ff */
[----:B------:R-:W-:-:S08]  /*94b0*/  ISETP.GE.U32.AND P2, PT, R5, R6, PT ;  /* 0x000000060500720c */ /* 0x000fd00003f46070 */
[----:B------:R-:W-:Y:S01]  /*94c0*/  @!P1 IMAD.MOV R10, RZ, RZ, -R10 ;  /* 0x000000ffff0a9224 */ /* 0x000fe200078e0a0a */
[----:B------:R-:W-:-:S04]  /*94d0*/  ISETP.NE.AND P1, PT, R2, RZ, PT ;  /* 0x000000ff0200720c */ /* 0x000fc80003f25270 */
[----:B------:R-:W-:Y:S02]  /*94e0*/  @P2 IADD3 R8, R8, 0x1, RZ ;  /* 0x0000000108082810 */ /* 0x000fe40007ffe0ff */
[----:B------:R-:W-:Y:S02]  /*94f0*/  ISETP.GE.AND P2, PT, R13, RZ, PT ;  /* 0x000000ff0d00720c */ /* 0x000fe40003f46270 */
[----:B------:R-:W-:-:S05]  /*9500*/  SEL R11, R4, R10, !P1 ;  /* 0x0000000a040b7207 */ /* 0x000fca0004800000 */
[----:B------:R-:W-:-:S05]  /*9510*/  IMAD.WIDE R26, R11, 0x4, R218 ;  /* 0x000000040b1a7825 */ /* 0x000fca00078e02da */
[----:B------:R-:W2:Y:S01]  /*9520*/  LDG.E R9, desc[UR12][R26.64] ;  /* 0x0000000c1a097981 */ /* 0x000ea2000c1e1900 */
[----:B------:R-:W-:-:S04]  /*9530*/  @!P2 IADD3 R8, -R8, RZ, RZ ;  /* 0x000000ff0808a210 */ /* 0x000fc80007ffe1ff */
[----:B------:R-:W-:-:S05]  /*9540*/  SEL R4, R4, R8, !P1 ;  /* 0x0000000804047207 */ /* 0x000fca0004800000 */
[----:B------:R-:W-:-:S05]  /*9550*/  IMAD.WIDE R14, R4, 0x4, R218 ;  /* 0x00000004040e7825 */ /* 0x000fca00078e02da */
[----:B------:R-:W2:Y:S01]  /*9560*/  LDG.E R6, desc[UR12][R14.64] ;  /* 0x0000000c0e067981 */ /* 0x000ea2000c1e1900 */
[----:B------:R-:W-:Y:S02]  /*9570*/  IMAD.IADD R11, R11, 0x1, -R4 ;  /* 0x000000010b0b7824 */ /* 0x000fe400078e0a04 */
[----:B------:R-:W1:Y:S02]  /*9580*/  LDC.64 R4, c[0x0][0x230] ;  /* 0x00008c00ff047b82 */ /* 0x000e640000000a00 */
[----:B------:R-:W-:-:S05]  /*9590*/  IMAD R2, R11, R2, -0x40 ;  /* 0xffffffc00b027424 */ /* 0x000fca00078e0202 */
[----:B------:R-:W-:Y:S01]  /*95a0*/  SHF.R.S32.HI R11, RZ, 0x1f, R2 ;  /* 0x0000001fff0b7819 */ /* 0x000fe20000011402 */
[----:B------:R-:W-:-:S04]  /*95b0*/  IMAD.WIDE.U32 R12, R2, R220, RZ ;  /* 0x000000dc020c7225 */ /* 0x000fc800078e00ff */
[----:B------:R-:W-:-:S04]  /*95c0*/  IMAD R11, R11, R220, RZ ;  /* 0x000000dc0b0b7224 */ /* 0x000fc800078e02ff */
[----:B------:R-:W-:-:S04]  /*95d0*/  IMAD R11, R2, R221, R11 ;  /* 0x000000dd020b7224 */ /* 0x000fc800078e020b */
        /* <DEDUP_REMOVED lines=9> */
.L_x_1544:
[----:B------:R-:W-:-:S04]  /*9670*/  LEA R9, -R220, RZ, 0x6 ;  /* 0x000000ffdc097211 */ /* 0x000fc800078e31ff */
[----:B------:R-:W-:-:S07]  /*9680*/  SHF.R.S32.HI R6, RZ, 0x1f, R9 ;  /* 0x0000001fff067819 */ /* 0x000fce0000011409 */
.L_x_1545:
        /* <DEDUP_REMOVED lines=20> */
[----:B------:R-:W-:Y:S02]  /*97d0*/  @!P3 LEA R12, P1, R5, UR8, 0x1 ;  /* 0x00000008050cbc11 */ /* 0x000fe4000f8208ff */
[----:B------:R-:W-:Y:S02]  /*97e0*/  @!P5 LEA R154, P2, R9, R224, 0x1 ;  /* 0x000000e0099ad211 */ /* 0x000fe400078408ff */
        /* <DEDUP_REMOVED lines=80> */
[----:B------:R-:W-:-:S04]  /*9cf0*/  LEA R4, P1, R8, UR8, 0x1 ;  /* 0x0000000808047c11 */ /* 0x000fc8000f8208ff */
[----:B------:R-:W-:-:S05]  /*9d00*/  LEA.HI.X R5, R8, UR9, R5, 0x1, P1 ;  /* 0x0000000908057c11 */ /* 0x000fca00088f0c05 */
[----:B------:R-:W-:Y:S01]  /*9d10*/  @!PT LDS RZ, [RZ] ;  /* 0x00000000fffff984 */ /* 0x000fe20000000800 */
[----:B------:R-:W-:Y:S01]  /*9d20*/  @!PT LDS RZ, [RZ] ;  /* 0x00000000fffff984 */ /* 0x000fe20000000800 */
[----:B------:R-:W-:Y:S01]  /*9d30*/  @!PT LDS RZ, [RZ] ;  /* 0x00000000fffff984 */ /* 0x000fe20000000800 */
[----:B------:R2:W-:Y:S04]  /*9d40*/  LDGSTS.E.BYPASS.LTC128B.128 [R214+0xb800], desc[UR12][R4.64+0x100] ;  /* 0x0b80010004d67fae */ /* 0x0005e8000b901d4c */
.L_x_1547:
[----:B------:R-:W-:Y:S05]  /*9d50*/  BSYNC B0 ;  /* 0x0000000000007941 */ /* 0x000fea0003800000 */
.L_x_1546:
[----:B------:R-:W0:Y:S01]  /*9d60*/  LDGDEPBAR ;  /* 0x00000000000079af */ /* 0x000e220000000000 */
[----:B------:R-:W-:-:S04]  /*9d70*/  LEA R224, P1, R9, R224, 0x1 ;  /* 0x000000e009e07211 */ /* 0x000fc800078208ff */
[----:B------:R-:W-:-:S09]  /*9d80*/  LEA.HI.X R223, R9, R223, R6, 0x1, P1 ;  /* 0x000000df09df7211 */ /* 0x000fd200008f0c06 */
.L_x_1543:
[----:B--2---:R-:W-:Y:S02]  /*9d90*/  FMNMX.FTZ R4, R132, R7, !PT ;  /* 0x0000000784047209 */ /* 0x004fe40007810000 */
        /* <DEDUP_REMOVED lines=31> */
[----:B------:R-:W2:Y:S04]  /*9f90*/  SHFL.BFLY PT, R5, R4, 0x2, 0x1f ;  /* 0x0c401f0004057f89 */ /* 0x000ea800000e0000 */
[----:B------:R-:W3:Y:S01]  /*9fa0*/  SHFL.BFLY PT, R2, R9, 0x2, 0x1f ;  /* 0x0c401f0009027f89 */ /* 0x000ee200000e0000 */
[----:B--2---:R-:W-:Y:S02]  /*9fb0*/  FMNMX.FTZ R5, R4, R5, !PT ;  /* 0x0000000504057209 */ /* 0x004fe40007810000 */
[----:B---3--:R-:W-:-:S03]  /*9fc0*/  FMNMX.FTZ R2, R9, R2, !PT ;  /* 0x0000000209027209 */ /* 0x008fc60007810000 */
[----:B------:R-:W2:Y:S04]  /*9fd0*/  SHFL.BFLY PT, R158, R5, 0x1, 0x1f ;  /* 0x0c201f00059e7f89 */ /* 0x000ea800000e0000 */
[----:B-1----:R-:W1:Y:S04]  /*9fe0*/  SHFL.BFLY PT, R157, R2, 0x1, 0x1f ;  /* 0x0c201f00029d7f89 */ /* 0x002e6800000e0000 */
[----:B------:R-:W-:Y:S01]  /*9ff0*/  LDSM.16.MT88.4 R8, [R200+0xc000] ;  /* 0x00c00000c808783b */ /* 0x000fe20000004200 */
[----:B--2---:R-:W-:Y:S02]  /*a000*/  FMNMX.FTZ R158, R5, R158, !PT ;  /* 0x0000009e059e7209 */ /* 0x004fe40007810000 */
[----:B-1----:R-:W-:-:S03]  /*a010*/  FMNMX.FTZ R157, R2, R157, !PT ;  /* 0x0000009d029d7209 */ /* 0x002fc60007810000 */
        /* <DEDUP_REMOVED lines=8> */
[----:B------:R-:W-:Y:S01]  /*a0a0*/  FSEL R6, R157, RZ, P1 ;  /* 0x000000ff9d067208 */ /* 0x000fe20000800000 */
[----:B------:R-:W-:Y:S01]  /*a0b0*/  FADD.FTZ R4, R132, -R5 ;  /* 0x8000000584047221 */ /* 0x000fe20000010000 */
[----:B------:R-:W-:Y:S01]  /*a0c0*/  FFMA.FTZ R156, R7, UR11, -R168 ;  /* 0x0000000b079c7c23 */ /* 0x000fe200080108a8 */
[--C-:B------:R-:W-:Y:S01]  /*a0d0*/  FFMA.FTZ R2, R18, UR11, -R163.reuse ;  /* 0x0000000b12027c23 */ /* 0x100fe200080108a3 */
[--C-:B------:R-:W-:Y:S01]  /*a0e0*/  FFMA.FTZ R159, R24, UR11, -R163.reuse ;  /* 0x0000000b189f7c23 */ /* 0x100fe200080108a3 */
[----:B------:R-:W1:Y:S01]  /*a0f0*/  LDSM.16.MT88.4 R16, [R198+0xc000] ;  /* 0x00c00000c610783b */ /* 0x000e620000004200 */
[----:B------:R-:W-:Y:S01]  /*a100*/  FADD.FTZ R6, R3, -R6 ;  /* 0x8000000603067221 */ /* 0x000fe20000010000 */
[--C-:B------:R-:W-:Y:S01]  /*a110*/  FFMA.FTZ R152, R0, UR11, -R163.reuse ;  /* 0x0000000b00987c23 */ /* 0x100fe200080108a3 */
[--C-:B------:R-:W-:Y:S01]  /*a120*/  FFMA.FTZ R154, R21, UR11, -R168.reuse ;  /* 0x0000000b159a7c23 */ /* 0x100fe200080108a8 */
[----:B------:R-:W2:Y:S01]  /*a130*/  LDSM.16.MT88.4 R24, [R197+0xc000] ;  /* 0x00c00000c518783b */ /* 0x000ea20000004200 */
[--C-:B------:R-:W-:Y:S01]  /*a140*/  FFMA.FTZ R153, R23, UR11, -R168.reuse ;  /* 0x0000000b17997c23 */ /* 0x100fe200080108a8 */
[--C-:B------:R-:W-:Y:S01]  /*a150*/  FFMA.FTZ R0, R32, UR11, -R163.reuse ;  /* 0x0000000b20007c23 */ /* 0x100fe200080108a3 */
[----:B------:R-:W-:Y:S01]  /*a160*/  FMUL.FTZ R160, R4, UR11 ;  /* 0x0000000b04a07c20 */ /* 0x000fe20008410000 */
[----:B------:R-:W-:Y:S01]  /*a170*/  FMUL.FTZ R3, R6, UR11 ;  /* 0x0000000b06037c20 */ /* 0x000fe20008410000 */
[----:B------:R-:W-:Y:S01]  /*a180*/  MUFU.EX2 R156, R156 ;  /* 0x0000009c009c7308 */ /* 0x000fe20000000800 */
[----:B------:R-:W3:Y:S01]  /*a190*/  LDSM.16.MT88.4 R32, [R196+0xc000] ;  /* 0x00c00000c420783b */ /* 0x000ee20000004200 */
[--C-:B------:R-:W-:Y:S01]  /*a1a0*/  FFMA.FTZ R173, R139, UR11, -R168.reuse ;  /* 0x0000000b8bad7c23 */ /* 0x100fe200080108a8 */
[--C-:B------:R-:W-:Y:S01]  /*a1b0*/  FFMA.FTZ R172, R137, UR11, -R168.reuse ;  /* 0x0000000b89ac7c23 */ /* 0x100fe200080108a8 */
[--C-:B------:R-:W-:Y:S01]  /*a1c0*/  FFMA.FTZ R170, R151, UR11, -R168.reuse ;  /* 0x0000000b97aa7c23 */ /* 0x100fe200080108a8 */
[----:B------:R-:W4:Y:S01]  /*a1d0*/  LDSM.16.MT88.4 R136, [R196+0x10000] ;  /* 0x01000000c488783b */ /* 0x000f220000004200 */
[--C-:B------:R-:W-:Y:S01]  /*a1e0*/  FFMA.FTZ R175, R149, UR11, -R168.reuse ;  /* 0x0000000b95af7c23 */ /* 0x100fe200080108a8 */
[--C-:B------:R-:W-:Y:S01]  /*a1f0*/  FFMA.FTZ R174, R174, UR11, -R163.reuse ;  /* 0x0000000baeae7c23 */ /* 0x100fe200080108a3 */
[----:B------:R-:W5:Y:S01]  /*a200*/  MUFU.EX2 R155, R155 ;  /* 0x0000009b009b7308 */ /* 0x000f620000000800 */
        /* <DEDUP_REMOVED lines=10> */
[----:B------:R-:W-:Y:S01]  /*a2b0*/  LDSM.16.MT88.4 R144, [R200+0xf000] ;  /* 0x00f00000c890783b */ /* 0x000fe20000004200 */
[----:B------:R-:W-:Y:S01]  /*a2c0*/  FFMA.FTZ R183, R141, UR11, -R168 ;  /* 0x0000000b8db77c23 */ /* 0x000fe200080108a8 */
[--C-:B------:R-:W-:Y:S01]  /*a2d0*/  FFMA.FTZ R216, R142, UR11, -R163.reuse ;  /* 0x0000000b8ed87c23 */ /* 0x100fe200080108a3 */
[--C-:B------:R-:W-:Y:S01]  /*a2e0*/  FFMA.FTZ R231, R140, UR11, -R163.reuse ;  /* 0x0000000b8ce77c23 */ /* 0x100fe200080108a3 */
[----:B------:R-:W-:Y:S01]  /*a2f0*/  LDSM.16.MT88.4 R148, [R196+0xd000] ;  /* 0x00d00000c494783b */ /* 0x000fe20000004200 */
[----:B------:R-:W1:Y:S01]  /*a300*/  MUFU.EX2 R153, R153 ;  /* 0x0000009900997308 */ /* 0x000e620000000800 */
[----:B-----5:R-:W-:Y:S01]  /*a310*/  F2FP.BF16.F32.PACK_AB R4, R155, R156 ;  /* 0x0000009c9b04723e */ /* 0x020fe200000010ff */
[--C-:B------:R-:W-:Y:S01]  /*a320*/  FFMA.FTZ R164, R164, UR11, -R163.reuse ;  /* 0x0000000ba4a47c23 */ /* 0x100fe200080108a3 */
[----:B------:R-:W-:Y:S01]  /*a330*/  LDSM.16.MT88.4 R140, [R198+0xf000] ;  /* 0x00f00000c68c783b */ /* 0x000fe20000004200 */
[--C-:B------:R-:W-:Y:S01]  /*a340*/  FFMA.FTZ R162, R162, UR11, -R163.reuse ;  /* 0x0000000ba2a27c23 */ /* 0x100fe200080108a3 */
[----:B------:R-:W-:-:S03]  /*a350*/  FFMA.FTZ R161, R161, UR11, -R163 ;  /* 0x0000000ba1a17c23 */ /* 0x000fc600080108a3 */
[----:B------:R-:W-:Y:S08]  /*a360*/  MUFU.EX2 R152, R152 ;  /* 0x0000009800987308 */ /* 0x000ff00000000800 */
[----:B------:R-:W5:Y:S01]  /*a370*/  MUFU.EX2 R2, R2 ;  /* 0x0000000200027308 */ /* 0x000f620000000800 */
[----:B-1----:R-:W-:-:S07]  /*a380*/  F2FP.BF16.F32.PACK_AB R6, R153, R154 ;  /* 0x0000009a9906723e */ /* 0x002fce00000010ff */
[----:B------:R-:W-:Y:S08]  /*a390*/  MUFU.EX2 R0, R0 ;  /* 0x0000000000007308 */ /* 0x000ff00000000800 */
[----:B------:R-:W1:Y:S01]  /*a3a0*/  MUFU.EX2 R159, R159 ;  /* 0x0000009f009f7308 */ /* 0x000e620000000800 */
[----:B-----5:R-:W-:-:S07]  /*a3b0*/  F2FP.BF16.F32.PACK_AB R5, R2, R152 ;  /* 0x000000980205723e */ /* 0x020fce00000010ff */
[----:B------:R-:W5:Y:S08]  /*a3c0*/  MUFU.EX2 R160, R160 ;  /* 0x000000a000a07308 */ /* 0x000f700000000800 */
[----:B------:R-:W2:Y:S01]  /*a3d0*/  MUFU.EX2 R3, R3 ;  /* 0x0000000300037308 */ /* 0x000ea20000000800 */
[----:B-1----:R-:W-:-:S07]  /*a3e0*/  F2FP.BF16.F32.PACK_AB R7, R159, R0 ;  /* 0x000000009f07723e */ /* 0x002fce00000010ff */
[----:B------:R-:W-:Y:S01]  /*a3f0*/  MUFU.EX2 R170, R170 ;  /* 0x000000aa00aa7308 */ /* 0x000fe20000000800 */
        /* <DEDUP_REMOVED lines=35> */
[----:B------:R-:W2:Y:S01]  /*a630*/  MUFU.EX2 R173, R173 ;  /* 0x000000ad00ad7308 */ /* 0x000ea20000000800 */
        /* <DEDUP_REMOVED lines=19> */
[C---:B---3--:R-:W-:Y:S01]  /*a770*/  HMMA.16816.F32.BF16 R100, R4.reuse, R32, R108 ;  /* 0x000000200464723c */ /* 0x048fe2000004186c */
[-C--:B------:R-:W-:Y:S01]  /*a780*/  FMUL.FTZ R94, R94, R3.reuse ;  /* 0x000000035e5e7220 */ /* 0x080fe20000410000 */
[-C--:B------:R-:W-:Y:S01]  /*a790*/  FMUL.FTZ R95, R95, R3.reuse ;  /* 0x000000035f5f7220 */ /* 0x080fe20000410000 */
[----:B------:R-:W3:Y:S01]  /*a7a0*/  LDSM.16.MT88.4 R108, [R197+0xe000] ;  /* 0x00e00000c56c783b */ /* 0x000ee20000004200 */
        /* <DEDUP_REMOVED lines=17> */
[----:B----4-:R-:W-:Y:S01]  /*a8c0*/  HMMA.16816.F32.BF16 R92, R4, R136, R92 ;  /* 0x00000088045c723c */ /* 0x010fe2000004185c */
[----:B------:R-:W-:-:S04]  /*a8d0*/  FADD.FTZ R155, R155, R156 ;  /* 0x0000009c9b9b7221 */ /* 0x000fc80000010000 */
[----:B------:R-:W-:Y:S01]  /*a8e0*/  FADD.FTZ R154, R154, R155 ;  /* 0x0000009b9a9a7221 */ /* 0x000fe20000010000 */
[----:B-1----:R-:W-:Y:S01]  /*a8f0*/  HMMA.16816.F32.BF16 R40, R4, R116, R104 ;  /* 0x000000740428723c */ /* 0x002fe20000041868 */
[----:B------:R-:W1:Y:S01]  /*a900*/  LDSM.16.MT88.4 R104, [R196+0xe000] ;  /* 0x00e00000c468783b */ /* 0x000e620000004200 */
[----:B------:R-:W-:Y:S01]  /*a910*/  MUFU.EX2 R176, R176 ;  /* 0x000000b000b07308 */ /* 0x000fe20000000800 */
[----:B------:R-:W-:-:S03]  /*a920*/  FADD.FTZ R153, R153, R154 ;  /* 0x0000009a99997221 */ /* 0x000fc60000010000 */
        /* <DEDUP_REMOVED lines=22> */
[----:B------:R-:W4:Y:S01]  /*aa90*/  MUFU.EX2 R181, R181 ;  /* 0x000000b500b57308 */ /* 0x000f220000000800 */
[C---:B---3--:R-:W-:Y:S06]  /*aaa0*/  HMMA.16816.F32.BF16 R56, R4.reuse, R108, R116 ;  /* 0x0000006c0438723c */ /* 0x048fec0000041874 */
[C---:B------:R-:W-:Y:S01]  /*aab0*/  HMMA.16816.F32.BF16 R52, R4.reuse, R110, R52 ;  /* 0x0000006e0434723c */ /* 0x040fe20000041834 */
[----:B------:R-:W3:Y:S01]  /*aac0*/  LDSM.16.MT88.4 R108, [R198+0x10000] ;  /* 0x01000000c66c783b */ /* 0x000ee20000004200 */
        /* <DEDUP_REMOVED lines=20> */
[----:B------:R-:W-:Y:S01]  /*ac10*/  MUFU.EX2 R183, R183 ;  /* 0x000000b700b77308 */ /* 0x000fe20000000800 */
[C---:B--2---:R-:W-:Y:S01]  /*ac20*/  HMMA.16816.F32.BF16 R72, R4.reuse, R112, R116 ;  /* 0x000000700448723c */ /* 0x044fe20000041874 */
[----:B------:R-:W2:Y:S05]  /*ac30*/  LDSM.16.MT88.4 R116, [R198+0xc800] ;  /* 0x00c80000c674783b */ /* 0x000eaa0000004200 */
[C---:B------:R-:W-:Y:S01]  /*ac40*/  HMMA.16816.F32.BF16 R68, R4.reuse, R114, R68 ;  /* 0x000000720444723c */ /* 0x040fe20000041844 */
[-C--:B------:R-:W-:Y:S01]  /*ac50*/  FMUL.FTZ R112, R80, R160.reuse ;  /* 0x000000a050707220 */ /* 0x080fe20000410000 */
[-C--:B------:R-:W-:Y:S01]  /*ac60*/  FMUL.FTZ R113, R81, R160.reuse ;  /* 0x000000a051717220 */ /* 0x080fe20000410000 */
[-C--:B------:R-:W-:Y:S01]  /*ac70*/  FMUL.FTZ R80, R84, R160.reuse ;  /* 0x000000a054507220 */ /* 0x080fe20000410000 */
[----:B------:R-:W-:Y:S01]  /*ac80*/  FMUL.FTZ R81, R85, R160 ;  /* 0x000000a055517220 */ /* 0x000fe20000410000 */
[----:B------:R-:W-:Y:S01]  /*ac90*/  MUFU.EX2 R182, R182 ;  /* 0x000000b600b67308 */ /* 0x000fe20000000800 */
[----:B---3--:R-:W-:Y:S01]  /*aca0*/  HMMA.16816.F32.BF16 R76, R4, R108, R76 ;  /* 0x0000006c044c723c */ /* 0x008fe2000004184c */
[-C--:B------:R-:W-:Y:S01]  /*acb0*/  FMUL.FTZ R114, R82, R3.reuse ;  /* 0x0000000352727220 */ /* 0x080fe20000410000 */
[-C--:B------:R-:W-:Y:S01]  /*acc0*/  FMUL.FTZ R115, R83, R3.reuse ;  /* 0x0000000353737220 */ /* 0x080fe20000410000 */
[-C--:B------:R-:W-:Y:S01]  /*acd0*/  FMUL.FTZ R82, R86, R3.reuse ;  /* 0x0000000356527220 */ /* 0x080fe20000410000 */
[-C--:B------:R-:W-:Y:S01]  /*ace0*/  FMUL.FTZ R83, R87, R3.reuse ;  /* 0x0000000357537220 */ /* 0x080fe20000410000 */
[----:B------:R-:W-:-:S02]  /*acf0*/  FFMA.FTZ R3, R225, R3, R152 ;  /* 0x00000003e1037223 */ /* 0x000fc40000010098 */
[----:B------:R-:W3:Y:S02]  /*ad00*/  MUFU.EX2 R221, R221 ;  /* 0x000000dd00dd7308 */ /* 0x000ee40000000800 */
[----:B------:R-:W-:Y:S01]  /*ad10*/  HMMA.16816.F32.BF16 R84, R4, R110, R112 ;  /* 0x0000006e0454723c */ /* 0x000fe20000041870 */
[----:B------:R-:W3:Y:S01]  /*ad20*/  LDSM.16.MT88.4 R112, [R198+0xe800] ;  /* 0x00e80000c670783b */ /* 0x000ee20000004200 */
[----:B------:R-:W-:-:S03]  /*ad30*/  FADD.FTZ R3, R2, R3 ;  /* 0x0000000302037221 */ /* 0x000fc60000010000 */
[----:B------:R-:W3:Y:S01]  /*ad40*/  LDSM.16.MT88.4 R108, [R197+0xe800] ;  /* 0x00e80000c56c783b */ /* 0x000ee20000004200 */
[----:B------:R-:W-:Y:S01]  /*ad50*/  MUFU.EX2 R216, R216 ;  /* 0x000000d800d87308 */ /* 0x000fe20000000800 */
[----:B------:R-:W-:Y:S01]  /*ad60*/  FADD.FTZ R0, R0, R3 ;  /* 0x0000000300007221 */ /* 0x000fe20000010000 */
[----:B------:R-:W-:-:S03]  /*ad70*/  MOV R3, R157 ;  /* 0x0000009d00037202 */ /* 0x000fc60000000f00 */
[----:B------:R-:W-:Y:S01]  /*ad80*/  FADD.FTZ R159, R159, R0 ;  /* 0x000000009f9f7221 */ /* 0x000fe20000010000 */
[C---:B-1----:R-:W-:Y:S02]  /*ad90*/  HMMA.16816.F32.BF16 R80, R4.reuse, R104, R80 ;  /* 0x000000680450723c */ /* 0x042fe40000041850 */
[----:B------:R-:W1:Y:S04]  /*ada0*/  MUFU.EX2 R231, R231 ;  /* 0x000000e700e77308 */ /* 0x000e680000000800 */
        /* <DEDUP_REMOVED lines=9> */
[----:B----4-:R-:W-:Y:S01]  /*ae40*/  F2FP.BF16.F32.PACK_AB R107, R179, R176 ;  /* 0x000000b0b36b723e */ /* 0x010fe200000010ff */
[----:B------:R-:W-:Y:S01]  /*ae50*/  FADD.FTZ R173, R173, R170 ;  /* 0x000000aaadad7221 */ /* 0x000fe20000010000 */
[----:B------:R-:W-:Y:S01]  /*ae60*/  FADD.FTZ R177, R177, R174 ;  /* 0x000000aeb1b17221 */ /* 0x000fe20000010000 */
[----:B------:R-:W-:Y:S01]  /*ae70*/  LDSM.16.MT88.4 R136, [R196+0xf000] ;  /* 0x00f00000c488783b */ /* 0x000fe20000004200 */
[----:B------:R-:W-:Y:S01]  /*ae80*/  MUFU.EX2 R162, R162 ;  /* 0x000000a200a27308 */ /* 0x000fe20000000800 */
[----:B------:R-:W-:Y:S01]  /*ae90*/  FADD.FTZ R172, R172, R173 ;  /* 0x000000adacac7221 */ /* 0x000fe20000010000 */
[----:B------:R-:W-:Y:S01]  /*aea0*/  FADD.FTZ R176, R176, R177 ;  /* 0x000000b1b0b07221 */ /* 0x000fe20000010000 */
[----:B--2---:R-:W-:Y:S02]  /*aeb0*/  HMMA.16816.F32.BF16 R20, R104, R116, R20 ;  /* 0x000000746814723c */ /* 0x004fe40000041814 */
[----:B------:R-:W-:Y:S01]  /*aec0*/  FADD.FTZ R175, R175, R172 ;  /* 0x000000acafaf7221 */ /* 0x000fe20000010000 */
[----:B------:R-:W-:-:S02]  /*aed0*/  FADD.FTZ R179, R179, R176 ;  /* 0x000000b0b3b37221 */ /* 0x000fc40000010000 */
[----:B------:R-:W2:Y:S01]  /*aee0*/  MUFU.EX2 R161, R161 ;  /* 0x000000a100a17308 */ /* 0x000ea20000000800 */
        /* <DEDUP_REMOVED lines=8> */
[C---:B---3--:R-:W-:Y:S06]  /*af70*/  HMMA.16816.F32.BF16 R48, R104.reuse, R112, R48 ;  /* 0x000000706830723c */ /* 0x048fec0000041830 */
[C---:B------:R-:W-:Y:S01]  /*af80*/  HMMA.16816.F32.BF16 R44, R104.reuse, R114, R44 ;  /* 0x00000072682c723c */ /* 0x040fe2000004182c */
[----:B------:R-:W3:Y:S05]  /*af90*/  LDSM.16.MT88.4 R112, [R196+0x10800] ;  /* 0x01080000c470783b */ /* 0x000eea0000004200 */
[C---:B------:R-:W-:Y:S06]  /*afa0*/  HMMA.16816.F32.BF16 R56, R104.reuse, R108, R56 ;  /* 0x0000006c6838723c */ /* 0x040fec0000041838 */
[C---:B------:R-:W-:Y:S01]  /*afb0*/  HMMA.16816.F32.BF16 R52, R104.reuse, R110, R52 ;  /* 0x0000006e6834723c */ /* 0x040fe20000041834 */
[----:B------:R-:W2:Y:S05]  /*afc0*/  LDSM.16.MT88.4 R108, [R197+0xd000] ;  /* 0x00d00000c56c783b */ /* 0x000eaa0000004200 */
[C---:B------:R-:W-:Y:S06]  /*afd0*/  HMMA.16816.F32.BF16 R12, R104.reuse, R132, R12 ;  /* 0x00000084680c723c */ /* 0x040fec000004180c */
[C---:B------:R-:W-:Y:S01]  /*afe0*/  HMMA.16816.F32.BF16 R8, R104.reuse, R134, R8 ;  /* 0x000000866808723c */ /* 0x040fe20000041808 */
[----:B------:R-:W-:Y:S05]  /*aff0*/  LDSM.16.MT88.4 R132, [R197+0xf000] ;  /* 0x00f00000c584783b */ /* 0x000fea0000004200 */
[C---:B------:R-:W-:Y:S06]  /*b000*/  HMMA.16816.F32.BF16 R40, R104.reuse, R120, R40 ;  /* 0x000000786828723c */ /* 0x040fec0000041828 */
[C---:B------:R-:W-:Y:S01]  /*b010*/  HMMA.16816.F32.BF16 R36, R104.reuse, R122, R36 ;  /* 0x0000007a6824723c */ /* 0x040fe20000041824 */
[----:B------:R-:W2:Y:S05]  /*b020*/  LDSM.16.MT88.4 R120, [R198+0x10800] ;  /* 0x01080000c678783b */ /* 0x000eaa0000004200 */
        /* <DEDUP_REMOVED lines=12> */
[----:B-1----:R-:W-:Y:S01]  /*b0f0*/  F2FP.BF16.F32.PACK_AB R99, R231, R216 ;  /* 0x000000d8e763723e */ /* 0x002fe200000010ff */
[----:B------:R-:W-:Y:S02]  /*b100*/  FADD.FTZ R221, R221, R182 ;  /* 0x000000b6dddd7221 */ /* 0x000fe40000010000 */
[----:B------:R-:W-:Y:S01]  /*b110*/  HMMA.16816.F32.BF16 R68, R104, R130, R68 ;  /* 0x000000826844723c */ /* 0x000fe20000041844 */
[----:B------:R-:W-:Y:S01]  /*b120*/  FADD.FTZ R180, R180, R181 ;  /* 0x000000b5b4b47221 */ /* 0x000fe20000010000 */
[----:B------:R-:W-:-:S03]  /*b130*/  FADD.FTZ R0, R216, R221 ;  /* 0x000000ddd8007221 */ /* 0x000fc60000010000 */
[----:B------:R-:W-:Y:S01]  /*b140*/  FADD.FTZ R183, R183, R180 ;  /* 0x000000b4b7b77221 */ /* 0x000fe20000010000 */
[----:B---3--:R-:W-:Y:S01]  /*b150*/  HMMA.16816.F32.BF16 R92, R104, R112, R92 ;  /* 0x00000070685c723c */ /* 0x008fe2000004185c */
[----:B------:R-:W-:-:S05]  /*b160*/  FADD.FTZ R0, R231, R0 ;  /* 0x00000000e7007221 */ /* 0x000fca0000010000 */
[----:B------:R-:W-:Y:S06]  /*b170*/  HMMA.16816.F32.BF16 R4, R104, R114, R4 ;  /* 0x000000726804723c */ /* 0x000fec0000041804 */
[C---:B------:R-:W-:Y:S06]  /*b180*/  HMMA.16816.F32.BF16 R128, R96.reuse, R124, R12 ;  /* 0x0000007c6080723c */ /* 0x040fec000004180c */
[C---:B------:R-:W-:Y:S01]  /*b190*/  HMMA.16816.F32.BF16 R124, R96.reuse, R126, R8 ;  /* 0x0000007e607c723c */ /* 0x040fe20000041808 */
[----:B------:R-:W1:Y:S05]  /*b1a0*/  LDSM.16.MT88.4 R8, [R200+0x11000] ;  /* 0x01100000c808783b */ /* 0x000e6a0000004200 */
[C---:B--2---:R-:W-:Y:S06]  /*b1b0*/  HMMA.16816.F32.BF16 R112, R96.reuse, R108, R28 ;  /* 0x0000006c6070723c */ /* 0x044fec000004181c */
        /* <DEDUP_REMOVED lines=86> */
.L_x_1540:
        /* <DEDUP_REMOVED lines=8> */
[----:B------:R-:W-:Y:S01]  /*b7a0*/  SHF.R.S32.HI R216, RZ, 0x1f, R220 ;  /* 0x0000001fffd87819 */ /* 0x000fe200000114dc */
[----:B------:R-:W-:-:S06]  /*b7b0*/  ULDC UR4, c[0x0][0x2ec] ;  /* 0x0000bb0000047ab9 */ /* 0x000fcc0000000800 */
.L_x_1552:
[----:B------:R-:W-:Y:S01]  /*b7c0*/  ISETP.GE.AND P5, PT, R215, UR6, PT ;  /* 0x00000006d7007c0c */ /* 0x000fe2000bfa6270 */
[----:B------:R-:W-:Y:S04]  /*b7d0*/  DEPBAR.LE SB0, 0x0 ;  /* 0x000080000000791a */ /* 0x000fe80000000000 */
[----:B------:R-:W-:Y:S01]  /*b7e0*/  BAR.SYNC.DEFER_BLOCKING 0x0 ;  /* 0x0000000000007b1d */ /* 0x000fe20000010000 */
[----:B------:R-:W-:Y:S01]  /*b7f0*/  IADD3 R213, R213, -0x1, RZ ;  /* 0xffffffffd5d57810 */ /* 0x000fe20007ffe0ff */
[C---:B------:R-:W-:Y:S01]  /*b800*/  VIADD R3, R215.reuse, 0x40 ;  /* 0x00000040d7037836 */ /* 0x040fe20000000000 */
[----:B------:R-:W-:Y:S01]  /*b810*/  MOV R132, R221 ;  /* 0x000000dd00847202 */ /* 0x000fe20000000f00 */
[----:B------:R-:W-:Y:S03]  /*b820*/  VIADD R2, R215, 0x80 ;  /* 0x00000080d7027836 */ /* 0x000fe60000000000 */
[----:B------:R-:W-:Y:S01]  /*b830*/  ISETP.GE.AND P4, PT, R3, UR6, PT ;  /* 0x0000000603007c0c */ /* 0x000fe2000bf86270 */
[----:B------:R-:W-:Y:S01]  /*b840*/  IMAD.MOV.U32 R3, RZ, RZ, R222 ;  /* 0x000000ffff037224 */ /* 0x000fe200078e00de */
[----:B------:R-:W-:Y:S01]  /*b850*/  ISETP.GE.AND P3, PT, R2, UR6, PT ;  /* 0x0000000602007c0c */ /* 0x000fe2000bf66270 */
[----:B------:R-:W-:Y:S01]  /*b860*/  @!UPT UIADD3 URZ, URZ, URZ, URZ ;  /* 0x0000003f3f3ff290 */ /* 0x000fe2000fffe03f */
[----:B------:R-:W-:Y:S11]  /*b870*/  @!P0 BRA `(.L_x_1549) ;  /* 0x0000000000f88947 */ /* 0x000ff60003800000 */
[----:B------:R-:W-:Y:S01]  /*b880*/  IMAD.MOV.U32 R8, RZ, RZ, RZ ;  /* 0x000000ffff087224 */ /* 0x000fe200078e00ff */
[----:B------:R-:W1:Y:S01]  /*b890*/  LDC R6, c[0x0][0x380] ;  /* 0x0000e000ff067b82 */ /* 0x000e620000000800 */
[----:B------:R-:W-:Y:S04]  /*b8a0*/  SHF.L.U32 R5, R213, 0x6, RZ ;  /* 0x00000006d5057819 */ /* 0x000fe800000006ff */
[----:B------:R-:W-:Y:S01]  /*b8b0*/  IABS R7, R5 ;  /* 0x0000000500077213 */ /* 0x000fe20000000000 */
[C---:B------:R-:W-:Y:S01]  /*b8c0*/  VIADD R11, R5.reuse, 0x40 ;  /* 0x00000040050b7836 */ /* 0x040fe20000000000 */
[-C--:B-1----:R-:W-:Y:S02]  /*b8d0*/  IABS R3, R6.reuse ;  /* 0x0000000600037213 */ /* 0x082fe40000000000 */
[----:B------:R-:W-:Y:S02]  /*b8e0*/  LOP3.LUT R5, R5, R6, RZ, 0x3c, !PT ;  /* 0x0000000605057212 */ /* 0x000fe400078e3cff */
[----:B------:R-:W1:Y:S10]  /*b8f0*/  I2F.RP R4, R3 ;  /* 0x0000000300047306 */ /* 0x000e740000209400 */
[----:B-1----:R-:W1:Y:S02]  /*b900*/  MUFU.RCP R2, R4 ;  /* 0x0000000400027308 */ /* 0x002e640000001000 */
[----:B-1----:R-:W-:Y:S08]  /*b910*/  VIADD R9, R2, 0xffffffe ;  /* 0x0ffffffe02097836 */ /* 0x002ff00000000000 */
[----:B------:R-:W1:Y:S02]  /*b920*/  F2I.FTZ.U32.TRUNC.NTZ R9, R9 ;  /* 0x0000000900097305 */ /* 0x000e64000021f000 */
[--C-:B-1----:R-:W-:Y:S04]  /*b930*/  IMAD.MOV R2, RZ, RZ, -R9.reuse ;  /* 0x000000ffff027224 */ /* 0x102fe800078e0a09 */
[----:B------:R-:W-:Y:S04]  /*b940*/  IMAD R2, R2, R3, RZ ;  /* 0x0000000302027224 */ /* 0x000fe800078e02ff */
[----:B------:R-:W-:Y:S01]  /*b950*/  IMAD.HI.U32 R2, R9, R2, R8 ;  /* 0x0000000209027227 */ /* 0x000fe200078e0008 */
[----:B------:R-:W-:Y:S02]  /*b960*/  IABS R8, R11 ;  /* 0x0000000b00087213 */ /* 0x000fe40000000000 */
[----:B------:R-:W-:Y:S03]  /*b970*/  LOP3.LUT R11, R11, R6, RZ, 0x3c, !PT ;  /* 0x000000060b0b7212 */ /* 0x000fe600078e3cff */
[C---:B------:R-:W-:Y:S04]  /*b980*/  IMAD.HI.U32 R9, R2.reuse, R7, RZ ;  /* 0x0000000702097227 */ /* 0x040fe800078e00ff */
[----:B------:R-:W-:Y:S01]  /*b990*/  IMAD.HI.U32 R2, R2, R8, RZ ;  /* 0x0000000802027227 */ /* 0x000fe200078e00ff */
[----:B------:R-:W-:Y:S05]  /*b9a0*/  IADD3 R4, -R9, RZ, RZ ;  /* 0x000000ff09047210 */ /* 0x000fea0007ffe1ff */
[C---:B------:R-:W-:Y:S02]  /*b9b0*/  IMAD R7, R3.reuse, R4, R7 ;  /* 0x0000000403077224 */ /* 0x040fe400078e0207 */
[----:B------:R-:W-:Y:S03]  /*b9c0*/  IMAD.MOV R4, RZ, RZ, -R2 ;  /* 0x000000ffff047224 */ /* 0x000fe600078e0a02 */
[C---:B------:R-:W-:Y:S01]  /*b9d0*/  ISETP.GT.U32.AND P1, PT, R3.reuse, R7, PT ;  /* 0x000000070300720c */ /* 0x040fe20003f24070 */
[C---:B------:R-:W-:Y:S01]  /*b9e0*/  IMAD R8, R3.reuse, R4, R8 ;  /* 0x0000000403087224 */ /* 0x040fe200078e0208 */
[----:B------:R-:W-:Y:S04]  /*b9f0*/  LOP3.LUT R4, RZ, R6, RZ, 0x33, !PT ;  /* 0x00000006ff047212 */ /* 0x000fe800078e33ff */
[----:B------:R-:W-:Y:S07]  /*ba00*/  ISETP.GT.U32.AND P2, PT, R3, R8, PT ;  /* 0x000000080300720c */ /* 0x000fee0003f44070 */
[----:B------:R-:W-:Y:S02]  /*ba10*/  @!P1 IMAD.IADD R7, R7, 0x1, -R3 ;  /* 0x0000000107079824 */ /* 0x000fe400078e0a03 */
[----:B------:R-:W-:Y:S03]  /*ba20*/  @!P1 VIADD R9, R9, 0x1 ;  /* 0x0000000109099836 */ /* 0x000fe60000000000 */
[-C--:B------:R-:W-:Y:S01]  /*ba30*/  ISETP.GE.U32.AND P6, PT, R7, R3.reuse, PT ;  /* 0x000000030700720c */ /* 0x080fe20003fc6070 */
[----:B------:R-:W-:Y:S01]  /*ba40*/  @!P2 VIADD R2, R2, 0x1 ;  /* 0x000000010202a836 */ /* 0x000fe20000000000 */
[-C--:B------:R-:W-:Y:S02]  /*ba50*/  @!P2 IADD3 R8, R8, -R3.reuse, RZ ;  /* 0x800000030808a210 */ /* 0x080fe40007ffe0ff */
[----:B------:R-:W-:Y:S02]  /*ba60*/  ISETP.GE.AND P2, PT, R5, RZ, PT ;  /* 0x000000ff0500720c */ /* 0x000fe40003f46270 */
[----:B------:R-:W-:Y:S07]  /*ba70*/  ISETP.GE.U32.AND P1, PT, R8, R3, PT ;  /* 0x000000030800720c */ /* 0x000fee0003f26070 */
[----:B------:R-:W-:Y:S02]  /*ba80*/  @P6 IADD3 R9, R9, 0x1, RZ ;  /* 0x0000000109096810 */ /* 0x000fe40007ffe0ff */
[----:B------:R-:W-:Y:S03]  /*ba90*/  ISETP.GE.AND P6, PT, R11, RZ, PT ;  /* 0x000000ff0b00720c */ /* 0x000fe60003fc6270 */
[----:B------:R-:W-:Y:S02]  /*baa0*/  @!P2 IMAD.MOV R9, RZ, RZ, -R9 ;  /* 0x000000ffff09a224 */ /* 0x000fe400078e0a09 */
[----:B------:R-:W-:Y:S01]  /*bab0*/  @P1 VIADD R2, R2, 0x1 ;  /* 0x0000000102021836 */ /* 0x000fe20000000000 */
[----:B------:R-:W-:Y:S04]  /*bac0*/  ISETP.NE.AND P1, PT, R6, RZ, PT ;  /* 0x000000ff0600720c */ /* 0x000fe80003f25270 */
[----:B------:R-:W-:Y:S03]  /*bad0*/  SEL R3, R4, R9, !P1 ;  /* 0x0000000904037207 */ /* 0x000fe60004800000 */
[----:B------:R-:W-:Y:S02]  /*bae0*/  @!P6 IADD3 R2, -R2, RZ, RZ ;  /* 0x000000ff0202e210 */ /* 0x000fe40007ffe1ff */
[C---:B------:R-:W-:Y:S02]  /*baf0*/  LEA R14, P2, R3.reuse, R218, 0x2 ;  /* 0x000000da030e7211 */ /* 0x040fe400078410ff */
[----:B------:R-:W-:Y:S02]  /*bb00*/  SEL R9, R4, R2, !P1 ;  /* 0x0000000204097207 */ /* 0x000fe40004800000 */
[-C--:B------:R-:W-:Y:S01]  /*bb10*/  LEA.HI.X.SX32 R15, R3, R219.reuse, 0x2, P2 ;  /* 0x000000db030f7211 */ /* 0x080fe200010f16ff */
[----:B------:R-:W1:Y:S01]  /*bb20*/  LDC.64 R4, c[0x0][0x250] ;  /* 0x00009400ff047b82 */ /* 0x000e620000000a00 */
[C---:B------:R-:W-:Y:S03]  /*bb30*/  LEA R12, P1, R9.reuse, R218, 0x2 ;  /* 0x000000da090c7211 */ /* 0x040fe600078210ff */
[----:B------:R-:W2:Y:S01]  /*bb40*/  LDG.E R7, desc[UR12][R14.64] ;  /* 0x0000000c0e077981 */ /* 0x000ea2000c1e1900 */
[C---:B------:R-:W-:Y:S01]  /*bb50*/  LEA.HI.X.SX32 R13, R9.reuse, R219, 0x2, P1 ;  /* 0x000000db090d7211 */ /* 0x040fe200008f16ff */
[----:B------:R-:W-:Y:S02]  /*bb60*/  IMAD.IADD R9, R9, 0x1, -R3 ;  /* 0x0000000109097824 */ /* 0x000fe400078e0a03 */
[----:B------:R-:W3:Y:S02]  /*bb70*/  LDC.64 R2, c[0x0][0x238] ;  /* 0x00008e00ff027b82 */ /* 0x000ee40000000a00 */
[----:B------:R-:W-:Y:S01]  /*bb80*/  IMAD R9, R9, R6, -0x40 ;  /* 0xffffffc009097424 */ /* 0x000fe200078e0206 */
[----:B------:R-:W2:Y:S04]  /*bb90*/  LDG.E R8, desc[UR12][R12.64] ;  /* 0x0000000c0c087981 */ /* 0x000ea8000c1e1900 */
[----:B------:R-:W-:Y:S05]  /*bba0*/  SHF.R.S32.HI R11, RZ, 0x1f, R9 ;  /* 0x0000001fff0b7819 */ /* 0x000fea0000011409 */
[-C--:B-1----:R-:W-:Y:S02]  /*bbb0*/  IMAD R6, R11, R4.reuse, RZ ;  /* 0x000000040b067224 */ /* 0x082fe400078e02ff */
[C---:B------:R-:W-:Y:S04]  /*bbc0*/  IMAD.WIDE.U32 R10, R9.reuse, R4, RZ ;  /* 0x00000004090a7225 */ /* 0x040fe800078e00ff */
[----:B------:R-:W-:Y:S05]  /*bbd0*/  IMAD R6, R9, R5, R6 ;  /* 0x0000000509067224 */ /* 0x000fea00078e0206 */
[----:B------:R-:W-:Y:S01]  /*bbe0*/  IADD3 R11, R11, R6, RZ ;  /* 0x000000060b0b7210 */ /* 0x000fe20007ffe0ff */
[----:B--2---:R-:W-:Y:S04]  /*bbf0*/  IMAD.IADD R7, R7, 0x1, -R8 ;  /* 0x0000000107077824 */ /* 0x004fe800078e0a08 */
[-C--:B---3--:R-:W-:Y:S01]  /*bc00*/  IMAD.WIDE.U32 R10, R7, R2.reuse, R10 ;  /* 0x00000002070a7225 */ /* 0x088fe200078e000a */
[----:B------:R-:W-:Y:S05]  /*bc10*/  SHF.R.S32.HI R5, RZ, 0x1f, R7 ;  /* 0x0000001fff057819 */ /* 0x000fea0000011407 */
[----:B------:R-:W-:Y:S04]  /*bc20*/  IMAD R4, R5, R2, RZ ;  /* 0x0000000205047224 */ /* 0x000fe800078e02ff */
[----:B------:R-:W-:Y:S01]  /*bc30*/  IMAD R4, R7, R3, R4 ;  /* 0x0000000307047224 */ /* 0x000fe200078e0204 */
[----:B------:R-:W-:Y:S03]  /*bc40*/  MOV R3, R10 ;  /* 0x0000000a00037202 */ /* 0x000fe60000000f00 */
[----:B------:R-:W-:Y:S07]  /*bc50*/  IMAD.IADD R132, R11, 0x1, R4 ;  /* 0x000000010b847824 */ /* 0x000fee00078e0204 */
.L_x_1549:
[CC--:B------:R-:W-:Y:S01]  /*bc60*/  LEA R2, P1, R3.reuse, R226.reuse, 0x1 ;  /* 0x000000e203027211 */ /* 0x0c0fe200078208ff */
[----:B------:R-:W-:Y:S01]  /*bc70*/  @P5 STS.128 [R214+0xc000], RZ ;  /* 0x00c000ffd6005388 */ /* 0x000fe20000000c00 */
[C---:B------:R-:W-:Y:S02]  /*bc80*/  IADD3 R231, P2, R212.reuse, R3, RZ ;  /* 0x00000003d4e77210 */ /* 0x040fe40007f5e0ff */
        /* <DEDUP_REMOVED lines=51> */
[----:B------:R-:W-:Y:S03]  /*bfc0*/  @!P3 LDGSTS.E.BYPASS.LTC128B.128 [R214+0x10800], desc[UR12][R230.64+0x100] ;  /* 0x10800100e6d6bfae */ /* 0x000fe6000b901d4c */
[----:B------:R-:W-:Y:S01]  /*bfd0*/  @!P3 LEA.HI.X R229, R132, R229, R134, 0x1, P1 ;  /* 0x000000e584e5b211 */ /* 0x000fe200008f0c86 */
[----:B------:R-:W-:Y:S01]  /*bfe0*/  @P5 STS.128 [R214+0xd000], RZ ;  /* 0x00d000ffd6005388 */ /* 0x000fe20000000c00 */
[----:B------:R-:W-:Y:S03]  /*bff0*/  ISETP.GT.AND P1, PT, R213, R208, PT ;  /* 0x000000d0d500720c */ /* 0x000fe60003f24270 */
        /* <DEDUP_REMOVED lines=187> */
[C---:B------:R-:W-:Y:S03]  /*cbb0*/  HMMA.16816.F32.BF16 R24, R176.reuse, R142, R24 ;  /* 0x0000008eb018723c */ /* 0x040fe60000041818 */
[----:B------:R-:W2:Y:S02]  /*cbc0*/  MUFU.TANH R174, R228 ;  /* 0x000000e400ae7308 */ /* 0x000ea40000002400 */
[----:B------:R-:W-:Y:S01]  /*cbd0*/  FMUL.FTZ R134, R10, UR5 ;  /* 0x000000050a867c20 */ /* 0x000fe20008410000 */
[----:B------:R-:W-:Y:S01]  /*cbe0*/  FMUL.FTZ R132, R4, UR5 ;  /* 0x0000000504847c20 */ /* 0x000fe20008410000 */
[----:B------:R-:W-:Y:S01]  /*cbf0*/  FMUL.FTZ R252, R5, UR5 ;  /* 0x0000000505fc7c20 */ /* 0x000fe20008410000 */
[----:B------:R-:W-:Y:S05]  /*cc00*/  FMUL.FTZ R251, R6, UR5 ;  /* 0x0000000506fb7c20 */ /* 0x000fea0008410000 */
        /* <DEDUP_REMOVED lines=8> */
[----:B------:R4:W2:Y:S01]  /*cc90*/  MUFU.TANH R166, R132 ;  /* 0x0000008400a67308 */ /* 0x0008a20000002400 */
[----:B------:R-:W-:Y:S01]  /*cca0*/  FMUL.FTZ R245, R18, UR5 ;  /* 0x0000000512f57c20 */ /* 0x000fe20008410000 */
[----:B------:R-:W-:Y:S01]  /*ccb0*/  FMUL.FTZ R243, R19, UR5 ;  /* 0x0000000513f37c20 */ /* 0x000fe20008410000 */
[----:B------:R-:W-:Y:S01]  /*ccc0*/  FMUL.FTZ R242, R20, UR5 ;  /* 0x0000000514f27c20 */ /* 0x000fe20008410000 */
[----:B------:R-:W-:Y:S01]  /*ccd0*/  FMUL.FTZ R240, R21, UR5 ;  /* 0x0000000515f07c20 */ /* 0x000fe20008410000 */
[----:B------:R-:W-:Y:S01]  /*cce0*/  FMUL.FTZ R241, R22, UR5 ;  /* 0x0000000516f17c20 */ /* 0x000fe20008410000 */
[----:B------:R-:W-:Y:S01]  /*ccf0*/  FMUL.FTZ R239, R23, UR5 ;  /* 0x0000000517ef7c20 */ /* 0x000fe20008410000 */
[----:B------:R-:W-:Y:S03]  /*cd00*/  FMUL.FTZ R238, R24, UR5 ;  /* 0x0000000518ee7c20 */ /* 0x000fe60008410000 */
[----:B------:R-:W2:Y:S01]  /*cd10*/  MUFU.TANH R169, R133 ;  /* 0x0000008500a97308 */ /* 0x000ea20000002400 */
[C---:B-1----:R-:W-:Y:S03]  /*cd20*/  HMMA.16816.F32.BF16 R28, R176.reuse, R136, R28 ;  /* 0x00000088b01c723c */ /* 0x042fe6000004181c */
[----:B------:R-:W-:Y:S01]  /*cd30*/  FMUL.FTZ R236, R25, UR5 ;  /* 0x0000000519ec7c20 */ /* 0x000fe20008410000 */
[----:B------:R-:W-:Y:S01]  /*cd40*/  FMUL.FTZ R237, R26, UR5 ;  /* 0x000000051aed7c20 */ /* 0x000fe20008410000 */
[----:B------:R-:W-:Y:S01]  /*cd50*/  FMUL.FTZ R235, R27, UR5 ;  /* 0x000000051beb7c20 */ /* 0x000fe20008410000 */
[----:B------:R-:W-:Y:S03]  /*cd60*/  HMMA.16816.F32.BF16 R32, R176, R138, R32 ;  /* 0x0000008ab020723c */ /* 0x000fe60000041820 */
[----:B------:R-:W1:Y:S02]  /*cd70*/  MUFU.TANH R252, R252 ;  /* 0x000000fc00fc7308 */ /* 0x000e640000002400 */
[----:B------:R-:W-:Y:S01]  /*cd80*/  FMUL.FTZ R226, R9, UR5 ;  /* 0x0000000509e27c20 */ /* 0x000fe20008410000 */
[----:B----4-:R-:W-:Y:S07]  /*cd90*/  FMUL.FTZ R132, R11, UR5 ;  /* 0x000000050b847c20 */ /* 0x010fee0008410000 */
[----:B------:R-:W4:Y:S10]  /*cda0*/  MUFU.TANH R251, R251 ;  /* 0x000000fb00fb7308 */ /* 0x000f340000002400 */
[----:B------:R5:W1:Y:S01]  /*cdb0*/  MUFU.TANH R170, R226 ;  /* 0x000000e200aa7308 */ /* 0x000a620000002400 */
[----:B------:R-:W-:Y:S01]  /*cdc0*/  FMUL.FTZ R234, R28, UR5 ;  /* 0x000000051cea7c20 */ /* 0x000fe20008410000 */
[----:B------:R-:W-:Y:S01]  /*cdd0*/  FMUL.FTZ R232, R29, UR5 ;  /* 0x000000051de87c20 */ /* 0x000fe20008410000 */
[----:B------:R-:W-:Y:S01]  /*cde0*/  FMUL.FTZ R233, R30, UR5 ;  /* 0x000000051ee97c20 */ /* 0x000fe20008410000 */
[----:B------:R-:W-:Y:S01]  /*cdf0*/  FMUL.FTZ R231, R31, UR5 ;  /* 0x000000051fe77c20 */ /* 0x000fe20008410000 */
[----:B------:R-:W-:Y:S05]  /*ce00*/  FMUL.FTZ R230, R32, UR5 ;  /* 0x0000000520e67c20 */ /* 0x000fea0008410000 */
[----:B------:R1:W1:Y:S01]  /*ce10*/  MUFU.TANH R171, R132 ;  /* 0x0000008400ab7308 */ /* 0x0002620000002400 */
[----:B------:R-:W-:Y:S01]  /*ce20*/  FMUL.FTZ R228, R33, UR5 ;  /* 0x0000000521e47c20 */ /* 0x000fe20008410000 */
[----:B------:R-:W-:Y:S01]  /*ce30*/  FMUL.FTZ R134, R34, UR5 ;  /* 0x0000000522867c20 */ /* 0x000fe20008410000 */
[----:B------:R-:W-:Y:S07]  /*ce40*/  FMUL.FTZ R35, R35, UR5 ;  /* 0x0000000523237c20 */ /* 0x000fee0008410000 */
[----:B------:R-:W1:Y:S01]  /*ce50*/  MUFU.TANH R248, R248 ;  /* 0x000000f800f87308 */ /* 0x000e620000002400 */
[----:B-----5:R-:W-:Y:S09]  /*ce60*/  MOV R226, R2 ;  /* 0x0000000200e27202 */ /* 0x020ff20000000f00 */
        /* <DEDUP_REMOVED lines=24> */
[----:B------:R-:W-:Y:S02]  /*cff0*/  MOV R3, R220 ;  /* 0x000000dc00037202 */ /* 0x000fe40000000f00 */
[----:B------:R-:W-:Y:S01]  /*d000*/  MOV R2, R216 ;  /* 0x000000d800027202 */ /* 0x000fe20000000f00 */
[----:B------:R-:W-:Y:S06]  /*d010*/  @!P0 BRA `(.L_x_1551) ;  /* 0x0000000000f88947 */ /* 0x000fec0003800000 */
[----:B------:R-:W-:Y:S01]  /*d020*/  IMAD.MOV.U32 R8, RZ, RZ, RZ ;  /* 0x000000ffff087224 */ /* 0x000fe200078e00ff */
[----:B------:R-:W2:Y:S01]  /*d030*/  LDC R6, c[0x0][0x380] ;  /* 0x0000e000ff067b82 */ /* 0x000ea20000000800 */
[----:B------:R-:W-:Y:S05]  /*d040*/  SHF.L.U32 R5, R213, 0x6, RZ ;  /* 0x00000006d5057819 */ /* 0x000fea00000006ff */
[----:B------:R-:W-:Y:S05]  /*d050*/  VIADD R11, R5, 0xffffffc0 ;  /* 0xffffffc0050b7836 */ /* 0x000fea0000000000 */
[----:B------:R-:W-:Y:S02]  /*d060*/  IABS R7, R11 ;  /* 0x0000000b00077213 */ /* 0x000fe40000000000 */
[-C--:B--2---:R-:W-:Y:S02]  /*d070*/  IABS R3, R6.reuse ;  /* 0x0000000600037213 */ /* 0x084fe40000000000 */
[----:B------:R-:W-:Y:S02]  /*d080*/  LOP3.LUT R11, R11, R6, RZ, 0x3c, !PT ;  /* 0x000000060b0b7212 */ /* 0x000fe400078e3cff */
[----:B------:R-:W2:Y:S10]  /*d090*/  I2F.RP R4, R3 ;  /* 0x0000000300047306 */ /* 0x000eb40000209400 */
[----:B--2---:R-:W2:Y:S02]  /*d0a0*/  MUFU.RCP R2, R4 ;  /* 0x0000000400027308 */ /* 0x004ea40000001000 */
[----:B--2---:R-:W-:Y:S08]  /*d0b0*/  VIADD R9, R2, 0xffffffe ;  /* 0x0ffffffe02097836 */ /* 0x004ff00000000000 */
[----:B------:R-:W2:Y:S02]  /*d0c0*/  F2I.FTZ.U32.TRUNC.NTZ R9, R9 ;  /* 0x0000000900097305 */ /* 0x000ea4000021f000 */
[--C-:B--2---:R-:W-:Y:S04]  /*d0d0*/  IMAD.MOV R2, RZ, RZ, -R9.reuse ;  /* 0x000000ffff027224 */ /* 0x104fe800078e0a09 */
        /* <DEDUP_REMOVED lines=30> */
[----:B------:R-:W2:Y:S01]  /*d2c0*/  LDC.64 R4, c[0x0][0x248] ;  /* 0x00009200ff047b82 */ /* 0x000ea20000000a00 */
[C---:B------:R-:W-:Y:S03]  /*d2d0*/  LEA R12, P1, R9.reuse, R218, 0x2 ;  /* 0x000000da090c7211 */ /* 0x040fe600078210ff */
[----:B------:R-:W3:Y:S01]  /*d2e0*/  LDG.E R7, desc[UR12][R14.64] ;  /* 0x0000000c0e077981 */ /* 0x000ee2000c1e1900 */
[C---:B------:R-:W-:Y:S01]  /*d2f0*/  LEA.HI.X.SX32 R13, R9.reuse, R219, 0x2, P1 ;  /* 0x000000db090d7211 */ /* 0x040fe200008f16ff */
[----:B------:R-:W-:Y:S02]  /*d300*/  IMAD.IADD R9, R9, 0x1, -R3 ;  /* 0x0000000109097824 */ /* 0x000fe400078e0a03 */
[----:B------:R-:W4:Y:S02]  /*d310*/  LDC.64 R2, c[0x0][0x230] ;  /* 0x00008c00ff027b82 */ /* 0x000f240000000a00 */
[----:B------:R-:W-:Y:S01]  /*d320*/  IMAD R9, R9, R6, -0x40 ;  /* 0xffffffc009097424 */ /* 0x000fe200078e0206 */
[----:B------:R-:W3:Y:S04]  /*d330*/  LDG.E R8, desc[UR12][R12.64] ;  /* 0x0000000c0c087981 */ /* 0x000ee8000c1e1900 */
[----:B------:R-:W-:Y:S05]  /*d340*/  SHF.R.S32.HI R11, RZ, 0x1f, R9 ;  /* 0x0000001fff0b7819 */ /* 0x000fea0000011409 */
[-C--:B--2---:R-:W-:Y:S02]  /*d350*/  IMAD R6, R11, R4.reuse, RZ ;  /* 0x000000040b067224 */ /* 0x084fe400078e02ff */
[C---:B------:R-:W-:Y:S04]  /*d360*/  IMAD.WIDE.U32 R10, R9.reuse, R4, RZ ;  /* 0x00000004090a7225 */ /* 0x040fe800078e00ff */
[----:B------:R-:W-:Y:S05]  /*d370*/  IMAD R6, R9, R5, R6 ;  /* 0x0000000509067224 */ /* 0x000fea00078e0206 */
[----:B------:R-:W-:Y:S01]  /*d380*/  IADD3 R11, R11, R6, RZ ;  /* 0x000000060b0b7210 */ /* 0x000fe20007ffe0ff */
[----:B---3--:R-:W-:Y:S04]  /*d390*/  IMAD.IADD R7, R7, 0x1, -R8 ;  /* 0x0000000107077824 */ /* 0x008fe800078e0a08 */
[-C--:B----4-:R-:W-:Y:S01]  /*d3a0*/  IMAD.WIDE.U32 R10, R7, R2.reuse, R10 ;  /* 0x00000002070a7225 */ /* 0x090fe200078e000a */
[----:B------:R-:W-:Y:S05]  /*d3b0*/  SHF.R.S32.HI R5, RZ, 0x1f, R7 ;  /* 0x0000001fff057819 */ /* 0x000fea0000011407 */
[----:B------:R-:W-:Y:S04]  /*d3c0*/  IMAD R4, R5, R2, RZ ;  /* 0x0000000205047224 */ /* 0x000fe800078e02ff */
[----:B------:R-:W-:Y:S01]  /*d3d0*/  IMAD R4, R7, R3, R4 ;  /* 0x0000000307047224 */ /* 0x000fe200078e0204 */
[----:B------:R-:W-:Y:S03]  /*d3e0*/  MOV R3, R10 ;  /* 0x0000000a00037202 */ /* 0x000fe60000000f00 */
[----:B------:R-:W-:Y:S07]  /*d3f0*/  IMAD.IADD R2, R11, 0x1, R4 ;  /* 0x000000010b027824 */ /* 0x000fee00078e0204 */
.L_x_1551:
[----:B------:R2:W-:Y:S01]  /*d400*/  @P5 STS.128 [R214+0x6000], RZ ;  /* 0x006000ffd6005388 */ /* 0x0005e20000000c00 */
[CC--:B------:R-:W-:Y:S02]  /*d410*/  LEA R12, P1, R3.reuse, R224.reuse, 0x1 ;  /* 0x000000e0030c7211 */ /* 0x0c0fe400078208ff */
[C---:B------:R-:W-:Y:S02]  /*d420*/  IADD3 R5, P2, R210.reuse, R3, RZ ;  /* 0x00000003d2057210 */ /* 0x040fe40007f5e0ff */
        /* <DEDUP_REMOVED lines=37> */
[CC--:B------:R-:W-:Y:S01]  /*d680*/  @!P4 LEA R20, P2, R2.reuse, R224.reuse, 0x1 ;  /* 0x000000e00214c211 */ /* 0x0c0fe200078408ff */
        /* <DEDUP_REMOVED lines=48> */
.L_x_1550:
[----:B------:R-:W-:Y:S01]  /*d990*/  FMNMX.FTZ R5, R166, R135, !PT ;  /* 0x00000087a6057209 */ /* 0x000fe20007810000 */
[----:B--2---:R-:W-:Y:S01]  /*d9a0*/  LDSM.16.MT88.4 R12, [R200+0xc000] ;  /* 0x00c00000c80c783b */ /* 0x004fe20000004200 */
[----:B------:R-:W-:Y:S02]  /*d9b0*/  FMNMX.FTZ R2, R251, R0, !PT ;  /* 0x00000000fb027209 */ /* 0x000fe40007810000 */
[----:B-1----:R-:W-:Y:S02]  /*d9c0*/  FMNMX.FTZ R5, R252, R5, !PT ;  /* 0x00000005fc057209 */ /* 0x002fe40007810000 */
        /* <DEDUP_REMOVED lines=43> */
[C---:B------:R-:W-:Y:S01]  /*dc80*/  FMUL.FTZ R148, R3.reuse, UR4 ;  /* 0x0000000403947c20 */ /* 0x040fe20008410000 */
[----:B------:R-:W-:Y:S01]  /*dc90*/  FADD.FTZ R0, -R3, R0 ;  /* 0x0000000003007221 */ /* 0x000fe20000010100 */
[C---:B------:R-:W-:Y:S01]  /*dca0*/  FSETP.NEU.FTZ.AND P1, PT, R132.reuse, -INF , PT ;  /* 0xff8000008400780b */ /* 0x040fe20003f3d000 */
[C---:B------:R-:W-:Y:S01]  /*dcb0*/  FMUL.FTZ R149, R132.reuse, UR4 ;  /* 0x0000000484957c20 */ /* 0x040fe20008410000 */
[----:B------:R-:W-:Y:S01]  /*dcc0*/  FADD.FTZ R2, -R132, R135 ;  /* 0x0000008784027221 */ /* 0x000fe20000010100 */
[----:B------:R-:W-:Y:S01]  /*dcd0*/  FMUL.FTZ R6, R0, UR4 ;  /* 0x0000000400067c20 */ /* 0x000fe20008410000 */
[----:B------:R-:W-:Y:S02]  /*dce0*/  MOV R135, R132 ;  /* 0x0000008400877202 */ /* 0x000fe40000000f00 */
[----:B------:R-:W-:Y:S01]  /*dcf0*/  FSEL R149, R149, RZ, P1 ;  /* 0x000000ff95957208 */ /* 0x000fe20000800000 */
[----:B------:R-:W-:Y:S01]  /*dd00*/  FMUL.FTZ R5, R2, UR4 ;  /* 0x0000000402057c20 */ /* 0x000fe20008410000 */
[----:B------:R-:W-:Y:S01]  /*dd10*/  FSETP.NEU.FTZ.AND P1, PT, R3, -INF , PT ;  /* 0xff8000000300780b */ /* 0x000fe20003f3d000 */
[----:B------:R-:W1:Y:S02]  /*dd20*/  MUFU.EX2 R0, R6 ;  /* 0x0000000600007308 */ /* 0x000e640000000800 */
        /* <DEDUP_REMOVED lines=10> */
[----:B------:R-:W2:Y:S01]  /*ddd0*/  MUFU.EX2 R2, R5 ;  /* 0x0000000500027308 */ /* 0x000ea20000000800 */
[--C-:B------:R-:W-:Y:S01]  /*dde0*/  FFMA.FTZ R167, R250, UR4, -R149.reuse ;  /* 0x00000004faa77c23 */ /* 0x100fe20008010895 */
[--C-:B------:R-:W-:Y:S01]  /*ddf0*/  FFMA.FTZ R169, R249, UR4, -R148.reuse ;  /* 0x00000004f9a97c23 */ /* 0x100fe20008010894 */
[--C-:B------:R-:W-:Y:S01]  /*de00*/  FFMA.FTZ R164, R247, UR4, -R148.reuse ;  /* 0x00000004f7a47c23 */ /* 0x100fe20008010894 */
[--C-:B------:R-:W-:Y:S01]  /*de10*/  FFMA.FTZ R166, R246, UR4, -R149.reuse ;  /* 0x00000004f6a67c23 */ /* 0x100fe20008010895 */
[C---:B-1----:R-:W-:Y:S01]  /*de20*/  FMUL.FTZ R6, R0.reuse, R130 ;  /* 0x0000008200067220 */ /* 0x042fe20000410000 */
        /* <DEDUP_REMOVED lines=17> */
[----:B------:R-:W2:Y:S03]  /*df40*/  LDSM.16.MT88.4 R124, [R196+0xc000] ;  /* 0x00c00000c47c783b */ /* 0x000ea60000004200 */
[----:B------:R-:W-:Y:S01]  /*df50*/  MUFU.EX2 R163, R163 ;  /* 0x000000a300a37308 */ /* 0x000fe20000000800 */
[C---:B------:R-:W-:Y:S01]  /*df60*/  FMUL.FTZ R24, R2.reuse, R108 ;  /* 0x0000006c02187220 */ /* 0x040fe20000410000 */
[C---:B------:R-:W-:Y:S01]  /*df70*/  FMUL.FTZ R25, R2.reuse, R109 ;  /* 0x0000006d02197220 */ /* 0x040fe20000410000 */
[C---:B------:R-:W-:Y:S01]  /*df80*/  FMUL.FTZ R32, R2.reuse, R100 ;  /* 0x0000006402207220 */ /* 0x040fe20000410000 */
[C---:B------:R-:W-:Y:S01]  /*df90*/  FMUL.FTZ R33, R2.reuse, R101 ;  /* 0x0000006502217220 */ /* 0x040fe20000410000 */
[C---:B------:R-:W-:Y:S01]  /*dfa0*/  FMUL.FTZ R36, R2.reuse, R36 ;  /* 0x0000002402247220 */ /* 0x040fe20000410000 */
[----:B------:R-:W-:Y:S01]  /*dfb0*/  FMUL.FTZ R37, R2, R37 ;  /* 0x0000002502257220 */ /* 0x000fe20000410000 */
[----:B------:R-:W3:Y:S03]  /*dfc0*/  LDSM.16.MT88.4 R116, [R200+0xe000] ;  /* 0x00e00000c874783b */ /* 0x000ee60000004200 */
[----:B------:R-:W4:Y:S01]  /*dfd0*/  MUFU.EX2 R158, R158 ;  /* 0x0000009e009e7308 */ /* 0x000f220000000800 */
[----:B-1----:R-:W-:Y:S01]  /*dfe0*/  F2FP.BF16.F32.PACK_AB R128, R161, R165 ;  /* 0x000000a5a180723e */ /* 0x002fe200000010ff */
[C---:B------:R-:W-:Y:S01]  /*dff0*/  FMUL.FTZ R38, R0.reuse, R38 ;  /* 0x0000002600267220 */ /* 0x040fe20000410000 */
[----:B------:R-:W-:Y:S01]  /*e000*/  FMUL.FTZ R39, R0, R39 ;  /* 0x0000002700277220 */ /* 0x000fe20000410000 */
[C---:B------:R-:W-:Y:S01]  /*e010*/  FMUL.FTZ R40, R2.reuse, R40 ;  /* 0x0000002802287220 */ /* 0x040fe20000410000 */
[----:B------:R-:W-:Y:S01]  /*e020*/  FMUL.FTZ R41, R2, R41 ;  /* 0x0000002902297220 */ /* 0x000fe20000410000 */
[C---:B------:R-:W-:Y:S01]  /*e030*/  FMUL.FTZ R42, R0.reuse, R42 ;  /* 0x0000002a002a7220 */ /* 0x040fe20000410000 */
[----:B------:R-:W1:Y:S03]  /*e040*/  LDSM.16.MT88.4 R108, [R198+0xe000] ;  /* 0x00e00000c66c783b */ /* 0x000e660000004200 */
[----:B------:R-:W-:Y:S01]  /*e050*/  MUFU.EX2 R160, R160 ;  /* 0x000000a000a07308 */ /* 0x000fe20000000800 */
[----:B------:R-:W-:Y:S01]  /*e060*/  FMUL.FTZ R43, R0, R43 ;  /* 0x0000002b002b7220 */ /* 0x000fe20000410000 */
[C---:B------:R-:W-:Y:S01]  /*e070*/  FMUL.FTZ R44, R2.reuse, R44 ;  /* 0x0000002c022c7220 */ /* 0x040fe20000410000 */
[----:B------:R-:W-:Y:S01]  /*e080*/  FMUL.FTZ R45, R2, R45 ;  /* 0x0000002d022d7220 */ /* 0x000fe20000410000 */
[C---:B------:R-:W-:Y:S01]  /*e090*/  FMUL.FTZ R46, R0.reuse, R46 ;  /* 0x0000002e002e7220 */ /* 0x040fe20000410000 */
[----:B------:R-:W-:Y:S01]  /*e0a0*/  FMUL.FTZ R47, R0, R47 ;  /* 0x0000002f002f7220 */ /* 0x000fe20000410000 */
[----:B------:R-:W-:Y:S01]  /*e0b0*/  FMUL.FTZ R48, R2, R48 ;  /* 0x0000003002307220 */ /* 0x000fe20000410000 */
[----:B------:R-:W5:Y:S03]  /*e0c0*/  LDSM.16.MT88.4 R100, [R197+0xe000] ;  /* 0x00e00000c564783b */ /* 0x000f660000004200 */
        /* <DEDUP_REMOVED lines=42> */
[----:B------:R-:W-:Y:S01]  /*e370*/  FMUL.FTZ R83, R0, R83 ;  /* 0x0000005300537220 */ /* 0x000fe20000410000 */
[C---:B------:R-:W-:Y:S05]  /*e380*/  HMMA.16816.F32.BF16 R8, R128.reuse, R14, R8 ;  /* 0x0000000e8008723c */ /* 0x040fea0000041808 */
[----:B------:R-:W2:Y:S01]  /*e390*/  MUFU.EX2 R167, R167 ;  /* 0x000000a700a77308 */ /* 0x000ea20000000800 */
[----:B------:R-:W-:Y:S01]  /*e3a0*/  ISETP.GT.AND P1, PT, R213, R208, PT ;  /* 0x000000d0d500720c */ /* 0x000fe20003f24270 */
[C---:B------:R-:W-:Y:S01]  /*e3b0*/  FMUL.FTZ R12, R2.reuse, R120 ;  /* 0x00000078020c7220 */ /* 0x040fe20000410000 */
[----:B------:R-:W-:Y:S03]  /*e3c0*/  FMUL.FTZ R13, R2, R121 ;  /* 0x00000079020d7220 */ /* 0x000fe60000410000 */
[C---:B------:R-:W-:Y:S01]  /*e3d0*/  FMUL.FTZ R14, R0.reuse, R122 ;  /* 0x0000007a000e7220 */ /* 0x040fe20000410000 */
[----:B------:R-:W-:Y:S02]  /*e3e0*/  FMUL.FTZ R15, R0, R123 ;  /* 0x0000007b000f7220 */ /* 0x000fe40000410000 */
[----:B------:R-:W-:Y:S01]  /*e3f0*/  LDSM.16.MT88.4 R120, [R197+0xc800] ;  /* 0x00c80000c578783b */ /* 0x000fe20000004200 */
[C---:B------:R-:W-:Y:S01]  /*e400*/  FMUL.FTZ R84, R2.reuse, R84 ;  /* 0x0000005402547220 */ /* 0x040fe20000410000 */
[----:B------:R-:W-:Y:S01]  /*e410*/  FMUL.FTZ R85, R2, R85 ;  /* 0x0000005502557220 */ /* 0x000fe20000410000 */
[C---:B------:R-:W-:Y:S01]  /*e420*/  FMUL.FTZ R86, R0.reuse, R86 ;  /* 0x0000005600567220 */ /* 0x040fe20000410000 */
[----:B------:R-:W-:Y:S01]  /*e430*/  FMUL.FTZ R87, R0, R87 ;  /* 0x0000005700577220 */ /* 0x000fe20000410000 */
[C---:B------:R-:W-:Y:S01]  /*e440*/  HMMA.16816.F32.BF16 R12, R128.reuse, R20, R12 ;  /* 0x00000014800c723c */ /* 0x040fe2000004180c */
[----:B------:R-:W-:Y:S02]  /*e450*/  MUFU.EX2 R169, R169 ;  /* 0x000000a900a97308 */ /* 0x000fe40000000800 */
[--C-:B------:R-:W-:Y:S01]  /*e460*/  FFMA.FTZ R171, R244, UR4, -R149.reuse ;  /* 0x00000004f4ab7c23 */ /* 0x100fe20008010895 */
[--C-:B------:R-:W-:Y:S01]  /*e470*/  FFMA.FTZ R168, R245, UR4, -R148.reuse ;  /* 0x00000004f5a87c23 */ /* 0x100fe20008010894 */
[--C-:B------:R-:W-:Y:S01]  /*e480*/  FFMA.FTZ R173, R243, UR4, -R148.reuse ;  /* 0x00000004f3ad7c23 */ /* 0x100fe20008010894 */
[C---:B------:R-:W-:Y:S05]  /*e490*/  HMMA.16816.F32.BF16 R16, R128.reuse, R22, R16 ;  /* 0x000000168010723c */ /* 0x040fea0000041810 */
[----:B------:R-:W4:Y:S01]  /*e4a0*/  MUFU.EX2 R164, R164 ;  /* 0x000000a400a47308 */ /* 0x000f220000000800 */
[C---:B------:R-:W-:Y:S01]  /*e4b0*/  FMUL.FTZ R20, R2.reuse, R112 ;  /* 0x0000007002147220 */ /* 0x040fe20000410000 */
[----:B------:R-:W-:Y:S01]  /*e4c0*/  FMUL.FTZ R21, R2, R113 ;  /* 0x0000007102157220 */ /* 0x000fe20000410000 */
[C---:B------:R-:W-:Y:S03]  /*e4d0*/  FMUL.FTZ R22, R0.reuse, R114 ;  /* 0x0000007200167220 */ /* 0x040fe60000410000 */
        /* <DEDUP_REMOVED lines=8> */
[C---:B------:R-:W-:Y:S01]  /*e560*/  FMUL.FTZ R92, R2.reuse, R92 ;  /* 0x0000005c025c7220 */ /* 0x040fe20000410000 */
[----:B------:R-:W-:Y:S01]  /*e570*/  FMUL.FTZ R93, R2, R93 ;  /* 0x0000005d025d7220 */ /* 0x000fe20000410000 */
[----:B------:R-:W-:Y:S01]  /*e580*/  FMUL.FTZ R94, R0, R94 ;  /* 0x0000005e005e7220 */ /* 0x000fe20000410000 */
[C---:B------:R-:W-:Y:S05]  /*e590*/  HMMA.16816.F32.BF16 R24, R128.reuse, R30, R24 ;  /* 0x0000001e8018723c */ /* 0x040fea0000041818 */
[----:B------:R-:W4:Y:S01]  /*e5a0*/  MUFU.EX2 R171, R171 ;  /* 0x000000ab00ab7308 */ /* 0x000f220000000800 */
[C---:B------:R-:W-:Y:S01]  /*e5b0*/  FMUL.FTZ R28, R2.reuse, R104 ;  /* 0x00000068021c7220 */ /* 0x040fe20000410000 */
[----:B------:R-:W-:Y:S01]  /*e5c0*/  FMUL.FTZ R29, R2, R105 ;  /* 0x00000069021d7220 */ /* 0x000fe20000410000 */
[C---:B------:R-:W-:Y:S03]  /*e5d0*/  FMUL.FTZ R30, R0.reuse, R106 ;  /* 0x0000006a001e7220 */ /* 0x040fe60000410000 */
[C---:B------:R-:W-:Y:S02]  /*e5e0*/  FMUL.FTZ R31, R0.reuse, R107 ;  /* 0x0000006b001f7220 */ /* 0x040fe40000410000 */
[----:B------:R-:W2:Y:S02]  /*e5f0*/  LDSM.16.MT88.4 R104, [R196+0xe000] ;  /* 0x00e00000c468783b */ /* 0x000ea40000004200 */
[----:B------:R-:W-:Y:S01]  /*e600*/  MUFU.EX2 R168, R168 ;  /* 0x000000a800a87308 */ /* 0x000fe20000000800 */
[----:B------:R-:W-:Y:S01]  /*e610*/  FMUL.FTZ R95, R0, R95 ;  /* 0x0000005f005f7220 */ /* 0x000fe20000410000 */
[C---:B------:R-:W-:Y:S01]  /*e620*/  FMUL.FTZ R96, R2.reuse, R96 ;  /* 0x0000006002607220 */ /* 0x040fe20000410000 */
[----:B------:R-:W-:Y:S01]  /*e630*/  FMUL.FTZ R97, R2, R97 ;  /* 0x0000006102617220 */ /* 0x000fe20000410000 */
[C---:B------:R-:W-:Y:S03]  /*e640*/  HMMA.16816.F32.BF16 R28, R128.reuse, R124, R28 ;  /* 0x0000007c801c723c */ /* 0x040fe6000004181c */
[C---:B------:R-:W-:Y:S03]  /*e650*/  FMUL.FTZ R98, R0.reuse, R98 ;  /* 0x0000006200627220 */ /* 0x040fe60000410000 */
[----:B------:R-:W4:Y:S01]  /*e660*/  MUFU.EX2 R173, R173 ;  /* 0x000000ad00ad7308 */ /* 0x000f220000000800 */
[----:B------:R-:W-:Y:S01]  /*e670*/  FMUL.FTZ R99, R0, R99 ;  /* 0x0000006300637220 */ /* 0x000fe20000410000 */
[C---:B------:R-:W-:Y:S01]  /*e680*/  HMMA.16816.F32.BF16 R32, R128.reuse, R126, R32 ;  /* 0x0000007e8020723c */ /* 0x040fe20000041820 */
[----:B------:R-:W-:Y:S02]  /*e690*/  LDSM.16.MT88.4 R124, [R196+0xc800] ;  /* 0x00c80000c47c783b */ /* 0x000fe40000004200 */
[--C-:B------:R-:W-:Y:S03]  /*e6a0*/  FFMA.FTZ R170, R242, UR4, -R149.reuse ;  /* 0x00000004f2aa7c23 */ /* 0x100fe60008010895 */
[C---:B---3--:R-:W-:Y:S05]  /*e6b0*/  HMMA.16816.F32.BF16 R36, R128.reuse, R116, R36 ;  /* 0x000000748024723c */ /* 0x048fea0000041824 */
[--C-:B------:R-:W-:Y:S01]  /*e6c0*/  FFMA.FTZ R175, R240, UR4, -R149.reuse ;  /* 0x00000004f0af7c23 */ /* 0x100fe20008010895 */
[C---:B------:R-:W-:Y:S01]  /*e6d0*/  HMMA.16816.F32.BF16 R40, R128.reuse, R118, R40 ;  /* 0x000000768028723c */ /* 0x040fe20000041828 */
[----:B------:R-:W-:Y:S01]  /*e6e0*/  LDSM.16.MT88.4 R116, [R198+0xc800] ;  /* 0x00c80000c674783b */ /* 0x000fe20000004200 */
[----:B------:R-:W-:Y:S03]  /*e6f0*/  MUFU.EX2 R170, R170 ;  /* 0x000000aa00aa7308 */ /* 0x000fe60000000800 */
[--C-:B------:R-:W-:Y:S01]  /*e700*/  FFMA.FTZ R172, R241, UR4, -R148.reuse ;  /* 0x00000004f1ac7c23 */ /* 0x100fe20008010894 */
[C---:B-1----:R-:W-:Y:S06]  /*e710*/  HMMA.16816.F32.BF16 R44, R128.reuse, R108, R44 ;  /* 0x0000006c802c723c */ /* 0x042fec000004182c */
[----:B------:R-:W1:Y:S01]  /*e720*/  MUFU.EX2 R175, R175 ;  /* 0x000000af00af7308 */ /* 0x000e620000000800 */
[--C-:B------:R-:W-:Y:S01]  /*e730*/  FFMA.FTZ R177, R239, UR4, -R148.reuse ;  /* 0x00000004efb17c23 */ /* 0x100fe20008010894 */
[C---:B------:R-:W-:Y:S01]  /*e740*/  HMMA.16816.F32.BF16 R48, R128.reuse, R110, R48 ;  /* 0x0000006e8030723c */ /* 0x040fe20000041830 */
[----:B------:R-:W3:Y:S02]  /*e750*/  LDSM.16.MT88.4 R108, [R200+0x10000] ;  /* 0x01000000c86c783b */ /* 0x000ee40000004200 */
[--C-:B------:R-:W-:Y:S03]  /*e760*/  FFMA.FTZ R174, R238, UR4, -R149.reuse ;  /* 0x00000004eeae7c23 */ /* 0x100fe60008010895 */
[C---:B-----5:R-:W-:Y:S02]  /*e770*/  HMMA.16816.F32.BF16 R52, R128.reuse, R100, R52 ;  /* 0x000000648034723c */ /* 0x060fe40000041834 */
[----:B------:R-:W-:Y:S03]  /*e780*/  MUFU.EX2 R172, R172 ;  /* 0x000000ac00ac7308 */ /* 0x000fe60000000800 */
[--C-:B------:R-:W-:Y:S01]  /*e790*/  FFMA.FTZ R179, R236, UR4, -R149.reuse ;  /* 0x00000004ecb37c23 */ /* 0x100fe20008010895 */
[C---:B------:R-:W-:Y:S01]  /*e7a0*/  HMMA.16816.F32.BF16 R56, R128.reuse, R102, R56 ;  /* 0x000000668038723c */ /* 0x040fe20000041838 */
[----:B------:R-:W5:Y:S05]  /*e7b0*/  LDSM.16.MT88.4 R100, [R198+0x10000] ;  /* 0x01000000c664783b */ /* 0x000f6a0000004200 */
[----:B------:R-:W1:Y:S01]  /*e7c0*/  MUFU.EX2 R177, R177 ;  /* 0x000000b100b17308 */ /* 0x000e620000000800 */
[--C-:B------:R-:W-:Y:S01]  /*e7d0*/  FFMA.FTZ R176, R237, UR4, -R148.reuse ;  /* 0x00000004edb07c23 */ /* 0x100fe20008010894 */
[C---:B--2---:R-:W-:Y:S03]  /*e7e0*/  HMMA.16816.F32.BF16 R60, R128.reuse, R104, R60 ;  /* 0x00000068803c723c */ /* 0x044fe6000004183c */
[--C-:B------:R-:W-:Y:S03]  /*e7f0*/  FFMA.FTZ R181, R235, UR4, -R148.reuse ;  /* 0x00000004ebb57c23 */ /* 0x100fe60008010894 */
[C---:B------:R-:W-:Y:S01]  /*e800*/  HMMA.16816.F32.BF16 R64, R128.reuse, R106, R64 ;  /* 0x0000006a8040723c */ /* 0x040fe20000041840 */
[----:B------:R-:W2:Y:S01]  /*e810*/  LDSM.16.MT88.4 R104, [R197+0x10000] ;  /* 0x01000000c568783b */ /* 0x000ea20000004200 */
[----:B------:R-:W-:Y:S03]  /*e820*/  MUFU.EX2 R174, R174 ;  /* 0x000000ae00ae7308 */ /* 0x000fe60000000800 */
[--C-:B------:R-:W-:Y:S01]  /*e830*/  FFMA.FTZ R178, R234, UR4, -R149.reuse ;  /* 0x00000004eab27c23 */ /* 0x100fe20008010895 */
[--C-:B------:R-:W-:Y:S01]  /*e840*/  FFMA.FTZ R183, R232, UR4, -R149.reuse ;  /* 0x00000004e8b77c23 */ /* 0x100fe20008010895 */
[--C-:B------:R-:W-:Y:S01]  /*e850*/  FFMA.FTZ R180, R233, UR4, -R148.reuse ;  /* 0x00000004e9b47c23 */ /* 0x100fe20008010894 */
[--C-:B------:R-:W-:Y:S04]  /*e860*/  FFMA.FTZ R231, R231, UR4, -R148.reuse ;  /* 0x00000004e7e77c23 */ /* 0x100fe80008010894 */
[----:B------:R-:W1:Y:S01]  /*e870*/  MUFU.EX2 R179, R179 ;  /* 0x000000b300b37308 */ /* 0x000e620000000800 */
[--C-:B------:R-:W-:Y:S01]  /*e880*/  FFMA.FTZ R182, R230, UR4, -R149.reuse ;  /* 0x00000004e6b67c23 */ /* 0x100fe20008010895 */
[----:B------:R-:W-:Y:S01]  /*e890*/  FFMA.FTZ R149, R228, UR4, -R149 ;  /* 0x00000004e4957c23 */ /* 0x000fe20008010895 */
[--C-:B------:R-:W-:Y:S01]  /*e8a0*/  FFMA.FTZ R134, R134, UR4, -R148.reuse ;  /* 0x0000000486867c23 */ /* 0x100fe20008010894 */
[----:B------:R-:W-:Y:S01]  /*e8b0*/  FFMA.FTZ R148, R133, UR4, -R148 ;  /* 0x0000000485947c23 */ /* 0x000fe20008010894 */
[----:B------:R-:W-:Y:S01]  /*e8c0*/  FFMA.FTZ R165, R2, R227, R165 ;  /* 0x000000e302a57223 */ /* 0x000fe200000100a5 */
[----:B------:R-:W-:Y:S01]  /*e8d0*/  FFMA.FTZ R163, R0, R225, R163 ;  /* 0x000000e100a37223 */ /* 0x000fe200000100a3 */
[C---:B---3--:R-:W-:Y:S03]  /*e8e0*/  HMMA.16816.F32.BF16 R68, R128.reuse, R108, R68 ;  /* 0x0000006c8044723c */ /* 0x048fe60000041844 */
[----:B------:R-:W-:Y:S01]  /*e8f0*/  MUFU.EX2 R233, R149 ;  /* 0x0000009500e97308 */ /* 0x000fe20000000800 */
[----:B------:R-:W-:Y:S01]  /*e900*/  FADD.FTZ R165, R161, R165 ;  /* 0x000000a5a1a57221 */ /* 0x000fe20000010000 */
[----:B------:R-:W-:Y:S01]  /*e910*/  FADD.FTZ R158, R158, R163 ;  /* 0x000000a39e9e7221 */ /* 0x000fe20000010000 */
[----:B------:R-:W-:Y:S01]  /*e920*/  MOV R0, R3 ;  /* 0x0000000300007202 */ /* 0x000fe20000000f00 */
[C---:B------:R-:W-:Y:S01]  /*e930*/  HMMA.16816.F32.BF16 R72, R128.reuse, R110, R72 ;  /* 0x0000006e8048723c */ /* 0x040fe20000041848 */
[----:B------:R-:W3:Y:S05]  /*e940*/  LDSM.16.MT88.4 R108, [R196+0x10000] ;  /* 0x01000000c46c783b */ /* 0x000eea0000004200 */
[----:B------:R4:W-:Y:S01]  /*e950*/  MUFU.EX2 R133, R148 ;  /* 0x0000009400857308 */ /* 0x0009e20000000800 */
[----:B------:R-:W-:Y:S01]  /*e960*/  FADD.FTZ R160, R160, R165 ;  /* 0x000000a5a0a07221 */ /* 0x000fe20000010000 */
[C---:B-----5:R-:W-:Y:S08]  /*e970*/  HMMA.16816.F32.BF16 R76, R128.reuse, R100, R76 ;  /* 0x00000064804c723c */ /* 0x060ff0000004184c */
[----:B------:R-:W-:Y:S01]  /*e980*/  MUFU.EX2 R176, R176 ;  /* 0x000000b000b07308 */ /* 0x000fe20000000800 */
[C---:B------:R-:W-:Y:S03]  /*e990*/  HMMA.16816.F32.BF16 R80, R128.reuse, R102, R80 ;  /* 0x000000668050723c */ /* 0x040fe60000041850 */
[----:B------:R-:W-:Y:S03]  /*e9a0*/  F2FP.BF16.F32.PACK_AB R100, R167, R162 ;  /* 0x000000a2a764723e */ /* 0x000fe600000010ff */
[C---:B--2---:R-:W-:Y:S03]  /*e9b0*/  HMMA.16816.F32.BF16 R84, R128.reuse, R104, R84 ;  /* 0x000000688054723c */ /* 0x044fe60000041854 */
[----:B------:R-:W2:Y:S01]  /*e9c0*/  MUFU.EX2 R181, R181 ;  /* 0x000000b500b57308 */ /* 0x000ea20000000800 */
[----:B----4-:R-:W-:Y:S01]  /*e9d0*/  LDSM.16.MT88.4 R148, [R200+0xf800] ;  /* 0x00f80000c894783b */ /* 0x010fe20000004200 */
[----:B------:R-:W-:Y:S01]  /*e9e0*/  F2FP.BF16.F32.PACK_AB R101, R164, R169 ;  /* 0x000000a9a465723e */ /* 0x000fe200000010ff */
[C---:B------:R-:W-:Y:S07]  /*e9f0*/  HMMA.16816.F32.BF16 R88, R128.reuse, R106, R88 ;  /* 0x0000006a8058723c */ /* 0x040fee0000041858 */
[----:B------:R-:W-:Y:S01]  /*ea00*/  MUFU.EX2 R178, R178 ;  /* 0x000000b200b27308 */ /* 0x000fe20000000800 */
[----:B------:R-:W4:Y:S03]  /*ea10*/  LDSM.16.MT88.4 R104, [R200+0xe800] ;  /* 0x00e80000c868783b */ /* 0x000f260000004200 */
[----:B------:R-:W-:Y:S01]  /*ea20*/  F2FP.BF16.F32.PACK_AB R102, R171, R166 ;  /* 0x000000a6ab66723e */ /* 0x000fe200000010ff */
[----:B------:R-:W-:Y:S01]  /*ea30*/  FADD.FTZ R157, R157, R158 ;  /* 0x0000009e9d9d7221 */ /* 0x000fe20000010000 */
[----:B------:R-:W-:Y:S01]  /*ea40*/  F2FP.BF16.F32.PACK_AB R103, R173, R168 ;  /* 0x000000a8ad67723e */ /* 0x000fe200000010ff */
[----:B------:R-:W-:Y:S03]  /*ea50*/  FADD.FTZ R159, R159, R160 ;  /* 0x000000a09f9f7221 */ /* 0x000fe60000010000 */
[----:B------:R-:W5:Y:S01]  /*ea60*/  MUFU.EX2 R183, R183 ;  /* 0x000000b700b77308 */ /* 0x000f620000000800 */
[----:B------:R-:W-:Y:S01]  /*ea70*/  FADD.FTZ R156, R156, R157 ;  /* 0x0000009d9c9c7221 */ /* 0x000fe20000010000 */
[----:B------:R-:W-:Y:S03]  /*ea80*/  FADD.FTZ R162, R162, R159 ;  /* 0x0000009fa2a27221 */ /* 0x000fe60000010000 */
[----:B------:R-:W-:Y:S01]  /*ea90*/  FADD.FTZ R169, R169, R156 ;  /* 0x0000009ca9a97221 */ /* 0x000fe20000010000 */
[C---:B---3--:R-:W-:Y:S04]  /*eaa0*/  HMMA.16816.F32.BF16 R92, R128.reuse, R108, R92 ;  /* 0x0000006c805c723c */ /* 0x048fe8000004185c */
[----:B------:R-:W-:Y:S01]  /*eab0*/  MUFU.EX2 R180, R180 ;  /* 0x000000b400b47308 */ /* 0x000fe20000000800 */
[----:B------:R-:W-:Y:S01]  /*eac0*/  FADD.FTZ R167, R167, R162 ;  /* 0x000000a2a7a77221 */ /* 0x000fe20000010000 */
[----:B------:R-:W-:Y:S01]  /*ead0*/  FADD.FTZ R169, R164, R169 ;  /* 0x000000a9a4a97221 */ /* 0x000fe20000010000 */
[----:B------:R-:W-:Y:S01]  /*eae0*/  HMMA.16816.F32.BF16 R96, R128, R110, R96 ;  /* 0x0000006e8060723c */ /* 0x000fe20000041860 */
[----:B------:R-:W3:Y:S06]  /*eaf0*/  LDSM.16.MT88.4 R108, [R196+0xe800] ;  /* 0x00e80000c46c783b */ /* 0x000eec0000004200 */
[----:B------:R-:W5:Y:S01]  /*eb00*/  MUFU.EX2 R231, R231 ;  /* 0x000000e700e77308 */ /* 0x000f620000000800 */
[----:B------:R-:W-:Y:S01]  /*eb10*/  FADD.FTZ R166, R166, R167 ;  /* 0x000000a7a6a67221 */ /* 0x000fe20000010000 */
[C---:B------:R-:W-:Y:S01]  /*eb20*/  HMMA.16816.F32.BF16 R4, R100.reuse, R112, R4 ;  /* 0x000000706404723c */ /* 0x040fe20000041804 */
[----:B------:R-:W-:Y:S04]  /*eb30*/  LDSM.16.MT88.4 R128, [R196+0xd000] ;  /* 0x00d00000c480783b */ /* 0x000fe80000004200 */
[----:B------:R-:W-:Y:S01]  /*eb40*/  FADD.FTZ R168, R168, R169 ;  /* 0x000000a9a8a87221 */ /* 0x000fe20000010000 */
[C---:B------:R-:W-:Y:S02]  /*eb50*/  HMMA.16816.F32.BF16 R8, R100.reuse, R114, R8 ;  /* 0x000000726408723c */ /* 0x040fe40000041808 */
[----:B------:R-:W5:Y:S01]  /*eb60*/  MUFU.EX2 R182, R182 ;  /* 0x000000b600b67308 */ /* 0x000f620000000800 */
[----:B------:R-:W1:Y:S03]  /*eb70*/  LDSM.16.MT88.4 R112, [R200+0x10800] ;  /* 0x01080000c870783b */ /* 0x000e660000004200 */
[C---:B------:R-:W-:Y:S06]  /*eb80*/  HMMA.16816.F32.BF16 R12, R100.reuse, R116, R12 ;  /* 0x00000074640c723c */ /* 0x040fec000004180c */
[----:B------:R-:W5:Y:S01]  /*eb90*/  MUFU.EX2 R134, R134 ;  /* 0x0000008600867308 */ /* 0x000f620000000800 */
[----:B------:R-:W-:Y:S01]  /*eba0*/  FADD.FTZ R171, R171, R166 ;  /* 0x000000a6abab7221 */ /* 0x000fe20000010000 */
[C---:B------:R-:W-:Y:S01]  /*ebb0*/  HMMA.16816.F32.BF16 R16, R100.reuse, R118, R16 ;  /* 0x000000766410723c */ /* 0x040fe20000041810 */
[----:B------:R-:W-:Y:S02]  /*ebc0*/  LDSM.16.MT88.4 R116, [R197+0x10800] ;  /* 0x01080000c574783b */ /* 0x000fe40000004200 */
[----:B------:R-:W-:Y:S03]  /*ebd0*/  FADD.FTZ R173, R173, R168 ;  /* 0x000000a8adad7221 */ /* 0x000fe60000010000 */
[C---:B------:R-:W-:Y:S06]  /*ebe0*/  HMMA.16816.F32.BF16 R20, R100.reuse, R120, R20 ;  /* 0x000000786414723c */ /* 0x040fec0000041814 */
[C---:B------:R-:W-:Y:S01]  /*ebf0*/  HMMA.16816.F32.BF16 R24, R100.reuse, R122, R24 ;  /* 0x0000007a6418723c */ /* 0x040fe20000041818 */
[----:B------:R-:W-:Y:S05]  /*ec00*/  LDSM.16.MT88.4 R120, [R196+0x10800] ;  /* 0x01080000c478783b */ /* 0x000fea0000004200 */
[C---:B------:R-:W-:Y:S06]  /*ec10*/  HMMA.16816.F32.BF16 R28, R100.reuse, R124, R28 ;  /* 0x0000007c641c723c */ /* 0x040fec000004181c */
[C---:B------:R-:W-:Y:S01]  /*ec20*/  HMMA.16816.F32.BF16 R32, R100.reuse, R126, R32 ;  /* 0x0000007e6420723c */ /* 0x040fe20000041820 */
[----:B------:R-:W-:Y:S05]  /*ec30*/  LDSM.16.MT88.4 R124, [R198+0xd000] ;  /* 0x00d00000c67c783b */ /* 0x000fea0000004200 */
[C---:B----4-:R-:W-:Y:S06]  /*ec40*/  HMMA.16816.F32.BF16 R36, R100.reuse, R104, R36 ;  /* 0x000000686424723c */ /* 0x050fec0000041824 */
[C---:B------:R-:W-:Y:S01]  /*ec50*/  HMMA.16816.F32.BF16 R40, R100.reuse, R106, R40 ;  /* 0x0000006a6428723c */ /* 0x040fe20000041828 */
[----:B------:R-:W4:Y:S05]  /*ec60*/  LDSM.16.MT88.4 R104, [R198+0x10800] ;  /* 0x01080000c668783b */ /* 0x000f2a0000004200 */
        /* <DEDUP_REMOVED lines=9> */
[C---:B-1----:R-:W-:Y:S06]  /*ed00*/  HMMA.16816.F32.BF16 R68, R100.reuse, R112, R68 ;  /* 0x000000706444723c */ /* 0x042fec0000041844 */
[C---:B------:R-:W-:Y:S01]  /*ed10*/  HMMA.16816.F32.BF16 R72, R100.reuse, R114, R72 ;  /* 0x000000726448723c */ /* 0x040fe20000041848 */
[----:B------:R-:W1:Y:S05]  /*ed20*/  LDSM.16.MT88.4 R112, [R197+0xd000] ;  /* 0x00d00000c570783b */ /* 0x000e6a0000004200 */
[C---:B----4-:R-:W-:Y:S06]  /*ed30*/  HMMA.16816.F32.BF16 R76, R100.reuse, R104, R76 ;  /* 0x00000068644c723c */ /* 0x050fec000004184c */
[C---:B------:R-:W-:Y:S05]  /*ed40*/  HMMA.16816.F32.BF16 R80, R100.reuse, R106, R80 ;  /* 0x0000006a6450723c */ /* 0x040fea0000041850 */
[----:B------:R-:W-:Y:S01]  /*ed50*/  F2FP.BF16.F32.PACK_AB R104, R175, R170 ;  /* 0x000000aaaf68723e */ /* 0x000fe200000010ff */
[C---:B------:R-:W-:Y:S05]  /*ed60*/  HMMA.16816.F32.BF16 R84, R100.reuse, R116, R84 ;  /* 0x000000746454723c */ /* 0x040fea0000041854 */
[----:B------:R-:W-:Y:S01]  /*ed70*/  F2FP.BF16.F32.PACK_AB R105, R177, R172 ;  /* 0x000000acb169723e */ /* 0x000fe200000010ff */
[C---:B------:R-:W-:Y:S01]  /*ed80*/  HMMA.16816.F32.BF16 R88, R100.reuse, R118, R88 ;  /* 0x000000766458723c */ /* 0x040fe20000041858 */
[----:B------:R-:W4:Y:S04]  /*ed90*/  LDSM.16.MT88.4 R116, [R197+0xf000] ;  /* 0x00f00000c574783b */ /* 0x000f280000004200 */
[----:B------:R-:W-:Y:S01]  /*eda0*/  F2FP.BF16.F32.PACK_AB R106, R179, R174 ;  /* 0x000000aeb36a723e */ /* 0x000fe200000010ff */
[C---:B------:R-:W-:Y:S05]  /*edb0*/  HMMA.16816.F32.BF16 R92, R100.reuse, R120, R92 ;  /* 0x00000078645c723c */ /* 0x040fea000004185c */
[----:B--2---:R-:W-:Y:S01]  /*edc0*/  F2FP.BF16.F32.PACK_AB R107, R181, R176 ;  /* 0x000000b0b56b723e */ /* 0x004fe200000010ff */
[----:B------:R-:W-:Y:S01]  /*edd0*/  HMMA.16816.F32.BF16 R96, R100, R122, R96 ;  /* 0x0000007a6460723c */ /* 0x000fe20000041860 */
[----:B------:R-:W2:Y:S04]  /*ede0*/  LDSM.16.MT88.4 R100, [R200+0x11000] ;  /* 0x01100000c864783b */ /* 0x000ea80000004200 */
[----:B------:R-:W-:Y:S01]  /*edf0*/  FADD.FTZ R170, R170, R171 ;  /* 0x000000abaaaa7221 */ /* 0x000fe20000010000 */
[C---:B---3--:R-:W-:Y:S05]  /*ee00*/  HMMA.16816.F32.BF16 R4, R104.reuse, R108, R4 ;  /* 0x0000006c6804723c */ /* 0x048fea0000041804 */
        /* <DEDUP_REMOVED lines=16> */
[C---:B------:R-:W-:Y:S06]  /*ef10*/  HMMA.16816.F32.BF16 R32, R104.reuse, R130, R32 ;  /* 0x000000826820723c */ /* 0x040fec0000041820 */
[C---:B------:R-:W-:Y:S06]  /*ef20*/  HMMA.16816.F32.BF16 R36, R104.reuse, R136, R36 ;  /* 0x000000886824723c */ /* 0x040fec0000041824 */
[C---:B------:R-:W-:Y:S05]  /*ef30*/  HMMA.16816.F32.BF16 R40, R104.reuse, R138, R40 ;  /* 0x0000008a6828723c */ /* 0x040fea0000041828 */
[----:B-----5:R-:W-:Y:S01]  /*ef40*/  F2FP.BF16.F32.PACK_AB R136, R183, R178 ;  /* 0x000000b2b788723e */ /* 0x020fe200000010ff */
[C---:B------:R-:W-:Y:S05]  /*ef50*/  HMMA.16816.F32.BF16 R44, R104.reuse, R140, R44 ;  /* 0x0000008c682c723c */ /* 0x040fea000004182c */
[----:B------:R-:W-:Y:S01]  /*ef60*/  F2FP.BF16.F32.PACK_AB R137, R231, R180 ;  /* 0x000000b4e789723e */ /* 0x000fe200000010ff */
[C---:B------:R-:W-:Y:S01]  /*ef70*/  HMMA.16816.F32.BF16 R48, R104.reuse, R142, R48 ;  /* 0x0000008e6830723c */ /* 0x040fe20000041830 */
[----:B------:R-:W-:Y:S04]  /*ef80*/  LDSM.16.MT88.4 R140, [R197+0xd800] ;  /* 0x00d80000c58c783b */ /* 0x000fe80000004200 */
[----:B------:R-:W-:Y:S01]  /*ef90*/  F2FP.BF16.F32.PACK_AB R138, R233, R182 ;  /* 0x000000b6e98a723e */ /* 0x000fe200000010ff */
[C---:B----4-:R-:W-:Y:S05]  /*efa0*/  HMMA.16816.F32.BF16 R52, R104.reuse, R116, R52 ;  /* 0x000000746834723c */ /* 0x050fea0000041834 */
[----:B------:R-:W-:Y:S01]  /*efb0*/  F2FP.BF16.F32.PACK_AB R139, R133, R134 ;  /* 0x00000086858b723e */ /* 0x000fe200000010ff */
[C---:B------:R-:W-:Y:S01]  /*efc0*/  HMMA.16816.F32.BF16 R56, R104.reuse, R118, R56 ;  /* 0x000000766838723c */ /* 0x040fe20000041838 */
[----:B------:R-:W4:Y:S04]  /*efd0*/  LDSM.16.MT88.4 R116, [R196+0x11000] ;  /* 0x01100000c474783b */ /* 0x000f280000004200 */
[----:B------:R-:W-:Y:S01]  /*efe0*/  FADD.FTZ R178, R178, R179 ;  /* 0x000000b3b2b27221 */ /* 0x000fe20000010000 */
[C---:B------:R-:W-:Y:S05]  /*eff0*/  HMMA.16816.F32.BF16 R60, R104.reuse, R144, R60 ;  /* 0x00000090683c723c */ /* 0x040fea000004183c */
[----:B------:R-:W-:Y:S01]  /*f000*/  FADD.FTZ R180, R180, R181 ;  /* 0x000000b5b4b47221 */ /* 0x000fe20000010000 */
        /* <DEDUP_REMOVED lines=15> */
[C---:B----4-:R-:W-:Y:S06]  /*f100*/  HMMA.16816.F32.BF16 R92, R104.reuse, R116, R92 ;  /* 0x00000074685c723c */ /* 0x050fec000004185c */
        /* <DEDUP_REMOVED lines=8> */
[C---:B------:R-:W-:Y:S01]  /*f190*/  HMMA.16816.F32.BF16 R112, R136.reuse, R140, R20 ;  /* 0x0000008c8870723c */ /* 0x040fe20000041814 */
[----:B------:R-:W4:Y:S05]  /*f1a0*/  LDSM.16.MT88.4 R16, [R198+0x11800] ;  /* 0x01180000c610783b */ /* 0x000f2a0000004200 */
[C---:B------:R-:W-:Y:S03]  /*f1b0*/  HMMA.16816.F32.BF16 R108, R136.reuse, R142, R24 ;  /* 0x0000008e886c723c */ /* 0x040fe60000041818 */
[----:B------:R-:W5:Y:S03]  /*f1c0*/  LDSM.16.MT88.4 R20, [R197+0x11800] ;  /* 0x01180000c514783b */ /* 0x000f660000004200 */
[C---:B------:R-:W-:Y:S05]  /*f1d0*/  HMMA.16816.F32.BF16 R104, R136.reuse, R144, R28 ;  /* 0x000000908868723c */ /* 0x040fea000004181c */
[----:B------:R-:W5:Y:S01]  /*f1e0*/  LDSM.16.MT88.4 R24, [R196+0x11800] ;  /* 0x01180000c418783b */ /* 0x000f620000004200 */
        /* <DEDUP_REMOVED lines=12> */
[C---:B------:R-:W-:Y:S06]  /*f2b0*/  HMMA.16816.F32.BF16 R80, R136.reuse, R18, R80 ;  /* 0x000000128850723c */ /* 0x040fec0000041850 */
[C---:B-----5:R-:W-:Y:S06]  /*f2c0*/  HMMA.16816.F32.BF16 R84, R136.reuse, R20, R84 ;  /* 0x000000148854723c */ /* 0x060fec0000041854 */
[C---:B------:R-:W-:Y:S06]  /*f2d0*/  HMMA.16816.F32.BF16 R88, R136.reuse, R22, R88 ;  /* 0x000000168858723c */ /* 0x040fec0000041858 */
[C---:B------:R-:W-:Y:S06]  /*f2e0*/  HMMA.16816.F32.BF16 R92, R136.reuse, R24, R92 ;  /* 0x00000018885c723c */ /* 0x040fec000004185c */
[----:B------:R-:W-:Y:S01]  /*f2f0*/  HMMA.16816.F32.BF16 R96, R136, R26, R96 ;  /* 0x0000001a8860723c */ /* 0x000fe20000041860 */
[----:B------:R-:W-:Y:S11]  /*f300*/  @!UPT UIADD3 URZ, URZ, URZ, URZ ;  /* 0x0000003f3f3ff290 */ /* 0x000ff6000fffe03f */
[----:B------:R-:W-:Y:S01]  /*f310*/  @!UPT UIADD3 URZ, URZ, URZ, URZ ;  /* 0x0000003f3f3ff290 */ /* 0x000fe2000fffe03f */
[----:B------:R-:W-:Y:S11]  /*f320*/  @P1 BRA `(.L_x_1552) ;  /* 0xffffffc400241947 */ /* 0x000ff6000383ffff */
.L_x_1548:
[----:B------:R-:W1:Y:S01]  /*f330*/  SHFL.BFLY PT, R0, R225, 0x2, 0x1f ;  /* 0x0c401f00e1007f89 */ /* 0x000e6200000e0000 */
[----:B------:R-:W2:Y:S01]  /*f340*/  S2UR UR4, SR_CgaCtaId ;  /* 0x00000000000479c3 */ /* 0x000ea20000008800 */
[----:B------:R-:W-:Y:S01]  /*f350*/  MOV R7, 0x3f800000 ;  /* 0x3f80000000077802 */ /* 0x000fe20000000f00 */
[----:B------:R-:W-:Y:S01]  /*f360*/  UMOV UR5, 0x400 ;  /* 0x0000040000057882 */ /* 0x000fe20000000000 */
[----:B------:R-:W3:Y:S01]  /*f370*/  SHFL.BFLY PT, R2, R227, 0x2, 0x1f ;  /* 0x0c401f00e3027f89 */ /* 0x000ee200000e0000 */
[----:B------:R-:W-:Y:S01]  /*f380*/  MOV R6, 0x3f800000 ;  /* 0x3f80000000067802 */ /* 0x000fe20000000f00 */
[----:B------:R-:W-:Y:S03]  /*f390*/  BSSY B0, `(.L_x_1553) ;  /* 0x0000105000007945 */ /* 0x000fe60003800000 */
[----:B------:R-:W-:Y:S06]  /*f3a0*/  BAR.SYNC.DEFER_BLOCKING 0x0 ;  /* 0x0000000000007b1d */ /* 0x000fec0000010000 */
[----:B------:R-:W4:Y:S01]  /*f3b0*/  S2R R28, SR_CTAID.X ;  /* 0x00000000001c7919 */ /* 0x000f220000002500 */
[----:B-1----:R-:W-:Y:S01]  /*f3c0*/  FADD.FTZ R5, R0, R225 ;  /* 0x000000e100057221 */ /* 0x002fe20000010000 */
[----:B--2---:R-:W-:Y:S01]  /*f3d0*/  ULEA UR4, UR4, UR5, 0x18 ;  /* 0x0000000504047291 */ /* 0x004fe2000f8ec03f */
[----:B------:R-:W1:Y:S01]  /*f3e0*/  S2R R0, SR_TID.X ;  /* 0x0000000000007919 */ /* 0x000e620000002100 */
[----:B---3--:R-:W-:-:S02]  /*f3f0*/  FADD.FTZ R11, R2, R227 ;  /* 0x000000e3020b7221 */ /* 0x008fc40000010000 */
[----:B------:R-:W2:Y:S04]  /*f400*/  SHFL.BFLY PT, R2, R5, 0x1, 0x1f ;  /* 0x0c201f0005027f89 */ /* 0x000ea800000e0000 */
[----:B------:R-:W3:Y:S01]  /*f410*/  SHFL.BFLY PT, R4, R11, 0x1, 0x1f ;  /* 0x0c201f000b047f89 */ /* 0x000ee200000e0000 */
[----:B----4-:R-:W-:Y:S01]  /*f420*/  SHF.L.U32 R28, R28, 0x6, RZ ;  /* 0x000000061c1c7819 */ /* 0x010fe200000006ff */
[----:B--2---:R-:W-:Y:S01]  /*f430*/  FADD.FTZ R2, R5, R2 ;  /* 0x0000000205027221 */ /* 0x004fe20000010000 */
[----:B-1----:R-:W-:Y:S01]  /*f440*/  SHF.R.S32.HI R9, RZ, 0x1f, R0 ;  /* 0x0000001fff097819 */ /* 0x002fe20000011400 */
[----:B---3--:R-:W-:-:S03]  /*f450*/  FADD.FTZ R4, R11, R4 ;  /* 0x000000040b047221 */ /* 0x008fc60000010000 */
[----:B------:R-:W-:Y:S02]  /*f460*/  FSETP.NE.FTZ.AND P3, PT, R2, RZ, PT ;  /* 0x000000ff0200720b */ /* 0x000fe40003f75000 */
[CC--:B------:R-:W-:Y:S02]  /*f470*/  LEA.HI R8, R9.reuse, R0.reuse, RZ, 0x2 ;  /* 0x0000000009087211 */ /* 0x0c0fe400078f10ff */
[----:B------:R-:W-:Y:S02]  /*f480*/  FSETP.NE.FTZ.AND P4, PT, R4, RZ, PT ;  /* 0x000000ff0400720b */ /* 0x000fe40003f95000 */
[--C-:B------:R-:W-:Y:S02]  /*f490*/  SHF.R.S32.HI R10, RZ, 0x2, R8.reuse ;  /* 0x00000002ff0a7819 */ /* 0x100fe40000011408 */
[----:B------:R-:W-:Y:S02]  /*f4a0*/  SHF.R.S32.HI R5, RZ, 0x1f, R8 ;  /* 0x0000001fff057819 */ /* 0x000fe40000011408 */
[----:B------:R-:W-:-:S02]  /*f4b0*/  LEA.HI R12, R9, R0, RZ, 0x4 ;  /* 0x00000000090c7211 */ /* 0x000fc400078f20ff */
[----:B------:R-:W-:Y:S01]  /*f4c0*/  LEA.HI R5, R5, R10, RZ, 0x3 ;  /* 0x0000000a05057211 */ /* 0x000fe200078f18ff */
[----:B------:R-:W1:Y:S01]  /*f4d0*/  @P3 MUFU.RCP R6, R2 ;  /* 0x0000000200063308 */ /* 0x000e620000001000 */
[----:B------:R-:W-:Y:S01]  /*f4e0*/  LEA.HI R9, R9, R0, RZ, 0x5 ;  /* 0x0000000009097211 */ /* 0x000fe200078f28ff */
[----:B------:R-:W2:Y:S01]  /*f4f0*/  @P3 LDC R30, c[0x0][0x2e8] ;  /* 0x0000ba00ff1e3b82 */ /* 0x000ea20000000800 */
[----:B------:R-:W-:Y:S02]  /*f500*/  LOP3.LUT R5, R5, 0xfffffff8, RZ, 0xc0, !PT ;  /* 0xfffffff805057812 */ /* 0x000fe400078ec0ff */
[----:B------:R-:W-:Y:S02]  /*f510*/  LOP3.LUT R17, R8, 0x1ffffffc, RZ, 0xc0, !PT ;  /* 0x1ffffffc08117812 */ /* 0x000fe400078ec0ff */
[----:B------:R-:W-:Y:S01]  /*f520*/  IADD3 R5, R10, -R5, RZ ;  /* 0x800000050a057210 */ /* 0x000fe20007ffe0ff */
[----:B------:R-:W3:Y:S01]  /*f530*/  @P4 MUFU.RCP R7, R4 ;  /* 0x0000000400074308 */ /* 0x000ee20000001000 */
[----:B------:R-:W4:Y:S01]  /*f540*/  S2R R10, SR_TID.X ;  /* 0x00000000000a7919 */ /* 0x000f220000002100 */
[----:B------:R-:W-:-:S02]  /*f550*/  LOP3.LUT R13, R12, 0xfffffff0, RZ, 0xc0, !PT ;  /* 0xfffffff00c0d7812 */ /* 0x000fc400078ec0ff */
[----:B------:R-:W-:Y:S02]  /*f560*/  SHF.L.U32 R19, R5, 0x6, RZ ;  /* 0x0000000605137819 */ /* 0x000fe400000006ff */
[----:B------:R-:W-:Y:S02]  /*f570*/  SHF.R.S32.HI R12, RZ, 0x5, R9 ;  /* 0x00000005ff0c7819 */ /* 0x000fe40000011409 */
[----:B------:R-:W-:Y:S01]  /*f580*/  IADD3 R17, -R17, R0, RZ ;  /* 0x0000000011117210 */ /* 0x000fe20007ffe1ff */
[C---:B-1----:R-:W-:Y:S01]  /*f590*/  FMUL.FTZ R131, R6.reuse, R131 ;  /* 0x0000008306837220 */ /* 0x042fe20000410000 */
[----:B------:R-:W-:Y:S01]  /*f5a0*/  LOP3.LUT R15, R5, 0x1, RZ, 0xc0, !PT ;  /* 0x00000001050f7812 */ /* 0x000fe200078ec0ff */
[C---:B------:R-:W-:Y:S01]  /*f5b0*/  FMUL.FTZ R130, R6.reuse, R130 ;  /* 0x0000008206827220 */ /* 0x040fe20000410000 */
[----:B------:R-:W-:Y:S01]  /*f5c0*/  IADD3 R13, -R13, R0, RZ ;  /* 0x000000000d0d7210 */ /* 0x000fe20007ffe1ff */
[C---:B------:R-:W-:Y:S01]  /*f5d0*/  FMUL.FTZ R127, R6.reuse, R127 ;  /* 0x0000007f067f7220 */ /* 0x040fe20000410000 */
[----:B------:R-:W-:Y:S01]  /*f5e0*/  LOP3.LUT R19, R19, 0x1c0, RZ, 0xc0, !PT ;  /* 0x000001c013137812 */ /* 0x000fe200078ec0ff */
[----:B------:R-:W-:Y:S01]  /*f5f0*/  FMUL.FTZ R126, R6, R126 ;  /* 0x0000007e067e7220 */ /* 0x000fe20000410000 */
[----:B------:R-:W-:Y:S01]  /*f600*/  ISETP.NE.U32.AND P0, PT, R15, 0x1, PT ;  /* 0x000000010f00780c */ /* 0x000fe20003f05070 */
[----:B---3--:R-:W-:Y:S01]  /*f610*/  FMUL.FTZ R128, R7, R128 ;  /* 0x0000008007807220 */ /* 0x008fe20000410000 */
[----:B------:R-:W-:Y:S01]  /*f620*/  LEA.HI R19, R19, R19, RZ, 0x1d ;  /* 0x0000001313137211 */ /* 0x000fe200078fe8ff */
[----:B------:R-:W-:Y:S01]  /*f630*/  FMUL.FTZ R129, R7, R129 ;  /* 0x0000008107817220 */ /* 0x000fe20000410000 */
[----:B------:R-:W-:Y:S01]  /*f640*/  R2P PR, R5, 0x6 ;  /* 0x0000000605007804 */ /* 0x000fe20000000000 */
        /* <DEDUP_REMOVED lines=21> */
[C---:B------:R-:W-:Y:S01]  /*f7a0*/  FMUL.FTZ R41, R7.reuse, R41 ;  /* 0x0000002907297220 */ /* 0x040fe20000410000 */
[----:B------:R-:W-:Y:S01]  /*f7b0*/  LEA R14, R12, R17, 0x9 ;  /* 0x000000110c0e7211 */ /* 0x000fe200078e48ff */
[C---:B------:R-:W-:Y:S01]  /*f7c0*/  FMUL.FTZ R44, R7.reuse, R44 ;  /* 0x0000002c072c7220 */ /* 0x040fe20000410000 */
[----:B------:R-:W-:Y:S01]  /*f7d0*/  SHF.L.U32 R15, R8, 0x6, RZ ;  /* 0x00000006080f7819 */ /* 0x000fe200000006ff */
[----:B------:R-:W-:Y:S01]  /*f7e0*/  FMUL.FTZ R45, R7, R45 ;  /* 0x0000002d072d7220 */ /* 0x000fe20000410000 */
[----:B------:R-:W-:Y:S01]  /*f7f0*/  LEA.HI R17, R13, R13, RZ, 0x1 ;  /* 0x0000000d0d117211 */ /* 0x000fe200078f08ff */
[----:B------:R-:W-:Y:S01]  /*f800*/  FMUL.FTZ R48, R7, R48 ;  /* 0x0000003007307220 */ /* 0x000fe20000410000 */
[----:B------:R-:W-:Y:S01]  /*f810*/  LOP3.LUT R15, R15, 0x1c0, RZ, 0xc0, !PT ;  /* 0x000001c00f0f7812 */ /* 0x000fe200078ec0ff */
[----:B------:R-:W-:Y:S01]  /*f820*/  FMUL.FTZ R49, R7, R49 ;  /* 0x0000003107317220 */ /* 0x000fe20000410000 */
[----:B------:R-:W-:Y:S01]  /*f830*/  SHF.L.U32 R16, R17, 0x2, RZ ;  /* 0x0000000211107819 */ /* 0x000fe200000006ff */
[C---:B------:R-:W-:Y:S01]  /*f840*/  FMUL.FTZ R52, R7.reuse, R52 ;  /* 0x0000003407347220 */ /* 0x040fe20000410000 */
[----:B------:R-:W-:Y:S01]  /*f850*/  LEA R14, R14, R19, 0x1 ;  /* 0x000000130e0e7211 */ /* 0x000fe200078e08ff */
[----:B------:R-:W-:Y:S01]  /*f860*/  FMUL.FTZ R53, R7, R53 ;  /* 0x0000003507357220 */ /* 0x000fe20000410000 */
[----:B------:R-:W-:Y:S01]  /*f870*/  LOP3.LUT R16, R15, 0x38, R16, 0xf8, !PT ;  /* 0x000000380f107812 */ /* 0x000fe200078ef810 */
[C---:B------:R-:W-:Y:S01]  /*f880*/  FMUL.FTZ R56, R7.reuse, R56 ;  /* 0x0000003807387220 */ /* 0x040fe20000410000 */
[----:B------:R-:W-:Y:S01]  /*f890*/  SHF.R.U32.HI R15, RZ, 0x3, R15 ;  /* 0x00000003ff0f7819 */ /* 0x000fe2000001160f */
[----:B------:R-:W-:Y:S01]  /*f8a0*/  FMUL.FTZ R57, R7, R57 ;  /* 0x0000003907397220 */ /* 0x000fe20000410000 */
[----:B------:R-:W-:Y:S01]  /*f8b0*/  LOP3.LUT R18, R17, 0xffffffe, RZ, 0xc0, !PT ;  /* 0x0ffffffe11127812 */ /* 0x000fe200078ec0ff */
[C---:B------:R-:W-:Y:S01]  /*f8c0*/  FMUL.FTZ R60, R7.reuse, R60 ;  /* 0x0000003c073c7220 */ /* 0x040fe20000410000 */
[----:B------:R-:W-:Y:S01]  /*f8d0*/  LEA R14, R14, UR4, 0x2 ;  /* 0x000000040e0e7c11 */ /* 0x000fe2000f8e10ff */
        /* <DEDUP_REMOVED lines=64> */
[----:B------:R-:W-:Y:S01]  /*fce0*/  LOP3.LUT R15, R16, R15, RZ, 0x3c, !PT ;  /* 0x0000000f100f7212 */ /* 0x000fe200078e3cff */
[----:B------:R-:W-:Y:S01]  /*fcf0*/  STS.64 [R14], R128 ;  /* 0x000000800e007388 */ /* 0x000fe20000000a00 */
[----:B------:R-:W-:Y:S01]  /*fd00*/  IADD3 R18, R13, -R18, RZ ;  /* 0x800000120d127210 */ /* 0x000fe20007ffe0ff */
[----:B------:R-:W1:Y:S01]  /*fd10*/  @P4 MUFU.LG2 R4, R4 ;  /* 0x0000000400044308 */ /* 0x000e620000000c00 */
[----:B------:R-:W-:Y:S01]  /*fd20*/  IADD3 R6, R14, -0x20, RZ ;  /* 0xffffffe00e067810 */ /* 0x000fe20007ffe0ff */
[----:B------:R-:W-:Y:S01]  /*fd30*/  STS.64 [R14+0x800], R130 ;  /* 0x000800820e007388 */ /* 0x000fe20000000a00 */
[----:B------:R-:W-:-:S02]  /*fd40*/  SEL R5, R5, 0xffffffc0, !P1 ;  /* 0xffffffc005057807 */ /* 0x000fc40004800000 */
[----:B------:R-:W-:Y:S02]  /*fd50*/  @P0 IADD3 R6, R14, 0x20, RZ ;  /* 0x000000200e060810 */ /* 0x000fe40007ffe0ff */
[----:B------:R-:W-:Y:S01]  /*fd60*/  SEL R7, R7, 0xffffff80, !P2 ;  /* 0xffffff8007077807 */ /* 0x000fe20005000000 */
[----:B------:R-:W3:Y:S01]  /*fd70*/  @P3 MUFU.LG2 R2, R2 ;  /* 0x0000000200023308 */ /* 0x000ee20000000c00 */
[----:B------:R-:W-:Y:S01]  /*fd80*/  LEA R15, R18, R15, 0x2 ;  /* 0x0000000f120f7211 */ /* 0x000fe200078e10ff */
[----:B------:R-:W-:Y:S01]  /*fd90*/  STS.64 [R6], R124 ;  /* 0x0000007c06007388 */ /* 0x000fe20000000a00 */
[C---:B------:R-:W-:Y:S02]  /*fda0*/  IADD3 R16, R14.reuse, R5, RZ ;  /* 0x000000050e107210 */ /* 0x040fe40007ffe0ff */
[----:B------:R-:W-:Y:S01]  /*fdb0*/  IADD3 R18, R5, R6, RZ ;  /* 0x0000000605127210 */ /* 0x000fe20007ffe0ff */
[----:B------:R-:W-:Y:S01]  /*fdc0*/  STS.64 [R6+0x800], R126 ;  /* 0x0008007e06007388 */ /* 0x000fe20000000a00 */
[----:B------:R-:W-:-:S02]  /*fdd0*/  IADD3 R5, R14, R7, RZ ;  /* 0x000000070e057210 */ /* 0x000fc40007ffe0ff */
[----:B------:R-:W-:Y:S01]  /*fde0*/  IADD3 R17, R7, R6, RZ ;  /* 0x0000000607117210 */ /* 0x000fe20007ffe0ff */
[----:B------:R-:W-:Y:S01]  /*fdf0*/  STS.64 [R16], R120 ;  /* 0x0000007810007388 */ /* 0x000fe20000000a00 */
[-C--:B------:R-:W-:Y:S02]  /*fe00*/  IADD3 R19, R16, R7.reuse, RZ ;  /* 0x0000000710137210 */ /* 0x080fe40007ffe0ff */
[----:B------:R-:W-:Y:S01]  /*fe10*/  IADD3 R7, R18, R7, RZ ;  /* 0x0000000712077210 */ /* 0x000fe20007ffe0ff */
[----:B------:R-:W-:Y:S01]  /*fe20*/  STS.64 [R16+0x800], R122 ;  /* 0x0008007a10007388 */ /* 0x000fe20000000a00 */
[----:B------:R-:W-:Y:S02]  /*fe30*/  LEA.HI R29, R11, R10, RZ, 0x5 ;  /* 0x0000000a0b1d7211 */ /* 0x000fe400078f28ff */
[----:B------:R-:W-:Y:S01]  /*fe40*/  LEA R11, R15, UR4, 0x2 ;  /* 0x000000040f0b7c11 */ /* 0x000fe2000f8e10ff */
[----:B------:R-:W-:Y:S01]  /*fe50*/  STS.64 [R18], R116 ;  /* 0x0000007412007388 */ /* 0x000fe20000000a00 */
[----:B------:R-:W4:Y:S01]  /*fe60*/  S2UR UR4, SR_CTAID.Z ;  /* 0x00000000000479c3 */ /* 0x000f220000002700 */
[----:B------:R-:W-:-:S02]  /*fe70*/  LOP3.LUT R29, R29, 0xffffffe0, RZ, 0xc0, !PT ;  /* 0xffffffe01d1d7812 */ /* 0x000fc400078ec0ff */
[----:B------:R-:W-:Y:S01]  /*fe80*/  STS.64 [R18+0x800], R118 ;  /* 0x0008007612007388 */ /* 0x000fe20000000a00 */
[----:B------:R-:W-:Y:S02]  /*fe90*/  LOP3.LUT R9, R9, 0xffffffe0, RZ, 0xc0, !PT ;  /* 0xffffffe009097812 */ /* 0x000fe400078ec0ff */
[----:B------:R-:W-:Y:S01]  /*fea0*/  IADD3 R10, -R29, R10, RZ ;  /* 0x0000000a1d0a7210 */ /* 0x000fe20007ffe1ff */
[----:B------:R-:W-:Y:S01]  /*feb0*/  STS.64 [R5], R112 ;  /* 0x0000007005007388 */ /* 0x000fe20000000a00 */
[----:B------:R-:W5:Y:S01]  /*fec0*/  @P4 LDC R29, c[0x0][0x2e8] ;  /* 0x0000ba00ff1d4b82 */ /* 0x000f620000000800 */
[----:B------:R-:W-:Y:S02]  /*fed0*/  SHF.R.S32.HI R31, RZ, 0x1f, R12 ;  /* 0x0000001fff1f7819 */ /* 0x000fe4000001140c */
[----:B------:R-:W-:Y:S01]  /*fee0*/  STS.64 [R5+0x800], R114 ;  /* 0x0008007205007388 */ /* 0x000fe20000000a00 */
[----:B------:R-:W-:Y:S02]  /*fef0*/  IADD3 R9, -R9, R0, RZ ;  /* 0x0000000009097210 */ /* 0x000fe40007ffe1ff */
[----:B------:R-:W-:Y:S01]  /*ff00*/  LEA.HI R31, R31, R12, RZ, 0x2 ;  /* 0x0000000c1f1f7211 */ /* 0x000fe200078f10ff */
[----:B------:R-:W-:Y:S01]  /*ff10*/  STS.64 [R17], R108 ;  /* 0x0000006c11007388 */ /* 0x000fe20000000a00 */
[----:B------:R-:W-:-:S02]  /*ff20*/  LOP3.LUT P0, RZ, R9, 0x3, RZ, 0xc0, !PT ;  /* 0x0000000309ff7812 */ /* 0x000fc4000780c0ff */
[----:B------:R-:W-:Y:S01]  /*ff30*/  IADD3 R0, -R217, RZ, RZ ;  /* 0x000000ffd9007210 */ /* 0x000fe20007ffe1ff */
[----:B------:R-:W-:Y:S01]  /*ff40*/  STS.64 [R17+0x800], R110 ;  /* 0x0008006e11007388 */ /* 0x000fe20000000a00 */
[----:B------:R-:W-:Y:S02]  /*ff50*/  LOP3.LUT R31, R31, 0xffffffc, RZ, 0xc0, !PT ;  /* 0x0ffffffc1f1f7812 */ /* 0x000fe400078ec0ff */
[----:B------:R-:W-:Y:S01]  /*ff60*/  MOV R9, 0xff800000 ;  /* 0xff80000000097802 */ /* 0x000fe20000000f00 */
[----:B------:R-:W-:Y:S04]  /*ff70*/  STS.64 [R19], R104 ;  /* 0x0000006813007388 */ /* 0x000fe80000000a00 */
[----:B------:R-:W-:Y:S04]  /*ff80*/  STS.64 [R19+0x800], R106 ;  /* 0x0008006a13007388 */ /* 0x000fe80000000a00 */
[----:B------:R-:W-:Y:S04]  /*ff90*/  STS.64 [R7], R100 ;  /* 0x0000006407007388 */ /* 0x000fe80000000a00 */
        /* <DEDUP_REMOVED lines=24> */
[----:B------:R-:W-:Y:S01]  /*10120*/  STS.64 [R18+0x8800], R82 ;  /* 0x0088005212007388 */ /* 0x000fe20000000a00 */
[----:B--2---:R-:W2:Y:S03]  /*10130*/  LDC.64 R14, c[0x0][0x2c0] ;  /* 0x0000b000ff0e7b82 */ /* 0x004ea60000000a00 */
[----:B------:R-:W-:Y:S04]  /*10140*/  STS.64 [R5+0x8000], R84 ;  /* 0x0080005405007388 */ /* 0x000fe80000000a00 */
[----:B------:R1:W-:Y:S04]  /*10150*/  STS.64 [R5+0x8800], R86 ;  /* 0x0088005605007388 */ /* 0x0003e80000000a00 */
[----:B------:R-:W-:Y:S04]  /*10160*/  STS.64 [R17+0x8000], R88 ;  /* 0x0080005811007388 */ /* 0x000fe80000000a00 */
[----:B------:R-:W-:Y:S04]  /*10170*/  STS.64 [R17+0x8800], R90 ;  /* 0x0088005a11007388 */ /* 0x000fe80000000a00 */
[----:B------:R-:W-:Y:S04]  /*10180*/  STS.64 [R19+0x8000], R92 ;  /* 0x0080005c13007388 */ /* 0x000fe80000000a00 */
[----:B------:R-:W-:Y:S04]  /*10190*/  STS.64 [R19+0x8800], R94 ;  /* 0x0088005e13007388 */ /* 0x000fe80000000a00 */
[----:B------:R-:W-:Y:S04]  /*101a0*/  STS.64 [R7+0x8000], R96 ;  /* 0x0080006007007388 */ /* 0x000fe80000000a00 */
[----:B------:R3:W-:Y:S01]  /*101b0*/  STS.64 [R7+0x8800], R98 ;  /* 0x0088006207007388 */ /* 0x0007e20000000a00 */
[----:B-1----:R-:W4:Y:S08]  /*101c0*/  LDC R5, c[0x0][0x270] ;  /* 0x00009c00ff057b82 */ /* 0x002f300000000800 */
[----:B------:R-:W-:Y:S06]  /*101d0*/  BAR.SYNC.DEFER_BLOCKING 0x0 ;  /* 0x0000000000007b1d */ /* 0x000fec0000010000 */
[----:B------:R-:W2:Y:S01]  /*101e0*/  S2R R6, SR_CTAID.Y ;  /* 0x0000000000067919 */ /* 0x000ea20000002600 */
[----:B---3--:R-:W-:Y:S01]  /*101f0*/  SHF.R.S32.HI R7, RZ, 0x1f, R10 ;  /* 0x0000001fff077819 */ /* 0x008fe2000001140a */
[----:B------:R1:W3:Y:S01]  /*10200*/  LDS.128 R24, [R11+0x3800] ;  /* 0x003800000b187984 */ /* 0x0002e20000000c00 */
[----:B----4-:R-:W-:-:S02]  /*10210*/  IMAD R0, R5, R0, UR4 ;  /* 0x0000000405007e24 */ /* 0x010fc4000f8e0200 */
[----:B------:R-:W-:Y:S01]  /*10220*/  LEA.HI R7, R7, R10, RZ, 0x2 ;  /* 0x0000000a07077211 */ /* 0x000fe200078f10ff */
[----:B------:R1:W4:Y:S01]  /*10230*/  LDS.128 R20, [R11+0x7800] ;  /* 0x007800000b147984 */ /* 0x0003220000000c00 */
[----:B------:R-:W-:Y:S01]  /*10240*/  IADD3 R10, R12, -R31, RZ ;  /* 0x8000001f0c0a7210 */ /* 0x000fe20007ffe0ff */
[----:B------:R-:W-:Y:S01]  /*10250*/  @P4 FMUL.FTZ R31, R4, 0.69314718246459960938 ;  /* 0x3f317218041f4820 */ /* 0x000fe20000410000 */
[----:B------:R-:W-:Y:S01]  /*10260*/  SHF.R.S32.HI R7, RZ, 0x2, R7 ;  /* 0x00000002ff077819 */ /* 0x000fe20000011407 */
[----:B------:R1:W1:Y:S01]  /*10270*/  LDS.128 R16, [R11+0xb800] ;  /* 0x00b800000b107984 */ /* 0x0002620000000c00 */
[----:B------:R-:W-:Y:S01]  /*10280*/  @P3 FMUL.FTZ R4, R2, 0.69314718246459960938 ;  /* 0x3f31721802043820 */ /* 0x000fe20000410000 */
[----:B------:R-:W-:Y:S02]  /*10290*/  SHF.L.U32 R2, R13, 0x2, RZ ;  /* 0x000000020d027819 */ /* 0x000fe400000006ff */
[----:B------:R-:W-:Y:S01]  /*102a0*/  LEA R10, R10, R7, 0x4 ;  /* 0x000000070a0a7211 */ /* 0x000fe200078e20ff */
[----:B------:R-:W-:Y:S01]  /*102b0*/  @P3 FFMA.FTZ R9, R3, R30, R4 ;  /* 0x0000001e03093223 */ /* 0x000fe20000010004 */
[----:B------:R-:W-:Y:S01]  /*102c0*/  MOV R7, 0xff800000 ;  /* 0xff80000000077802 */ /* 0x000fe20000000f00 */
[----:B-----5:R-:W-:Y:S01]  /*102d0*/  @P4 FFMA.FTZ R7, R132, R29, R31 ;  /* 0x0000001d84074223 */ /* 0x020fe2000001001f */
[----:B--2---:R-:W-:Y:S01]  /*102e0*/  IMAD R6, R6, R14, R217 ;  /* 0x0000000e06067224 */ /* 0x004fe200078e02d9 */
[----:B------:R-:W-:-:S03]  /*102f0*/  SHF.R.S32.HI R3, RZ, 0x1f, R2 ;  /* 0x0000001fff037819 */ /* 0x000fc60000011402 */
[----:B------:R-:W-:-:S04]  /*10300*/  IMAD R0, R6, R5, R0 ;  /* 0x0000000506007224 */ /* 0x000fc800078e0200 */
[----:B------:R-:W-:Y:S01]  /*10310*/  IMAD R15, R0, R15, R28 ;  /* 0x0000000f000f7224 */ /* 0x000fe200078e021c */
[----:B---3--:R-:W-:Y:S06]  /*10320*/  @P0 BRA `(.L_x_1554) ;  /* 0x00000000002c0947 */ /* 0x008fec0003800000 */
[C---:B------:R-:W-:Y:S01]  /*10330*/  VIADD R6, R10.reuse, 0x8 ;  /* 0x000000080a067836 */ /* 0x040fe20000000000 */
[----:B------:R-:W-:Y:S01]  /*10340*/  SHF.R.S32.HI R4, RZ, 0x1f, R10 ;  /* 0x0000001fff047819 */ /* 0x000fe2000001140a */
[----:B------:R-:W-:Y:S01]  /*10350*/  ULDC.64 UR4, c[0x0][0x2b8] ;  /* 0x0000ae0000047ab9 */ /* 0x000fe20000000a00 */
[C---:B------:R-:W-:Y:S02]  /*10360*/  IADD3 R0, P0, R15.reuse, R10, RZ ;  /* 0x0000000a0f007210 */ /* 0x040fe40007f1e0ff */
[-C--:B------:R-:W-:Y:S02]  /*10370*/  ISETP.GE.AND P2, PT, R10, R207.reuse, PT ;  /* 0x000000cf0a00720c */ /* 0x080fe40003f46270 */
[----:B------:R-:W-:Y:S02]  /*10380*/  ISETP.GE.AND P1, PT, R6, R207, PT ;  /* 0x000000cf0600720c */ /* 0x000fe40003f26270 */
[----:B------:R-:W-:Y:S02]  /*10390*/  LEA.HI.X.SX32 R5, R15, R4, 0x1, P0 ;  /* 0x000000040f057211 */ /* 0x000fe400000f0eff */
[----:B------:R-:W-:-:S04]  /*103a0*/  LEA R4, P0, R0, UR4, 0x2 ;  /* 0x0000000400047c11 */ /* 0x000fc8000f8010ff */
[----:B------:R-:W-:-:S05]  /*103b0*/  LEA.HI.X R5, R0, UR5, R5, 0x2, P0 ;  /* 0x0000000500057c11 */ /* 0x000fca00080f1405 */
[----:B------:R2:W-:Y:S04]  /*103c0*/  @!P2 STG.E desc[UR12][R4.64], R7 ;  /* 0x000000070400a986 */ /* 0x0005e8000c10190c */
[----:B------:R2:W-:Y:S02]  /*103d0*/  @!P1 STG.E desc[UR12][R4.64+0x20], R9 ;  /* 0x0000200904009986 */ /* 0x0005e4000c10190c */
.L_x_1554:
[----:B------:R-:W-:Y:S05]  /*103e0*/  BSYNC B0 ;  /* 0x0000000000007941 */ /* 0x000fea0003800000 */
.L_x_1553:
[----:B------:R-:W-:Y:S01]  /*103f0*/  ULDC UR4, c[0x0][0x2dc] ;  /* 0x0000b70000047ab9 */ /* 0x000fe20000000800 */
[C---:B--2---:R-:W-:Y:S01]  /*10400*/  IMAD.WIDE R6, R8.reuse, 0xc0, R2 ;  /* 0x000000c008067825 */ /* 0x044fe200078e0202 */
[----:B------:R2:W3:Y:S01]  /*10410*/  LDS.128 R28, [R11] ;  /* 0x000000000b1c7984 */ /* 0x0004e20000000c00 */
[----:B------:R-:W-:Y:S02]  /*10420*/  BSSY B0, `(.L_x_1555) ;  /* 0x0000022000007945 */ /* 0x000fe40003800000 */
[----:B------:R-:W-:Y:S01]  /*10430*/  IMAD R5, R15, UR4, RZ ;  /* 0x000000040f057c24 */ /* 0x000fe2000f8e02ff */
[----:B------:R-:W-:Y:S01]  /*10440*/  ULDC.64 UR4, c[0x0][0x288] ;  /* 0x0000a20000047ab9 */ /* 0x000fe20000000a00 */
[C---:B------:R-:W-:Y:S01]  /*10450*/  VIADD R4, R8.reuse, 0x10 ;  /* 0x0000001008047836 */ /* 0x040fe20000000000 */
[----:B------:R2:W1:Y:S01]  /*10460*/  LDS.128 R12, [R11+0x4000] ;  /* 0x004000000b0c7984 */ /* 0x0004620000000c00 */
[C---:B------:R-:W-:Y:S01]  /*10470*/  VIADD R0, R8.reuse, 0x18 ;  /* 0x0000001808007836 */ /* 0x040fe20000000000 */
[C---:B------:R-:W-:Y:S01]  /*10480*/  IADD3 R6, P3, R5.reuse, R6, RZ ;  /* 0x0000000605067210 */ /* 0x040fe20007f7e0ff */
[----:B------:R-:W-:Y:S01]  /*10490*/  VIADD R10, R8, 0x8 ;  /* 0x00000008080a7836 */ /* 0x000fe20000000000 */
[----:B------:R-:W-:Y:S01]  /*104a0*/  ISETP.GE.AND P1, PT, R4, R207, PT ;  /* 0x000000cf0400720c */ /* 0x000fe20003f26270 */
[----:B------:R-:W-:Y:S01]  /*104b0*/  VIADD R4, R8, 0x28 ;  /* 0x0000002808047836 */ /* 0x000fe20000000000 */
[----:B------:R-:W-:-:S02]  /*104c0*/  LEA.HI.X.SX32 R5, R5, R7, 0x1, P3 ;  /* 0x0000000705057211 */ /* 0x000fc400018f0eff */
[----:B------:R-:W-:Y:S02]  /*104d0*/  LEA R32, P3, R6, UR4, 0x2 ;  /* 0x0000000406207c11 */ /* 0x000fe4000f8610ff */
[-C--:B------:R-:W-:Y:S02]  /*104e0*/  ISETP.GE.AND P5, PT, R4, R207.reuse, PT ;  /* 0x000000cf0400720c */ /* 0x080fe40003fa6270 */
[----:B------:R-:W-:Y:S02]  /*104f0*/  LEA.HI.X R33, R6, UR5, R5, 0x2, P3 ;  /* 0x0000000506217c11 */ /* 0x000fe400098f1405 */
[----:B------:R2:W1:Y:S01]  /*10500*/  LDS.128 R4, [R11+0x8000] ;  /* 0x008000000b047984 */ /* 0x0004620000000c00 */
[-C--:B------:R-:W-:Y:S02]  /*10510*/  ISETP.GE.AND P3, PT, R8, R207.reuse, PT ;  /* 0x000000cf0800720c */ /* 0x080fe40003f66270 */
[-C--:B------:R-:W-:Y:S01]  /*10520*/  ISETP.GE.AND P2, PT, R0, R207.reuse, PT ;  /* 0x000000cf0000720c */ /* 0x080fe20003f46270 */
[----:B------:R-:W-:Y:S01]  /*10530*/  VIADD R0, R8, 0x20 ;  /* 0x0000002008007836 */ /* 0x000fe20000000000 */
[----:B------:R-:W-:-:S04]  /*10540*/  ISETP.GE.AND P0, PT, R10, R207, PT ;  /* 0x000000cf0a00720c */ /* 0x000fc80003f06270 */
[----:B------:R-:W-:Y:S01]  /*10550*/  ISETP.GE.AND P6, PT, R0, R207, PT ;  /* 0x000000cf0000720c */ /* 0x000fe20003fc6270 */
[C---:B------:R-:W-:Y:S02]  /*10560*/  VIADD R0, R8.reuse, 0x30 ;  /* 0x0000003008007836 */ /* 0x040fe40000000000 */
[----:B------:R-:W-:-:S03]  /*10570*/  VIADD R8, R8, 0x38 ;  /* 0x0000003808087836 */ /* 0x000fc60000000000 */
[----:B------:R-:W-:Y:S01]  /*10580*/  ISETP.GE.AND P4, PT, R0, R207, PT ;  /* 0x000000cf0000720c */ /* 0x000fe20003f86270 */
[----:B------:R-:W-:Y:S01]  /*10590*/  VIADD R0, R2, 0x40 ;  /* 0x0000004002007836 */ /* 0x000fe20000000000 */
[----:B------:R-:W-:Y:S11]  /*105a0*/  @P3 BRA `(.L_x_1556) ;  /* 0x0000000000243947 */ /* 0x000ff60003800000 */
[----:B------:R-:W-:Y:S01]  /*105b0*/  ULDC UR4, c[0x0][0x2d0] ;  /* 0x0000b40000047ab9 */ /* 0x000fe20000000800 */
[----:B------:R-:W-:Y:S01]  /*105c0*/  VIADD R9, R0, 0x40 ;  /* 0x0000004000097836 */ /* 0x000fe20000000000 */
[----:B------:R-:W-:-:S13]  /*105d0*/  ISETP.GE.AND P3, PT, R2, UR4, PT ;  /* 0x0000000402007c0c */ /* 0x000fda000bf66270 */
[----:B---3--:R3:W-:Y:S04]  /*105e0*/  @!P3 STG.E.64 desc[UR12][R32.64], R28 ;  /* 0x0000001c2000b986 */ /* 0x0087e8000c101b0c */
[----:B------:R3:W-:Y:S01]  /*105f0*/  @!P3 STG.E.64 desc[UR12][R32.64+0x8], R30 ;  /* 0x0000081e2000b986 */ /* 0x0007e2000c101b0c */
[----:B------:R-:W-:-:S13]  /*10600*/  ISETP.GE.AND P3, PT, R0, UR4, PT ;  /* 0x0000000400007c0c */ /* 0x000fda000bf66270 */
[----:B-1----:R3:W-:Y:S01]  /*10610*/  @!P3 STG.E.128 desc[UR12][R32.64+0x100], R12 ;  /* 0x0001000c2000b986 */ /* 0x0027e2000c101d0c */
[----:B------:R-:W-:-:S13]  /*10620*/  ISETP.GE.AND P3, PT, R9, UR4, PT ;  /* 0x0000000409007c0c */ /* 0x000fda000bf66270 */
[----:B------:R3:W-:Y:S02]  /*10630*/  @!P3 STG.E.128 desc[UR12][R32.64+0x200], R4 ;  /* 0x000200042000b986 */ /* 0x0007e4000c101d0c */
.L_x_1556:
[----:B------:R-:W-:Y:S05]  /*10640*/  BSYNC B0 ;  /* 0x0000000000007941 */ /* 0x000fea0003800000 */
.L_x_1555:
[----:B---3--:R3:W2:Y:S01]  /*10650*/  LDS.128 R28, [R11+0x800] ;  /* 0x000800000b1c7984 */ /* 0x0086a20000000c00 */
[----:B------:R-:W-:Y:S01]  /*10660*/  BSSY B0, `(.L_x_1557) ;  /* 0x000000d000007945 */ /* 0x000fe20003800000 */
[----:B------:R-:W-:Y:S02]  /*10670*/  ISETP.GE.AND P3, PT, R8, R207, PT ;  /* 0x000000cf0800720c */ /* 0x000fe40003f66270 */
[----:B-1----:R3:W1:Y:S04]  /*10680*/  LDS.128 R12, [R11+0x4800] ;  /* 0x004800000b0c7984 */ /* 0x0026680000000c00 */
[----:B------:R3:W1:Y:S01]  /*10690*/  LDS.128 R4, [R11+0x8800] ;  /* 0x008800000b047984 */ /* 0x0006620000000c00 */
[----:B------:R-:W-:Y:S06]  /*106a0*/  @P0 BRA `(.L_x_1558) ;  /* 0x0000000000200947 */ /* 0x000fec0003800000 */
[----:B------:R-:W-:Y:S01]  /*106b0*/  ULDC UR4, c[0x0][0x2d0] ;  /* 0x0000b40000047ab9 */ /* 0x000fe20000000800 */
[----:B------:R-:W-:Y:S01]  /*106c0*/  VIADD R8, R0, 0x40 ;  /* 0x0000004000087836 */ /* 0x000fe20000000000 */
[----:B------:R-:W-:-:S13]  /*106d0*/  ISETP.GE.AND P0, PT, R2, UR4, PT ;  /* 0x0000000402007c0c */ /* 0x000fda000bf06270 */
[----:B--2---:R2:W-:Y:S01]  /*106e0*/  @!P0 STG.E.128 desc[UR12][R32.64+0x1800], R28 ;  /* 0x0018001c20008986 */ /* 0x0045e2000c101d0c */
[----:B------:R-:W-:-:S13]  /*106f0*/  ISETP.GE.AND P0, PT, R0, UR4, PT ;  /* 0x0000000400007c0c */ /* 0x000fda000bf06270 */
[----:B-1----:R2:W-:Y:S01]  /*10700*/  @!P0 STG.E.128 desc[UR12][R32.64+0x1900], R12 ;  /* 0x0019000c20008986 */ /* 0x0025e2000c101d0c */
[----:B------:R-:W-:-:S13]  /*10710*/  ISETP.GE.AND P0, PT, R8, UR4, PT ;  /* 0x0000000408007c0c */ /* 0x000fda000bf06270 */
[----:B------:R2:W-:Y:S02]  /*10720*/  @!P0 STG.E.128 desc[UR12][R32.64+0x1a00], R4 ;  /* 0x001a000420008986 */ /* 0x0005e4000c101d0c */
.L_x_1558:
[----:B------:R-:W-:Y:S05]  /*10730*/  BSYNC B0 ;  /* 0x0000000000007941 */ /* 0x000fea0003800000 */
.L_x_1557:
[----:B--2---:R2:W2:Y:S01]  /*10740*/  LDS.128 R28, [R11+0x1000] ;  /* 0x001000000b1c7984 */ /* 0x0044a20000000c00 */
[----:B------:R-:W-:Y:S03]  /*10750*/  BSSY B0, `(.L_x_1559) ;  /* 0x000000c000007945 */ /* 0x000fe60003800000 */
[----:B-1----:R1:W1:Y:S04]  /*10760*/  LDS.128 R12, [R11+0x5000] ;  /* 0x005000000b0c7984 */ /* 0x0022680000000c00 */
[----:B------:R1:W1:Y:S01]  /*10770*/  LDS.128 R4, [R11+0x9000] ;  /* 0x009000000b047984 */ /* 0x0002620000000c00 */
[----:B------:R-:W-:Y:S05]  /*10780*/  @P1 BRA `(.L_x_1560) ;  /* 0x0000000000201947 */ /* 0x000fea0003800000 */
[----:B------:R-:W-:Y:S01]  /*10790*/  ULDC UR4, c[0x0][0x2d0] ;  /* 0x0000b40000047ab9 */ /* 0x000fe20000000800 */
[----:B------:R-:W-:Y:S01]  /*107a0*/  VIADD R8, R0, 0x40 ;  /* 0x0000004000087836 */ /* 0x000fe20000000000 */
[----:B------:R-:W-:Y:S02]  /*107b0*/  ISETP.GE.AND P0, PT, R2, UR4, PT ;  /* 0x0000000402007c0c */ /* 0x000fe4000bf06270 */
[----:B------:R-:W-:-:S11]  /*107c0*/  ISETP.GE.AND P1, PT, R0, UR4, PT ;  /* 0x0000000400007c0c */ /* 0x000fd6000bf26270 */
[----:B--2---:R2:W-:Y:S01]  /*107d0*/  @!P0 STG.E.128 desc[UR12][R32.64+0x3000], R28 ;  /* 0x0030001c20008986 */ /* 0x0045e2000c101d0c */
[----:B------:R-:W-:-:S03]  /*107e0*/  ISETP.GE.AND P0, PT, R8, UR4, PT ;  /* 0x0000000408007c0c */ /* 0x000fc6000bf06270 */
[----:B-1----:R2:W-:Y:S10]  /*107f0*/  @!P1 STG.E.128 desc[UR12][R32.64+0x3100], R12 ;  /* 0x0031000c20009986 */ /* 0x0025f4000c101d0c */
[----:B------:R2:W-:Y:S02]  /*10800*/  @!P0 STG.E.128 desc[UR12][R32.64+0x3200], R4 ;  /* 0x0032000420008986 */ /* 0x0005e4000c101d0c */
.L_x_1560:
[----:B------:R-:W-:Y:S05]  /*10810*/  BSYNC B0 ;  /* 0x0000000000007941 */ /* 0x000fea0003800000 */
.L_x_1559:
[----:B--2---:R2:W2:Y:S01]  /*10820*/  LDS.128 R28, [R11+0x1800] ;  /* 0x001800000b1c7984 */ /* 0x0044a20000000c00 */
[----:B------:R-:W-:Y:S03]  /*10830*/  BSSY B0, `(.L_x_1561) ;  /* 0x000000c000007945 */ /* 0x000fe60003800000 */
[----:B-1----:R1:W1:Y:S04]  /*10840*/  LDS.128 R12, [R11+0x5800] ;  /* 0x005800000b0c7984 */ /* 0x0022680000000c00 */
[----:B------:R1:W1:Y:S01]  /*10850*/  LDS.128 R4, [R11+0x9800] ;  /* 0x009800000b047984 */ /* 0x0002620000000c00 */
[----:B------:R-:W-:Y:S05]  /*10860*/  @P2 BRA `(.L_x_1562) ;  /* 0x0000000000202947 */ /* 0x000fea0003800000 */
[----:B------:R-:W-:Y:S01]  /*10870*/  VIADD R8, R0, 0x40 ;  /* 0x0000004000087836 */ /* 0x000fe20000000000 */
[----:B------:R-:W-:Y:S02]  /*10880*/  ULDC UR4, c[0x0][0x2d0] ;  /* 0x0000b40000047ab9 */ /* 0x000fe40000000800 */
[----:B------:R-:W-:Y:S02]  /*10890*/  ISETP.GE.AND P2, PT, R2, UR4, PT ;  /* 0x0000000402007c0c */ /* 0x000fe4000bf46270 */
[----:B------:R-:W-:Y:S02]  /*108a0*/  ISETP.GE.AND P1, PT, R0, UR4, PT ;  /* 0x0000000400007c0c */ /* 0x000fe4000bf26270 */
[----:B------:R-:W-:-:S09]  /*108b0*/  ISETP.GE.AND P0, PT, R8, UR4, PT ;  /* 0x0000000408007c0c */ /* 0x000fd2000bf06270 */
[----:B--2---:R2:W-:Y:S04]  /*108c0*/  @!P2 STG.E.128 desc[UR12][R32.64+0x4800], R28 ;  /* 0x0048001c2000a986 */ /* 0x0045e8000c101d0c */
[----:B-1----:R2:W-:Y:S04]  /*108d0*/  @!P1 STG.E.128 desc[UR12][R32.64+0x4900], R12 ;  /* 0x0049000c20009986 */ /* 0x0025e8000c101d0c */
[----:B------:R2:W-:Y:S02]  /*108e0*/  @!P0 STG.E.128 desc[UR12][R32.64+0x4a00], R4 ;  /* 0x004a000420008986 */ /* 0x0005e4000c101d0c */
.L_x_1562:
[----:B------:R-:W-:Y:S05]  /*108f0*/  BSYNC B0 ;  /* 0x0000000000007941 */ /* 0x000fea0003800000 */
.L_x_1561:
        /* <DEDUP_REMOVED lines=13> */
.L_x_1564:
[----:B------:R-:W-:Y:S05]  /*109d0*/  BSYNC B0 ;  /* 0x0000000000007941 */ /* 0x000fea0003800000 */
.L_x_1563:
        /* <DEDUP_REMOVED lines=13> */
.L_x_1566:
[----:B------:R-:W-:Y:S05]  /*10ab0*/  BSYNC B0 ;  /* 0x0000000000007941 */ /* 0x000fea0003800000 */
.L_x_1565:
[----:B-12---:R1:W2:Y:S01]  /*10ac0*/  LDS.128 R12, [R11+0x3000] ;  /* 0x003000000b0c7984 */ /* 0x0062a20000000c00 */
        /* <DEDUP_REMOVED lines=12> */
.L_x_1568:
[----:B------:R-:W-:Y:S05]  /*10b90*/  BSYNC B0 ;  /* 0x0000000000007941 */ /* 0x000fea0003800000 */
.L_x_1567:
[----:B------:R-:W-:Y:S05]  /*10ba0*/  @P3 EXIT ;  /* 0x000000000000394d */ /* 0x000fea0003800000 */
[----:B------:R-:W-:Y:S02]  /*10bb0*/  ULDC UR4, c[0x0][0x2d0] ;  /* 0x0000b40000047ab9 */ /* 0x000fe40000000800 */
[C---:B------:R-:W-:Y:S01]  /*10bc0*/  ISETP.GE.AND P1, PT, R0.reuse, UR4, PT ;  /* 0x0000000400007c0c */ /* 0x040fe2000bf26270 */
[----:B------:R-:W-:Y:S01]  /*10bd0*/  VIADD R0, R0, 0x40 ;  /* 0x0000004000007836 */ /* 0x000fe20000000000 */
[----:B------:R-:W-:-:S04]  /*10be0*/  ISETP.GE.AND P2, PT, R2, UR4, PT ;  /* 0x0000000402007c0c */ /* 0x000fc8000bf46270 */
[----:B------:R-:W-:-:S07]  /*10bf0*/  ISETP.GE.AND P0, PT, R0, UR4, PT ;  /* 0x0000000400007c0c */ /* 0x000fce000bf06270 */
[----:B----4-:R4:W-:Y:S04]  /*10c00*/  @!P1 STG.E.128 desc[UR12][R32.64+0xa900], R20 ;  /* 0x00a9001420009986 */ /* 0x0109e8000c101d0c */
[----:B------:R4:W-:Y:S02]  /*10c10*/  @!P2 STG.E.128 desc[UR12][R32.64+0xa800], R24 ;  /* 0x00a800182000a986 */ /* 0x0009e4000c101d0c */
[----:B------:R-:W-:Y:S05]  /*10c20*/  @P0 EXIT ;  /* 0x000000000000094d */ /* 0x000fea0003800000 */
[----:B------:R-:W-:Y:S01]  /*10c30*/  STG.E.128 desc[UR12][R32.64+0xaa00], R16 ;  /* 0x00aa001020007986 */ /* 0x000fe2000c101d0c */
[----:B------:R-:W-:Y:S05]  /*10c40*/  EXIT ;  /* 0x000000000000794d */ /* 0x000fea0003800000 */
.L_x_1569:
        /* <DEDUP_REMOVED lines=11> */
.L_x_4485:


//--------------------- .text._ZN5flash24flash_fwd_splitkv_kernelI23Flash_fwd_kernel_traitsILi192ELi64ELi64ELi4ELb0ELb0EN7cutlass10bfloat16_tE19Flash_kernel_traitsILi192ELi64ELi64ELi4ES3_EELb1ELb0ELb0ELb0ELb0ELb0ELb1ELb1EEEvNS_16Flash_fwd_paramsE --------------------------
	.section	.text._ZN5flash24flash_fwd_splitkv_kernelI23Flash_fwd_kernel_traitsILi192ELi64ELi64ELi4ELb0ELb0EN7cutlass10bfloat16_tE19Flash_kernel_traitsILi192ELi64ELi64ELi4ES3_EELb1ELb0ELb0ELb0ELb0ELb0ELb1ELb1EEEvNS_16Flash_fwd_paramsE,"ax",@progbits
	.align	128
        .global         _ZN5flash24flash_fwd_splitkv_kernelI23Flash_fwd_kernel_traitsILi192ELi64ELi64ELi4ELb0ELb0EN7cutlass10bfloat16_tE19Flash_kernel_traitsILi192ELi64ELi64ELi4ES3_EELb1ELb0ELb0ELb0ELb0ELb0ELb1ELb1EEEvNS_16Flash_fwd_paramsE
        .type           _ZN5flash24flash_fwd_splitkv_kernelI23Flash_fwd_kernel_traitsILi192ELi64ELi64ELi4ELb0ELb0EN7cutlass10bfloat16_tE19Flash_kernel_traitsILi192ELi64ELi64ELi4ES3_EELb1ELb0ELb0ELb0ELb0ELb0ELb1ELb1EEEvNS_16Flash_fwd_paramsE,@function
        .size           _ZN5flash24flash_fwd_splitkv_kernelI23Flash_fwd_kernel_traitsILi192ELi64ELi64ELi4ELb0ELb0EN7cutlass10bfloat16_tE19Flash_kernel_traitsILi192ELi64ELi64ELi4ES3_EELb1ELb0ELb0ELb0ELb0ELb0ELb1ELb1EEEvNS_16Flash_fwd_paramsE,(.L_x_4456 - _ZN5flash24flash_fwd_splitkv_kernelI23Flash_fwd_kernel_traitsILi192ELi64ELi64ELi4ELb0ELb0EN7cutlass10bfloat16_tE19Flash_kernel_traitsILi192ELi64ELi64ELi4ES3_EELb1ELb0ELb0ELb0ELb0ELb0ELb1ELb1EEEvNS_16Flash_fwd_paramsE)
        .other          _ZN5flash24flash_fwd_splitkv_kernelI23Flash_fwd_kernel_traitsILi192ELi64ELi64ELi4ELb0ELb0EN7cutlass10bfloat16_tE19Flash_kernel_traitsILi192ELi64ELi64ELi4ES3_EELb1ELb0ELb0ELb0ELb0ELb0ELb1ELb1EEEvNS_16Flash_fwd_paramsE,@"STO_CUDA_ENTRY STV_DEFAULT"
_ZN5flash24flash_fwd_splitkv_kernelI23Flash_fwd_kernel_traitsILi192ELi64ELi64ELi4ELb0ELb0EN7cutlass10bfloat16_tE19Flash_kernel_traitsILi192ELi64ELi64ELi4ES3_EELb1ELb0ELb0ELb0ELb0ELb0ELb1ELb1EEEvNS_16Flash_fwd_paramsE:
.text._ZN5flash24flash_fwd_splitkv_kernelI23Flash_fwd_kernel_traitsILi192ELi64ELi64ELi4ELb0ELb0EN7cutlass10bfloat16_tE19Flash_kernel_traitsILi192ELi64ELi64ELi4ES3_EELb1ELb0ELb0ELb0ELb0ELb0ELb1ELb1EEEvNS_16Flash_fwd_paramsE:
[----:B------:R-:W-:Y:S08]  /*0000*/  LDC R1, c[0x0][0x28] ;  /* 0x00000a00ff017b82 */ /* 0x000ff00000000800 */
[----:B------:R-:W1:Y:S01]  /*0010*/  LDC R0, c[0x0][0x270] ;  /* 0x00009c00ff007b82 */ /* 0x000e620000000800 */
[----:B------:R-:W2:Y:S01]  /*0020*/  S2R R207, SR_CTAID.X ;  /* 0x0000000000cf7919 */ /* 0x000ea20000002500 */
[----:B------:R-:W-:Y:S01]  /*0030*/  BSSY B4, `(.L_x_1570) ;  /* 0x000001b000047945 */ /* 0x000fe20003800000 */
[----:B------:R-:W-:-:S05]  /*0040*/  MOV R206, 0x1e0 ;  /* 0x000001e000ce7802 */ /* 0x000fca0000000f00 */
[----:B------:R-:W3:Y:S08]  /*0050*/  S2UR UR4, SR_CTAID.Z ;  /* 0x00000000000479c3 */ /* 0x000ef00000002700 */
[----:B------:R-:W4:Y:S01]  /*0060*/  S2UR UR8, SR_CTAID.Y ;  /* 0x00000000000879c3 */ /* 0x000f220000002600 */
[----:B-1----:R-:W1:Y:S01]  /*0070*/  I2F.U32.RP R6, R0 ;  /* 0x0000000000067306 */ /* 0x002e620000209000 */
[----:B------:R-:W-:-:S06]  /*0080*/  ISETP.NE.U32.AND P0, PT, R0, RZ, PT ;  /* 0x000000ff0000720c */ /* 0x000fcc0003f05070 */
[----:B------:R-:W2:Y:S01]  /*0090*/  LDC.64 R16, c[0x0][0x198] ;  /* 0x00006600ff107b82 */ /* 0x000ea20000000a00 */
[----:B-1----:R-:W1:Y:S02]  /*00a0*/  MUFU.RCP R4, R6 ;  /* 0x0000000600047308 */ /* 0x002e640000001000 */
[----:B-1----:R-:W-:-:S06]  /*00b0*/  VIADD R4, R4, 0xffffffe ;  /* 0x0ffffffe04047836 */ /* 0x002fcc0000000000 */
[----:B------:R-:W1:Y:S02]  /*00c0*/  F2I.FTZ.U32.TRUNC.NTZ R3, R4 ;  /* 0x0000000400037305 */ /* 0x000e64000021f000 */
[----:B-1----:R-:W-:Y:S01]  /*00d0*/  IMAD.MOV R2, RZ, RZ, -R3 ;  /* 0x000000ffff027224 */ /* 0x002fe200078e0a03 */
[----:B------:R-:W1:Y:S03]  /*00e0*/  LDC R4, c[0x0][0x10] ;  /* 0x00000400ff047b82 */ /* 0x000e660000000800 */
[----:B------:R-:W-:Y:S01]  /*00f0*/  IMAD R5, R2, R0, RZ ;  /* 0x0000000002057224 */ /* 0x000fe200078e02ff */
[----:B------:R-:W-:-:S05]  /*0100*/  MOV R2, RZ ;  /* 0x000000ff00027202 */ /* 0x000fca0000000f00 */
[----:B------:R-:W-:-:S06]  /*0110*/  IMAD.HI.U32 R5, R3, R5, R2 ;  /* 0x0000000503057227 */ /* 0x000fcc00078e0002 */
[----:B---3--:R-:W-:-:S04]  /*0120*/  IMAD.HI.U32 R211, R5, UR4, RZ ;  /* 0x0000000405d37c27 */ /* 0x008fc8000f8e00ff */
[----:B------:R-:W-:-:S04]  /*0130*/  IMAD.MOV R3, RZ, RZ, -R211 ;  /* 0x000000ffff037224 */ /* 0x000fc800078e0ad3 */
[----:B------:R-:W-:-:S05]  /*0140*/  IMAD R3, R0, R3, UR4 ;  /* 0x0000000400037e24 */ /* 0x000fca000f8e0203 */
[----:B------:R-:W-:-:S13]  /*0150*/  ISETP.GE.U32.AND P2, PT, R3, R0, PT ;  /* 0x000000000300720c */ /* 0x000fda0003f46070 */
[----:B------:R-:W-:Y:S01]  /*0160*/  @P2 IADD3 R3, R3, -R0, RZ ;  /* 0x8000000003032210 */ /* 0x000fe20007ffe0ff */
[----:B------:R-:W-:-:S03]  /*0170*/  @P2 VIADD R211, R211, 0x1 ;  /* 0x00000001d3d32836 */ /* 0x000fc60000000000 */
[----:B------:R-:W-:-:S13]  /*0180*/  ISETP.GE.U32.AND P1, PT, R3, R0, PT ;  /* 0x000000000300720c */ /* 0x000fda0003f26070 */
[----:B------:R-:W-:Y:S02]  /*0190*/  @P1 IADD3 R211, R211, 0x1, RZ ;  /* 0x00000001d3d31810 */ /* 0x000fe40007ffe0ff */
[----:B------:R-:W-:-:S04]  /*01a0*/  @!P0 LOP3.LUT R211, RZ, R0, RZ, 0x33, !PT ;  /* 0x00000000ffd38212 */ /* 0x000fc800078e33ff */
[----:B------:R-:W-:-:S05]  /*01b0*/  IADD3 R209, -R211, RZ, RZ ;  /* 0x000000ffd3d17210 */ /* 0x000fca0007ffe1ff */
[----:B-12-4-:R-:W-:Y:S02]  /*01c0*/  IMAD R209, R0, R209, UR4 ;  /* 0x0000000400d17e24 */ /* 0x016fe4000f8e02d1 */
[----:B------:R-:W-:Y:S05]  /*01d0*/  CALL.REL.NOINC `($_ZN5flash24flash_fwd_splitkv_kernelI23Flash_fwd_kernel_traitsILi192ELi64ELi64ELi4ELb0ELb0EN7cutlass10bfloat16_tE19Flash_kernel_traitsILi192ELi64ELi64ELi4ES3_EELb1ELb0ELb0ELb0ELb0ELb0ELb1ELb1EEEvNS_16Flash_fwd_paramsE$_ZN5flash30compute_attn_1rowblock_splitkvI23Flash_fwd_kernel_traitsILi192ELi64ELi64ELi4ELb0ELb0EN7cutlass10bfloat16_tE19Flash_kernel_traitsILi192ELi64ELi64ELi4ES3_EELb1ELb0ELb0ELb0ELb0ELb0ELb1ELb1ENS_16Flash_fwd_paramsEEEvRKT8_iiiii) ;  /* 0x0000000000087944 */ /* 0x000fea0003c00000 */
[----:B------:R-:W-:Y:S05]  /*01e0*/  BSYNC B4 ;  /* 0x0000000000047941 */ /* 0x000fea0003800000 */
.L_x_1570:
[----:B------:R-:W-:Y:S05]  /*01f0*/  EXIT ;  /* 0x000000000000794d */ /* 0x000fea0003800000 */
        .type           $_ZN5flash24flash_fwd_splitkv_kernelI23Flash_fwd_kernel_traitsILi192ELi64ELi64ELi4ELb0ELb0EN7cutlass10bfloat16_tE19Flash_kernel_traitsILi192ELi64ELi64ELi4ES3_EELb1ELb0ELb0ELb0ELb0ELb0ELb1ELb1EEEvNS_16Flash_fwd_paramsE$_ZN5flash30compute_attn_1rowblock_splitkvI23Flash_fwd_kernel_traitsILi192ELi64ELi64ELi4ELb0ELb0EN7cutlass10bfloat16_tE19Flash_kernel_traitsILi192ELi64ELi64ELi4ES3_EELb1ELb0ELb0ELb0ELb0ELb0ELb1ELb1ENS_16Flash_fwd_paramsEEEvRKT8_iiiii,@function
        .size           $_ZN5flash24flash_fwd_splitkv_kernelI23Flash_fwd_kernel_traitsILi192ELi64ELi64ELi4ELb0ELb0EN7cutlass10bfloat16_tE19Flash_kernel_traitsILi192ELi64ELi64ELi4ES3_EELb1ELb0ELb0ELb0ELb0ELb0ELb1ELb1EEEvNS_16Flash_fwd_paramsE$_ZN5flash30compute_attn_1rowblock_splitkvI23Flash_fwd_kernel_traitsILi192ELi64ELi64ELi4ELb0ELb0EN7cutlass10bfloat16_tE19Flash_kernel_traitsILi192ELi64ELi64ELi4ES3_EELb1ELb0ELb0ELb0ELb0ELb0ELb1ELb1ENS_16Flash_fwd_paramsEEEvRKT8_iiiii,(.L_x_4456 - $_ZN5flash24flash_fwd_splitkv_kernelI23Flash_fwd_kernel_traitsILi192ELi64ELi64ELi4ELb0ELb0EN7cutlass10bfloat16_tE19Flash_kernel_traitsILi192ELi64ELi64ELi4ES3_EELb1ELb0ELb0ELb0ELb0ELb0ELb1ELb1EEEvNS_16Flash_fwd_paramsE$_ZN5flash30compute_attn_1rowblock_splitkvI23Flash_fwd_kernel_traitsILi192ELi64ELi64ELi4ELb0ELb0EN7cutlass10bfloat16_tE19Flash_kernel_traitsILi192ELi64ELi64ELi4ES3_EELb1ELb0ELb0ELb0ELb0ELb0ELb1ELb1ENS_16Flash_fwd_paramsEEEvRKT8_iiiii)
$_ZN5flash24flash_fwd_splitkv_kernelI23Flash_fwd_kernel_traitsILi192ELi64ELi64ELi4ELb0ELb0EN7cutlass10bfloat16_tE19Flash_kernel_traitsILi192ELi64ELi64ELi4ES3_EELb1ELb0ELb0ELb0ELb0ELb0ELb1ELb1EEEvNS_16Flash_fwd_paramsE$_ZN5flash30compute_attn_1rowblock_splitkvI23Flash_fwd_kernel_traitsILi192ELi64ELi64ELi4ELb0ELb0EN7cutlass10bfloat16_tE19Flash_kernel_traitsILi192ELi64ELi64ELi4ES3_EELb1ELb0ELb0ELb0ELb0ELb0ELb1ELb1ENS_16Flash_fwd_paramsEEEvRKT8_iiiii:
        /* <DEDUP_REMOVED lines=17> */
[----:B--2---:R-:W-:-:S06]  /*0310*/  @P0 IADD3 R208, R208, -R19, RZ ;  /* 0x80000013d0d00210 */ /* 0x004fcc0007ffe0ff */
        /* <DEDUP_REMOVED lines=9> */
.L_x_1572:
[----:B------:R-:W-:Y:S05]  /*03b0*/  BSYNC B0 ;  /* 0x0000000000007941 */ /* 0x000fea0003800000 */
.L_x_1571:
        /* <DEDUP_REMOVED lines=8> */
.L_x_1574:
[----:B------:R3:W5:Y:S02]  /*0440*/  LD.E R0, desc[UR6][R16.64+0xb8] ;  /* 0x0000b80610007980 */ /* 0x000764000c101900 */
.L_x_1575:
[----:B------:R-:W-:Y:S05]  /*0450*/  BSYNC B0 ;  /* 0x0000000000007941 */ /* 0x000fea0003800000 */
.L_x_1573:
        /* <DEDUP_REMOVED lines=10> */
.L_x_1577:
[----:B------:R-:W2:Y:S01]  /*0500*/  LD.E.64 R2, desc[UR6][R16.64+0x108] ;  /* 0x0001080610027980 */ /* 0x000ea2000c101b00 */
[----:B------:R-:W-:Y:S01]  /*0510*/  BSSY B0, `(.L_x_1579) ;  /* 0x0000006000007945 */ /* 0x000fe20003800000 */
[----:B------:R-:W-:Y:S01]  /*0520*/  IMAD.MOV.U32 R0, RZ, RZ, RZ ;  /* 0x000000ffff007224 */ /* 0x000fe200078e00ff */
[----:B--2---:R-:W-:-:S04]  /*0530*/  ISETP.NE.U32.AND P0, PT, R2, RZ, PT ;  /* 0x000000ff0200720c */ /* 0x004fc80003f05070 */
[----:B------:R-:W-:-:S13]  /*0540*/  ISETP.NE.AND.EX P0, PT, R3, RZ, PT, P0 ;  /* 0x000000ff0300720c */ /* 0x000fda0003f05300 */
[----:B------:R-:W-:Y:S05]  /*0550*/  @!P0 BRA `(.L_x_1580) ;  /* 0x0000000000048947 */ /* 0x000fea0003800000 */
[----:B------:R2:W5:Y:S02]  /*0560*/  LD.E R0, desc[UR6][R16.64+0xbc] ;  /* 0x0000bc0610007980 */ /* 0x000564000c101900 */
.L_x_1580:
[----:B------:R-:W-:Y:S05]  /*0570*/  BSYNC B0 ;  /* 0x0000000000007941 */ /* 0x000fea0003800000 */
.L_x_1579:
[----:B-----5:R-:W-:Y:S02]  /*0580*/  IADD3 R73, R75, R0, RZ ;  /* 0x000000004b497210 */ /* 0x020fe40007ffe0ff */
.L_x_1578:
[----:B------:R-:W-:Y:S05]  /*0590*/  BSYNC B1 ;  /* 0x0000000000017941 */ /* 0x000fea0003800000 */
.L_x_1576:
[----:B------:R-:W-:Y:S01]  /*05a0*/  IMAD.SHL.U32 R71, R207, 0x40, RZ ;  /* 0x00000040cf477824 */ /* 0x000fe200078e00ff */
[----:B------:R-:W-:Y:S01]  /*05b0*/  MOV R2, R206 ;  /* 0x000000ce00027202 */ /* 0x000fe20000000f00 */
[----:B------:R-:W-:-:S03]  /*05c0*/  IMAD.MOV.U32 R3, RZ, RZ, 0x0 ;  /* 0x00000000ff037424 */ /* 0x000fc600078e00ff */
[----:B------:R-:W-:-:S13]  /*05d0*/  ISETP.GT.AND P0, PT, R208, R71, PT ;  /* 0x00000047d000720c */ /* 0x000fda0003f04270 */
[----:B-1234-:R-:W-:Y:S05]  /*05e0*/  @!P0 RET.REL.NODEC R2 `(_ZN5flash24flash_fwd_splitkv_kernelI23Flash_fwd_kernel_traitsILi192ELi64ELi64ELi4ELb0ELb0EN7cutlass10bfloat16_tE19Flash_kernel_traitsILi192ELi64ELi64ELi4ES3_EELb1ELb0ELb0ELb0ELb0ELb0ELb1ELb1EEEvNS_16Flash_fwd_paramsE) ;  /* 0xfffffff802848950 */ /* 0x01efea0003c3ffff */
[----:B------:R-:W2:Y:S04]  /*05f0*/  LD.E R0, desc[UR6][R16.64+0xb8] ;  /* 0x0000b80610007980 */ /* 0x000ea8000c101900 */
[----:B------:R-:W3:Y:S01]  /*0600*/  LD.E R6, desc[UR6][R16.64+0x188] ;  /* 0x0001880610067980 */ /* 0x000ee2000c101900 */
[----:B------:R-:W-:Y:S01]  /*0610*/  IABS R3, R4 ;  /* 0x0000000400037213 */ /* 0x000fe20000000000 */
[----:B------:R-:W1:Y:S03]  /*0620*/  S2R R70, SR_TID.X ;  /* 0x0000000000467919 */ /* 0x000e660000002100 */
[----:B------:R-:W4:Y:S08]  /*0630*/  I2F.RP R2, R3 ;  /* 0x0000000300027306 */ /* 0x000f300000209400 */
[----:B----4-:R-:W4:Y:S02]  /*0640*/  MUFU.RCP R8, R2 ;  /* 0x0000000200087308 */ /* 0x010f240000001000 */
[----:B----4-:R-:W-:-:S06]  /*0650*/  VIADD R8, R8, 0xffffffe ;  /* 0x0ffffffe08087836 */ /* 0x010fcc0000000000 */
[----:B------:R4:W5:Y:S02]  /*0660*/  F2I.FTZ.U32.TRUNC.NTZ R9, R8 ;  /* 0x0000000800097305 */ /* 0x000964000021f000 */
[----:B----4-:R-:W-:Y:S02]  /*0670*/  IMAD.MOV.U32 R8, RZ, RZ, RZ ;  /* 0x000000ffff087224 */ /* 0x010fe400078e00ff */
[----:B--2---:R-:W-:-:S05]  /*0680*/  VIADD R0, R0, 0x3f ;  /* 0x0000003f00007836 */ /* 0x004fca0000000000 */
[----:B------:R-:W-:-:S04]  /*0690*/  SHF.R.S32.HI R7, RZ, 0x1f, R0 ;  /* 0x0000001fff077819 */ /* 0x000fc80000011400 */
[----:B------:R-:W-:Y:S01]  /*06a0*/  LEA.HI R7, R7, R0, RZ, 0x6 ;  /* 0x0000000007077211 */ /* 0x000fe200078f30ff */
[----:B-----5:R-:W-:-:S03]  /*06b0*/  IMAD.MOV R0, RZ, RZ, -R9 ;  /* 0x000000ffff007224 */ /* 0x020fc600078e0a09 */
[-C--:B------:R-:W-:Y:S01]  /*06c0*/  LEA.HI.SX32 R7, R7, R4.reuse, 0x1a ;  /* 0x0000000407077211 */ /* 0x080fe200078fd2ff */
[----:B------:R-:W-:Y:S01]  /*06d0*/  IMAD R5, R0, R3, RZ ;  /* 0x0000000300057224 */ /* 0x000fe200078e02ff */
[----:B------:R-:W-:-:S03]  /*06e0*/  IABS R0, R4 ;  /* 0x0000000400007213 */ /* 0x000fc60000000000 */
[----:B------:R-:W-:Y:S02]  /*06f0*/  VIADD R7, R7, 0xffffffff ;  /* 0xffffffff07077836 */ /* 0x000fe40000000000 */
[----:B------:R-:W-:-:S03]  /*0700*/  IMAD.HI.U32 R5, R9, R5, R8 ;  /* 0x0000000509057227 */ /* 0x000fc600078e0008 */
[----:B------:R-:W-:Y:S01]  /*0710*/  IABS R2, R7 ;  /* 0x0000000700027213 */ /* 0x000fe20000000000 */
[----:B------:R-:W-:Y:S01]  /*0720*/  IMAD.MOV R0, RZ, RZ, -R0 ;  /* 0x000000ffff007224 */ /* 0x000fe200078e0a00 */
[----:B------:R-:W-:-:S03]  /*0730*/  LOP3.LUT R7, R7, R4, RZ, 0x3c, !PT ;  /* 0x0000000407077212 */ /* 0x000fc600078e3cff */
[----:B------:R-:W-:Y:S01]  /*0740*/  IMAD.HI.U32 R5, R5, R2, RZ ;  /* 0x0000000205057227 */ /* 0x000fe200078e00ff */
[----:B------:R-:W-:-:S03]  /*0750*/  ISETP.GE.AND P0, PT, R7, RZ, PT ;  /* 0x000000ff0700720c */ /* 0x000fc60003f06270 */
[----:B------:R-:W-:Y:S01]  /*0760*/  IMAD R0, R5, R0, R2 ;  /* 0x0000000005007224 */ /* 0x000fe200078e0202 */
[----:B------:R-:W-:-:S04]  /*0770*/  IADD3 R2, -R208, 0x7f, R71 ;  /* 0x0000007fd0027810 */ /* 0x000fc80007ffe147 */
[----:B------:R-:W-:Y:S02]  /*0780*/  ISETP.GT.U32.AND P1, PT, R3, R0, PT ;  /* 0x000000000300720c */ /* 0x000fe40003f24070 */
[----:B---3--:R-:W-:-:S04]  /*0790*/  IADD3 R6, R6, R2, R73 ;  /* 0x0000000206067210 */ /* 0x008fc80007ffe049 */
[----:B------:R-:W-:-:S04]  /*07a0*/  SHF.R.S32.HI R7, RZ, 0x1f, R6 ;  /* 0x0000001fff077819 */ /* 0x000fc80000011406 */
[----:B------:R-:W-:-:S03]  /*07b0*/  LEA.HI R7, R7, R6, RZ, 0x6 ;  /* 0x0000000607077211 */ /* 0x000fc600078f30ff */
[----:B------:R-:W-:Y:S01]  /*07c0*/  @!P1 IMAD.IADD R0, R0, 0x1, -R3 ;  /* 0x0000000100009824 */ /* 0x000fe200078e0a03 */
[----:B------:R-:W-:Y:S01]  /*07d0*/  SHF.R.S32.HI R7, RZ, 0x6, R7 ;  /* 0x00000006ff077819 */ /* 0x000fe20000011407 */
[----:B------:R-:W-:Y:S01]  /*07e0*/  @!P1 VIADD R5, R5, 0x1 ;  /* 0x0000000105059836 */ /* 0x000fe20000000000 */
[----:B------:R-:W-:Y:S02]  /*07f0*/  ISETP.NE.AND P1, PT, R4, RZ, PT ;  /* 0x000000ff0400720c */ /* 0x000fe40003f25270 */
[----:B------:R-:W-:Y:S01]  /*0800*/  ISETP.GE.U32.AND P2, PT, R0, R3, PT ;  /* 0x000000030000720c */ /* 0x000fe20003f46070 */
[----:B------:R-:W-:-:S05]  /*0810*/  VIADD R0, R73, 0x3f ;  /* 0x0000003f49007836 */ /* 0x000fca0000000000 */
[----:B------:R-:W-:-:S04]  /*0820*/  SHF.R.S32.HI R3, RZ, 0x1f, R0 ;  /* 0x0000001fff037819 */ /* 0x000fc80000011400 */
[----:B------:R-:W-:-:S03]  /*0830*/  LEA.HI R3, R3, R0, RZ, 0x6 ;  /* 0x0000000003037211 */ /* 0x000fc600078f30ff */
[----:B------:R-:W-:Y:S01]  /*0840*/  @P2 VIADD R5, R5, 0x1 ;  /* 0x0000000105052836 */ /* 0x000fe20000000000 */
[----:B------:R-:W-:-:S03]  /*0850*/  SHF.R.S32.HI R0, RZ, 0x6, R3 ;  /* 0x00000006ff007819 */ /* 0x000fc60000011403 */
[----:B------:R-:W-:Y:S01]  /*0860*/  @!P0 IMAD.MOV R5, RZ, RZ, -R5 ;  /* 0x000000ffff058224 */ /* 0x000fe200078e0a05 */
[----:B------:R-:W-:-:S05]  /*0870*/  @!P1 LOP3.LUT R5, RZ, R4, RZ, 0x33, !PT ;  /* 0x00000004ff059212 */ /* 0x000fca00078e33ff */
[----:B------:R-:W-:-:S05]  /*0880*/  IMAD R203, R5, UR8, RZ ;  /* 0x0000000805cb7c24 */ /* 0x000fca000f8e02ff */
[----:B------:R-:W-:-:S04]  /*0890*/  VIADDMNMX R0, R203, R5, R0, PT ;  /* 0x00000005cb007246 */ /* 0x000fc80003800100 */
[----:B------:R-:W-:-:S04]  /*08a0*/  VIMNMX R134, R0, R7, PT ;  /* 0x0000000700867248 */ /* 0x000fc80003fe0100 */
[----:B------:R-:W-:-:S13]  /*08b0*/  ISETP.GE.AND P0, PT, R203, R134, PT ;  /* 0x00000086cb00720c */ /* 0x000fda0003f06270 */
[----:B-1----:R-:W-:Y:S05]  /*08c0*/  @!P0 BRA `(.L_x_1581) ;  /* 0x0000000800488947 */ /* 0x002fea0003800000 */
[----:B------:R-:W2:Y:S04]  /*08d0*/  LD.E.64 R2, desc[UR6][R16.64+0xb0] ;  /* 0x0000b00610027980 */ /* 0x000ea8000c101b00 */
[----:B------:R-:W3:Y:S04]  /*08e0*/  LD.E R4, desc[UR6][R16.64+0x60] ;  /* 0x0000600610047980 */ /* 0x000ee8000c101900 */
[----:B------:R-:W4:Y:S04]  /*08f0*/  LD.E R0, desc[UR6][R16.64+0xcc] ;  /* 0x0000cc0610007980 */ /* 0x000f28000c101900 */
[----:B------:R-:W4:Y:S04]  /*0900*/  LD.E.64 R6, desc[UR6][R16.64+0x78] ;  /* 0x0000780610067980 */ /* 0x000f28000c101b00 */
[----:B------:R-:W4:Y:S01]  /*0910*/  LD.E.64 R10, desc[UR6][R16.64+0xa8] ;  /* 0x0000a806100a7980 */ /* 0x000f22000c101b00 */
[----:B------:R-:W-:-:S03]  /*0920*/  SHF.R.S32.HI R5, RZ, 0x1f, R70 ;  /* 0x0000001fff057819 */ /* 0x000fc60000011446 */
[----:B------:R1:W5:Y:S01]  /*0930*/  LD.E R9, desc[UR6][R16.64+0xc0] ;  /* 0x0000c00610097980 */ /* 0x000362000c101900 */
[----:B------:R-:W-:Y:S01]  /*0940*/  LEA.HI R8, R5, R70, RZ, 0x4 ;  /* 0x0000004605087211 */ /* 0x000fe200078f20ff */
[----:B------:R-:W-:Y:S03]  /*0950*/  BSSY B0, `(.L_x_1582) ;  /* 0x0000028000007945 */ /* 0x000fe60003800000 */
[----:B------:R-:W-:Y:S02]  /*0960*/  LOP3.LUT R5, R8, 0xfffffff0, RZ, 0xc0, !PT ;  /* 0xfffffff008057812 */ /* 0x000fe400078ec0ff */
[----:B------:R-:W-:-:S03]  /*0970*/  SHF.R.S32.HI R8, RZ, 0x4, R8 ;  /* 0x00000004ff087819 */ /* 0x000fc60000011408 */
[----:B------:R-:W-:-:S04]  /*0980*/  IMAD.IADD R5, R70, 0x1, -R5 ;  /* 0x0000000146057824 */ /* 0x000fc800078e0a05 */
[C---:B------:R-:W-:Y:S01]  /*0990*/  IMAD.SHL.U32 R12, R5.reuse, 0x4, RZ ;  /* 0x00000004050c7824 */ /* 0x040fe200078e00ff */
[----:B------:R-:W-:-:S04]  /*09a0*/  ISETP.NE.AND P6, PT, R5, RZ, PT ;  /* 0x000000ff0500720c */ /* 0x000fc80003fc5270 */
[----:B------:R-:W-:-:S03]  /*09b0*/  SHF.R.S32.HI R13, RZ, 0x1f, R12 ;  /* 0x0000001fff0d7819 */ /* 0x000fc6000001140c */
[----:B-1----:R-:W-:-:S04]  /*09c0*/  IMAD.WIDE R16, R8, 0xc0, R12 ;  /* 0x000000c008107825 */ /* 0x002fc800078e020c */
[----:B--2---:R-:W-:-:S04]  /*09d0*/  IMAD R2, R2, UR8, R211 ;  /* 0x0000000802027c24 */ /* 0x004fc8000f8e02d3 */
[----:B---3--:R-:W-:-:S04]  /*09e0*/  IMAD R2, R2, R4, R209 ;  /* 0x0000000402027224 */ /* 0x008fc800078e02d1 */
[--C-:B------:R-:W-:Y:S02]  /*09f0*/  IMAD R3, R3, R2, R71.reuse ;  /* 0x0000000203037224 */ /* 0x100fe400078e0247 */
[----:B------:R-:W-:Y:S02]  /*0a00*/  IMAD.IADD R71, R208, 0x1, -R71 ;  /* 0x00000001d0477824 */ /* 0x000fe400078e0a47 */
[----:B----4-:R-:W-:Y:S01]  /*0a10*/  IMAD R0, R3, R0, RZ ;  /* 0x0000000003007224 */ /* 0x010fe200078e02ff */
[----:B------:R-:W-:Y:S01]  /*0a20*/  SHF.R.S32.HI R5, RZ, 0x1f, R3 ;  /* 0x0000001fff057819 */ /* 0x000fe20000011403 */
[C---:B------:R-:W-:Y:S01]  /*0a30*/  VIADD R2, R8.reuse, 0x8 ;  /* 0x0000000808027836 */ /* 0x040fe20000000000 */
[-C--:B------:R-:W-:Y:S02]  /*0a40*/  ISETP.GE.AND P2, PT, R8, R71.reuse, PT ;  /* 0x000000470800720c */ /* 0x080fe40003f46270 */
[----:B------:R-:W-:Y:S02]  /*0a50*/  IADD3 R15, P0, R0, R16, RZ ;  /* 0x00000010000f7210 */ /* 0x000fe40007f1e0ff */
[----:B------:R-:W-:-:S02]  /*0a60*/  ISETP.GE.AND P5, PT, R2, R71, PT ;  /* 0x000000470200720c */ /* 0x000fc40003fa6270 */
[----:B------:R-:W-:Y:S02]  /*0a70*/  LEA.HI.X.SX32 R0, R0, R17, 0x1, P0 ;  /* 0x0000001100007211 */ /* 0x000fe400000f0eff */
[----:B------:R-:W-:Y:S02]  /*0a80*/  LEA R6, P1, R15, R6, 0x2 ;  /* 0x000000060f067211 */ /* 0x000fe400078210ff */
[----:B------:R-:W-:Y:S02]  /*0a90*/  IADD3 R3, P0, R3, R8, RZ ;  /* 0x0000000803037210 */ /* 0x000fe40007f1e0ff */
[----:B------:R-:W-:Y:S01]  /*0aa0*/  LEA.HI.X R7, R15, R7, R0, 0x2, P1 ;  /* 0x000000070f077211 */ /* 0x000fe200008f1400 */
[----:B------:R-:W-:Y:S01]  /*0ab0*/  VIADD R0, R8, 0x10 ;  /* 0x0000001008007836 */ /* 0x000fe20000000000 */
[----:B------:R-:W-:Y:S01]  /*0ac0*/  ISETP.GE.OR P4, PT, R2, R71, P6 ;  /* 0x000000470200720c */ /* 0x000fe20003786670 */
[C---:B------:R-:W-:Y:S01]  /*0ad0*/  VIADD R2, R8.reuse, 0x18 ;  /* 0x0000001808027836 */ /* 0x040fe20000000000 */
[----:B------:R-:W-:-:S02]  /*0ae0*/  LEA.HI.X.SX32 R5, R8, R5, 0x1, P0 ;  /* 0x0000000508057211 */ /* 0x000fc400000f0eff */
[C---:B------:R-:W-:Y:S01]  /*0af0*/  LEA R4, P1, R3.reuse, R10, 0x2 ;  /* 0x0000000a03047211 */ /* 0x040fe200078210ff */
[----:B------:R-:W-:Y:S01]  /*0b00*/  VIADD R10, R12, 0x40 ;  /* 0x000000400c0a7836 */ /* 0x000fe20000000000 */
[CC--:B------:R-:W-:Y:S02]  /*0b10*/  ISETP.GE.AND P0, PT, R0.reuse, R71.reuse, PT ;  /* 0x000000470000720c */ /* 0x0c0fe40003f06270 */
[----:B------:R-:W-:Y:S01]  /*0b20*/  ISETP.GE.OR P3, PT, R0, R71, P6 ;  /* 0x000000470000720c */ /* 0x000fe20003766670 */
[----:B------:R-:W-:Y:S01]  /*0b30*/  VIADD R0, R12, 0x80 ;  /* 0x000000800c007836 */ /* 0x000fe20000000000 */
[----:B------:R-:W-:Y:S02]  /*0b40*/  LEA.HI.X R5, R3, R11, R5, 0x2, P1 ;  /* 0x0000000b03057211 */ /* 0x000fe400008f1405 */
[----:B------:R-:W-:Y:S01]  /*0b50*/  ISETP.GE.AND P1, PT, R2, R71, PT ;  /* 0x000000470200720c */ /* 0x000fe20003f26270 */
[----:B------:R-:W-:-:S12]  /*0b60*/  @P2 BRA `(.L_x_1583) ;  /* 0x0000000000182947 */ /* 0x000fd80003800000 */
[----:B-----5:R-:W-:-:S13]  /*0b70*/  ISETP.GE.AND P2, PT, R12, R9, PT ;  /* 0x000000090c00720c */ /* 0x020fda0003f46270 */
[----:B------:R1:W-:Y:S01]  /*0b80*/  @!P2 ST.E.128 desc[UR6][R6.64], RZ ;  /* 0x000000ff0600a985 */ /* 0x0003e2000c101d06 */
[----:B------:R-:W-:-:S13]  /*0b90*/  ISETP.GE.AND P2, PT, R10, R9, PT ;  /* 0x000000090a00720c */ /* 0x000fda0003f46270 */
[----:B------:R1:W-:Y:S01]  /*0ba0*/  @!P2 ST.E.128 desc[UR6][R6.64+0x100], RZ ;  /* 0x000100ff0600a985 */ /* 0x0003e2000c101d06 */
[----:B------:R-:W-:-:S13]  /*0bb0*/  ISETP.GE.AND P2, PT, R0, R9, PT ;  /* 0x000000090000720c */ /* 0x000fda0003f46270 */
[----:B------:R1:W-:Y:S02]  /*0bc0*/  @!P2 ST.E.128 desc[UR6][R6.64+0x200], RZ ;  /* 0x000200ff0600a985 */ /* 0x0003e4000c101d06 */
.L_x_1583:
[----:B------:R-:W-:Y:S05]  /*0bd0*/  BSYNC B0 ;  /* 0x0000000000007941 */ /* 0x000fea0003800000 */
.L_x_1582:
[----:B------:R-:W-:Y:S01]  /*0be0*/  BSSY B0, `(.L_x_1584) ;  /* 0x000000a000007945 */ /* 0x000fe20003800000 */
[----:B------:R-:W-:Y:S02]  /*0bf0*/  ISETP.GE.OR P2, PT, R2, R71, P6 ;  /* 0x000000470200720c */ /* 0x000fe40003746670 */
[----:B------:R-:W-:Y:S01]  /*0c00*/  IADD3 R16, R8, 0x20, RZ ;  /* 0x0000002008107810 */ /* 0x000fe20007ffe0ff */
[----:B------:R-:W-:Y:S05]  /*0c10*/  @P5 BRA `(.L_x_1585) ;  /* 0x0000000000185947 */ /* 0x000fea0003800000 */
[----:B-----5:R-:W-:-:S13]  /*0c20*/  ISETP.GE.AND P5, PT, R12, R9, PT ;  /* 0x000000090c00720c */ /* 0x020fda0003fa6270 */
[----:B------:R2:W-:Y:S01]  /*0c30*/  @!P5 ST.E.128 desc[UR6][R6.64+0x1800], RZ ;  /* 0x001800ff0600d985 */ /* 0x0005e2000c101d06 */
[----:B------:R-:W-:-:S13]  /*0c40*/  ISETP.GE.AND P5, PT, R10, R9, PT ;  /* 0x000000090a00720c */ /* 0x000fda0003fa6270 */
[----:B------:R2:W-:Y:S01]  /*0c50*/  @!P5 ST.E.128 desc[UR6][R6.64+0x1900], RZ ;  /* 0x001900ff0600d985 */ /* 0x0005e2000c101d06 */
[----:B------:R-:W-:-:S13]  /*0c60*/  ISETP.GE.AND P5, PT, R0, R9, PT ;  /* 0x000000090000720c */ /* 0x000fda0003fa6270 */
[----:B------:R2:W-:Y:S02]  /*0c70*/  @!P5 ST.E.128 desc[UR6][R6.64+0x1a00], RZ ;  /* 0x001a00ff0600d985 */ /* 0x0005e4000c101d06 */
.L_x_1585:
[----:B------:R-:W-:Y:S05]  /*0c80*/  BSYNC B0 ;  /* 0x0000000000007941 */ /* 0x000fea0003800000 */
.L_x_1584:
[----:B------:R-:W-:Y:S01]  /*0c90*/  BSSY B0, `(.L_x_1586) ;  /* 0x000000a000007945 */ /* 0x000fe20003800000 */
[----:B------:R-:W-:Y:S02]  /*0ca0*/  ISETP.GE.AND P5, PT, R16, R71, PT ;  /* 0x000000471000720c */ /* 0x000fe40003fa6270 */
        /* <DEDUP_REMOVED lines=8> */
.L_x_1587:
[----:B------:R-:W-:Y:S05]  /*0d30*/  BSYNC B0 ;  /* 0x0000000000007941 */ /* 0x000fea0003800000 */
.L_x_1586:
        /* <DEDUP_REMOVED lines=10> */
.L_x_1589:
[----:B------:R-:W-:Y:S05]  /*0de0*/  BSYNC B0 ;  /* 0x0000000000007941 */ /* 0x000fea0003800000 */
.L_x_1588:
[----:B------:R-:W-:Y:S01]  /*0df0*/  BSSY B0, `(.L_x_1590) ;  /* 0x0000009000007945 */ /* 0x000fe20003800000 */
[----:B------:R-:W-:-:S03]  /*0e00*/  ISETP.GE.AND P1, PT, R2, R71, PT ;  /* 0x000000470200720c */ /* 0x000fc60003f26270 */
[----:B------:R-:W-:Y:S10]  /*0e10*/  @P5 BRA `(.L_x_1591) ;  /* 0x0000000000185947 */ /* 0x000ff40003800000 */
[----:B-----5:R-:W-:-:S13]  /*0e20*/  ISETP.GE.AND P5, PT, R12, R9, PT ;  /* 0x000000090c00720c */ /* 0x020fda0003fa6270 */
[----:B------:R1:W-:Y:S01]  /*0e30*/  @!P5 ST.E.128 desc[UR6][R6.64+0x6000], RZ ;  /* 0x006000ff0600d985 */ /* 0x0003e2000c101d06 */
[----:B------:R-:W-:-:S13]  /*0e40*/  ISETP.GE.AND P5, PT, R10, R9, PT ;  /* 0x000000090a00720c */ /* 0x000fda0003fa6270 */
[----:B------:R1:W-:Y:S01]  /*0e50*/  @!P5 ST.E.128 desc[UR6][R6.64+0x6100], RZ ;  /* 0x006100ff0600d985 */ /* 0x0003e2000c101d06 */
[----:B------:R-:W-:-:S13]  /*0e60*/  ISETP.GE.AND P5, PT, R0, R9, PT ;  /* 0x000000090000720c */ /* 0x000fda0003fa6270 */
[----:B------:R1:W-:Y:S02]  /*0e70*/  @!P5 ST.E.128 desc[UR6][R6.64+0x6200], RZ ;  /* 0x006200ff0600d985 */ /* 0x0003e4000c101d06 */
.L_x_1591:
[----:B------:R-:W-:Y:S05]  /*0e80*/  BSYNC B0 ;  /* 0x0000000000007941 */ /* 0x000fea0003800000 */
.L_x_1590:
[----:B------:R-:W-:Y:S01]  /*0e90*/  BSSY B0, `(.L_x_1592) ;  /* 0x000000a000007945 */ /* 0x000fe20003800000 */
[C---:B------:R-:W-:Y:S02]  /*0ea0*/  ISETP.GE.OR P5, PT, R8.reuse, R71, P6 ;  /* 0x000000470800720c */ /* 0x040fe400037a6670 */
        /* <DEDUP_REMOVED lines=8> */
.L_x_1593:
[----:B------:R-:W-:Y:S05]  /*0f30*/  BSYNC B0 ;  /* 0x0000000000007941 */ /* 0x000fea0003800000 */
.L_x_1592:
        /* <DEDUP_REMOVED lines=9> */
.L_x_1595:
[----:B------:R-:W-:Y:S05]  /*0fd0*/  BSYNC B0 ;  /* 0x0000000000007941 */ /* 0x000fea0003800000 */
.L_x_1594:
[----:B------:R-:W-:Y:S01]  /*0fe0*/  BSSY B0, `(.L_x_1596) ;  /* 0x000000a000007945 */ /* 0x000fe20003800000 */
[----:B------:R-:W-:Y:S02]  /*0ff0*/  ISETP.GE.OR P1, PT, R16, R71, P6 ;  /* 0x000000471000720c */ /* 0x000fe40003726670 */
[----:B------:R-:W-:Y:S01]  /*1000*/  @!P5 MOV R3, 0xff800000 ;  /* 0xff8000000003d802 */ /* 0x000fe20000000f00 */
[----:B------:R-:W-:Y:S05]  /*1010*/  @P0 BRA `(.L_x_1597) ;  /* 0x0000000000180947 */ /* 0x000fea0003800000 */
[----:B-----5:R-:W-:-:S13]  /*1020*/  ISETP.GE.AND P0, PT, R12, R9, PT ;  /* 0x000000090c00720c */ /* 0x020fda0003f06270 */
[----:B------:R1:W-:Y:S01]  /*1030*/  @!P0 ST.E.128 desc[UR6][R6.64+0xa800], RZ ;  /* 0x00a800ff06008985 */ /* 0x0003e2000c101d06 */
[----:B------:R-:W-:-:S13]  /*1040*/  ISETP.GE.AND P0, PT, R10, R9, PT ;  /* 0x000000090a00720c */ /* 0x000fda0003f06270 */
[----:B------:R1:W-:Y:S01]  /*1050*/  @!P0 ST.E.128 desc[UR6][R6.64+0xa900], RZ ;  /* 0x00a900ff06008985 */ /* 0x0003e2000c101d06 */
[----:B------:R-:W-:-:S13]  /*1060*/  ISETP.GE.AND P0, PT, R0, R9, PT ;  /* 0x000000090000720c */ /* 0x000fda0003f06270 */
[----:B------:R1:W-:Y:S02]  /*1070*/  @!P0 ST.E.128 desc[UR6][R6.64+0xaa00], RZ ;  /* 0x00aa00ff06008985 */ /* 0x0003e4000c101d06 */
.L_x_1597:
[----:B------:R-:W-:Y:S05]  /*1080*/  BSYNC B0 ;  /* 0x0000000000007941 */ /* 0x000fea0003800000 */
.L_x_1596:
[----:B------:R-:W-:Y:S01]  /*1090*/  @!P5 ST.E desc[UR6][R4.64], R3 ;  /* 0x000000030400d985 */ /* 0x000fe2000c101906 */
[-C--:B------:R-:W-:Y:S01]  /*10a0*/  ISETP.GE.OR P0, PT, R14, R71.reuse, P6 ;  /* 0x000000470e00720c */ /* 0x080fe20003706670 */
[----:B------:R-:W-:Y:S01]  /*10b0*/  @!P4 IMAD.MOV.U32 R17, RZ, RZ, -0x800000 ;  /* 0xff800000ff11c424 */ /* 0x000fe200078e00ff */
[-C--:B------:R-:W-:Y:S01]  /*10c0*/  ISETP.GE.OR P5, PT, R2, R71.reuse, P6 ;  /* 0x000000470200720c */ /* 0x080fe200037a6670 */
[----:B------:R-:W-:Y:S01]  /*10d0*/  @!P3 IMAD.MOV.U32 R15, RZ, RZ, -0x800000 ;  /* 0xff800000ff0fb424 */ /* 0x000fe200078e00ff */
[----:B------:R-:W-:Y:S01]  /*10e0*/  ISETP.GE.OR P6, PT, R8, R71, P6 ;  /* 0x000000470800720c */ /* 0x000fe200037c6670 */
[----:B------:R-:W-:Y:S01]  /*10f0*/  @!P1 IMAD.MOV.U32 R11, RZ, RZ, -0x800000 ;  /* 0xff800000ff0b9424 */ /* 0x000fe200078e00ff */
[----:B------:R-:W-:Y:S01]  /*1100*/  @!P2 MOV R13, 0xff800000 ;  /* 0xff800000000da802 */ /* 0x000fe20000000f00 */
[----:B------:R-:W-:Y:S01]  /*1110*/  @!P4 ST.E desc[UR6][R4.64+0x20], R17 ;  /* 0x000020110400c985 */ /* 0x000fe2000c101906 */
[----:B------:R-:W-:-:S03]  /*1120*/  MOV R207, 0x0 ;  /* 0x0000000000cf7802 */ /* 0x000fc60000000f00 */
[----:B------:R-:W-:Y:S02]  /*1130*/  @!P3 ST.E desc[UR6][R4.64+0x40], R15 ;  /* 0x0000400f0400b985 */ /* 0x000fe4000c101906 */
[----:B-----5:R-:W-:Y:S02]  /*1140*/  @!P0 MOV R9, 0xff800000 ;  /* 0xff80000000098802 */ /* 0x020fe40000000f00 */
[----:B-1234-:R-:W-:Y:S01]  /*1150*/  @!P5 IMAD.MOV.U32 R7, RZ, RZ, -0x800000 ;  /* 0xff800000ff07d424 */ /* 0x01efe200078e00ff */
[----:B------:R-:W-:Y:S04]  /*1160*/  @!P2 ST.E desc[UR6][R4.64+0x60], R13 ;  /* 0x0000600d0400a985 */ /* 0x000fe8000c101906 */
[----:B------:R-:W-:Y:S04]  /*1170*/  @!P1 ST.E desc[UR6][R4.64+0x80], R11 ;  /* 0x0000800b04009985 */ /* 0x000fe8000c101906 */
[----:B------:R-:W-:Y:S04]  /*1180*/  @!P0 ST.E desc[UR6][R4.64+0xa0], R9 ;  /* 0x0000a00904008985 */ /* 0x000fe8000c101906 */
[----:B------:R1:W-:Y:S02]  /*1190*/  @!P5 ST.E desc[UR6][R4.64+0xc0], R7 ;  /* 0x0000c0070400d985 */ /* 0x0003e4000c101906 */
[----:B-1----:R-:W-:Y:S05]  /*11a0*/  @P6 RET.REL.NODEC R206 `(_ZN5flash24flash_fwd_splitkv_kernelI23Flash_fwd_kernel_traitsILi192ELi64ELi64ELi4ELb0ELb0EN7cutlass10bfloat16_tE19Flash_kernel_traitsILi192ELi64ELi64ELi4ES3_EELb1ELb0ELb0ELb0ELb0ELb0ELb1ELb1EEEvNS_16Flash_fwd_paramsE) ;  /* 0xffffffecce946950 */ /* 0x002fea0003c3ffff */
[----:B------:R-:W-:Y:S02]  /*11b0*/  MOV R3, 0xff800000 ;  /* 0xff80000000037802 */ /* 0x000fe40000000f00 */
[----:B------:R-:W-:-:S03]  /*11c0*/  MOV R207, 0x0 ;  /* 0x0000000000cf7802 */ /* 0x000fc60000000f00 */
[----:B------:R1:W-:Y:S02]  /*11d0*/  ST.E desc[UR6][R4.64+0xe0], R3 ;  /* 0x0000e00304007985 */ /* 0x0003e4000c101906 */
[----:B-1----:R-:W-:Y:S05]  /*11e0*/  RET.REL.NODEC R206 `(_ZN5flash24flash_fwd_splitkv_kernelI23Flash_fwd_kernel_traitsILi192ELi64ELi64ELi4ELb0ELb0EN7cutlass10bfloat16_tE19Flash_kernel_traitsILi192ELi64ELi64ELi4ES3_EELb1ELb0ELb0ELb0ELb0ELb0ELb1ELb1EEEvNS_16Flash_fwd_paramsE) ;  /* 0xffffffecce847950 */ /* 0x002fea0003c3ffff */
.L_x_1581:
        /* <DEDUP_REMOVED lines=41> */
[----:B------:R-:W-:Y:S01]  /*1480*/  IADD3 R0, RZ, -R0, RZ ;  /* 0x80000000ff007210 */ /* 0x000fe20007ffe0ff */
[----:B------:R-:W2:Y:S04]  /*1490*/  LD.E.64 R8, desc[UR6][R16.64+0x28] ;  /* 0x0000280610087980 */ /* 0x000ea8000c101b00 */
        /* <DEDUP_REMOVED lines=37> */
[----:B----4-:R-:W-:Y:S01]  /*16f0*/  IMAD R7, R65, R4, RZ ;  /* 0x0000000441077224 */ /* 0x010fe200078e02ff */
[----:B------:R-:W-:Y:S02]  /*1700*/  SHF.R.S32.HI R29, RZ, 0x1f, R4 ;  /* 0x0000001fff1d7819 */ /* 0x000fe40000011404 */
[----:B------:R-:W-:-:S03]  /*1710*/  @P2 IADD3 R13, R13, 0x1, RZ ;  /* 0x000000010d0d2810 */ /* 0x000fc60007ffe0ff */
[----:B------:R-:W-:Y:S02]  /*1720*/  IMAD R7, R64, R29, R7 ;  /* 0x0000001d40077224 */ /* 0x000fe400078e0207 */
[----:B------:R-:W-:Y:S02]  /*1730*/  @!P0 IADD3 R13, -R13, RZ, RZ ;  /* 0x000000ff0d0d8210 */ /* 0x000fe40007ffe1ff */
[----:B------:R-:W-:-:S04]  /*1740*/  @!P1 LOP3.LUT R13, RZ, R6, RZ, 0x33, !PT ;  /* 0x00000006ff0d9212 */ /* 0x000fc800078e33ff */
[----:B------:R-:W-:Y:S02]  /*1750*/  SHF.R.S32.HI R12, RZ, 0x1f, R13 ;  /* 0x0000001fff0c7819 */ /* 0x000fe4000001140d */
[----:B--2---:R-:W-:Y:S01]  /*1760*/  SHF.R.S32.HI R0, RZ, 0x1f, R2 ;  /* 0x0000001fff007819 */ /* 0x004fe20000011402 */
[-C--:B------:R-:W-:Y:S02]  /*1770*/  IMAD R3, R21, R2.reuse, RZ ;  /* 0x0000000215037224 */ /* 0x080fe400078e02ff */
[----:B------:R-:W-:-:S04]  /*1780*/  IMAD.WIDE.U32 R10, R20, R2, RZ ;  /* 0x00000002140a7225 */ /* 0x000fc800078e00ff */
[----:B------:R-:W-:-:S04]  /*1790*/  IMAD R3, R20, R0, R3 ;  /* 0x0000000014037224 */ /* 0x000fc800078e0203 */
[----:B------:R-:W-:Y:S02]  /*17a0*/  IMAD.IADD R11, R11, 0x1, R3 ;  /* 0x000000010b0b7824 */ /* 0x000fe400078e0203 */
        /* <DEDUP_REMOVED lines=13> */
.L_x_1599:
        /* <DEDUP_REMOVED lines=27> */
[----:B------:R-:W-:Y:S02]  /*1a30*/  @P3 IADD3 R7, R11, R12, RZ ;  /* 0x0000000c0b073210 */ /* 0x000fe40007ffe0ff */
[----:B-----5:R-:W-:-:S03]  /*1a40*/  @!P3 SHF.R.S32.HI R6, RZ, 0x1f, R10 ;  /* 0x0000001fff06b819 */ /* 0x020fc6000001140a */
[----:B------:R-:W-:Y:S02]  /*1a50*/  @!P0 IMAD.IADD R0, R0, 0x1, -R3 ;  /* 0x0000000100008824 */ /* 0x000fe400078e0a03 */
[----:B------:R-:W-:Y:S02]  /*1a60*/  @!P3 IMAD.IADD R25, R25, 0x1, R5 ;  /* 0x000000011919b824 */ /* 0x000fe400078e0205 */
[----:B----4-:R-:W-:Y:S01]  /*1a70*/  @!P3 IMAD R5, R23, R10, RZ ;  /* 0x0000000a1705b224 */ /* 0x010fe200078e02ff */
[----:B------:R-:W-:Y:S01]  /*1a80*/  ISETP.GE.U32.AND P2, PT, R0, R3, PT ;  /* 0x000000030000720c */ /* 0x000fe20003f46070 */
[-C--:B------:R-:W-:Y:S01]  /*1a90*/  @P3 IMAD R9, R65, R7.reuse, RZ ;  /* 0x0000000741093224 */ /* 0x080fe200078e02ff */
[----:B------:R-:W-:Y:S01]  /*1aa0*/  LOP3.LUT R0, R209, R4, RZ, 0x3c, !PT ;  /* 0x00000004d1007212 */ /* 0x000fe200078e3cff */
[----:B------:R-:W-:-:S04]  /*1ab0*/  @P3 IMAD.WIDE.U32 R28, R64, R7, RZ ;  /* 0x00000007401c3225 */ /* 0x000fc800078e00ff */
[C---:B------:R-:W-:Y:S02]  /*1ac0*/  @!P3 IMAD R5, R22.reuse, R6, R5 ;  /* 0x000000061605b224 */ /* 0x040fe400078e0205 */
[----:B------:R-:W-:Y:S01]  /*1ad0*/  @!P3 IMAD.WIDE.U32 R22, R22, R10, R24 ;  /* 0x0000000a1616b225 */ /* 0x000fe200078e0018 */
[----:B------:R-:W-:Y:S02]  /*1ae0*/  @P3 IADD3 R9, R29, R9, RZ ;  /* 0x000000091d093210 */ /* 0x000fe40007ffe0ff */
[----:B------:R-:W-:Y:S01]  /*1af0*/  ISETP.GE.AND P1, PT, R0, RZ, PT ;  /* 0x000000ff0000720c */ /* 0x000fe20003f26270 */
[----:B------:R-:W-:Y:S01]  /*1b00*/  @!P0 VIADD R2, R2, 0x1 ;  /* 0x0000000102028836 */ /* 0x000fe20000000000 */
[----:B------:R-:W-:Y:S02]  /*1b10*/  @P3 MOV R8, R28 ;  /* 0x0000001c00083202 */ /* 0x000fe40000000f00 */
[----:B------:R-:W-:Y:S02]  /*1b20*/  @!P3 IADD3 R9, R23, R5, RZ ;  /* 0x000000051709b210 */ /* 0x000fe40007ffe0ff */
[----:B------:R-:W-:-:S02]  /*1b30*/  ISETP.NE.AND P0, PT, R4, RZ, PT ;  /* 0x000000ff0400720c */ /* 0x000fc40003f05270 */
[----:B------:R-:W-:Y:S02]  /*1b40*/  LEA R5, R134, 0xffffffc0, 0x6 ;  /* 0xffffffc086057811 */ /* 0x000fe400078e30ff */
[----:B------:R-:W-:Y:S01]  /*1b50*/  @!P3 MOV R8, R22 ;  /* 0x000000160008b202 */ /* 0x000fe20000000f00 */
[----:B------:R-:W-:Y:S01]  /*1b60*/  @!P3 IMAD R6, R67, R11, RZ ;  /* 0x0000000b4306b224 */ /* 0x000fe200078e02ff */
[----:B------:R-:W-:Y:S02]  /*1b70*/  @!P3 SHF.R.S32.HI R3, RZ, 0x1f, R11 ;  /* 0x0000001fff03b819 */ /* 0x000fe4000001140b */
[----:B------:R-:W-:Y:S01]  /*1b80*/  @P2 IADD3 R2, R2, 0x1, RZ ;  /* 0x0000000102022810 */ /* 0x000fe20007ffe0ff */
[-C--:B------:R-:W-:Y:S01]  /*1b90*/  IMAD R7, R65, R5.reuse, RZ ;  /* 0x0000000541077224 */ /* 0x080fe200078e02ff */
[----:B------:R-:W-:Y:S01]  /*1ba0*/  SHF.R.S32.HI R29, RZ, 0x1f, R5 ;  /* 0x0000001fff1d7819 */ /* 0x000fe20000011405 */
[----:B------:R-:W-:Y:S01]  /*1bb0*/  IMAD.WIDE.U32 R22, R64, R5, R8 ;  /* 0x0000000540167225 */ /* 0x000fe200078e0008 */
[----:B------:R-:W-:-:S03]  /*1bc0*/  MOV R13, R2 ;  /* 0x00000002000d7202 */ /* 0x000fc60000000f00 */
[----:B------:R-:W-:Y:S02]  /*1bd0*/  @!P3 IMAD R3, R3, R66, R6 ;  /* 0x000000420303b224 */ /* 0x000fe400078e0206 */
[----:B------:R-:W-:Y:S01]  /*1be0*/  @!P3 IMAD.WIDE.U32 R8, R66, R11, RZ ;  /* 0x0000000b4208b225 */ /* 0x000fe200078e00ff */
[----:B------:R-:W-:-:S03]  /*1bf0*/  @P3 IADD3 R12, R11, R12, RZ ;  /* 0x0000000c0b0c3210 */ /* 0x000fc60007ffe0ff */
[----:B------:R-:W-:Y:S01]  /*1c00*/  IMAD R7, R29, R64, R7 ;  /* 0x000000401d077224 */ /* 0x000fe200078e0207 */
[----:B------:R-:W-:Y:S01]  /*1c10*/  @!P1 IADD3 R13, -R13, RZ, RZ ;  /* 0x000000ff0d0d9210 */ /* 0x000fe20007ffe1ff */
[----:B------:R-:W-:Y:S01]  /*1c20*/  @!P3 IMAD.IADD R9, R9, 0x1, R3 ;  /* 0x000000010909b824 */ /* 0x000fe200078e0203 */
[----:B------:R-:W-:Y:S01]  /*1c30*/  @!P3 SHF.R.S32.HI R3, RZ, 0x1f, R10 ;  /* 0x0000001fff03b819 */ /* 0x000fe2000001140a */
[----:B------:R-:W-:Y:S01]  /*1c40*/  @!P3 IMAD R0, R21, R10, RZ ;  /* 0x0000000a1500b224 */ /* 0x000fe200078e02ff */
[----:B------:R-:W-:Y:S01]  /*1c50*/  @!P0 LOP3.LUT R13, RZ, R4, RZ, 0x33, !PT ;  /* 0x00000004ff0d8212 */ /* 0x000fe200078e33ff */
[----:B------:R-:W-:Y:S01]  /*1c60*/  IMAD.MOV.U32 R6, RZ, RZ, R22 ;  /* 0x000000ffff067224 */ /* 0x000fe200078e0016 */
[----:B------:R-:W-:Y:S01]  /*1c70*/  IADD3 R7, R23, R7, RZ ;  /* 0x0000000717077210 */ /* 0x000fe20007ffe0ff */
[-C--:B------:R-:W-:Y:S02]  /*1c80*/  @P3 IMAD R11, R67, R12.reuse, RZ ;  /* 0x0000000c430b3224 */ /* 0x080fe400078e02ff */
[----:B------:R-:W-:Y:S01]  /*1c90*/  @P3 IMAD.WIDE.U32 R22, R66, R12, RZ ;  /* 0x0000000c42163225 */ /* 0x000fe200078e00ff */
[----:B------:R-:W-:-:S03]  /*1ca0*/  SHF.R.S32.HI R12, RZ, 0x1f, R13 ;  /* 0x0000001fff0c7819 */ /* 0x000fc6000001140d */
[C---:B------:R-:W-:Y:S02]  /*1cb0*/  @!P3 IMAD R0, R20.reuse, R3, R0 ;  /* 0x000000031400b224 */ /* 0x040fe400078e0200 */
[----:B------:R-:W-:Y:S02]  /*1cc0*/  IMAD R3, R15, R13, RZ ;  /* 0x0000000d0f037224 */ /* 0x000fe400078e02ff */
[----:B------:R-:W-:Y:S01]  /*1cd0*/  @!P3 IMAD.WIDE.U32 R8, R20, R10, R8 ;  /* 0x0000000a1408b225 */ /* 0x000fe200078e0008 */
[----:B------:R-:W-:-:S03]  /*1ce0*/  @P3 IADD3 R11, R23, R11, RZ ;  /* 0x0000000b170b3210 */ /* 0x000fc60007ffe0ff */
[----:B------:R-:W-:-:S04]  /*1cf0*/  IMAD.WIDE.U32 R6, R14, R13, R6 ;  /* 0x0000000d0e067225 */ /* 0x000fc800078e0006 */
[----:B------:R-:W-:Y:S01]  /*1d00*/  IMAD R3, R14, R12, R3 ;  /* 0x0000000c0e037224 */ /* 0x000fe200078e0203 */
[----:B------:R-:W-:Y:S01]  /*1d10*/  @!P3 IADD3 R11, R9, R0, RZ ;  /* 0x00000000090bb210 */ /* 0x000fe20007ffe0ff */
[----:B------:R-:W-:Y:S01]  /*1d20*/  @P3 IMAD.MOV.U32 R2, RZ, RZ, R22 ;  /* 0x000000ffff023224 */ /* 0x000fe200078e0016 */
[----:B------:R-:W-:Y:S01]  /*1d30*/  @!P3 MOV R2, R8 ;  /* 0x000000080002b202 */ /* 0x000fe20000000f00 */
[----:B------:R-:W-:Y:S01]  /*1d40*/  IMAD.MOV.U32 R0, RZ, RZ, R6 ;  /* 0x000000ffff007224 */ /* 0x000fe200078e0006 */
[----:B------:R-:W-:Y:S02]  /*1d50*/  IADD3 R3, R7, R3, RZ ;  /* 0x0000000307037210 */ /* 0x000fe40007ffe0ff */
[----:B-1----:R-:W-:Y:S02]  /*1d60*/  MOV R4, R5 ;  /* 0x0000000500047202 */ /* 0x002fe40000000f00 */
.L_x_1600:
[----:B------:R-:W-:Y:S05]  /*1d70*/  BSYNC B0 ;  /* 0x0000000000007941 */ /* 0x000fea0003800000 */
.L_x_1598:
        /* <DEDUP_REMOVED lines=10> */
[----:B------:R-:W-:-:S04]  /*1e20*/  LEA.HI R162, R69, R70, RZ, 0x3 ;  /* 0x0000004645a27211 */ /* 0x000fc800078f18ff */
[----:B------:R-:W-:Y:S02]  /*1e30*/  LOP3.LUT R7, R162, 0xfffffff8, RZ, 0xc0, !PT ;  /* 0xfffffff8a2077812 */ /* 0x000fe400078ec0ff */
[----:B------:R-:W-:-:S03]  /*1e40*/  LEA.HI R21, R69, R70, RZ, 0x4 ;  /* 0x0000004645157211 */ /* 0x000fc600078f20ff */
[----:B------:R-:W-:Y:S01]  /*1e50*/  IMAD.IADD R56, R70, 0x1, -R7 ;  /* 0x0000000146387824 */ /* 0x000fe200078e0a07 */
[----:B------:R-:W-:-:S03]  /*1e60*/  LOP3.LUT R7, R21, 0xfffffff0, RZ, 0xc0, !PT ;  /* 0xfffffff015077812 */ /* 0x000fc600078ec0ff */
[----:B------:R-:W-:Y:S01]  /*1e70*/  IMAD.SHL.U32 R14, R56, 0x8, RZ ;  /* 0x00000008380e7824 */ /* 0x000fe200078e00ff */
[----:B------:R-:W-:Y:S01]  /*1e80*/  SHF.R.S32.HI R162, RZ, 0x3, R162 ;  /* 0x00000003ffa27819 */ /* 0x000fe200000114a2 */
[----:B------:R-:W-:-:S03]  /*1e90*/  IMAD.IADD R10, R70, 0x1, -R7 ;  /* 0x00000001460a7824 */ /* 0x000fc600078e0a07 */
[----:B------:R-:W-:Y:S02]  /*1ea0*/  IADD3 R28, P0, R14, R2, RZ ;  /* 0x000000020e1c7210 */ /* 0x000fe40007f1e0ff */
[----:B------:R-:W-:Y:S01]  /*1eb0*/  SHF.R.S32.HI R15, RZ, 0x1f, R14 ;  /* 0x0000001fff0f7819 */ /* 0x000fe2000001140e */
[----:B------:R-:W-:Y:S02]  /*1ec0*/  IMAD R2, R29, R66, RZ ;  /* 0x000000421d027224 */ /* 0x000fe400078e02ff */
[----:B------:R-:W-:Y:S02]  /*1ed0*/  IMAD.SHL.U32 R7, R162, 0x40, RZ ;  /* 0x00000040a2077824 */ /* 0x000fe400078e00ff */
[----:B------:R-:W-:Y:S01]  /*1ee0*/  IMAD.X R29, R15, 0x1, R11, P0 ;  /* 0x000000010f1d7824 */ /* 0x000fe200000e060b */
[----:B------:R-:W-:Y:S02]  /*1ef0*/  SHF.R.S32.HI R11, RZ, 0x1f, R10 ;  /* 0x0000001fff0b7819 */ /* 0x000fe4000001140a */
[----:B------:R-:W-:-:S02]  /*1f00*/  LOP3.LUT R7, R7, 0x1c0, RZ, 0xc0, !PT ;  /* 0x000001c007077812 */ /* 0x000fc400078ec0ff */
[----:B------:R-:W-:Y:S02]  /*1f10*/  LEA.HI R18, R11, R10, RZ, 0x3 ;  /* 0x0000000a0b127211 */ /* 0x000fe400078f18ff */
[----:B------:R-:W-:Y:S02]  /*1f20*/  SHF.R.S32.HI R68, RZ, 0x4, R21 ;  /* 0x00000004ff447819 */ /* 0x000fe40000011415 */
[----:B------:R-:W-:Y:S02]  /*1f30*/  LOP3.LUT R11, R7, 0x38, R14, 0xf8, !PT ;  /* 0x00000038070b7812 */ /* 0x000fe400078ef80e */
[----:B------:R-:W-:Y:S01]  /*1f40*/  SHF.R.U32.HI R154, RZ, 0x3, R7 ;  /* 0x00000003ff9a7819 */ /* 0x000fe20000011607 */
[----:B------:R-:W-:Y:S01]  /*1f50*/  IMAD R2, R4, R67, R2 ;  /* 0x0000004304027224 */ /* 0x000fe200078e0202 */
[----:B------:R-:W-:Y:S01]  /*1f60*/  LOP3.LUT R7, R18, 0xfffffff8, RZ, 0xc0, !PT ;  /* 0xfffffff812077812 */ /* 0x000fe200078ec0ff */
[----:B------:R-:W-:Y:S01]  /*1f70*/  IMAD.WIDE.U32 R28, R4, R66, R28 ;  /* 0x00000042041c7225 */ /* 0x000fe200078e001c */
[----:B------:R-:W-:-:S02]  /*1f80*/  LEA.HI R4, R21, R68, RZ, 0x1 ;  /* 0x0000004415047211 */ /* 0x000fc400078f08ff */
[----:B------:R-:W-:Y:S01]  /*1f90*/  LEA.HI R6, R69, R70, RZ, 0x6 ;  /* 0x0000004645067211 */ /* 0x000fe200078f30ff */
[----:B------:R-:W-:Y:S01]  /*1fa0*/  IMAD.IADD R10, R10, 0x1, -R7 ;  /* 0x000000010a0a7824 */ /* 0x000fe200078e0a07 */
[----:B------:R-:W-:Y:S02]  /*1fb0*/  LOP3.LUT R7, R4, 0xfffffffe, RZ, 0xc0, !PT ;  /* 0xfffffffe04077812 */ /* 0x000fe400078ec0ff */
[----:B------:R-:W-:Y:S01]  /*1fc0*/  LOP3.LUT R154, R11, R154, RZ, 0x3c, !PT ;  /* 0x0000009a0b9a7212 */ /* 0x000fe200078e3cff */
[----:B------:R-:W-:Y:S02]  /*1fd0*/  IMAD.SHL.U32 R11, R6, 0x8, RZ ;  /* 0x00000008060b7824 */ /* 0x000fe400078e00ff */
[----:B------:R-:W-:Y:S02]  /*1fe0*/  IMAD.IADD R68, R68, 0x1, -R7 ;  /* 0x0000000144447824 */ /* 0x000fe400078e0a07 */
[----:B------:R-:W-:Y:S01]  /*1ff0*/  IMAD.SHL.U32 R6, R10, 0x40, RZ ;  /* 0x000000400a067824 */ /* 0x000fe200078e00ff */
[----:B------:R-:W-:Y:S01]  /*2000*/  LOP3.LUT R154, R154, 0xfffffe00, R11, 0xf8, !PT ;  /* 0xfffffe009a9a7812 */ /* 0x000fe200078ef80b */
[----:B------:R-:W-:-:S02]  /*2010*/  IMAD R7, R27, R13, RZ ;  /* 0x0000000d1b077224 */ /* 0x000fc400078e02ff */
[----:B------:R-:W-:Y:S01]  /*2020*/  IMAD.SHL.U32 R11, R68, 0x8, RZ ;  /* 0x00000008440b7824 */ /* 0x000fe200078e00ff */
[----:B------:R-:W-:Y:S01]  /*2030*/  LOP3.LUT R6, R6, 0x1c0, RZ, 0xc0, !PT ;  /* 0x000001c006067812 */ /* 0x000fe200078ec0ff */
[----:B------:R-:W-:Y:S01]  /*2040*/  IMAD.IADD R29, R29, 0x1, R2 ;  /* 0x000000011d1d7824 */ /* 0x000fe200078e0202 */
[----:B------:R-:W-:Y:S01]  /*2050*/  SHF.R.S32.HI R76, RZ, 0x1f, R211 ;  /* 0x0000001fff4c7819 */ /* 0x000fe200000114d3 */
[----:B------:R-:W-:Y:S01]  /*2060*/  IMAD R2, R12, R26, R7 ;  /* 0x0000001a0c027224 */ /* 0x000fe200078e0207 */
[----:B------:R-:W-:Y:S02]  /*2070*/  LOP3.LUT R11, R6, 0x8, R11, 0xf8, !PT ;  /* 0x00000008060b7812 */ /* 0x000fe400078ef80b */
[----:B------:R-:W-:-:S04]  /*2080*/  SHF.R.U32.HI R6, RZ, 0x3, R6 ;  /* 0x00000003ff067819 */ /* 0x000fc80000011606 */
[----:B------:R-:W-:Y:S01]  /*2090*/  LOP3.LUT R6, R11, R6, RZ, 0x3c, !PT ;  /* 0x000000060b067212 */ /* 0x000fe200078e3cff */
[----:B------:R-:W-:Y:S01]  /*20a0*/  IMAD.WIDE.U32 R26, R13, R26, R28 ;  /* 0x0000001a0d1a7225 */ /* 0x000fe200078e001c */
[----:B------:R-:W-:Y:S02]  /*20b0*/  SHF.R.S32.HI R163, RZ, 0x1f, R162 ;  /* 0x0000001fffa37819 */ /* 0x000fe400000114a2 */
[----:B------:R-:W-:Y:S01]  /*20c0*/  SHF.R.S32.HI R96, RZ, 0x1f, R75 ;  /* 0x0000001fff607819 */ /* 0x000fe2000001144b */
[----:B------:R-:W-:Y:S02]  /*20d0*/  IMAD.IADD R27, R27, 0x1, R2 ;  /* 0x000000011b1b7824 */ /* 0x000fe400078e0202 */
[----:B------:R-:W-:Y:S01]  /*20e0*/  IMAD R161, R67, R162, RZ ;  /* 0x000000a243a17224 */ /* 0x000fe200078e02ff */
[----:B------:R-:W-:Y:S01]  /*20f0*/  LEA.HI R96, R96, R75, RZ, 0x6 ;  /* 0x0000004b60607211 */ /* 0x000fe200078f30ff */
[----:B------:R-:W-:Y:S01]  /*2100*/  IMAD.WIDE.U32 R26, R162, R66, R26 ;  /* 0x00000042a21a7225 */ /* 0x000fe200078e001a */
[----:B------:R-:W-:-:S03]  /*2110*/  LOP3.LUT P3, RZ, R10, 0x4, RZ, 0xc0, !PT ;  /* 0x000000040aff7812 */ /* 0x000fc6000786c0ff */
[----:B------:R-:W-:Y:S01]  /*2120*/  IMAD R161, R163, R66, R161 ;  /* 0x00000042a3a17224 */ /* 0x000fe200078e02a1 */
[----:B------:R-:W-:Y:S01]  /*2130*/  LOP3.LUT P2, RZ, R10, 0x2, RZ, 0xc0, !PT ;  /* 0x000000020aff7812 */ /* 0x000fe2000784c0ff */
[----:B------:R-:W-:Y:S01]  /*2140*/  VIADD R10, R14, 0x80 ;  /* 0x000000800e0a7836 */ /* 0x000fe20000000000 */
[----:B------:R-:W-:Y:S01]  /*2150*/  SHF.R.S32.HI R96, RZ, 0x6, R96 ;  /* 0x00000006ff607819 */ /* 0x000fe20000011460 */
[----:B------:R-:W-:-:S03]  /*2160*/  IMAD.IADD R161, R27, 0x1, R161 ;  /* 0x000000011ba17824 */ /* 0x000fc600078e02a1 */
[----:B------:R-:W-:Y:S01]  /*2170*/  VIMNMX R96, R203, R96, !PT ;  /* 0x00000060cb607248 */ /* 0x000fe20007fe0100 */
[----:B------:R-:W-:-:S04]  /*2180*/  IMAD.WIDE R166, R207, 0x40, R162 ;  /* 0x00000040cfa67825 */ /* 0x000fc800078e02a2 */
[----:B------:R-:W-:Y:S01]  /*2190*/  IMAD R159, R65, R162, RZ ;  /* 0x000000a2419f7224 */ /* 0x000fe200078e02ff */
[----:B------:R-:W-:-:S03]  /*21a0*/  LEA.HI R69, R69, R70, RZ, 0x5 ;  /* 0x0000004645457211 */ /* 0x000fc600078f28ff */
[----:B------:R-:W-:Y:S02]  /*21b0*/  IMAD R159, R163, R64, R159 ;  /* 0x00000040a39f7224 */ /* 0x000fe400078e029f */
[----:B------:R-:W-:Y:S02]  /*21c0*/  IMAD.MOV.U32 R57, RZ, RZ, 0x10 ;  /* 0x00000010ff397424 */ /* 0x000fe400078e00ff */
[----:B------:R-:W-:Y:S01]  /*21d0*/  IMAD.MOV.U32 R55, RZ, RZ, 0x20 ;  /* 0x00000020ff377424 */ /* 0x000fe200078e00ff */
[C---:B------:R-:W-:Y:S01]  /*21e0*/  SHF.L.U64.HI R202, R64.reuse, 0x4, R65 ;  /* 0x0000000440ca7819 */ /* 0x040fe20000010241 */
[----:B------:R-:W-:Y:S01]  /*21f0*/  IMAD.SHL.U32 R201, R64, 0x10, RZ ;  /* 0x0000001040c97824 */ /* 0x000fe200078e00ff */
[C---:B------:R-:W-:Y:S01]  /*2200*/  SHF.L.U64.HI R200, R66.reuse, 0x4, R67 ;  /* 0x0000000442c87819 */ /* 0x040fe20000010243 */
[----:B------:R-:W-:Y:S01]  /*2210*/  IMAD.SHL.U32 R199, R66, 0x10, RZ ;  /* 0x0000001042c77824 */ /* 0x000fe200078e00ff */
[----:B------:R-:W-:Y:S01]  /*2220*/  SEL R57, R57, 0xfffffff0, !P2 ;  /* 0xfffffff039397807 */ /* 0x000fe20005000000 */
[----:B------:R-:W-:Y:S01]  /*2230*/  IMAD.SHL.U32 R77, R56, 0x4, RZ ;  /* 0x00000004384d7824 */ /* 0x000fe200078e00ff */
[----:B------:R-:W-:Y:S01]  /*2240*/  SEL R55, R55, 0xffffffe0, !P3 ;  /* 0xffffffe037377807 */ /* 0x000fe20005800000 */
[----:B--2---:R-:W-:-:S02]  /*2250*/  @P1 IMAD R4, R171, R19, RZ ;  /* 0x00000013ab041224 */ /* 0x004fc400078e02ff */
[----:B-1----:R-:W-:-:S04]  /*2260*/  @P1 IMAD.WIDE.U32 R30, R170, R19, RZ ;  /* 0x00000013aa1e1225 */ /* 0x002fc800078e00ff */
[----:B---3--:R-:W-:-:S04]  /*2270*/  @!P1 IMAD R7, R25, R211, RZ ;  /* 0x000000d319079224 */ /* 0x008fc800078e02ff */
[C---:B------:R-:W-:Y:S02]  /*2280*/  @!P1 IMAD R7, R24.reuse, R76, R7 ;  /* 0x0000004c18079224 */ /* 0x040fe400078e0207 */
[----:B------:R-:W-:-:S04]  /*2290*/  @!P1 IMAD.WIDE.U32 R24, R24, R211, RZ ;  /* 0x000000d318189225 */ /* 0x000fc800078e00ff */
[----:B------:R-:W-:Y:S02]  /*22a0*/  @P1 IMAD.IADD R11, R31, 0x1, R4 ;  /* 0x000000011f0b1824 */ /* 0x000fe400078e0204 */
[----:B------:R-:W-:Y:S02]  /*22b0*/  @P1 IMAD.MOV.U32 R4, RZ, RZ, R30 ;  /* 0x000000ffff041224 */ /* 0x000fe400078e001e */
[----:B------:R-:W-:Y:S02]  /*22c0*/  @!P1 IMAD.MOV.U32 R4, RZ, RZ, R24 ;  /* 0x000000ffff049224 */ /* 0x000fe400078e0018 */
[----:B------:R-:W-:Y:S02]  /*22d0*/  IMAD.SHL.U32 R19, R18, 0x40, RZ ;  /* 0x0000004012137824 */ /* 0x000fe400078e00ff */
[----:B------:R-:W-:Y:S01]  /*22e0*/  @!P1 IMAD.IADD R11, R25, 0x1, R7 ;  /* 0x00000001190b9824 */ /* 0x000fe200078e0207 */
[----:B------:R-:W-:Y:S02]  /*22f0*/  IADD3 R18, P0, R14, R4, RZ ;  /* 0x000000040e127210 */ /* 0x000fe40007f1e0ff */
[----:B------:R-:W-:-:S03]  /*2300*/  LOP3.LUT R54, R6, 0xfffffe00, R19, 0xf8, !PT ;  /* 0xfffffe0006367812 */ /* 0x000fc600078ef813 */
[----:B------:R-:W-:Y:S02]  /*2310*/  IMAD.X R19, R15, 0x1, R11, P0 ;  /* 0x000000010f137824 */ /* 0x000fe400000e060b */
[----:B------:R-:W-:Y:S01]  /*2320*/  VIADD R11, R14, 0x40 ;  /* 0x000000400e0b7836 */ /* 0x000fe20000000000 */
[----:B------:R-:W-:Y:S01]  /*2330*/  SHF.R.S32.HI R7, RZ, 0x1f, R209 ;  /* 0x0000001fff077819 */ /* 0x000fe200000114d1 */
[----:B------:R-:W-:-:S03]  /*2340*/  IMAD R2, R23, R209, RZ ;  /* 0x000000d117027224 */ /* 0x000fc600078e02ff */
[----:B----4-:R-:W-:Y:S01]  /*2350*/  ISETP.GE.AND P0, PT, R11, R79, PT ;  /* 0x0000004f0b00720c */ /* 0x010fe20003f06270 */
[----:B------:R-:W-:Y:S01]  /*2360*/  IMAD R2, R22, R7, R2 ;  /* 0x0000000716027224 */ /* 0x000fe200078e0202 */
[-C--:B------:R-:W-:Y:S01]  /*2370*/  ISETP.GE.AND P1, PT, R14, R79.reuse, PT ;  /* 0x0000004f0e00720c */ /* 0x080fe20003f26270 */
[----:B------:R-:W-:Y:S01]  /*2380*/  IMAD.WIDE.U32 R18, R209, R22, R18 ;  /* 0x00000016d1127225 */ /* 0x000fe200078e0012 */
[----:B------:R-:W-:Y:S02]  /*2390*/  SEL R7, RZ, 0xffffffff, P0 ;  /* 0xffffffffff077807 */ /* 0x000fe40000000000 */
[----:B------:R-:W-:Y:S01]  /*23a0*/  LEA R160, P0, R26, R8, 0x1 ;  /* 0x000000081aa07211 */ /* 0x000fe200078008ff */
[----:B------:R-:W-:Y:S01]  /*23b0*/  IMAD.IADD R19, R19, 0x1, R2 ;  /* 0x0000000113137824 */ /* 0x000fe200078e0202 */
[----:B------:R-:W-:Y:S02]  /*23c0*/  SEL R2, RZ, 0x1, P1 ;  /* 0x00000001ff027807 */ /* 0x000fe40000800000 */
[----:B------:R-:W-:-:S02]  /*23d0*/  ISETP.GE.AND P1, PT, R10, R79, PT ;  /* 0x0000004f0a00720c */ /* 0x000fc40003f26270 */
[----:B------:R-:W-:Y:S02]  /*23e0*/  LEA.HI.X R161, R26, R9, R161, 0x1, P0 ;  /* 0x000000091aa17211 */ /* 0x000fe400000f0ca1 */
[----:B------:R-:W-:Y:S02]  /*23f0*/  IADD3 R156, P0, R14, R0, RZ ;  /* 0x000000000e9c7210 */ /* 0x000fe40007f1e0ff */
[----:B------:R-:W-:Y:S02]  /*2400*/  SEL R74, RZ, 0x4, P1 ;  /* 0x00000004ff4a7807 */ /* 0x000fe40000800000 */
[----:B------:R-:W-:Y:S01]  /*2410*/  ISETP.GT.AND P1, PT, R134, R96, PT ;  /* 0x000000608600720c */ /* 0x000fe20003f24270 */
[----:B------:R-:W-:Y:S02]  /*2420*/  IMAD.X R157, R15, 0x1, R3, P0 ;  /* 0x000000010f9d7824 */ /* 0x000fe400000e0603 */
[----:B------:R-:W-:Y:S02]  /*2430*/  IMAD.SHL.U32 R7, R7, 0x2, RZ ;  /* 0x0000000207077824 */ /* 0x000fe400078e00ff */
[----:B------:R-:W-:-:S02]  /*2440*/  IMAD R169, R167, R170, RZ ;  /* 0x000000aaa7a97224 */ /* 0x000fc400078e02ff */
[----:B------:R-:W-:Y:S01]  /*2450*/  IMAD.WIDE.U32 R156, R162, R64, R156 ;  /* 0x00000040a29c7225 */ /* 0x000fe200078e009c */
[----:B------:R-:W-:Y:S02]  /*2460*/  LOP3.LUT R3, R69, 0xffffffe0, RZ, 0xc0, !PT ;  /* 0xffffffe045037812 */ /* 0x000fe400078ec0ff */
[----:B------:R-:W-:Y:S01]  /*2470*/  LOP3.LUT R7, R7, 0x2, R2, 0xe2, !PT ;  /* 0x0000000207077812 */ /* 0x000fe200078ee202 */
[----:B------:R-:W-:Y:S01]  /*2480*/  IMAD R169, R166, R171, R169 ;  /* 0x000000aba6a97224 */ /* 0x000fe200078e02a9 */
[----:B------:R-:W-:Y:S01]  /*2490*/  LEA R204, P0, R156, R164, 0x1 ;  /* 0x000000a49ccc7211 */ /* 0x000fe200078008ff */
[----:B------:R-:W-:Y:S02]  /*24a0*/  IMAD.IADD R159, R157, 0x1, R159 ;  /* 0x000000019d9f7824 */ /* 0x000fe400078e029f */
[----:B------:R-:W-:Y:S01]  /*24b0*/  IMAD.WIDE.U32 R166, R166, R170, R18 ;  /* 0x000000aaa6a67225 */ /* 0x000fe200078e0012 */
[----:B------:R-:W-:Y:S02]  /*24c0*/  LOP3.LUT R74, R7, R74, RZ, 0xfc, !PT ;  /* 0x0000004a074a7212 */ /* 0x000fe400078efcff */
[----:B------:R-:W-:Y:S01]  /*24d0*/  SHF.R.S32.HI R69, RZ, 0x5, R69 ;  /* 0x00000005ff457819 */ /* 0x000fe20000011445 */
[----:B------:R-:W-:Y:S01]  /*24e0*/  @!P4 IMAD.MOV.U32 R20, RZ, RZ, RZ ;  /* 0x000000ffff14c224 */ /* 0x000fe200078e00ff */
[----:B------:R-:W-:Y:S01]  /*24f0*/  LEA.HI.X R205, R156, R165, R159, 0x1, P0 ;  /* 0x000000a59ccd7211 */ /* 0x000fe200000f0c9f */
[----:B------:R-:W-:-:S02]  /*2500*/  IMAD.IADD R72, R70, 0x1, -R3 ;  /* 0x0000000146487824 */ /* 0x000fc400078e0a03 */
[----:B------:R-:W-:Y:S01]  /*2510*/  IMAD.IADD R169, R167, 0x1, R169 ;  /* 0x00000001a7a97824 */ /* 0x000fe200078e02a9 */
[----:B------:R-:W-:Y:S06]  /*2520*/  @!P1 BRA `(.L_x_1601) ;  /* 0x0000008c00649947 */ /* 0x000fec0003800000 */
        /* <DEDUP_REMOVED lines=12> */
[----:B-----5:R-:W-:Y:S01]  /*25f0*/  IMAD.IADD R20, R20, 0x1, R5 ;  /* 0x0000000114147824 */ /* 0x020fe200078e0205 */
[----:B------:R-:W-:Y:S01]  /*2600*/  LOP3.LUT R149, R74, 0xffff, RZ, 0xc0, !PT ;  /* 0x0000ffff4a957812 */ /* 0x000fe200078ec0ff */
[C---:B------:R-:W-:Y:S01]  /*2610*/  IMAD.SHL.U32 R80, R66.reuse, 0x20, RZ ;  /* 0x0000002042507824 */ /* 0x040fe200078e00ff */
[C---:B------:R-:W-:Y:S01]  /*2620*/  SHF.L.U64.HI R81, R66.reuse, 0x5, R67 ;  /* 0x0000000542517819 */ /* 0x040fe20000010243 */
[----:B------:R-:W-:Y:S01]  /*2630*/  IMAD.WIDE.U32 R174, R66, 0x60, RZ ;  /* 0x0000006042ae7825 */ /* 0x000fe200078e00ff */
[----:B------:R-:W-:-:S02]  /*2640*/  LOP3.LUT R153, R149, 0x1, RZ, 0xc0, !PT ;  /* 0x0000000195997812 */ /* 0x000fc400078ec0ff */
[----:B------:R-:W-:Y:S01]  /*2650*/  LOP3.LUT R151, R149, 0x2, RZ, 0xc0, !PT ;  /* 0x0000000295977812 */ /* 0x000fe200078ec0ff */
[----:B------:R-:W-:Y:S01]  /*2660*/  VIADD R150, R162, 0x20 ;  /* 0x00000020a2967836 */ /* 0x000fe20000000000 */
[----:B------:R-:W-:Y:S01]  /*2670*/  SHF.L.U64.HI R81, R80, 0x1, R81 ;  /* 0x0000000150517819 */ /* 0x000fe20000010251 */
[C---:B------:R-:W-:Y:S01]  /*2680*/  VIADD R148, R162.reuse, 0x30 ;  /* 0x00000030a2947836 */ /* 0x040fe20000000000 */
[----:B------:R-:W-:Y:S01]  /*2690*/  IADD3 R152, R162, 0x10, RZ ;  /* 0x00000010a2987810 */ /* 0x000fe20007ffe0ff */
[----:B------:R-:W-:Y:S01]  /*26a0*/  IMAD.MOV.U32 R126, RZ, RZ, R204 ;  /* 0x000000ffff7e7224 */ /* 0x000fe200078e00cc */
[C---:B------:R-:W-:Y:S01]  /*26b0*/  SHF.L.U64.HI R95, R64.reuse, 0x5, R65 ;  /* 0x00000005405f7819 */ /* 0x040fe20000010241 */
[----:B------:R-:W-:Y:S01]  /*26c0*/  IMAD.MOV.U32 R128, RZ, RZ, R160 ;  /* 0x000000ffff807224 */ /* 0x000fe200078e00a0 */
[----:B------:R-:W-:Y:S01]  /*26d0*/  SHF.L.U32 R94, R64, 0x5, RZ ;  /* 0x00000005405e7819 */ /* 0x000fe200000006ff */
[----:B------:R-:W-:Y:S01]  /*26e0*/  IMAD.MOV.U32 R129, RZ, RZ, R161 ;  /* 0x000000ffff817224 */ /* 0x000fe200078e00a1 */
[----:B------:R-:W-:-:S02]  /*26f0*/  MOV R127, R205 ;  /* 0x000000cd007f7202 */ /* 0x000fc40000000f00 */
[----:B------:R-:W-:Y:S02]  /*2700*/  LOP3.LUT R149, R149, 0x4, RZ, 0xc0, !PT ;  /* 0x0000000495957812 */ /* 0x000fe400078ec0ff */
[----:B------:R-:W-:Y:S01]  /*2710*/  SHF.L.U32 R80, R80, 0x1, RZ ;  /* 0x0000000150507819 */ /* 0x000fe200000006ff */
[----:B--2---:R-:W-:-:S04]  /*2720*/  IMAD R3, R33, R211, RZ ;  /* 0x000000d321037224 */ /* 0x004fc800078e02ff */
[----:B------:R-:W-:Y:S02]  /*2730*/  IMAD R0, R32, R76, R3 ;  /* 0x0000004c20007224 */ /* 0x000fe400078e0203 */
[----:B---3--:R-:W-:Y:S02]  /*2740*/  IMAD R3, R35, R211, RZ ;  /* 0x000000d323037224 */ /* 0x008fe400078e02ff */
[C---:B------:R-:W-:Y:S01]  /*2750*/  IMAD.WIDE.U32 R32, R211.reuse, R32, R14 ;  /* 0x00000020d3207225 */ /* 0x040fe200078e000e */
[C-C-:B----4-:R-:W-:Y:S02]  /*2760*/  SHF.L.U64.HI R113, R176.reuse, 0x4, R177.reuse ;  /* 0x00000004b0717819 */ /* 0x150fe400000102b1 */
[----:B------:R-:W-:Y:S01]  /*2770*/  SHF.L.U64.HI R115, R176, 0x5, R177 ;  /* 0x00000005b0737819 */ /* 0x000fe200000102b1 */
[----:B------:R-:W-:Y:S01]  /*2780*/  IMAD.WIDE.U32 R30, R211, R34, R14 ;  /* 0x00000022d31e7225 */ /* 0x000fe200078e000e */
[C---:B------:R-:W-:Y:S02]  /*2790*/  SHF.L.U32 R98, R178.reuse, 0x4, RZ ;  /* 0x00000004b2627819 */ /* 0x040fe400000006ff */
[----:B------:R-:W-:Y:S01]  /*27a0*/  SHF.L.U64.HI R97, R178, 0x4, R179 ;  /* 0x00000004b2617819 */ /* 0x000fe200000102b3 */
[----:B------:R-:W-:Y:S01]  /*27b0*/  IMAD R2, R34, R76, R3 ;  /* 0x0000004c22027224 */ /* 0x000fe200078e0203 */
[----:B------:R-:W-:Y:S01]  /*27c0*/  SHF.R.S32.HI R3, RZ, 0x1f, R5 ;  /* 0x0000001fff037819 */ /* 0x000fe20000011405 */
[----:B------:R-:W-:Y:S01]  /*27d0*/  IMAD.IADD R33, R33, 0x1, R0 ;  /* 0x0000000121217824 */ /* 0x000fe200078e0200 */
[----:B------:R-:W-:Y:S01]  /*27e0*/  SHF.L.U64.HI R107, R178, 0x5, R179 ;  /* 0x00000005b26b7819 */ /* 0x000fe200000102b3 */
[----:B------:R-:W-:-:S02]  /*27f0*/  IMAD R4, R177, R5, RZ ;  /* 0x00000005b1047224 */ /* 0x000fc400078e02ff */
[----:B------:R-:W-:Y:S02]  /*2800*/  IMAD R0, R179, R5, RZ ;  /* 0x00000005b3007224 */ /* 0x000fe400078e02ff */
[----:B------:R-:W-:Y:S01]  /*2810*/  IMAD.IADD R31, R31, 0x1, R2 ;  /* 0x000000011f1f7824 */ /* 0x000fe200078e0202 */
[----:B------:R-:W-:Y:S01]  /*2820*/  LEA.HI R145, R18, R18, RZ, 0x1 ;  /* 0x0000001212917211 */ /* 0x000fe200078f08ff */
[-C--:B------:R-:W-:Y:S02]  /*2830*/  IMAD R4, R176, R3.reuse, R4 ;  /* 0x00000003b0047224 */ /* 0x080fe400078e0204 */
[C---:B------:R-:W-:Y:S01]  /*2840*/  IMAD R3, R178.reuse, R3, R0 ;  /* 0x00000003b2037224 */ /* 0x040fe200078e0200 */
[----:B------:R-:W-:Y:S01]  /*2850*/  SHF.R.S32.HI R145, RZ, 0x1, R145 ;  /* 0x00000001ff917819 */ /* 0x000fe20000011491 */
[----:B------:R-:W-:-:S03]  /*2860*/  IMAD.WIDE.U32 R30, R178, R5, R30 ;  /* 0x00000005b21e7225 */ /* 0x000fc600078e001e */
[----:B------:R-:W-:Y:S01]  /*2870*/  SHF.L.U32 R147, R145, 0x5, RZ ;  /* 0x0000000591937819 */ /* 0x000fe200000006ff */
[----:B------:R-:W-:Y:S01]  /*2880*/  IMAD R19, R29, R13, RZ ;  /* 0x0000000d1d137224 */ /* 0x000fe200078e02ff */
[----:B------:R-:W-:Y:S01]  /*2890*/  IADD3 R31, R31, R3, RZ ;  /* 0x000000031f1f7210 */ /* 0x000fe20007ffe0ff */
[----:B------:R-:W-:Y:S01]  /*28a0*/  IMAD.WIDE.U32 R32, R176, R5, R32 ;  /* 0x00000005b0207225 */ /* 0x000fe200078e0020 */
[----:B------:R-:W-:Y:S02]  /*28b0*/  IADD3 R3, P0, -R75, R162, RZ ;  /* 0x000000a24b037210 */ /* 0x000fe40007f1e1ff */
[----:B------:R-:W-:Y:S01]  /*28c0*/  SHF.R.S32.HI R138, RZ, 0x1f, R147 ;  /* 0x0000001fff8a7819 */ /* 0x000fe20000011493 */
[----:B------:R-:W-:Y:S02]  /*28d0*/  IMAD R0, R28, R12, R19 ;  /* 0x0000000c1c007224 */ /* 0x000fe400078e0213 */
[----:B------:R-:W-:Y:S02]  /*28e0*/  IMAD R19, R27, R13, RZ ;  /* 0x0000000d1b137224 */ /* 0x000fe400078e02ff */
[----:B------:R-:W-:-:S02]  /*28f0*/  IMAD.IADD R33, R33, 0x1, R4 ;  /* 0x0000000121217824 */ /* 0x000fc400078e0204 */
[C---:B------:R-:W-:Y:S02]  /*2900*/  IMAD R19, R26.reuse, R12, R19 ;  /* 0x0000000c1a137224 */ /* 0x040fe400078e0213 */
[----:B------:R-:W-:-:S04]  /*2910*/  IMAD.WIDE.U32 R26, R26, R13, R30 ;  /* 0x0000000d1a1a7225 */ /* 0x000fc800078e001e */
[----:B------:R-:W-:Y:S02]  /*2920*/  IMAD.X R21, R163, 0x1, ~R21, P0 ;  /* 0x00000001a3157824 */ /* 0x000fe400000e0e15 */
[----:B------:R-:W-:-:S04]  /*2930*/  IMAD.WIDE.U32 R28, R28, R13, R32 ;  /* 0x0000000d1c1c7225 */ /* 0x000fc800078e0020 */
[----:B------:R-:W-:Y:S01]  /*2940*/  IMAD.IADD R27, R27, 0x1, R19 ;  /* 0x000000011b1b7824 */ /* 0x000fe200078e0213 */
[----:B------:R-:W-:Y:S01]  /*2950*/  IADD3 R29, R29, R0, RZ ;  /* 0x000000001d1d7210 */ /* 0x000fe20007ffe0ff */
[----:B------:R-:W-:Y:S02]  /*2960*/  IMAD R121, R21, R178, RZ ;  /* 0x000000b215797224 */ /* 0x000fe400078e02ff */
[----:B------:R-:W-:Y:S02]  /*2970*/  IMAD R125, R145, R20, RZ ;  /* 0x00000014917d7224 */ /* 0x000fe400078e02ff */
[----:B------:R-:W-:Y:S02]  /*2980*/  IMAD R121, R179, R3, R121 ;  /* 0x00000003b3797224 */ /* 0x000fe400078e0279 */
[----:B------:R-:W-:Y:S01]  /*2990*/  IMAD R4, R162, R145, R77 ;  /* 0x00000091a2047224 */ /* 0x000fe200078e024d */
[----:B------:R-:W-:Y:S01]  /*29a0*/  SHF.R.S32.HI R2, RZ, 0x1f, R125 ;  /* 0x0000001fff027819 */ /* 0x000fe2000001147d */
[----:B------:R-:W-:-:S03]  /*29b0*/  IMAD.WIDE.U32 R18, R178, R3, R26 ;  /* 0x00000003b2127225 */ /* 0x000fc600078e001a */
[----:B------:R-:W-:Y:S01]  /*29c0*/  IADD3 R0, P3, R125, R4, RZ ;  /* 0x000000047d007210 */ /* 0x000fe20007f7e0ff */
[----:B------:R-:W-:Y:S01]  /*29d0*/  IMAD R119, R21, R176, RZ ;  /* 0x000000b015777224 */ /* 0x000fe200078e02ff */
[----:B------:R-:W-:Y:S01]  /*29e0*/  LEA R120, P0, R18, R24, 0x1 ;  /* 0x0000001812787211 */ /* 0x000fe200078008ff */
[----:B------:R-:W-:Y:S01]  /*29f0*/  IMAD.IADD R121, R19, 0x1, R121 ;  /* 0x0000000113797824 */ /* 0x000fe200078e0279 */
[----:B------:R-:W-:Y:S01]  /*2a00*/  LEA.HI.X.SX32 R5, R4, R2, 0x1, P3 ;  /* 0x0000000204057211 */ /* 0x000fe200018f0eff */
[-C--:B------:R-:W-:Y:S02]  /*2a10*/  IMAD R119, R177, R3.reuse, R119 ;  /* 0x00000003b1777224 */ /* 0x080fe400078e0277 */
[----:B------:R-:W-:Y:S01]  /*2a20*/  IMAD.WIDE.U32 R12, R176, R3, R28 ;  /* 0x00000003b00c7225 */ /* 0x000fe200078e001c */
[----:B------:R-:W-:-:S03]  /*2a30*/  LEA.HI.X R121, R18, R25, R121, 0x1, P0 ;  /* 0x0000001912797211 */ /* 0x000fc600000f0c79 */
[----:B------:R-:W-:Y:S01]  /*2a40*/  IMAD.SHL.U32 R18, R0, 0x2, RZ ;  /* 0x0000000200127824 */ /* 0x000fe200078e00ff */
[----:B------:R-:W-:Y:S01]  /*2a50*/  IADD3 R119, R13, R119, RZ ;  /* 0x000000770d777210 */ /* 0x000fe20007ffe0ff */
[----:B------:R-:W-:Y:S01]  /*2a60*/  IMAD.IADD R3, R77, 0x1, R4 ;  /* 0x000000014d037824 */ /* 0x000fe200078e0204 */
[----:B------:R-:W-:Y:S01]  /*2a70*/  LEA R118, P1, R12, R22, 0x1 ;  /* 0x000000160c767211 */ /* 0x000fe200078208ff */
[----:B------:R-:W-:Y:S01]  /*2a80*/  IMAD.SHL.U32 R155, R145, 0x10, RZ ;  /* 0x00000010919b7824 */ /* 0x000fe200078e00ff */
[----:B------:R-:W-:Y:S01]  /*2a90*/  SHF.L.U64.HI R0, R0, 0x1, R5 ;  /* 0x0000000100007819 */ /* 0x000fe20000010205 */
[----:B------:R-:W-:Y:S01]  /*2aa0*/  IMAD.SHL.U32 R108, R178, 0x20, RZ ;  /* 0x00000020b26c7824 */ /* 0x000fe200078e00ff */
[----:B------:R-:W-:Y:S01]  /*2ab0*/  LEA.HI.X R119, R12, R23, R119, 0x1, P1 ;  /* 0x000000170c777211 */ /* 0x000fe200008f0c77 */
[----:B------:R-:W-:Y:S01]  /*2ac0*/  VIADD R146, R155, 0x40 ;  /* 0x000000409b927836 */ /* 0x000fe20000000000 */
[-C--:B------:R-:W-:Y:S01]  /*2ad0*/  IADD3 R58, P1, R8, R18.reuse, RZ ;  /* 0x00000012083a7210 */ /* 0x080fe20007f3e0ff */
[----:B------:R-:W-:Y:S01]  /*2ae0*/  IMAD.SHL.U32 R114, R176, 0x10, RZ ;  /* 0x00000010b0727824 */ /* 0x000fe200078e00ff */
[----:B------:R-:W-:Y:S01]  /*2af0*/  IADD3 R125, P2, R125, R3, RZ ;  /* 0x000000037d7d7210 */ /* 0x000fe20007f5e0ff */
[----:B------:R-:W-:Y:S01]  /*2b00*/  IMAD.IADD R143, R155, 0x1, R146 ;  /* 0x000000019b8f7824 */ /* 0x000fe200078e0292 */
[----:B------:R-:W-:Y:S01]  /*2b10*/  IADD3 R18, P0, R6, R18, RZ ;  /* 0x0000001206127210 */ /* 0x000fe20007f1e0ff */
[----:B------:R-:W-:Y:S01]  /*2b20*/  IMAD.X R59, R9, 0x1, R0, P1 ;  /* 0x00000001093b7824 */ /* 0x000fe200008e0600 */
[----:B------:R-:W-:Y:S01]  /*2b30*/  LEA.HI.X.SX32 R2, R3, R2, 0x1, P2 ;  /* 0x0000000203027211 */ /* 0x000fe200010f0eff */
[C---:B------:R-:W-:Y:S01]  /*2b40*/  IMAD.SHL.U32 R116, R176.reuse, 0x20, RZ ;  /* 0x00000020b0747824 */ /* 0x040fe200078e00ff */
[----:B------:R-:W-:Y:S01]  /*2b50*/  SHF.L.U32 R124, R125, 0x1, RZ ;  /* 0x000000017d7c7819 */ /* 0x000fe200000006ff */
[----:B------:R-:W-:Y:S01]  /*2b60*/  IMAD R117, R177, 0x60, RZ ;  /* 0x00000060b1757824 */ /* 0x000fe200078e02ff */
[----:B------:R-:W-:Y:S01]  /*2b70*/  IADD3.X R19, R7, R0, RZ, P0, !PT ;  /* 0x0000000007137210 */ /* 0x000fe200007fe4ff */
[----:B------:R-:W-:Y:S01]  /*2b80*/  IMAD.WIDE.U32 R176, R176, 0x60, RZ ;  /* 0x00000060b0b07825 */ /* 0x000fe200078e00ff */
[----:B------:R-:W-:-:S02]  /*2b90*/  IADD3 R92, P1, R201, 0x40, RZ ;  /* 0x00000040c95c7810 */ /* 0x000fc40007f3e0ff */
[----:B------:R-:W-:Y:S01]  /*2ba0*/  IADD3 R88, P0, R201, 0x80, RZ ;  /* 0x00000080c9587810 */ /* 0x000fe20007f1e0ff */
[----:B------:R-:W-:Y:S01]  /*2bb0*/  IMAD R145, R145, 0x30, RZ ;  /* 0x0000003091917824 */ /* 0x000fe200078e02ff */
[----:B------:R-:W-:Y:S01]  /*2bc0*/  SHF.L.U64.HI R125, R125, 0x1, R2 ;  /* 0x000000017d7d7819 */ /* 0x000fe20000010202 */
[----:B------:R-:W-:Y:S01]  /*2bd0*/  IMAD.X R93, RZ, RZ, R202, P1 ;  /* 0x000000ffff5d7224 */ /* 0x000fe200008e06ca */
[-C--:B------:R-:W-:Y:S01]  /*2be0*/  IADD3 R122, P3, R8, R124.reuse, RZ ;  /* 0x0000007c087a7210 */ /* 0x080fe20007f7e0ff */
[----:B------:R-:W-:Y:S01]  /*2bf0*/  IMAD R3, R67, 0x60, RZ ;  /* 0x0000006043037824 */ /* 0x000fe200078e02ff */
[----:B------:R-:W-:Y:S02]  /*2c00*/  IADD3 R124, P2, R6, R124, RZ ;  /* 0x0000007c067c7210 */ /* 0x000fe40007f5e0ff */
[-C--:B------:R-:W-:Y:S01]  /*2c10*/  IADD3.X R89, RZ, R202.reuse, RZ, P0, !PT ;  /* 0x000000caff597210 */ /* 0x080fe200007fe4ff */
[--C-:B------:R-:W-:Y:S01]  /*2c20*/  IMAD.X R123, R9, 0x1, R125.reuse, P3 ;  /* 0x00000001097b7824 */ /* 0x100fe200018e067d */
[-C--:B------:R-:W-:Y:S01]  /*2c30*/  IADD3 R90, P1, R92, R201.reuse, RZ ;  /* 0x000000c95c5a7210 */ /* 0x080fe20007f3e0ff */
[----:B------:R-:W-:Y:S01]  /*2c40*/  IMAD.X R125, R7, 0x1, R125, P2 ;  /* 0x00000001077d7824 */ /* 0x000fe200010e067d */
[-C--:B------:R-:W-:Y:S01]  /*2c50*/  IADD3 R86, P0, R88, R201.reuse, RZ ;  /* 0x000000c958567210 */ /* 0x080fe20007f1e0ff */
[----:B------:R-:W-:Y:S01]  /*2c60*/  IMAD.MOV.U32 R9, RZ, RZ, R134 ;  /* 0x000000ffff097224 */ /* 0x000fe200078e0086 */
[----:B------:R-:W-:Y:S01]  /*2c70*/  IADD3 R144, R155, 0x80, RZ ;  /* 0x000000809b907810 */ /* 0x000fe20007ffe0ff */
[----:B------:R-:W-:Y:S01]  /*2c80*/  IMAD.X R91, R93, 0x1, R202, P1 ;  /* 0x000000015d5b7824 */ /* 0x000fe200008e06ca */
[----:B------:R-:W-:Y:S01]  /*2c90*/  IADD3.X R87, R89, R202, RZ, P0, !PT ;  /* 0x000000ca59577210 */ /* 0x000fe200007fe4ff */
[----:B------:R-:W-:Y:S01]  /*2ca0*/  IMAD.IADD R78, R175, 0x1, R3 ;  /* 0x00000001af4e7824 */ /* 0x000fe200078e0203 */
[----:B------:R-:W-:Y:S01]  /*2cb0*/  IADD3 R85, P2, R90, R201, RZ ;  /* 0x000000c95a557210 */ /* 0x000fe20007f5e0ff */
[----:B------:R-:W-:Y:S01]  /*2cc0*/  IMAD.IADD R142, R155, 0x1, R144 ;  /* 0x000000019b8e7824 */ /* 0x000fe200078e0290 */
[----:B------:R-:W-:-:S02]  /*2cd0*/  IADD3 R103, P0, R98, 0x80, RZ ;  /* 0x0000008062677810 */ /* 0x000fc40007f1e0ff */
[----:B------:R-:W-:Y:S01]  /*2ce0*/  IADD3 R83, P1, R86, R201, RZ ;  /* 0x000000c956537210 */ /* 0x000fe20007f3e0ff */
[--C-:B------:R-:W-:Y:S01]  /*2cf0*/  IMAD.X R84, R91, 0x1, R202.reuse, P2 ;  /* 0x000000015b547824 */ /* 0x100fe200010e06ca */
[----:B------:R-:W-:Y:S01]  /*2d00*/  IADD3 R99, P3, R98, 0x40, RZ ;  /* 0x0000004062637810 */ /* 0x000fe20007f7e0ff */
[--C-:B------:R-:W-:Y:S01]  /*2d10*/  IMAD.X R104, RZ, RZ, R97.reuse, P0 ;  /* 0x000000ffff687224 */ /* 0x100fe200000e0661 */
[-C--:B------:R-:W-:Y:S01]  /*2d20*/  IADD3 R106, P2, R103, R98.reuse, RZ ;  /* 0x00000062676a7210 */ /* 0x080fe20007f5e0ff */
[----:B------:R-:W-:Y:S01]  /*2d30*/  IMAD.X R82, R87, 0x1, R202, P1 ;  /* 0x0000000157527824 */ /* 0x000fe200008e06ca */
[----:B------:R-:W-:Y:S01]  /*2d40*/  IADD3.X R100, RZ, R97, RZ, P3, !PT ;  /* 0x00000061ff647210 */ /* 0x000fe20001ffe4ff */
[----:B------:R-:W-:Y:S01]  /*2d50*/  IMAD.IADD R140, R155, 0x1, R142 ;  /* 0x000000019b8c7824 */ /* 0x000fe200078e028e */
[----:B------:R-:W-:Y:S01]  /*2d60*/  IADD3 R102, P3, R99, R98, RZ ;  /* 0x0000006263667210 */ /* 0x000fe20007f7e0ff */
[----:B------:R-:W-:Y:S01]  /*2d70*/  IMAD.X R105, R104, 0x1, R97, P2 ;  /* 0x0000000168697824 */ /* 0x000fe200010e0661 */
[----:B------:R-:W-:-:S02]  /*2d80*/  IADD3 R112, P0, R108, R103, RZ ;  /* 0x000000676c707210 */ /* 0x000fc40007f1e0ff */
[----:B------:R-:W-:Y:S01]  /*2d90*/  IADD3 R110, P1, R108, R99, RZ ;  /* 0x000000636c6e7210 */ /* 0x000fe20007f3e0ff */
[----:B------:R-:W-:Y:S01]  /*2da0*/  IMAD.X R101, R100, 0x1, R97, P3 ;  /* 0x0000000164657824 */ /* 0x000fe200018e0661 */
[----:B------:R-:W-:Y:S01]  /*2db0*/  IADD3 R141, R155, R143, RZ ;  /* 0x0000008f9b8d7210 */ /* 0x000fe20007ffe0ff */
[----:B------:R-:W-:Y:S01]  /*2dc0*/  IMAD.X R111, R107, 0x1, R104, P0 ;  /* 0x000000016b6f7824 */ /* 0x000fe200000e0668 */
[C---:B------:R-:W-:Y:S01]  /*2dd0*/  SHF.L.U64.HI R113, R114.reuse, 0x1, R113 ;  /* 0x0000000172717819 */ /* 0x040fe20000010271 */
[----:B------:R-:W-:Y:S01]  /*2de0*/  IMAD.SHL.U32 R114, R114, 0x2, RZ ;  /* 0x0000000272727824 */ /* 0x000fe200078e00ff */
[C---:B------:R-:W-:Y:S01]  /*2df0*/  SHF.L.U64.HI R115, R116.reuse, 0x1, R115 ;  /* 0x0000000174737819 */ /* 0x040fe20000010273 */
[----:B------:R-:W-:Y:S01]  /*2e00*/  IMAD.SHL.U32 R116, R116, 0x2, RZ ;  /* 0x0000000274747824 */ /* 0x000fe200078e00ff */
[----:B------:R-:W-:Y:S02]  /*2e10*/  IADD3 R117, R177, R117, RZ ;  /* 0x00000075b1757210 */ /* 0x000fe40007ffe0ff */
[----:B------:R-:W-:-:S02]  /*2e20*/  IADD3.X R109, R107, R100, RZ, P1, !PT ;  /* 0x000000646b6d7210 */ /* 0x000fc40000ffe4ff */
[----:B------:R-:W-:Y:S02]  /*2e30*/  SHF.R.S32.HI R139, RZ, 0x1f, R155 ;  /* 0x0000001fff8b7819 */ /* 0x000fe4000001149b */
[----:B------:R-:W-:Y:S02]  /*2e40*/  SHF.R.S32.HI R136, RZ, 0x1f, R145 ;  /* 0x0000001fff887819 */ /* 0x000fe40000011491 */
[----:B------:R-:W-:Y:S02]  /*2e50*/  SHF.R.S32.HI R137, RZ, 0x1f, R146 ;  /* 0x0000001fff897819 */ /* 0x000fe40000011492 */
[----:B------:R-:W-:Y:S02]  /*2e60*/  SHF.R.S32.HI R135, RZ, 0x1f, R144 ;  /* 0x0000001fff877819 */ /* 0x000fe40000011490 */
[----:B------:R-:W-:Y:S02]  /*2e70*/  SHF.R.S32.HI R133, RZ, 0x1f, R143 ;  /* 0x0000001fff857819 */ /* 0x000fe4000001148f */
[----:B------:R-:W-:-:S02]  /*2e80*/  SHF.R.S32.HI R132, RZ, 0x1f, R142 ;  /* 0x0000001fff847819 */ /* 0x000fc4000001148e */
[----:B------:R-:W-:Y:S02]  /*2e90*/  SHF.R.S32.HI R131, RZ, 0x1f, R141 ;  /* 0x0000001fff837819 */ /* 0x000fe4000001148d */
[----:B------:R-:W-:-:S07]  /*2ea0*/  SHF.R.S32.HI R130, RZ, 0x1f, R140 ;  /* 0x0000001fff827819 */ /* 0x000fce000001148c */
.L_x_1695:
[----:B------:R-:W-:Y:S01]  /*2eb0*/  IMAD.SHL.U32 R13, R9, 0x40, RZ ;  /* 0x00000040090d7824 */ /* 0x000fe200078e00ff */
[----:B------:R-:W-:Y:S03]  /*2ec0*/  BSSY B0, `(.L_x_1602) ;  /* 0x0000016000007945 */ /* 0x000fe60003800000 */
[----:B------:R-:W-:Y:S04]  /*2ed0*/  VIADD R12, R13, 0xffffffc0 ;  /* 0xffffffc00d0c7836 */ /* 0x000fe80000000000 */
[--C-:B---3--:R-:W-:Y:S02]  /*2ee0*/  IMAD.IADD R185, R73, 0x1, -R12.reuse ;  /* 0x0000000149b97824 */ /* 0x108fe400078e0a0c */
[----:B------:R-:W-:Y:S03]  /*2ef0*/  IMAD.IADD R183, R75, 0x1, -R12 ;  /* 0x000000014bb77824 */ /* 0x000fe600078e0a0c */
[-C--:B------:R-:W-:Y:S02]  /*2f00*/  ISETP.GE.AND P2, PT, R162, R185.reuse, PT ;  /* 0x000000b9a200720c */ /* 0x080fe40003f46270 */
[----:B------:R-:W-:Y:S02]  /*2f10*/  ISETP.GE.AND P0, PT, R152, R185, PT ;  /* 0x000000b99800720c */ /* 0x000fe40003f06270 */
[----:B------:R-:W-:Y:S02]  /*2f20*/  ISETP.GE.AND P2, PT, R162, R183, !P2 ;  /* 0x000000b7a200720c */ /* 0x000fe40005746270 */
[-C--:B------:R-:W-:Y:S02]  /*2f30*/  ISETP.GE.AND P4, PT, R150, R185.reuse, PT ;  /* 0x000000b99600720c */ /* 0x080fe40003f86270 */
[----:B------:R-:W-:Y:S02]  /*2f40*/  ISETP.GE.AND P3, PT, R148, R185, PT ;  /* 0x000000b99400720c */ /* 0x000fe40003f66270 */
[-C--:B------:R-:W-:Y:S02]  /*2f50*/  ISETP.GE.AND P0, PT, R152, R183.reuse, !P0 ;  /* 0x000000b79800720c */ /* 0x080fe40004706270 */
[-C--:B------:R-:W-:Y:S02]  /*2f60*/  ISETP.GE.AND P4, PT, R150, R183.reuse, !P4 ;  /* 0x000000b79600720c */ /* 0x080fe40006786270 */
[----:B------:R-:W-:Y:S03]  /*2f70*/  ISETP.GE.AND P3, PT, R148, R183, !P3 ;  /* 0x000000b79400720c */ /* 0x000fe60005f66270 */
[----:B-----5:R-:W-:Y:S05]  /*2f80*/  @!P2 BRA `(.L_x_1603) ;  /* 0x000000000024a947 */ /* 0x020fea0003800000 */
        /* <DEDUP_REMOVED lines=9> */
.L_x_1603:
[----:B------:R-:W-:Y:S05]  /*3020*/  BSYNC B0 ;  /* 0x0000000000007941 */ /* 0x000fea0003800000 */
.L_x_1602:
        /* <DEDUP_REMOVED lines=15> */
.L_x_1605:
[----:B------:R-:W-:Y:S05]  /*3120*/  BSYNC B0 ;  /* 0x0000000000007941 */ /* 0x000fea0003800000 */
.L_x_1604:
        /* <DEDUP_REMOVED lines=15> */
.L_x_1607:
[----:B------:R-:W-:Y:S05]  /*3220*/  BSYNC B0 ;  /* 0x0000000000007941 */ /* 0x000fea0003800000 */
.L_x_1606:
        /* <DEDUP_REMOVED lines=15> */
.L_x_1609:
[----:B------:R-:W-:Y:S05]  /*3320*/  BSYNC B0 ;  /* 0x0000000000007941 */ /* 0x000fea0003800000 */
.L_x_1608:
        /* <DEDUP_REMOVED lines=66> */
.L_x_1616:
[----:B------:R-:W-:Y:S05]  /*3750*/  BSYNC B0 ;  /* 0x0000000000007941 */ /* 0x000fea0003800000 */
.L_x_1615:
        /* <DEDUP_REMOVED lines=48> */
.L_x_1618:
[----:B------:R-:W-:Y:S05]  /*3a60*/  BSYNC B0 ;  /* 0x0000000000007941 */ /* 0x000fea0003800000 */
.L_x_1617:
        /* <DEDUP_REMOVED lines=47> */
.L_x_1614:
[----:B------:R-:W-:Y:S05]  /*3d60*/  BSYNC B1 ;  /* 0x0000000000017941 */ /* 0x000fea0003800000 */
.L_x_1613:
        /* <DEDUP_REMOVED lines=65> */
.L_x_1622:
[----:B------:R-:W-:Y:S05]  /*4180*/  BSYNC B0 ;  /* 0x0000000000007941 */ /* 0x000fea0003800000 */
.L_x_1621:
        /* <DEDUP_REMOVED lines=51> */
.L_x_1624:
[----:B------:R-:W-:Y:S05]  /*44c0*/  BSYNC B0 ;  /* 0x0000000000007941 */ /* 0x000fea0003800000 */
.L_x_1623:
        /* <DEDUP_REMOVED lines=50> */
.L_x_1620:
[----:B------:R-:W-:Y:S05]  /*47f0*/  BSYNC B1 ;  /* 0x0000000000017941 */ /* 0x000fea0003800000 */
.L_x_1619:
        /* <DEDUP_REMOVED lines=65> */
.L_x_1628:
[----:B------:R-:W-:Y:S05]  /*4c10*/  BSYNC B0 ;  /* 0x0000000000007941 */ /* 0x000fea0003800000 */
.L_x_1627:
        /* <DEDUP_REMOVED lines=51> */
.L_x_1630:
[----:B------:R-:W-:Y:S05]  /*4f50*/  BSYNC B0 ;  /* 0x0000000000007941 */ /* 0x000fea0003800000 */
.L_x_1629:
        /* <DEDUP_REMOVED lines=50> */
.L_x_1626:
[----:B------:R-:W-:Y:S05]  /*5280*/  BSYNC B1 ;  /* 0x0000000000017941 */ /* 0x000fea0003800000 */
.L_x_1625:
        /* <DEDUP_REMOVED lines=67> */
.L_x_1634:
[----:B------:R-:W-:Y:S05]  /*56c0*/  BSYNC B0 ;  /* 0x0000000000007941 */ /* 0x000fea0003800000 */
.L_x_1633:
        /* <DEDUP_REMOVED lines=51> */
.L_x_1636:
[----:B------:R-:W-:Y:S05]  /*5a00*/  BSYNC B0 ;  /* 0x0000000000007941 */ /* 0x000fea0003800000 */
.L_x_1635:
        /* <DEDUP_REMOVED lines=50> */
.L_x_1632:
[----:B------:R-:W-:Y:S05]  /*5d30*/  BSYNC B1 ;  /* 0x0000000000017941 */ /* 0x000fea0003800000 */
.L_x_1631:
[----:B------:R-:W2:Y:S02]  /*5d40*/  LD.E R3, desc[UR6][R16.64+0xd0] ;  /* 0x0000d00610037980 */ /* 0x000ea4000c101900 */
[----:B--2---:R-:W-:Y:S05]  /*5d50*/  IMAD.U32 R3, R3, -0x20, RZ ;  /* 0xffffffe003037824 */ /* 0x004fea00078e00ff */
[C---:B------:R-:W-:Y:S02]  /*5d60*/  LEA R18, P1, R3.reuse, R18, 0x1 ;  /* 0x0000001203127211 */ /* 0x040fe400078208ff */
[C---:B------:R-:W-:Y:S02]  /*5d70*/  LEA R58, P0, R3.reuse, R58, 0x1 ;  /* 0x0000003a033a7211 */ /* 0x040fe400078008ff */
[C---:B------:R-:W-:Y:S02]  /*5d80*/  LEA.HI.X.SX32 R19, R3.reuse, R19, 0x1, P1 ;  /* 0x0000001303137211 */ /* 0x040fe400008f0eff */
[----:B------:R-:W-:Y:S01]  /*5d90*/  LEA.HI.X.SX32 R59, R3, R59, 0x1, P0 ;  /* 0x0000003b033b7211 */ /* 0x000fe200000f0eff */
[----:B------:R-:W-:Y:S05]  /*5da0*/  BRA `(.L_x_1637) ;  /* 0x0000004c00a87947 */ /* 0x000fea0003800000 */
.L_x_1612:
        /* <DEDUP_REMOVED lines=89> */
.L_x_1643:
[----:B------:R-:W-:Y:S05]  /*6340*/  BSYNC B0 ;  /* 0x0000000000007941 */ /* 0x000fea0003800000 */
.L_x_1642:
[----:B-----5:R2:W-:Y:S02]  /*6350*/  ST.E.128 desc[UR6][R126.64], R48 ;  /* 0x000000307e007985 */ /* 0x0205e4000c101d06 */
.L_x_1641:
[----:B------:R-:W-:Y:S05]  /*6360*/  BSYNC B1 ;  /* 0x0000000000017941 */ /* 0x000fea0003800000 */
.L_x_1640:
        /* <DEDUP_REMOVED lines=87> */
.L_x_1647:
[----:B------:R-:W-:Y:S05]  /*68e0*/  BSYNC B0 ;  /* 0x0000000000007941 */ /* 0x000fea0003800000 */
.L_x_1646:
[----:B-----5:R3:W-:Y:S02]  /*68f0*/  ST.E.128 desc[UR6][R126.64+0x80], R48 ;  /* 0x000080307e007985 */ /* 0x0207e4000c101d06 */
.L_x_1645:
[----:B------:R-:W-:Y:S05]  /*6900*/  BSYNC B1 ;  /* 0x0000000000017941 */ /* 0x000fea0003800000 */
.L_x_1644:
        /* <DEDUP_REMOVED lines=86> */
.L_x_1649:
[----:B------:R-:W-:Y:S05]  /*6e70*/  BSYNC B0 ;  /* 0x0000000000007941 */ /* 0x000fea0003800000 */
.L_x_1648:
[----:B-----5:R4:W-:Y:S02]  /*6e80*/  ST.E.128 desc[UR6][R126.64+0x100], R48 ;  /* 0x000100307e007985 */ /* 0x0209e4000c101d06 */
.L_x_1639:
[----:B------:R-:W-:Y:S05]  /*6e90*/  BSYNC B2 ;  /* 0x0000000000027941 */ /* 0x000fea0003800000 */
.L_x_1638:
        /* <DEDUP_REMOVED lines=99> */
.L_x_1655:
[----:B------:R-:W-:Y:S05]  /*74d0*/  BSYNC B0 ;  /* 0x0000000000007941 */ /* 0x000fea0003800000 */
.L_x_1654:
[----:B-----5:R3:W-:Y:S02]  /*74e0*/  ST.E.128 desc[UR6][R186.64], R48 ;  /* 0x00000030ba007985 */ /* 0x0207e4000c101d06 */
.L_x_1653:
[----:B------:R-:W-:Y:S05]  /*74f0*/  BSYNC B1 ;  /* 0x0000000000017941 */ /* 0x000fea0003800000 */
.L_x_1652:
[----:B------:R-:W-:Y:S01]  /*7500*/  ISETP.GE.AND P0, PT, R11, R181, PT ;  /* 0x000000b50b00720c */ /* 0x000fe20003f06270 */
[----:B------:R-:W-:Y:S11]  /*7510*/  BSSY B1, `(.L_x_1656) ;  /* 0x000005f000017945 */ /* 0x000ff60003800000 */
[----:B------:R-:W-:Y:S01]  /*7520*/  @!UPT UIADD3 URZ, URZ, URZ, URZ ;  /* 0x0000003f3f3ff290 */ /* 0x000fe2000fffe03f */
[----:B------:R-:W-:Y:S05]  /*7530*/  @P0 BRA `(.L_x_1657) ;  /* 0x0000000400700947 */ /* 0x000fea0003800000 */
[----:B------:R-:W-:Y:S01]  /*7540*/  LEA R188, P0, R99, R120, 0x1 ;  /* 0x0000007863bc7211 */ /* 0x000fe200078008ff */
        /* <DEDUP_REMOVED lines=89> */
.L_x_1659:
[----:B------:R-:W-:Y:S05]  /*7ae0*/  BSYNC B0 ;  /* 0x0000000000007941 */ /* 0x000fea0003800000 */
.L_x_1658:
[----:B-----5:R3:W-:Y:S02]  /*7af0*/  ST.E.128 desc[UR6][R186.64], R48 ;  /* 0x00000030ba007985 */ /* 0x0207e4000c101d06 */
.L_x_1657:
[----:B------:R-:W-:Y:S05]  /*7b00*/  BSYNC B1 ;  /* 0x0000000000017941 */ /* 0x000fea0003800000 */
.L_x_1656:
        /* <DEDUP_REMOVED lines=93> */
.L_x_1661:
[----:B------:R-:W-:Y:S05]  /*80e0*/  BSYNC B0 ;  /* 0x0000000000007941 */ /* 0x000fea0003800000 */
.L_x_1660:
[----:B-----5:R3:W-:Y:S02]  /*80f0*/  ST.E.128 desc[UR6][R186.64], R48 ;  /* 0x00000030ba007985 */ /* 0x0207e4000c101d06 */
.L_x_1651:
[----:B------:R-:W-:Y:S05]  /*8100*/  BSYNC B2 ;  /* 0x0000000000027941 */ /* 0x000fea0003800000 */
.L_x_1650:
        /* <DEDUP_REMOVED lines=99> */
.L_x_1667:
[----:B------:R-:W-:Y:S05]  /*8740*/  BSYNC B0 ;  /* 0x0000000000007941 */ /* 0x000fea0003800000 */
.L_x_1666:
[----:B-----5:R3:W-:Y:S02]  /*8750*/  ST.E.128 desc[UR6][R186.64], R48 ;  /* 0x00000030ba007985 */ /* 0x0207e4000c101d06 */
.L_x_1665:
[----:B------:R-:W-:Y:S05]  /*8760*/  BSYNC B1 ;  /* 0x0000000000017941 */ /* 0x000fea0003800000 */
.L_x_1664:
        /* <DEDUP_REMOVED lines=94> */
.L_x_1671:
[----:B------:R-:W-:Y:S05]  /*8d50*/  BSYNC B0 ;  /* 0x0000000000007941 */ /* 0x000fea0003800000 */
.L_x_1670:
[----:B-----5:R3:W-:Y:S02]  /*8d60*/  ST.E.128 desc[UR6][R186.64], R48 ;  /* 0x00000030ba007985 */ /* 0x0207e4000c101d06 */
.L_x_1669:
[----:B------:R-:W-:Y:S05]  /*8d70*/  BSYNC B1 ;  /* 0x0000000000017941 */ /* 0x000fea0003800000 */
.L_x_1668:
[----:B------:R-:W-:Y:S11]  /*8d80*/  ISETP.GE.AND P0, PT, R10, R181, PT ;  /* 0x000000b50a00720c */ /* 0x000ff60003f06270 */
[----:B------:R-:W-:Y:S02]  /*8d90*/  @!UPT UIADD3 URZ, URZ, URZ, URZ ;  /* 0x0000003f3f3ff290 */ /* 0x000fe4000fffe03f */
        /* <DEDUP_REMOVED lines=26> */
[----:B------:R-:W-:Y:S01]  /*8f40*/  LEA.HI.X.SX32 R23, R180, R193, 0x1, P0 ;  /* 0x000000c1b4177211 */ /* 0x000fe200000f0eff */
[----:B--2---:R-:W-:Y:S01]  /*8f50*/  IMAD.MOV.U32 R193, RZ, RZ, RZ ;  /* 0x000000ffffc17224 */ /* 0x004fe200078e00ff */
        /* <DEDUP_REMOVED lines=63> */
.L_x_1673:
[----:B------:R-:W-:Y:S05]  /*9350*/  BSYNC B0 ;  /* 0x0000000000007941 */ /* 0x000fea0003800000 */
.L_x_1672:
[----:B-----5:R3:W-:Y:S02]  /*9360*/  ST.E.128 desc[UR6][R186.64], R48 ;  /* 0x00000030ba007985 */ /* 0x0207e4000c101d06 */
.L_x_1663:
[----:B------:R-:W-:Y:S05]  /*9370*/  BSYNC B2 ;  /* 0x0000000000027941 */ /* 0x000fea0003800000 */
.L_x_1662:
        /* <DEDUP_REMOVED lines=11> */
[----:B---3--:R-:W-:Y:S01]  /*9430*/  IMAD.WIDE.U32 R186, R178, 0x60, R120 ;  /* 0x00000060b2ba7825 */ /* 0x008fe200078e0078 */
[----:B------:R-:W-:Y:S03]  /*9440*/  BSSY B0, `(.L_x_1678) ;  /* 0x0000059000007945 */ /* 0x000fe60003800000 */
[----:B------:R-:W-:Y:S01]  /*9450*/  IMAD R3, R65, 0x60, RZ ;  /* 0x0000006041037824 */ /* 0x000fe200078e02ff */
[----:B------:R-:W-:Y:S01]  /*9460*/  IADD3 R187, R187, R0, RZ ;  /* 0x00000000bbbb7210 */ /* 0x000fe20007ffe0ff */
[----:B------:R-:W-:Y:S04]  /*9470*/  IMAD.WIDE.U32 R182, R64, 0x60, R126 ;  /* 0x0000006040b67825 */ /* 0x000fe800078e007e */
[----:B--2-4-:R2:W5:Y:S01]  /*9480*/  LD.E.128 R48, desc[UR6][R186.64] ;  /* 0x00000006ba307980 */ /* 0x014562000c101d00 */
        /* <DEDUP_REMOVED lines=84> */
.L_x_1679:
[----:B------:R-:W-:Y:S05]  /*99d0*/  BSYNC B0 ;  /* 0x0000000000007941 */ /* 0x000fea0003800000 */
.L_x_1678:
[----:B-----5:R3:W-:Y:S02]  /*99e0*/  ST.E.128 desc[UR6][R182.64], R48 ;  /* 0x00000030b6007985 */ /* 0x0207e4000c101d06 */
.L_x_1677:
[----:B------:R-:W-:Y:S05]  /*99f0*/  BSYNC B1 ;  /* 0x0000000000017941 */ /* 0x000fea0003800000 */
.L_x_1676:
[----:B------:R-:W-:Y:S01]  /*9a00*/  ISETP.GE.AND P0, PT, R11, R181, PT ;  /* 0x000000b50b00720c */ /* 0x000fe20003f06270 */
[----:B------:R-:W-:Y:S11]  /*9a10*/  BSSY B1, `(.L_x_1680) ;  /* 0x000005f000017945 */ /* 0x000ff60003800000 */
[----:B------:R-:W-:Y:S01]  /*9a20*/  @!UPT UIADD3 URZ, URZ, URZ, URZ ;  /* 0x0000003f3f3ff290 */ /* 0x000fe2000fffe03f */
[----:B------:R-:W-:Y:S05]  /*9a30*/  @P0 BRA `(.L_x_1681) ;  /* 0x0000000400700947 */ /* 0x000fea0003800000 */
[C---:B--23--:R-:W-:Y:S01]  /*9a40*/  LEA R186, P0, R110.reuse, R120, 0x1 ;  /* 0x000000786eba7211 */ /* 0x04cfe200078008ff */
[----:B------:R-:W-:Y:S01]  /*9a50*/  BSSY B0, `(.L_x_1682) ;  /* 0x0000059000007945 */ /* 0x000fe20003800000 */
[----:B------:R-:W-:Y:S02]  /*9a60*/  ISETP.GE.AND P1, PT, R11, R21, PT ;  /* 0x000000150b00720c */ /* 0x000fe40003f26270 */
[----:B------:R-:W-:Y:S02]  /*9a70*/  LEA.HI.X R187, R110, R121, R109, 0x1, P0 ;  /* 0x000000796ebb7211 */ /* 0x000fe400000f0c6d */
[C---:B------:R-:W-:Y:S03]  /*9a80*/  LEA R182, P0, R85.reuse, R126, 0x1 ;  /* 0x0000007e55b67211 */ /* 0x040fe600078008ff */
[----:B----4-:R2:W5:Y:S01]  /*9a90*/  LD.E.128 R48, desc[UR6][R186.64] ;  /* 0x00000006ba307980 */ /* 0x010562000c101d00 */
        /* <DEDUP_REMOVED lines=12> */
[C---:B------:R-:W-:Y:S02]  /*9b60*/  SHF.L.U32 R46, R50.reuse, 0x10, RZ ;  /* 0x00000010322e7819 */ /* 0x040fe400000006ff */
[----:B------:R-:W-:Y:S01]  /*9b70*/  LOP3.LUT R47, R50, 0xffff0000, RZ, 0xc0, !PT ;  /* 0xffff0000322f7812 */ /* 0x000fe200078ec0ff */
[C---:B------:R-:W-:Y:S01]  /*9b80*/  IMAD.U32 R50, R51.reuse, 0x10000, RZ ;  /* 0x0001000033327824 */ /* 0x040fe200078e00ff */
        /* <DEDUP_REMOVED lines=8> */
[C---:B--2---:R-:W-:Y:S01]  /*9c10*/  LEA R186, P0, R53.reuse, R122, 0x1 ;  /* 0x0000007a35ba7211 */ /* 0x044fe200078008ff */
[----:B------:R-:W2:Y:S03]  /*9c20*/  LD.E.128 R24, desc[UR6][R22.64] ;  /* 0x0000000616187980 */ /* 0x000ea6000c101d00 */
        /* <DEDUP_REMOVED lines=59> */
.L_x_1683:
[----:B------:R-:W-:Y:S05]  /*9fe0*/  BSYNC B0 ;  /* 0x0000000000007941 */ /* 0x000fea0003800000 */
.L_x_1682:
[----:B-----5:R3:W-:Y:S02]  /*9ff0*/  ST.E.128 desc[UR6][R182.64], R48 ;  /* 0x00000030b6007985 */ /* 0x0207e4000c101d06 */
.L_x_1681:
[----:B------:R-:W-:Y:S05]  /*a000*/  BSYNC B1 ;  /* 0x0000000000017941 */ /* 0x000fea0003800000 */
.L_x_1680:
[----:B------:R-:W-:Y:S11]  /*a010*/  ISETP.GE.AND P0, PT, R10, R181, PT ;  /* 0x000000b50a00720c */ /* 0x000ff60003f06270 */
[----:B------:R-:W-:Y:S02]  /*a020*/  @!UPT UIADD3 URZ, URZ, URZ, URZ ;  /* 0x0000003f3f3ff290 */ /* 0x000fe4000fffe03f */
[----:B------:R-:W-:Y:S05]  /*a030*/  @P0 BRA `(.L_x_1675) ;  /* 0x0000000400700947 */ /* 0x000fea0003800000 */
[----:B--2---:R-:W-:Y:S01]  /*a040*/  LEA R188, P0, R112, R120, 0x1 ;  /* 0x0000007870bc7211 */ /* 0x004fe200078008ff */
[----:B------:R-:W-:Y:S01]  /*a050*/  BSSY B0, `(.L_x_1684) ;  /* 0x0000059000007945 */ /* 0x000fe20003800000 */
[----:B------:R-:W-:Y:S02]  /*a060*/  ISETP.GE.AND P1, PT, R10, R21, PT ;  /* 0x000000150a00720c */ /* 0x000fe40003f26270 */
[----:B------:R-:W-:Y:S02]  /*a070*/  LEA.HI.X R189, R112, R121, R111, 0x1, P0 ;  /* 0x0000007970bd7211 */ /* 0x000fe400000f0c6f */
[C---:B------:R-:W-:Y:S03]  /*a080*/  LEA R184, P0, R83.reuse, R126, 0x1 ;  /* 0x0000007e53b87211 */ /* 0x040fe600078008ff */
[----:B---34-:R2:W5:Y:S01]  /*a090*/  LD.E.128 R48, desc[UR6][R188.64] ;  /* 0x00000006bc307980 */ /* 0x018562000c101d00 */
        /* <DEDUP_REMOVED lines=8> */
[----:B------:R-:W-:Y:S01]  /*a120*/  LOP3.LUT R43, R49, 0xffff0000, RZ, 0xc0, !PT ;  /* 0xffff0000312b7812 */ /* 0x000fe200078ec0ff */
[C---:B------:R-:W-:Y:S01]  /*a130*/  IMAD.U32 R48, R51.reuse, 0x10000, RZ ;  /* 0x0001000033307824 */ /* 0x040fe200078e00ff */
[----:B------:R-:W-:Y:S01]  /*a140*/  ISETP.GE.AND P1, PT, R10, R187, PT ;  /* 0x000000bb0a00720c */ /* 0x000fe20003f26270 */
[--C-:B------:R-:W-:Y:S01]  /*a150*/  IMAD.MOV.U32 R180, RZ, RZ, R187.reuse ;  /* 0x000000ffffb47224 */ /* 0x100fe200078e00bb */
[C---:B------:R-:W-:Y:S02]  /*a160*/  SHF.L.U32 R44, R50.reuse, 0x10, RZ ;  /* 0x00000010322c7819 */ /* 0x040fe400000006ff */
[----:B------:R-:W-:Y:S02]  /*a170*/  LOP3.LUT R47, R50, 0xffff0000, RZ, 0xc0, !PT ;  /* 0xffff0000322f7812 */ /* 0x000fe400078ec0ff */
        /* <DEDUP_REMOVED lines=8> */
[----:B------:R-:W-:Y:S02]  /*a200*/  LEA R190, P0, R181, R122, 0x1 ;  /* 0x0000007ab5be7211 */ /* 0x000fe400078008ff */
[----:B------:R-:W-:Y:S01]  /*a210*/  @P1 IADD3 R189, -R187, RZ, RZ ;  /* 0x000000ffbbbd1210 */ /* 0x000fe20007ffe1ff */
[----:B------:R-:W2:Y:S01]  /*a220*/  LD.E.128 R20, desc[UR6][R20.64] ;  /* 0x0000000614147980 */ /* 0x000ea2000c101d00 */
        /* <DEDUP_REMOVED lines=59> */
.L_x_1685:
[----:B------:R-:W-:Y:S05]  /*a5e0*/  BSYNC B0 ;  /* 0x0000000000007941 */ /* 0x000fea0003800000 */
.L_x_1684:
[----:B-----5:R3:W-:Y:S02]  /*a5f0*/  ST.E.128 desc[UR6][R184.64], R48 ;  /* 0x00000030b8007985 */ /* 0x0207e4000c101d06 */
.L_x_1675:
[----:B------:R-:W-:Y:S05]  /*a600*/  BSYNC B2 ;  /* 0x0000000000027941 */ /* 0x000fea0003800000 */
.L_x_1674:
[----:B------:R-:W4:Y:S02]  /*a610*/  LD.E R3, desc[UR6][R16.64+0xd0] ;  /* 0x0000d00610037980 */ /* 0x000f24000c101900 */
[----:B----4-:R-:W-:Y:S05]  /*a620*/  IMAD.U32 R3, R3, -0x20, RZ ;  /* 0xffffffe003037824 */ /* 0x010fea00078e00ff */
[C---:B------:R-:W-:Y:S02]  /*a630*/  LEA R124, P1, R3.reuse, R124, 0x1 ;  /* 0x0000007c037c7211 */ /* 0x040fe400078208ff */
[C---:B------:R-:W-:Y:S02]  /*a640*/  LEA R122, P0, R3.reuse, R122, 0x1 ;  /* 0x0000007a037a7211 */ /* 0x040fe400078008ff */
[C---:B------:R-:W-:Y:S02]  /*a650*/  LEA.HI.X.SX32 R125, R3.reuse, R125, 0x1, P1 ;  /* 0x0000007d037d7211 */ /* 0x040fe400008f0eff */
[----:B------:R-:W-:Y:S01]  /*a660*/  LEA.HI.X.SX32 R123, R3, R123, 0x1, P0 ;  /* 0x0000007b037b7211 */ /* 0x000fe200000f0eff */
[----:B------:R-:W-:Y:S05]  /*a670*/  BRA `(.L_x_1637) ;  /* 0x0000000400747947 */ /* 0x000fea0003800000 */
.L_x_1611:
[-C--:B------:R-:W-:Y:S01]  /*a680*/  ISETP.GE.AND P3, PT, R152, R185.reuse, PT ;  /* 0x000000b99800720c */ /* 0x080fe20003f66270 */
        /* <DEDUP_REMOVED lines=17> */
.L_x_1687:
[----:B------:R-:W-:Y:S05]  /*a7a0*/  BSYNC B0 ;  /* 0x0000000000007941 */ /* 0x000fea0003800000 */
.L_x_1686:
        /* <DEDUP_REMOVED lines=24> */
.L_x_1689:
[----:B------:R-:W-:Y:S05]  /*a930*/  BSYNC B0 ;  /* 0x0000000000007941 */ /* 0x000fea0003800000 */
.L_x_1688:
[----:B------:R-:W-:Y:S04]  /*a940*/  BSSY B0, `(.L_x_1690) ;  /* 0x0000018000007945 */ /* 0x000fe80003800000 */
[----:B------:R-:W-:Y:S05]  /*a950*/  @!P1 BRA `(.L_x_1691) ;  /* 0x0000000000589947 */ /* 0x000fea0003800000 */
[----:B------:R-:W-:Y:S02]  /*a960*/  ISETP.NE.AND P3, PT, R153, RZ, PT ;  /* 0x000000ff9900720c */ /* 0x000fe40003f65270 */
[----:B------:R-:W-:Y:S11]  /*a970*/  ISETP.NE.AND P4, PT, R151, RZ, PT ;  /* 0x000000ff9700720c */ /* 0x000ff60003f85270 */
[----:B-12---:R-:W-:Y:S02]  /*a980*/  @P3 LEA R4, P1, R108, R120, 0x1 ;  /* 0x000000786c043211 */ /* 0x006fe400078208ff */
        /* <DEDUP_REMOVED lines=19> */
.L_x_1691:
[----:B------:R-:W-:Y:S05]  /*aac0*/  BSYNC B0 ;  /* 0x0000000000007941 */ /* 0x000fea0003800000 */
.L_x_1690:
        /* <DEDUP_REMOVED lines=24> */
.L_x_1637:
[----:B------:R-:W-:Y:S05]  /*ac50*/  BSYNC B3 ;  /* 0x0000000000037941 */ /* 0x000fea0003800000 */
.L_x_1610:
        /* <DEDUP_REMOVED lines=89> */
.L_x_1693:
        /* <DEDUP_REMOVED lines=8> */
.L_x_1694:
[----:B------:R-:W-:Y:S05]  /*b270*/  BSYNC B0 ;  /* 0x0000000000007941 */ /* 0x000fea0003800000 */
.L_x_1692:
[----:B------:R-:W-:Y:S04]  /*b280*/  IADD3 R9, R9, -0x1, RZ ;  /* 0xffffffff09097810 */ /* 0x000fe80007ffe0ff */
[----:B------:R-:W-:Y:S11]  /*b290*/  ISETP.GT.AND P0, PT, R9, R96, PT ;  /* 0x000000600900720c */ /* 0x000ff60003f04270 */
[----:B------:R-:W-:Y:S02]  /*b2a0*/  @!UPT UIADD3 URZ, URZ, URZ, URZ ;  /* 0x0000003f3f3ff290 */ /* 0x000fe4000fffe03f */
[----:B------:R-:W-:Y:S05]  /*b2b0*/  @P0 BRA `(.L_x_1695) ;  /* 0xffffff7800fc0947 */ /* 0x000fea000383ffff */
.L_x_1601:
        /* <DEDUP_REMOVED lines=15> */
[----:B------:R-:W5:Y:S04]  /*b3b0*/  LD.E.64 R38, desc[UR6][R16.64+0x148] ;  /* 0x0001480610267980 */ /* 0x000f68000c101b00 */
[----:B------:R-:W5:Y:S01]  /*b3c0*/  LD.E.64 R36, desc[UR6][R16.64+0x150] ;  /* 0x0001500610247980 */ /* 0x000f62000c101b00 */
[----:B--2---:R-:W-:-:S04]  /*b3d0*/  ISETP.NE.U32.AND P1, PT, R8, RZ, PT ;  /* 0x000000ff0800720c */ /* 0x004fc80003f25070 */
[----:B------:R-:W-:-:S13]  /*b3e0*/  ISETP.NE.AND.EX P1, PT, R9, RZ, PT, P1 ;  /* 0x000000ff0900720c */ /* 0x000fda0003f25310 */
[----:B------:R-:W-:-:S04]  /*b3f0*/  @P1 LEA R12, P0, R211, R8, 0x2 ;  /* 0x00000008d30c1211 */ /* 0x000fc800078010ff */
[----:B------:R-:W-:Y:S02]  /*b400*/  @P1 LEA.HI.X R13, R211, R9, R76, 0x2, P0 ;  /* 0x00000009d30d1211 */ /* 0x000fe400000f144c */
[----:B------:R-:W5:Y:S04]  /*b410*/  LD.E R9, desc[UR6][R16.64+0xc0] ;  /* 0x0000c00610097980 */ /* 0x000f68000c101900 */
[----:B------:R1:W2:Y:S01]  /*b420*/  @P1 LD.E R2, desc[UR6][R12.64] ;  /* 0x000000060c021980 */ /* 0x0002a2000c101900 */
[-C--:B------:R-:W-:Y:S02]  /*b430*/  LEA R19, P0, R170, R166.reuse, 0x5 ;  /* 0x000000a6aa137211 */ /* 0x080fe400078028ff */
[----:B------:R-:W-:Y:S01]  /*b440*/  IADD3 R5, P1, R5, R166, RZ ;  /* 0x000000a605057210 */ /* 0x000fe20007f3e0ff */
[----:B------:R-:W-:Y:S01]  /*b450*/  IMAD.MOV.U32 R168, RZ, RZ, R166 ;  /* 0x000000ffffa87224 */ /* 0x000fe200078e00a6 */
[----:B-----5:R-:W-:-:S02]  /*b460*/  LEA R46, P2, R166, R172, 0x1 ;  /* 0x000000aca62e7211 */ /* 0x020fc400078408ff */
[----:B------:R-:W-:Y:S02]  /*b470*/  LEA.HI.X R6, R170, R169, R171, 0x5, P0 ;  /* 0x000000a9aa067211 */ /* 0x000fe400000f2cab */
[----:B---3--:R-:W-:Y:S02]  /*b480*/  ISETP.NE.AND P4, PT, R0, RZ, PT ;  /* 0x000000ff0000720c */ /* 0x008fe40003f85270 */
[----:B------:R-:W-:Y:S01]  /*b490*/  LEA R42, P0, R19, R172, 0x1 ;  /* 0x000000ac132a7211 */ /* 0x000fe200078008ff */
[--C-:B------:R-:W-:Y:S01]  /*b4a0*/  IMAD.X R3, R3, 0x1, R169.reuse, P1 ;  /* 0x0000000103037824 */ /* 0x100fe200008e06a9 */
[----:B------:R-:W-:Y:S02]  /*b4b0*/  LEA.HI.X R47, R166, R173, R169, 0x1, P2 ;  /* 0x000000ada62f7211 */ /* 0x000fe400010f0ca9 */
        /* <DEDUP_REMOVED lines=78> */
.L_x_1704:
[----:B------:R-:W-:Y:S05]  /*b9a0*/  BSYNC B0 ;  /* 0x0000000000007941 */ /* 0x000fea0003800000 */
.L_x_1703:
[----:B-----5:R3:W-:Y:S02]  /*b9b0*/  STS.128 [R210], R20 ;  /* 0x00000014d2007388 */ /* 0x0207e40000000c00 */
.L_x_1702:
[----:B------:R-:W-:Y:S05]  /*b9c0*/  BSYNC B1 ;  /* 0x0000000000017941 */ /* 0x000fea0003800000 */
.L_x_1701:
        /* <DEDUP_REMOVED lines=46> */
.L_x_1708:
[----:B------:R-:W-:Y:S05]  /*bcb0*/  BSYNC B0 ;  /* 0x0000000000007941 */ /* 0x000fea0003800000 */
.L_x_1707:
[----:B-----5:R1:W-:Y:S02]  /*bcc0*/  STS.128 [R210+0x2000], R20 ;  /* 0x00200014d2007388 */ /* 0x0203e40000000c00 */
.L_x_1706:
[----:B------:R-:W-:Y:S05]  /*bcd0*/  BSYNC B1 ;  /* 0x0000000000017941 */ /* 0x000fea0003800000 */
.L_x_1705:
        /* <DEDUP_REMOVED lines=45> */
.L_x_1710:
[----:B------:R-:W-:Y:S05]  /*bfb0*/  BSYNC B0 ;  /* 0x0000000000007941 */ /* 0x000fea0003800000 */
.L_x_1709:
[----:B-----5:R3:W-:Y:S02]  /*bfc0*/  STS.128 [R210+0x4000], R20 ;  /* 0x00400014d2007388 */ /* 0x0207e40000000c00 */
.L_x_1700:
[----:B------:R-:W-:Y:S05]  /*bfd0*/  BSYNC B2 ;  /* 0x0000000000027941 */ /* 0x000fea0003800000 */
.L_x_1699:
        /* <DEDUP_REMOVED lines=59> */
.L_x_1716:
[----:B------:R-:W-:Y:S05]  /*c390*/  BSYNC B0 ;  /* 0x0000000000007941 */ /* 0x000fea0003800000 */
.L_x_1715:
[----:B-----5:R3:W-:Y:S02]  /*c3a0*/  STS.128 [R210+0x800], R20 ;  /* 0x00080014d2007388 */ /* 0x0207e40000000c00 */
.L_x_1714:
[----:B------:R-:W-:Y:S05]  /*c3b0*/  BSYNC B1 ;  /* 0x0000000000017941 */ /* 0x000fea0003800000 */
.L_x_1713:
        /* <DEDUP_REMOVED lines=46> */
.L_x_1720:
[----:B------:R-:W-:Y:S05]  /*c6a0*/  BSYNC B0 ;  /* 0x0000000000007941 */ /* 0x000fea0003800000 */
.L_x_1719:
[----:B-----5:R3:W-:Y:S02]  /*c6b0*/  STS.128 [R210+0x2800], R20 ;  /* 0x00280014d2007388 */ /* 0x0207e40000000c00 */
.L_x_1718:
[----:B------:R-:W-:Y:S05]  /*c6c0*/  BSYNC B1 ;  /* 0x0000000000017941 */ /* 0x000fea0003800000 */
.L_x_1717:
        /* <DEDUP_REMOVED lines=45> */
.L_x_1722:
[----:B------:R-:W-:Y:S05]  /*c9a0*/  BSYNC B0 ;  /* 0x0000000000007941 */ /* 0x000fea0003800000 */
.L_x_1721:
[----:B-----5:R1:W-:Y:S02]  /*c9b0*/  STS.128 [R210+0x4800], R44 ;  /* 0x0048002cd2007388 */ /* 0x0203e40000000c00 */
.L_x_1712:
[----:B------:R-:W-:Y:S05]  /*c9c0*/  BSYNC B2 ;  /* 0x0000000000027941 */ /* 0x000fea0003800000 */
.L_x_1711:
        /* <DEDUP_REMOVED lines=60> */
.L_x_1728:
[----:B------:R-:W-:Y:S05]  /*cd90*/  BSYNC B0 ;  /* 0x0000000000007941 */ /* 0x000fea0003800000 */
.L_x_1727:
[----:B-----5:R1:W-:Y:S02]  /*cda0*/  STS.128 [R210+0x1000], R20 ;  /* 0x00100014d2007388 */ /* 0x0203e40000000c00 */
.L_x_1726:
[----:B------:R-:W-:Y:S05]  /*cdb0*/  BSYNC B1 ;  /* 0x0000000000017941 */ /* 0x000fea0003800000 */
.L_x_1725:
        /* <DEDUP_REMOVED lines=46> */
.L_x_1732:
[----:B------:R-:W-:Y:S05]  /*d0a0*/  BSYNC B0 ;  /* 0x0000000000007941 */ /* 0x000fea0003800000 */
.L_x_1731:
[----:B-----5:R3:W-:Y:S02]  /*d0b0*/  STS.128 [R210+0x3000], R20 ;  /* 0x00300014d2007388 */ /* 0x0207e40000000c00 */
.L_x_1730:
[----:B------:R-:W-:Y:S05]  /*d0c0*/  BSYNC B1 ;  /* 0x0000000000017941 */ /* 0x000fea0003800000 */
.L_x_1729:
        /* <DEDUP_REMOVED lines=45> */
.L_x_1734:
[----:B------:R-:W-:Y:S05]  /*d3a0*/  BSYNC B0 ;  /* 0x0000000000007941 */ /* 0x000fea0003800000 */
.L_x_1733:
[----:B-----5:R3:W-:Y:S02]  /*d3b0*/  STS.128 [R210+0x5000], R20 ;  /* 0x00500014d2007388 */ /* 0x0207e40000000c00 */
.L_x_1724:
[----:B------:R-:W-:Y:S05]  /*d3c0*/  BSYNC B2 ;  /* 0x0000000000027941 */ /* 0x000fea0003800000 */
.L_x_1723:
        /* <DEDUP_REMOVED lines=59> */
.L_x_1739:
[----:B------:R-:W-:Y:S05]  /*d780*/  BSYNC B0 ;  /* 0x0000000000007941 */ /* 0x000fea0003800000 */
.L_x_1738:
[----:B-----5:R3:W-:Y:S02]  /*d790*/  STS.128 [R210+0x1800], R20 ;  /* 0x00180014d2007388 */ /* 0x0207e40000000c00 */
.L_x_1737:
[----:B------:R-:W-:Y:S05]  /*d7a0*/  BSYNC B1 ;  /* 0x0000000000017941 */ /* 0x000fea0003800000 */
.L_x_1736:
        /* <DEDUP_REMOVED lines=33> */
[C---:B------:R-:W-:Y:S01]  /*d9c0*/  FMUL.FTZ R5, R30.reuse, R3 ;  /* 0x000000031e057220 */ /* 0x040fe20000410000 */
        /* <DEDUP_REMOVED lines=12> */
.L_x_1743:
[----:B------:R-:W-:Y:S05]  /*da90*/  BSYNC B0 ;  /* 0x0000000000007941 */ /* 0x000fea0003800000 */
.L_x_1742:
[----:B-----5:R3:W-:Y:S02]  /*daa0*/  STS.128 [R210+0x3800], R20 ;  /* 0x00380014d2007388 */ /* 0x0207e40000000c00 */
.L_x_1741:
[----:B------:R-:W-:Y:S05]  /*dab0*/  BSYNC B1 ;  /* 0x0000000000017941 */ /* 0x000fea0003800000 */
.L_x_1740:
        /* <DEDUP_REMOVED lines=45> */
.L_x_1745:
[----:B------:R-:W-:Y:S05]  /*dd90*/  BSYNC B0 ;  /* 0x0000000000007941 */ /* 0x000fea0003800000 */
.L_x_1744:
[----:B-----5:R1:W-:Y:S01]  /*dda0*/  STS.128 [R210+0x5800], R40 ;  /* 0x00580028d2007388 */ /* 0x0203e20000000c00 */
[----:B------:R-:W-:Y:S05]  /*ddb0*/  BRA `(.L_x_1735) ;  /* 0x0000004c00747947 */ /* 0x000fea0003800000 */
.L_x_1698:
        /* <DEDUP_REMOVED lines=89> */
.L_x_1751:
[----:B------:R-:W-:Y:S05]  /*e350*/  BSYNC B0 ;  /* 0x0000000000007941 */ /* 0x000fea0003800000 */
.L_x_1750:
[----:B-----5:R3:W-:Y:S02]  /*e360*/  STS.128 [R210], R32 ;  /* 0x00000020d2007388 */ /* 0x0207e40000000c00 */
.L_x_1749:
[----:B------:R-:W-:Y:S05]  /*e370*/  BSYNC B1 ;  /* 0x0000000000017941 */ /* 0x000fea0003800000 */
.L_x_1748:
        /* <DEDUP_REMOVED lines=87> */
.L_x_1755:
[----:B------:R-:W-:Y:S05]  /*e8f0*/  BSYNC B0 ;  /* 0x0000000000007941 */ /* 0x000fea0003800000 */
.L_x_1754:
[----:B-----5:R1:W-:Y:S02]  /*e900*/  STS.128 [R210+0x2000], R32 ;  /* 0x00200020d2007388 */ /* 0x0203e40000000c00 */
.L_x_1753:
[----:B------:R-:W-:Y:S05]  /*e910*/  BSYNC B1 ;  /* 0x0000000000017941 */ /* 0x000fea0003800000 */
.L_x_1752:
        /* <DEDUP_REMOVED lines=86> */
.L_x_1757:
[----:B------:R-:W-:Y:S05]  /*ee80*/  BSYNC B0 ;  /* 0x0000000000007941 */ /* 0x000fea0003800000 */
.L_x_1756:
[----:B-----5:R3:W-:Y:S02]  /*ee90*/  STS.128 [R210+0x4000], R32 ;  /* 0x00400020d2007388 */ /* 0x0207e40000000c00 */
.L_x_1747:
[----:B------:R-:W-:Y:S05]  /*eea0*/  BSYNC B2 ;  /* 0x0000000000027941 */ /* 0x000fea0003800000 */
.L_x_1746:
        /* <DEDUP_REMOVED lines=94> */
.L_x_1763:
[----:B------:R-:W-:Y:S05]  /*f490*/  BSYNC B0 ;  /* 0x0000000000007941 */ /* 0x000fea0003800000 */
.L_x_1762:
[----:B-----5:R3:W-:Y:S02]  /*f4a0*/  STS.128 [R210+0x800], R32 ;  /* 0x00080020d2007388 */ /* 0x0207e40000000c00 */
.L_x_1761:
[----:B------:R-:W-:Y:S05]  /*f4b0*/  BSYNC B1 ;  /* 0x0000000000017941 */ /* 0x000fea0003800000 */
.L_x_1760:
        /* <DEDUP_REMOVED lines=90> */
.L_x_1767:
[----:B------:R-:W-:Y:S05]  /*fa60*/  BSYNC B0 ;  /* 0x0000000000007941 */ /* 0x000fea0003800000 */
.L_x_1766:
[----:B-----5:R3:W-:Y:S02]  /*fa70*/  STS.128 [R210+0x2800], R32 ;  /* 0x00280020d2007388 */ /* 0x0207e40000000c00 */
.L_x_1765:
[----:B------:R-:W-:Y:S05]  /*fa80*/  BSYNC B1 ;  /* 0x0000000000017941 */ /* 0x000fea0003800000 */
.L_x_1764:
        /* <DEDUP_REMOVED lines=90> */
.L_x_1769:
[----:B------:R-:W-:Y:S05]  /*10030*/  BSYNC B0 ;  /* 0x0000000000007941 */ /* 0x000fea0003800000 */
.L_x_1768:
[----:B-----5:R1:W-:Y:S02]  /*10040*/  STS.128 [R210+0x4800], R20 ;  /* 0x00480014d2007388 */ /* 0x0203e40000000c00 */
.L_x_1759:
[----:B------:R-:W-:Y:S05]  /*10050*/  BSYNC B2 ;  /* 0x0000000000027941 */ /* 0x000fea0003800000 */
.L_x_1758:
        /* <DEDUP_REMOVED lines=95> */
.L_x_1775:
[----:B------:R-:W-:Y:S05]  /*10650*/  BSYNC B0 ;  /* 0x0000000000007941 */ /* 0x000fea0003800000 */
.L_x_1774:
[----:B-----5:R3:W-:Y:S02]  /*10660*/  STS.128 [R210+0x1000], R32 ;  /* 0x00100020d2007388 */ /* 0x0207e40000000c00 */
.L_x_1773:
[----:B------:R-:W-:Y:S05]  /*10670*/  BSYNC B1 ;  /* 0x0000000000017941 */ /* 0x000fea0003800000 */
.L_x_1772:
        /* <DEDUP_REMOVED lines=90> */
.L_x_1779:
[----:B------:R-:W-:Y:S05]  /*10c20*/  BSYNC B0 ;  /* 0x0000000000007941 */ /* 0x000fea0003800000 */
.L_x_1778:
[----:B-----5:R3:W-:Y:S02]  /*10c30*/  STS.128 [R210+0x3000], R32 ;  /* 0x00300020d2007388 */ /* 0x0207e40000000c00 */
.L_x_1777:
[----:B------:R-:W-:Y:S05]  /*10c40*/  BSYNC B1 ;  /* 0x0000000000017941 */ /* 0x000fea0003800000 */
.L_x_1776:
        /* <DEDUP_REMOVED lines=90> */
.L_x_1781:
[----:B------:R-:W-:Y:S05]  /*111f0*/  BSYNC B0 ;  /* 0x0000000000007941 */ /* 0x000fea0003800000 */
.L_x_1780:
[----:B-----5:R1:W-:Y:S02]  /*11200*/  STS.128 [R210+0x5000], R24 ;  /* 0x00500018d2007388 */ /* 0x0203e40000000c00 */
.L_x_1771:
[----:B------:R-:W-:Y:S05]  /*11210*/  BSYNC B2 ;  /* 0x0000000000027941 */ /* 0x000fea0003800000 */
.L_x_1770:
        /* <DEDUP_REMOVED lines=94> */
.L_x_1785:
[----:B------:R-:W-:Y:S05]  /*11800*/  BSYNC B0 ;  /* 0x0000000000007941 */ /* 0x000fea0003800000 */
.L_x_1784:
[----:B-----5:R1:W-:Y:S02]  /*11810*/  STS.128 [R210+0x1800], R20 ;  /* 0x00180014d2007388 */ /* 0x0203e40000000c00 */
.L_x_1783:
[----:B------:R-:W-:Y:S05]  /*11820*/  BSYNC B1 ;  /* 0x0000000000017941 */ /* 0x000fea0003800000 */
.L_x_1782:
        /* <DEDUP_REMOVED lines=15> */
[----:B------:R-:W-:Y:S01]  /*11920*/  @P0 IMAD.MOV R11, RZ, RZ, -R13 ;  /* 0x000000ffff0b0224 */ /* 0x000fe200078e0a0d */
[----:B------:R-:W-:Y:S02]  /*11930*/  LEA.HI.X.SX32 R5, R5, R3, 0x1, P1 ;  /* 0x0000000305057211 */ /* 0x000fe400008f0eff */
        /* <DEDUP_REMOVED lines=8> */
[----:B------:R-:W-:-:S04]  /*119c0*/  IADD3 R15, P1, R11, R8, RZ ;  /* 0x000000080b0f7210 */ /* 0x000fc80007f3e0ff */
[----:B------:R-:W4:Y:S01]  /*119d0*/  LD.E.128 R28, desc[UR6][R28.64] ;  /* 0x000000061c1c7980 */ /* 0x000f22000c101d00 */
[----:B------:R-:W-:Y:S02]  /*119e0*/  LEA.HI.X.SX32 R5, R11, R5, 0x1, P1 ;  /* 0x000000050b057211 */ /* 0x000fe400008f0eff */
[----:B---3--:R-:W-:-:S04]  /*119f0*/  LEA R32, P1, R15, R38, 0x1 ;  /* 0x000000260f207211 */ /* 0x008fc800078208ff */
[----:B------:R-:W-:-:S06]  /*11a00*/  LEA.HI.X R33, R15, R39, R5, 0x1, P1 ;  /* 0x000000270f217211 */ /* 0x000fcc00008f0c05 */
[----:B------:R-:W3:Y:S01]  /*11a10*/  LD.E.128 R32, desc[UR6][R32.64] ;  /* 0x0000000620207980 */ /* 0x000ee2000c101d00 */
        /* <DEDUP_REMOVED lines=8> */
[----:B--2---:R-:W-:Y:S02]  /*11aa0*/  LOP3.LUT R43, R25, 0xffff0000, RZ, 0xc0, !PT ;  /* 0xffff0000192b7812 */ /* 0x004fe400078ec0ff */
[----:B------:R-:W-:Y:S02]  /*11ab0*/  SHF.L.U32 R46, R26, 0x10, RZ ;  /* 0x000000101a2e7819 */ /* 0x000fe400000006ff */
[C---:B----4-:R-:W-:Y:S01]  /*11ac0*/  SHF.L.U32 R21, R28.reuse, 0x10, RZ ;  /* 0x000000101c157819 */ /* 0x050fe200000006ff */
[C---:B------:R-:W-:Y:S01]  /*11ad0*/  IMAD.U32 R18, R29.reuse, 0x10000, RZ ;  /* 0x000100001d127824 */ /* 0x040fe200078e00ff */
[----:B------:R-:W-:Y:S02]  /*11ae0*/  LOP3.LUT R19, R28, 0xffff0000, RZ, 0xc0, !PT ;  /* 0xffff00001c137812 */ /* 0x000fe400078ec0ff */
[----:B------:R-:W-:Y:S02]  /*11af0*/  LOP3.LUT R42, R29, 0xffff0000, RZ, 0xc0, !PT ;  /* 0xffff00001d2a7812 */ /* 0x000fe400078ec0ff */
[----:B------:R-:W-:-:S02]  /*11b00*/  SHF.L.U32 R29, R30, 0x10, RZ ;  /* 0x000000101e1d7819 */ /* 0x000fc400000006ff */
[----:B------:R-:W-:Y:S01]  /*11b10*/  LOP3.LUT R28, R30, 0xffff0000, RZ, 0xc0, !PT ;  /* 0xffff00001e1c7812 */ /* 0x000fe200078ec0ff */
[C---:B------:R-:W-:Y:S01]  /*11b20*/  IMAD.U32 R23, R31.reuse, 0x10000, RZ ;  /* 0x000100001f177824 */ /* 0x040fe200078e00ff */
[----:B------:R-:W-:Y:S01]  /*11b30*/  LOP3.LUT R30, R31, 0xffff0000, RZ, 0xc0, !PT ;  /* 0xffff00001f1e7812 */ /* 0x000fe200078ec0ff */
[----:B------:R-:W-:Y:S01]  /*11b40*/  IMAD.U32 R31, R25, 0x10000, RZ ;  /* 0x00010000191f7824 */ /* 0x000fe200078e00ff */
[----:B------:R-:W-:Y:S01]  /*11b50*/  LOP3.LUT R25, R26, 0xffff0000, RZ, 0xc0, !PT ;  /* 0xffff00001a197812 */ /* 0x000fe200078ec0ff */
[----:B------:R-:W-:Y:S01]  /*11b60*/  @!P0 FADD.FTZ R29, -R29, -RZ ;  /* 0x800000ff1d1d8221 */ /* 0x000fe20000010100 */
[----:B------:R-:W-:Y:S01]  /*11b70*/  @!P0 FADD.FTZ R28, -R28, -RZ ;  /* 0x800000ff1c1c8221 */ /* 0x000fe20000010100 */
[C---:B------:R-:W-:Y:S01]  /*11b80*/  SHF.L.U32 R44, R24.reuse, 0x10, RZ ;  /* 0x00000010182c7819 */ /* 0x040fe200000006ff */
[----:B------:R-:W-:Y:S01]  /*11b90*/  IMAD.U32 R26, R27, 0x10000, RZ ;  /* 0x000100001b1a7824 */ /* 0x000fe200078e00ff */
[----:B------:R-:W-:Y:S01]  /*11ba0*/  LOP3.LUT R24, R24, 0xffff0000, RZ, 0xc0, !PT ;  /* 0xffff000018187812 */ /* 0x000fe200078ec0ff */
[----:B------:R-:W-:Y:S01]  /*11bb0*/  @!P0 FADD.FTZ R21, -R21, -RZ ;  /* 0x800000ff15158221 */ /* 0x000fe20000010100 */
[----:B------:R-:W-:Y:S01]  /*11bc0*/  @!P0 FADD.FTZ R19, -R19, -RZ ;  /* 0x800000ff13138221 */ /* 0x000fe20000010100 */
[----:B------:R-:W-:Y:S01]  /*11bd0*/  LOP3.LUT R27, R27, 0xffff0000, RZ, 0xc0, !PT ;  /* 0xffff00001b1b7812 */ /* 0x000fe200078ec0ff */
[----:B------:R-:W-:Y:S01]  /*11be0*/  @!P0 FADD.FTZ R23, -R23, -RZ ;  /* 0x800000ff17178221 */ /* 0x000fe20000010100 */
[----:B------:R-:W-:Y:S01]  /*11bf0*/  FMUL.FTZ R46, R46, R29 ;  /* 0x0000001d2e2e7220 */ /* 0x000fe20000410000 */
[----:B------:R-:W-:Y:S01]  /*11c00*/  FMUL.FTZ R25, R25, R28 ;  /* 0x0000001c19197220 */ /* 0x000fe20000410000 */
[----:B------:R-:W-:Y:S01]  /*11c10*/  @!P0 FADD.FTZ R18, -R18, -RZ ;  /* 0x800000ff12128221 */ /* 0x000fe20000010100 */
[----:B------:R-:W-:Y:S01]  /*11c20*/  @!P0 FADD.FTZ R30, -R30, -RZ ;  /* 0x800000ff1e1e8221 */ /* 0x000fe20000010100 */
[----:B---3--:R-:W-:Y:S01]  /*11c30*/  SHF.L.U32 R29, R34, 0x10, RZ ;  /* 0x00000010221d7819 */ /* 0x008fe200000006ff */
[----:B------:R-:W-:Y:S01]  /*11c40*/  @!P0 FADD.FTZ R42, -R42, -RZ ;  /* 0x800000ff2a2a8221 */ /* 0x000fe20000010100 */
[----:B------:R-:W-:Y:S01]  /*11c50*/  LOP3.LUT R28, R34, 0xffff0000, RZ, 0xc0, !PT ;  /* 0xffff0000221c7812 */ /* 0x000fe200078ec0ff */
[----:B------:R-:W-:Y:S01]  /*11c60*/  FMUL.FTZ R44, R44, R21 ;  /* 0x000000152c2c7220 */ /* 0x000fe20000410000 */
[----:B------:R-:W-:Y:S01]  /*11c70*/  FMUL.FTZ R19, R24, R19 ;  /* 0x0000001318137220 */ /* 0x000fe20000410000 */
[----:B------:R-:W-:Y:S01]  /*11c80*/  FMUL.FTZ R23, R26, R23 ;  /* 0x000000171a177220 */ /* 0x000fe20000410000 */
[C---:B------:R-:W-:Y:S01]  /*11c90*/  SHF.L.U32 R24, R32.reuse, 0x10, RZ ;  /* 0x0000001020187819 */ /* 0x040fe200000006ff */
[----:B------:R-:W-:Y:S01]  /*11ca0*/  FMUL.FTZ R31, R31, R18 ;  /* 0x000000121f1f7220 */ /* 0x000fe20000410000 */
[----:B------:R-:W-:Y:S01]  /*11cb0*/  LOP3.LUT R21, R32, 0xffff0000, RZ, 0xc0, !PT ;  /* 0xffff000020157812 */ /* 0x000fe200078ec0ff */
[----:B------:R-:W-:Y:S01]  /*11cc0*/  FMUL.FTZ R27, R27, R30 ;  /* 0x0000001e1b1b7220 */ /* 0x000fe20000410000 */
[C---:B------:R-:W-:Y:S01]  /*11cd0*/  LOP3.LUT R34, R35.reuse, 0xffff0000, RZ, 0xc0, !PT ;  /* 0xffff000023227812 */ /* 0x040fe200078ec0ff */
[----:B------:R-:W-:Y:S01]  /*11ce0*/  IMAD.U32 R26, R35, 0x10000, RZ ;  /* 0x00010000231a7824 */ /* 0x000fe200078e00ff */
[----:B------:R-:W-:Y:S01]  /*11cf0*/  LOP3.LUT R32, R33, 0xffff0000, RZ, 0xc0, !PT ;  /* 0xffff000021207812 */ /* 0x000fe200078ec0ff */
        /* <DEDUP_REMOVED lines=15> */
.L_x_1789:
[----:B------:R-:W-:Y:S05]  /*11df0*/  BSYNC B0 ;  /* 0x0000000000007941 */ /* 0x000fea0003800000 */
.L_x_1788:
[----:B-----5:R1:W-:Y:S02]  /*11e00*/  STS.128 [R210+0x3800], R20 ;  /* 0x00380014d2007388 */ /* 0x0203e40000000c00 */
.L_x_1787:
[----:B------:R-:W-:Y:S05]  /*11e10*/  BSYNC B1 ;  /* 0x0000000000017941 */ /* 0x000fea0003800000 */
.L_x_1786:
        /* <DEDUP_REMOVED lines=92> */
.L_x_1791:
[----:B------:R-:W-:Y:S05]  /*123e0*/  BSYNC B0 ;  /* 0x0000000000007941 */ /* 0x000fea0003800000 */
.L_x_1790:
[----:B-----5:R1:W-:Y:S01]  /*123f0*/  STS.128 [R210+0x5800], R20 ;  /* 0x00580014d2007388 */ /* 0x0203e20000000c00 */
[----:B------:R-:W-:Y:S05]  /*12400*/  BRA `(.L_x_1735) ;  /* 0x0000000400e07947 */ /* 0x000fea0003800000 */
.L_x_1697:
[----:B------:R-:W-:Y:S01]  /*12410*/  IMAD.IADD R7, R208, 0x1, -R71 ;  /* 0x00000001d0077824 */ /* 0x000fe200078e0a47 */
[----:B------:R-:W-:Y:S01]  /*12420*/  BSSY B0, `(.L_x_1792) ;  /* 0x0000022000007945 */ /* 0x000fe20003800000 */
[----:B------:R-:W-:Y:S01]  /*12430*/  VIADD R0, R162, 0x10 ;  /* 0x00000010a2007836 */ /* 0x000fe20000000000 */
        /* <DEDUP_REMOVED lines=32> */
.L_x_1793:
[----:B------:R-:W-:Y:S05]  /*12640*/  BSYNC B0 ;  /* 0x0000000000007941 */ /* 0x000fea0003800000 */
.L_x_1792:
        /* <DEDUP_REMOVED lines=27> */
.L_x_1795:
[----:B------:R-:W-:Y:S05]  /*12800*/  BSYNC B0 ;  /* 0x0000000000007941 */ /* 0x000fea0003800000 */
.L_x_1794:
        /* <DEDUP_REMOVED lines=27> */
.L_x_1797:
[----:B------:R-:W-:Y:S05]  /*129c0*/  BSYNC B0 ;  /* 0x0000000000007941 */ /* 0x000fea0003800000 */
.L_x_1796:
        /* <DEDUP_REMOVED lines=28> */
.L_x_1735:
[----:B------:R-:W-:Y:S05]  /*12b90*/  BSYNC B3 ;  /* 0x0000000000037941 */ /* 0x000fea0003800000 */
.L_x_1696:
[----:B------:R-:W-:Y:S01]  /*12ba0*/  VIADD R214, R134, 0xffffffff ;  /* 0xffffffff86d67836 */ /* 0x000fe20000000000 */
[----:B------:R-:W-:Y:S01]  /*12bb0*/  BSSY B0, `(.L_x_1798) ;  /* 0x000001c000007945 */ /* 0x000fe20003800000 */
[----:B------:R-:W-:-:S03]  /*12bc0*/  LOP3.LUT R215, R74, 0xff, RZ, 0xc0, !PT ;  /* 0x000000ff4ad77812 */ /* 0x000fc600078ec0ff */
[----:B------:R-:W-:-:S05]  /*12bd0*/  SHF.L.U32 R18, R214, 0x6, RZ ;  /* 0x00000006d6127819 */ /* 0x000fca00000006ff */
[----:B------:R-:W-:-:S05]  /*12be0*/  IMAD.IADD R5, R73, 0x1, -R18 ;  /* 0x0000000149057824 */ /* 0x000fca00078e0a12 */
[----:B------:R-:W-:-:S13]  /*12bf0*/  ISETP.GE.AND P0, PT, R162, R5, PT ;  /* 0x00000005a200720c */ /* 0x000fda0003f06270 */
[----:B------:R-:W-:Y:S05]  /*12c00*/  @P0 BRA `(.L_x_1799) ;  /* 0x0000000000580947 */ /* 0x000fea0003800000 */
[C---:B--2-4-:R-:W-:Y:S02]  /*12c10*/  LOP3.LUT R2, R215.reuse, 0x1, RZ, 0xc0, !PT ;  /* 0x00000001d7027812 */ /* 0x054fe400078ec0ff */
        /* <DEDUP_REMOVED lines=20> */
.L_x_1800:
[----:B------:R4:W-:Y:S02]  /*12d60*/  STS.128 [R210+0xa000], RZ ;  /* 0x00a000ffd2007388 */ /* 0x0009e40000000c00 */
.L_x_1799:
[----:B------:R-:W-:Y:S05]  /*12d70*/  BSYNC B0 ;  /* 0x0000000000007941 */ /* 0x000fea0003800000 */
.L_x_1798:
[----:B------:R-:W-:Y:S01]  /*12d80*/  ISETP.GE.AND P0, PT, R0, R5, PT ;  /* 0x000000050000720c */ /* 0x000fe20003f06270 */
[----:B------:R-:W-:-:S12]  /*12d90*/  BSSY B0, `(.L_x_1801) ;  /* 0x000001f000007945 */ /* 0x000fd80003800000 */
[----:B------:R-:W-:Y:S05]  /*12da0*/  @P0 BRA `(.L_x_1802) ;  /* 0x0000000000740947 */ /* 0x000fea0003800000 */
[C---:B--2-4-:R-:W-:Y:S02]  /*12db0*/  LOP3.LUT R2, R215.reuse, 0x1, RZ, 0xc0, !PT ;  /* 0x00000001d7027812 */ /* 0x054fe400078ec0ff */
[----:B------:R-:W-:Y:S02]  /*12dc0*/  LOP3.LUT P0, RZ, R215, 0x2, RZ, 0xc0, !PT ;  /* 0x00000002d7ff7812 */ /* 0x000fe4000780c0ff */
[----:B------:R-:W-:Y:S02]  /*12dd0*/  ISETP.NE.U32.AND P1, PT, R2, 0x1, PT ;  /* 0x000000010200780c */ /* 0x000fe40003f25070 */
[----:B------:R-:W-:-:S05]  /*12de0*/  IADD3 R7, P2, R201, R156, RZ ;  /* 0x0000009cc9077210 */ /* 0x000fca0007f5e0ff */
[----:B------:R-:W-:-:S04]  /*12df0*/  IMAD.X R3, R202, 0x1, R159, P2 ;  /* 0x00000001ca037824 */ /* 0x000fc800010e069f */
[----:B-1-3--:R-:W-:Y:S02]  /*12e00*/  @P0 LEA R8, P2, R7, R164, 0x1 ;  /* 0x000000a407080211 */ /* 0x00afe400078408ff */
        /* <DEDUP_REMOVED lines=22> */
.L_x_1803:
[----:B------:R2:W-:Y:S02]  /*12f70*/  STS.128 [R210+0xa800], RZ ;  /* 0x00a800ffd2007388 */ /* 0x0005e40000000c00 */
.L_x_1802:
[----:B------:R-:W-:Y:S05]  /*12f80*/  BSYNC B0 ;  /* 0x0000000000007941 */ /* 0x000fea0003800000 */
.L_x_1801:
[----:B------:R-:W-:Y:S01]  /*12f90*/  ISETP.GE.AND P0, PT, R6, R5, PT ;  /* 0x000000050600720c */ /* 0x000fe20003f06270 */
[----:B------:R-:W-:-:S12]  /*12fa0*/  BSSY B0, `(.L_x_1804) ;  /* 0x0000021000007945 */ /* 0x000fd80003800000 */
[----:B------:R-:W-:Y:S05]  /*12fb0*/  @P0 BRA `(.L_x_1805) ;  /* 0x00000000007c0947 */ /* 0x000fea0003800000 */
[C---:B--2-4-:R-:W-:Y:S02]  /*12fc0*/  LOP3.LUT R2, R215.reuse, 0x1, RZ, 0xc0, !PT ;  /* 0x00000001d7027812 */ /* 0x054fe400078ec0ff */
[----:B------:R-:W-:Y:S02]  /*12fd0*/  LOP3.LUT P0, RZ, R215, 0x2, RZ, 0xc0, !PT ;  /* 0x00000002d7ff7812 */ /* 0x000fe4000780c0ff */
[----:B------:R-:W-:Y:S01]  /*12fe0*/  ISETP.NE.U32.AND P1, PT, R2, 0x1, PT ;  /* 0x000000010200780c */ /* 0x000fe20003f25070 */
[C---:B------:R-:W-:Y:S01]  /*12ff0*/  IMAD.SHL.U32 R2, R64.reuse, 0x20, RZ ;  /* 0x0000002040027824 */ /* 0x040fe200078e00ff */
[C---:B-1-3--:R-:W-:Y:S02]  /*13000*/  LEA R9, P2, R64.reuse, R156, 0x5 ;  /* 0x0000009c40097211 */ /* 0x04afe400078428ff */
[C-C-:B------:R-:W-:Y:S02]  /*13010*/  SHF.L.U64.HI R3, R64.reuse, 0x5, R65.reuse ;  /* 0x0000000540037819 */ /* 0x140fe40000010241 */
[----:B------:R-:W-:-:S05]  /*13020*/  LEA.HI.X R7, R64, R159, R65, 0x5, P2 ;  /* 0x0000009f40077211 */ /* 0x000fca00010f2c41 */
        /* <DEDUP_REMOVED lines=23> */
.L_x_1806:
[----:B------:R2:W-:Y:S02]  /*131a0*/  STS.128 [R210+0xb000], RZ ;  /* 0x00b000ffd2007388 */ /* 0x0005e40000000c00 */
.L_x_1805:
[----:B------:R-:W-:Y:S05]  /*131b0*/  BSYNC B0 ;  /* 0x0000000000007941 */ /* 0x000fea0003800000 */
.L_x_1804:
[----:B------:R-:W-:Y:S01]  /*131c0*/  ISETP.GE.AND P0, PT, R4, R5, PT ;  /* 0x000000050400720c */ /* 0x000fe20003f06270 */
[----:B------:R-:W-:-:S12]  /*131d0*/  BSSY B0, `(.L_x_1807) ;  /* 0x0000020000007945 */ /* 0x000fd80003800000 */
[----:B------:R-:W-:Y:S05]  /*131e0*/  @P0 BRA `(.L_x_1808) ;  /* 0x0000000000780947 */ /* 0x000fea0003800000 */
[C---:B--2-4-:R-:W-:Y:S01]  /*131f0*/  LOP3.LUT R2, R215.reuse, 0x1, RZ, 0xc0, !PT ;  /* 0x00000001d7027812 */ /* 0x054fe200078ec0ff */
[----:B------:R-:W-:Y:S01]  /*13200*/  IMAD.MOV.U32 R158, RZ, RZ, R156 ;  /* 0x000000ffff9e7224 */ /* 0x000fe200078e009c */
[----:B------:R-:W-:Y:S02]  /*13210*/  LOP3.LUT P2, RZ, R215, 0x2, RZ, 0xc0, !PT ;  /* 0x00000002d7ff7812 */ /* 0x000fe4000784c0ff */
[----:B------:R-:W-:Y:S01]  /*13220*/  ISETP.NE.U32.AND P3, PT, R2, 0x1, PT ;  /* 0x000000010200780c */ /* 0x000fe20003f65070 */
[----:B------:R-:W-:Y:S01]  /*13230*/  IMAD R2, R65, 0x30, RZ ;  /* 0x0000003041027824 */ /* 0x000fe200078e02ff */
[----:B------:R-:W-:Y:S01]  /*13240*/  LOP3.LUT P1, RZ, R215, 0x4, RZ, 0xc0, !PT ;  /* 0x00000004d7ff7812 */ /* 0x000fe2000782c0ff */
[----:B------:R-:W-:-:S04]  /*13250*/  IMAD.WIDE.U32 R158, R64, 0x30, R158 ;  /* 0x00000030409e7825 */ /* 0x000fc800078e009e */
[----:B------:R-:W-:-:S04]  /*13260*/  IMAD.IADD R3, R159, 0x1, R2 ;  /* 0x000000019f037824 */ /* 0x000fc800078e0202 */
[-C--:B-1-3--:R-:W-:Y:S02]  /*13270*/  @P2 LEA R10, P4, R158, R164.reuse, 0x1 ;  /* 0x000000a49e0a2211 */ /* 0x08afe400078808ff */
[----:B------:R-:W-:Y:S02]  /*13280*/  @!P3 IMAD.WIDE.U32 R8, R64, 0x60, R204 ;  /* 0x000000604008b825 */ /* 0x000fe400078e00cc */
        /* <DEDUP_REMOVED lines=20> */
.L_x_1808:
[----:B------:R-:W-:Y:S05]  /*133d0*/  BSYNC B0 ;  /* 0x0000000000007941 */ /* 0x000fea0003800000 */
.L_x_1807:
[----:B------:R-:W0:Y:S04]  /*133e0*/  LDGDEPBAR ;  /* 0x00000000000079af */ /* 0x000e280000000000 */
[----:B-12-4-:R1:W5:Y:S01]  /*133f0*/  LD.E R2, desc[UR6][R16.64+0x188] ;  /* 0x0001880610027980 */ /* 0x016362000c101900 */
        /* <DEDUP_REMOVED lines=16> */
[----:B---3--:R-:W-:Y:S02]  /*13500*/  @!P0 IMAD.MOV.U32 R8, RZ, RZ, R160 ;  /* 0x000000ffff088224 */ /* 0x008fe400078e00a0 */
        /* <DEDUP_REMOVED lines=17> */
.L_x_1811:
[----:B------:R3:W-:Y:S02]  /*13620*/  STS.128 [R210+0x10000], RZ ;  /* 0x010000ffd2007388 */ /* 0x0007e40000000c00 */
.L_x_1810:
[----:B------:R-:W-:Y:S05]  /*13630*/  BSYNC B0 ;  /* 0x0000000000007941 */ /* 0x000fea0003800000 */
.L_x_1809:
        /* <DEDUP_REMOVED lines=9> */
[CC--:B--23--:R-:W-:Y:S02]  /*136d0*/  @P1 LEA R8, P0, R199.reuse, R160.reuse, 0x1 ;  /* 0x000000a0c7081211 */ /* 0x0ccfe400078008ff */
        /* <DEDUP_REMOVED lines=15> */
[----:B--2---:R-:W-:-:S04]  /*137d0*/  LEA R8, P0, R199, R160, 0x1 ;  /* 0x000000a0c7087211 */ /* 0x004fc800078008ff */
[----:B------:R-:W-:-:S05]  /*137e0*/  LEA.HI.X R9, R199, R161, R200, 0x1, P0 ;  /* 0x000000a1c7097211 */ /* 0x000fca00000f0cc8 */
[----:B------:R-:W-:Y:S01]  /*137f0*/  @!PT LDS RZ, [RZ] ;  /* 0x00000000fffff984 */ /* 0x000fe20000000800 */
[----:B------:R-:W-:Y:S01]  /*13800*/  @!PT LDS RZ, [RZ] ;  /* 0x00000000fffff984 */ /* 0x000fe20000000800 */
[----:B------:R-:W-:Y:S01]  /*13810*/  @!PT LDS RZ, [RZ] ;  /* 0x00000000fffff984 */ /* 0x000fe20000000800 */
[----:B------:R2:W-:Y:S01]  /*13820*/  LDGSTS.E.BYPASS.LTC128B.128 [R210+0x10800], desc[UR6][R8.64+0x100] ;  /* 0x1080010008d27fae */ /* 0x0005e2000b901d46 */
[----:B------:R-:W-:Y:S05]  /*13830*/  BRA `(.L_x_1813) ;  /* 0x0000000000047947 */ /* 0x000fea0003800000 */
.L_x_1814:
[----:B------:R3:W-:Y:S02]  /*13840*/  STS.128 [R210+0x10800], RZ ;  /* 0x010800ffd2007388 */ /* 0x0007e40000000c00 */
.L_x_1813:
[----:B------:R-:W-:Y:S05]  /*13850*/  BSYNC B0 ;  /* 0x0000000000007941 */ /* 0x000fea0003800000 */
.L_x_1812:
        /* <DEDUP_REMOVED lines=34> */
.L_x_1817:
[----:B------:R3:W-:Y:S02]  /*13a80*/  STS.128 [R210+0x11000], RZ ;  /* 0x011000ffd2007388 */ /* 0x0007e40000000c00 */
.L_x_1816:
[----:B------:R-:W-:Y:S05]  /*13a90*/  BSYNC B0 ;  /* 0x0000000000007941 */ /* 0x000fea0003800000 */
.L_x_1815:
        /* <DEDUP_REMOVED lines=11> */
[----:B--23--:R-:W-:-:S04]  /*13b50*/  @!P0 IMAD.WIDE.U32 R8, R66, 0x60, R160 ;  /* 0x0000006042088825 */ /* 0x00cfc800078e00a0 */
        /* <DEDUP_REMOVED lines=16> */
[----:B--2---:R-:W-:-:S05]  /*13c60*/  IMAD.WIDE.U32 R4, R66, 0x60, R160 ;  /* 0x0000006042047825 */ /* 0x004fca00078e00a0 */
[----:B------:R-:W-:-:S05]  /*13c70*/  IADD3 R5, R67, R5, RZ ;  /* 0x0000000543057210 */ /* 0x000fca0007ffe0ff */
[----:B------:R-:W-:Y:S01]  /*13c80*/  @!PT LDS RZ, [RZ] ;  /* 0x00000000fffff984 */ /* 0x000fe20000000800 */
[----:B------:R-:W-:Y:S01]  /*13c90*/  @!PT LDS RZ, [RZ] ;  /* 0x00000000fffff984 */ /* 0x000fe20000000800 */
[----:B------:R-:W-:Y:S01]  /*13ca0*/  @!PT LDS RZ, [RZ] ;  /* 0x00000000fffff984 */ /* 0x000fe20000000800 */
[----:B------:R2:W-:Y:S01]  /*13cb0*/  LDGSTS.E.BYPASS.LTC128B.128 [R210+0x11800], desc[UR6][R4.64+0x100] ;  /* 0x1180010004d27fae */ /* 0x0005e2000b901d46 */
[----:B------:R-:W-:Y:S05]  /*13cc0*/  BRA `(.L_x_1819) ;  /* 0x0000000000047947 */ /* 0x000fea0003800000 */
.L_x_1820:
[----:B------:R3:W-:Y:S02]  /*13cd0*/  STS.128 [R210+0x11800], RZ ;  /* 0x011800ffd2007388 */ /* 0x0007e40000000c00 */
.L_x_1819:
[----:B------:R-:W-:Y:S05]  /*13ce0*/  BSYNC B0 ;  /* 0x0000000000007941 */ /* 0x000fea0003800000 */
.L_x_1818:
[C---:B------:R-:W-:Y:S01]  /*13cf0*/  IMAD.SHL.U32 R0, R56.reuse, 0x40, RZ ;  /* 0x0000004038007824 */ /* 0x040fe200078e00ff */
[----:B------:R-:W-:Y:S01]  /*13d00*/  R2P PR, R56, 0x6 ;  /* 0x0000000638007804 */ /* 0x000fe20000000000 */
[----:B------:R-:W-:Y:S01]  /*13d10*/  IMAD.SHL.U32 R162, R162, 0x8, RZ ;  /* 0x00000008a2a27824 */ /* 0x000fe200078e00ff */
[----:B------:R-:W0:Y:S01]  /*13d20*/  LDGDEPBAR ;  /* 0x00000000000079af */ /* 0x000e220000000000 */
[C---:B------:R-:W-:Y:S01]  /*13d30*/  IMAD R194, R69.reuse, 0x400, R54 ;  /* 0x0000040045c27824 */ /* 0x040fe200078e0236 */
[----:B--2---:R-:W-:Y:S01]  /*13d40*/  LOP3.LUT R5, R0, 0x1c0, RZ, 0xc0, !PT ;  /* 0x000001c000057812 */ /* 0x004fe200078ec0ff */
[----:B------:R-:W-:Y:S01]  /*13d50*/  IMAD R52, R69, 0x10, R52 ;  /* 0x0000001045347824 */ /* 0x000fe200078e0234 */
[----:B------:R-:W-:Y:S01]  /*13d60*/  ISETP.GT.AND P5, PT, R214, R203, PT ;  /* 0x000000cbd600720c */ /* 0x000fe20003fa4270 */
        /* <DEDUP_REMOVED lines=15> */
[----:B---3--:R-:W2:Y:S01]  /*13e60*/  LDSM.16.M88.4 R32, [R193+0x6800] ;  /* 0x00680000c120783b */ /* 0x008ea20000000200 */
[----:B------:R-:W-:Y:S01]  /*13e70*/  VIADD R191, R193, 0x6020 ;  /* 0x00006020c1bf7836 */ /* 0x000fe20000000000 */
[----:B------:R-:W-:Y:S02]  /*13e80*/  ISETP.NE.AND.EX P0, PT, R213, RZ, PT, P0 ;  /* 0x000000ffd500720c */ /* 0x000fe40003f05300 */
[----:B------:R-:W3:Y:S01]  /*13e90*/  LDSM.16.M88.4 R40, [R193+0x6000] ;  /* 0x00600000c128783b */ /* 0x000ee20000000200 */
[----:B------:R-:W-:Y:S01]  /*13ea0*/  @P1 IADD3 R191, R0, -0x20, RZ ;  /* 0xffffffe000bf1810 */ /* 0x000fe20007ffe0ff */
[----:B------:R-:W-:-:S02]  /*13eb0*/  IMAD.MOV.U32 R0, RZ, RZ, 0x40 ;  /* 0x00000040ff007424 */ /* 0x000fc400078e00ff */
[----:B------:R-:W4:Y:S01]  /*13ec0*/  LDSM.16.M88.4 R24, [R193+0x7000] ;  /* 0x00700000c118783b */ /* 0x000f220000000200 */
[C---:B------:R-:W-:Y:S01]  /*13ed0*/  IADD3 R187, R191.reuse, 0x800, RZ ;  /* 0x00000800bfbb7810 */ /* 0x040fe20007ffe0ff */
[C---:B------:R-:W-:Y:S01]  /*13ee0*/  VIADD R186, R191.reuse, 0x1000 ;  /* 0x00001000bfba7836 */ /* 0x040fe20000000000 */
[----:B------:R-:W-:Y:S01]  /*13ef0*/  SEL R0, R0, 0xffffffc0, !P2 ;  /* 0xffffffc000007807 */ /* 0x000fe20005000000 */
[----:B------:R-:W1:Y:S01]  /*13f00*/  LDSM.16.M88.4 R88, [R193+0x7800] ;  /* 0x00780000c158783b */ /* 0x000e620000000200 */
[C---:B------:R-:W-:Y:S01]  /*13f10*/  VIADD R185, R191.reuse, 0x1800 ;  /* 0x00001800bfb97836 */ /* 0x040fe20000000000 */
[C---:B------:R-:W-:Y:S01]  /*13f20*/  IADD3 R183, R191.reuse, 0x2000, RZ ;  /* 0x00002000bfb77810 */ /* 0x040fe20007ffe0ff */
[----:B------:R-:W-:Y:S01]  /*13f30*/  VIADD R182, R191, 0x2800 ;  /* 0x00002800bfb67836 */ /* 0x000fe20000000000 */
[----:B------:R-:W1:Y:S01]  /*13f40*/  LDSM.16.M88.4 R8, [R191+0x800] ;  /* 0x00080000bf08783b */ /* 0x000e620000000200 */
[----:B------:R-:W-:Y:S01]  /*13f50*/  IMAD.IADD R188, R193, 0x1, R0 ;  /* 0x00000001c1bc7824 */ /* 0x000fe200078e0200 */
[C---:B------:R-:W-:Y:S01]  /*13f60*/  IADD3 R180, R191.reuse, 0x3800, RZ ;  /* 0x00003800bfb47810 */ /* 0x040fe20007ffe0ff */
[----:B------:R-:W-:Y:S01]  /*13f70*/  IMAD.IADD R184, R0, 0x1, R191 ;  /* 0x0000000100b87824 */ /* 0x000fe200078e02bf */
[----:B------:R-:W1:Y:S01]  /*13f80*/  LDSM.16.M88.4 R80, [R191] ;  /* 0x00000000bf50783b */ /* 0x000e620000000200 */
[C---:B-----5:R-:W-:Y:S01]  /*13f90*/  VIADD R181, R191.reuse, 0x3000 ;  /* 0x00003000bfb57836 */ /* 0x060fe20000000000 */
[C---:B------:R-:W-:Y:S01]  /*13fa0*/  IADD3 R177, R191.reuse, 0x5000, RZ ;  /* 0x00005000bfb17810 */ /* 0x040fe20007ffe0ff */
[C---:B------:R-:W-:Y:S01]  /*13fb0*/  VIADD R179, R191.reuse, 0x4000 ;  /* 0x00004000bfb37836 */ /* 0x040fe20000000000 */
[----:B------:R-:W1:Y:S01]  /*13fc0*/  LDSM.16.M88.4 R4, [R191+0x1000] ;  /* 0x00100000bf04783b */ /* 0x000e620000000200 */
[----:B------:R-:W-:-:S02]  /*13fd0*/  VIADD R178, R191, 0x4800 ;  /* 0x00004800bfb27836 */ /* 0x000fc40000000000 */
[----:B------:R-:W-:Y:S01]  /*13fe0*/  VIADD R176, R191, 0x5800 ;  /* 0x00005800bfb07836 */ /* 0x000fe20000000000 */
[----:B------:R-:W1:Y:S04]  /*13ff0*/  LDSM.16.M88.4 R76, [R191+0x1800] ;  /* 0x00180000bf4c783b */ /* 0x000e680000000200 */
[----:B------:R-:W-:Y:S04]  /*14000*/  LDSM.16.M88.4 R84, [R190] ;  /* 0x00000000be54783b */ /* 0x000fe80000000200 */
[----:B------:R-:W1:Y:S01]  /*14010*/  LDSM.16.M88.4 R60, [R188+0x6000] ;  /* 0x00600000bc3c783b */ /* 0x000e620000000200 */
[C---:B--2---:R-:W-:Y:S03]  /*14020*/  HMMA.16816.F32.BF16 R36, R12.reuse, R32, RZ ;  /* 0x000000200c24723c */ /* 0x044fe600000418ff */
[----:B------:R-:W2:Y:S04]  /*14030*/  LDSM.16.M88.4 R48, [R188+0x6800] ;  /* 0x00680000bc30783b */ /* 0x000ea80000000200 */
[----:B------:R-:W-:Y:S01]  /*14040*/  LDSM.16.M88.4 R92, [R188+0x7800] ;  /* 0x00780000bc5c783b */ /* 0x000fe20000000200 */
[C---:B---3--:R-:W-:Y:S06]  /*14050*/  HMMA.16816.F32.BF16 R44, R12.reuse, R40, RZ ;  /* 0x000000280c2c723c */ /* 0x048fec00000418ff */
[C---:B------:R-:W-:Y:S06]  /*14060*/  HMMA.16816.F32.BF16 R32, R12.reuse, R34, RZ ;  /* 0x000000220c20723c */ /* 0x040fec00000418ff */
[C---:B------:R-:W-:Y:S06]  /*14070*/  HMMA.16816.F32.BF16 R40, R12.reuse, R42, RZ ;  /* 0x0000002a0c28723c */ /* 0x040fec00000418ff */
[C---:B----4-:R-:W-:Y:S06]  /*14080*/  HMMA.16816.F32.BF16 R28, R12.reuse, R24, RZ ;  /* 0x000000180c1c723c */ /* 0x050fec00000418ff */
[C---:B------:R-:W-:Y:S06]  /*14090*/  HMMA.16816.F32.BF16 R24, R12.reuse, R26, RZ ;  /* 0x0000001a0c18723c */ /* 0x040fec00000418ff */
[C---:B-1----:R-:W-:Y:S06]  /*140a0*/  HMMA.16816.F32.BF16 R20, R12.reuse, R88, RZ ;  /* 0x000000580c14723c */ /* 0x042fec00000418ff */
[----:B------:R-:W-:Y:S01]  /*140b0*/  HMMA.16816.F32.BF16 R12, R12, R90, RZ ;  /* 0x0000005a0c0c723c */ /* 0x000fe200000418ff */
[----:B------:R-:W-:Y:S05]  /*140c0*/  LDSM.16.M88.4 R88, [R184] ;  /* 0x00000000b858783b */ /* 0x000fea0000000200 */
[C---:B------:R-:W-:Y:S06]  /*140d0*/  HMMA.16816.F32.BF16 R36, R64.reuse, R8, R36 ;  /* 0x000000084024723c */ /* 0x040fec0000041824 */
[C---:B------:R-:W-:Y:S01]  /*140e0*/  HMMA.16816.F32.BF16 R32, R64.reuse, R10, R32 ;  /* 0x0000000a4020723c */ /* 0x040fe20000041820 */
[----:B------:R-:W1:Y:S05]  /*140f0*/  LDSM.16.M88.4 R8, [R188+0x7000] ;  /* 0x00700000bc08783b */ /* 0x000e6a0000000200 */
        /* <DEDUP_REMOVED lines=13> */
[C---:B--2---:R-:W-:Y:S06]  /*141d0*/  HMMA.16816.F32.BF16 R36, R84.reuse, R48, R36 ;  /* 0x000000305424723c */ /* 0x044fec0000041824 */
[C---:B------:R-:W-:Y:S01]  /*141e0*/  HMMA.16816.F32.BF16 R32, R84.reuse, R50, R32 ;  /* 0x000000325420723c */ /* 0x040fe20000041820 */
[----:B------:R-:W-:Y:S05]  /*141f0*/  LDSM.16.M88.4 R48, [R194+0x2000] ;  /* 0x00200000c230783b */ /* 0x000fea0000000200 */
[C---:B-1----:R-:W-:Y:S06]  /*14200*/  HMMA.16816.F32.BF16 R28, R84.reuse, R8, R28 ;  /* 0x00000008541c723c */ /* 0x042fec000004181c */
        /* <DEDUP_REMOVED lines=183> */
.L_x_1824:
[----:B------:R-:W2:Y:S02]  /*14d80*/  LD.E R4, desc[UR6][R16.64+0x38] ;  /* 0x0000380610047980 */ /* 0x000ea4000c101900 */
[----:B--2---:R-:W-:-:S04]  /*14d90*/  LEA R4, -R4, RZ, 0x6 ;  /* 0x000000ff04047211 */ /* 0x004fc800078e31ff */
[----:B------:R-:W-:Y:S02]  /*14da0*/  SHF.R.S32.HI R5, RZ, 0x1f, R4 ;  /* 0x0000001fff057819 */ /* 0x000fe40000011404 */
.L_x_1825:
[----:B------:R-:W-:Y:S05]  /*14db0*/  BSYNC B0 ;  /* 0x0000000000007941 */ /* 0x000fea0003800000 */
.L_x_1823:
        /* <DEDUP_REMOVED lines=96> */
.L_x_1822:
[----:B------:R-:W-:Y:S05]  /*153c0*/  BSYNC B1 ;  /* 0x0000000000017941 */ /* 0x000fea0003800000 */
.L_x_1821:
        /* <DEDUP_REMOVED lines=48> */
[----:B------:R-:W-:Y:S01]  /*156d0*/  FSEL R36, R47, -INF , !P2 ;  /* 0xff8000002f247808 */ /* 0x000fe20005000000 */
[----:B------:R-:W-:Y:S01]  /*156e0*/  LDSM.16.MT88.4 R136, [R198+0xc800] ;  /* 0x00c80000c688783b */ /* 0x000fe20000004200 */
        /* <DEDUP_REMOVED lines=125> */
[----:B------:R-:W-:Y:S01]  /*15ec0*/  FFMA.FTZ R216, R216, R166, -R165 ;  /* 0x000000a6d8d87223 */ /* 0x000fe200000108a5 */
        /* <DEDUP_REMOVED lines=285> */
.L_x_1828:
[----:B-1----:R-:W-:Y:S02]  /*170a0*/  R2UR UR4, R230 ;  /* 0x00000000e60472ca */ /* 0x002fe400000e0000 */
[----:B------:R-:W-:-:S13]  /*170b0*/  R2UR UR5, R231 ;  /* 0x00000000e70572ca */ /* 0x000fda00000e0000 */
[----:B--2---:R-:W2:Y:S02]  /*170c0*/  LD.E R8, desc[UR4][R228.64+0x40] ;  /* 0x00004004e4087980 */ /* 0x004ea4000c101900 */
[----:B--2---:R-:W-:-:S05]  /*170d0*/  IMAD.U32 R8, R8, -0x40, RZ ;  /* 0xffffffc008087824 */ /* 0x004fca00078e00ff */
[----:B------:R-:W-:Y:S02]  /*170e0*/  SHF.R.S32.HI R4, RZ, 0x1f, R8 ;  /* 0x0000001fff047819 */ /* 0x000fe40000011408 */
.L_x_1829:
[----:B------:R-:W-:Y:S05]  /*170f0*/  BSYNC B0 ;  /* 0x0000000000007941 */ /* 0x000fea0003800000 */
.L_x_1827:
[C---:B------:R-:W-:Y:S01]  /*17100*/  LOP3.LUT P5, RZ, R215.reuse, 0x1, RZ, 0xc0, !PT ;  /* 0x00000001d7ff7812 */ /* 0x040fe200078ac0ff */
[----:B------:R-:W1:Y:S01]  /*17110*/  S2R R133, SR_TID.X ;  /* 0x0000000000857919 */ /* 0x000e620000002100 */
[C---:B------:R-:W-:Y:S01]  /*17120*/  LOP3.LUT P4, RZ, R215.reuse, 0x2, RZ, 0xc0, !PT ;  /* 0x00000002d7ff7812 */ /* 0x040fe2000788c0ff */
[----:B------:R-:W-:Y:S01]  /*17130*/  BSSY B1, `(.L_x_1830) ;  /* 0x000022e000017945 */ /* 0x000fe20003800000 */
        /* <DEDUP_REMOVED lines=15> */
[-C--:B------:R-:W-:Y:S01]  /*17230*/  @P5 LEA R18, P6, R5, R160.reuse, 0x1 ;  /* 0x000000a005125211 */ /* 0x080fe200078c08ff */
[----:B-1----:R-:W-:Y:S01]  /*17240*/  IMAD.SHL.U32 R133, R133, 0x2, RZ ;  /* 0x0000000285857824 */ /* 0x002fe200078e00ff */
        /* <DEDUP_REMOVED lines=100> */
[----:B------:R-:W4:Y:S04]  /*17890*/  LDSM.16.M88.4 R156, [R193+0x6800] ;  /* 0x00680000c19c783b */ /* 0x000f280000000200 */
[----:B-1----:R-:W1:Y:S04]  /*178a0*/  LDSM.16.M88.4 R12, [R193+0x6000] ;  /* 0x00600000c10c783b */ /* 0x002e680000000200 */
[----:B------:R-:W5:Y:S04]  /*178b0*/  LDSM.16.M88.4 R148, [R193+0x7000] ;  /* 0x00700000c194783b */ /* 0x000f680000000200 */
[----:B------:R-:W5:Y:S04]  /*178c0*/  LDSM.16.M88.4 R24, [R193+0x7800] ;  /* 0x00780000c118783b */ /* 0x000f680000000200 */
[----:B------:R-:W-:Y:S04]  /*178d0*/  LDSM.16.M88.4 R32, [R192] ;  /* 0x00000000c020783b */ /* 0x000fe80000000200 */
[----:B------:R-:W5:Y:S04]  /*178e0*/  LDSM.16.M88.4 R4, [R187] ;  /* 0x00000000bb04783b */ /* 0x000f680000000200 */
[----:B--2---:R-:W2:Y:S04]  /*178f0*/  LDSM.16.M88.4 R20, [R191] ;  /* 0x00000000bf14783b */ /* 0x004ea80000000200 */
[----:B------:R-:W2:Y:S04]  /*17900*/  LDSM.16.M88.4 R220, [R186] ;  /* 0x00000000badc783b */ /* 0x000ea80000000200 */
[----:B------:R-:W2:Y:S04]  /*17910*/  LDSM.16.M88.4 R168, [R185] ;  /* 0x00000000b9a8783b */ /* 0x000ea80000000200 */
[----:B------:R-:W-:Y:S01]  /*17920*/  LDSM.16.M88.4 R136, [R190] ;  /* 0x00000000be88783b */ /* 0x000fe20000000200 */
[C---:B----4-:R-:W-:Y:S03]  /*17930*/  HMMA.16816.F32.BF16 R160, R140.reuse, R156, RZ ;  /* 0x0000009c8ca0723c */ /* 0x050fe600000418ff */
[----:B------:R-:W4:Y:S04]  /*17940*/  LDSM.16.M88.4 R8, [R188+0x6800] ;  /* 0x00680000bc08783b */ /* 0x000f280000000200 */
[----:B---3--:R-:W3:Y:S01]  /*17950*/  LDSM.16.M88.4 R28, [R188+0x6000] ;  /* 0x00600000bc1c783b */ /* 0x008ee20000000200 */
[C---:B------:R-:W-:Y:S03]  /*17960*/  HMMA.16816.F32.BF16 R156, R140.reuse, R158, RZ ;  /* 0x0000009e8c9c723c */ /* 0x040fe600000418ff */
[----:B------:R-:W3:Y:S03]  /*17970*/  LDSM.16.M88.4 R224, [R188+0x7000] ;  /* 0x00700000bce0783b */ /* 0x000ee60000000200 */
[C---:B-1----:R-:W-:Y:S01]  /*17980*/  HMMA.16816.F32.BF16 R16, R140.reuse, R12, RZ ;  /* 0x0000000c8c10723c */ /* 0x042fe200000418ff */
[----:B------:R-:W1:Y:S04]  /*17990*/  LDSM.16.M88.4 R172, [R188+0x7800] ;  /* 0x00780000bcac783b */ /* 0x000e680000000200 */
[----:B------:R-:W-:Y:S01]  /*179a0*/  LDSM.16.M88.4 R164, [R189] ;  /* 0x00000000bda4783b */ /* 0x000fe20000000200 */
[C---:B------:R-:W-:Y:S03]  /*179b0*/  HMMA.16816.F32.BF16 R12, R140.reuse, R14, RZ ;  /* 0x0000000e8c0c723c */ /* 0x040fe600000418ff */
[----:B------:R-:W0:Y:S03]  /*179c0*/  LDGDEPBAR ;  /* 0x00000000000079af */ /* 0x000e260000000000 */
[C---:B-----5:R-:W-:Y:S06]  /*179d0*/  HMMA.16816.F32.BF16 R152, R140.reuse, R148, RZ ;  /* 0x000000948c98723c */ /* 0x060fec00000418ff */
[C---:B------:R-:W-:Y:S06]  /*179e0*/  HMMA.16816.F32.BF16 R148, R140.reuse, R150, RZ ;  /* 0x000000968c94723c */ /* 0x040fec00000418ff */
[C---:B------:R-:W-:Y:S06]  /*179f0*/  HMMA.16816.F32.BF16 R144, R140.reuse, R24, RZ ;  /* 0x000000188c90723c */ /* 0x040fec00000418ff */
[----:B------:R-:W-:Y:S01]  /*17a00*/  HMMA.16816.F32.BF16 R140, R140, R26, RZ ;  /* 0x0000001a8c8c723c */ /* 0x000fe200000418ff */
[----:B------:R-:W-:Y:S05]  /*17a10*/  LDSM.16.M88.4 R24, [R184] ;  /* 0x00000000b818783b */ /* 0x000fea0000000200 */
[C---:B------:R-:W-:Y:S06]  /*17a20*/  HMMA.16816.F32.BF16 R160, R32.reuse, R4, R160 ;  /* 0x0000000420a0723c */ /* 0x040fec00000418a0 */
[C---:B------:R-:W-:Y:S01]  /*17a30*/  HMMA.16816.F32.BF16 R156, R32.reuse, R6, R156 ;  /* 0x00000006209c723c */ /* 0x040fe2000004189c */
[----:B------:R-:W-:Y:S05]  /*17a40*/  LDSM.16.M88.4 R4, [R184+0x1000] ;  /* 0x00100000b804783b */ /* 0x000fea0000000200 */
[C---:B--2---:R-:W-:Y:S06]  /*17a50*/  HMMA.16816.F32.BF16 R16, R32.reuse, R20, R16 ;  /* 0x000000142010723c */ /* 0x044fec0000041810 */
[C---:B------:R-:W-:Y:S01]  /*17a60*/  HMMA.16816.F32.BF16 R12, R32.reuse, R22, R12 ;  /* 0x00000016200c723c */ /* 0x040fe2000004180c */
[----:B------:R-:W2:Y:S05]  /*17a70*/  LDSM.16.M88.4 R20, [R184+0x800] ;  /* 0x00080000b814783b */ /* 0x000eaa0000000200 */
[C---:B------:R-:W-:Y:S06]  /*17a80*/  HMMA.16816.F32.BF16 R152, R32.reuse, R220, R152 ;  /* 0x000000dc2098723c */ /* 0x040fec0000041898 */
[C---:B------:R-:W-:Y:S01]  /*17a90*/  HMMA.16816.F32.BF16 R148, R32.reuse, R222, R148 ;  /* 0x000000de2094723c */ /* 0x040fe20000041894 */
[----:B------:R-:W5:Y:S05]  /*17aa0*/  LDSM.16.M88.4 R220, [R184+0x1800] ;  /* 0x00180000b8dc783b */ /* 0x000f6a0000000200 */
[C---:B------:R-:W-:Y:S06]  /*17ab0*/  HMMA.16816.F32.BF16 R144, R32.reuse, R168, R144 ;  /* 0x000000a82090723c */ /* 0x040fec0000041890 */
[----:B------:R-:W-:Y:S01]  /*17ac0*/  HMMA.16816.F32.BF16 R140, R32, R170, R140 ;  /* 0x000000aa208c723c */ /* 0x000fe2000004188c */
[----:B------:R-:W-:Y:S04]  /*17ad0*/  LDSM.16.M88.4 R168, [R194+0x2000] ;  /* 0x00200000c2a8783b */ /* 0x000fe80000000200 */
[----:B------:R-:W-:Y:S01]  /*17ae0*/  LDSM.16.M88.4 R32, [R193+0x8000] ;  /* 0x00800000c120783b */ /* 0x000fe20000000200 */
[C---:B----4-:R-:W-:Y:S06]  /*17af0*/  HMMA.16816.F32.BF16 R160, R136.reuse, R8, R160 ;  /* 0x0000000888a0723c */ /* 0x050fec00000418a0 */
[C---:B------:R-:W-:Y:S01]  /*17b00*/  HMMA.16816.F32.BF16 R156, R136.reuse, R10, R156 ;  /* 0x0000000a889c723c */ /* 0x040fe2000004189c */
[----:B------:R-:W4:Y:S05]  /*17b10*/  LDSM.16.M88.4 R8, [R193+0x8800] ;  /* 0x00880000c108783b */ /* 0x000f2a0000000200 */
[C---:B---3--:R-:W-:Y:S06]  /*17b20*/  HMMA.16816.F32.BF16 R16, R136.reuse, R28, R16 ;  /* 0x0000001c8810723c */ /* 0x048fec0000041810 */
[C---:B------:R-:W-:Y:S01]  /*17b30*/  HMMA.16816.F32.BF16 R12, R136.reuse, R30, R12 ;  /* 0x0000001e880c723c */ /* 0x040fe2000004180c */
[----:B------:R-:W3:Y:S05]  /*17b40*/  LDSM.16.M88.4 R28, [R193+0x9000] ;  /* 0x00900000c11c783b */ /* 0x000eea0000000200 */
[C---:B------:R-:W-:Y:S06]  /*17b50*/  HMMA.16816.F32.BF16 R152, R136.reuse, R224, R152 ;  /* 0x000000e08898723c */ /* 0x040fec0000041898 */
[C---:B------:R-:W-:Y:S06]  /*17b60*/  HMMA.16816.F32.BF16 R148, R136.reuse, R226, R148 ;  /* 0x000000e28894723c */ /* 0x040fec0000041894 */
[C---:B-1----:R-:W-:Y:S06]  /*17b70*/  HMMA.16816.F32.BF16 R144, R136.reuse, R172, R144 ;  /* 0x000000ac8890723c */ /* 0x042fec0000041890 */
[----:B------:R-:W-:Y:S01]  /*17b80*/  HMMA.16816.F32.BF16 R140, R136, R174, R140 ;  /* 0x000000ae888c723c */ /* 0x000fe2000004188c */
[----:B------:R-:W1:Y:S04]  /*17b90*/  LDSM.16.M88.4 R172, [R193+0x9800] ;  /* 0x00980000c1ac783b */ /* 0x000e680000000200 */
[----:B------:R-:W-:Y:S01]  /*17ba0*/  LDSM.16.M88.4 R136, [R192+0x2000] ;  /* 0x00200000c088783b */ /* 0x000fe20000000200 */
[C---:B--2---:R-:W-:Y:S06]  /*17bb0*/  HMMA.16816.F32.BF16 R160, R164.reuse, R20, R160 ;  /* 0x00000014a4a0723c */ /* 0x044fec00000418a0 */
[C---:B------:R-:W-:Y:S01]  /*17bc0*/  HMMA.16816.F32.BF16 R156, R164.reuse, R22, R156 ;  /* 0x00000016a49c723c */ /* 0x040fe2000004189c */
[----:B------:R-:W2:Y:S05]  /*17bd0*/  LDSM.16.M88.4 R20, [R182] ;  /* 0x00000000b614783b */ /* 0x000eaa0000000200 */
[C---:B------:R-:W-:Y:S06]  /*17be0*/  HMMA.16816.F32.BF16 R16, R164.reuse, R24, R16 ;  /* 0x00000018a410723c */ /* 0x040fec0000041810 */
[C---:B------:R-:W-:Y:S01]  /*17bf0*/  HMMA.16816.F32.BF16 R12, R164.reuse, R26, R12 ;  /* 0x0000001aa40c723c */ /* 0x040fe2000004180c */
[----:B------:R-:W2:Y:S05]  /*17c00*/  LDSM.16.M88.4 R24, [R183] ;  /* 0x00000000b718783b */ /* 0x000eaa0000000200 */
[C---:B------:R-:W-:Y:S06]  /*17c10*/  HMMA.16816.F32.BF16 R152, R164.reuse, R4, R152 ;  /* 0x00000004a498723c */ /* 0x040fec0000041898 */
[C---:B------:R-:W-:Y:S01]  /*17c20*/  HMMA.16816.F32.BF16 R148, R164.reuse, R6, R148 ;  /* 0x00000006a494723c */ /* 0x040fe20000041894 */
[----:B------:R-:W2:Y:S05]  /*17c30*/  LDSM.16.M88.4 R4, [R181] ;  /* 0x00000000b504783b */ /* 0x000eaa0000000200 */
[C---:B-----5:R-:W-:Y:S06]  /*17c40*/  HMMA.16816.F32.BF16 R144, R164.reuse, R220, R144 ;  /* 0x000000dca490723c */ /* 0x060fec0000041890 */
[----:B------:R-:W-:Y:S01]  /*17c50*/  HMMA.16816.F32.BF16 R140, R164, R222, R140 ;  /* 0x000000dea48c723c */ /* 0x000fe2000004188c */
[----:B------:R-:W5:Y:S04]  /*17c60*/  LDSM.16.M88.4 R164, [R180] ;  /* 0x00000000b4a4783b */ /* 0x000f680000000200 */
[----:B------:R-:W-:Y:S01]  /*17c70*/  LDSM.16.M88.4 R220, [R189+0x2000] ;  /* 0x00200000bddc783b */ /* 0x000fe20000000200 */
[C---:B----4-:R-:W-:Y:S06]  /*17c80*/  HMMA.16816.F32.BF16 R160, R168.reuse, R8, R160 ;  /* 0x00000008a8a0723c */ /* 0x050fec00000418a0 */
[C---:B------:R-:W-:Y:S01]  /*17c90*/  HMMA.16816.F32.BF16 R156, R168.reuse, R10, R156 ;  /* 0x0000000aa89c723c */ /* 0x040fe2000004189c */
[----:B------:R-:W-:Y:S05]  /*17ca0*/  LDSM.16.M88.4 R8, [R190+0x2000] ;  /* 0x00200000be08783b */ /* 0x000fea0000000200 */
[C---:B------:R-:W-:Y:S06]  /*17cb0*/  HMMA.16816.F32.BF16 R16, R168.reuse, R32, R16 ;  /* 0x00000020a810723c */ /* 0x040fec0000041810 */
[C---:B------:R-:W-:Y:S01]  /*17cc0*/  HMMA.16816.F32.BF16 R12, R168.reuse, R34, R12 ;  /* 0x00000022a80c723c */ /* 0x040fe2000004180c */
[----:B------:R-:W4:Y:S05]  /*17cd0*/  LDSM.16.M88.4 R32, [R188+0x8000] ;  /* 0x00800000bc20783b */ /* 0x000f2a0000000200 */
[C---:B---3--:R-:W-:Y:S06]  /*17ce0*/  HMMA.16816.F32.BF16 R152, R168.reuse, R28, R152 ;  /* 0x0000001ca898723c */ /* 0x048fec0000041898 */
[C---:B------:R-:W-:Y:S01]  /*17cf0*/  HMMA.16816.F32.BF16 R148, R168.reuse, R30, R148 ;  /* 0x0000001ea894723c */ /* 0x040fe20000041894 */
[----:B------:R-:W3:Y:S05]  /*17d00*/  LDSM.16.M88.4 R28, [R188+0x8800] ;  /* 0x00880000bc1c783b */ /* 0x000eea0000000200 */
[C---:B-1----:R-:W-:Y:S06]  /*17d10*/  HMMA.16816.F32.BF16 R144, R168.reuse, R172, R144 ;  /* 0x000000aca890723c */ /* 0x042fec0000041890 */
[----:B------:R-:W-:Y:S01]  /*17d20*/  HMMA.16816.F32.BF16 R140, R168, R174, R140 ;  /* 0x000000aea88c723c */ /* 0x000fe2000004188c */
[----:B------:R-:W-:Y:S04]  /*17d30*/  LDSM.16.M88.4 R172, [R184+0x2800] ;  /* 0x00280000b8ac783b */ /* 0x000fe80000000200 */
[----:B------:R-:W-:Y:S01]  /*17d40*/  LDSM.16.M88.4 R168, [R184+0x3000] ;  /* 0x00300000b8a8783b */ /* 0x000fe20000000200 */
[C---:B--2---:R-:W-:Y:S06]  /*17d50*/  HMMA.16816.F32.BF16 R160, R136.reuse, R20, R160 ;  /* 0x0000001488a0723c */ /* 0x044fec00000418a0 */
[C---:B------:R-:W-:Y:S01]  /*17d60*/  HMMA.16816.F32.BF16 R156, R136.reuse, R22, R156 ;  /* 0x00000016889c723c */ /* 0x040fe2000004189c */
[----:B------:R-:W1:Y:S05]  /*17d70*/  LDSM.16.M88.4 R20, [R188+0x9800] ;  /* 0x00980000bc14783b */ /* 0x000e6a0000000200 */
[C---:B------:R-:W-:Y:S06]  /*17d80*/  HMMA.16816.F32.BF16 R16, R136.reuse, R24, R16 ;  /* 0x000000188810723c */ /* 0x040fec0000041810 */
[C---:B------:R-:W-:Y:S01]  /*17d90*/  HMMA.16816.F32.BF16 R12, R136.reuse, R26, R12 ;  /* 0x0000001a880c723c */ /* 0x040fe2000004180c */
[----:B------:R-:W2:Y:S05]  /*17da0*/  LDSM.16.M88.4 R24, [R188+0x9000] ;  /* 0x00900000bc18783b */ /* 0x000eaa0000000200 */
[C---:B------:R-:W-:Y:S06]  /*17db0*/  HMMA.16816.F32.BF16 R152, R136.reuse, R4, R152 ;  /* 0x000000048898723c */ /* 0x040fec0000041898 */
[C---:B------:R-:W-:Y:S01]  /*17dc0*/  HMMA.16816.F32.BF16 R148, R136.reuse, R6, R148 ;  /* 0x000000068894723c */ /* 0x040fe20000041894 */
[----:B------:R-:W2:Y:S05]  /*17dd0*/  LDSM.16.M88.4 R4, [R184+0x2000] ;  /* 0x00200000b804783b */ /* 0x000eaa0000000200 */
[C---:B-----5:R-:W-:Y:S06]  /*17de0*/  HMMA.16816.F32.BF16 R144, R136.reuse, R164, R144 ;  /* 0x000000a48890723c */ /* 0x060fec0000041890 */
[----:B------:R-:W-:Y:S01]  /*17df0*/  HMMA.16816.F32.BF16 R140, R136, R166, R140 ;  /* 0x000000a6888c723c */ /* 0x000fe2000004188c */
[----:B------:R-:W5:Y:S04]  /*17e00*/  LDSM.16.M88.4 R164, [R184+0x3800] ;  /* 0x00380000b8a4783b */ /* 0x000f680000000200 */
[----:B------:R-:W-:Y:S01]  /*17e10*/  LDSM.16.M88.4 R136, [R194+0x4000] ;  /* 0x00400000c288783b */ /* 0x000fe20000000200 */
[C---:B----4-:R-:W-:Y:S06]  /*17e20*/  HMMA.16816.F32.BF16 R16, R8.reuse, R32, R16 ;  /* 0x000000200810723c */ /* 0x050fec0000041810 */
[C---:B------:R-:W-:Y:S01]  /*17e30*/  HMMA.16816.F32.BF16 R12, R8.reuse, R34, R12 ;  /* 0x00000022080c723c */ /* 0x040fe2000004180c */
[----:B------:R-:W4:Y:S05]  /*17e40*/  LDSM.16.M88.4 R32, [R193+0xa000] ;  /* 0x00a00000c120783b */ /* 0x000f2a0000000200 */
[C---:B---3--:R-:W-:Y:S06]  /*17e50*/  HMMA.16816.F32.BF16 R160, R8.reuse, R28, R160 ;  /* 0x0000001c08a0723c */ /* 0x048fec00000418a0 */
[C---:B-1----:R-:W-:Y:S06]  /*17e60*/  HMMA.16816.F32.BF16 R144, R8.reuse, R20, R144 ;  /* 0x000000140890723c */ /* 0x042fec0000041890 */
[C---:B------:R-:W-:Y:S01]  /*17e70*/  HMMA.16816.F32.BF16 R140, R8.reuse, R22, R140 ;  /* 0x00000016088c723c */ /* 0x040fe2000004188c */
[----:B------:R-:W-:Y:S05]  /*17e80*/  LDSM.16.M88.4 R20, [R193+0xb800] ;  /* 0x00b80000c114783b */ /* 0x000fea0000000200 */
[C---:B------:R-:W-:Y:S01]  /*17e90*/  HMMA.16816.F32.BF16 R156, R8.reuse, R30, R156 ;  /* 0x0000001e089c723c */ /* 0x040fe2000004189c */
[----:B------:R-:W1:Y:S05]  /*17ea0*/  LDSM.16.M88.4 R28, [R193+0xa800] ;  /* 0x00a80000c11c783b */ /* 0x000e6a0000000200 */
[C---:B--2---:R-:W-:Y:S06]  /*17eb0*/  HMMA.16816.F32.BF16 R152, R8.reuse, R24, R152 ;  /* 0x000000180898723c */ /* 0x044fec0000041898 */
[----:B------:R-:W-:Y:S01]  /*17ec0*/  HMMA.16816.F32.BF16 R148, R8, R26, R148 ;  /* 0x0000001a0894723c */ /* 0x000fe20000041894 */
[----:B------:R-:W2:Y:S04]  /*17ed0*/  LDSM.16.M88.4 R24, [R193+0xb000] ;  /* 0x00b00000c118783b */ /* 0x000ea80000000200 */
[----:B------:R-:W-:Y:S01]  /*17ee0*/  LDSM.16.M88.4 R8, [R192+0x4000] ;  /* 0x00400000c008783b */ /* 0x000fe20000000200 */
[C---:B------:R-:W-:Y:S06]  /*17ef0*/  HMMA.16816.F32.BF16 R16, R220.reuse, R4, R16 ;  /* 0x00000004dc10723c */ /* 0x040fec0000041810 */
[C---:B------:R-:W-:Y:S01]  /*17f00*/  HMMA.16816.F32.BF16 R12, R220.reuse, R6, R12 ;  /* 0x00000006dc0c723c */ /* 0x040fe2000004180c */
[----:B------:R-:W3:Y:S05]  /*17f10*/  LDSM.16.M88.4 R4, [R179] ;  /* 0x00000000b304783b */ /* 0x000eea0000000200 */
[C---:B------:R-:W-:Y:S06]  /*17f20*/  HMMA.16816.F32.BF16 R160, R220.reuse, R172, R160 ;  /* 0x000000acdca0723c */ /* 0x040fec00000418a0 */
[C---:B-----5:R-:W-:Y:S06]  /*17f30*/  HMMA.16816.F32.BF16 R144, R220.reuse, R164, R144 ;  /* 0x000000a4dc90723c */ /* 0x060fec0000041890 */
[C---:B------:R-:W-:Y:S01]  /*17f40*/  HMMA.16816.F32.BF16 R164, R220.reuse, R166, R140 ;  /* 0x000000a6dca4723c */ /* 0x040fe2000004188c */
[----:B------:R-:W5:Y:S05]  /*17f50*/  LDSM.16.M88.4 R140, [R178] ;  /* 0x00000000b28c783b */ /* 0x000f6a0000000200 */
[C---:B------:R-:W-:Y:S06]  /*17f60*/  HMMA.16816.F32.BF16 R152, R220.reuse, R168, R152 ;  /* 0x000000a8dc98723c */ /* 0x040fec0000041898 */
[C---:B------:R-:W-:Y:S01]  /*17f70*/  HMMA.16816.F32.BF16 R148, R220.reuse, R170, R148 ;  /* 0x000000aadc94723c */ /* 0x040fe20000041894 */
[----:B------:R-:W-:Y:S05]  /*17f80*/  LDSM.16.M88.4 R168, [R190+0x4000] ;  /* 0x00400000bea8783b */ /* 0x000fea0000000200 */
[----:B------:R-:W-:Y:S06]  /*17f90*/  HMMA.16816.F32.BF16 R156, R220, R174, R156 ;  /* 0x000000aedc9c723c */ /* 0x000fec000004189c */
[C---:B----4-:R-:W-:Y:S06]  /*17fa0*/  HMMA.16816.F32.BF16 R16, R136.reuse, R32, R16 ;  /* 0x000000208810723c */ /* 0x050fec0000041810 */
[C---:B------:R-:W-:Y:S01]  /*17fb0*/  HMMA.16816.F32.BF16 R12, R136.reuse, R34, R12 ;  /* 0x00000022880c723c */ /* 0x040fe2000004180c */
[----:B------:R-:W4:Y:S05]  /*17fc0*/  LDSM.16.M88.4 R32, [R177] ;  /* 0x00000000b120783b */ /* 0x000f2a0000000200 */
[C---:B-1----:R-:W-:Y:S01]  /*17fd0*/  HMMA.16816.F32.BF16 R172, R136.reuse, R28, R160 ;  /* 0x0000001c88ac723c */ /* 0x042fe200000418a0 */
[----:B------:R-:W1:Y:S05]  /*17fe0*/  LDSM.16.M88.4 R160, [R188+0xa000] ;  /* 0x00a00000bca0783b */ /* 0x000e6a0000000200 */
[C---:B------:R-:W-:Y:S06]  /*17ff0*/  HMMA.16816.F32.BF16 R144, R136.reuse, R20, R144 ;  /* 0x000000148890723c */ /* 0x040fec0000041890 */
[C---:B------:R-:W-:Y:S01]  /*18000*/  HMMA.16816.F32.BF16 R164, R136.reuse, R22, R164 ;  /* 0x0000001688a4723c */ /* 0x040fe200000418a4 */
[----:B------:R-:W1:Y:S05]  /*18010*/  LDSM.16.M88.4 R20, [R176] ;  /* 0x00000000b014783b */ /* 0x000e6a0000000200 */
[C---:B--2---:R-:W-:Y:S06]  /*18020*/  HMMA.16816.F32.BF16 R152, R136.reuse, R24, R152 ;  /* 0x000000188898723c */ /* 0x044fec0000041898 */
[C---:B------:R-:W-:Y:S01]  /*18030*/  HMMA.16816.F32.BF16 R148, R136.reuse, R26, R148 ;  /* 0x0000001a8894723c */ /* 0x040fe20000041894 */
[----:B------:R-:W2:Y:S05]  /*18040*/  LDSM.16.M88.4 R24, [R188+0xa800] ;  /* 0x00a80000bc18783b */ /* 0x000eaa0000000200 */
[----:B------:R-:W-:Y:S01]  /*18050*/  HMMA.16816.F32.BF16 R156, R136, R30, R156 ;  /* 0x0000001e889c723c */ /* 0x000fe2000004189c */
[----:B------:R-:W-:Y:S04]  /*18060*/  LDSM.16.M88.4 R136, [R189+0x4000] ;  /* 0x00400000bd88783b */ /* 0x000fe80000000200 */
[----:B------:R-:W2:Y:S01]  /*18070*/  LDSM.16.M88.4 R28, [R184+0x4000] ;  /* 0x00400000b81c783b */ /* 0x000ea20000000200 */
[C---:B---3--:R-:W-:Y:S06]  /*18080*/  HMMA.16816.F32.BF16 R16, R8.reuse, R4, R16 ;  /* 0x000000040810723c */ /* 0x048fec0000041810 */
[C---:B------:R-:W-:Y:S01]  /*18090*/  HMMA.16816.F32.BF16 R12, R8.reuse, R6, R12 ;  /* 0x00000006080c723c */ /* 0x040fe2000004180c */
[----:B------:R-:W3:Y:S05]  /*180a0*/  LDSM.16.M88.4 R4, [R188+0xb000] ;  /* 0x00b00000bc04783b */ /* 0x000eea0000000200 */
[C---:B-----5:R-:W-:Y:S06]  /*180b0*/  HMMA.16816.F32.BF16 R172, R8.reuse, R140, R172 ;  /* 0x0000008c08ac723c */ /* 0x060fec00000418ac */
[C---:B----4-:R-:W-:Y:S06]  /*180c0*/  HMMA.16816.F32.BF16 R152, R8.reuse, R32, R152 ;  /* 0x000000200898723c */ /* 0x050fec0000041898 */
[C---:B------:R-:W-:Y:S01]  /*180d0*/  HMMA.16816.F32.BF16 R148, R8.reuse, R34, R148 ;  /* 0x000000220894723c */ /* 0x040fe20000041894 */
[----:B------:R-:W4:Y:S05]  /*180e0*/  LDSM.16.M88.4 R32, [R184+0x4800] ;  /* 0x00480000b820783b */ /* 0x000f2a0000000200 */
[----:B------:R-:W-:Y:S06]  /*180f0*/  HMMA.16816.F32.BF16 R156, R8, R142, R156 ;  /* 0x0000008e089c723c */ /* 0x000fec000004189c */
[----:B-1----:R-:W-:Y:S06]  /*18100*/  HMMA.16816.F32.BF16 R16, R168, R160, R16 ;  /* 0x000000a0a810723c */ /* 0x002fec0000041810 */
[----:B------:R-:W-:Y:S01]  /*18110*/  HMMA.16816.F32.BF16 R144, R8, R20, R144 ;  /* 0x000000140890723c */ /* 0x000fe20000041890 */
[----:B------:R-:W-:-:S02]  /*18120*/  IMAD.MOV.U32 R160, RZ, RZ, R134 ;  /* 0x000000ffffa07224 */ /* 0x000fc400078e0086 */
[----:B------:R-:W-:-:S03]  /*18130*/  IMAD.MOV.U32 R161, RZ, RZ, R135 ;  /* 0x000000ffffa17224 */ /* 0x000fc600078e0087 */
[----:B------:R-:W-:Y:S01]  /*18140*/  HMMA.16816.F32.BF16 R164, R8, R22, R164 ;  /* 0x0000001608a4723c */ /* 0x000fe200000418a4 */
[----:B------:R-:W1:Y:S04]  /*18150*/  LDSM.16.M88.4 R8, [R188+0xb800] ;  /* 0x00b80000bc08783b */ /* 0x000e680000000200 */
[----:B------:R-:W5:Y:S01]  /*18160*/  LDSM.16.M88.4 R20, [R184+0x5000] ;  /* 0x00500000b814783b */ /* 0x000f620000000200 */
[C---:B------:R-:W-:Y:S06]  /*18170*/  HMMA.16816.F32.BF16 R12, R168.reuse, R162, R12 ;  /* 0x000000a2a80c723c */ /* 0x040fec000004180c */
[C---:B--2---:R-:W-:Y:S06]  /*18180*/  HMMA.16816.F32.BF16 R172, R168.reuse, R24, R172 ;  /* 0x00000018a8ac723c */ /* 0x044fec00000418ac */
[----:B------:R-:W-:Y:S01]  /*18190*/  HMMA.16816.F32.BF16 R156, R168, R26, R156 ;  /* 0x0000001aa89c723c */ /* 0x000fe2000004189c */
[----:B------:R-:W-:-:S05]  /*181a0*/  LOP3.LUT R25, R133, 0x6, RZ, 0xc0, !PT ;  /* 0x0000000685197812 */ /* 0x000fca00078ec0ff */
[----:B------:R-:W-:Y:S01]  /*181b0*/  HMMA.16816.F32.BF16 R16, R136, R28, R16 ;  /* 0x0000001c8810723c */ /* 0x000fe20000041810 */
[----:B------:R-:W-:-:S04]  /*181c0*/  IMAD R25, R214, 0x40, R25 ;  /* 0x00000040d6197824 */ /* 0x000fc800078e0219 */
[C---:B------:R-:W-:Y:S01]  /*181d0*/  VIADD R27, R25.reuse, 0x1 ;  /* 0x00000001191b7836 */ /* 0x040fe20000000000 */
[----:B---3--:R-:W-:Y:S01]  /*181e0*/  HMMA.16816.F32.BF16 R152, R168, R4, R152 ;  /* 0x00000004a898723c */ /* 0x008fe20000041898 */
[----:B------:R-:W-:-:S03]  /*181f0*/  VIADD R29, R25, 0x8 ;  /* 0x00000008191d7836 */ /* 0x000fc60000000000 */
[C---:B------:R-:W-:Y:S02]  /*18200*/  ISETP.GE.AND P2, PT, R27.reuse, R0, PT ;  /* 0x000000001b00720c */ /* 0x040fe40003f46270 */
[----:B------:R-:W-:Y:S01]  /*18210*/  HMMA.16816.F32.BF16 R148, R168, R6, R148 ;  /* 0x00000006a894723c */ /* 0x000fe20000041894 */
[----:B------:R-:W2:Y:S01]  /*18220*/  LDSM.16.M88.4 R4, [R184+0x5800] ;  /* 0x00580000b804783b */ /* 0x000ea20000000200 */
[----:B------:R-:W-:Y:S01]  /*18230*/  ISETP.GE.AND P5, PT, R27, R2, PT ;  /* 0x000000021b00720c */ /* 0x000fe20003fa6270 */
[----:B------:R-:W-:-:S04]  /*18240*/  DEPBAR.LE SB0, 0x0 ;  /* 0x000080000000791a */ /* 0x000fc80000000000 */
[C---:B------:R-:W-:Y:S01]  /*18250*/  HMMA.16816.F32.BF16 R12, R136.reuse, R30, R12 ;  /* 0x0000001e880c723c */ /* 0x040fe2000004180c */
[C---:B------:R-:W-:Y:S02]  /*18260*/  ISETP.GE.AND P6, PT, R29.reuse, R0, PT ;  /* 0x000000001d00720c */ /* 0x040fe40003fc6270 */
[----:B------:R-:W-:Y:S01]  /*18270*/  ISETP.GE.AND P1, PT, R29, R2, PT ;  /* 0x000000021d00720c */ /* 0x000fe20003f26270 */
[----:B------:R-:W-:Y:S01]  /*18280*/  VIADD R29, R25, 0x10 ;  /* 0x00000010191d7836 */ /* 0x000fe20000000000 */
[----:B------:R-:W-:Y:S01]  /*18290*/  FSEL R27, R17, -INF , !P2 ;  /* 0xff800000111b7808 */ /* 0x000fe20005000000 */
[----:B----4-:R-:W-:Y:S01]  /*182a0*/  HMMA.16816.F32.BF16 R172, R136, R32, R172 ;  /* 0x0000002088ac723c */ /* 0x010fe200000418ac */
[----:B------:R-:W-:Y:S01]  /*182b0*/  VIADD R31, R25, 0x9 ;  /* 0x00000009191f7836 */ /* 0x000fe20000000000 */
[----:B------:R-:W-:Y:S02]  /*182c0*/  FSEL R19, R19, -INF , !P5 ;  /* 0xff80000013137808 */ /* 0x000fe40006800000 */
[----:B------:R-:W-:-:S02]  /*182d0*/  ISETP.GE.AND P5, PT, R25, R0, PT ;  /* 0x000000001900720c */ /* 0x000fc40003fa6270 */
[----:B-1----:R-:W-:Y:S01]  /*182e0*/  HMMA.16816.F32.BF16 R144, R168, R8, R144 ;  /* 0x00000008a890723c */ /* 0x002fe20000041890 */
[----:B------:R-:W-:-:S05]  /*182f0*/  ISETP.GE.AND P2, PT, R31, R0, PT ;  /* 0x000000001f00720c */ /* 0x000fca0003f46270 */
[C---:B------:R-:W-:Y:S06]  /*18300*/  HMMA.16816.F32.BF16 R156, R136.reuse, R34, R156 ;  /* 0x00000022889c723c */ /* 0x040fec000004189c */
[----:B-----5:R-:W-:Y:S01]  /*18310*/  HMMA.16816.F32.BF16 R152, R136, R20, R152 ;  /* 0x000000148898723c */ /* 0x020fe20000041898 */
[----:B------:R-:W-:Y:S02]  /*18320*/  FSEL R9, R14, -INF , !P1 ;  /* 0xff8000000e097808 */ /* 0x000fe40004800000 */
[----:B------:R-:W-:Y:S02]  /*18330*/  FSEL R13, R13, -INF , !P2 ;  /* 0xff8000000d0d7808 */ /* 0x000fe40005000000 */
[----:B------:R-:W-:Y:S01]  /*18340*/  FSEL R17, R12, -INF , !P6 ;  /* 0xff8000000c117808 */ /* 0x000fe20007000000 */
[----:B------:R-:W-:Y:S01]  /*18350*/  HMMA.16816.F32.BF16 R164, R168, R10, R164 ;  /* 0x0000000aa8a4723c */ /* 0x000fe200000418a4 */
[----:B------:R-:W-:Y:S01]  /*18360*/  ISETP.GE.AND P1, PT, R29, R0, PT ;  /* 0x000000001d00720c */ /* 0x000fe20003f26270 */
[----:B------:R-:W-:Y:S01]  /*18370*/  VIADD R21, R25, 0x18 ;  /* 0x0000001819157836 */ /* 0x000fe20000000000 */
[----:B------:R-:W-:Y:S01]  /*18380*/  BAR.SYNC.DEFER_BLOCKING 0x0 ;  /* 0x0000000000007b1d */ /* 0x000fe20000010000 */
[-C--:B------:R-:W-:Y:S01]  /*18390*/  ISETP.GE.AND P2, PT, R29, R2.reuse, PT ;  /* 0x000000021d00720c */ /* 0x080fe20003f46270 */
[----:B------:R-:W-:Y:S01]  /*183a0*/  VIADD R29, R25, 0x11 ;  /* 0x00000011191d7836 */ /* 0x000fe20000000000 */
[----:B------:R-:W-:Y:S01]  /*183b0*/  ISETP.GE.AND P6, PT, R31, R2, PT ;  /* 0x000000021f00720c */ /* 0x000fe20003fc6270 */
[----:B------:R-:W-:Y:S01]  /*183c0*/  HMMA.16816.F32.BF16 R148, R136, R22, R148 ;  /* 0x000000168894723c */ /* 0x000fe20000041894 */
[----:B------:R-:W-:Y:S01]  /*183d0*/  FSEL R243, R172, -INF , !P1 ;  /* 0xff800000acf37808 */ /* 0x000fe20004800000 */
[----:B------:R-:W-:Y:S01]  /*183e0*/  VIADD R11, R25, 0x19 ;  /* 0x00000019190b7836 */ /* 0x000fe20000000000 */
[----:B------:R-:W-:-:S02]  /*183f0*/  FSEL R15, R15, -INF , !P6 ;  /* 0xff8000000f0f7808 */ /* 0x000fc40007000000 */
[C---:B------:R-:W-:Y:S01]  /*18400*/  ISETP.GE.AND P6, PT, R29.reuse, R0, PT ;  /* 0x000000001d00720c */ /* 0x040fe20003fc6270 */
[C---:B--2---:R-:W-:Y:S01]  /*18410*/  HMMA.16816.F32.BF16 R144, R136.reuse, R4, R144 ;  /* 0x000000048890723c */ /* 0x044fe20000041890 */
[----:B------:R-:W-:Y:S02]  /*18420*/  ISETP.GE.AND P1, PT, R29, R2, PT ;  /* 0x000000021d00720c */ /* 0x000fe40003f26270 */
[----:B------:R-:W-:Y:S02]  /*18430*/  FSEL R235, R174, -INF , !P2 ;  /* 0xff800000aeeb7808 */ /* 0x000fe40005000000 */
[----:B------:R-:W-:Y:S02]  /*18440*/  FSEL R241, R173, -INF , !P6 ;  /* 0xff800000adf17808 */ /* 0x000fe40007000000 */
[----:B------:R-:W-:Y:S01]  /*18450*/  ISETP.GE.AND P2, PT, R21, R0, PT ;  /* 0x000000001500720c */ /* 0x000fe20003f46270 */
[----:B------:R-:W-:Y:S01]  /*18460*/  VIADD R5, R25, 0x29 ;  /* 0x0000002919057836 */ /* 0x000fe20000000000 */
[----:B------:R-:W-:Y:S01]  /*18470*/  ISETP.GE.AND P6, PT, R21, R2, PT ;  /* 0x000000021500720c */ /* 0x000fe20003fc6270 */
[----:B------:R-:W-:Y:S01]  /*18480*/  VIADD R21, R25, 0x20 ;  /* 0x0000002019157836 */ /* 0x000fe20000000000 */
[----:B------:R-:W-:Y:S01]  /*18490*/  FSEL R133, R175, -INF , !P1 ;  /* 0xff800000af857808 */ /* 0x000fe20004800000 */
[----:B------:R-:W-:Y:S01]  /*184a0*/  HMMA.16816.F32.BF16 R164, R136, R6, R164 ;  /* 0x0000000688a4723c */ /* 0x000fe200000418a4 */
[----:B------:R-:W-:-:S02]  /*184b0*/  ISETP.GE.AND P1, PT, R11, R0, PT ;  /* 0x000000000b00720c */ /* 0x000fc40003f26270 */
[----:B------:R-:W-:Y:S02]  /*184c0*/  FSEL R237, R156, -INF , !P2 ;  /* 0xff8000009ced7808 */ /* 0x000fe40005000000 */
[----:B------:R-:W-:Y:S01]  /*184d0*/  ISETP.GE.AND P2, PT, R11, R2, PT ;  /* 0x000000020b00720c */ /* 0x000fe20003f46270 */
[C---:B------:R-:W-:Y:S01]  /*184e0*/  VIADD R11, R25.reuse, 0x21 ;  /* 0x00000021190b7836 */ /* 0x040fe20000000000 */
[----:B------:R-:W-:Y:S01]  /*184f0*/  FSEL R169, R158, -INF , !P6 ;  /* 0xff8000009ea97808 */ /* 0x000fe20007000000 */
[----:B------:R-:W-:Y:S01]  /*18500*/  VIADD R7, R25, 0x31 ;  /* 0x0000003119077836 */ /* 0x000fe20000000000 */
[----:B------:R-:W-:Y:S02]  /*18510*/  FSEL R239, R157, -INF , !P1 ;  /* 0xff8000009def7808 */ /* 0x000fe40004800000 */
[C---:B------:R-:W-:Y:S02]  /*18520*/  ISETP.GE.AND P6, PT, R21.reuse, R0, PT ;  /* 0x000000001500720c */ /* 0x040fe40003fc6270 */
[----:B------:R-:W-:Y:S01]  /*18530*/  ISETP.GE.AND P1, PT, R21, R2, PT ;  /* 0x000000021500720c */ /* 0x000fe20003f26270 */
[----:B------:R-:W-:Y:S01]  /*18540*/  VIADD R21, R25, 0x28 ;  /* 0x0000002819157836 */ /* 0x000fe20000000000 */
[----:B------:R-:W-:-:S02]  /*18550*/  FSEL R171, R159, -INF , !P2 ;  /* 0xff8000009fab7808 */ /* 0x000fc40005000000 */
[C---:B------:R-:W-:Y:S02]  /*18560*/  ISETP.GE.AND P2, PT, R11.reuse, R0, PT ;  /* 0x000000000b00720c */ /* 0x040fe40003f46270 */
[----:B------:R-:W-:Y:S02]  /*18570*/  FSEL R159, R152, -INF , !P6 ;  /* 0xff800000989f7808 */ /* 0x000fe40007000000 */
[----:B------:R-:W-:Y:S02]  /*18580*/  FSEL R143, R154, -INF , !P1 ;  /* 0xff8000009a8f7808 */ /* 0x000fe40004800000 */
[----:B------:R-:W-:Y:S02]  /*18590*/  ISETP.GE.AND P6, PT, R11, R2, PT ;  /* 0x000000020b00720c */ /* 0x000fe40003fc6270 */
[----:B------:R-:W-:Y:S02]  /*185a0*/  ISETP.GE.AND P1, PT, R21, R0, PT ;  /* 0x000000001500720c */ /* 0x000fe40003f26270 */
[----:B------:R-:W-:-:S02]  /*185b0*/  FSEL R157, R153, -INF , !P2 ;  /* 0xff800000999d7808 */ /* 0x000fc40005000000 */
[----:B------:R-:W-:Y:S02]  /*185c0*/  FSEL R155, R155, -INF , !P6 ;  /* 0xff8000009b9b7808 */ /* 0x000fe40007000000 */
[----:B------:R-:W-:Y:S02]  /*185d0*/  FSEL R153, R148, -INF , !P1 ;  /* 0xff80000094997808 */ /* 0x000fe40004800000 */
[C---:B------:R-:W-:Y:S02]  /*185e0*/  ISETP.GE.AND P6, PT, R5.reuse, R0, PT ;  /* 0x000000000500720c */ /* 0x040fe40003fc6270 */
[-C--:B------:R-:W-:Y:S01]  /*185f0*/  ISETP.GE.AND P1, PT, R5, R2.reuse, PT ;  /* 0x000000020500720c */ /* 0x080fe20003f26270 */
[----:B------:R-:W-:Y:S01]  /*18600*/  VIADD R5, R25, 0x30 ;  /* 0x0000003019057836 */ /* 0x000fe20000000000 */
[----:B------:R-:W-:Y:S02]  /*18610*/  ISETP.GE.AND P2, PT, R21, R2, PT ;  /* 0x000000021500720c */ /* 0x000fe40003f46270 */
[----:B------:R-:W-:-:S02]  /*18620*/  FSEL R151, R151, -INF , !P1 ;  /* 0xff80000097977808 */ /* 0x000fc40004800000 */
[----:B------:R-:W-:Y:S02]  /*18630*/  FSEL R141, R150, -INF , !P2 ;  /* 0xff800000968d7808 */ /* 0x000fe40005000000 */
[-C--:B------:R-:W-:Y:S02]  /*18640*/  ISETP.GE.AND P2, PT, R5, R0.reuse, PT ;  /* 0x000000000500720c */ /* 0x080fe40003f46270 */
[----:B------:R-:W-:Y:S02]  /*18650*/  FSEL R149, R149, -INF , !P6 ;  /* 0xff80000095957808 */ /* 0x000fe40007000000 */
[----:B------:R-:W-:Y:S02]  /*18660*/  FSEL R233, R144, -INF , !P2 ;  /* 0xff80000090e97808 */ /* 0x000fe40005000000 */
[C---:B------:R-:W-:Y:S02]  /*18670*/  ISETP.GE.AND P1, PT, R7.reuse, R0, PT ;  /* 0x000000000700720c */ /* 0x040fe40003f26270 */
[----:B------:R-:W-:-:S02]  /*18680*/  ISETP.GE.AND P2, PT, R7, R2, PT ;  /* 0x000000020700720c */ /* 0x000fc40003f46270 */
[----:B------:R-:W-:Y:S01]  /*18690*/  ISETP.GE.AND P6, PT, R5, R2, PT ;  /* 0x000000020500720c */ /* 0x000fe20003fc6270 */
[----:B------:R-:W-:Y:S01]  /*186a0*/  VIADD R5, R25, 0x38 ;  /* 0x0000003819057836 */ /* 0x000fe20000000000 */
[----:B------:R-:W-:Y:S02]  /*186b0*/  FSEL R7, R16, -INF , !P5 ;  /* 0xff80000010077808 */ /* 0x000fe40006800000 */
[----:B------:R-:W-:Y:S02]  /*186c0*/  ISETP.GT.AND P5, PT, R214, R203, PT ;  /* 0x000000cbd600720c */ /* 0x000fe40003fa4270 */
[----:B------:R-:W-:Y:S02]  /*186d0*/  FSEL R227, R146, -INF , !P6 ;  /* 0xff80000092e37808 */ /* 0x000fe40007000000 */
[----:B------:R-:W-:Y:S02]  /*186e0*/  FSEL R234, R145, -INF , !P1 ;  /* 0xff80000091ea7808 */ /* 0x000fe40004800000 */
[----:B------:R-:W-:-:S02]  /*186f0*/  ISETP.GE.AND P6, PT, R5, R0, PT ;  /* 0x000000000500720c */ /* 0x000fc40003fc6270 */
[-C--:B------:R-:W-:Y:S01]  /*18700*/  ISETP.GE.AND P1, PT, R5, R2.reuse, PT ;  /* 0x000000020500720c */ /* 0x080fe20003f26270 */
[----:B------:R-:W-:Y:S01]  /*18710*/  VIADD R5, R25, 0x39 ;  /* 0x0000003919057836 */ /* 0x000fe20000000000 */
[----:B------:R-:W-:Y:S02]  /*18720*/  FSEL R225, R147, -INF , !P2 ;  /* 0xff80000093e17808 */ /* 0x000fe40005000000 */
[----:B------:R-:W-:Y:S02]  /*18730*/  FSEL R232, R164, -INF , !P6 ;  /* 0xff800000a4e87808 */ /* 0x000fe40007000000 */
[----:B------:R-:W-:Y:S02]  /*18740*/  FSEL R173, R166, -INF , !P1 ;  /* 0xff800000a6ad7808 */ /* 0x000fe40004800000 */
[----:B------:R-:W-:Y:S02]  /*18750*/  ISETP.GE.AND P2, PT, R25, R2, PT ;  /* 0x000000021900720c */ /* 0x000fe40003f46270 */
[----:B------:R-:W-:-:S02]  /*18760*/  ISETP.GE.AND P6, PT, R5, R0, PT ;  /* 0x000000000500720c */ /* 0x000fc40003fc6270 */
[----:B------:R-:W-:Y:S02]  /*18770*/  ISETP.GE.AND P1, PT, R5, R2, PT ;  /* 0x000000020500720c */ /* 0x000fe40003f26270 */
[----:B------:R-:W-:Y:S02]  /*18780*/  FSEL R5, R18, -INF , !P2 ;  /* 0xff80000012057808 */ /* 0x000fe40005000000 */
        /* <DEDUP_REMOVED lines=10> */
[C---:B------:R-:W-:Y:S01]  /*18830*/  R2UR UR15, R231.reuse ;  /* 0x00000000e70f72ca */ /* 0x040fe200000e0000 */
[----:B------:R-:W-:Y:S01]  /*18840*/  VIADD R8, R2, 0xffffffc0 ;  /* 0xffffffc002087836 */ /* 0x000fe20000000000 */
[C---:B------:R-:W-:Y:S02]  /*18850*/  R2UR UR12, R230.reuse ;  /* 0x00000000e60c72ca */ /* 0x040fe400000e0000 */
[----:B------:R-:W-:Y:S02]  /*18860*/  R2UR UR13, R231 ;  /* 0x00000000e70d72ca */ /* 0x000fe400000e0000 */
[----:B------:R-:W-:-:S02]  /*18870*/  R2UR UR10, R230 ;  /* 0x00000000e60a72ca */ /* 0x000fc400000e0000 */
[----:B------:R-:W-:-:S13]  /*18880*/  R2UR UR11, R231 ;  /* 0x00000000e70b72ca */ /* 0x000fda00000e0000 */
[----:B------:R-:W3:Y:S01]  /*18890*/  LD.E.64 R28, desc[UR10][R228.64+0x20] ;  /* 0x0000200ae41c7980 */ /* 0x000ee2000c101b00 */
[-C--:B--2---:R-:W-:Y:S02]  /*188a0*/  IABS R6, R21.reuse ;  /* 0x0000001500067213 */ /* 0x084fe40000000000 */
[----:B------:R-:W-:Y:S02]  /*188b0*/  IABS R4, R21 ;  /* 0x0000001500047213 */ /* 0x000fe40000000000 */
[----:B------:R-:W1:Y:S03]  /*188c0*/  I2F.RP R0, R6 ;  /* 0x0000000600007306 */ /* 0x000e660000209400 */
[----:B------:R-:W-:-:S05]  /*188d0*/  IMAD.MOV R4, RZ, RZ, -R4 ;  /* 0x000000ffff047224 */ /* 0x000fca00078e0a04 */
[----:B-1----:R-:W1:Y:S02]  /*188e0*/  MUFU.RCP R22, R0 ;  /* 0x0000000000167308 */ /* 0x002e640000001000 */
[----:B-1----:R-:W-:Y:S01]  /*188f0*/  VIADD R22, R22, 0xffffffe ;  /* 0x0ffffffe16167836 */ /* 0x002fe20000000000 */
[----:B------:R-:W-:Y:S02]  /*18900*/  IABS R0, R8 ;  /* 0x0000000800007213 */ /* 0x000fe40000000000 */
[----:B------:R-:W-:-:S03]  /*18910*/  LOP3.LUT R8, R8, R21, RZ, 0x3c, !PT ;  /* 0x0000001508087212 */ /* 0x000fc600078e3cff */
[----:B------:R-:W1:Y:S02]  /*18920*/  F2I.FTZ.U32.TRUNC.NTZ R23, R22 ;  /* 0x0000001600177305 */ /* 0x000e64000021f000 */
[----:B-1----:R-:W-:Y:S01]  /*18930*/  IMAD.MOV R11, RZ, RZ, -R23 ;  /* 0x000000ffff0b7224 */ /* 0x002fe200078e0a17 */
[----:B------:R-:W-:-:S03]  /*18940*/  MOV R22, RZ ;  /* 0x000000ff00167202 */ /* 0x000fc60000000f00 */
[----:B------:R-:W-:Y:S01]  /*18950*/  IMAD R12, R11, R6, RZ ;  /* 0x000000060b0c7224 */ /* 0x000fe200078e02ff */
[----:B------:R-:W-:Y:S02]  /*18960*/  IABS R11, R2 ;  /* 0x00000002000b7213 */ /* 0x000fe40000000000 */
[----:B------:R-:W-:Y:S01]  /*18970*/  LOP3.LUT R2, R2, R21, RZ, 0x3c, !PT ;  /* 0x0000001502027212 */ /* 0x000fe200078e3cff */
[----:B------:R-:W-:-:S06]  /*18980*/  IMAD.HI.U32 R12, R23, R12, R22 ;  /* 0x0000000c170c7227 */ /* 0x000fcc00078e0016 */
[----:B------:R-:W-:-:S04]  /*18990*/  IMAD.HI.U32 R10, R12, R11, RZ ;  /* 0x0000000b0c0a7227 */ /* 0x000fc800078e00ff */
[----:B------:R-:W-:-:S04]  /*189a0*/  IMAD.HI.U32 R23, R12, R0, RZ ;  /* 0x000000000c177227 */ /* 0x000fc800078e00ff */
[-C--:B------:R-:W-:Y:S02]  /*189b0*/  IMAD R11, R10, R4.reuse, R11 ;  /* 0x000000040a0b7224 */ /* 0x080fe400078e020b */
[----:B------:R-:W-:-:S03]  /*189c0*/  IMAD R25, R23, R4, R0 ;  /* 0x0000000417197224 */ /* 0x000fc600078e0200 */
[C---:B------:R-:W-:Y:S02]  /*189d0*/  ISETP.GT.U32.AND P2, PT, R6.reuse, R11, PT ;  /* 0x0000000b0600720c */ /* 0x040fe40003f44070 */
[----:B------:R-:W-:-:S11]  /*189e0*/  ISETP.GT.U32.AND P1, PT, R6, R25, PT ;  /* 0x000000190600720c */ /* 0x000fd60003f24070 */
[-C--:B------:R-:W-:Y:S01]  /*189f0*/  @!P2 IADD3 R11, R11, -R6.reuse, RZ ;  /* 0x800000060b0ba210 */ /* 0x080fe20007ffe0ff */
[----:B------:R-:W-:Y:S01]  /*18a00*/  @!P2 VIADD R10, R10, 0x1 ;  /* 0x000000010a0aa836 */ /* 0x000fe20000000000 */
[----:B------:R-:W-:Y:S01]  /*18a10*/  ISETP.GE.AND P2, PT, R2, RZ, PT ;  /* 0x000000ff0200720c */ /* 0x000fe20003f46270 */
[----:B------:R-:W-:Y:S01]  /*18a20*/  @!P1 IMAD.IADD R25, R25, 0x1, -R6 ;  /* 0x0000000119199824 */ /* 0x000fe200078e0a06 */
[-C--:B------:R-:W-:Y:S01]  /*18a30*/  ISETP.GE.U32.AND P0, PT, R11, R6.reuse, PT ;  /* 0x000000060b00720c */ /* 0x080fe20003f06070 */
[----:B------:R-:W-:Y:S01]  /*18a40*/  @!P1 VIADD R23, R23, 0x1 ;  /* 0x0000000117179836 */ /* 0x000fe20000000000 */
[----:B------:R-:W-:Y:S02]  /*18a50*/  ISETP.NE.AND P1, PT, R21, RZ, PT ;  /* 0x000000ff1500720c */ /* 0x000fe40003f25270 */
[----:B------:R-:W-:Y:S02]  /*18a60*/  ISETP.GE.U32.AND P6, PT, R25, R6, PT ;  /* 0x000000061900720c */ /* 0x000fe40003fc6070 */
[----:B------:R-:W-:Y:S01]  /*18a70*/  LOP3.LUT R11, RZ, R21, RZ, 0x33, !PT ;  /* 0x00000015ff0b7212 */ /* 0x000fe200078e33ff */
[----:B------:R-:W2:Y:S06]  /*18a80*/  LD.E.64 R24, desc[UR4][R228.64+0x38] ;  /* 0x00003804e4187980 */ /* 0x000eac000c101b00 */
[----:B------:R-:W-:-:S02]  /*18a90*/  @P0 IADD3 R10, R10, 0x1, RZ ;  /* 0x000000010a0a0810 */ /* 0x000fc40007ffe0ff */
[----:B------:R-:W-:Y:S02]  /*18aa0*/  ISETP.GE.AND P0, PT, R8, RZ, PT ;  /* 0x000000ff0800720c */ /* 0x000fe40003f06270 */
[----:B------:R-:W-:Y:S02]  /*18ab0*/  @P6 VIADD R23, R23, 0x1 ;  /* 0x0000000117176836 */ /* 0x000fe40000000000 */
[----:B------:R-:W-:-:S03]  /*18ac0*/  @!P2 IMAD.MOV R10, RZ, RZ, -R10 ;  /* 0x000000ffff0aa224 */ /* 0x000fc600078e0a0a */
[----:B------:R-:W-:Y:S02]  /*18ad0*/  MOV R2, R23 ;  /* 0x0000001700027202 */ /* 0x000fe40000000f00 */
[----:B------:R-:W-:-:S04]  /*18ae0*/  SEL R23, R11, R10, !P1 ;  /* 0x0000000a0b177207 */ /* 0x000fc80004800000 */
[----:B------:R-:W-:Y:S02]  /*18af0*/  @!P0 IMAD.MOV R2, RZ, RZ, -R2 ;  /* 0x000000ffff028224 */ /* 0x000fe400078e0a02 */
[----:B------:R-:W-:-:S03]  /*18b00*/  IMAD.WIDE R32, R23, 0x4, R212 ;  /* 0x0000000417207825 */ /* 0x000fc600078e02d4 */
[----:B------:R-:W-:Y:S02]  /*18b10*/  SEL R2, R11, R2, !P1 ;  /* 0x000000020b027207 */ /* 0x000fe40004800000 */
[----:B------:R-:W4:Y:S03]  /*18b20*/  LD.E R11, desc[UR14][R32.64] ;  /* 0x0000000e200b7980 */ /* 0x000f26000c101900 */
[----:B------:R-:W-:-:S05]  /*18b30*/  IMAD.WIDE R30, R2, 0x4, R212 ;  /* 0x00000004021e7825 */ /* 0x000fca00078e02d4 */
        /* <DEDUP_REMOVED lines=16> */
.L_x_1833:
[----:B------:R-:W-:Y:S02]  /*18c40*/  R2UR UR4, R230 ;  /* 0x00000000e60472ca */ /* 0x000fe400000e0000 */
[----:B------:R-:W-:-:S13]  /*18c50*/  R2UR UR5, R231 ;  /* 0x00000000e70572ca */ /* 0x000fda00000e0000 */
[----:B------:R-:W2:Y:S02]  /*18c60*/  LD.E R4, desc[UR4][R228.64+0x38] ;  /* 0x00003804e4047980 */ /* 0x000ea4000c101900 */
[----:B--2---:R-:W-:-:S05]  /*18c70*/  IMAD.U32 R4, R4, -0x40, RZ ;  /* 0xffffffc004047824 */ /* 0x004fca00078e00ff */
[----:B------:R-:W-:Y:S02]  /*18c80*/  SHF.R.S32.HI R23, RZ, 0x1f, R4 ;  /* 0x0000001fff177819 */ /* 0x000fe40000011404 */
.L_x_1834:
[----:B------:R-:W-:Y:S05]  /*18c90*/  BSYNC B0 ;  /* 0x0000000000007941 */ /* 0x000fea0003800000 */
.L_x_1832:
[----:B------:R-:W-:Y:S02]  /*18ca0*/  LOP3.LUT R0, R215, 0x1, RZ, 0xc0, !PT ;  /* 0x00000001d7007812 */ /* 0x000fe400078ec0ff */
[-C--:B------:R-:W-:Y:S02]  /*18cb0*/  @P4 IADD3 R21, P1, R4, R201.reuse, RZ ;  /* 0x000000c904154210 */ /* 0x080fe40007f3e0ff */
[----:B------:R-:W-:Y:S02]  /*18cc0*/  ISETP.NE.U32.AND P2, PT, R0, 0x1, PT ;  /* 0x000000010000780c */ /* 0x000fe40003f45070 */
[C---:B------:R-:W-:Y:S01]  /*18cd0*/  @P3 IADD3 R11, P0, R4.reuse, R201, RZ ;  /* 0x000000c9040b3210 */ /* 0x040fe20007f1e0ff */
[--C-:B------:R-:W-:Y:S01]  /*18ce0*/  @P4 IMAD.X R2, R23, 0x1, R202.reuse, P1 ;  /* 0x0000000117024824 */ /* 0x100fe200008e06ca */
[-C--:B------:R-:W-:Y:S02]  /*18cf0*/  @P4 LEA R24, P1, R21, R204.reuse, 0x1 ;  /* 0x000000cc15184211 */ /* 0x080fe400078208ff */
[-C--:B------:R-:W-:Y:S01]  /*18d00*/  LEA R28, P6, R4, R204.reuse, 0x1 ;  /* 0x000000cc041c7211 */ /* 0x080fe200078c08ff */
[----:B------:R-:W-:Y:S01]  /*18d10*/  @P3 IMAD.X R0, R23, 0x1, R202, P0 ;  /* 0x0000000117003824 */ /* 0x000fe200000e06ca */
[----:B------:R-:W-:-:S02]  /*18d20*/  @P3 LEA R10, P0, R11, R204, 0x1 ;  /* 0x000000cc0b0a3211 */ /* 0x000fc400078008ff */
[-C--:B------:R-:W-:Y:S02]  /*18d30*/  @P4 LEA.HI.X R25, R21, R205.reuse, R2, 0x1, P1 ;  /* 0x000000cd15194211 */ /* 0x080fe400008f0c02 */
[----:B------:R-:W-:Y:S02]  /*18d40*/  @P3 LEA.HI.X R11, R11, R205, R0, 0x1, P0 ;  /* 0x000000cd0b0b3211 */ /* 0x000fe400000f0c00 */
[----:B------:R-:W-:Y:S02]  /*18d50*/  @!P2 R2UR UR4, R230 ;  /* 0x00000000e604a2ca */ /* 0x000fe400000e0000 */
[----:B------:R-:W-:Y:S02]  /*18d60*/  @!P2 R2UR UR5, R231 ;  /* 0x00000000e705a2ca */ /* 0x000fe400000e0000 */
[----:B------:R-:W-:Y:S02]  /*18d70*/  IADD3 R21, P1, P0, R201, R201, R4 ;  /* 0x000000c9c9157210 */ /* 0x000fe4000783e004 */
[----:B------:R-:W-:-:S02]  /*18d80*/  LEA.HI.X R29, R4, R205, R23, 0x1, P6 ;  /* 0x000000cd041d7211 */ /* 0x000fc400030f0c17 */
[----:B------:R-:W-:Y:S02]  /*18d90*/  IADD3.X R2, R202, R202, R23, P1, P0 ;  /* 0x000000caca027210 */ /* 0x000fe40000fe0417 */
[-C--:B------:R-:W-:Y:S02]  /*18da0*/  @!P2 LEA R32, P6, R21, R204.reuse, 0x1 ;  /* 0x000000cc1520a211 */ /* 0x080fe400078c08ff */
[C---:B------:R-:W-:Y:S02]  /*18db0*/  @P4 R2UR UR10, R230.reuse ;  /* 0x00000000e60a42ca */ /* 0x040fe400000e0000 */
[C---:B------:R-:W-:Y:S01]  /*18dc0*/  @P4 R2UR UR11, R231.reuse ;  /* 0x00000000e70b42ca */ /* 0x040fe200000e0000 */
[----:B------:R-:W-:Y:S01]  /*18dd0*/  @!PT LDS RZ, [RZ] ;  /* 0x00000000fffff984 */ /* 0x000fe20000000800 */
[----:B------:R-:W-:Y:S01]  /*18de0*/  @!PT LDS RZ, [RZ] ;  /* 0x00000000fffff984 */ /* 0x000fe20000000800 */
[----:B------:R-:W-:Y:S01]  /*18df0*/  @!PT LDS RZ, [RZ] ;  /* 0x00000000fffff984 */ /* 0x000fe20000000800 */
[----:B------:R1:W-:Y:S01]  /*18e00*/  @!P2 LDGSTS.E.BYPASS.LTC128B.128 [R210+0x6000], desc[UR4][R28.64] ;  /* 0x060000001cd2afae */ /* 0x0003e2000b901d44 */
[----:B------:R-:W-:Y:S02]  /*18e10*/  @P3 R2UR UR4, R230 ;  /* 0x00000000e60432ca */ /* 0x000fe400000e0000 */
[----:B------:R-:W-:Y:S01]  /*18e20*/  @P3 R2UR UR5, R231 ;  /* 0x00000000e70532ca */ /* 0x000fe200000e0000 */
[----:B------:R1:W-:Y:S01]  /*18e30*/  @P2 STS.128 [R210+0x6000], RZ ;  /* 0x006000ffd2002388 */ /* 0x0003e20000000c00 */
[----:B------:R-:W-:-:S02]  /*18e40*/  @P4 LEA R30, P0, R21, R204, 0x1 ;  /* 0x000000cc151e4211 */ /* 0x000fc400078008ff */
[C-C-:B------:R-:W-:Y:S02]  /*18e50*/  @!P2 LEA.HI.X R33, R21.reuse, R205, R2.reuse, 0x1, P6 ;  /* 0x000000cd1521a211 */ /* 0x140fe400030f0c02 */
[CC--:B------:R-:W-:Y:S02]  /*18e60*/  @P3 LEA R20, P1, R21.reuse, R204.reuse, 0x1 ;  /* 0x000000cc15143211 */ /* 0x0c0fe400078208ff */
[C---:B------:R-:W-:Y:S01]  /*18e70*/  IADD3 R0, P6, R21.reuse, R201, RZ ;  /* 0x000000c915007210 */ /* 0x040fe20007fde0ff */
[----:B------:R-:W-:Y:S01]  /*18e80*/  @!PT LDS RZ, [RZ] ;  /* 0x00000000fffff984 */ /* 0x000fe20000000800 */
[----:B------:R-:W-:Y:S01]  /*18e90*/  @!PT LDS RZ, [RZ] ;  /* 0x00000000fffff984 */ /* 0x000fe20000000800 */
[----:B------:R-:W-:Y:S01]  /*18ea0*/  @!PT LDS RZ, [RZ] ;  /* 0x00000000fffff984 */ /* 0x000fe20000000800 */
[----:B------:R1:W-:Y:S01]  /*18eb0*/  @P4 LDGSTS.E.BYPASS.LTC128B.128 [R210+0x8000], desc[UR10][R28.64+0x80] ;  /* 0x080000801cd24fae */ /* 0x0003e2000b901d4a */
[CCC-:B------:R-:W-:Y:S02]  /*18ec0*/  @P4 LEA.HI.X R31, R21.reuse, R205.reuse, R2.reuse, 0x1, P0 ;  /* 0x000000cd151f4211 */ /* 0x1c0fe400000f0c02 */
[----:B------:R-:W-:Y:S01]  /*18ed0*/  @P3 LEA.HI.X R21, R21, R205, R2, 0x1, P1 ;  /* 0x000000cd15153211 */ /* 0x000fe200008f0c02 */
[----:B------:R-:W-:Y:S01]  /*18ee0*/  IMAD.X R2, R2, 0x1, R202, P6 ;  /* 0x0000000102027824 */ /* 0x000fe200030e06ca */
[----:B------:R-:W-:Y:S01]  /*18ef0*/  @!P2 IADD3 R4, P0, R4, R201, RZ ;  /* 0x000000c90404a210 */ /* 0x000fe20007f1e0ff */
[----:B------:R1:W-:Y:S01]  /*18f00*/  @!P4 STS.128 [R210+0x8000], RZ ;  /* 0x008000ffd200c388 */ /* 0x0003e20000000c00 */
[----:B------:R-:W-:-:S02]  /*18f10*/  @!P2 LEA R34, P6, R0, R204, 0x1 ;  /* 0x000000cc0022a211 */ /* 0x000fc400078c08ff */
[C---:B------:R-:W-:Y:S01]  /*18f20*/  @!P2 R2UR UR14, R230.reuse ;  /* 0x00000000e60ea2ca */ /* 0x040fe200000e0000 */
[----:B------:R-:W-:Y:S01]  /*18f30*/  @!P2 IMAD.X R23, R23, 0x1, R202, P0 ;  /* 0x000000011717a824 */ /* 0x000fe200000e06ca */
[C---:B------:R-:W-:Y:S01]  /*18f40*/  @!P2 R2UR UR15, R231.reuse ;  /* 0x00000000e70fa2ca */ /* 0x040fe200000e0000 */
[----:B------:R-:W-:Y:S01]  /*18f50*/  @!PT LDS RZ, [RZ] ;  /* 0x00000000fffff984 */ /* 0x000fe20000000800 */
[----:B------:R-:W-:Y:S01]  /*18f60*/  @!PT LDS RZ, [RZ] ;  /* 0x00000000fffff984 */ /* 0x000fe20000000800 */
[----:B------:R-:W-:Y:S01]  /*18f70*/  @!PT LDS RZ, [RZ] ;  /* 0x00000000fffff984 */ /* 0x000fe20000000800 */
[----:B------:R1:W-:Y:S01]  /*18f80*/  @P3 LDGSTS.E.BYPASS.LTC128B.128 [R210+0xa000], desc[UR4][R28.64+0x100] ;  /* 0x0a0001001cd23fae */ /* 0x0003e2000b901d44 */
[----:B------:R-:W-:Y:S02]  /*18f90*/  @P4 R2UR UR12, R230 ;  /* 0x00000000e60c42ca */ /* 0x000fe400000e0000 */
[----:B------:R-:W-:Y:S01]  /*18fa0*/  @P4 R2UR UR13, R231 ;  /* 0x00000000e70d42ca */ /* 0x000fe200000e0000 */
[----:B------:R1:W-:Y:S01]  /*18fb0*/  @!P3 STS.128 [R210+0xa000], RZ ;  /* 0x00a000ffd200b388 */ /* 0x0003e20000000c00 */
[----:B------:R-:W-:Y:S02]  /*18fc0*/  @!P2 LEA.HI.X R35, R0, R205, R2, 0x1, P6 ;  /* 0x000000cd0023a211 */ /* 0x000fe400030f0c02 */
[----:B------:R-:W-:-:S02]  /*18fd0*/  @!P2 LEA R22, P6, R4, R204, 0x1 ;  /* 0x000000cc0416a211 */ /* 0x000fc400078c08ff */
[C---:B------:R-:W-:Y:S02]  /*18fe0*/  @P3 R2UR UR10, R230.reuse ;  /* 0x00000000e60a32ca */ /* 0x040fe400000e0000 */
[C---:B------:R-:W-:Y:S02]  /*18ff0*/  @P3 R2UR UR11, R231.reuse ;  /* 0x00000000e70b32ca */ /* 0x040fe400000e0000 */
[----:B------:R-:W-:Y:S02]  /*19000*/  @!P2 R2UR UR4, R230 ;  /* 0x00000000e604a2ca */ /* 0x000fe400000e0000 */
[----:B------:R-:W-:Y:S02]  /*19010*/  @!P2 R2UR UR5, R231 ;  /* 0x00000000e705a2ca */ /* 0x000fe400000e0000 */
[----:B------:R-:W-:Y:S02]  /*19020*/  @!P2 LEA.HI.X R23, R4, R205, R23, 0x1, P6 ;  /* 0x000000cd0417a211 */ /* 0x000fe400030f0c17 */
[----:B------:R-:W-:-:S02]  /*19030*/  @P4 R2UR UR16, R230 ;  /* 0x00000000e61042ca */ /* 0x000fc400000e0000 */
[C---:B------:R-:W-:Y:S01]  /*19040*/  @P4 R2UR UR17, R231.reuse ;  /* 0x00000000e71142ca */ /* 0x040fe200000e0000 */
[----:B------:R-:W-:Y:S01]  /*19050*/  @!PT LDS RZ, [RZ] ;  /* 0x00000000fffff984 */ /* 0x000fe20000000800 */
[----:B------:R-:W-:Y:S01]  /*19060*/  @!PT LDS RZ, [RZ] ;  /* 0x00000000fffff984 */ /* 0x000fe20000000800 */
[----:B------:R-:W-:Y:S01]  /*19070*/  @!PT LDS RZ, [RZ] ;  /* 0x00000000fffff984 */ /* 0x000fe20000000800 */
[----:B------:R1:W-:Y:S01]  /*19080*/  @!P2 LDGSTS.E.BYPASS.LTC128B.128 [R210+0x6800], desc[UR14][R22.64] ;  /* 0x0680000016d2afae */ /* 0x0003e2000b901d4e */
[----:B------:R-:W-:Y:S02]  /*19090*/  @P3 R2UR UR14, R230 ;  /* 0x00000000e60e32ca */ /* 0x000fe400000e0000 */
[C---:B------:R-:W-:Y:S01]  /*190a0*/  @P3 R2UR UR15, R231.reuse ;  /* 0x00000000e70f32ca */ /* 0x040fe200000e0000 */
[----:B------:R1:W-:Y:S01]  /*190b0*/  @P2 STS.128 [R210+0x6800], RZ ;  /* 0x006800ffd2002388 */ /* 0x0003e20000000c00 */
[CC--:B------:R-:W-:Y:S02]  /*190c0*/  @P4 LEA R136, P1, R0.reuse, R204.reuse, 0x1 ;  /* 0x000000cc00884211 */ /* 0x0c0fe400078208ff */
[----:B------:R-:W-:Y:S01]  /*190d0*/  @P3 LEA R134, P0, R0, R204, 0x1 ;  /* 0x000000cc00863211 */ /* 0x000fe200078008ff */
[----:B------:R-:W-:Y:S01]  /*190e0*/  @!PT LDS RZ, [RZ] ;  /* 0x00000000fffff984 */ /* 0x000fe20000000800 */
[----:B------:R-:W-:Y:S01]  /*190f0*/  @!PT LDS RZ, [RZ] ;  /* 0x00000000fffff984 */ /* 0x000fe20000000800 */
[----:B------:R-:W-:Y:S01]  /*19100*/  @!PT LDS RZ, [RZ] ;  /* 0x00000000fffff984 */ /* 0x000fe20000000800 */
[----:B------:R1:W-:Y:S01]  /*19110*/  @P4 LDGSTS.E.BYPASS.LTC128B.128 [R210+0x8800], desc[UR12][R24.64+0x80] ;  /* 0x0880008018d24fae */ /* 0x0003e2000b901d4c */
[----:B------:R-:W-:Y:S01]  /*19120*/  @!P2 R2UR UR12, R230 ;  /* 0x00000000e60ca2ca */ /* 0x000fe200000e0000 */
[----:B------:R-:W-:Y:S01]  /*19130*/  IMAD.MOV.U32 R204, RZ, RZ, R28 ;  /* 0x000000ffffcc7224 */ /* 0x000fe200078e001c */
[----:B------:R-:W-:Y:S01]  /*19140*/  @!P2 R2UR UR13, R231 ;  /* 0x00000000e70da2ca */ /* 0x000fe200000e0000 */
[----:B------:R1:W-:Y:S01]  /*19150*/  @!P4 STS.128 [R210+0x8800], RZ ;  /* 0x008800ffd200c388 */ /* 0x0003e20000000c00 */
[----:B------:R-:W-:-:S02]  /*19160*/  @P4 LEA.HI.X R137, R0, R205, R2, 0x1, P1 ;  /* 0x000000cd00894211 */ /* 0x000fc400008f0c02 */
[----:B------:R-:W-:Y:S01]  /*19170*/  @P3 LEA.HI.X R135, R0, R205, R2, 0x1, P0 ;  /* 0x000000cd00873211 */ /* 0x000fe200000f0c02 */
[----:B------:R-:W-:Y:S01]  /*19180*/  @!PT LDS RZ, [RZ] ;  /* 0x00000000fffff984 */ /* 0x000fe20000000800 */
[----:B------:R-:W-:Y:S01]  /*19190*/  @!PT LDS RZ, [RZ] ;  /* 0x00000000fffff984 */ /* 0x000fe20000000800 */
[----:B------:R-:W-:Y:S01]  /*191a0*/  @!PT LDS RZ, [RZ] ;  /* 0x00000000fffff984 */ /* 0x000fe20000000800 */
[----:B------:R1:W-:Y:S01]  /*191b0*/  @P3 LDGSTS.E.BYPASS.LTC128B.128 [R210+0xa800], desc[UR10][R10.64+0x100] ;  /* 0x0a8001000ad23fae */ /* 0x0003e2000b901d4a */
[C---:B------:R-:W-:Y:S01]  /*191c0*/  @P4 R2UR UR10, R230.reuse ;  /* 0x00000000e60a42ca */ /* 0x040fe200000e0000 */
[----:B------:R-:W-:Y:S01]  /*191d0*/  IMAD.MOV.U32 R205, RZ, RZ, R29 ;  /* 0x000000ffffcd7224 */ /* 0x000fe200078e001d */
[----:B------:R-:W-:Y:S01]  /*191e0*/  @P4 R2UR UR11, R231 ;  /* 0x00000000e70b42ca */ /* 0x000fe200000e0000 */
[----:B------:R1:W-:Y:S04]  /*191f0*/  @!P3 STS.128 [R210+0xa800], RZ ;  /* 0x00a800ffd200b388 */ /* 0x0003e80000000c00 */
[----:B------:R-:W-:Y:S01]  /*19200*/  @!PT LDS RZ, [RZ] ;  /* 0x00000000fffff984 */ /* 0x000fe20000000800 */
[----:B------:R-:W-:Y:S01]  /*19210*/  @!PT LDS RZ, [RZ] ;  /* 0x00000000fffff984 */ /* 0x000fe20000000800 */
[----:B------:R-:W-:Y:S01]  /*19220*/  @!PT LDS RZ, [RZ] ;  /* 0x00000000fffff984 */ /* 0x000fe20000000800 */
[----:B------:R1:W-:Y:S01]  /*19230*/  @!P2 LDGSTS.E.BYPASS.LTC128B.128 [R210+0x7000], desc[UR4][R32.64] ;  /* 0x0700000020d2afae */ /* 0x0003e2000b901d44 */
[----:B------:R-:W-:-:S02]  /*19240*/  @P3 R2UR UR4, R230 ;  /* 0x00000000e60432ca */ /* 0x000fc400000e0000 */
        /* <DEDUP_REMOVED lines=28> */
.L_x_1831:
[----:B------:R-:W-:Y:S05]  /*19410*/  BSYNC B1 ;  /* 0x0000000000017941 */ /* 0x000fea0003800000 */
.L_x_1830:
[----:B------:R-:W-:Y:S01]  /*19420*/  R2UR UR4, R230 ;  /* 0x00000000e60472ca */ /* 0x000fe200000e0000 */
[----:B-1----:R-:W-:Y:S01]  /*19430*/  LDSM.16.MT88.4 R32, [R195+0xc000] ;  /* 0x00c00000c320783b */ /* 0x002fe20000004200 */
[----:B------:R-:W-:Y:S02]  /*19440*/  R2UR UR5, R231 ;  /* 0x00000000e70572ca */ /* 0x000fe400000e0000 */
[----:B------:R-:W-:Y:S01]  /*19450*/  FMNMX.FTZ R2, R132, R7, !PT ;  /* 0x0000000784027209 */ /* 0x000fe20007810000 */
[----:B------:R-:W-:Y:S01]  /*19460*/  LDSM.16.MT88.4 R136, [R195+0x10000] ;  /* 0x01000000c388783b */ /* 0x000fe20000004200 */
[----:B------:R-:W-:-:S03]  /*19470*/  FMNMX.FTZ R0, R3, R5, !PT ;  /* 0x0000000503007209 */ /* 0x000fc60007810000 */
[----:B------:R-:W-:Y:S04]  /*19480*/  LDSM.16.MT88.4 R164, [R197+0xd000] ;  /* 0x00d00000c5a4783b */ /* 0x000fe80000004200 */
[----:B------:R-:W-:Y:S04]  /*19490*/  LDSM.16.MT88.4 R144, [R195+0xd000] ;  /* 0x00d00000c390783b */ /* 0x000fe80000004200 */
[----:B------:R-:W2:Y:S01]  /*194a0*/  LD.E R175, desc[UR4][R228.64+0xdc] ;  /* 0x0000dc04e4af7980 */ /* 0x000ea2000c101900 */
        /* <DEDUP_REMOVED lines=56> */
[----:B------:R-:W3:Y:S01]  /*19830*/  LDSM.16.MT88.4 R24, [R196+0xc000] ;  /* 0x00c00000c418783b */ /* 0x000ee20000004200 */
[-CC-:B------:R-:W-:Y:S01]  /*19840*/  FFMA.FTZ R0, R9, R175.reuse, -R174.reuse ;  /* 0x000000af09007223 */ /* 0x180fe200000108ae */
[----:B------:R-:W-:Y:S01]  /*19850*/  FADD.FTZ R4, R132, -R5 ;  /* 0x8000000584047221 */ /* 0x000fe20000010000 */
[----:B------:R-:W-:Y:S01]  /*19860*/  FFMA.FTZ R223, R15, R175, -R174 ;  /* 0x000000af0fdf7223 */ /* 0x000fe200000108ae */
[----:B------:R-:W4:Y:S01]  /*19870*/  LDSM.16.MT88.4 R8, [R198+0xc000] ;  /* 0x00c00000c608783b */ /* 0x000f220000004200 */
[----:B------:R-:W-:Y:S01]  /*19880*/  MUFU.EX2 R220, R220 ;  /* 0x000000dc00dc7308 */ /* 0x000fe20000000800 */
[----:B------:R-:W-:Y:S01]  /*19890*/  FMUL.FTZ R224, R175, R4 ;  /* 0x00000004afe07220 */ /* 0x000fe20000410000 */
[-C--:B-1----:R-:W-:Y:S01]  /*198a0*/  FMUL.FTZ R22, R38, R3.reuse ;  /* 0x0000000326167220 */ /* 0x082fe20000410000 */
[-C--:B------:R-:W-:Y:S01]  /*198b0*/  FMUL.FTZ R23, R39, R3.reuse ;  /* 0x0000000327177220 */ /* 0x080fe20000410000 */
[-C--:B------:R-:W-:Y:S01]  /*198c0*/  FMUL.FTZ R42, R42, R3.reuse ;  /* 0x000000032a2a7220 */ /* 0x080fe20000410000 */
[-C--:B------:R-:W-:Y:S01]  /*198d0*/  FMUL.FTZ R43, R43, R3.reuse ;  /* 0x000000032b2b7220 */ /* 0x080fe20000410000 */
[-C--:B------:R-:W-:Y:S01]  /*198e0*/  FMUL.FTZ R30, R46, R3.reuse ;  /* 0x000000032e1e7220 */ /* 0x080fe20000410000 */
[-C--:B------:R-:W-:Y:S01]  /*198f0*/  FMUL.FTZ R31, R47, R3.reuse ;  /* 0x000000032f1f7220 */ /* 0x080fe20000410000 */
[----:B------:R-:W1:Y:S01]  /*19900*/  MUFU.EX2 R218, R218 ;  /* 0x000000da00da7308 */ /* 0x000e620000000800 */
[-C--:B------:R-:W-:Y:S01]  /*19910*/  FMUL.FTZ R50, R50, R3.reuse ;  /* 0x0000000332327220 */ /* 0x080fe20000410000 */
        /* <DEDUP_REMOVED lines=34> */
[----:B------:R-:W-:Y:S01]  /*19b40*/  FMUL.FTZ R83, R83, R3 ;  /* 0x0000000353537220 */ /* 0x000fe20000410000 */
[-CC-:B------:R-:W-:Y:S01]  /*19b50*/  FFMA.FTZ R230, R237, R175.reuse, -R228.reuse ;  /* 0x000000afede67223 */ /* 0x180fe200000108e4 */
[-CC-:B------:R-:W-:Y:S01]  /*19b60*/  FFMA.FTZ R229, R243, R175.reuse, -R228.reuse ;  /* 0x000000aff3e57223 */ /* 0x180fe200000108e4 */
[-CC-:B------:R-:W-:Y:S01]  /*19b70*/  FFMA.FTZ R236, R241, R175.reuse, -R228.reuse ;  /* 0x000000aff1ec7223 */ /* 0x180fe200000108e4 */
[----:B------:R-:W-:Y:S01]  /*19b80*/  MUFU.EX2 R0, R0 ;  /* 0x0000000000007308 */ /* 0x000fe20000000800 */
[-C--:B------:R-:W-:Y:S01]  /*19b90*/  FFMA.FTZ R231, R239, R175.reuse, -R228 ;  /* 0x000000afefe77223 */ /* 0x080fe200000108e4 */
[-CC-:B------:R-:W-:Y:S01]  /*19ba0*/  FFMA.FTZ R235, R235, R175.reuse, -R174.reuse ;  /* 0x000000afebeb7223 */ /* 0x180fe200000108ae */
[-CC-:B------:R-:W-:Y:S01]  /*19bb0*/  FFMA.FTZ R238, R133, R175.reuse, -R174.reuse ;  /* 0x000000af85ee7223 */ /* 0x180fe200000108ae */
[-CC-:B------:R-:W-:Y:S01]  /*19bc0*/  FFMA.FTZ R237, R169, R175.reuse, -R174.reuse ;  /* 0x000000afa9ed7223 */ /* 0x180fe200000108ae */
[----:B------:R-:W-:Y:S01]  /*19bd0*/  FFMA.FTZ R240, R171, R175, -R174 ;  /* 0x000000afabf07223 */ /* 0x000fe200000108ae */
[----:B------:R-:W-:Y:S01]  /*19be0*/  LDSM.16.MT88.4 R132, [R198+0xc800] ;  /* 0x00c80000c684783b */ /* 0x000fe20000004200 */
[-C--:B------:R-:W-:Y:S01]  /*19bf0*/  FMUL.FTZ R90, R90, R3.reuse ;  /* 0x000000035a5a7220 */ /* 0x080fe20000410000 */
[----:B------:R-:W5:Y:S01]  /*19c00*/  MUFU.EX2 R223, R223 ;  /* 0x000000df00df7308 */ /* 0x000f620000000800 */
[----:B-1----:R-:W-:Y:S01]  /*19c10*/  F2FP.BF16.F32.PACK_AB R5, R2, R162 ;  /* 0x000000a20205723e */ /* 0x002fe200000010ff */
[-C--:B------:R-:W-:Y:S01]  /*19c20*/  FMUL.FTZ R91, R91, R3.reuse ;  /* 0x000000035b5b7220 */ /* 0x080fe20000410000 */
[-C--:B------:R-:W-:Y:S01]  /*19c30*/  FMUL.FTZ R98, R98, R3.reuse ;  /* 0x0000000362627220 */ /* 0x080fe20000410000 */
[-C--:B------:R-:W-:Y:S01]  /*19c40*/  FMUL.FTZ R99, R99, R3.reuse ;  /* 0x0000000363637220 */ /* 0x080fe20000410000 */
[-C--:B------:R-:W-:Y:S01]  /*19c50*/  FMUL.FTZ R114, R114, R3.reuse ;  /* 0x0000000372727220 */ /* 0x080fe20000410000 */
[----:B------:R-:W-:Y:S01]  /*19c60*/  FMUL.FTZ R115, R115, R3 ;  /* 0x0000000373737220 */ /* 0x000fe20000410000 */
[-CC-:B------:R-:W-:Y:S01]  /*19c70*/  FFMA.FTZ R239, R159, R175.reuse, -R228.reuse ;  /* 0x000000af9fef7223 */ /* 0x180fe200000108e4 */
[----:B------:R-:W1:Y:S01]  /*19c80*/  MUFU.EX2 R224, R224 ;  /* 0x000000e000e07308 */ /* 0x000e620000000800 */
        /* <DEDUP_REMOVED lines=8> */
[----:B-----5:R-:W-:Y:S01]  /*19d10*/  F2FP.BF16.F32.PACK_AB R7, R223, R0 ;  /* 0x00000000df07723e */ /* 0x020fe200000010ff */
[----:B------:R-:W-:Y:S01]  /*19d20*/  LDSM.16.MT88.4 R152, [R196+0xd000] ;  /* 0x00d00000c498783b */ /* 0x000fe20000004200 */
[-CC-:B------:R-:W-:Y:S01]  /*19d30*/  FFMA.FTZ R247, R226, R175.reuse, -R228.reuse ;  /* 0x000000afe2f77223 */ /* 0x180fe200000108e4 */
[-CC-:B------:R-:W-:Y:S01]  /*19d40*/  FFMA.FTZ R233, R233, R175.reuse, -R228.reuse ;  /* 0x000000afe9e97223 */ /* 0x180fe200000108e4 */
[-CC-:B------:R-:W-:Y:S01]  /*19d50*/  FFMA.FTZ R234, R234, R175.reuse, -R228.reuse ;  /* 0x000000afeaea7223 */ /* 0x180fe200000108e4 */
[-C--:B------:R-:W-:Y:S01]  /*19d60*/  FFMA.FTZ R232, R232, R175.reuse, -R228 ;  /* 0x000000afe8e87223 */ /* 0x080fe200000108e4 */
        /* <DEDUP_REMOVED lines=57> */
[----:B------:R-:W-:Y:S01]  /*1a100*/  LDSM.16.MT88.4 R116, [R198+0xe800] ;  /* 0x00e80000c674783b */ /* 0x000fe20000004200 */
[C---:B-1----:R-:W-:Y:S01]  /*1a110*/  HMMA.16816.F32.BF16 R44, R4.reuse, R40, R44 ;  /* 0x00000028042c723c */ /* 0x042fe2000004182c */
[----:B------:R-:W-:Y:S01]  /*1a120*/  MUFU.EX2 R231, R231 ;  /* 0x000000e700e77308 */ /* 0x000fe20000000800 */
[-C--:B------:R-:W-:Y:S01]  /*1a130*/  FMUL.FTZ R112, R112, R224.reuse ;  /* 0x000000e070707220 */ /* 0x080fe20000410000 */
[-C--:B------:R-:W-:Y:S01]  /*1a140*/  FMUL.FTZ R113, R113, R224.reuse ;  /* 0x000000e071717220 */ /* 0x080fe20000410000 */
[-CC-:B------:R-:W-:Y:S01]  /*1a150*/  FFMA.FTZ R225, R225, R175.reuse, -R174.reuse ;  /* 0x000000afe1e17223 */ /* 0x180fe200000108ae */
[-CC-:B------:R-:W-:Y:S01]  /*1a160*/  FFMA.FTZ R227, R173, R175.reuse, -R174.reuse ;  /* 0x000000afade37223 */ /* 0x180fe200000108ae */
[----:B------:R-:W-:Y:S01]  /*1a170*/  HMMA.16816.F32.BF16 R40, R4, R42, R64 ;  /* 0x0000002a0428723c */ /* 0x000fe20000041840 */
[----:B------:R-:W1:Y:S01]  /*1a180*/  LDSM.16.MT88.4 R64, [R195+0xe000] ;  /* 0x00e00000c340783b */ /* 0x000e620000004200 */
[----:B------:R-:W-:Y:S01]  /*1a190*/  FFMA.FTZ R228, R172, R175, -R174 ;  /* 0x000000aface47223 */ /* 0x000fe200000108ae */
[----:B------:R-:W-:Y:S01]  /*1a1a0*/  MUFU.EX2 R235, R235 ;  /* 0x000000eb00eb7308 */ /* 0x000fe20000000800 */
[----:B------:R-:W-:-:S02]  /*1a1b0*/  FFMA.FTZ R219, R219, R224, R220 ;  /* 0x000000e0dbdb7223 */ /* 0x000fc400000100dc */
[----:B--2---:R-:W-:Y:S02]  /*1a1c0*/  HMMA.16816.F32.BF16 R52, R4, R48, R52 ;  /* 0x000000300434723c */ /* 0x004fe40000041834 */
[----:B------:R-:W-:-:S03]  /*1a1d0*/  FADD.FTZ R219, R218, R219 ;  /* 0x000000dbdadb7221 */ /* 0x000fc60000010000 */
[----:B------:R-:W2:Y:S01]  /*1a1e0*/  MUFU.EX2 R238, R238 ;  /* 0x000000ee00ee7308 */ /* 0x000ea20000000800 */
[----:B------:R-:W-:Y:S01]  /*1a1f0*/  HMMA.16816.F32.BF16 R48, R4, R50, R72 ;  /* 0x000000320430723c */ /* 0x000fe20000041848 */
[----:B------:R-:W2:Y:S01]  /*1a200*/  LDSM.16.MT88.4 R72, [R198+0x10000] ;  /* 0x01000000c648783b */ /* 0x000ea20000004200 */
[----:B------:R-:W-:-:S04]  /*1a210*/  FADD.FTZ R216, R216, R219 ;  /* 0x000000dbd8d87221 */ /* 0x000fc80000010000 */
[----:B---3--:R-:W-:Y:S01]  /*1a220*/  HMMA.16816.F32.BF16 R84, R4, R124, R84 ;  /* 0x0000007c0454723c */ /* 0x008fe20000041854 */
[----:B------:R-:W-:Y:S01]  /*1a230*/  MUFU.EX2 R237, R237 ;  /* 0x000000ed00ed7308 */ /* 0x000fe20000000800 */
[----:B------:R-:W-:-:S04]  /*1a240*/  FADD.FTZ R216, R163, R216 ;  /* 0x000000d8a3d87221 */ /* 0x000fc80000010000 */
[C---:B------:R-:W-:Y:S01]  /*1a250*/  HMMA.16816.F32.BF16 R92, R4.reuse, R126, R92 ;  /* 0x0000007e045c723c */ /* 0x040fe2000004185c */
[----:B------:R-:W3:Y:S02]  /*1a260*/  LDSM.16.MT88.4 R124, [R196+0xc800] ;  /* 0x00c80000c47c783b */ /* 0x000ee40000004200 */
[----:B------:R-:W2:Y:S03]  /*1a270*/  MUFU.EX2 R240, R240 ;  /* 0x000000f000f07308 */ /* 0x000ea60000000800 */
[C---:B----4-:R-:W-:Y:S05]  /*1a280*/  HMMA.16816.F32.BF16 R60, R4.reuse, R56, R60 ;  /* 0x00000038043c723c */ /* 0x050fea000004183c */
[----:B------:R-:W-:Y:S01]  /*1a290*/  MUFU.EX2 R239, R239 ;  /* 0x000000ef00ef7308 */ /* 0x000fe20000000800 */
[C---:B------:R-:W-:Y:S06]  /*1a2a0*/  HMMA.16816.F32.BF16 R56, R4.reuse, R58, R80 ;  /* 0x0000003a0438723c */ /* 0x040fec0000041850 */
[C---:B-1----:R-:W-:Y:S01]  /*1a2b0*/  HMMA.16816.F32.BF16 R68, R4.reuse, R64, R68 ;  /* 0x000000400444723c */ /* 0x042fe20000041844 */
[-C--:B------:R-:W-:Y:S01]  /*1a2c0*/  FMUL.FTZ R80, R100, R224.reuse ;  /* 0x000000e064507220 */ /* 0x080fe20000410000 */
[----:B------:R-:W-:Y:S01]  /*1a2d0*/  FMUL.FTZ R81, R101, R224 ;  /* 0x000000e065517220 */ /* 0x000fe20000410000 */
[-C--:B------:R-:W-:Y:S01]  /*1a2e0*/  FMUL.FTZ R82, R102, R3.reuse ;  /* 0x0000000366527220 */ /* 0x080fe20000410000 */
[----:B------:R-:W-:Y:S01]  /*1a2f0*/  FMUL.FTZ R83, R103, R3 ;  /* 0x0000000367537220 */ /* 0x000fe20000410000 */
[----:B-----5:R-:W-:Y:S01]  /*1a300*/  F2FP.BF16.F32.PACK_AB R100, R236, R229 ;  /* 0x000000e5ec64723e */ /* 0x020fe200000010ff */
[----:B------:R-:W-:Y:S01]  /*1a310*/  HMMA.16816.F32.BF16 R64, R4, R66, R88 ;  /* 0x000000420440723c */ /* 0x000fe20000041858 */
[----:B--2---:R-:W-:Y:S01]  /*1a320*/  F2FP.BF16.F32.PACK_AB R101, R238, R235 ;  /* 0x000000ebee65723e */ /* 0x004fe200000010ff */
[----:B------:R-:W1:Y:S01]  /*1a330*/  MUFU.EX2 R242, R242 ;  /* 0x000000f200f27308 */ /* 0x000e620000000800 */
[----:B------:R-:W-:-:S02]  /*1a340*/  F2FP.BF16.F32.PACK_AB R102, R231, R230 ;  /* 0x000000e6e766723e */ /* 0x000fc400000010ff */
[----:B------:R-:W-:Y:S01]  /*1a350*/  F2FP.BF16.F32.PACK_AB R103, R240, R237 ;  /* 0x000000edf067723e */ /* 0x000fe200000010ff */
[C---:B------:R-:W-:Y:S01]  /*1a360*/  HMMA.16816.F32.BF16 R76, R4.reuse, R72, R76 ;  /* 0x00000048044c723c */ /* 0x040fe2000004184c */
[-C--:B------:R-:W-:Y:S01]  /*1a370*/  FMUL.FTZ R88, R120, R224.reuse ;  /* 0x000000e078587220 */ /* 0x080fe20000410000 */
[-C--:B------:R-:W-:Y:S01]  /*1a380*/  FMUL.FTZ R89, R121, R224.reuse ;  /* 0x000000e079597220 */ /* 0x080fe20000410000 */
[-C--:B------:R-:W-:Y:S01]  /*1a390*/  FMUL.FTZ R90, R122, R3.reuse ;  /* 0x000000037a5a7220 */ /* 0x080fe20000410000 */
[-C--:B------:R-:W-:Y:S01]  /*1a3a0*/  FMUL.FTZ R91, R123, R3.reuse ;  /* 0x000000037b5b7220 */ /* 0x080fe20000410000 */
[----:B------:R-:W-:Y:S01]  /*1a3b0*/  MUFU.EX2 R241, R241 ;  /* 0x000000f100f17308 */ /* 0x000fe20000000800 */
[----:B------:R-:W-:Y:S01]  /*1a3c0*/  HMMA.16816.F32.BF16 R72, R4, R74, R96 ;  /* 0x0000004a0448723c */ /* 0x000fe20000041860 */
[----:B------:R-:W-:Y:S05]  /*1a3d0*/  LDSM.16.MT88.4 R120, [R195+0xc800] ;  /* 0x00c80000c378783b */ /* 0x000fea0000004200 */
[C---:B------:R-:W-:Y:S01]  /*1a3e0*/  HMMA.16816.F32.BF16 R60, R100.reuse, R104, R60 ;  /* 0x00000068643c723c */ /* 0x040fe2000004183c */
[-C--:B------:R-:W-:Y:S01]  /*1a3f0*/  FMUL.FTZ R96, R108, R224.reuse ;  /* 0x000000e06c607220 */ /* 0x080fe20000410000 */
[----:B------:R-:W-:Y:S01]  /*1a400*/  FMUL.FTZ R97, R109, R224 ;  /* 0x000000e06d617220 */ /* 0x000fe20000410000 */
[-C--:B------:R-:W-:Y:S01]  /*1a410*/  FMUL.FTZ R98, R110, R3.reuse ;  /* 0x000000036e627220 */ /* 0x080fe20000410000 */
[-C--:B------:R-:W-:Y:S01]  /*1a420*/  FMUL.FTZ R99, R111, R3.reuse ;  /* 0x000000036f637220 */ /* 0x080fe20000410000 */
[----:B------:R-:W-:Y:S01]  /*1a430*/  MUFU.EX2 R244, R244 ;  /* 0x000000f400f47308 */ /* 0x000fe20000000800 */
[----:B------:R-:W-:Y:S01]  /*1a440*/  HMMA.16816.F32.BF16 R56, R100, R106, R56 ;  /* 0x0000006a6438723c */ /* 0x000fe20000041838 */
[----:B------:R-:W2:Y:S01]  /*1a450*/  LDSM.16.MT88.4 R104, [R196+0x10800] ;  /* 0x01080000c468783b */ /* 0x000ea20000004200 */
[----:B------:R-:W-:-:S03]  /*1a460*/  FFMA.FTZ R3, R217, R3, R162 ;  /* 0x00000003d9037223 */ /* 0x000fc600000100a2 */
[----:B------:R-:W-:Y:S01]  /*1a470*/  LDSM.16.MT88.4 R108, [R197+0xe800] ;  /* 0x00e80000c56c783b */ /* 0x000fe20000004200 */
[----:B------:R-:W-:Y:S01]  /*1a480*/  HMMA.16816.F32.BF16 R80, R4, R128, R80 ;  /* 0x000000800450723c */ /* 0x000fe20000041850 */
[----:B------:R-:W-:Y:S01]  /*1a490*/  MUFU.EX2 R243, R243 ;  /* 0x000000f300f37308 */ /* 0x000fe20000000800 */
[----:B------:R-:W-:-:S04]  /*1a4a0*/  FADD.FTZ R3, R2, R3 ;  /* 0x0000000302037221 */ /* 0x000fc80000010000 */
[C---:B------:R-:W-:Y:S01]  /*1a4b0*/  HMMA.16816.F32.BF16 R88, R4.reuse, R130, R88 ;  /* 0x000000820458723c */ /* 0x040fe20000041858 */
[----:B------:R-:W4:Y:S01]  /*1a4c0*/  LDSM.16.MT88.4 R128, [R197+0xc800] ;  /* 0x00c80000c580783b */ /* 0x000f220000004200 */
[----:B------:R-:W-:Y:S01]  /*1a4d0*/  FADD.FTZ R0, R0, R3 ;  /* 0x0000000300007221 */ /* 0x000fe20000010000 */
[----:B------:R-:W5:Y:S01]  /*1a4e0*/  MUFU.EX2 R246, R246 ;  /* 0x000000f600f67308 */ /* 0x000f620000000800 */
[----:B------:R-:W-:Y:S02]  /*1a4f0*/  FADD.FTZ R3, R229, R216 ;  /* 0x000000d8e5037221 */ /* 0x000fe40000010000 */
[----:B------:R-:W-:Y:S01]  /*1a500*/  HMMA.16816.F32.BF16 R96, R4, R136, R96 ;  /* 0x000000880460723c */ /* 0x000fe20000041860 */
[----:B------:R-:W-:Y:S01]  /*1a510*/  FADD.FTZ R0, R223, R0 ;  /* 0x00000000df007221 */ /* 0x000fe20000010000 */
[----:B------:R-:W-:-:S03]  /*1a520*/  FADD.FTZ R3, R236, R3 ;  /* 0x00000003ec037221 */ /* 0x000fc60000010000 */
[----:B------:R-:W-:Y:S01]  /*1a530*/  MUFU.EX2 R245, R245 ;  /* 0x000000f500f57308 */ /* 0x000fe20000000800 */
[----:B---3--:R-:W-:Y:S01]  /*1a540*/  HMMA.16816.F32.BF16 R28, R100, R124, R28 ;  /* 0x0000007c641c723c */ /* 0x008fe2000004181c */
[----:B------:R-:W-:Y:S01]  /*1a550*/  FADD.FTZ R235, R235, R0 ;  /* 0x00000000ebeb7221 */ /* 0x000fe20000010000 */
[----:B------:R-:W-:-:S03]  /*1a560*/  FADD.FTZ R0, R230, R3 ;  /* 0x00000003e6007221 */ /* 0x000fc60000010000 */
[----:B------:R-:W-:Y:S01]  /*1a570*/  FADD.FTZ R238, R238, R235 ;  /* 0x000000ebeeee7221 */ /* 0x000fe20000010000 */
[----:B------:R-:W-:Y:S01]  /*1a580*/  HMMA.16816.F32.BF16 R24, R100, R126, R24 ;  /* 0x0000007e6418723c */ /* 0x000fe20000041818 */
[----:B------:R-:W3:Y:S01]  /*1a590*/  LDSM.16.MT88.4 R124, [R198+0xd000] ;  /* 0x00d00000c67c783b */ /* 0x000ee20000004200 */
[----:B------:R-:W-:Y:S01]  /*1a5a0*/  MUFU.EX2 R248, R248 ;  /* 0x000000f800f87308 */ /* 0x000fe20000000800 */
[----:B------:R-:W-:Y:S01]  /*1a5b0*/  FADD.FTZ R237, R237, R238 ;  /* 0x000000eeeded7221 */ /* 0x000fe20000010000 */
[----:B------:R-:W-:Y:S02]  /*1a5c0*/  FADD.FTZ R0, R231, R0 ;  /* 0x00000000e7007221 */ /* 0x000fe40000010000 */
[----:B------:R-:W-:Y:S01]  /*1a5d0*/  HMMA.16816.F32.BF16 R4, R4, R138, R112 ;  /* 0x0000008a0404723c */ /* 0x000fe20000041870 */
[----:B------:R-:W3:Y:S01]  /*1a5e0*/  LDSM.16.MT88.4 R112, [R195+0xe800] ;  /* 0x00e80000c370783b */ /* 0x000ee20000004200 */
[----:B------:R-:W-:Y:S02]  /*1a5f0*/  FADD.FTZ R240, R240, R237 ;  /* 0x000000edf0f07221 */ /* 0x000fe40000010000 */
[----:B------:R-:W-:Y:S01]  /*1a600*/  MUFU.EX2 R233, R233 ;  /* 0x000000e900e97308 */ /* 0x000fe20000000800 */
[----:B------:R-:W-:Y:S01]  /*1a610*/  LDSM.16.MT88.4 R136, [R198+0xf000] ;  /* 0x00f00000c688783b */ /* 0x000fe20000004200 */
[C---:B------:R-:W-:Y:S06]  /*1a620*/  HMMA.16816.F32.BF16 R12, R100.reuse, R132, R12 ;  /* 0x00000084640c723c */ /* 0x040fec000004180c */
[C---:B------:R-:W-:Y:S01]  /*1a630*/  HMMA.16816.F32.BF16 R44, R100.reuse, R116, R44 ;  /* 0x00000074642c723c */ /* 0x040fe2000004182c */
[----:B------:R-:W4:Y:S05]  /*1a640*/  MUFU.EX2 R234, R234 ;  /* 0x000000ea00ea7308 */ /* 0x000f2a0000000800 */
[C---:B------:R-:W-:Y:S01]  /*1a650*/  HMMA.16816.F32.BF16 R40, R100.reuse, R118, R40 ;  /* 0x000000766428723c */ /* 0x040fe20000041828 */
[----:B------:R-:W3:Y:S02]  /*1a660*/  LDSM.16.MT88.4 R116, [R198+0x10800] ;  /* 0x01080000c674783b */ /* 0x000ee40000004200 */
[----:B------:R-:W-:Y:S03]  /*1a670*/  MUFU.EX2 R232, R232 ;  /* 0x000000e800e87308 */ /* 0x000fe60000000800 */
[C---:B--2---:R-:W-:Y:S05]  /*1a680*/  HMMA.16816.F32.BF16 R84, R100.reuse, R104, R84 ;  /* 0x000000686454723c */ /* 0x044fea0000041854 */
[----:B------:R-:W2:Y:S01]  /*1a690*/  MUFU.EX2 R247, R247 ;  /* 0x000000f700f77308 */ /* 0x000ea20000000800 */
[C---:B------:R-:W-:Y:S01]  /*1a6a0*/  HMMA.16816.F32.BF16 R92, R100.reuse, R106, R92 ;  /* 0x0000006a645c723c */ /* 0x040fe2000004185c */
[----:B-1----:R-:W-:Y:S01]  /*1a6b0*/  F2FP.BF16.F32.PACK_AB R104, R242, R239 ;  /* 0x000000eff268723e */ /* 0x002fe200000010ff */
[----:B------:R-:W-:Y:S01]  /*1a6c0*/  FADD.FTZ R239, R239, R0 ;  /* 0x00000000efef7221 */ /* 0x000fe20000010000 */
[----:B-----5:R-:W-:Y:S01]  /*1a6d0*/  F2FP.BF16.F32.PACK_AB R105, R246, R243 ;  /* 0x000000f3f669723e */ /* 0x020fe200000010ff */
[----:B------:R-:W-:Y:S01]  /*1a6e0*/  FADD.FTZ R243, R243, R240 ;  /* 0x000000f0f3f37221 */ /* 0x000fe20000010000 */
[----:B----4-:R-:W-:Y:S01]  /*1a6f0*/  F2FP.BF16.F32.PACK_AB R172, R234, R233 ;  /* 0x000000e9eaac723e */ /* 0x010fe200000010ff */
[C---:B------:R-:W-:Y:S01]  /*1a700*/  HMMA.16816.F32.BF16 R20, R100.reuse, R128, R20 ;  /* 0x000000806414723c */ /* 0x040fe20000041814 */
[----:B------:R-:W-:Y:S01]  /*1a710*/  F2FP.BF16.F32.PACK_AB R106, R244, R241 ;  /* 0x000000f1f46a723e */ /* 0x000fe200000010ff */
[----:B------:R-:W-:Y:S01]  /*1a720*/  MUFU.EX2 R226, R226 ;  /* 0x000000e200e27308 */ /* 0x000fe20000000800 */
[----:B------:R-:W-:Y:S01]  /*1a730*/  F2FP.BF16.F32.PACK_AB R107, R248, R245 ;  /* 0x000000f5f86b723e */ /* 0x000fe200000010ff */
[----:B------:R-:W-:Y:S01]  /*1a740*/  FADD.FTZ R242, R242, R239 ;  /* 0x000000eff2f27221 */ /* 0x000fe20000010000 */
[----:B------:R-:W-:Y:S01]  /*1a750*/  FADD.FTZ R246, R246, R243 ;  /* 0x000000f3f6f67221 */ /* 0x000fe20000010000 */
[C---:B------:R-:W-:Y:S02]  /*1a760*/  HMMA.16816.F32.BF16 R16, R100.reuse, R130, R16 ;  /* 0x000000826410723c */ /* 0x040fe40000041810 */
[----:B------:R-:W-:Y:S01]  /*1a770*/  FADD.FTZ R241, R241, R242 ;  /* 0x000000f2f1f17221 */ /* 0x000fe20000010000 */
[----:B------:R-:W-:Y:S01]  /*1a780*/  FADD.FTZ R3, R245, R246 ;  /* 0x000000f6f5037221 */ /* 0x000fe20000010000 */
[----:B------:R-:W1:Y:S01]  /*1a790*/  MUFU.EX2 R225, R225 ;  /* 0x000000e100e17308 */ /* 0x000e620000000800 */
[----:B--2---:R-:W-:Y:S01]  /*1a7a0*/  F2FP.BF16.F32.PACK_AB R174, R247, R232 ;  /* 0x000000e8f7ae723e */ /* 0x004fe200000010ff */
[----:B------:R-:W-:Y:S01]  /*1a7b0*/  HMMA.16816.F32.BF16 R52, R100, R108, R52 ;  /* 0x0000006c6434723c */ /* 0x000fe20000041834 */
[----:B------:R-:W-:Y:S01]  /*1a7c0*/  FADD.FTZ R244, R244, R241 ;  /* 0x000000f1f4f47221 */ /* 0x000fe20000010000 */
[----:B------:R-:W-:-:S03]  /*1a7d0*/  FADD.FTZ R3, R248, R3 ;  /* 0x00000003f8037221 */ /* 0x000fc60000010000 */
[----:B------:R-:W-:Y:S01]  /*1a7e0*/  FADD.FTZ R233, R233, R244 ;  /* 0x000000f4e9e97221 */ /* 0x000fe20000010000 */
[----:B------:R-:W-:Y:S01]  /*1a7f0*/  HMMA.16816.F32.BF16 R48, R100, R110, R48 ;  /* 0x0000006e6430723c */ /* 0x000fe20000041830 */
[----:B------:R-:W2:Y:S01]  /*1a800*/  LDSM.16.MT88.4 R108, [R197+0x10800] ;  /* 0x01080000c56c783b */ /* 0x000ea20000004200 */
[----:B------:R-:W4:Y:S01]  /*1a810*/  MUFU.EX2 R227, R227 ;  /* 0x000000e300e37308 */ /* 0x000f220000000800 */
[----:B------:R-:W-:-:S03]  /*1a820*/  FADD.FTZ R233, R234, R233 ;  /* 0x000000e9eae97221 */ /* 0x000fc60000010000 */
[----:B---3--:R-:W-:Y:S01]  /*1a830*/  HMMA.16816.F32.BF16 R128, R104, R124, R12 ;  /* 0x0000007c6880723c */ /* 0x008fe2000004180c */
[----:B------:R-:W3:Y:S01]  /*1a840*/  LDSM.16.MT88.4 R12, [R198+0x11000] ;  /* 0x01100000c60c783b */ /* 0x000ee20000004200 */
[----:B------:R-:W-:Y:S01]  /*1a850*/  FADD.FTZ R232, R232, R233 ;  /* 0x000000e9e8e87221 */ /* 0x000fe20000010000 */
[----:B-1----:R-:W-:Y:S01]  /*1a860*/  F2FP.BF16.F32.PACK_AB R173, R225, R226 ;  /* 0x000000e2e1ad723e */ /* 0x002fe200000010ff */
[----:B------:R-:W1:Y:S01]  /*1a870*/  MUFU.EX2 R228, R228 ;  /* 0x000000e400e47308 */ /* 0x000e620000000800 */
[----:B------:R-:W-:Y:S01]  /*1a880*/  FADD.FTZ R226, R226, R3 ;  /* 0x00000003e2e27221 */ /* 0x000fe20000010000 */
[----:B------:R-:W-:Y:S01]  /*1a890*/  HMMA.16816.F32.BF16 R36, R100, R120, R36 ;  /* 0x000000786424723c */ /* 0x000fe20000041824 */
[----:B------:R-:W-:Y:S01]  /*1a8a0*/  FADD.FTZ R219, R247, R232 ;  /* 0x000000e8f7db7221 */ /* 0x000fe20000010000 */
[----:B------:R-:W-:Y:S01]  /*1a8b0*/  MOV R3, R221 ;  /* 0x000000dd00037202 */ /* 0x000fe20000000f00 */
[----:B------:R-:W-:-:S03]  /*1a8c0*/  FADD.FTZ R226, R225, R226 ;  /* 0x000000e2e1e27221 */ /* 0x000fc60000010000 */
[----:B------:R-:W-:Y:S01]  /*1a8d0*/  HMMA.16816.F32.BF16 R32, R100, R122, R32 ;  /* 0x0000007a6420723c */ /* 0x000fe20000041820 */
[----:B------:R-:W5:Y:S01]  /*1a8e0*/  LDSM.16.MT88.4 R120, [R195+0x10800] ;  /* 0x01080000c378783b */ /* 0x000f620000004200 */
[----:B----4-:R-:W-:-:S04]  /*1a8f0*/  FADD.FTZ R217, R227, R226 ;  /* 0x000000e2e3d97221 */ /* 0x010fc80000010000 */
[----:B------:R-:W-:Y:S01]  /*1a900*/  HMMA.16816.F32.BF16 R68, R100, R112, R68 ;  /* 0x000000706444723c */ /* 0x000fe20000041844 */
[C---:B-1----:R-:W-:Y:S01]  /*1a910*/  F2FP.BF16.F32.PACK_AB R175, R228.reuse, R227 ;  /* 0x000000e3e4af723e */ /* 0x042fe200000010ff */
[----:B------:R-:W-:-:S04]  /*1a920*/  FADD.FTZ R217, R228, R217 ;  /* 0x000000d9e4d97221 */ /* 0x000fc80000010000 */
[C---:B------:R-:W-:Y:S01]  /*1a930*/  HMMA.16816.F32.BF16 R64, R100.reuse, R114, R64 ;  /* 0x000000726440723c */ /* 0x040fe20000041840 */
[----:B------:R-:W1:Y:S05]  /*1a940*/  LDSM.16.MT88.4 R112, [R197+0xf000] ;  /* 0x00f00000c570783b */ /* 0x000e6a0000004200 */
[C---:B------:R-:W-:Y:S06]  /*1a950*/  HMMA.16816.F32.BF16 R76, R100.reuse, R116, R76 ;  /* 0x00000074644c723c */ /* 0x040fec000004184c */
[----:B------:R-:W-:Y:S01]  /*1a960*/  HMMA.16816.F32.BF16 R72, R100, R118, R72 ;  /* 0x000000766448723c */ /* 0x000fe20000041848 */
[----:B------:R-:W-:Y:S05]  /*1a970*/  LDSM.16.MT88.4 R116, [R195+0xf000] ;  /* 0x00f00000c374783b */ /* 0x000fea0000004200 */
[C---:B------:R-:W-:Y:S06]  /*1a980*/  HMMA.16816.F32.BF16 R168, R104.reuse, R164, R20 ;  /* 0x000000a468a8723c */ /* 0x040fec0000041814 */
[----:B------:R-:W-:Y:S06]  /*1a990*/  HMMA.16816.F32.BF16 R164, R104, R166, R16 ;  /* 0x000000a668a4723c */ /* 0x000fec0000041810 */
[C---:B------:R-:W-:Y:S06]  /*1a9a0*/  HMMA.16816.F32.BF16 R8, R100.reuse, R134, R8 ;  /* 0x000000866408723c */ /* 0x040fec0000041808 */
[C---:B--2---:R-:W-:Y:S06]  /*1a9b0*/  HMMA.16816.F32.BF16 R80, R100.reuse, R108, R80 ;  /* 0x0000006c6450723c */ /* 0x044fec0000041850 */
[----:B------:R-:W-:Y:S01]  /*1a9c0*/  HMMA.16816.F32.BF16 R88, R100, R110, R88 ;  /* 0x0000006e6458723c */ /* 0x000fe20000041858 */
[----:B------:R-:W2:Y:S05]  /*1a9d0*/  LDSM.16.MT88.4 R108, [R196+0xf000] ;  /* 0x00f00000c46c783b */ /* 0x000eaa0000004200 */
[----:B---3--:R-:W-:Y:S06]  /*1a9e0*/  HMMA.16816.F32.BF16 R16, R104, R12, R76 ;  /* 0x0000000c6810723c */ /* 0x008fec000004184c */
[C---:B-----5:R-:W-:Y:S06]  /*1a9f0*/  HMMA.16816.F32.BF16 R96, R100.reuse, R120, R96 ;  /* 0x000000786460723c */ /* 0x060fec0000041860 */
[----:B------:R-:W-:Y:S01]  /*1aa00*/  HMMA.16816.F32.BF16 R4, R100, R122, R4 ;  /* 0x0000007a6404723c */ /* 0x000fe20000041804 */
[----:B------:R-:W3:Y:S05]  /*1aa10*/  LDSM.16.MT88.4 R120, [R197+0x11000] ;  /* 0x01100000c578783b */ /* 0x000eea0000004200 */
[C---:B------:R-:W-:Y:S01]  /*1aa20*/  HMMA.16816.F32.BF16 R140, R104.reuse, R136, R44 ;  /* 0x00000088688c723c */ /* 0x040fe2000004182c */
[----:B------:R-:W4:Y:S05]  /*1aa30*/  LDSM.16.MT88.4 R44, [R195+0x11000] ;  /* 0x01100000c32c783b */ /* 0x000f2a0000004200 */
[C---:B-1----:R-:W-:Y:S01]  /*1aa40*/  HMMA.16816.F32.BF16 R132, R104.reuse, R112, R52 ;  /* 0x000000706884723c */ /* 0x042fe20000041834 */
[----:B------:R-:W-:Y:S05]  /*1aa50*/  LDSM.16.MT88.4 R52, [R196+0x11000] ;  /* 0x01100000c434783b */ /* 0x000fea0000004200 */
[C---:B------:R-:W-:Y:S01]  /*1aa60*/  HMMA.16816.F32.BF16 R12, R104.reuse, R14, R72 ;  /* 0x0000000e680c723c */ /* 0x040fe20000041848 */
[----:B------:R-:W1:Y:S05]  /*1aa70*/  LDSM.16.MT88.4 R72, [R197+0xf800] ;  /* 0x00f80000c548783b */ /* 0x000e6a0000004200 */
[C---:B------:R-:W-:Y:S01]  /*1aa80*/  HMMA.16816.F32.BF16 R112, R104.reuse, R114, R48 ;  /* 0x000000726870723c */ /* 0x040fe20000041830 */
[----:B------:R-:W5:Y:S05]  /*1aa90*/  LDSM.16.MT88.4 R48, [R196+0xd800] ;  /* 0x00d80000c430783b */ /* 0x000f6a0000004200 */
[C---:B------:R-:W-:Y:S06]  /*1aaa0*/  HMMA.16816.F32.BF16 R156, R104.reuse, R152, R28 ;  /* 0x00000098689c723c */ /* 0x040fec000004181c */
[C---:B------:R-:W-:Y:S06]  /*1aab0*/  HMMA.16816.F32.BF16 R152, R104.reuse, R154, R24 ;  /* 0x0000009a6898723c */ /* 0x040fec0000041818 */
[C---:B------:R-:W-:Y:S01]  /*1aac0*/  HMMA.16816.F32.BF16 R148, R104.reuse, R144, R36 ;  /* 0x000000906894723c */ /* 0x040fe20000041824 */
[----:B------:R-:W5:Y:S05]  /*1aad0*/  LDSM.16.MT88.4 R36, [R198+0xd800] ;  /* 0x00d80000c624783b */ /* 0x000f6a0000004200 */
[C---:B------:R-:W-:Y:S06]  /*1aae0*/  HMMA.16816.F32.BF16 R144, R104.reuse, R146, R32 ;  /* 0x000000926890723c */ /* 0x040fec0000041820 */
[C---:B--2---:R-:W-:Y:S06]  /*1aaf0*/  HMMA.16816.F32.BF16 R32, R104.reuse, R108, R60 ;  /* 0x0000006c6820723c */ /* 0x044fec000004183c */
[C---:B------:R-:W-:Y:S01]  /*1ab00*/  HMMA.16816.F32.BF16 R28, R104.reuse, R110, R56 ;  /* 0x0000006e681c723c */ /* 0x040fe20000041838 */
[----:B------:R-:W-:Y:S05]  /*1ab10*/  LDSM.16.MT88.4 R56, [R195+0xd800] ;  /* 0x00d80000c338783b */ /* 0x000fea0000004200 */
[C---:B------:R-:W-:Y:S06]  /*1ab20*/  HMMA.16816.F32.BF16 R24, R104.reuse, R116, R68 ;  /* 0x000000746818723c */ /* 0x040fec0000041844 */
[C---:B------:R-:W-:Y:S06]  /*1ab30*/  HMMA.16816.F32.BF16 R124, R104.reuse, R126, R8 ;  /* 0x0000007e687c723c */ /* 0x040fec0000041808 */
[C---:B------:R-:W-:Y:S01]  /*1ab40*/  HMMA.16816.F32.BF16 R20, R104.reuse, R118, R64 ;  /* 0x000000766814723c */ /* 0x040fe20000041840 */
[----:B------:R-:W-:Y:S05]  /*1ab50*/  LDSM.16.MT88.4 R64, [R198+0xf800] ;  /* 0x00f80000c640783b */ /* 0x000fea0000004200 */
[C---:B---3--:R-:W-:Y:S01]  /*1ab60*/  HMMA.16816.F32.BF16 R100, R104.reuse, R120, R80 ;  /* 0x000000786864723c */ /* 0x048fe20000041850 */
[----:B------:R-:W-:Y:S05]  /*1ab70*/  LDSM.16.MT88.4 R80, [R196+0xf800] ;  /* 0x00f80000c450783b */ /* 0x000fea0000004200 */
[C---:B----4-:R-:W-:Y:S01]  /*1ab80*/  HMMA.16816.F32.BF16 R108, R104.reuse, R44, R96 ;  /* 0x0000002c686c723c */ /* 0x050fe20000041860 */
[----:B------:R-:W-:Y:S05]  /*1ab90*/  LDSM.16.MT88.4 R96, [R198+0x11800] ;  /* 0x01180000c660783b */ /* 0x000fea0000004200 */
[----:B------:R-:W-:Y:S06]  /*1aba0*/  HMMA.16816.F32.BF16 R4, R104, R46, R4 ;  /* 0x0000002e6804723c */ /* 0x000fec0000041804 */
[----:B-1----:R-:W-:Y:S06]  /*1abb0*/  HMMA.16816.F32.BF16 R68, R172, R72, R132 ;  /* 0x00000048ac44723c */ /* 0x002fec0000041884 */
[----:B------:R-:W-:Y:S01]  /*1abc0*/  HMMA.16816.F32.BF16 R136, R104, R138, R40 ;  /* 0x0000008a6888723c */ /* 0x000fe20000041828 */
[----:B------:R-:W1:Y:S01]  /*1abd0*/  LDSM.16.MT88.4 R40, [R197+0xd800] ;  /* 0x00d80000c528783b */ /* 0x000e620000004200 */
[----:B------:R-:W-:-:S04]  /*1abe0*/  MOV R132, R222 ;  /* 0x000000de00847202 */ /* 0x000fc80000000f00 */
        /* <DEDUP_REMOVED lines=31> */
.L_x_1826:
[----:B------:R-:W-:Y:S05]  /*1ade0*/  @!P5 BRA `(.L_x_1835) ;  /* 0x0000003c0044d947 */ /* 0x000fea0003800000 */
[----:B------:R-:W-:Y:S02]  /*1adf0*/  MOV R0, R3 ;  /* 0x0000000300007202 */ /* 0x000fe40000000f00 */
[----:B------:R-:W-:-:S07]  /*1ae00*/  MOV R135, R132 ;  /* 0x0000008400877202 */ /* 0x000fce0000000f00 */
.L_x_1844:
[----:B------:R-:W1:Y:S01]  /*1ae10*/  LDC.64 R132, c[0x0][0x208] ;  /* 0x00008200ff847b82 */ /* 0x000e620000000a00 */
[----:B------:R-:W-:Y:S04]  /*1ae20*/  DEPBAR.LE SB0, 0x0 ;  /* 0x000080000000791a */ /* 0x000fe80000000000 */
[----:B------:R-:W-:Y:S05]  /*1ae30*/  WARPSYNC.ALL ;  /* 0x0000000000007948 */ /* 0x000fea0003800000 */
[----:B------:R-:W2:Y:S08]  /*1ae40*/  LDC.64 R2, c[0x0][0x198] ;  /* 0x00006600ff027b82 */ /* 0x000eb00000000a00 */
[----:B------:R-:W-:Y:S01]  /*1ae50*/  BAR.SYNC.DEFER_BLOCKING 0x0 ;  /* 0x0000000000007b1d */ /* 0x000fe20000010000 */
[----:B------:R-:W-:Y:S01]  /*1ae60*/  ISETP.NE.U32.AND P0, PT, R212, RZ, PT ;  /* 0x000000ffd400720c */ /* 0x000fe20003f05070 */
[----:B------:R-:W-:Y:S03]  /*1ae70*/  VIADD R214, R214, 0xffffffff ;  /* 0xffffffffd6d67836 */ /* 0x000fe60000000000 */
[----:B------:R-:W-:Y:S01]  /*1ae80*/  ISETP.NE.AND.EX P0, PT, R213, RZ, PT, P0 ;  /* 0x000000ffd500720c */ /* 0x000fe20003f05300 */
[----:B------:R-:W-:Y:S11]  /*1ae90*/  BSSY B0, `(.L_x_1836) ;  /* 0x000004f000007945 */ /* 0x000ff60003800000 */
[----:B------:R-:W-:Y:S01]  /*1aea0*/  @!UPT UIADD3 URZ, URZ, URZ, URZ ;  /* 0x0000003f3f3ff290 */ /* 0x000fe2000fffe03f */
[----:B------:R-:W-:Y:S05]  /*1aeb0*/  @!P0 BRA `(.L_x_1837) ;  /* 0x0000000400188947 */ /* 0x000fea0003800000 */
        /* <DEDUP_REMOVED lines=14> */
[----:B-1----:R-:W-:Y:S02]  /*1afa0*/  VIADD R14, R4, 0xffffffe ;  /* 0x0ffffffe040e7836 */ /* 0x002fe40000000000 */
[----:B------:R-:W-:Y:S06]  /*1afb0*/  IMAD.SHL.U32 R4, R214, 0x40, RZ ;  /* 0x00000040d6047824 */ /* 0x000fec00078e00ff */
[----:B------:R-:W1:Y:S01]  /*1afc0*/  F2I.FTZ.U32.TRUNC.NTZ R15, R14 ;  /* 0x0000000e000f7305 */ /* 0x000e62000021f000 */
[----:B------:R-:W-:Y:S05]  /*1afd0*/  VIADD R12, R4, 0x40 ;  /* 0x00000040040c7836 */ /* 0x000fea0000000000 */
[----:B------:R-:W-:Y:S02]  /*1afe0*/  IABS R7, R12 ;  /* 0x0000000c00077213 */ /* 0x000fe40000000000 */
[-C--:B------:R-:W-:Y:S01]  /*1aff0*/  LOP3.LUT R12, R12, R11.reuse, RZ, 0x3c, !PT ;  /* 0x0000000b0c0c7212 */ /* 0x080fe200078e3cff */
        /* <DEDUP_REMOVED lines=50> */
.L_x_1837:
[----:B-1----:R-:W-:Y:S02]  /*1b320*/  R2UR UR4, R132 ;  /* 0x00000000840472ca */ /* 0x002fe400000e0000 */
[----:B------:R-:W-:Y:S11]  /*1b330*/  R2UR UR5, R133 ;  /* 0x00000000850572ca */ /* 0x000ff600000e0000 */
[----:B------:R-:W-:Y:S02]  /*1b340*/  @!UPT UIADD3 URZ, URZ, URZ, URZ ;  /* 0x0000003f3f3ff290 */ /* 0x000fe4000fffe03f */
[----:B--2---:R-:W2:Y:S02]  /*1b350*/  LD.E R8, desc[UR4][R2.64+0x40] ;  /* 0x0000400402087980 */ /* 0x004ea4000c101900 */
[----:B--2---:R-:W-:Y:S05]  /*1b360*/  IMAD.U32 R8, R8, -0x40, RZ ;  /* 0xffffffc008087824 */ /* 0x004fea00078e00ff */
[----:B------:R-:W-:Y:S02]  /*1b370*/  SHF.R.S32.HI R5, RZ, 0x1f, R8 ;  /* 0x0000001fff057819 */ /* 0x000fe40000011408 */
.L_x_1838:
[----:B------:R-:W-:Y:S05]  /*1b380*/  BSYNC B0 ;  /* 0x0000000000007941 */ /* 0x000fea0003800000 */
.L_x_1836:
        /* <DEDUP_REMOVED lines=103> */
[----:B------:R-:W-:Y:S01]  /*1ba00*/  ISETP.GT.AND P0, PT, R214, R203, PT ;  /* 0x000000cbd600720c */ /* 0x000fe20003f04270 */
        /* <DEDUP_REMOVED lines=179> */
[C---:B------:R-:W-:Y:S02]  /*1c540*/  R2UR UR4, R132.reuse ;  /* 0x00000000840472ca */ /* 0x040fe400000e0000 */
[C---:B------:R-:W-:Y:S02]  /*1c550*/  R2UR UR5, R133.reuse ;  /* 0x00000000850572ca */ /* 0x040fe400000e0000 */
[C---:B------:R-:W-:Y:S02]  /*1c560*/  R2UR UR12, R132.reuse ;  /* 0x00000000840c72ca */ /* 0x040fe400000e0000 */
[C---:B------:R-:W-:Y:S02]  /*1c570*/  R2UR UR13, R133.reuse ;  /* 0x00000000850d72ca */ /* 0x040fe400000e0000 */
[C---:B------:R-:W-:Y:S02]  /*1c580*/  R2UR UR14, R132.reuse ;  /* 0x00000000840e72ca */ /* 0x040fe400000e0000 */
[C---:B------:R-:W-:Y:S02]  /*1c590*/  R2UR UR15, R133.reuse ;  /* 0x00000000850f72ca */ /* 0x040fe400000e0000 */
[----:B------:R-:W-:Y:S02]  /*1c5a0*/  R2UR UR10, R132 ;  /* 0x00000000840a72ca */ /* 0x000fe400000e0000 */
[----:B------:R-:W-:Y:S01]  /*1c5b0*/  R2UR UR11, R133 ;  /* 0x00000000850b72ca */ /* 0x000fe200000e0000 */
[----:B------:R-:W2:Y:S02]  /*1c5c0*/  LD.E R143, desc[UR4][R2.64+0x170] ;  /* 0x00017004028f7980 */ /* 0x000ea4000c101900 */
        /* <DEDUP_REMOVED lines=8> */
[C---:B------:R-:W-:Y:S01]  /*1c650*/  VIADD R141, R134.reuse, 0xffffffc0 ;  /* 0xffffffc0868d7836 */ /* 0x040fe20000000000 */
[----:B------:R-:W-:Y:S02]  /*1c660*/  IABS R138, R134 ;  /* 0x00000086008a7213 */ /* 0x000fe40000000000 */
[----:B------:R-:W-:Y:S01]  /*1c670*/  LOP3.LUT R134, R134, R143, RZ, 0x3c, !PT ;  /* 0x0000008f86867212 */ /* 0x000fe200078e3cff */
        /* <DEDUP_REMOVED lines=8> */
[----:B------:R-:W-:Y:S02]  /*1c700*/  IMAD.HI.U32 R142, R145, R138, RZ ;  /* 0x0000008a918e7227 */ /* 0x000fe400078e00ff */
[----:B------:R-:W3:Y:S02]  /*1c710*/  LD.E.64 R144, desc[UR4][R2.64+0x38] ;  /* 0x0000380402907980 */ /* 0x000ee4000c101b00 */
        /* <DEDUP_REMOVED lines=11> */
[----:B------:R-:W-:Y:S02]  /*1c7d0*/  ISETP.GE.AND P1, PT, R134, RZ, PT ;  /* 0x000000ff8600720c */ /* 0x000fe40003f26270 */
[----:B------:R-:W-:Y:S05]  /*1c7e0*/  LOP3.LUT R139, RZ, R143, RZ, 0x33, !PT ;  /* 0x0000008fff8b7212 */ /* 0x000fea00078e33ff */
        /* <DEDUP_REMOVED lines=27> */
.L_x_1842:
[----:B------:R-:W-:Y:S02]  /*1c9a0*/  R2UR UR4, R132 ;  /* 0x00000000840472ca */ /* 0x000fe400000e0000 */
[----:B------:R-:W-:Y:S11]  /*1c9b0*/  R2UR UR5, R133 ;  /* 0x00000000850572ca */ /* 0x000ff600000e0000 */
[----:B------:R-:W-:Y:S02]  /*1c9c0*/  @!UPT UIADD3 URZ, URZ, URZ, URZ ;  /* 0x0000003f3f3ff290 */ /* 0x000fe4000fffe03f */
[----:B------:R-:W2:Y:S02]  /*1c9d0*/  LD.E R140, desc[UR4][R2.64+0x38] ;  /* 0x00003804028c7980 */ /* 0x000ea4000c101900 */
[----:B--2---:R-:W-:Y:S05]  /*1c9e0*/  IMAD.U32 R140, R140, -0x40, RZ ;  /* 0xffffffc08c8c7824 */ /* 0x004fea00078e00ff */
[----:B------:R-:W-:Y:S02]  /*1c9f0*/  SHF.R.S32.HI R137, RZ, 0x1f, R140 ;  /* 0x0000001fff897819 */ /* 0x000fe4000001148c */
.L_x_1843:
[----:B------:R-:W-:Y:S05]  /*1ca00*/  BSYNC B0 ;  /* 0x0000000000007941 */ /* 0x000fea0003800000 */
.L_x_1841:
        /* <DEDUP_REMOVED lines=113> */
.L_x_1840:
[----:B------:R-:W-:Y:S05]  /*1d120*/  BSYNC B1 ;  /* 0x0000000000017941 */ /* 0x000fea0003800000 */
.L_x_1839:
        /* <DEDUP_REMOVED lines=83> */
[----:B------:R-:W3:Y:S03]  /*1d660*/  LDSM.16.MT88.4 R124, [R195+0xc000] ;  /* 0x00c00000c37c783b */ /* 0x000ee60000004200 */
[----:B------:R-:W-:Y:S01]  /*1d670*/  MUFU.EX2 R167, R167 ;  /* 0x000000a700a77308 */ /* 0x000fe20000000800 */
[C---:B------:R-:W-:Y:S01]  /*1d680*/  FMUL.FTZ R37, R2.reuse, R37 ;  /* 0x0000002502257220 */ /* 0x040fe20000410000 */
[C---:B------:R-:W-:Y:S01]  /*1d690*/  FMUL.FTZ R40, R2.reuse, R40 ;  /* 0x0000002802287220 */ /* 0x040fe20000410000 */
[----:B------:R-:W-:Y:S01]  /*1d6a0*/  FMUL.FTZ R41, R2, R41 ;  /* 0x0000002902297220 */ /* 0x000fe20000410000 */
[----:B------:R-:W-:Y:S01]  /*1d6b0*/  FMUL.FTZ R43, R0, R43 ;  /* 0x0000002b002b7220 */ /* 0x000fe20000410000 */
[C---:B------:R-:W-:Y:S01]  /*1d6c0*/  FMUL.FTZ R44, R2.reuse, R44 ;  /* 0x0000002c022c7220 */ /* 0x040fe20000410000 */
[----:B------:R-:W-:Y:S01]  /*1d6d0*/  FMUL.FTZ R45, R2, R45 ;  /* 0x0000002d022d7220 */ /* 0x000fe20000410000 */
[----:B------:R-:W-:Y:S03]  /*1d6e0*/  FMUL.FTZ R46, R0, R46 ;  /* 0x0000002e002e7220 */ /* 0x000fe60000410000 */
        /* <DEDUP_REMOVED lines=18> */
[--C-:B------:R-:W-:Y:S01]  /*1d810*/  FFMA.FTZ R218, R20, R133, -R168.reuse ;  /* 0x0000008514da7223 */ /* 0x100fe200000108a8 */
        /* <DEDUP_REMOVED lines=41> */
[----:B------:R-:W1:Y:S02]  /*1dab0*/  LDSM.16.MT88.4 R136, [R198+0xe000] ;  /* 0x00e00000c688783b */ /* 0x000e640000004200 */
[----:B------:R-:W-:Y:S02]  /*1dac0*/  ISETP.GT.AND P0, PT, R214, R203, PT ;  /* 0x000000cbd600720c */ /* 0x000fe40003f04270 */
[C---:B------:R-:W-:Y:S01]  /*1dad0*/  FMUL.FTZ R94, R0.reuse, R94 ;  /* 0x0000005e005e7220 */ /* 0x040fe20000410000 */
[C---:B------:R-:W-:Y:S05]  /*1dae0*/  HMMA.16816.F32.BF16 R36, R128.reuse, R140, R36 ;  /* 0x0000008c8024723c */ /* 0x040fea0000041824 */
[----:B------:R-:W-:Y:S01]  /*1daf0*/  FMUL.FTZ R95, R0, R95 ;  /* 0x0000005f005f7220 */ /* 0x000fe20000410000 */
[C---:B------:R-:W-:Y:S01]  /*1db00*/  HMMA.16816.F32.BF16 R40, R128.reuse, R142, R40 ;  /* 0x0000008e8028723c */ /* 0x040fe20000041828 */
[----:B------:R-:W2:Y:S04]  /*1db10*/  LDSM.16.MT88.4 R140, [R197+0xe000] ;  /* 0x00e00000c58c783b */ /* 0x000ea80000004200 */
[C---:B------:R-:W-:Y:S01]  /*1db20*/  FMUL.FTZ R96, R2.reuse, R96 ;  /* 0x0000006002607220 */ /* 0x040fe20000410000 */
[C---:B------:R-:W-:Y:S05]  /*1db30*/  HMMA.16816.F32.BF16 R44, R128.reuse, R144, R44 ;  /* 0x00000090802c723c */ /* 0x040fea000004182c */
[----:B------:R-:W-:Y:S01]  /*1db40*/  FMUL.FTZ R97, R2, R97 ;  /* 0x0000006102617220 */ /* 0x000fe20000410000 */
[C---:B------:R-:W-:Y:S01]  /*1db50*/  HMMA.16816.F32.BF16 R48, R128.reuse, R146, R48 ;  /* 0x000000928030723c */ /* 0x040fe20000041830 */
[----:B------:R-:W-:Y:S04]  /*1db60*/  LDSM.16.MT88.4 R144, [R196+0xc800] ;  /* 0x00c80000c490783b */ /* 0x000fe80000004200 */
[C---:B------:R-:W-:Y:S01]  /*1db70*/  FMUL.FTZ R98, R0.reuse, R98 ;  /* 0x0000006200627220 */ /* 0x040fe20000410000 */
[C---:B---3--:R-:W-:Y:S05]  /*1db80*/  HMMA.16816.F32.BF16 R52, R128.reuse, R124, R52 ;  /* 0x0000007c8034723c */ /* 0x048fea0000041834 */
[----:B------:R-:W-:Y:S01]  /*1db90*/  FMUL.FTZ R99, R0, R99 ;  /* 0x0000006300637220 */ /* 0x000fe20000410000 */
        /* <DEDUP_REMOVED lines=13> */
[----:B------:R-:W4:Y:S03]  /*1dc70*/  MUFU.EX2 R171, R171 ;  /* 0x000000ab00ab7308 */ /* 0x000f260000000800 */
[--C-:B------:R-:W-:Y:S01]  /*1dc80*/  FFMA.FTZ R172, R14, R133, -R166.reuse ;  /* 0x000000850eac7223 */ /* 0x100fe200000108a6 */
[----:B------:R-:W-:Y:S01]  /*1dc90*/  FMUL.FTZ R14, R0, R122 ;  /* 0x0000007a000e7220 */ /* 0x000fe20000410000 */
[C---:B------:R-:W-:Y:S01]  /*1dca0*/  FMUL.FTZ R100, R2.reuse, R100 ;  /* 0x0000006402647220 */ /* 0x040fe20000410000 */
[----:B------:R-:W-:Y:S03]  /*1dcb0*/  FMUL.FTZ R101, R2, R101 ;  /* 0x0000006502657220 */ /* 0x000fe60000410000 */
[C---:B------:R-:W-:Y:S01]  /*1dcc0*/  FMUL.FTZ R102, R0.reuse, R102 ;  /* 0x0000006600667220 */ /* 0x040fe20000410000 */
[C---:B------:R-:W-:Y:S01]  /*1dcd0*/  FMUL.FTZ R103, R0.reuse, R103 ;  /* 0x0000006700677220 */ /* 0x040fe20000410000 */
[----:B------:R-:W-:Y:S01]  /*1dce0*/  FFMA.FTZ R173, R15, R133, -R166 ;  /* 0x000000850fad7223 */ /* 0x000fe200000108a6 */
[----:B------:R-:W-:Y:S01]  /*1dcf0*/  FMUL.FTZ R15, R0, R123 ;  /* 0x0000007b000f7220 */ /* 0x000fe20000410000 */
[C---:B------:R-:W-:Y:S01]  /*1dd00*/  FMUL.FTZ R104, R2.reuse, R104 ;  /* 0x0000006802687220 */ /* 0x040fe20000410000 */
[----:B------:R-:W-:Y:S01]  /*1dd10*/  LDSM.16.MT88.4 R120, [R198+0xc800] ;  /* 0x00c80000c678783b */ /* 0x000fe20000004200 */
[C---:B---3--:R-:W-:Y:S01]  /*1dd20*/  HMMA.16816.F32.BF16 R76, R128.reuse, R124, R76 ;  /* 0x0000007c804c723c */ /* 0x048fe2000004184c */
[----:B------:R-:W-:Y:S02]  /*1dd30*/  MUFU.EX2 R172, R172 ;  /* 0x000000ac00ac7308 */ /* 0x000fe40000000800 */
[----:B------:R-:W-:Y:S01]  /*1dd40*/  FMUL.FTZ R105, R2, R105 ;  /* 0x0000006902697220 */ /* 0x000fe20000410000 */
[C---:B------:R-:W-:Y:S01]  /*1dd50*/  FMUL.FTZ R106, R0.reuse, R106 ;  /* 0x0000006a006a7220 */ /* 0x040fe20000410000 */
[----:B------:R-:W-:Y:S01]  /*1dd60*/  FMUL.FTZ R107, R0, R107 ;  /* 0x0000006b006b7220 */ /* 0x000fe20000410000 */
[C---:B------:R-:W-:Y:S01]  /*1dd70*/  HMMA.16816.F32.BF16 R80, R128.reuse, R126, R80 ;  /* 0x0000007e8050723c */ /* 0x040fe20000041850 */
[----:B------:R-:W3:Y:S04]  /*1dd80*/  LDSM.16.MT88.4 R124, [R197+0x10000] ;  /* 0x01000000c57c783b */ /* 0x000ee80000004200 */
[----:B------:R-:W5:Y:S01]  /*1dd90*/  MUFU.EX2 R173, R173 ;  /* 0x000000ad00ad7308 */ /* 0x000f620000000800 */
[-CC-:B------:R-:W-:Y:S01]  /*1dda0*/  FFMA.FTZ R174, R16, R133.reuse, -R168.reuse ;  /* 0x0000008510ae7223 */ /* 0x180fe200000108a8 */
[C---:B-1----:R-:W-:Y:S04]  /*1ddb0*/  HMMA.16816.F32.BF16 R84, R128.reuse, R136, R84 ;  /* 0x000000888054723c */ /* 0x042fe80000041854 */
[-C--:B------:R-:W-:Y:S02]  /*1ddc0*/  FFMA.FTZ R175, R17, R133.reuse, -R168 ;  /* 0x0000008511af7223 */ /* 0x080fe400000108a8 */
[C---:B------:R-:W-:Y:S01]  /*1ddd0*/  HMMA.16816.F32.BF16 R88, R128.reuse, R138, R88 ;  /* 0x0000008a8058723c */ /* 0x040fe20000041858 */
[----:B------:R-:W1:Y:S01]  /*1dde0*/  LDSM.16.MT88.4 R136, [R196+0x10000] ;  /* 0x01000000c488783b */ /* 0x000e620000004200 */
[----:B------:R-:W-:Y:S03]  /*1ddf0*/  MUFU.EX2 R174, R174 ;  /* 0x000000ae00ae7308 */ /* 0x000fe60000000800 */
[-CC-:B------:R-:W-:Y:S01]  /*1de00*/  FFMA.FTZ R216, R18, R133.reuse, -R166.reuse ;  /* 0x0000008512d87223 */ /* 0x180fe200000108a6 */
[C---:B--2---:R-:W-:Y:S06]  /*1de10*/  HMMA.16816.F32.BF16 R92, R128.reuse, R140, R92 ;  /* 0x0000008c805c723c */ /* 0x044fec000004185c */
[----:B------:R-:W2:Y:S01]  /*1de20*/  MUFU.EX2 R175, R175 ;  /* 0x000000af00af7308 */ /* 0x000ea20000000800 */
[----:B------:R-:W-:Y:S01]  /*1de30*/  FFMA.FTZ R221, R19, R133, -R166 ;  /* 0x0000008513dd7223 */ /* 0x000fe200000108a6 */
[C---:B------:R-:W-:Y:S01]  /*1de40*/  HMMA.16816.F32.BF16 R96, R128.reuse, R142, R96 ;  /* 0x0000008e8060723c */ /* 0x040fe20000041860 */
[----:B------:R-:W1:Y:S02]  /*1de50*/  LDSM.16.MT88.4 R140, [R195+0x10000] ;  /* 0x01000000c38c783b */ /* 0x000e640000004200 */
[C---:B------:R-:W-:Y:S01]  /*1de60*/  FMUL.FTZ R16, R2.reuse, R116 ;  /* 0x0000007402107220 */ /* 0x040fe20000410000 */
[----:B----4-:R-:W-:Y:S01]  /*1de70*/  F2FP.BF16.F32.PACK_AB R116, R171, R170 ;  /* 0x000000aaab74723e */ /* 0x010fe200000010ff */
[----:B------:R-:W-:Y:S01]  /*1de80*/  FMUL.FTZ R17, R2, R117 ;  /* 0x0000007502117220 */ /* 0x000fe20000410000 */
[----:B-----5:R-:W-:Y:S02]  /*1de90*/  F2FP.BF16.F32.PACK_AB R117, R173, R172 ;  /* 0x000000acad75723e */ /* 0x020fe400000010ff */
[----:B------:R-:W-:Y:S03]  /*1dea0*/  MUFU.EX2 R216, R216 ;  /* 0x000000d800d87308 */ /* 0x000fe60000000800 */
[C---:B------:R-:W-:Y:S01]  /*1deb0*/  FMUL.FTZ R18, R0.reuse, R118 ;  /* 0x0000007600127220 */ /* 0x040fe20000410000 */
[----:B------:R-:W-:Y:S01]  /*1dec0*/  FMUL.FTZ R19, R0, R119 ;  /* 0x0000007700137220 */ /* 0x000fe20000410000 */
[C---:B------:R-:W-:Y:S01]  /*1ded0*/  FMUL.FTZ R108, R2.reuse, R108 ;  /* 0x0000006c026c7220 */ /* 0x040fe20000410000 */
[----:B------:R-:W-:Y:S01]  /*1dee0*/  FMUL.FTZ R109, R2, R109 ;  /* 0x0000006d026d7220 */ /* 0x000fe20000410000 */
[----:B--2---:R-:W-:Y:S01]  /*1def0*/  F2FP.BF16.F32.PACK_AB R118, R175, R174 ;  /* 0x000000aeaf76723e */ /* 0x004fe200000010ff */
[C---:B------:R-:W-:Y:S01]  /*1df00*/  FMUL.FTZ R110, R0.reuse, R110 ;  /* 0x0000006e006e7220 */ /* 0x040fe20000410000 */
[C---:B---3--:R-:W-:Y:S01]  /*1df10*/  HMMA.16816.F32.BF16 R100, R128.reuse, R124, R100 ;  /* 0x0000007c8064723c */ /* 0x048fe20000041864 */
[----:B------:R-:W2:Y:S02]  /*1df20*/  MUFU.EX2 R221, R221 ;  /* 0x000000dd00dd7308 */ /* 0x000ea40000000800 */
[----:B------:R-:W-:Y:S01]  /*1df30*/  FMUL.FTZ R111, R0, R111 ;  /* 0x0000006f006f7220 */ /* 0x000fe20000410000 */
[C---:B------:R-:W-:Y:S01]  /*1df40*/  FMUL.FTZ R112, R2.reuse, R112 ;  /* 0x0000007002707220 */ /* 0x040fe20000410000 */
        /* <DEDUP_REMOVED lines=8> */
[----:B--2---:R-:W-:Y:S01]  /*1dfd0*/  F2FP.BF16.F32.PACK_AB R119, R221, R216 ;  /* 0x000000d8dd77723e */ /* 0x004fe200000010ff */
[C---:B------:R-:W-:Y:S05]  /*1dfe0*/  HMMA.16816.F32.BF16 R108, R128.reuse, R140, R108 ;  /* 0x0000008c806c723c */ /* 0x040fea000004186c */
[-C--:B------:R-:W-:Y:S01]  /*1dff0*/  FFMA.FTZ R223, R25, R133.reuse, -R168 ;  /* 0x0000008519df7223 */ /* 0x080fe200000108a8 */
[----:B------:R-:W-:Y:S01]  /*1e000*/  HMMA.16816.F32.BF16 R112, R128, R142, R112 ;  /* 0x0000008e8070723c */ /* 0x000fe20000041870 */
[----:B------:R-:W2:Y:S04]  /*1e010*/  LDSM.16.MT88.4 R128, [R195+0xe800] ;  /* 0x00e80000c380783b */ /* 0x000ea80000004200 */
[-CC-:B------:R-:W-:Y:S01]  /*1e020*/  FFMA.FTZ R220, R26, R133.reuse, -R166.reuse ;  /* 0x000000851adc7223 */ /* 0x180fe200000108a6 */
[C---:B------:R-:W-:Y:S01]  /*1e030*/  HMMA.16816.F32.BF16 R4, R116.reuse, R120, R4 ;  /* 0x000000787404723c */ /* 0x040fe20000041804 */
[----:B------:R-:W-:Y:S02]  /*1e040*/  MUFU.EX2 R223, R223 ;  /* 0x000000df00df7308 */ /* 0x000fe40000000800 */
[----:B------:R-:W-:Y:S02]  /*1e050*/  LDSM.16.MT88.4 R140, [R197+0xd000] ;  /* 0x00d00000c58c783b */ /* 0x000fe40000004200 */
[----:B------:R-:W-:Y:S01]  /*1e060*/  FFMA.FTZ R225, R27, R133, -R166 ;  /* 0x000000851be17223 */ /* 0x000fe200000108a6 */
[C---:B------:R-:W-:Y:S05]  /*1e070*/  HMMA.16816.F32.BF16 R8, R116.reuse, R122, R8 ;  /* 0x0000007a7408723c */ /* 0x040fea0000041808 */
[----:B------:R-:W-:Y:S01]  /*1e080*/  MUFU.EX2 R220, R220 ;  /* 0x000000dc00dc7308 */ /* 0x000fe20000000800 */
[----:B------:R-:W4:Y:S01]  /*1e090*/  LDSM.16.MT88.4 R120, [R198+0x10800] ;  /* 0x01080000c678783b */ /* 0x000f220000004200 */
[C---:B---3--:R-:W-:Y:S08]  /*1e0a0*/  HMMA.16816.F32.BF16 R36, R116.reuse, R124, R36 ;  /* 0x0000007c7424723c */ /* 0x048ff00000041824 */
[----:B------:R-:W3:Y:S01]  /*1e0b0*/  MUFU.EX2 R225, R225 ;  /* 0x000000e100e17308 */ /* 0x000ee20000000800 */
[C---:B------:R-:W-:Y:S01]  /*1e0c0*/  HMMA.16816.F32.BF16 R40, R116.reuse, R126, R40 ;  /* 0x0000007e7428723c */ /* 0x040fe20000041828 */
[----:B------:R-:W5:Y:S02]  /*1e0d0*/  LDSM.16.MT88.4 R124, [R197+0x10800] ;  /* 0x01080000c57c783b */ /* 0x000f640000004200 */
[----:B------:R-:W-:Y:S03]  /*1e0e0*/  FFMA.FTZ R163, R2, R219, R163 ;  /* 0x000000db02a37223 */ /* 0x000fe600000100a3 */
[C---:B------:R-:W-:Y:S05]  /*1e0f0*/  HMMA.16816.F32.BF16 R44, R116.reuse, R144, R44 ;  /* 0x00000090742c723c */ /* 0x040fea000004182c */
[----:B------:R-:W-:Y:S01]  /*1e100*/  FFMA.FTZ R167, R0, R217, R167 ;  /* 0x000000d900a77223 */ /* 0x000fe200000100a7 */
[C---:B------:R-:W-:Y:S01]  /*1e110*/  HMMA.16816.F32.BF16 R48, R116.reuse, R146, R48 ;  /* 0x000000927430723c */ /* 0x040fe20000041830 */
[----:B------:R-:W-:Y:S04]  /*1e120*/  LDSM.16.MT88.4 R144, [R195+0xd000] ;  /* 0x00d00000c390783b */ /* 0x000fe80000004200 */
[----:B---3--:R-:W-:Y:S01]  /*1e130*/  F2FP.BF16.F32.PACK_AB R27, R225, R220 ;  /* 0x000000dce11b723e */ /* 0x008fe200000010ff */
[C---:B------:R-:W-:Y:S05]  /*1e140*/  HMMA.16816.F32.BF16 R52, R116.reuse, R148, R52 ;  /* 0x000000947434723c */ /* 0x040fea0000041834 */
[----:B------:R-:W-:Y:S01]  /*1e150*/  MOV R0, R3 ;  /* 0x0000000300007202 */ /* 0x000fe20000000f00 */
        /* <DEDUP_REMOVED lines=16> */
[-C--:B------:R-:W-:Y:S01]  /*1e260*/  FFMA.FTZ R157, R21, R133.reuse, -R168 ;  /* 0x00000085159d7223 */ /* 0x080fe200000108a8 */
[C---:B--2---:R-:W-:Y:S05]  /*1e270*/  HMMA.16816.F32.BF16 R84, R116.reuse, R128, R84 ;  /* 0x000000807454723c */ /* 0x044fea0000041854 */
[-CC-:B------:R-:W-:Y:S01]  /*1e280*/  FFMA.FTZ R156, R22, R133.reuse, -R166.reuse ;  /* 0x00000085169c7223 */ /* 0x180fe200000108a6 */
[C---:B------:R-:W-:Y:S01]  /*1e290*/  HMMA.16816.F32.BF16 R88, R116.reuse, R130, R88 ;  /* 0x000000827458723c */ /* 0x040fe20000041858 */
[----:B------:R-:W-:Y:S01]  /*1e2a0*/  LDSM.16.MT88.4 R128, [R198+0xd000] ;  /* 0x00d00000c680783b */ /* 0x000fe20000004200 */
[----:B------:R-:W2:Y:S03]  /*1e2b0*/  MUFU.EX2 R157, R157 ;  /* 0x0000009d009d7308 */ /* 0x000ea60000000800 */
[-C--:B------:R-:W-:Y:S01]  /*1e2c0*/  FFMA.FTZ R159, R23, R133.reuse, -R166 ;  /* 0x00000085179f7223 */ /* 0x080fe200000108a6 */
[C---:B----4-:R-:W-:Y:S03]  /*1e2d0*/  HMMA.16816.F32.BF16 R92, R116.reuse, R120, R92 ;  /* 0x00000078745c723c */ /* 0x050fe6000004185c */
[----:B------:R-:W3:Y:S03]  /*1e2e0*/  LDSM.16.MT88.4 R20, [R195+0x10800] ;  /* 0x01080000c314783b */ /* 0x000ee60000004200 */
[----:B------:R-:W-:Y:S01]  /*1e2f0*/  MUFU.EX2 R156, R156 ;  /* 0x0000009c009c7308 */ /* 0x000fe20000000800 */
[-C--:B------:R-:W-:Y:S01]  /*1e300*/  FFMA.FTZ R158, R24, R133.reuse, -R168 ;  /* 0x00000085189e7223 */ /* 0x080fe200000108a8 */
[C---:B------:R-:W-:Y:S03]  /*1e310*/  HMMA.16816.F32.BF16 R96, R116.reuse, R122, R96 ;  /* 0x0000007a7460723c */ /* 0x040fe60000041860 */
[----:B------:R-:W4:Y:S03]  /*1e320*/  LDSM.16.MT88.4 R120, [R196+0xd000] ;  /* 0x00d00000c478783b */ /* 0x000f260000004200 */
[C---:B-----5:R-:W-:Y:S02]  /*1e330*/  HMMA.16816.F32.BF16 R100, R116.reuse, R124, R100 ;  /* 0x0000007c7464723c */ /* 0x060fe40000041864 */
[----:B------:R-:W5:Y:S03]  /*1e340*/  MUFU.EX2 R159, R159 ;  /* 0x0000009f009f7308 */ /* 0x000f660000000800 */
[----:B--2---:R-:W-:Y:S01]  /*1e350*/  F2FP.BF16.F32.PACK_AB R24, R157, R218 ;  /* 0x000000da9d18723e */ /* 0x004fe200000010ff */
[C---:B------:R-:W-:Y:S01]  /*1e360*/  HMMA.16816.F32.BF16 R12, R116.reuse, R126, R12 ;  /* 0x0000007e740c723c */ /* 0x040fe2000004180c */
[----:B------:R-:W2:Y:S05]  /*1e370*/  LDSM.16.MT88.4 R124, [R198+0xf000] ;  /* 0x00f00000c67c783b */ /* 0x000eaa0000004200 */
[----:B------:R-:W3:Y:S01]  /*1e380*/  MUFU.EX2 R158, R158 ;  /* 0x0000009e009e7308 */ /* 0x000ee20000000800 */
[----:B------:R-:W-:Y:S01]  /*1e390*/  FADD.FTZ R170, R170, R165 ;  /* 0x000000a5aaaa7221 */ /* 0x000fe20000010000 */
[C---:B-1----:R-:W-:Y:S03]  /*1e3a0*/  HMMA.16816.F32.BF16 R104, R116.reuse, R136, R104 ;  /* 0x000000887468723c */ /* 0x042fe60000041868 */
[----:B------:R-:W-:Y:S03]  /*1e3b0*/  MOV R135, R132 ;  /* 0x0000008400877202 */ /* 0x000fe60000000f00 */
[C---:B------:R-:W-:Y:S01]  /*1e3c0*/  HMMA.16816.F32.BF16 R16, R116.reuse, R138, R16 ;  /* 0x0000008a7410723c */ /* 0x040fe20000041810 */
[----:B------:R-:W1:Y:S04]  /*1e3d0*/  LDSM.16.MT88.4 R136, [R196+0xf000] ;  /* 0x00f00000c488783b */ /* 0x000e680000004200 */
[----:B-----5:R-:W-:Y:S01]  /*1e3e0*/  F2FP.BF16.F32.PACK_AB R25, R159, R156 ;  /* 0x0000009c9f19723e */ /* 0x020fe200000010ff */
[----:B------:R-:W-:Y:S01]  /*1e3f0*/  FADD.FTZ R172, R172, R169 ;  /* 0x000000a9acac7221 */ /* 0x000fe20000010000 */
[----:B------:R-:W-:Y:S01]  /*1e400*/  FADD.FTZ R171, R171, R170 ;  /* 0x000000aaabab7221 */ /* 0x000fe20000010000 */
[----:B---3--:R-:W-:Y:S03]  /*1e410*/  F2FP.BF16.F32.PACK_AB R26, R223, R158 ;  /* 0x0000009edf1a723e */ /* 0x008fe600000010ff */
[----:B------:R-:W-:Y:S01]  /*1e420*/  FADD.FTZ R173, R173, R172 ;  /* 0x000000acadad7221 */ /* 0x000fe20000010000 */
[----:B------:R-:W-:Y:S01]  /*1e430*/  FADD.FTZ R174, R174, R171 ;  /* 0x000000abaeae7221 */ /* 0x000fe20000010000 */
[C---:B------:R-:W-:Y:S03]  /*1e440*/  HMMA.16816.F32.BF16 R108, R116.reuse, R20, R108 ;  /* 0x00000014746c723c */ /* 0x040fe6000004186c */
[----:B------:R-:W-:Y:S01]  /*1e450*/  FADD.FTZ R216, R216, R173 ;  /* 0x000000add8d87221 */ /* 0x000fe20000010000 */
[----:B------:R-:W-:Y:S02]  /*1e460*/  FADD.FTZ R175, R175, R174 ;  /* 0x000000aeafaf7221 */ /* 0x000fe40000010000 */
[----:B------:R-:W-:Y:S01]  /*1e470*/  HMMA.16816.F32.BF16 R112, R116, R22, R112 ;  /* 0x000000167470723c */ /* 0x000fe20000041870 */
[----:B------:R-:W3:Y:S04]  /*1e480*/  LDSM.16.MT88.4 R20, [R198+0x11000] ;  /* 0x01100000c614783b */ /* 0x000ee80000004200 */
[----:B------:R-:W-:Y:S01]  /*1e490*/  FADD.FTZ R221, R221, R216 ;  /* 0x000000d8dddd7221 */ /* 0x000fe20000010000 */
[C---:B------:R-:W-:Y:S03]  /*1e4a0*/  HMMA.16816.F32.BF16 R4, R24.reuse, R128, R4 ;  /* 0x000000801804723c */ /* 0x040fe60000041804 */
[----:B------:R-:W5:Y:S02]  /*1e4b0*/  LDSM.16.MT88.4 R116, [R197+0x11000] ;  /* 0x01100000c574783b */ /* 0x000f640000004200 */
[----:B------:R-:W-:Y:S01]  /*1e4c0*/  FADD.FTZ R218, R218, R175 ;  /* 0x000000afdada7221 */ /* 0x000fe20000010000 */
[C---:B------:R-:W-:Y:S05]  /*1e4d0*/  HMMA.16816.F32.BF16 R8, R24.reuse, R130, R8 ;  /* 0x000000821808723c */ /* 0x040fea0000041808 */
[----:B------:R-:W-:Y:S01]  /*1e4e0*/  FADD.FTZ R156, R156, R221 ;  /* 0x000000dd9c9c7221 */ /* 0x000fe20000010000 */
[C---:B------:R-:W-:Y:S05]  /*1e4f0*/  HMMA.16816.F32.BF16 R36, R24.reuse, R140, R36 ;  /* 0x0000008c1824723c */ /* 0x040fea0000041824 */
[----:B------:R-:W-:Y:S01]  /*1e500*/  FADD.FTZ R157, R157, R218 ;  /* 0x000000da9d9d7221 */ /* 0x000fe20000010000 */
[C---:B------:R-:W-:Y:S01]  /*1e510*/  HMMA.16816.F32.BF16 R40, R24.reuse, R142, R40 ;  /* 0x0000008e1828723c */ /* 0x040fe20000041828 */
[----:B------:R-:W-:Y:S04]  /*1e520*/  LDSM.16.MT88.4 R140, [R196+0xd800] ;  /* 0x00d80000c48c783b */ /* 0x000fe80000004200 */
[----:B------:R-:W-:Y:S01]  /*1e530*/  FADD.FTZ R159, R159, R156 ;  /* 0x0000009c9f9f7221 */ /* 0x000fe20000010000 */
[C---:B----4-:R-:W-:Y:S05]  /*1e540*/  HMMA.16816.F32.BF16 R44, R24.reuse, R120, R44 ;  /* 0x00000078182c723c */ /* 0x050fea000004182c */
[----:B------:R-:W-:Y:S01]  /*1e550*/  FADD.FTZ R158, R158, R157 ;  /* 0x0000009d9e9e7221 */ /* 0x000fe20000010000 */
[C---:B------:R-:W-:Y:S01]  /*1e560*/  HMMA.16816.F32.BF16 R48, R24.reuse, R122, R48 ;  /* 0x0000007a1830723c */ /* 0x040fe20000041830 */
[----:B------:R-:W4:Y:S04]  /*1e570*/  LDSM.16.MT88.4 R120, [R196+0x11000] ;  /* 0x01100000c478783b */ /* 0x000f280000004200 */
[----:B------:R-:W-:Y:S01]  /*1e580*/  FADD.FTZ R220, R220, R159 ;  /* 0x0000009fdcdc7221 */ /* 0x000fe20000010000 */
[C---:B------:R-:W-:Y:S05]  /*1e590*/  HMMA.16816.F32.BF16 R52, R24.reuse, R144, R52 ;  /* 0x000000901834723c */ /* 0x040fea0000041834 */
[----:B------:R-:W-:Y:S01]  /*1e5a0*/  FADD.FTZ R223, R223, R158 ;  /* 0x0000009edfdf7221 */ /* 0x000fe20000010000 */
[C---:B------:R-:W-:Y:S05]  /*1e5b0*/  HMMA.16816.F32.BF16 R56, R24.reuse, R146, R56 ;  /* 0x000000921838723c */ /* 0x040fea0000041838 */
[-CC-:B------:R-:W-:Y:S01]  /*1e5c0*/  FFMA.FTZ R144, R28, R133.reuse, -R168.reuse ;  /* 0x000000851c907223 */ /* 0x180fe200000108a8 */
[C---:B--2---:R-:W-:Y:S05]  /*1e5d0*/  HMMA.16816.F32.BF16 R60, R24.reuse, R124, R60 ;  /* 0x0000007c183c723c */ /* 0x044fea000004183c */
[-C--:B------:R-:W-:Y:S01]  /*1e5e0*/  FFMA.FTZ R145, R29, R133.reuse, -R168 ;  /* 0x000000851d917223 */ /* 0x080fe200000108a8 */
[C---:B------:R-:W-:Y:S01]  /*1e5f0*/  HMMA.16816.F32.BF16 R64, R24.reuse, R126, R64 ;  /* 0x0000007e1840723c */ /* 0x040fe20000041840 */
[----:B------:R-:W2:Y:S01]  /*1e600*/  LDSM.16.MT88.4 R124, [R195+0x11000] ;  /* 0x01100000c37c783b */ /* 0x000ea20000004200 */
[----:B------:R-:W-:Y:S03]  /*1e610*/  MUFU.EX2 R144, R144 ;  /* 0x0000009000907308 */ /* 0x000fe60000000800 */
[-CC-:B------:R-:W-:Y:S01]  /*1e620*/  FFMA.FTZ R146, R30, R133.reuse, -R166.reuse ;  /* 0x000000851e927223 */ /* 0x180fe200000108a6 */
[C---:B------:R-:W-:Y:S06]  /*1e630*/  HMMA.16816.F32.BF16 R68, R24.reuse, R148, R68 ;  /* 0x000000941844723c */ /* 0x040fec0000041844 */
[----:B------:R-:W5:Y:S01]  /*1e640*/  MUFU.EX2 R145, R145 ;  /* 0x0000009100917308 */ /* 0x000f620000000800 */
[-C--:B------:R-:W-:Y:S01]  /*1e650*/  FFMA.FTZ R147, R31, R133.reuse, -R166 ;  /* 0x000000851f937223 */ /* 0x080fe200000108a6 */
[C---:B------:R-:W-:Y:S01]  /*1e660*/  HMMA.16816.F32.BF16 R72, R24.reuse, R150, R72 ;  /* 0x000000961848723c */ /* 0x040fe20000041848 */
[----:B------:R-:W2:Y:S02]  /*1e670*/  LDSM.16.MT88.4 R28, [R198+0xd800] ;  /* 0x00d80000c61c783b */ /* 0x000ea40000004200 */
[-C--:B------:R-:W-:Y:S03]  /*1e680*/  FFMA.FTZ R148, R32, R133.reuse, -R168 ;  /* 0x0000008520947223 */ /* 0x080fe600000108a8 */
[C---:B-1----:R-:W-:Y:S02]  /*1e690*/  HMMA.16816.F32.BF16 R76, R24.reuse, R136, R76 ;  /* 0x00000088184c723c */ /* 0x042fe4000004184c */
[----:B------:R-:W-:Y:S03]  /*1e6a0*/  MUFU.EX2 R146, R146 ;  /* 0x0000009200927308 */ /* 0x000fe60000000800 */
[-C--:B------:R-:W-:Y:S01]  /*1e6b0*/  FFMA.FTZ R150, R34, R133.reuse, -R166 ;  /* 0x0000008522967223 */ /* 0x080fe200000108a6 */
[C---:B------:R-:W-:Y:S01]  /*1e6c0*/  HMMA.16816.F32.BF16 R80, R24.reuse, R138, R80 ;  /* 0x0000008a1850723c */ /* 0x040fe20000041850 */
[----:B------:R-:W1:Y:S05]  /*1e6d0*/  LDSM.16.MT88.4 R136, [R197+0xd800] ;  /* 0x00d80000c588783b */ /* 0x000e6a0000004200 */
[----:B------:R-:W4:Y:S01]  /*1e6e0*/  MUFU.EX2 R147, R147 ;  /* 0x0000009300937308 */ /* 0x000f220000000800 */
[-C--:B------:R-:W-:Y:S01]  /*1e6f0*/  FFMA.FTZ R168, R33, R133.reuse, -R168 ;  /* 0x0000008521a87223 */ /* 0x080fe200000108a8 */
[C---:B------:R-:W-:Y:S03]  /*1e700*/  HMMA.16816.F32.BF16 R84, R24.reuse, R152, R84 ;  /* 0x000000981854723c */ /* 0x040fe60000041854 */
[----:B------:R-:W-:Y:S03]  /*1e710*/  FFMA.FTZ R166, R35, R133, -R166 ;  /* 0x0000008523a67223 */ /* 0x000fe600000108a6 */
[C---:B------:R-:W-:Y:S01]  /*1e720*/  HMMA.16816.F32.BF16 R88, R24.reuse, R154, R88 ;  /* 0x0000009a1858723c */ /* 0x040fe20000041858 */
[----:B------:R-:W1:Y:S01]  /*1e730*/  LDSM.16.MT88.4 R32, [R195+0xd800] ;  /* 0x00d80000c320783b */ /* 0x000e620000004200 */
[----:B------:R-:W-:Y:S03]  /*1e740*/  MUFU.EX2 R148, R148 ;  /* 0x0000009400947308 */ /* 0x000fe60000000800 */
[----:B------:R-:W-:Y:S01]  /*1e750*/  FADD.FTZ R225, R225, R220 ;  /* 0x000000dce1e17221 */ /* 0x000fe20000010000 */
[C---:B---3--:R-:W-:Y:S06]  /*1e760*/  HMMA.16816.F32.BF16 R92, R24.reuse, R20, R92 ;  /* 0x00000014185c723c */ /* 0x048fec000004185c */
[----:B------:R-:W3:Y:S01]  /*1e770*/  MUFU.EX2 R149, R168 ;  /* 0x000000a800957308 */ /* 0x000ee20000000800 */
[C---:B------:R-:W-:Y:S04]  /*1e780*/  HMMA.16816.F32.BF16 R96, R24.reuse, R22, R96 ;  /* 0x000000161860723c */ /* 0x040fe80000041860 */
[----:B-----5:R-:W-:Y:S02]  /*1e790*/  F2FP.BF16.F32.PACK_AB R20, R145, R144 ;  /* 0x000000909114723e */ /* 0x020fe400000010ff */
[C---:B------:R-:W-:Y:S03]  /*1e7a0*/  HMMA.16816.F32.BF16 R100, R24.reuse, R116, R100 ;  /* 0x000000741864723c */ /* 0x040fe60000041864 */
[----:B------:R-:W-:Y:S02]  /*1e7b0*/  MUFU.EX2 R150, R150 ;  /* 0x0000009600967308 */ /* 0x000fe40000000800 */
[----:B----4-:R-:W-:Y:S01]  /*1e7c0*/  F2FP.BF16.F32.PACK_AB R21, R147, R146 ;  /* 0x000000929315723e */ /* 0x010fe200000010ff */
[C---:B------:R-:W-:Y:S01]  /*1e7d0*/  HMMA.16816.F32.BF16 R12, R24.reuse, R118, R12 ;  /* 0x00000076180c723c */ /* 0x040fe2000004180c */
[----:B------:R-:W4:Y:S06]  /*1e7e0*/  LDSM.16.MT88.4 R116, [R198+0xf800] ;  /* 0x00f80000c674783b */ /* 0x000f2c0000004200 */
[----:B------:R-:W5:Y:S01]  /*1e7f0*/  MUFU.EX2 R151, R166 ;  /* 0x000000a600977308 */ /* 0x000f620000000800 */
[----:B---3--:R-:W-:Y:S01]  /*1e800*/  F2FP.BF16.F32.PACK_AB R22, R149, R148 ;  /* 0x000000949516723e */ /* 0x008fe200000010ff */
[C---:B------:R-:W-:Y:S03]  /*1e810*/  HMMA.16816.F32.BF16 R104, R24.reuse, R120, R104 ;  /* 0x000000781868723c */ /* 0x040fe60000041868 */
[----:B------:R-:W-:Y:S03]  /*1e820*/  FADD.FTZ R144, R144, R223 ;  /* 0x000000df90907221 */ /* 0x000fe60000010000 */
[C---:B------:R-:W-:Y:S01]  /*1e830*/  HMMA.16816.F32.BF16 R16, R24.reuse, R122, R16 ;  /* 0x0000007a1810723c */ /* 0x040fe20000041810 */
[----:B------:R-:W-:Y:S04]  /*1e840*/  LDSM.16.MT88.4 R120, [R197+0x11800] ;  /* 0x01180000c578783b */ /* 0x000fe80000004200 */
[----:B------:R-:W-:Y:S01]  /*1e850*/  FADD.FTZ R146, R146, R225 ;  /* 0x000000e192927221 */ /* 0x000fe20000010000 */
[C---:B--2---:R-:W-:Y:S05]  /*1e860*/  HMMA.16816.F32.BF16 R108, R24.reuse, R124, R108 ;  /* 0x0000007c186c723c */ /* 0x044fea000004186c */
[----:B-----5:R-:W-:Y:S01]  /*1e870*/  F2FP.BF16.F32.PACK_AB R23, R151, R150 ;  /* 0x000000969717723e */ /* 0x020fe200000010ff */
[----:B------:R-:W-:Y:S01]  /*1e880*/  HMMA.16816.F32.BF16 R112, R24, R126, R112 ;  /* 0x0000007e1870723c */ /* 0x000fe20000041870 */
[----:B------:R-:W2:Y:S04]  /*1e890*/  LDSM.16.MT88.4 R24, [R197+0xf800] ;  /* 0x00f80000c518783b */ /* 0x000ea80000004200 */
[----:B------:R-:W-:Y:S01]  /*1e8a0*/  FADD.FTZ R145, R145, R144 ;  /* 0x0000009091917221 */ /* 0x000fe20000010000 */
[C---:B------:R-:W-:Y:S03]  /*1e8b0*/  HMMA.16816.F32.BF16 R128, R20.reuse, R28, R4 ;  /* 0x0000001c1480723c */ /* 0x040fe60000041804 */
[----:B------:R-:W3:Y:S02]  /*1e8c0*/  LDSM.16.MT88.4 R4, [R196+0xf800] ;  /* 0x00f80000c404783b */ /* 0x000ee40000004200 */
[----:B------:R-:W-:Y:S01]  /*1e8d0*/  FADD.FTZ R147, R147, R146 ;  /* 0x0000009293937221 */ /* 0x000fe20000010000 */
[C---:B------:R-:W-:Y:S05]  /*1e8e0*/  HMMA.16816.F32.BF16 R124, R20.reuse, R30, R8 ;  /* 0x0000001e147c723c */ /* 0x040fea0000041808 */
[----:B------:R-:W5:Y:S01]  /*1e8f0*/  LDSM.16.MT88.4 R8, [R195+0xf800] ;  /* 0x00f80000c308783b */ /* 0x000f620000004200 */
[C---:B-1----:R-:W-:Y:S05]  /*1e900*/  HMMA.16816.F32.BF16 R36, R20.reuse, R136, R36 ;  /* 0x000000881424723c */ /* 0x042fea0000041824 */
[----:B------:R-:W-:Y:S01]  /*1e910*/  FADD.FTZ R148, R148, R145 ;  /* 0x0000009194947221 */ /* 0x000fe20000010000 */
[C---:B------:R-:W-:Y:S01]  /*1e920*/  HMMA.16816.F32.BF16 R40, R20.reuse, R138, R40 ;  /* 0x0000008a1428723c */ /* 0x040fe20000041828 */
[----:B------:R-:W1:Y:S04]  /*1e930*/  LDSM.16.MT88.4 R28, [R198+0x11800] ;  /* 0x01180000c61c783b */ /* 0x000e680000004200 */
[----:B------:R-:W-:Y:S01]  /*1e940*/  FADD.FTZ R150, R150, R147 ;  /* 0x0000009396967221 */ /* 0x000fe20000010000 */
[C---:B------:R-:W-:Y:S05]  /*1e950*/  HMMA.16816.F32.BF16 R44, R20.reuse, R140, R44 ;  /* 0x0000008c142c723c */ /* 0x040fea000004182c */
[----:B------:R-:W-:Y:S01]  /*1e960*/  FADD.FTZ R219, R149, R148 ;  /* 0x0000009495db7221 */ /* 0x000fe20000010000 */
[C---:B------:R-:W-:Y:S05]  /*1e970*/  HMMA.16816.F32.BF16 R48, R20.reuse, R142, R48 ;  /* 0x0000008e1430723c */ /* 0x040fea0000041830 */
[----:B------:R-:W-:Y:S01]  /*1e980*/  FADD.FTZ R217, R151, R150 ;  /* 0x0000009697d97221 */ /* 0x000fe20000010000 */
[C---:B------:R-:W-:Y:S06]  /*1e990*/  HMMA.16816.F32.BF16 R52, R20.reuse, R32, R52 ;  /* 0x000000201434723c */ /* 0x040fec0000041834 */
[C---:B------:R-:W-:Y:S06]  /*1e9a0*/  HMMA.16816.F32.BF16 R56, R20.reuse, R34, R56 ;  /* 0x000000221438723c */ /* 0x040fec0000041838 */
[C---:B----4-:R-:W-:Y:S06]  /*1e9b0*/  HMMA.16816.F32.BF16 R60, R20.reuse, R116, R60 ;  /* 0x00000074143c723c */ /* 0x050fec000004183c */
[C---:B------:R-:W-:Y:S01]  /*1e9c0*/  HMMA.16816.F32.BF16 R64, R20.reuse, R118, R64 ;  /* 0x000000761440723c */ /* 0x040fe20000041840 */
[----:B------:R-:W4:Y:S05]  /*1e9d0*/  LDSM.16.MT88.4 R116, [R196+0x11800] ;  /* 0x01180000c474783b */ /* 0x000f2a0000004200 */
[C---:B--2---:R-:W-:Y:S06]  /*1e9e0*/  HMMA.16816.F32.BF16 R68, R20.reuse, R24, R68 ;  /* 0x000000181444723c */ /* 0x044fec0000041844 */
[C---:B------:R-:W-:Y:S01]  /*1e9f0*/  HMMA.16816.F32.BF16 R72, R20.reuse, R26, R72 ;  /* 0x0000001a1448723c */ /* 0x040fe20000041848 */
[----:B------:R-:W2:Y:S05]  /*1ea00*/  LDSM.16.MT88.4 R24, [R195+0x11800] ;  /* 0x01180000c318783b */ /* 0x000eaa0000004200 */
[C---:B---3--:R-:W-:Y:S06]  /*1ea10*/  HMMA.16816.F32.BF16 R76, R20.reuse, R4, R76 ;  /* 0x00000004144c723c */ /* 0x048fec000004184c */
[C---:B------:R-:W-:Y:S06]  /*1ea20*/  HMMA.16816.F32.BF16 R80, R20.reuse, R6, R80 ;  /* 0x000000061450723c */ /* 0x040fec0000041850 */
[C---:B-----5:R-:W-:Y:S06]  /*1ea30*/  HMMA.16816.F32.BF16 R84, R20.reuse, R8, R84 ;  /* 0x000000081454723c */ /* 0x060fec0000041854 */
[C---:B------:R-:W-:Y:S06]  /*1ea40*/  HMMA.16816.F32.BF16 R88, R20.reuse, R10, R88 ;  /* 0x0000000a1458723c */ /* 0x040fec0000041858 */
[C---:B-1----:R-:W-:Y:S06]  /*1ea50*/  HMMA.16816.F32.BF16 R92, R20.reuse, R28, R92 ;  /* 0x0000001c145c723c */ /* 0x042fec000004185c */
[C---:B------:R-:W-:Y:S06]  /*1ea60*/  HMMA.16816.F32.BF16 R96, R20.reuse, R30, R96 ;  /* 0x0000001e1460723c */ /* 0x040fec0000041860 */
[C---:B------:R-:W-:Y:S06]  /*1ea70*/  HMMA.16816.F32.BF16 R100, R20.reuse, R120, R100 ;  /* 0x000000781464723c */ /* 0x040fec0000041864 */
[C---:B------:R-:W-:Y:S06]  /*1ea80*/  HMMA.16816.F32.BF16 R120, R20.reuse, R122, R12 ;  /* 0x0000007a1478723c */ /* 0x040fec000004180c */
[C---:B----4-:R-:W-:Y:S06]  /*1ea90*/  HMMA.16816.F32.BF16 R104, R20.reuse, R116, R104 ;  /* 0x000000741468723c */ /* 0x050fec0000041868 */
[C---:B------:R-:W-:Y:S06]  /*1eaa0*/  HMMA.16816.F32.BF16 R116, R20.reuse, R118, R16 ;  /* 0x000000761474723c */ /* 0x040fec0000041810 */
[C---:B--2---:R-:W-:Y:S06]  /*1eab0*/  HMMA.16816.F32.BF16 R108, R20.reuse, R24, R108 ;  /* 0x00000018146c723c */ /* 0x044fec000004186c */
[----:B------:R-:W-:Y:S01]  /*1eac0*/  HMMA.16816.F32.BF16 R112, R20, R26, R112 ;  /* 0x0000001a1470723c */ /* 0x000fe20000041870 */
[----:B------:R-:W-:Y:S11]  /*1ead0*/  @!UPT UIADD3 URZ, URZ, URZ, URZ ;  /* 0x0000003f3f3ff290 */ /* 0x000ff6000fffe03f */
[----:B------:R-:W-:Y:S01]  /*1eae0*/  @!UPT UIADD3 URZ, URZ, URZ, URZ ;  /* 0x0000003f3f3ff290 */ /* 0x000fe2000fffe03f */
[----:B------:R-:W-:Y:S11]  /*1eaf0*/  @P0 BRA `(.L_x_1844) ;  /* 0xffffffc000c40947 */ /* 0x000ff6000383ffff */
.L_x_1835:
[----:B------:R-:W1:Y:S01]  /*1eb00*/  S2R R11, SR_TID.X ;  /* 0x00000000000b7919 */ /* 0x000e620000002100 */
[----:B------:R-:W2:Y:S08]  /*1eb10*/  LDC.64 R8, c[0x0][0x208] ;  /* 0x00008200ff087b82 */ /* 0x000eb00000000a00 */
[----:B------:R-:W3:Y:S01]  /*1eb20*/  LDC.64 R6, c[0x0][0x198] ;  /* 0x00006600ff067b82 */ /* 0x000ee20000000a00 */
[----:B--2---:R-:W-:-:S02]  /*1eb30*/  R2UR UR4, R8 ;  /* 0x00000000080472ca */ /* 0x004fc400000e0000 */
[----:B------:R-:W-:Y:S02]  /*1eb40*/  R2UR UR5, R9 ;  /* 0x00000000090572ca */ /* 0x000fe400000e0000 */
[----:B-1----:R-:W-:-:S04]  /*1eb50*/  SHF.R.S32.HI R2, RZ, 0x1f, R11 ;  /* 0x0000001fff027819 */ /* 0x002fc8000001140b */
[----:B------:R-:W-:-:S04]  /*1eb60*/  LEA.HI R0, R2, R11, RZ, 0x5 ;  /* 0x0000000b02007211 */ /* 0x000fc800078f28ff */
[----:B------:R-:W-:-:S03]  /*1eb70*/  LOP3.LUT R0, R0, 0xffffffe0, RZ, 0xc0, !PT ;  /* 0xffffffe000007812 */ /* 0x000fc600078ec0ff */
[----:B---3--:R1:W5:Y:S01]  /*1eb80*/  LD.E R4, desc[UR4][R6.64+0xd8] ;  /* 0x0000d80406047980 */ /* 0x008362000c101900 */
[----:B------:R-:W-:Y:S01]  /*1eb90*/  LEA.HI R2, R2, R11, RZ, 0x4 ;  /* 0x0000000b02027211 */ /* 0x000fe200078f20ff */
[----:B------:R-:W-:Y:S01]  /*1eba0*/  UMOV UR4, 0xffffffff ;  /* 0xffffffff00047882 */ /* 0x000fe20000000000 */
[----:B------:R-:W-:-:S05]  /*1ebb0*/  IMAD.IADD R5, R11, 0x1, -R0 ;  /* 0x000000010b057824 */ /* 0x000fca00078e0a00 */
[----:B------:R-:W-:-:S04]  /*1ebc0*/  SHF.R.S32.HI R0, RZ, 0x1f, R5 ;  /* 0x0000001fff007819 */ /* 0x000fc80000011405 */
[----:B------:R-:W-:Y:S02]  /*1ebd0*/  LEA.HI R5, R0, R5, RZ, 0x2 ;  /* 0x0000000500057211 */ /* 0x000fe400078f10ff */
[----:B------:R-:W-:Y:S02]  /*1ebe0*/  SHF.R.S32.HI R0, RZ, 0x4, R2 ;  /* 0x00000004ff007819 */ /* 0x000fe40000011402 */
[----:B------:R-:W-:Y:S01]  /*1ebf0*/  SHF.R.S32.HI R2, RZ, 0x2, R5 ;  /* 0x00000002ff027819 */ /* 0x000fe20000011405 */
[----:B------:R-:W-:Y:S06]  /*1ec00*/  BRA.DIV UR4, `(.L_x_1845) ;  /* 0x0000001a04ec7947 */ /* 0x000fec000b800000 */
[----:B------:R-:W2:Y:S04]  /*1ec10*/  SHFL.BFLY PT, R10, R219, 0x2, 0x1f ;  /* 0x0c401f00db0a7f89 */ /* 0x000ea800000e0000 */
[----:B------:R-:W3:Y:S01]  /*1ec20*/  SHFL.BFLY PT, R15, R217, 0x2, 0x1f ;  /* 0x0c401f00d90f7f89 */ /* 0x000ee200000e0000 */
[----:B--2---:R-:W-:Y:S01]  /*1ec30*/  FADD.FTZ R13, R10, R219 ;  /* 0x000000db0a0d7221 */ /* 0x004fe20000010000 */
[----:B---3--:R-:W-:-:S04]  /*1ec40*/  FADD.FTZ R14, R15, R217 ;  /* 0x000000d90f0e7221 */ /* 0x008fc80000010000 */
[----:B------:R-:W2:Y:S04]  /*1ec50*/  SHFL.BFLY PT, R10, R13, 0x1, 0x1f ;  /* 0x0c201f000d0a7f89 */ /* 0x000ea800000e0000 */
[----:B------:R3:W4:Y:S01]  /*1ec60*/  SHFL.BFLY PT, R15, R14, 0x1, 0x1f ;  /* 0x0c201f000e0f7f89 */ /* 0x00072200000e0000 */
[----:B--2---:R-:W-:-:S07]  /*1ec70*/  FADD.FTZ R10, R13, R10 ;  /* 0x0000000a0d0a7221 */ /* 0x004fce0000010000 */
.L_x_1866:
[----:B------:R-:W3:Y:S01]  /*1ec80*/  S2R R13, SR_TID.X ;  /* 0x00000000000d7919 */ /* 0x000ee20000002100 */
[----:B----4-:R-:W-:Y:S01]  /*1ec90*/  FADD.FTZ R5, R14, R15 ;  /* 0x0000000f0e057221 */ /* 0x010fe20000010000 */
[----:B------:R-:W-:Y:S01]  /*1eca0*/  FSETP.NE.FTZ.AND P4, PT, R10, RZ, PT ;  /* 0x000000ff0a00720b */ /* 0x000fe20003f95000 */
[----:B------:R-:W2:Y:S01]  /*1ecb0*/  S2UR UR4, SR_CgaCtaId ;  /* 0x00000000000479c3 */ /* 0x000ea20000008800 */
[----:B------:R-:W-:-:S07]  /*1ecc0*/  MOV R12, 0x3f800000 ;  /* 0x3f800000000c7802 */ /* 0x000fce0000000f00 */
[----:B------:R-:W-:Y:S01]  /*1ecd0*/  BAR.SYNC.DEFER_BLOCKING 0x0 ;  /* 0x0000000000007b1d */ /* 0x000fe20000010000 */
[----:B------:R-:W-:Y:S02]  /*1ece0*/  FSETP.NE.FTZ.AND P3, PT, R5, RZ, PT ;  /* 0x000000ff0500720b */ /* 0x000fe40003f75000 */
[----:B------:R-:W-:Y:S02]  /*1ecf0*/  MOV R11, 0x3f800000 ;  /* 0x3f800000000b7802 */ /* 0x000fe40000000f00 */
[C---:B------:R-:W-:Y:S01]  /*1ed00*/  R2UR UR12, R8.reuse ;  /* 0x00000000080c72ca */ /* 0x040fe200000e0000 */
[----:B------:R-:W-:Y:S01]  /*1ed10*/  UMOV UR5, 0x400 ;  /* 0x0000040000057882 */ /* 0x000fe20000000000 */
[C---:B------:R-:W-:Y:S02]  /*1ed20*/  R2UR UR13, R9.reuse ;  /* 0x00000000090d72ca */ /* 0x040fe400000e0000 */
[----:B------:R-:W-:Y:S01]  /*1ed30*/  R2UR UR10, R8 ;  /* 0x00000000080a72ca */ /* 0x000fe200000e0000 */
[----:B------:R-:W4:Y:S01]  /*1ed40*/  @P4 MUFU.RCP R12, R10 ;  /* 0x0000000a000c4308 */ /* 0x000f220000001000 */
[----:B------:R-:W-:-:S07]  /*1ed50*/  R2UR UR11, R9 ;  /* 0x00000000090b72ca */ /* 0x000fce00000e0000 */
[----:B------:R-:W1:Y:S01]  /*1ed60*/  @P3 MUFU.RCP R11, R5 ;  /* 0x00000005000b3308 */ /* 0x000e620000001000 */
[----:B--2---:R-:W-:Y:S01]  /*1ed70*/  ULEA UR4, UR4, UR5, 0x18 ;  /* 0x0000000504047291 */ /* 0x004fe2000f8ec03f */
[----:B---3--:R-:W-:Y:S01]  /*1ed80*/  SHF.R.S32.HI R14, RZ, 0x1f, R13 ;  /* 0x0000001fff0e7819 */ /* 0x008fe2000001140d */
[C---:B----4-:R-:W-:Y:S01]  /*1ed90*/  FMUL.FTZ R128, R12.reuse, R128 ;  /* 0x000000800c807220 */ /* 0x050fe20000410000 */
[C---:B------:R-:W-:Y:S01]  /*1eda0*/  FMUL.FTZ R129, R12.reuse, R129 ;  /* 0x000000810c817220 */ /* 0x040fe20000410000 */
[----:B------:R-:W-:Y:S01]  /*1edb0*/  FMUL.FTZ R124, R12, R124 ;  /* 0x0000007c0c7c7220 */ /* 0x000fe20000410000 */
[----:B------:R-:W-:Y:S01]  /*1edc0*/  LEA.HI R15, R14, R13, RZ, 0x2 ;  /* 0x0000000d0e0f7211 */ /* 0x000fe200078f10ff */
[C---:B------:R-:W-:Y:S01]  /*1edd0*/  FMUL.FTZ R125, R12.reuse, R125 ;  /* 0x0000007d0c7d7220 */ /* 0x040fe20000410000 */
[C---:B------:R-:W-:Y:S01]  /*1ede0*/  FMUL.FTZ R36, R12.reuse, R36 ;  /* 0x000000240c247220 */ /* 0x040fe20000410000 */
[C---:B------:R-:W-:Y:S01]  /*1edf0*/  FMUL.FTZ R37, R12.reuse, R37 ;  /* 0x000000250c257220 */ /* 0x040fe20000410000 */
[--C-:B------:R-:W-:Y:S01]  /*1ee00*/  SHF.R.S32.HI R17, RZ, 0x2, R15.reuse ;  /* 0x00000002ff117819 */ /* 0x100fe2000001140f */
[C---:B------:R-:W-:Y:S01]  /*1ee10*/  FMUL.FTZ R40, R12.reuse, R40 ;  /* 0x000000280c287220 */ /* 0x040fe20000410000 */
[----:B------:R-:W-:Y:S01]  /*1ee20*/  SHF.R.S32.HI R16, RZ, 0x1f, R15 ;  /* 0x0000001fff107819 */ /* 0x000fe2000001140f */
[C---:B------:R-:W-:Y:S01]  /*1ee30*/  FMUL.FTZ R41, R12.reuse, R41 ;  /* 0x000000290c297220 */ /* 0x040fe20000410000 */
[----:B------:R-:W-:Y:S01]  /*1ee40*/  LOP3.LUT R18, R15, 0x1ffffffc, RZ, 0xc0, !PT ;  /* 0x1ffffffc0f127812 */ /* 0x000fe200078ec0ff */
[----:B------:R-:W-:Y:S01]  /*1ee50*/  FMUL.FTZ R44, R12, R44 ;  /* 0x0000002c0c2c7220 */ /* 0x000fe20000410000 */
[----:B------:R-:W-:Y:S01]  /*1ee60*/  LEA.HI R16, R16, R17, RZ, 0x3 ;  /* 0x0000001110107211 */ /* 0x000fe200078f18ff */
[----:B------:R-:W-:Y:S01]  /*1ee70*/  FMUL.FTZ R45, R12, R45 ;  /* 0x0000002d0c2d7220 */ /* 0x000fe20000410000 */
[----:B------:R-:W-:Y:S01]  /*1ee80*/  IADD3 R18, -R18, R13, RZ ;  /* 0x0000000d12127210 */ /* 0x000fe20007ffe1ff */
[----:B------:R-:W-:Y:S01]  /*1ee90*/  FMUL.FTZ R48, R12, R48 ;  /* 0x000000300c307220 */ /* 0x000fe20000410000 */
[----:B------:R-:W-:Y:S01]  /*1eea0*/  LOP3.LUT R16, R16, 0xfffffff8, RZ, 0xc0, !PT ;  /* 0xfffffff810107812 */ /* 0x000fe200078ec0ff */
[C---:B------:R-:W-:Y:S01]  /*1eeb0*/  FMUL.FTZ R49, R12.reuse, R49 ;  /* 0x000000310c317220 */ /* 0x040fe20000410000 */
[C---:B------:R-:W-:Y:S01]  /*1eec0*/  FMUL.FTZ R52, R12.reuse, R52 ;  /* 0x000000340c347220 */ /* 0x040fe20000410000 */
[C---:B------:R-:W-:Y:S01]  /*1eed0*/  FMUL.FTZ R53, R12.reuse, R53 ;  /* 0x000000350c357220 */ /* 0x040fe20000410000 */
[----:B------:R-:W-:Y:S01]  /*1eee0*/  IADD3 R17, R17, -R16, RZ ;  /* 0x8000001011117210 */ /* 0x000fe20007ffe0ff */
[----:B------:R-:W-:Y:S01]  /*1eef0*/  FMUL.FTZ R56, R12, R56 ;  /* 0x000000380c387220 */ /* 0x000fe20000410000 */
[----:B------:R-:W-:Y:S01]  /*1ef00*/  LEA.HI R16, R14, R13, RZ, 0x5 ;  /* 0x0000000d0e107211 */ /* 0x000fe200078f28ff */
[C---:B------:R-:W-:Y:S01]  /*1ef10*/  FMUL.FTZ R57, R12.reuse, R57 ;  /* 0x000000390c397220 */ /* 0x040fe20000410000 */
[----:B------:R-:W-:Y:S01]  /*1ef20*/  SHF.L.U32 R19, R17, 0x6, RZ ;  /* 0x0000000611137819 */ /* 0x000fe200000006ff */
[C---:B------:R-:W-:Y:S01]  /*1ef30*/  FMUL.FTZ R60, R12.reuse, R60 ;  /* 0x0000003c0c3c7220 */ /* 0x040fe20000410000 */
[----:B------:R-:W-:Y:S01]  /*1ef40*/  SHF.R.S32.HI R15, RZ, 0x5, R16 ;  /* 0x00000005ff0f7819 */ /* 0x000fe20000011410 */
[C---:B------:R-:W-:Y:S01]  /*1ef50*/  FMUL.FTZ R61, R12.reuse, R61 ;  /* 0x0000003d0c3d7220 */ /* 0x040fe20000410000 */
[----:B------:R-:W-:Y:S01]  /*1ef60*/  LOP3.LUT R19, R19, 0x1c0, RZ, 0xc0, !PT ;  /* 0x000001c013137812 */ /* 0x000fe200078ec0ff */
[C---:B------:R-:W-:Y:S01]  /*1ef70*/  FMUL.FTZ R64, R12.reuse, R64 ;  /* 0x000000400c407220 */ /* 0x040fe20000410000 */
[----:B------:R-:W-:Y:S01]  /*1ef80*/  LOP3.LUT R20, R17, 0x1, RZ, 0xc0, !PT ;  /* 0x0000000111147812 */ /* 0x000fe200078ec0ff */
[C---:B------:R-:W-:Y:S01]  /*1ef90*/  FMUL.FTZ R65, R12.reuse, R65 ;  /* 0x000000410c417220 */ /* 0x040fe20000410000 */
[----:B------:R-:W-:Y:S01]  /*1efa0*/  LEA R18, R15, R18, 0x9 ;  /* 0x000000120f127211 */ /* 0x000fe200078e48ff */
[C---:B------:R-:W-:Y:S01]  /*1efb0*/  FMUL.FTZ R68, R12.reuse, R68 ;  /* 0x000000440c447220 */ /* 0x040fe20000410000 */
[----:B------:R-:W-:Y:S01]  /*1efc0*/  LEA.HI R19, R19, R19, RZ, 0x1d ;  /* 0x0000001313137211 */ /* 0x000fe200078fe8ff */
[----:B------:R-:W-:Y:S01]  /*1efd0*/  FMUL.FTZ R69, R12, R69 ;  /* 0x000000450c457220 */ /* 0x000fe20000410000 */
[----:B------:R-:W-:Y:S01]  /*1efe0*/  ISETP.NE.U32.AND P0, PT, R20, 0x1, PT ;  /* 0x000000011400780c */ /* 0x000fe20003f05070 */
[----:B------:R-:W-:Y:S01]  /*1eff0*/  FMUL.FTZ R72, R12, R72 ;  /* 0x000000480c487220 */ /* 0x000fe20000410000 */
[----:B------:R-:W-:Y:S01]  /*1f000*/  LEA R18, R18, R19, 0x1 ;  /* 0x0000001312127211 */ /* 0x000fe200078e08ff */
        /* <DEDUP_REMOVED lines=23> */
[----:B------:R-:W-:Y:S01]  /*1f180*/  R2P PR, R17, 0x6 ;  /* 0x0000000611007804 */ /* 0x000fe20000000000 */
[C---:B------:R-:W-:Y:S01]  /*1f190*/  FMUL.FTZ R112, R12.reuse, R112 ;  /* 0x000000700c707220 */ /* 0x040fe20000410000 */
[----:B------:R-:W-:Y:S01]  /*1f1a0*/  FMUL.FTZ R113, R12, R113 ;  /* 0x000000710c717220 */ /* 0x000fe20000410000 */
[----:B------:R-:W-:Y:S01]  /*1f1b0*/  LEA R18, R18, UR4, 0x2 ;  /* 0x0000000412127c11 */ /* 0x000fe2000f8e10ff */
[C---:B-1----:R-:W-:Y:S01]  /*1f1c0*/  FMUL.FTZ R131, R11.reuse, R131 ;  /* 0x000000830b837220 */ /* 0x042fe20000410000 */
        /* <DEDUP_REMOVED lines=49> */
[----:B------:R-:W-:Y:S01]  /*1f4e0*/  STS.64 [R18], R128 ;  /* 0x0000008012007388 */ /* 0x000fe20000000a00 */
[----:B------:R-:W-:-:S02]  /*1f4f0*/  IADD3 R17, R18, -0x20, RZ ;  /* 0xffffffe012117810 */ /* 0x000fc40007ffe0ff */
[----:B------:R-:W-:Y:S01]  /*1f500*/  SEL R12, R12, 0xffffffc0, !P1 ;  /* 0xffffffc00c0c7807 */ /* 0x000fe20004800000 */
[----:B------:R-:W-:Y:S01]  /*1f510*/  STS.64 [R18+0x800], R130 ;  /* 0x0008008212007388 */ /* 0x000fe20000000a00 */
[C---:B------:R-:W-:Y:S02]  /*1f520*/  @P0 IADD3 R17, R18.reuse, 0x20, RZ ;  /* 0x0000002012110810 */ /* 0x040fe40007ffe0ff */
[----:B------:R-:W-:Y:S02]  /*1f530*/  SEL R20, R11, 0xffffff80, !P2 ;  /* 0xffffff800b147807 */ /* 0x000fe40005000000 */
[----:B------:R-:W-:Y:S01]  /*1f540*/  IADD3 R19, R18, R12, RZ ;  /* 0x0000000c12137210 */ /* 0x000fe20007ffe0ff */
[----:B------:R-:W-:Y:S01]  /*1f550*/  STS.64 [R17], R124 ;  /* 0x0000007c11007388 */ /* 0x000fe20000000a00 */
[-C--:B------:R-:W-:Y:S02]  /*1f560*/  IADD3 R11, R12, R17.reuse, RZ ;  /* 0x000000110c0b7210 */ /* 0x080fe40007ffe0ff */
[----:B------:R-:W-:Y:S01]  /*1f570*/  IADD3 R12, R18, R20, RZ ;  /* 0x00000014120c7210 */ /* 0x000fe20007ffe0ff */
[----:B------:R-:W-:Y:S01]  /*1f580*/  STS.64 [R17+0x800], R126 ;  /* 0x0008007e11007388 */ /* 0x000fe20000000a00 */
[----:B------:R-:W-:-:S02]  /*1f590*/  IADD3 R21, R20, R17, RZ ;  /* 0x0000001114157210 */ /* 0x000fc40007ffe0ff */
[-C--:B------:R-:W-:Y:S01]  /*1f5a0*/  IADD3 R22, R19, R20.reuse, RZ ;  /* 0x0000001413167210 */ /* 0x080fe20007ffe0ff */
[----:B------:R-:W-:Y:S01]  /*1f5b0*/  STS.64 [R19], R36 ;  /* 0x0000002413007388 */ /* 0x000fe20000000a00 */
[----:B------:R-:W-:-:S03]  /*1f5c0*/  IADD3 R20, R11, R20, RZ ;  /* 0x000000140b147210 */ /* 0x000fc60007ffe0ff */
[----:B------:R-:W-:Y:S04]  /*1f5d0*/  STS.64 [R19+0x800], R38 ;  /* 0x0008002613007388 */ /* 0x000fe80000000a00 */
[----:B------:R-:W-:Y:S04]  /*1f5e0*/  STS.64 [R11], R40 ;  /* 0x000000280b007388 */ /* 0x000fe80000000a00 */
        /* <DEDUP_REMOVED lines=39> */
[----:B------:R3:W-:Y:S04]  /*1f860*/  STS.64 [R20+0x8000], R112 ;  /* 0x0080007014007388 */ /* 0x0007e80000000a00 */
[----:B------:R4:W-:Y:S04]  /*1f870*/  STS.64 [R20+0x8800], R114 ;  /* 0x0088007214007388 */ /* 0x0009e80000000a00 */
[----:B-1----:R-:W4:Y:S04]  /*1f880*/  LD.E.64 R18, desc[UR12][R6.64+0xb0] ;  /* 0x0000b00c06127980 */ /* 0x002f28000c101b00 */
[----:B------:R-:W4:Y:S01]  /*1f890*/  LD.E R24, desc[UR10][R6.64+0x60] ;  /* 0x0000600a06187980 */ /* 0x000f22000c101900 */
[----:B------:R-:W-:Y:S01]  /*1f8a0*/  LEA.HI R14, R14, R13, RZ, 0x4 ;  /* 0x0000000d0e0e7211 */ /* 0x000fe200078f20ff */
[----:B------:R-:W1:Y:S02]  /*1f8b0*/  @P4 MUFU.LG2 R25, R10 ;  /* 0x0000000a00194308 */ /* 0x000e640000000c00 */
[----:B--2---:R2:W5:Y:S01]  /*1f8c0*/  LD.E R12, desc[UR12][R6.64+0xcc] ;  /* 0x0000cc0c060c7980 */ /* 0x004562000c101900 */
[----:B------:R-:W-:-:S05]  /*1f8d0*/  LOP3.LUT R14, R14, 0xfffffff0, RZ, 0xc0, !PT ;  /* 0xfffffff00e0e7812 */ /* 0x000fca00078ec0ff */
[----:B------:R-:W1:Y:S01]  /*1f8e0*/  @P3 MUFU.LG2 R26, R5 ;  /* 0x00000005001a3308 */ /* 0x000e620000000c00 */
[----:B------:R-:W-:-:S04]  /*1f8f0*/  IADD3 R11, -R14, R13, RZ ;  /* 0x0000000d0e0b7210 */ /* 0x000fc80007ffe1ff */
[----:B------:R-:W-:Y:S01]  /*1f900*/  LEA.HI R17, R11, R11, RZ, 0x1 ;  /* 0x0000000b0b117211 */ /* 0x000fe200078f08ff */
[----:B---3--:R2:W5:Y:S01]  /*1f910*/  LD.E.64 R112, desc[UR10][R6.64+0x78] ;  /* 0x0000780a06707980 */ /* 0x008562000c101b00 */
[----:B----4-:R-:W-:-:S03]  /*1f920*/  SHF.L.U32 R20, R0, 0x6, RZ ;  /* 0x0000000600147819 */ /* 0x010fc600000006ff */
[----:B------:R2:W5:Y:S01]  /*1f930*/  LD.E.64 R114, desc[UR10][R6.64+0xa8] ;  /* 0x0000a80a06727980 */ /* 0x000562000c101b00 */
[----:B------:R-:W-:Y:S02]  /*1f940*/  SHF.L.U32 R23, R17, 0x2, RZ ;  /* 0x0000000211177819 */ /* 0x000fe400000006ff */
[----:B------:R-:W-:Y:S01]  /*1f950*/  LOP3.LUT R20, R20, 0x1c0, RZ, 0xc0, !PT ;  /* 0x000001c014147812 */ /* 0x000fe200078ec0ff */
[----:B-1----:R-:W-:Y:S01]  /*1f960*/  @P4 FMUL.FTZ R21, R25, 0.69314718246459960938 ;  /* 0x3f31721819154820 */ /* 0x002fe20000410000 */
[----:B------:R-:W-:Y:S02]  /*1f970*/  @P3 FMUL.FTZ R26, R26, 0.69314718246459960938 ;  /* 0x3f3172181a1a3820 */ /* 0x000fe40000410000 */
[----:B------:R-:W-:Y:S02]  /*1f980*/  LOP3.LUT R22, R20, 0x38, R23, 0xf8, !PT ;  /* 0x0000003814167812 */ /* 0x000fe400078ef817 */
[----:B------:R-:W-:Y:S02]  /*1f990*/  SHF.R.U32.HI R5, RZ, 0x3, R20 ;  /* 0x00000003ff057819 */ /* 0x000fe40000011614 */
[----:B------:R-:W-:Y:S01]  /*1f9a0*/  MOV R14, 0xff800000 ;  /* 0xff800000000e7802 */ /* 0x000fe20000000f00 */
[C---:B-----5:R-:W-:Y:S01]  /*1f9b0*/  @P4 FFMA.FTZ R14, R4.reuse, R132, R21 ;  /* 0x00000084040e4223 */ /* 0x060fe20000010015 */
[----:B------:R-:W-:Y:S01]  /*1f9c0*/  MOV R10, 0xff800000 ;  /* 0xff800000000a7802 */ /* 0x000fe20000000f00 */
[----:B------:R-:W-:Y:S01]  /*1f9d0*/  @P3 FFMA.FTZ R10, R4, R3, R26 ;  /* 0x00000003040a3223 */ /* 0x000fe2000001001a */
[----:B------:R-:W-:-:S02]  /*1f9e0*/  SHF.R.S32.HI R20, RZ, 0x1f, R15 ;  /* 0x0000001fff147819 */ /* 0x000fc4000001140f */
[----:B------:R-:W-:Y:S02]  /*1f9f0*/  LOP3.LUT R4, R17, 0xffffffe, RZ, 0xc0, !PT ;  /* 0x0ffffffe11047812 */ /* 0x000fe400078ec0ff */
[----:B------:R-:W-:Y:S02]  /*1fa00*/  LEA.HI R20, R20, R15, RZ, 0x2 ;  /* 0x0000000f14147211 */ /* 0x000fe400078f10ff */
[----:B------:R-:W-:Y:S02]  /*1fa10*/  LOP3.LUT R5, R22, R5, RZ, 0x3c, !PT ;  /* 0x0000000516057212 */ /* 0x000fe400078e3cff */
[----:B------:R-:W-:Y:S02]  /*1fa20*/  IADD3 R4, R11, -R4, RZ ;  /* 0x800000040b047210 */ /* 0x000fe40007ffe0ff */
[----:B------:R-:W-:Y:S02]  /*1fa30*/  LOP3.LUT R20, R20, 0xffffffc, RZ, 0xc0, !PT ;  /* 0x0ffffffc14147812 */ /* 0x000fe400078ec0ff */
[----:B------:R-:W-:-:S02]  /*1fa40*/  LOP3.LUT R16, R16, 0xffffffe0, RZ, 0xc0, !PT ;  /* 0xffffffe010107812 */ /* 0x000fc400078ec0ff */
[----:B------:R-:W-:Y:S02]  /*1fa50*/  LEA R3, R4, R5, 0x2 ;  /* 0x0000000504037211 */ /* 0x000fe400078e10ff */
[----:B------:R-:W-:Y:S02]  /*1fa60*/  IADD3 R15, R15, -R20, RZ ;  /* 0x800000140f0f7210 */ /* 0x000fe40007ffe0ff */
[----:B------:R-:W-:Y:S02]  /*1fa70*/  IADD3 R16, -R16, R13, RZ ;  /* 0x0000000d10107210 */ /* 0x000fe40007ffe1ff */
[----:B------:R-:W-:Y:S02]  /*1fa80*/  SHF.L.U32 R20, R207, 0x6, RZ ;  /* 0x00000006cf147819 */ /* 0x000fe400000006ff */
[----:B------:R-:W-:Y:S01]  /*1fa90*/  LEA R3, R3, UR4, 0x2 ;  /* 0x0000000403037c11 */ /* 0x000fe2000f8e10ff */
[----:B------:R-:W-:Y:S01]  /*1faa0*/  BAR.SYNC.DEFER_BLOCKING 0x0 ;  /* 0x0000000000007b1d */ /* 0x000fe20000010000 */
[----:B------:R-:W-:-:S05]  /*1fab0*/  LOP3.LUT P0, RZ, R16, 0x3, RZ, 0xc0, !PT ;  /* 0x0000000310ff7812 */ /* 0x000fca000780c0ff */
[----:B------:R2:W1:Y:S04]  /*1fac0*/  LDS.128 R108, [R3] ;  /* 0x00000000036c7984 */ /* 0x0004680000000c00 */
[----:B------:R2:W3:Y:S04]  /*1fad0*/  LDS.128 R104, [R3+0x800] ;  /* 0x0008000003687984 */ /* 0x0004e80000000c00 */
[----:B------:R2:W4:Y:S04]  /*1fae0*/  LDS.128 R100, [R3+0x1000] ;  /* 0x0010000003647984 */ /* 0x0005280000000c00 */
        /* <DEDUP_REMOVED lines=18> */
[----:B------:R-:W-:Y:S01]  /*1fc10*/  BSSY B0, `(.L_x_1846) ;  /* 0x0000018000007945 */ /* 0x000fe20003800000 */
[----:B------:R-:W-:Y:S01]  /*1fc20*/  LEA R4, R15, R2, 0x4 ;  /* 0x000000020f047211 */ /* 0x000fe200078e20ff */
[----:B------:R-:W-:-:S04]  /*1fc30*/  IMAD R18, R18, UR8, R211 ;  /* 0x0000000812127c24 */ /* 0x000fc8000f8e02d3 */
[----:B------:R-:W-:Y:S02]  /*1fc40*/  IMAD R5, R18, R24, R209 ;  /* 0x0000001812057224 */ /* 0x000fe400078e02d1 */
[----:B------:R2:W1:Y:S02]  /*1fc50*/  LDS.128 R24, [R3+0xa800] ;  /* 0x00a8000003187984 */ /* 0x0004640000000c00 */
[----:B------:R-:W-:Y:S02]  /*1fc60*/  IMAD R5, R19, R5, R20 ;  /* 0x0000000513057224 */ /* 0x000fe400078e0214 */
[----:B------:R2:W1:Y:S04]  /*1fc70*/  LDS.128 R20, [R3+0xb000] ;  /* 0x00b0000003147984 */ /* 0x0004680000000c00 */
[----:B------:R2:W1:Y:S01]  /*1fc80*/  LDS.128 R16, [R3+0xb800] ;  /* 0x00b8000003107984 */ /* 0x0004620000000c00 */
[----:B---34-:R-:W-:Y:S05]  /*1fc90*/  @P0 BRA `(.L_x_1847) ;  /* 0x00000000003c0947 */ /* 0x018fea0003800000 */
[----:B--2---:R-:W-:Y:S02]  /*1fca0*/  IMAD R3, R207, -0x40, R208 ;  /* 0xffffffc0cf037824 */ /* 0x004fe400078e02d0 */
[----:B------:R-:W-:-:S03]  /*1fcb0*/  VIADD R2, R4, 0x8 ;  /* 0x0000000804027836 */ /* 0x000fc60000000000 */
[-C--:B------:R-:W-:Y:S02]  /*1fcc0*/  ISETP.GE.AND P2, PT, R4, R3.reuse, PT ;  /* 0x000000030400720c */ /* 0x080fe40003f46270 */
[----:B------:R-:W-:Y:S02]  /*1fcd0*/  ISETP.GE.AND P1, PT, R2, R3, PT ;  /* 0x000000030200720c */ /* 0x000fe40003f26270 */
[----:B------:R-:W-:Y:S02]  /*1fce0*/  SHF.R.S32.HI R3, RZ, 0x1f, R5 ;  /* 0x0000001fff037819 */ /* 0x000fe40000011405 */
[----:B------:R-:W-:-:S04]  /*1fcf0*/  IADD3 R2, P0, R5, R4, RZ ;  /* 0x0000000405027210 */ /* 0x000fc80007f1e0ff */
[----:B------:R-:W-:Y:S02]  /*1fd00*/  LEA.HI.X.SX32 R3, R4, R3, 0x1, P0 ;  /* 0x0000000304037211 */ /* 0x000fe400000f0eff */
[----:B------:R-:W-:Y:S02]  /*1fd10*/  LEA R114, P0, R2, R114, 0x2 ;  /* 0x0000007202727211 */ /* 0x000fe400078010ff */
[C---:B------:R-:W-:Y:S02]  /*1fd20*/  @!P2 R2UR UR10, R8.reuse ;  /* 0x00000000080aa2ca */ /* 0x040fe400000e0000 */
[C---:B------:R-:W-:Y:S02]  /*1fd30*/  @!P2 R2UR UR11, R9.reuse ;  /* 0x00000000090ba2ca */ /* 0x040fe400000e0000 */
[----:B------:R-:W-:Y:S02]  /*1fd40*/  @!P1 R2UR UR4, R8 ;  /* 0x00000000080492ca */ /* 0x000fe400000e0000 */
[----:B------:R-:W-:-:S02]  /*1fd50*/  @!P1 R2UR UR5, R9 ;  /* 0x00000000090592ca */ /* 0x000fc400000e0000 */
[----:B------:R-:W-:-:S07]  /*1fd60*/  LEA.HI.X R115, R2, R115, R3, 0x2, P0 ;  /* 0x0000007302737211 */ /* 0x000fce00000f1403 */
[----:B------:R3:W-:Y:S04]  /*1fd70*/  @!P2 ST.E desc[UR10][R114.64], R14 ;  /* 0x0000000e7200a985 */ /* 0x0007e8000c10190a */
[----:B------:R3:W-:Y:S02]  /*1fd80*/  @!P1 ST.E desc[UR4][R114.64+0x20], R10 ;  /* 0x0000200a72009985 */ /* 0x0007e4000c101904 */
.L_x_1847:
[----:B------:R-:W-:Y:S05]  /*1fd90*/  BSYNC B0 ;  /* 0x0000000000007941 */ /* 0x000fea0003800000 */
.L_x_1846:
[----:B---3--:R-:W-:Y:S01]  /*1fda0*/  IMAD.SHL.U32 R14, R11, 0x4, RZ ;  /* 0x000000040b0e7824 */ /* 0x008fe200078e00ff */
[----:B------:R-:W-:Y:S02]  /*1fdb0*/  R2UR UR4, R8 ;  /* 0x00000000080472ca */ /* 0x000fe400000e0000 */
[----:B------:R-:W-:Y:S02]  /*1fdc0*/  R2UR UR5, R9 ;  /* 0x00000000090572ca */ /* 0x000fe400000e0000 */
[----:B------:R-:W-:Y:S01]  /*1fdd0*/  SHF.R.S32.HI R15, RZ, 0x1f, R14 ;  /* 0x0000001fff0f7819 */ /* 0x000fe2000001140e */
[----:B------:R-:W-:Y:S02]  /*1fde0*/  IMAD R207, R207, -0x40, R208 ;  /* 0xffffffc0cfcf7824 */ /* 0x000fe400078e02d0 */
[----:B------:R-:W-:Y:S02]  /*1fdf0*/  VIADD R10, R0, 0x8 ;  /* 0x00000008000a7836 */ /* 0x000fe40000000000 */
[----:B------:R-:W-:-:S02]  /*1fe00*/  IMAD R12, R5, R12, RZ ;  /* 0x0000000c050c7224 */ /* 0x000fc400078e02ff */
[----:B------:R-:W-:Y:S01]  /*1fe10*/  IMAD.WIDE R114, R0, 0xc0, R14 ;  /* 0x000000c000727825 */ /* 0x000fe200078e020e */
[----:B------:R-:W-:-:S03]  /*1fe20*/  ISETP.GE.AND P0, PT, R10, R207, PT ;  /* 0x000000cf0a00720c */ /* 0x000fc60003f06270 */
[----:B------:R-:W-:Y:S01]  /*1fe30*/  VIADD R2, R0, 0x18 ;  /* 0x0000001800027836 */ /* 0x000fe20000000000 */
[----:B------:R-:W-:Y:S01]  /*1fe40*/  IADD3 R10, P3, R114, R12, RZ ;  /* 0x0000000c720a7210 */ /* 0x000fe20007f7e0ff */
[----:B------:R-:W-:Y:S01]  /*1fe50*/  VIADD R4, R0, 0x10 ;  /* 0x0000001000047836 */ /* 0x000fe20000000000 */
[----:B--2---:R2:W5:Y:S01]  /*1fe60*/  LD.E R6, desc[UR4][R6.64+0xc0] ;  /* 0x0000c00406067980 */ /* 0x004562000c101900 */
[----:B------:R-:W-:Y:S01]  /*1fe70*/  BSSY B0, `(.L_x_1848) ;  /* 0x0000020000007945 */ /* 0x000fe20003800000 */
[----:B------:R-:W-:Y:S02]  /*1fe80*/  LEA.HI.X.SX32 R3, R12, R115, 0x1, P3 ;  /* 0x000000730c037211 */ /* 0x000fe400018f0eff */
[----:B------:R-:W-:Y:S02]  /*1fe90*/  LEA R12, P3, R10, R112, 0x2 ;  /* 0x000000700a0c7211 */ /* 0x000fe400078610ff */
[----:B------:R-:W-:Y:S01]  /*1fea0*/  ISETP.GE.AND P2, PT, R2, R207, PT ;  /* 0x000000cf0200720c */ /* 0x000fe20003f46270 */
[----:B------:R-:W-:Y:S01]  /*1feb0*/  VIADD R2, R0, 0x20 ;  /* 0x0000002000027836 */ /* 0x000fe20000000000 */
[----:B------:R-:W-:Y:S01]  /*1fec0*/  LEA.HI.X R13, R10, R113, R3, 0x2, P3 ;  /* 0x000000710a0d7211 */ /* 0x000fe200018f1403 */
[----:B------:R-:W-:Y:S01]  /*1fed0*/  VIADD R3, R14, 0x40 ;  /* 0x000000400e037836 */ /* 0x000fe20000000000 */
[----:B------:R-:W-:-:S02]  /*1fee0*/  ISETP.GE.AND P3, PT, R0, R207, PT ;  /* 0x000000cf0000720c */ /* 0x000fc40003f66270 */
[-C--:B------:R-:W-:Y:S01]  /*1fef0*/  ISETP.GE.AND P1, PT, R4, R207.reuse, PT ;  /* 0x000000cf0400720c */ /* 0x080fe20003f26270 */
[----:B------:R-:W-:Y:S01]  /*1ff00*/  VIADD R4, R0, 0x28 ;  /* 0x0000002800047836 */ /* 0x000fe20000000000 */
[-C--:B------:R-:W-:Y:S01]  /*1ff10*/  ISETP.GE.AND P6, PT, R2, R207.reuse, PT ;  /* 0x000000cf0200720c */ /* 0x080fe20003fc6270 */
[C---:B------:R-:W-:Y:S02]  /*1ff20*/  VIADD R2, R0.reuse, 0x30 ;  /* 0x0000003000027836 */ /* 0x040fe40000000000 */
[----:B------:R-:W-:Y:S01]  /*1ff30*/  VIADD R0, R0, 0x38 ;  /* 0x0000003800007836 */ /* 0x000fe20000000000 */
[-C--:B------:R-:W-:Y:S02]  /*1ff40*/  ISETP.GE.AND P5, PT, R4, R207.reuse, PT ;  /* 0x000000cf0400720c */ /* 0x080fe40003fa6270 */
[----:B------:R-:W-:-:S03]  /*1ff50*/  ISETP.GE.AND P4, PT, R2, R207, PT ;  /* 0x000000cf0200720c */ /* 0x000fc60003f86270 */
[----:B------:R-:W-:Y:S10]  /*1ff60*/  @P3 BRA `(.L_x_1849) ;  /* 0x0000000000403947 */ /* 0x000ff40003800000 */
[----:B-----5:R-:W-:Y:S01]  /*1ff70*/  ISETP.GE.AND P3, PT, R14, R6, PT ;  /* 0x000000060e00720c */ /* 0x020fe20003f66270 */
[----:B------:R-:W-:-:S12]  /*1ff80*/  VIADD R5, R3, 0x40 ;  /* 0x0000004003057836 */ /* 0x000fd80000000000 */
[C---:B------:R-:W-:Y:S02]  /*1ff90*/  @!P3 R2UR UR10, R8.reuse ;  /* 0x00000000080ab2ca */ /* 0x040fe400000e0000 */
[C---:B------:R-:W-:Y:S02]  /*1ffa0*/  @!P3 R2UR UR11, R9.reuse ;  /* 0x00000000090bb2ca */ /* 0x040fe400000e0000 */
[----:B------:R-:W-:Y:S02]  /*1ffb0*/  @!P3 R2UR UR4, R8 ;  /* 0x000000000804b2ca */ /* 0x000fe400000e0000 */
[----:B------:R-:W-:-:S09]  /*1ffc0*/  @!P3 R2UR UR5, R9 ;  /* 0x000000000905b2ca */ /* 0x000fd200000e0000 */
[----:B-1----:R3:W-:Y:S04]  /*1ffd0*/  @!P3 ST.E.64 desc[UR10][R12.64], R108 ;  /* 0x0000006c0c00b985 */ /* 0x0027e8000c101b0a */
[----:B------:R3:W-:Y:S01]  /*1ffe0*/  @!P3 ST.E.64 desc[UR4][R12.64+0x8], R110 ;  /* 0x0000086e0c00b985 */ /* 0x0007e2000c101b04 */
[----:B------:R-:W-:-:S13]  /*1fff0*/  ISETP.GE.AND P3, PT, R3, R6, PT ;  /* 0x000000060300720c */ /* 0x000fda0003f66270 */
[----:B------:R-:W-:Y:S02]  /*20000*/  @!P3 R2UR UR4, R8 ;  /* 0x000000000804b2ca */ /* 0x000fe400000e0000 */
[----:B------:R-:W-:-:S13]  /*20010*/  @!P3 R2UR UR5, R9 ;  /* 0x000000000905b2ca */ /* 0x000fda00000e0000 */
[----:B------:R3:W-:Y:S01]  /*20020*/  @!P3 ST.E.128 desc[UR4][R12.64+0x100], R76 ;  /* 0x0001004c0c00b985 */ /* 0x0007e2000c101d04 */
[----:B------:R-:W-:-:S13]  /*20030*/  ISETP.GE.AND P3, PT, R5, R6, PT ;  /* 0x000000060500720c */ /* 0x000fda0003f66270 */
[----:B------:R-:W-:Y:S02]  /*20040*/  @!P3 R2UR UR4, R8 ;  /* 0x000000000804b2ca */ /* 0x000fe400000e0000 */
[----:B------:R-:W-:-:S13]  /*20050*/  @!P3 R2UR UR5, R9 ;  /* 0x000000000905b2ca */ /* 0x000fda00000e0000 */
[----:B------:R3:W-:Y:S02]  /*20060*/  @!P3 ST.E.128 desc[UR4][R12.64+0x200], R44 ;  /* 0x0002002c0c00b985 */ /* 0x0007e4000c101d04 */
.L_x_1849:
[----:B------:R-:W-:Y:S05]  /*20070*/  BSYNC B0 ;  /* 0x0000000000007941 */ /* 0x000fea0003800000 */
.L_x_1848:
[----:B------:R-:W-:Y:S01]  /*20080*/  BSSY B0, `(.L_x_1850) ;  /* 0x0000010000007945 */ /* 0x000fe20003800000 */
[----:B------:R-:W-:-:S03]  /*20090*/  ISETP.GE.AND P3, PT, R0, R207, PT ;  /* 0x000000cf0000720c */ /* 0x000fc60003f66270 */
[----:B------:R-:W-:Y:S10]  /*200a0*/  @P0 BRA `(.L_x_1851) ;  /* 0x0000000000340947 */ /* 0x000ff40003800000 */
[----:B-----5:R-:W-:Y:S01]  /*200b0*/  ISETP.GE.AND P0, PT, R14, R6, PT ;  /* 0x000000060e00720c */ /* 0x020fe20003f06270 */
[----:B------:R-:W-:-:S12]  /*200c0*/  VIADD R5, R3, 0x40 ;  /* 0x0000004003057836 */ /* 0x000fd80000000000 */
[----:B------:R-:W-:Y:S02]  /*200d0*/  @!P0 R2UR UR4, R8 ;  /* 0x00000000080482ca */ /* 0x000fe400000e0000 */
[----:B------:R-:W-:-:S13]  /*200e0*/  @!P0 R2UR UR5, R9 ;  /* 0x00000000090582ca */ /* 0x000fda00000e0000 */
[----:B------:R4:W-:Y:S01]  /*200f0*/  @!P0 ST.E.128 desc[UR4][R12.64+0x1800], R104 ;  /* 0x001800680c008985 */ /* 0x0009e2000c101d04 */
[----:B------:R-:W-:-:S13]  /*20100*/  ISETP.GE.AND P0, PT, R3, R6, PT ;  /* 0x000000060300720c */ /* 0x000fda0003f06270 */
[----:B------:R-:W-:Y:S02]  /*20110*/  @!P0 R2UR UR4, R8 ;  /* 0x00000000080482ca */ /* 0x000fe400000e0000 */
[----:B------:R-:W-:-:S13]  /*20120*/  @!P0 R2UR UR5, R9 ;  /* 0x00000000090582ca */ /* 0x000fda00000e0000 */
[----:B-1----:R4:W-:Y:S01]  /*20130*/  @!P0 ST.E.128 desc[UR4][R12.64+0x1900], R72 ;  /* 0x001900480c008985 */ /* 0x0029e2000c101d04 */
[----:B------:R-:W-:-:S13]  /*20140*/  ISETP.GE.AND P0, PT, R5, R6, PT ;  /* 0x000000060500720c */ /* 0x000fda0003f06270 */
[----:B------:R-:W-:Y:S02]  /*20150*/  @!P0 R2UR UR4, R8 ;  /* 0x00000000080482ca */ /* 0x000fe400000e0000 */
[----:B------:R-:W-:-:S13]  /*20160*/  @!P0 R2UR UR5, R9 ;  /* 0x00000000090582ca */ /* 0x000fda00000e0000 */
[----:B------:R4:W-:Y:S02]  /*20170*/  @!P0 ST.E.128 desc[UR4][R12.64+0x1a00], R40 ;  /* 0x001a00280c008985 */ /* 0x0009e4000c101d04 */
.L_x_1851:
[----:B------:R-:W-:Y:S05]  /*20180*/  BSYNC B0 ;  /* 0x0000000000007941 */ /* 0x000fea0003800000 */
.L_x_1850:
[----:B------:R-:W-:Y:S04]  /*20190*/  BSSY B0, `(.L_x_1852) ;  /* 0x000000f000007945 */ /* 0x000fe80003800000 */
[----:B------:R-:W-:Y:S05]  /*201a0*/  @P1 BRA `(.L_x_1853) ;  /* 0x0000000000341947 */ /* 0x000fea0003800000 */
[-C--:B-----5:R-:W-:Y:S01]  /*201b0*/  ISETP.GE.AND P0, PT, R14, R6.reuse, PT ;  /* 0x000000060e00720c */ /* 0x0a0fe20003f06270 */
[C---:B------:R-:W-:Y:S01]  /*201c0*/  VIADD R5, R3.reuse, 0x40 ;  /* 0x0000004003057836 */ /* 0x040fe20000000000 */
[----:B------:R-:W-:-:S11]  /*201d0*/  ISETP.GE.AND P1, PT, R3, R6, PT ;  /* 0x000000060300720c */ /* 0x000fd60003f26270 */
[C---:B------:R-:W-:Y:S02]  /*201e0*/  @!P0 R2UR UR4, R8.reuse ;  /* 0x00000000080482ca */ /* 0x040fe400000e0000 */
[C---:B------:R-:W-:Y:S02]  /*201f0*/  @!P0 R2UR UR5, R9.reuse ;  /* 0x00000000090582ca */ /* 0x040fe400000e0000 */
[----:B------:R-:W-:Y:S02]  /*20200*/  @!P1 R2UR UR10, R8 ;  /* 0x00000000080a92ca */ /* 0x000fe400000e0000 */
[----:B------:R-:W-:-:S09]  /*20210*/  @!P1 R2UR UR11, R9 ;  /* 0x00000000090b92ca */ /* 0x000fd200000e0000 */
[----:B------:R2:W-:Y:S01]  /*20220*/  @!P0 ST.E.128 desc[UR4][R12.64+0x3000], R100 ;  /* 0x003000640c008985 */ /* 0x0005e2000c101d04 */
[----:B------:R-:W-:-:S03]  /*20230*/  ISETP.GE.AND P0, PT, R5, R6, PT ;  /* 0x000000060500720c */ /* 0x000fc60003f06270 */
[----:B-1----:R2:W-:Y:S10]  /*20240*/  @!P1 ST.E.128 desc[UR10][R12.64+0x3100], R68 ;  /* 0x003100440c009985 */ /* 0x0025f4000c101d0a */
[----:B------:R-:W-:-:S02]  /*20250*/  @!P0 R2UR UR4, R8 ;  /* 0x00000000080482ca */ /* 0x000fc400000e0000 */
[----:B------:R-:W-:-:S13]  /*20260*/  @!P0 R2UR UR5, R9 ;  /* 0x00000000090582ca */ /* 0x000fda00000e0000 */
[----:B------:R2:W-:Y:S02]  /*20270*/  @!P0 ST.E.128 desc[UR4][R12.64+0x3200], R36 ;  /* 0x003200240c008985 */ /* 0x0005e4000c101d04 */
.L_x_1853:
[----:B------:R-:W-:Y:S05]  /*20280*/  BSYNC B0 ;  /* 0x0000000000007941 */ /* 0x000fea0003800000 */
.L_x_1852:
[----:B------:R-:W-:Y:S04]  /*20290*/  BSSY B0, `(.L_x_1854) ;  /* 0x000000f000007945 */ /* 0x000fe80003800000 */
[----:B------:R-:W-:Y:S05]  /*202a0*/  @P2 BRA `(.L_x_1855) ;  /* 0x0000000000342947 */ /* 0x000fea0003800000 */
[C---:B------:R-:W-:Y:S01]  /*202b0*/  VIADD R5, R3.reuse, 0x40 ;  /* 0x0000004003057836 */ /* 0x040fe20000000000 */
[-C--:B-----5:R-:W-:Y:S02]  /*202c0*/  ISETP.GE.AND P2, PT, R14, R6.reuse, PT ;  /* 0x000000060e00720c */ /* 0x0a0fe40003f46270 */
[-C--:B------:R-:W-:Y:S02]  /*202d0*/  ISETP.GE.AND P1, PT, R3, R6.reuse, PT ;  /* 0x000000060300720c */ /* 0x080fe40003f26270 */
[----:B------:R-:W-:-:S09]  /*202e0*/  ISETP.GE.AND P0, PT, R5, R6, PT ;  /* 0x000000060500720c */ /* 0x000fd20003f06270 */
[C---:B------:R-:W-:Y:S02]  /*202f0*/  @!P2 R2UR UR12, R8.reuse ;  /* 0x00000000080ca2ca */ /* 0x040fe400000e0000 */
[C---:B------:R-:W-:Y:S02]  /*20300*/  @!P2 R2UR UR13, R9.reuse ;  /* 0x00000000090da2ca */ /* 0x040fe400000e0000 */
[C---:B------:R-:W-:Y:S02]  /*20310*/  @!P1 R2UR UR10, R8.reuse ;  /* 0x00000000080a92ca */ /* 0x040fe400000e0000 */
[C---:B------:R-:W-:Y:S02]  /*20320*/  @!P1 R2UR UR11, R9.reuse ;  /* 0x00000000090b92ca */ /* 0x040fe400000e0000 */
[----:B------:R-:W-:Y:S02]  /*20330*/  @!P0 R2UR UR4, R8 ;  /* 0x00000000080482ca */ /* 0x000fe400000e0000 */
[----:B------:R-:W-:-:S05]  /*20340*/  @!P0 R2UR UR5, R9 ;  /* 0x00000000090582ca */ /* 0x000fca00000e0000 */
[----:B-1----:R1:W-:Y:S04]  /*20350*/  @!P2 ST.E.128 desc[UR12][R12.64+0x4800], R96 ;  /* 0x004800600c00a985 */ /* 0x0023e8000c101d0c */
[----:B------:R1:W-:Y:S04]  /*20360*/  @!P1 ST.E.128 desc[UR10][R12.64+0x4900], R64 ;  /* 0x004900400c009985 */ /* 0x0003e8000c101d0a */
[----:B------:R1:W-:Y:S02]  /*20370*/  @!P0 ST.E.128 desc[UR4][R12.64+0x4a00], R32 ;  /* 0x004a00200c008985 */ /* 0x0003e4000c101d04 */
.L_x_1855:
[----:B------:R-:W-:Y:S05]  /*20380*/  BSYNC B0 ;  /* 0x0000000000007941 */ /* 0x000fea0003800000 */
.L_x_1854:
        /* <DEDUP_REMOVED lines=15> */
.L_x_1857:
[----:B------:R-:W-:Y:S05]  /*20480*/  BSYNC B0 ;  /* 0x0000000000007941 */ /* 0x000fea0003800000 */
.L_x_1856:
        /* <DEDUP_REMOVED lines=15> */
.L_x_1859:
[----:B------:R-:W-:Y:S05]  /*20580*/  BSYNC B0 ;  /* 0x0000000000007941 */ /* 0x000fea0003800000 */
.L_x_1858:
        /* <DEDUP_REMOVED lines=15> */
.L_x_1861:
[----:B------:R-:W-:Y:S05]  /*20680*/  BSYNC B0 ;  /* 0x0000000000007941 */ /* 0x000fea0003800000 */
.L_x_1860:
[----:B------:R-:W-:-:S04]  /*20690*/  MOV R207, 0x0 ;  /* 0x0000000000cf7802 */ /* 0x000fc80000000f00 */
[----:B-12345:R-:W-:Y:S05]  /*206a0*/  @P3 RET.REL.NODEC R206 `(_ZN5flash24flash_fwd_splitkv_kernelI23Flash_fwd_kernel_traitsILi192ELi64ELi64ELi4ELb0ELb0EN7cutlass10bfloat16_tE19Flash_kernel_traitsILi192ELi64ELi64ELi4ES3_EELb1ELb0ELb0ELb0ELb0ELb0ELb1ELb1EEEvNS_16Flash_fwd_paramsE) ;  /* 0xfffffdf8ce543950 */ /* 0x03efea0003c3ffff */
[-C--:B------:R-:W-:Y:S01]  /*206b0*/  ISETP.GE.AND P2, PT, R14, R6.reuse, PT ;  /* 0x000000060e00720c */ /* 0x080fe20003f46270 */
[----:B------:R-:W-:Y:S01]  /*206c0*/  IMAD.MOV.U32 R207, RZ, RZ, 0x0 ;  /* 0x00000000ffcf7424 */ /* 0x000fe200078e00ff */
[C---:B------:R-:W-:Y:S01]  /*206d0*/  ISETP.GE.AND P1, PT, R3.reuse, R6, PT ;  /* 0x000000060300720c */ /* 0x040fe20003f26270 */
[----:B------:R-:W-:-:S05]  /*206e0*/  VIADD R3, R3, 0x40 ;  /* 0x0000004003037836 */ /* 0x000fca0000000000 */
[----:B------:R-:W-:-:S05]  /*206f0*/  ISETP.GE.AND P0, PT, R3, R6, PT ;  /* 0x000000060300720c */ /* 0x000fca0003f06270 */
[C---:B------:R-:W-:Y:S02]  /*20700*/  @!P2 R2UR UR10, R8.reuse ;  /* 0x00000000080aa2ca */ /* 0x040fe400000e0000 */
[C---:B------:R-:W-:Y:S02]  /*20710*/  @!P2 R2UR UR11, R9.reuse ;  /* 0x00000000090ba2ca */ /* 0x040fe400000e0000 */
[----:B------:R-:W-:Y:S02]  /*20720*/  @!P1 R2UR UR4, R8 ;  /* 0x00000000080492ca */ /* 0x000fe400000e0000 */
[----:B------:R-:W-:-:S09]  /*20730*/  @!P1 R2UR UR5, R9 ;  /* 0x00000000090592ca */ /* 0x000fd200000e0000 */
[----:B------:R-:W-:Y:S04]  /*20740*/  @!P2 ST.E.128 desc[UR10][R12.64+0xa800], R80 ;  /* 0x00a800500c00a985 */ /* 0x000fe8000c101d0a */
[----:B------:R1:W-:Y:S02]  /*20750*/  @!P1 ST.E.128 desc[UR4][R12.64+0xa900], R48 ;  /* 0x00a900300c009985 */ /* 0x0003e4000c101d04 */
[----:B-1----:R-:W-:Y:S05]  /*20760*/  @P0 RET.REL.NODEC R206 `(_ZN5flash24flash_fwd_splitkv_kernelI23Flash_fwd_kernel_traitsILi192ELi64ELi64ELi4ELb0ELb0EN7cutlass10bfloat16_tE19Flash_kernel_traitsILi192ELi64ELi64ELi4ES3_EELb1ELb0ELb0ELb0ELb0ELb0ELb1ELb1EEEvNS_16Flash_fwd_paramsE) ;  /* 0xfffffdf8ce240950 */ /* 0x002fea0003c3ffff */
[----:B------:R-:W-:Y:S01]  /*20770*/  R2UR UR4, R8 ;  /* 0x00000000080472ca */ /* 0x000fe200000e0000 */
[----:B------:R-:W-:Y:S01]  /*20780*/  IMAD.MOV.U32 R207, RZ, RZ, 0x0 ;  /* 0x00000000ffcf7424 */ /* 0x000fe200078e00ff */
[----:B------:R-:W-:-:S13]  /*20790*/  R2UR UR5, R9 ;  /* 0x00000000090572ca */ /* 0x000fda00000e0000 */
[----:B------:R1:W-:Y:S02]  /*207a0*/  ST.E.128 desc[UR4][R12.64+0xaa00], R16 ;  /* 0x00aa00100c007985 */ /* 0x0003e4000c101d04 */
[----:B-1----:R-:W-:Y:S05]  /*207b0*/  RET.REL.NODEC R206 `(_ZN5flash24flash_fwd_splitkv_kernelI23Flash_fwd_kernel_traitsILi192ELi64ELi64ELi4ELb0ELb0EN7cutlass10bfloat16_tE19Flash_kernel_traitsILi192ELi64ELi64ELi4ES3_EELb1ELb0ELb0ELb0ELb0ELb0ELb1ELb1EEEvNS_16Flash_fwd_paramsE) ;  /* 0xfffffdf8ce107950 */ /* 0x002fea0003c3ffff */
.L_x_1845:
[----:B------:R-:W-:Y:S01]  /*207c0*/  MOV R12, 0x2 ;  /* 0x00000002000c7802 */ /* 0x000fe20000000f00 */
[----:B------:R-:W-:Y:S01]  /*207d0*/  IMAD.MOV.U32 R5, RZ, RZ, 0x1f ;  /* 0x0000001fff057424 */ /* 0x000fe200078e00ff */
[----:B------:R-:W-:-:S07]  /*207e0*/  MOV R11, 0xffffffff ;  /* 0xffffffff000b7802 */ /* 0x000fce0000000f00 */
[----:B-1---5:R-:W-:Y:S05]  /*207f0*/  WARPSYNC.COLLECTIVE R11, `(.L_x_1862) ;  /* 0x000000000b087348 */ /* 0x022fea0003c00000 */
[----:B------:R2:W3:Y:S02]  /*20800*/  SHFL.BFLY P0, R15, R219, R12, R5 ;  /* 0x0c00000cdb0f7389 */ /* 0x0004e40000000005 */
[----:B-123-5:R-:W-:Y:S01]  /*20810*/  ENDCOLLECTIVE ;  /* 0x000000000000791b */ /* 0x02efe20003800000 */
.L_x_1862:
[----:B------:R-:W-:Y:S02]  /*20820*/  IMAD.MOV.U32 R10, RZ, RZ, R15 ;  /* 0x000000ffff0a7224 */ /* 0x000fe400078e000f */
[----:B------:R-:W-:Y:S02]  /*20830*/  IMAD.MOV.U32 R12, RZ, RZ, 0x1 ;  /* 0x00000001ff0c7424 */ /* 0x000fe400078e00ff */
[----:B------:R-:W-:-:S05]  /*20840*/  FADD.FTZ R13, R10, R219 ;  /* 0x000000db0a0d7221 */ /* 0x000fca0000010000 */
[----:B------:R-:W-:-:S07]  /*20850*/  MOV R219, R13 ;  /* 0x0000000d00db7202 */ /* 0x000fce0000000f00 */
[----:B------:R-:W-:Y:S05]  /*20860*/  WARPSYNC.COLLECTIVE R11, `(.L_x_1863) ;  /* 0x000000000b087348 */ /* 0x000fea0003c00000 */
[----:B------:R1:W2:Y:S02]  /*20870*/  SHFL.BFLY P0, R15, R219, R12, R5 ;  /* 0x0c00000cdb0f7389 */ /* 0x0002a40000000005 */
[----:B-12---:R-:W-:Y:S01]  /*20880*/  ENDCOLLECTIVE ;  /* 0x000000000000791b */ /* 0x006fe20003800000 */
.L_x_1863:
[----:B------:R-:W-:Y:S01]  /*20890*/  MOV R219, R217 ;  /* 0x000000d900db7202 */ /* 0x000fe20000000f00 */
[----:B------:R-:W-:Y:S01]  /*208a0*/  IMAD.MOV.U32 R12, RZ, RZ, 0x2 ;  /* 0x00000002ff0c7424 */ /* 0x000fe200078e00ff */
[----:B------:R-:W-:-:S07]  /*208b0*/  MOV R10, R15 ;  /* 0x0000000f000a7202 */ /* 0x000fce0000000f00 */
[----:B------:R-:W-:Y:S05]  /*208c0*/  WARPSYNC.COLLECTIVE R11, `(.L_x_1864) ;  /* 0x000000000b087348 */ /* 0x000fea0003c00000 */
[----:B------:R1:W2:Y:S02]  /*208d0*/  SHFL.BFLY P0, R15, R219, R12, R5 ;  /* 0x0c00000cdb0f7389 */ /* 0x0002a40000000005 */
[----:B-12---:R-:W-:Y:S01]  /*208e0*/  ENDCOLLECTIVE ;  /* 0x000000000000791b */ /* 0x006fe20003800000 */
.L_x_1864:
[----:B------:R-:W-:Y:S01]  /*208f0*/  FADD.FTZ R10, R13, R10 ;  /* 0x0000000a0d0a7221 */ /* 0x000fe20000010000 */
[----:B------:R-:W-:Y:S01]  /*20900*/  FADD.FTZ R14, R15, R217 ;  /* 0x000000d90f0e7221 */ /* 0x000fe20000010000 */
[----:B------:R-:W-:-:S04]  /*20910*/  MOV R12, 0x1 ;  /* 0x00000001000c7802 */ /* 0x000fc80000000f00 */
[----:B------:R-:W-:-:S07]  /*20920*/  MOV R219, R14 ;  /* 0x0000000e00db7202 */ /* 0x000fce0000000f00 */
[----:B------:R-:W-:Y:S05]  /*20930*/  WARPSYNC.COLLECTIVE R11, `(.L_x_1865) ;  /* 0x000000000b087348 */ /* 0x000fea0003c00000 */
[----:B------:R1:W2:Y:S02]  /*20940*/  SHFL.BFLY P0, R15, R219, R12, R5 ;  /* 0x0c00000cdb0f7389 */ /* 0x0002a40000000005 */
[----:B-12---:R-:W-:Y:S01]  /*20950*/  ENDCOLLECTIVE ;  /* 0x000000000000791b */ /* 0x006fe20003800000 */
.L_x_1865:
[----:B------:R-:W-:Y:S05]  /*20960*/  BRA `(.L_x_1866) ;  /* 0xffffffe000c47947 */ /* 0x000fea000383ffff */
.L_x_1867:
        /* <DEDUP_REMOVED lines=9> */
.L_x_4456:


//--------------------- .text._ZN5flash24flash_fwd_splitkv_kernelI23Flash_fwd_kernel_traitsILi192ELi64ELi64ELi4ELb0ELb0EN7cutlass10bfloat16_tE19Flash_kernel_traitsILi192ELi64ELi64ELi4ES3_EELb1ELb0ELb0ELb0ELb0ELb1ELb1ELb1EEEvNS_16Flash_fwd_paramsE --------------------------
	.section	.text._ZN5flash24flash_fwd_splitkv_kernelI23Flash_fwd_kernel_traitsILi192ELi64ELi64ELi4ELb0ELb0EN7cutlass10bfloat16_tE19Flash_kernel_traitsILi192ELi64ELi64ELi4ES3_EELb1ELb0ELb0ELb0ELb0ELb1ELb1ELb1EEEvNS_16Flash_fwd_paramsE,"ax",@progbits
	.align	128
        .global         _ZN5flash24flash_fwd_splitkv_kernelI23Flash_fwd_kernel_traitsILi192ELi64ELi64ELi4ELb0ELb0EN7cutlass10bfloat16_tE19Flash_kernel_traitsILi192ELi64ELi64ELi4ES3_EELb1ELb0ELb0ELb0ELb0ELb1ELb1ELb1EEEvNS_16Flash_fwd_paramsE
        .type           _ZN5flash24flash_fwd_splitkv_kernelI23Flash_fwd_kernel_traitsILi192ELi64ELi64ELi4ELb0ELb0EN7cutlass10bfloat16_tE19Flash_kernel_traitsILi192ELi64ELi64ELi4ES3_EELb1ELb0ELb0ELb0ELb0ELb1ELb1ELb1EEEvNS_16Flash_fwd_paramsE,@function
        .size           _ZN5flash24flash_fwd_splitkv_kernelI23Flash_fwd_kernel_traitsILi192ELi64ELi64ELi4ELb0ELb0EN7cutlass10bfloat16_tE19Flash_kernel_traitsILi192ELi64ELi64ELi4ES3_EELb1ELb0ELb0ELb0ELb0ELb1ELb1ELb1EEEvNS_16Flash_fwd_paramsE,(.L_x_4457 - _ZN5flash24flash_fwd_splitkv_kernelI23Flash_fwd_kernel_traitsILi192ELi64ELi64ELi4ELb0ELb0EN7cutlass10bfloat16_tE19Flash_kernel_traitsILi192ELi64ELi64ELi4ES3_EELb1ELb0ELb0ELb0ELb0ELb1ELb1ELb1EEEvNS_16Flash_fwd_paramsE)
        .other          _ZN5flash24flash_fwd_splitkv_kernelI23Flash_fwd_kernel_traitsILi192ELi64ELi64ELi4ELb0ELb0EN7cutlass10bfloat16_tE19Flash_kernel_traitsILi192ELi64ELi64ELi4ES3_EELb1ELb0ELb0ELb0ELb0ELb1ELb1ELb1EEEvNS_16Flash_fwd_paramsE,@"STO_CUDA_ENTRY STV_DEFAULT"
_ZN5flash24flash_fwd_splitkv_kernelI23Flash_fwd_kernel_traitsILi192ELi64ELi64ELi4ELb0ELb0EN7cutlass10bfloat16_tE19Flash_kernel_traitsILi192ELi64ELi64ELi4ES3_EELb1ELb0ELb0ELb0ELb0ELb1ELb1ELb1EEEvNS_16Flash_fwd_paramsE:
.text._ZN5flash24flash_fwd_splitkv_kernelI23Flash_fwd_kernel_traitsILi192ELi64ELi64ELi4ELb0ELb0EN7cutlass10bfloat16_tE19Flash_kernel_traitsILi192ELi64ELi64ELi4ES3_EELb1ELb0ELb0ELb0ELb0ELb1ELb1ELb1EEEvNS_16Flash_fwd_paramsE:
        /* <DEDUP_REMOVED lines=29> */
[----:B------:R-:W-:Y:S05]  /*01d0*/  CALL.REL.NOINC `($_ZN5flash24flash_fwd_splitkv_kernelI23Flash_fwd_kernel_traitsILi192ELi64ELi64ELi4ELb0ELb0EN7cutlass10bfloat16_tE19Flash_kernel_traitsILi192ELi64ELi64ELi4ES3_EELb1ELb0ELb0ELb0ELb0ELb1ELb1ELb1EEEvNS_16Flash_fwd_paramsE$_ZN5flash30compute_attn_1rowblock_splitkvI23Flash_fwd_kernel_traitsILi192ELi64ELi64ELi4ELb0ELb0EN7cutlass10bfloat16_tE19Flash_kernel_traitsILi192ELi64ELi64ELi4ES3_EELb1ELb0ELb0ELb0ELb0ELb1ELb1ELb1ENS_16Flash_fwd_paramsEEEvRKT8_iiiii) ;  /* 0x0000000000087944 */ /* 0x000fea0003c00000 */
[----:B------:R-:W-:Y:S05]  /*01e0*/  BSYNC B4 ;  /* 0x0000000000047941 */ /* 0x000fea0003800000 */
.L_x_1868:
[----:B------:R-:W-:Y:S05]  /*01f0*/  EXIT ;  /* 0x000000000000794d */ /* 0x000fea0003800000 */
        .type           $_ZN5flash24flash_fwd_splitkv_kernelI23Flash_fwd_kernel_traitsILi192ELi64ELi64ELi4ELb0ELb0EN7cutlass10bfloat16_tE19Flash_kernel_traitsILi192ELi64ELi64ELi4ES3_EELb1ELb0ELb0ELb0ELb0ELb1ELb1ELb1EEEvNS_16Flash_fwd_paramsE$_ZN5flash30compute_attn_1rowblock_splitkvI23Flash_fwd_kernel_traitsILi192ELi64ELi64ELi4ELb0ELb0EN7cutlass10bfloat16_tE19Flash_kernel_traitsILi192ELi64ELi64ELi4ES3_EELb1ELb0ELb0ELb0ELb0ELb1ELb1ELb1ENS_16Flash_fwd_paramsEEEvRKT8_iiiii,@function
        .size           $_ZN5flash24flash_fwd_splitkv_kernelI23Flash_fwd_kernel_traitsILi192ELi64ELi64ELi4ELb0ELb0EN7cutlass10bfloat16_tE19Flash_kernel_traitsILi192ELi64ELi64ELi4ES3_EELb1ELb0ELb0ELb0ELb0ELb1ELb1ELb1EEEvNS_16Flash_fwd_paramsE$_ZN5flash30compute_attn_1rowblock_splitkvI23Flash_fwd_kernel_traitsILi192ELi64ELi64ELi4ELb0ELb0EN7cutlass10bfloat16_tE19Flash_kernel_traitsILi192ELi64ELi64ELi4ES3_EELb1ELb0ELb0ELb0ELb0ELb1ELb1ELb1ENS_16Flash_fwd_paramsEEEvRKT8_iiiii,(.L_x_4457 - $_ZN5flash24flash_fwd_splitkv_kernelI23Flash_fwd_kernel_traitsILi192ELi64ELi64ELi4ELb0ELb0EN7cutlass10bfloat16_tE19Flash_kernel_traitsILi192ELi64ELi64ELi4ES3_EELb1ELb0ELb0ELb0ELb0ELb1ELb1ELb1EEEvNS_16Flash_fwd_paramsE$_ZN5flash30compute_attn_1rowblock_splitkvI23Flash_fwd_kernel_traitsILi192ELi64ELi64ELi4ELb0ELb0EN7cutlass10bfloat16_tE19Flash_kernel_traitsILi192ELi64ELi64ELi4ES3_EELb1ELb0ELb0ELb0ELb0ELb1ELb1ELb1ENS_16Flash_fwd_paramsEEEvRKT8_iiiii)
$_ZN5flash24flash_fwd_splitkv_kernelI23Flash_fwd_kernel_traitsILi192ELi64ELi64ELi4ELb0ELb0EN7cutlass10bfloat16_tE19Flash_kernel_traitsILi192ELi64ELi64ELi4ES3_EELb1ELb0ELb0ELb0ELb0ELb1ELb1ELb1EEEvNS_16Flash_fwd_paramsE$_ZN5flash30compute_attn_1rowblock_splitkvI23Flash_fwd_kernel_traitsILi192ELi64ELi64ELi4ELb0ELb0EN7cutlass10bfloat16_tE19Flash_kernel_traitsILi192ELi64ELi64ELi4ES3_EELb1ELb0ELb0ELb0ELb0ELb1ELb1ELb1ENS_16Flash_fwd_paramsEEEvRKT8_iiiii:
        /* <DEDUP_REMOVED lines=27> */
.L_x_1870:
[----:B------:R-:W-:Y:S05]  /*03b0*/  BSYNC B0 ;  /* 0x0000000000007941 */ /* 0x000fea0003800000 */
.L_x_1869:
        /* <DEDUP_REMOVED lines=8> */
.L_x_1872:
[----:B------:R3:W5:Y:S02]  /*0440*/  LD.E R0, desc[UR6][R16.64+0xb8] ;  /* 0x0000b80610007980 */ /* 0x000764000c101900 */
.L_x_1873:
[----:B------:R-:W-:Y:S05]  /*0450*/  BSYNC B0 ;  /* 0x0000000000007941 */ /* 0x000fea0003800000 */
.L_x_1871:
        /* <DEDUP_REMOVED lines=10> */
.L_x_1875:
[----:B------:R-:W2:Y:S01]  /*0500*/  LD.E.64 R2, desc[UR6][R16.64+0x108] ;  /* 0x0001080610027980 */ /* 0x000ea2000c101b00 */
[----:B------:R-:W-:Y:S01]  /*0510*/  BSSY B0, `(.L_x_1877) ;  /* 0x0000006000007945 */ /* 0x000fe20003800000 */
[----:B------:R-:W-:Y:S01]  /*0520*/  IMAD.MOV.U32 R0, RZ, RZ, RZ ;  /* 0x000000ffff007224 */ /* 0x000fe200078e00ff */
[----:B--2---:R-:W-:-:S04]  /*0530*/  ISETP.NE.U32.AND P0, PT, R2, RZ, PT ;  /* 0x000000ff0200720c */ /* 0x004fc80003f05070 */
[----:B------:R-:W-:-:S13]  /*0540*/  ISETP.NE.AND.EX P0, PT, R3, RZ, PT, P0 ;  /* 0x000000ff0300720c */ /* 0x000fda0003f05300 */
[----:B------:R-:W-:Y:S05]  /*0550*/  @!P0 BRA `(.L_x_1878) ;  /* 0x0000000000048947 */ /* 0x000fea0003800000 */
[----:B------:R2:W5:Y:S02]  /*0560*/  LD.E R0, desc[UR6][R16.64+0xbc] ;  /* 0x0000bc0610007980 */ /* 0x000564000c101900 */
.L_x_1878:
[----:B------:R-:W-:Y:S05]  /*0570*/  BSYNC B0 ;  /* 0x0000000000007941 */ /* 0x000fea0003800000 */
.L_x_1877:
[----:B-----5:R-:W-:Y:S02]  /*0580*/  IADD3 R69, R75, R0, RZ ;  /* 0x000000004b457210 */ /* 0x020fe40007ffe0ff */
.L_x_1876:
[----:B------:R-:W-:Y:S05]  /*0590*/  BSYNC B1 ;  /* 0x0000000000017941 */ /* 0x000fea0003800000 */
.L_x_1874:
[----:B------:R-:W-:Y:S01]  /*05a0*/  IMAD.SHL.U32 R57, R213, 0x40, RZ ;  /* 0x00000040d5397824 */ /* 0x000fe200078e00ff */
[----:B------:R-:W-:Y:S01]  /*05b0*/  MOV R2, R214 ;  /* 0x000000d600027202 */ /* 0x000fe20000000f00 */
[----:B------:R-:W-:-:S03]  /*05c0*/  IMAD.MOV.U32 R3, RZ, RZ, 0x0 ;  /* 0x00000000ff037424 */ /* 0x000fc600078e00ff */
[----:B------:R-:W-:-:S13]  /*05d0*/  ISETP.GT.AND P0, PT, R216, R57, PT ;  /* 0x00000039d800720c */ /* 0x000fda0003f04270 */
[----:B-1234-:R-:W-:Y:S05]  /*05e0*/  @!P0 RET.REL.NODEC R2 `(_ZN5flash24flash_fwd_splitkv_kernelI23Flash_fwd_kernel_traitsILi192ELi64ELi64ELi4ELb0ELb0EN7cutlass10bfloat16_tE19Flash_kernel_traitsILi192ELi64ELi64ELi4ES3_EELb1ELb0ELb0ELb0ELb0ELb1ELb1ELb1EEEvNS_16Flash_fwd_paramsE) ;  /* 0xfffffff802848950 */ /* 0x01efea0003c3ffff */
        /* <DEDUP_REMOVED lines=94> */
.L_x_1881:
[----:B------:R-:W-:Y:S05]  /*0bd0*/  BSYNC B0 ;  /* 0x0000000000007941 */ /* 0x000fea0003800000 */
.L_x_1880:
        /* <DEDUP_REMOVED lines=10> */
.L_x_1883:
[----:B------:R-:W-:Y:S05]  /*0c80*/  BSYNC B0 ;  /* 0x0000000000007941 */ /* 0x000fea0003800000 */
.L_x_1882:
        /* <DEDUP_REMOVED lines=10> */
.L_x_1885:
[----:B------:R-:W-:Y:S05]  /*0d30*/  BSYNC B0 ;  /* 0x0000000000007941 */ /* 0x000fea0003800000 */
.L_x_1884:
        /* <DEDUP_REMOVED lines=10> */
.L_x_1887:
[----:B------:R-:W-:Y:S05]  /*0de0*/  BSYNC B0 ;  /* 0x0000000000007941 */ /* 0x000fea0003800000 */
.L_x_1886:
        /* <DEDUP_REMOVED lines=9> */
.L_x_1889:
[----:B------:R-:W-:Y:S05]  /*0e80*/  BSYNC B0 ;  /* 0x0000000000007941 */ /* 0x000fea0003800000 */
.L_x_1888:
        /* <DEDUP_REMOVED lines=10> */
.L_x_1891:
[----:B------:R-:W-:Y:S05]  /*0f30*/  BSYNC B0 ;  /* 0x0000000000007941 */ /* 0x000fea0003800000 */
.L_x_1890:
        /* <DEDUP_REMOVED lines=9> */
.L_x_1893:
[----:B------:R-:W-:Y:S05]  /*0fd0*/  BSYNC B0 ;  /* 0x0000000000007941 */ /* 0x000fea0003800000 */
.L_x_1892:
        /* <DEDUP_REMOVED lines=10> */
.L_x_1895:
[----:B------:R-:W-:Y:S05]  /*1080*/  BSYNC B0 ;  /* 0x0000000000007941 */ /* 0x000fea0003800000 */
.L_x_1894:
        /* <DEDUP_REMOVED lines=17> */
[----:B-1----:R-:W-:Y:S05]  /*11a0*/  @P6 RET.REL.NODEC R214 `(_ZN5flash24flash_fwd_splitkv_kernelI23Flash_fwd_kernel_traitsILi192ELi64ELi64ELi4ELb0ELb0EN7cutlass10bfloat16_tE19Flash_kernel_traitsILi192ELi64ELi64ELi4ES3_EELb1ELb0ELb0ELb0ELb0ELb1ELb1ELb1EEEvNS_16Flash_fwd_paramsE) ;  /* 0xffffffecd6946950 */ /* 0x002fea0003c3ffff */
[----:B------:R-:W-:Y:S02]  /*11b0*/  MOV R3, 0xff800000 ;  /* 0xff80000000037802 */ /* 0x000fe40000000f00 */
[----:B------:R-:W-:-:S03]  /*11c0*/  MOV R215, 0x0 ;  /* 0x0000000000d77802 */ /* 0x000fc60000000f00 */
[----:B------:R1:W-:Y:S02]  /*11d0*/  ST.E desc[UR6][R4.64+0xe0], R3 ;  /* 0x0000e00304007985 */ /* 0x0003e4000c101906 */
[----:B-1----:R-:W-:Y:S05]  /*11e0*/  RET.REL.NODEC R214 `(_ZN5flash24flash_fwd_splitkv_kernelI23Flash_fwd_kernel_traitsILi192ELi64ELi64ELi4ELb0ELb0EN7cutlass10bfloat16_tE19Flash_kernel_traitsILi192ELi64ELi64ELi4ES3_EELb1ELb0ELb0ELb0ELb0ELb1ELb1ELb1EEEvNS_16Flash_fwd_paramsE) ;  /* 0xffffffecd6847950 */ /* 0x002fea0003c3ffff */
.L_x_1879:
        /* <DEDUP_REMOVED lines=98> */
[----:B------:R-:W-:-:S04]  /*1810*/  IMAD.WIDE.U32 R14, R13, R14, R10 ;  /* 0x0000000e0d0e7225 */ /* 0x000fc800078e000a */
[----:B------:R-:W-:Y:S01]  /*1820*/  IMAD R3, R8, R0, R3 ;  /* 0x0000000008037224 */ /* 0x000fe200078e0203 */
[----:B------:R-:W-:Y:S01]  /*1830*/  MOV R2, R18 ;  /* 0x0000001200027202 */ /* 0x000fe20000000f00 */
[----:B------:R-:W-:Y:S01]  /*1840*/  IMAD.MOV.U32 R0, RZ, RZ, R14 ;  /* 0x000000ffff007224 */ /* 0x000fe200078e000e */
[----:B------:R-:W-:Y:S01]  /*1850*/  IADD3 R7, R15, R7, RZ ;  /* 0x000000070f077210 */ /* 0x000fe20007ffe0ff */
[----:B------:R-:W-:Y:S01]  /*1860*/  IMAD.IADD R11, R19, 0x1, R3 ;  /* 0x00000001130b7824 */ /* 0x000fe200078e0203 */
[----:B------:R-:W-:Y:S05]  /*1870*/  BRA `(.L_x_1898) ;  /* 0x00000004003c7947 */ /* 0x000fea0003800000 */
.L_x_1897:
        /* <DEDUP_REMOVED lines=71> */
[----:B------:R-:W-:Y:S01]  /*1cf0*/  IMAD.WIDE.U32 R6, R14, R13, R6 ;  /* 0x0000000d0e067225 */ /* 0x000fe200078e0006 */
[----:B------:R-:W-:-:S03]  /*1d00*/  @!P3 IADD3 R11, R9, R0, RZ ;  /* 0x00000000090bb210 */ /* 0x000fc60007ffe0ff */
[----:B------:R-:W-:Y:S02]  /*1d10*/  IMAD R3, R14, R12, R3 ;  /* 0x0000000c0e037224 */ /* 0x000fe400078e0203 */
[----:B------:R-:W-:Y:S01]  /*1d20*/  @P3 IMAD.MOV.U32 R2, RZ, RZ, R22 ;  /* 0x000000ffff023224 */ /* 0x000fe200078e0016 */
[----:B------:R-:W-:Y:S01]  /*1d30*/  @!P3 MOV R2, R8 ;  /* 0x000000080002b202 */ /* 0x000fe20000000f00 */
[----:B------:R-:W-:Y:S01]  /*1d40*/  IMAD.MOV.U32 R0, RZ, RZ, R6 ;  /* 0x000000ffff007224 */ /* 0x000fe200078e0006 */
[----:B------:R-:W-:Y:S02]  /*1d50*/  IADD3 R7, R7, R3, RZ ;  /* 0x0000000307077210 */ /* 0x000fe40007ffe0ff */
[----:B-1----:R-:W-:Y:S02]  /*1d60*/  MOV R6, R5 ;  /* 0x0000000500067202 */ /* 0x002fe40000000f00 */
.L_x_1898:
[----:B------:R-:W-:Y:S05]  /*1d70*/  BSYNC B0 ;  /* 0x0000000000007941 */ /* 0x000fea0003800000 */
.L_x_1896:
        /* <DEDUP_REMOVED lines=18> */
[----:B-1----:R-:W-:Y:S02]  /*1ea0*/  IADD3 R30, P0, R14, R2, RZ ;  /* 0x000000020e1e7210 */ /* 0x002fe40007f1e0ff */
[----:B------:R-:W-:Y:S01]  /*1eb0*/  SHF.R.S32.HI R15, RZ, 0x1f, R14 ;  /* 0x0000001fff0f7819 */ /* 0x000fe2000001140e */
[----:B------:R-:W-:-:S04]  /*1ec0*/  IMAD.SHL.U32 R3, R162, 0x40, RZ ;  /* 0x00000040a2037824 */ /* 0x000fc800078e00ff */
[----:B------:R-:W-:Y:S01]  /*1ed0*/  IMAD.X R31, R15, 0x1, R11, P0 ;  /* 0x000000010f1f7824 */ /* 0x000fe200000e060b */
[----:B------:R-:W-:Y:S02]  /*1ee0*/  SHF.R.S32.HI R11, RZ, 0x1f, R8 ;  /* 0x0000001fff0b7819 */ /* 0x000fe40000011408 */
[----:B------:R-:W-:Y:S02]  /*1ef0*/  LOP3.LUT R3, R3, 0x1c0, RZ, 0xc0, !PT ;  /* 0x000001c003037812 */ /* 0x000fe400078ec0ff */
[----:B------:R-:W-:Y:S01]  /*1f00*/  SHF.R.S32.HI R71, RZ, 0x4, R4 ;  /* 0x00000004ff477819 */ /* 0x000fe20000011404 */
[----:B------:R-:W-:Y:S01]  /*1f10*/  IMAD R2, R29, R66, RZ ;  /* 0x000000421d027224 */ /* 0x000fe200078e02ff */
[----:B------:R-:W-:Y:S02]  /*1f20*/  LEA.HI R10, R11, R8, RZ, 0x3 ;  /* 0x000000080b0a7211 */ /* 0x000fe400078f18ff */
[----:B------:R-:W-:Y:S02]  /*1f30*/  LOP3.LUT R29, R3, 0x38, R14, 0xf8, !PT ;  /* 0x00000038031d7812 */ /* 0x000fe400078ef80e */
[----:B------:R-:W-:-:S02]  /*1f40*/  SHF.R.U32.HI R154, RZ, 0x3, R3 ;  /* 0x00000003ff9a7819 */ /* 0x000fc40000011603 */
[----:B------:R-:W-:Y:S02]  /*1f50*/  LEA.HI R3, R4, R71, RZ, 0x1 ;  /* 0x0000004704037211 */ /* 0x000fe400078f08ff */
[----:B------:R-:W-:Y:S01]  /*1f60*/  LOP3.LUT R11, R10, 0xfffffff8, RZ, 0xc0, !PT ;  /* 0xfffffff80a0b7812 */ /* 0x000fe200078ec0ff */
[C---:B------:R-:W-:Y:S01]  /*1f70*/  IMAD R2, R6.reuse, R67, R2 ;  /* 0x0000004306027224 */ /* 0x040fe200078e0202 */
[----:B------:R-:W-:Y:S01]  /*1f80*/  LEA.HI R4, R9, R72, RZ, 0x6 ;  /* 0x0000004809047211 */ /* 0x000fe200078f30ff */
[----:B------:R-:W-:Y:S01]  /*1f90*/  IMAD.WIDE.U32 R30, R6, R66, R30 ;  /* 0x00000042061e7225 */ /* 0x000fe200078e001e */
[----:B------:R-:W-:-:S03]  /*1fa0*/  LOP3.LUT R6, R3, 0xfffffffe, RZ, 0xc0, !PT ;  /* 0xfffffffe03067812 */ /* 0x000fc600078ec0ff */
[----:B------:R-:W-:Y:S01]  /*1fb0*/  IMAD.IADD R8, R8, 0x1, -R11 ;  /* 0x0000000108087824 */ /* 0x000fe200078e0a0b */
[----:B------:R-:W-:Y:S01]  /*1fc0*/  LOP3.LUT R154, R29, R154, RZ, 0x3c, !PT ;  /* 0x0000009a1d9a7212 */ /* 0x000fe200078e3cff */
[----:B------:R-:W-:Y:S02]  /*1fd0*/  IMAD.SHL.U32 R3, R4, 0x8, RZ ;  /* 0x0000000804037824 */ /* 0x000fe400078e00ff */
[----:B------:R-:W-:Y:S02]  /*1fe0*/  IMAD.IADD R71, R71, 0x1, -R6 ;  /* 0x0000000147477824 */ /* 0x000fe400078e0a06 */
[----:B------:R-:W-:Y:S01]  /*1ff0*/  IMAD.SHL.U32 R6, R8, 0x40, RZ ;  /* 0x0000004008067824 */ /* 0x000fe200078e00ff */
[----:B------:R-:W-:Y:S01]  /*2000*/  LOP3.LUT R154, R154, 0xfffffe00, R3, 0xf8, !PT ;  /* 0xfffffe009a9a7812 */ /* 0x000fe200078ef803 */
[----:B------:R-:W-:Y:S02]  /*2010*/  IMAD R3, R27, R13, RZ ;  /* 0x0000000d1b037224 */ /* 0x000fe400078e02ff */
[----:B------:R-:W-:Y:S01]  /*2020*/  IMAD.SHL.U32 R11, R71, 0x8, RZ ;  /* 0x00000008470b7824 */ /* 0x000fe200078e00ff */
[----:B------:R-:W-:Y:S01]  /*2030*/  LOP3.LUT R6, R6, 0x1c0, RZ, 0xc0, !PT ;  /* 0x000001c006067812 */ /* 0x000fe200078ec0ff */
[----:B------:R-:W-:Y:S01]  /*2040*/  IMAD.IADD R29, R31, 0x1, R2 ;  /* 0x000000011f1d7824 */ /* 0x000fe200078e0202 */
[----:B------:R-:W-:Y:S01]  /*2050*/  SHF.R.S32.HI R76, RZ, 0x1f, R217 ;  /* 0x0000001fff4c7819 */ /* 0x000fe200000114d9 */
[----:B------:R-:W-:Y:S01]  /*2060*/  IMAD R2, R12, R26, R3 ;  /* 0x0000001a0c027224 */ /* 0x000fe200078e0203 */
[----:B------:R-:W-:Y:S01]  /*2070*/  LOP3.LUT R11, R6, 0x8, R11, 0xf8, !PT ;  /* 0x00000008060b7812 */ /* 0x000fe200078ef80b */
[----:B------:R-:W-:Y:S01]  /*2080*/  IMAD.MOV.U32 R28, RZ, RZ, R30 ;  /* 0x000000ffff1c7224 */ /* 0x000fe200078e001e */
[----:B------:R-:W-:-:S04]  /*2090*/  SHF.R.U32.HI R6, RZ, 0x3, R6 ;  /* 0x00000003ff067819 */ /* 0x000fc80000011606 */
[----:B------:R-:W-:Y:S01]  /*20a0*/  LOP3.LUT R6, R11, R6, RZ, 0x3c, !PT ;  /* 0x000000060b067212 */ /* 0x000fe200078e3cff */
[----:B------:R-:W-:-:S05]  /*20b0*/  IMAD.WIDE.U32 R26, R13, R26, R28 ;  /* 0x0000001a0d1a7225 */ /* 0x000fca00078e001c */
[----:B------:R-:W-:Y:S01]  /*20c0*/  IADD3 R27, R27, R2, RZ ;  /* 0x000000021b1b7210 */ /* 0x000fe20007ffe0ff */
[----:B------:R-:W-:Y:S02]  /*20d0*/  IMAD.SHL.U32 R55, R10, 0x40, RZ ;  /* 0x000000400a377824 */ /* 0x000fe400078e00ff */
[----:B------:R-:W-:Y:S01]  /*20e0*/  VIADD R10, R14, 0x80 ;  /* 0x000000800e0a7836 */ /* 0x000fe20000000000 */
[----:B------:R-:W-:Y:S01]  /*20f0*/  SHF.R.S32.HI R163, RZ, 0x1f, R162 ;  /* 0x0000001fffa37819 */ /* 0x000fe200000114a2 */
[----:B------:R-:W-:Y:S02]  /*2100*/  IMAD R161, R67, R162, RZ ;  /* 0x000000a243a17224 */ /* 0x000fe400078e02ff */
        /* <DEDUP_REMOVED lines=8> */
[----:B------:R-:W-:Y:S01]  /*2190*/  IMAD.MOV.U32 R56, RZ, RZ, 0x10 ;  /* 0x00000010ff387424 */ /* 0x000fe200078e00ff */
[C---:B------:R-:W-:Y:S01]  /*21a0*/  LOP3.LUT P3, RZ, R8.reuse, 0x4, RZ, 0xc0, !PT ;  /* 0x0000000408ff7812 */ /* 0x040fe2000786c0ff */
[----:B------:R-:W-:Y:S01]  /*21b0*/  IMAD.MOV.U32 R54, RZ, RZ, 0x20 ;  /* 0x00000020ff367424 */ /* 0x000fe200078e00ff */
[----:B------:R-:W-:Y:S01]  /*21c0*/  LOP3.LUT P2, RZ, R8, 0x2, RZ, 0xc0, !PT ;  /* 0x0000000208ff7812 */ /* 0x000fe2000784c0ff */
[----:B------:R-:W-:Y:S01]  /*21d0*/  IMAD.SHL.U32 R206, R66, 0x10, RZ ;  /* 0x0000001042ce7824 */ /* 0x000fe200078e00ff */
[----:B------:R-:W-:Y:S01]  /*21e0*/  LOP3.LUT R55, R6, 0xfffffe00, R55, 0xf8, !PT ;  /* 0xfffffe0006377812 */ /* 0x000fe200078ef837 */
[----:B------:R-:W-:Y:S01]  /*21f0*/  IMAD.IADD R73, R72, 0x1, -R73 ;  /* 0x0000000148497824 */ /* 0x000fe200078e0a49 */
[----:B------:R-:W-:Y:S01]  /*2200*/  SHF.L.U64.HI R209, R64, 0x4, R65 ;  /* 0x0000000440d17819 */ /* 0x000fe20000010241 */
[----:B------:R-:W-:Y:S01]  /*2210*/  IMAD.SHL.U32 R77, R70, 0x4, RZ ;  /* 0x00000004464d7824 */ /* 0x000fe200078e00ff */
[----:B------:R-:W-:-:S02]  /*2220*/  SHF.L.U32 R208, R64, 0x4, RZ ;  /* 0x0000000440d07819 */ /* 0x000fc400000006ff */
[----:B------:R-:W-:Y:S02]  /*2230*/  SHF.L.U64.HI R207, R66, 0x4, R67 ;  /* 0x0000000442cf7819 */ /* 0x000fe40000010243 */
[----:B------:R-:W-:Y:S02]  /*2240*/  SHF.R.S32.HI R68, RZ, 0x5, R68 ;  /* 0x00000005ff447819 */ /* 0x000fe40000011444 */
        /* <DEDUP_REMOVED lines=11> */
[----:B------:R-:W-:-:S05]  /*2300*/  IADD3 R24, P0, R14, R4, RZ ;  /* 0x000000040e187210 */ /* 0x000fca0007f1e0ff */
[----:B------:R-:W-:Y:S02]  /*2310*/  IMAD.X R25, R15, 0x1, R11, P0 ;  /* 0x000000010f197824 */ /* 0x000fe400000e060b */
[----:B------:R-:W-:Y:S01]  /*2320*/  VIADD R11, R14, 0x40 ;  /* 0x000000400e0b7836 */ /* 0x000fe20000000000 */
[----:B------:R-:W-:Y:S01]  /*2330*/  SHF.R.S32.HI R3, RZ, 0x1f, R215 ;  /* 0x0000001fff037819 */ /* 0x000fe200000114d7 */
[----:B------:R-:W-:-:S03]  /*2340*/  IMAD R2, R23, R215, RZ ;  /* 0x000000d717027224 */ /* 0x000fc600078e02ff */
[----:B----4-:R-:W-:Y:S01]  /*2350*/  ISETP.GE.AND P0, PT, R11, R79, PT ;  /* 0x0000004f0b00720c */ /* 0x010fe20003f06270 */
[----:B------:R-:W-:Y:S01]  /*2360*/  IMAD R2, R22, R3, R2 ;  /* 0x0000000316027224 */ /* 0x000fe200078e0202 */
[----:B------:R-:W-:Y:S01]  /*2370*/  ISETP.GE.AND P1, PT, R14, R79, PT ;  /* 0x0000004f0e00720c */ /* 0x000fe20003f26270 */
[----:B------:R-:W-:Y:S01]  /*2380*/  IMAD.WIDE.U32 R22, R215, R22, R24 ;  /* 0x00000016d7167225 */ /* 0x000fe200078e0018 */
[----:B------:R-:W-:-:S03]  /*2390*/  SEL R3, RZ, 0xffffffff, P0 ;  /* 0xffffffffff037807 */ /* 0x000fc60000000000 */
[----:B------:R-:W-:Y:S01]  /*23a0*/  IMAD.IADD R23, R23, 0x1, R2 ;  /* 0x0000000117177824 */ /* 0x000fe200078e0202 */
[----:B------:R-:W-:Y:S01]  /*23b0*/  SEL R2, RZ, 0x1, P1 ;  /* 0x00000001ff027807 */ /* 0x000fe20000800000 */
[----:B------:R-:W-:Y:S01]  /*23c0*/  IMAD.SHL.U32 R3, R3, 0x2, RZ ;  /* 0x0000000203037824 */ /* 0x000fe200078e00ff */
[----:B------:R-:W-:-:S04]  /*23d0*/  ISETP.GE.AND P1, PT, R10, R79, PT ;  /* 0x0000004f0a00720c */ /* 0x000fc80003f26270 */
[----:B------:R-:W-:Y:S02]  /*23e0*/  LOP3.LUT R3, R3, 0x2, R2, 0xe2, !PT ;  /* 0x0000000203037812 */ /* 0x000fe400078ee202 */
[----:B------:R-:W-:Y:S02]  /*23f0*/  SEL R74, RZ, 0x4, P1 ;  /* 0x00000004ff4a7807 */ /* 0x000fe40000800000 */
[----:B------:R-:W-:Y:S02]  /*2400*/  SHF.R.S32.HI R2, RZ, 0x1f, R75 ;  /* 0x0000001fff027819 */ /* 0x000fe4000001144b */
[----:B------:R-:W-:Y:S02]  /*2410*/  LOP3.LUT R74, R3, R74, RZ, 0xfc, !PT ;  /* 0x0000004a034a7212 */ /* 0x000fe400078efcff */
[----:B------:R-:W-:Y:S02]  /*2420*/  LEA.HI R3, R2, R75, RZ, 0x6 ;  /* 0x0000004b02037211 */ /* 0x000fe400078f30ff */
[----:B------:R-:W-:-:S02]  /*2430*/  LEA R160, P0, R26, R18, 0x1 ;  /* 0x000000121aa07211 */ /* 0x000fc400078008ff */
[----:B------:R-:W-:Y:S02]  /*2440*/  SHF.R.S32.HI R3, RZ, 0x6, R3 ;  /* 0x00000006ff037819 */ /* 0x000fe40000011403 */
[----:B------:R-:W-:Y:S02]  /*2450*/  LEA.HI.X R161, R26, R19, R161, 0x1, P0 ;  /* 0x000000131aa17211 */ /* 0x000fe400000f0ca1 */
[----:B------:R-:W-:Y:S02]  /*2460*/  VIMNMX R96, R210, R3, !PT ;  /* 0x00000003d2607248 */ /* 0x000fe40007fe0100 */
[----:B------:R-:W-:Y:S02]  /*2470*/  IADD3 R156, P0, R14, R0, RZ ;  /* 0x000000000e9c7210 */ /* 0x000fe40007f1e0ff */
[----:B------:R-:W-:-:S03]  /*2480*/  ISETP.GT.AND P1, PT, R133, R96, PT ;  /* 0x000000608500720c */ /* 0x000fc60003f24270 */
[----:B------:R-:W-:Y:S02]  /*2490*/  IMAD.X R157, R15, 0x1, R7, P0 ;  /* 0x000000010f9d7824 */ /* 0x000fe400000e0607 */
[----:B------:R-:W-:Y:S02]  /*24a0*/  IMAD R169, R167, R170, RZ ;  /* 0x000000aaa7a97224 */ /* 0x000fe400078e02ff */
[----:B------:R-:W-:-:S04]  /*24b0*/  IMAD.WIDE.U32 R156, R162, R64, R156 ;  /* 0x00000040a29c7225 */ /* 0x000fc800078e009c */
[----:B------:R-:W-:Y:S01]  /*24c0*/  IMAD R169, R166, R171, R169 ;  /* 0x000000aba6a97224 */ /* 0x000fe200078e02a9 */
[----:B------:R-:W-:Y:S01]  /*24d0*/  LEA R212, P0, R156, R164, 0x1 ;  /* 0x000000a49cd47211 */ /* 0x000fe200078008ff */
[----:B------:R-:W-:Y:S02]  /*24e0*/  IMAD.IADD R159, R157, 0x1, R159 ;  /* 0x000000019d9f7824 */ /* 0x000fe400078e029f */
[----:B------:R-:W-:-:S03]  /*24f0*/  IMAD.WIDE.U32 R166, R166, R170, R22 ;  /* 0x000000aaa6a67225 */ /* 0x000fc600078e0016 */
[----:B------:R-:W-:Y:S01]  /*2500*/  LEA.HI.X R211, R156, R165, R159, 0x1, P0 ;  /* 0x000000a59cd37211 */ /* 0x000fe200000f0c9f */
[----:B------:R-:W-:Y:S02]  /*2510*/  @!P4 IMAD.MOV.U32 R20, RZ, RZ, RZ ;  /* 0x000000ffff14c224 */ /* 0x000fe400078e00ff */
        /* <DEDUP_REMOVED lines=126> */
[----:B------:R-:W-:Y:S01]  /*2d00*/  IMAD.X R84, R90, 0x1, R209, P2 ;  /* 0x000000015a547824 */ /* 0x000fe200010e06d1 */
[----:B------:R-:W-:Y:S01]  /*2d10*/  IADD3 R99, P3, R98, 0x40, RZ ;  /* 0x0000004062637810 */ /* 0x000fe20007f7e0ff */
[----:B------:R-:W-:Y:S01]  /*2d20*/  IMAD.X R104, RZ, RZ, R97, P0 ;  /* 0x000000ffff687224 */ /* 0x000fe200000e0661 */
        /* <DEDUP_REMOVED lines=25> */
.L_x_1993:
        /* <DEDUP_REMOVED lines=23> */
.L_x_1901:
[----:B------:R-:W-:Y:S05]  /*3030*/  BSYNC B0 ;  /* 0x0000000000007941 */ /* 0x000fea0003800000 */
.L_x_1900:
        /* <DEDUP_REMOVED lines=15> */
.L_x_1903:
[----:B------:R-:W-:Y:S05]  /*3130*/  BSYNC B0 ;  /* 0x0000000000007941 */ /* 0x000fea0003800000 */
.L_x_1902:
        /* <DEDUP_REMOVED lines=15> */
.L_x_1905:
[----:B------:R-:W-:Y:S05]  /*3230*/  BSYNC B0 ;  /* 0x0000000000007941 */ /* 0x000fea0003800000 */
.L_x_1904:
        /* <DEDUP_REMOVED lines=15> */
.L_x_1907:
[----:B------:R-:W-:Y:S05]  /*3330*/  BSYNC B0 ;  /* 0x0000000000007941 */ /* 0x000fea0003800000 */
.L_x_1906:
        /* <DEDUP_REMOVED lines=66> */
.L_x_1914:
[----:B------:R-:W-:Y:S05]  /*3760*/  BSYNC B0 ;  /* 0x0000000000007941 */ /* 0x000fea0003800000 */
.L_x_1913:
        /* <DEDUP_REMOVED lines=48> */
.L_x_1916:
[----:B------:R-:W-:Y:S05]  /*3a70*/  BSYNC B0 ;  /* 0x0000000000007941 */ /* 0x000fea0003800000 */
.L_x_1915:
        /* <DEDUP_REMOVED lines=47> */
.L_x_1912:
[----:B------:R-:W-:Y:S05]  /*3d70*/  BSYNC B1 ;  /* 0x0000000000017941 */ /* 0x000fea0003800000 */
.L_x_1911:
        /* <DEDUP_REMOVED lines=65> */
.L_x_1920:
[----:B------:R-:W-:Y:S05]  /*4190*/  BSYNC B0 ;  /* 0x0000000000007941 */ /* 0x000fea0003800000 */
.L_x_1919:
        /* <DEDUP_REMOVED lines=51> */
.L_x_1922:
[----:B------:R-:W-:Y:S05]  /*44d0*/  BSYNC B0 ;  /* 0x0000000000007941 */ /* 0x000fea0003800000 */
.L_x_1921:
        /* <DEDUP_REMOVED lines=50> */
.L_x_1918:
[----:B------:R-:W-:Y:S05]  /*4800*/  BSYNC B1 ;  /* 0x0000000000017941 */ /* 0x000fea0003800000 */
.L_x_1917:
        /* <DEDUP_REMOVED lines=65> */
.L_x_1926:
[----:B------:R-:W-:Y:S05]  /*4c20*/  BSYNC B0 ;  /* 0x0000000000007941 */ /* 0x000fea0003800000 */
.L_x_1925:
        /* <DEDUP_REMOVED lines=51> */
.L_x_1928:
[----:B------:R-:W-:Y:S05]  /*4f60*/  BSYNC B0 ;  /* 0x0000000000007941 */ /* 0x000fea0003800000 */
.L_x_1927:
        /* <DEDUP_REMOVED lines=50> */
.L_x_1924:
[----:B------:R-:W-:Y:S05]  /*5290*/  BSYNC B1 ;  /* 0x0000000000017941 */ /* 0x000fea0003800000 */
.L_x_1923:
        /* <DEDUP_REMOVED lines=67> */
.L_x_1932:
[----:B------:R-:W-:Y:S05]  /*56d0*/  BSYNC B0 ;  /* 0x0000000000007941 */ /* 0x000fea0003800000 */
.L_x_1931:
        /* <DEDUP_REMOVED lines=51> */
.L_x_1934:
[----:B------:R-:W-:Y:S05]  /*5a10*/  BSYNC B0 ;  /* 0x0000000000007941 */ /* 0x000fea0003800000 */
.L_x_1933:
        /* <DEDUP_REMOVED lines=50> */
.L_x_1930:
[----:B------:R-:W-:Y:S05]  /*5d40*/  BSYNC B1 ;  /* 0x0000000000017941 */ /* 0x000fea0003800000 */
.L_x_1929:
[----:B------:R-:W2:Y:S02]  /*5d50*/  LD.E R3, desc[UR6][R16.64+0xd0] ;  /* 0x0000d00610037980 */ /* 0x000ea4000c101900 */
[----:B--2---:R-:W-:Y:S05]  /*5d60*/  IMAD.U32 R3, R3, -0x20, RZ ;  /* 0xffffffe003037824 */ /* 0x004fea00078e00ff */
[C---:B------:R-:W-:Y:S02]  /*5d70*/  LEA R18, P1, R3.reuse, R18, 0x1 ;  /* 0x0000001203127211 */ /* 0x040fe400078208ff */
[C---:B------:R-:W-:Y:S02]  /*5d80*/  LEA R58, P0, R3.reuse, R58, 0x1 ;  /* 0x0000003a033a7211 */ /* 0x040fe400078008ff */
[C---:B------:R-:W-:Y:S02]  /*5d90*/  LEA.HI.X.SX32 R19, R3.reuse, R19, 0x1, P1 ;  /* 0x0000001303137211 */ /* 0x040fe400008f0eff */
[----:B------:R-:W-:Y:S01]  /*5da0*/  LEA.HI.X.SX32 R59, R3, R59, 0x1, P0 ;  /* 0x0000003b033b7211 */ /* 0x000fe200000f0eff */
[----:B------:R-:W-:Y:S05]  /*5db0*/  BRA `(.L_x_1935) ;  /* 0x0000004c00a87947 */ /* 0x000fea0003800000 */
.L_x_1910:
        /* <DEDUP_REMOVED lines=89> */
.L_x_1941:
[----:B------:R-:W-:Y:S05]  /*6350*/  BSYNC B0 ;  /* 0x0000000000007941 */ /* 0x000fea0003800000 */
.L_x_1940:
[----:B-----5:R2:W-:Y:S02]  /*6360*/  ST.E.128 desc[UR6][R126.64], R48 ;  /* 0x000000307e007985 */ /* 0x0205e4000c101d06 */
.L_x_1939:
[----:B------:R-:W-:Y:S05]  /*6370*/  BSYNC B1 ;  /* 0x0000000000017941 */ /* 0x000fea0003800000 */
.L_x_1938:
        /* <DEDUP_REMOVED lines=87> */
.L_x_1945:
[----:B------:R-:W-:Y:S05]  /*68f0*/  BSYNC B0 ;  /* 0x0000000000007941 */ /* 0x000fea0003800000 */
.L_x_1944:
[----:B-----5:R3:W-:Y:S02]  /*6900*/  ST.E.128 desc[UR6][R126.64+0x80], R48 ;  /* 0x000080307e007985 */ /* 0x0207e4000c101d06 */
.L_x_1943:
[----:B------:R-:W-:Y:S05]  /*6910*/  BSYNC B1 ;  /* 0x0000000000017941 */ /* 0x000fea0003800000 */
.L_x_1942:
        /* <DEDUP_REMOVED lines=86> */
.L_x_1947:
[----:B------:R-:W-:Y:S05]  /*6e80*/  BSYNC B0 ;  /* 0x0000000000007941 */ /* 0x000fea0003800000 */
.L_x_1946:
[----:B-----5:R4:W-:Y:S02]  /*6e90*/  ST.E.128 desc[UR6][R126.64+0x100], R48 ;  /* 0x000100307e007985 */ /* 0x0209e4000c101d06 */
.L_x_1937:
[----:B------:R-:W-:Y:S05]  /*6ea0*/  BSYNC B2 ;  /* 0x0000000000027941 */ /* 0x000fea0003800000 */
.L_x_1936:
        /* <DEDUP_REMOVED lines=99> */
.L_x_1953:
[----:B------:R-:W-:Y:S05]  /*74e0*/  BSYNC B0 ;  /* 0x0000000000007941 */ /* 0x000fea0003800000 */
.L_x_1952:
[----:B-----5:R3:W-:Y:S02]  /*74f0*/  ST.E.128 desc[UR6][R186.64], R48 ;  /* 0x00000030ba007985 */ /* 0x0207e4000c101d06 */
.L_x_1951:
[----:B------:R-:W-:Y:S05]  /*7500*/  BSYNC B1 ;  /* 0x0000000000017941 */ /* 0x000fea0003800000 */
.L_x_1950:
        /* <DEDUP_REMOVED lines=94> */
.L_x_1957:
[----:B------:R-:W-:Y:S05]  /*7af0*/  BSYNC B0 ;  /* 0x0000000000007941 */ /* 0x000fea0003800000 */
.L_x_1956:
[----:B-----5:R3:W-:Y:S02]  /*7b00*/  ST.E.128 desc[UR6][R186.64], R48 ;  /* 0x00000030ba007985 */ /* 0x0207e4000c101d06 */
.L_x_1955:
[----:B------:R-:W-:Y:S05]  /*7b10*/  BSYNC B1 ;  /* 0x0000000000017941 */ /* 0x000fea0003800000 */
.L_x_1954:
        /* <DEDUP_REMOVED lines=93> */
.L_x_1959:
[----:B------:R-:W-:Y:S05]  /*80f0*/  BSYNC B0 ;  /* 0x0000000000007941 */ /* 0x000fea0003800000 */
.L_x_1958:
[----:B-----5:R3:W-:Y:S02]  /*8100*/  ST.E.128 desc[UR6][R186.64], R48 ;  /* 0x00000030ba007985 */ /* 0x0207e4000c101d06 */
.L_x_1949:
[----:B------:R-:W-:Y:S05]  /*8110*/  BSYNC B2 ;  /* 0x0000000000027941 */ /* 0x000fea0003800000 */
.L_x_1948:
        /* <DEDUP_REMOVED lines=99> */
.L_x_1965:
[----:B------:R-:W-:Y:S05]  /*8750*/  BSYNC B0 ;  /* 0x0000000000007941 */ /* 0x000fea0003800000 */
.L_x_1964:
[----:B-----5:R3:W-:Y:S02]  /*8760*/  ST.E.128 desc[UR6][R186.64], R48 ;  /* 0x00000030ba007985 */ /* 0x0207e4000c101d06 */
.L_x_1963:
[----:B------:R-:W-:Y:S05]  /*8770*/  BSYNC B1 ;  /* 0x0000000000017941 */ /* 0x000fea0003800000 */
.L_x_1962:
        /* <DEDUP_REMOVED lines=94> */
.L_x_1969:
[----:B------:R-:W-:Y:S05]  /*8d60*/  BSYNC B0 ;  /* 0x0000000000007941 */ /* 0x000fea0003800000 */
.L_x_1968:
[----:B-----5:R3:W-:Y:S02]  /*8d70*/  ST.E.128 desc[UR6][R186.64], R48 ;  /* 0x00000030ba007985 */ /* 0x0207e4000c101d06 */
.L_x_1967:
[----:B------:R-:W-:Y:S05]  /*8d80*/  BSYNC B1 ;  /* 0x0000000000017941 */ /* 0x000fea0003800000 */
.L_x_1966:
        /* <DEDUP_REMOVED lines=93> */
.L_x_1971:
[----:B------:R-:W-:Y:S05]  /*9360*/  BSYNC B0 ;  /* 0x0000000000007941 */ /* 0x000fea0003800000 */
.L_x_1970:
[----:B-----5:R3:W-:Y:S02]  /*9370*/  ST.E.128 desc[UR6][R186.64], R48 ;  /* 0x00000030ba007985 */ /* 0x0207e4000c101d06 */
.L_x_1961:
[----:B------:R-:W-:Y:S05]  /*9380*/  BSYNC B2 ;  /* 0x0000000000027941 */ /* 0x000fea0003800000 */
.L_x_1960:
        /* <DEDUP_REMOVED lines=101> */
.L_x_1977:
[----:B------:R-:W-:Y:S05]  /*99e0*/  BSYNC B0 ;  /* 0x0000000000007941 */ /* 0x000fea0003800000 */
.L_x_1976:
[----:B-----5:R3:W-:Y:S02]  /*99f0*/  ST.E.128 desc[UR6][R182.64], R48 ;  /* 0x00000030b6007985 */ /* 0x0207e4000c101d06 */
.L_x_1975:
[----:B------:R-:W-:Y:S05]  /*9a00*/  BSYNC B1 ;  /* 0x0000000000017941 */ /* 0x000fea0003800000 */
.L_x_1974:
        /* <DEDUP_REMOVED lines=94> */
.L_x_1981:
[----:B------:R-:W-:Y:S05]  /*9ff0*/  BSYNC B0 ;  /* 0x0000000000007941 */ /* 0x000fea0003800000 */
.L_x_1980:
[----:B-----5:R3:W-:Y:S02]  /*a000*/  ST.E.128 desc[UR6][R182.64], R48 ;  /* 0x00000030b6007985 */ /* 0x0207e4000c101d06 */
.L_x_1979:
[----:B------:R-:W-:Y:S05]  /*a010*/  BSYNC B1 ;  /* 0x0000000000017941 */ /* 0x000fea0003800000 */
.L_x_1978:
        /* <DEDUP_REMOVED lines=93> */
.L_x_1983:
[----:B------:R-:W-:Y:S05]  /*a5f0*/  BSYNC B0 ;  /* 0x0000000000007941 */ /* 0x000fea0003800000 */
.L_x_1982:
[----:B-----5:R3:W-:Y:S02]  /*a600*/  ST.E.128 desc[UR6][R184.64], R48 ;  /* 0x00000030b8007985 */ /* 0x0207e4000c101d06 */
.L_x_1973:
[----:B------:R-:W-:Y:S05]  /*a610*/  BSYNC B2 ;  /* 0x0000000000027941 */ /* 0x000fea0003800000 */
.L_x_1972:
[----:B------:R-:W4:Y:S02]  /*a620*/  LD.E R3, desc[UR6][R16.64+0xd0] ;  /* 0x0000d00610037980 */ /* 0x000f24000c101900 */
[----:B----4-:R-:W-:Y:S05]  /*a630*/  IMAD.U32 R3, R3, -0x20, RZ ;  /* 0xffffffe003037824 */ /* 0x010fea00078e00ff */
[C---:B------:R-:W-:Y:S02]  /*a640*/  LEA R124, P1, R3.reuse, R124, 0x1 ;  /* 0x0000007c037c7211 */ /* 0x040fe400078208ff */
[C---:B------:R-:W-:Y:S02]  /*a650*/  LEA R122, P0, R3.reuse, R122, 0x1 ;  /* 0x0000007a037a7211 */ /* 0x040fe400078008ff */
[C---:B------:R-:W-:Y:S02]  /*a660*/  LEA.HI.X.SX32 R125, R3.reuse, R125, 0x1, P1 ;  /* 0x0000007d037d7211 */ /* 0x040fe400008f0eff */
[----:B------:R-:W-:Y:S01]  /*a670*/  LEA.HI.X.SX32 R123, R3, R123, 0x1, P0 ;  /* 0x0000007b037b7211 */ /* 0x000fe200000f0eff */
[----:B------:R-:W-:Y:S05]  /*a680*/  BRA `(.L_x_1935) ;  /* 0x0000000400747947 */ /* 0x000fea0003800000 */
.L_x_1909:
        /* <DEDUP_REMOVED lines=18> */
.L_x_1985:
[----:B------:R-:W-:Y:S05]  /*a7b0*/  BSYNC B0 ;  /* 0x0000000000007941 */ /* 0x000fea0003800000 */
.L_x_1984:
        /* <DEDUP_REMOVED lines=24> */
.L_x_1987:
[----:B------:R-:W-:Y:S05]  /*a940*/  BSYNC B0 ;  /* 0x0000000000007941 */ /* 0x000fea0003800000 */
.L_x_1986:
        /* <DEDUP_REMOVED lines=24> */
.L_x_1989:
[----:B------:R-:W-:Y:S05]  /*aad0*/  BSYNC B0 ;  /* 0x0000000000007941 */ /* 0x000fea0003800000 */
.L_x_1988:
        /* <DEDUP_REMOVED lines=24> */
.L_x_1935:
[----:B------:R-:W-:Y:S05]  /*ac60*/  BSYNC B3 ;  /* 0x0000000000037941 */ /* 0x000fea0003800000 */
.L_x_1908:
        /* <DEDUP_REMOVED lines=89> */
.L_x_1991:
        /* <DEDUP_REMOVED lines=8> */
.L_x_1992:
[----:B------:R-:W-:Y:S05]  /*b280*/  BSYNC B0 ;  /* 0x0000000000007941 */ /* 0x000fea0003800000 */
.L_x_1990:
[----:B------:R-:W-:Y:S04]  /*b290*/  IADD3 R9, R9, -0x1, RZ ;  /* 0xffffffff09097810 */ /* 0x000fe80007ffe0ff */
[----:B------:R-:W-:Y:S11]  /*b2a0*/  ISETP.GT.AND P0, PT, R9, R96, PT ;  /* 0x000000600900720c */ /* 0x000ff60003f04270 */
[----:B------:R-:W-:Y:S02]  /*b2b0*/  @!UPT UIADD3 URZ, URZ, URZ, URZ ;  /* 0x0000003f3f3ff290 */ /* 0x000fe4000fffe03f */
[----:B------:R-:W-:Y:S05]  /*b2c0*/  @P0 BRA `(.L_x_1993) ;  /* 0xffffff7800fc0947 */ /* 0x000fea000383ffff */
.L_x_1899:
        /* <DEDUP_REMOVED lines=23> */
[CC--:B------:R-:W-:Y:S02]  /*b440*/  LEA R19, P0, R170.reuse, R166.reuse, 0x5 ;  /* 0x000000a6aa137211 */ /* 0x0c0fe400078028ff */
[----:B------:R-:W-:Y:S02]  /*b450*/  IADD3 R5, P1, R5, R166, RZ ;  /* 0x000000a605057210 */ /* 0x000fe40007f3e0ff */
[----:B------:R-:W-:-:S02]  /*b460*/  LEA.HI.X R6, R170, R169, R171, 0x5, P0 ;  /* 0x000000a9aa067211 */ /* 0x000fc400000f2cab */
[----:B---3--:R-:W-:Y:S01]  /*b470*/  ISETP.NE.AND P4, PT, R0, RZ, PT ;  /* 0x000000ff0000720c */ /* 0x008fe20003f85270 */
[----:B------:R-:W-:Y:S01]  /*b480*/  IMAD.MOV.U32 R168, RZ, RZ, R166 ;  /* 0x000000ffffa87224 */ /* 0x000fe200078e00a6 */
[CC--:B-----5:R-:W-:Y:S02]  /*b490*/  LEA R48, P2, R166.reuse, R172.reuse, 0x1 ;  /* 0x000000aca6307211 */ /* 0x0e0fe400078408ff */
        /* <DEDUP_REMOVED lines=81> */
.L_x_2002:
[----:B------:R-:W-:Y:S05]  /*b9b0*/  BSYNC B0 ;  /* 0x0000000000007941 */ /* 0x000fea0003800000 */
.L_x_2001:
[----:B-----5:R3:W-:Y:S02]  /*b9c0*/  STS.128 [R220], R20 ;  /* 0x00000014dc007388 */ /* 0x0207e40000000c00 */
.L_x_2000:
[----:B------:R-:W-:Y:S05]  /*b9d0*/  BSYNC B1 ;  /* 0x0000000000017941 */ /* 0x000fea0003800000 */
.L_x_1999:
        /* <DEDUP_REMOVED lines=46> */
.L_x_2006:
[----:B------:R-:W-:Y:S05]  /*bcc0*/  BSYNC B0 ;  /* 0x0000000000007941 */ /* 0x000fea0003800000 */
.L_x_2005:
[----:B-----5:R1:W-:Y:S02]  /*bcd0*/  STS.128 [R220+0x2000], R20 ;  /* 0x00200014dc007388 */ /* 0x0203e40000000c00 */
.L_x_2004:
[----:B------:R-:W-:Y:S05]  /*bce0*/  BSYNC B1 ;  /* 0x0000000000017941 */ /* 0x000fea0003800000 */
.L_x_2003:
        /* <DEDUP_REMOVED lines=45> */
.L_x_2008:
[----:B------:R-:W-:Y:S05]  /*bfc0*/  BSYNC B0 ;  /* 0x0000000000007941 */ /* 0x000fea0003800000 */
.L_x_2007:
[----:B-----5:R3:W-:Y:S02]  /*bfd0*/  STS.128 [R220+0x4000], R20 ;  /* 0x00400014dc007388 */ /* 0x0207e40000000c00 */
.L_x_1998:
[----:B------:R-:W-:Y:S05]  /*bfe0*/  BSYNC B2 ;  /* 0x0000000000027941 */ /* 0x000fea0003800000 */
.L_x_1997:
        /* <DEDUP_REMOVED lines=59> */
.L_x_2014:
[----:B------:R-:W-:Y:S05]  /*c3a0*/  BSYNC B0 ;  /* 0x0000000000007941 */ /* 0x000fea0003800000 */
.L_x_2013:
[----:B-----5:R3:W-:Y:S02]  /*c3b0*/  STS.128 [R220+0x800], R20 ;  /* 0x00080014dc007388 */ /* 0x0207e40000000c00 */
.L_x_2012:
[----:B------:R-:W-:Y:S05]  /*c3c0*/  BSYNC B1 ;  /* 0x0000000000017941 */ /* 0x000fea0003800000 */
.L_x_2011:
        /* <DEDUP_REMOVED lines=46> */
.L_x_2018:
[----:B------:R-:W-:Y:S05]  /*c6b0*/  BSYNC B0 ;  /* 0x0000000000007941 */ /* 0x000fea0003800000 */
.L_x_2017:
[----:B-----5:R3:W-:Y:S02]  /*c6c0*/  STS.128 [R220+0x2800], R20 ;  /* 0x00280014dc007388 */ /* 0x0207e40000000c00 */
.L_x_2016:
[----:B------:R-:W-:Y:S05]  /*c6d0*/  BSYNC B1 ;  /* 0x0000000000017941 */ /* 0x000fea0003800000 */
.L_x_2015:
        /* <DEDUP_REMOVED lines=45> */
.L_x_2020:
[----:B------:R-:W-:Y:S05]  /*c9b0*/  BSYNC B0 ;  /* 0x0000000000007941 */ /* 0x000fea0003800000 */
.L_x_2019:
[----:B-----5:R1:W-:Y:S02]  /*c9c0*/  STS.128 [R220+0x4800], R44 ;  /* 0x0048002cdc007388 */ /* 0x0203e40000000c00 */
.L_x_2010:
[----:B------:R-:W-:Y:S05]  /*c9d0*/  BSYNC B2 ;  /* 0x0000000000027941 */ /* 0x000fea0003800000 */
.L_x_2009:
        /* <DEDUP_REMOVED lines=60> */
.L_x_2026:
[----:B------:R-:W-:Y:S05]  /*cda0*/  BSYNC B0 ;  /* 0x0000000000007941 */ /* 0x000fea0003800000 */
.L_x_2025:
[----:B-----5:R1:W-:Y:S02]  /*cdb0*/  STS.128 [R220+0x1000], R20 ;  /* 0x00100014dc007388 */ /* 0x0203e40000000c00 */
.L_x_2024:
[----:B------:R-:W-:Y:S05]  /*cdc0*/  BSYNC B1 ;  /* 0x0000000000017941 */ /* 0x000fea0003800000 */
.L_x_2023:
        /* <DEDUP_REMOVED lines=46> */
.L_x_2030:
[----:B------:R-:W-:Y:S05]  /*d0b0*/  BSYNC B0 ;  /* 0x0000000000007941 */ /* 0x000fea0003800000 */
.L_x_2029:
[----:B-----5:R3:W-:Y:S02]  /*d0c0*/  STS.128 [R220+0x3000], R20 ;  /* 0x00300014dc007388 */ /* 0x0207e40000000c00 */
.L_x_2028:
[----:B------:R-:W-:Y:S05]  /*d0d0*/  BSYNC B1 ;  /* 0x0000000000017941 */ /* 0x000fea0003800000 */
.L_x_2027:
        /* <DEDUP_REMOVED lines=45> */
.L_x_2032:
[----:B------:R-:W-:Y:S05]  /*d3b0*/  BSYNC B0 ;  /* 0x0000000000007941 */ /* 0x000fea0003800000 */
.L_x_2031:
[----:B-----5:R3:W-:Y:S02]  /*d3c0*/  STS.128 [R220+0x5000], R20 ;  /* 0x00500014dc007388 */ /* 0x0207e40000000c00 */
.L_x_2022:
[----:B------:R-:W-:Y:S05]  /*d3d0*/  BSYNC B2 ;  /* 0x0000000000027941 */ /* 0x000fea0003800000 */
.L_x_2021:
        /* <DEDUP_REMOVED lines=59> */
.L_x_2037:
[----:B------:R-:W-:Y:S05]  /*d790*/  BSYNC B0 ;  /* 0x0000000000007941 */ /* 0x000fea0003800000 */
.L_x_2036:
[----:B-----5:R3:W-:Y:S02]  /*d7a0*/  STS.128 [R220+0x1800], R20 ;  /* 0x00180014dc007388 */ /* 0x0207e40000000c00 */
.L_x_2035:
[----:B------:R-:W-:Y:S05]  /*d7b0*/  BSYNC B1 ;  /* 0x0000000000017941 */ /* 0x000fea0003800000 */
.L_x_2034:
        /* <DEDUP_REMOVED lines=12> */
[----:B------:R-:W-:Y:S02]  /*d880*/  LOP3.LUT R0, R21, 0xffff0000, RZ, 0xc0, !PT ;  /* 0xffff000015007812 */ /* 0x000fe400078ec0ff */
[----:B------:R-:W-:-:S02]  /*d890*/  SHF.L.U32 R11, R20, 0x10, RZ ;  /* 0x00000010140b7819 */ /* 0x000fc400000006ff */
[----:B------:R-:W-:Y:S01]  /*d8a0*/  LOP3.LUT R29, R20, 0xffff0000, RZ, 0xc0, !PT ;  /* 0xffff0000141d7812 */ /* 0x000fe200078ec0ff */
[C---:B------:R-:W-:Y:S01]  /*d8b0*/  IMAD.U32 R27, R22.reuse, 0x10000, RZ ;  /* 0x00010000161b7824 */ /* 0x040fe200078e00ff */
[----:B------:R-:W-:Y:S02]  /*d8c0*/  SHF.L.U32 R5, R21, 0x10, RZ ;  /* 0x0000001015057819 */ /* 0x000fe400000006ff */
[----:B------:R-:W-:Y:S02]  /*d8d0*/  LOP3.LUT R22, R22, 0xffff0000, RZ, 0xc0, !PT ;  /* 0xffff000016167812 */ /* 0x000fe400078ec0ff */
[C---:B---3--:R-:W-:Y:S02]  /*d8e0*/  LOP3.LUT R23, R12.reuse, 0xffff0000, RZ, 0xc0, !PT ;  /* 0xffff00000c177812 */ /* 0x048fe400078ec0ff */
[----:B------:R-:W-:Y:S02]  /*d8f0*/  SHF.L.U32 R12, R12, 0x10, RZ ;  /* 0x000000100c0c7819 */ /* 0x000fe400000006ff */
[----:B--2---:R-:W-:-:S02]  /*d900*/  LOP3.LUT R20, R2, 0xffff0000, RZ, 0xc0, !PT ;  /* 0xffff000002147812 */ /* 0x004fc400078ec0ff */
[----:B------:R-:W-:Y:S01]  /*d910*/  SHF.L.U32 R2, R2, 0x10, RZ ;  /* 0x0000001002027819 */ /* 0x000fe200000006ff */
[C---:B------:R-:W-:Y:S01]  /*d920*/  FMUL.FTZ R31, R0.reuse, R23 ;  /* 0x00000017001f7220 */ /* 0x040fe20000410000 */
[----:B------:R-:W-:Y:S01]  /*d930*/  LOP3.LUT R15, R3, 0xffff0000, RZ, 0xc0, !PT ;  /* 0xffff0000030f7812 */ /* 0x000fe200078ec0ff */
[----:B------:R-:W-:Y:S01]  /*d940*/  FMUL.FTZ R14, R0, R20 ;  /* 0x00000014000e7220 */ /* 0x000fe20000410000 */
[----:B------:R-:W-:Y:S01]  /*d950*/  LOP3.LUT R21, R13, 0xffff0000, RZ, 0xc0, !PT ;  /* 0xffff00000d157812 */ /* 0x000fe200078ec0ff */
[----:B------:R-:W-:Y:S01]  /*d960*/  IMAD.U32 R3, R3, 0x10000, RZ ;  /* 0x0001000003037824 */ /* 0x000fe200078e00ff */
[----:B------:R-:W-:Y:S01]  /*d970*/  SHF.L.U32 R13, R13, 0x10, RZ ;  /* 0x000000100d0d7819 */ /* 0x000fe200000006ff */
[C---:B------:R-:W-:Y:S01]  /*d980*/  FMUL.FTZ R0, R29.reuse, R2 ;  /* 0x000000021d007220 */ /* 0x040fe20000410000 */
[----:B------:R-:W-:Y:S01]  /*d990*/  FMUL.FTZ R29, R29, R12 ;  /* 0x0000000c1d1d7220 */ /* 0x000fe20000410000 */
[C---:B------:R-:W-:Y:S01]  /*d9a0*/  FFMA.FTZ R31, R5.reuse, R20, R31 ;  /* 0x00000014051f7223 */ /* 0x040fe2000001001f */
[----:B------:R-:W-:Y:S01]  /*d9b0*/  FMUL.FTZ R20, R22, R3 ;  /* 0x0000000316147220 */ /* 0x000fe20000410000 */
[----:B------:R-:W-:Y:S01]  /*d9c0*/  FMUL.FTZ R33, R26, R15 ;  /* 0x0000000f1a217220 */ /* 0x000fe20000410000 */
[----:B------:R-:W-:Y:S01]  /*d9d0*/  FFMA.FTZ R14, R5, R23, -R14 ;  /* 0x00000017050e7223 */ /* 0x000fe2000001080e */
[----:B------:R-:W-:Y:S01]  /*d9e0*/  FMUL.FTZ R22, R22, R13 ;  /* 0x0000000d16167220 */ /* 0x000fe20000410000 */
[-C--:B------:R-:W-:Y:S01]  /*d9f0*/  FMUL.FTZ R5, R26, R21.reuse ;  /* 0x000000151a057220 */ /* 0x080fe20000410000 */
[C---:B------:R-:W-:Y:S01]  /*da00*/  FFMA.FTZ R0, R11.reuse, R12, -R0 ;  /* 0x0000000c0b007223 */ /* 0x040fe20000010800 */
[----:B------:R-:W-:Y:S01]  /*da10*/  FFMA.FTZ R29, R11, R2, R29 ;  /* 0x000000020b1d7223 */ /* 0x000fe2000001001d */
        /* <DEDUP_REMOVED lines=8> */
[----:B------:R-:W-:Y:S02]  /*daa0*/  MOV R20, R0 ;  /* 0x0000000000147202 */ /* 0x000fe40000000f00 */
.L_x_2041:
[----:B------:R-:W-:Y:S05]  /*dab0*/  BSYNC B0 ;  /* 0x0000000000007941 */ /* 0x000fea0003800000 */
.L_x_2040:
[----:B-----5:R3:W-:Y:S02]  /*dac0*/  STS.128 [R220+0x3800], R20 ;  /* 0x00380014dc007388 */ /* 0x0207e40000000c00 */
.L_x_2039:
[----:B------:R-:W-:Y:S05]  /*dad0*/  BSYNC B1 ;  /* 0x0000000000017941 */ /* 0x000fea0003800000 */
.L_x_2038:
        /* <DEDUP_REMOVED lines=17> */
[----:B---3--:R-:W-:Y:S02]  /*dbf0*/  LOP3.LUT R13, R2, 0xffff0000, RZ, 0xc0, !PT ;  /* 0xffff0000020d7812 */ /* 0x008fe400078ec0ff */
[----:B------:R-:W-:Y:S02]  /*dc00*/  LOP3.LUT R9, R3, 0xffff0000, RZ, 0xc0, !PT ;  /* 0xffff000003097812 */ /* 0x000fe400078ec0ff */
[----:B--2---:R-:W-:Y:S01]  /*dc10*/  LOP3.LUT R15, R10, 0xffff0000, RZ, 0xc0, !PT ;  /* 0xffff00000a0f7812 */ /* 0x004fe200078ec0ff */
[----:B------:R-:W-:Y:S01]  /*dc20*/  FMUL.FTZ R12, R0, R13 ;  /* 0x0000000d000c7220 */ /* 0x000fe20000410000 */
[----:B------:R-:W-:Y:S01]  /*dc30*/  LOP3.LUT R14, R11, 0xffff0000, RZ, 0xc0, !PT ;  /* 0xffff00000b0e7812 */ /* 0x000fe200078ec0ff */
[----:B------:R-:W-:Y:S01]  /*dc40*/  IMAD.U32 R10, R10, 0x10000, RZ ;  /* 0x000100000a0a7824 */ /* 0x000fe200078e00ff */
[----:B------:R-:W-:Y:S01]  /*dc50*/  SHF.L.U32 R3, R3, 0x10, RZ ;  /* 0x0000001003037819 */ /* 0x000fe200000006ff */
[-C--:B------:R-:W-:Y:S01]  /*dc60*/  FMUL.FTZ R0, R0, R15.reuse ;  /* 0x0000000f00007220 */ /* 0x080fe20000410000 */
[----:B------:R-:W-:Y:S01]  /*dc70*/  SHF.L.U32 R2, R2, 0x10, RZ ;  /* 0x0000001002027819 */ /* 0x000fe200000006ff */
[----:B------:R-:W-:Y:S01]  /*dc80*/  FFMA.FTZ R12, R5, R15, -R12 ;  /* 0x0000000f050c7223 */ /* 0x000fe2000001080c */
[----:B------:R-:W-:Y:S01]  /*dc90*/  SHF.L.U32 R11, R11, 0x10, RZ ;  /* 0x000000100b0b7819 */ /* 0x000fe200000006ff */
[----:B------:R-:W-:Y:S01]  /*dca0*/  FFMA.FTZ R5, R5, R13, R0 ;  /* 0x0000000d05057223 */ /* 0x000fe20000010000 */
[----:B------:R-:W-:Y:S01]  /*dcb0*/  FMUL.FTZ R18, R20, R9 ;  /* 0x0000000914127220 */ /* 0x000fe20000410000 */
[----:B------:R-:W-:Y:S01]  /*dcc0*/  FMUL.FTZ R13, R42, R3 ;  /* 0x000000032a0d7220 */ /* 0x000fe20000410000 */
[----:B------:R-:W-:Y:S01]  /*dcd0*/  FMUL.FTZ R20, R20, R14 ;  /* 0x0000000e14147220 */ /* 0x000fe20000410000 */
[C---:B------:R-:W-:Y:S01]  /*dce0*/  FMUL.FTZ R0, R40.reuse, R2 ;  /* 0x0000000228007220 */ /* 0x040fe20000410000 */
[----:B------:R-:W-:Y:S01]  /*dcf0*/  FMUL.FTZ R15, R40, R10 ;  /* 0x0000000a280f7220 */ /* 0x000fe20000410000 */
[----:B------:R-:W-:Y:S01]  /*dd00*/  FMUL.FTZ R42, R42, R11 ;  /* 0x0000000b2a2a7220 */ /* 0x000fe20000410000 */
[C---:B------:R-:W-:Y:S01]  /*dd10*/  FFMA.FTZ R18, R21.reuse, R14, -R18 ;  /* 0x0000000e15127223 */ /* 0x040fe20000010812 */
        /* <DEDUP_REMOVED lines=9> */
.L_x_2043:
[----:B------:R-:W-:Y:S05]  /*ddb0*/  BSYNC B0 ;  /* 0x0000000000007941 */ /* 0x000fea0003800000 */
.L_x_2042:
[----:B-----5:R1:W-:Y:S01]  /*ddc0*/  STS.128 [R220+0x5800], R40 ;  /* 0x00580028dc007388 */ /* 0x0203e20000000c00 */
[----:B------:R-:W-:Y:S05]  /*ddd0*/  BRA `(.L_x_2033) ;  /* 0x0000004c00747947 */ /* 0x000fea0003800000 */
.L_x_1996:
        /* <DEDUP_REMOVED lines=89> */
.L_x_2049:
[----:B------:R-:W-:Y:S05]  /*e370*/  BSYNC B0 ;  /* 0x0000000000007941 */ /* 0x000fea0003800000 */
.L_x_2048:
[----:B-----5:R3:W-:Y:S02]  /*e380*/  STS.128 [R220], R32 ;  /* 0x00000020dc007388 */ /* 0x0207e40000000c00 */
.L_x_2047:
[----:B------:R-:W-:Y:S05]  /*e390*/  BSYNC B1 ;  /* 0x0000000000017941 */ /* 0x000fea0003800000 */
.L_x_2046:
        /* <DEDUP_REMOVED lines=87> */
.L_x_2053:
[----:B------:R-:W-:Y:S05]  /*e910*/  BSYNC B0 ;  /* 0x0000000000007941 */ /* 0x000fea0003800000 */
.L_x_2052:
[----:B-----5:R1:W-:Y:S02]  /*e920*/  STS.128 [R220+0x2000], R32 ;  /* 0x00200020dc007388 */ /* 0x0203e40000000c00 */
.L_x_2051:
[----:B------:R-:W-:Y:S05]  /*e930*/  BSYNC B1 ;  /* 0x0000000000017941 */ /* 0x000fea0003800000 */
.L_x_2050:
        /* <DEDUP_REMOVED lines=86> */
.L_x_2055:
[----:B------:R-:W-:Y:S05]  /*eea0*/  BSYNC B0 ;  /* 0x0000000000007941 */ /* 0x000fea0003800000 */
.L_x_2054:
[----:B-----5:R3:W-:Y:S02]  /*eeb0*/  STS.128 [R220+0x4000], R32 ;  /* 0x00400020dc007388 */ /* 0x0207e40000000c00 */
.L_x_2045:
[----:B------:R-:W-:Y:S05]  /*eec0*/  BSYNC B2 ;  /* 0x0000000000027941 */ /* 0x000fea0003800000 */
.L_x_2044:
        /* <DEDUP_REMOVED lines=94> */
.L_x_2061:
[----:B------:R-:W-:Y:S05]  /*f4b0*/  BSYNC B0 ;  /* 0x0000000000007941 */ /* 0x000fea0003800000 */
.L_x_2060:
[----:B-----5:R3:W-:Y:S02]  /*f4c0*/  STS.128 [R220+0x800], R32 ;  /* 0x00080020dc007388 */ /* 0x0207e40000000c00 */
.L_x_2059:
[----:B------:R-:W-:Y:S05]  /*f4d0*/  BSYNC B1 ;  /* 0x0000000000017941 */ /* 0x000fea0003800000 */
.L_x_2058:
        /* <DEDUP_REMOVED lines=90> */
.L_x_2065:
[----:B------:R-:W-:Y:S05]  /*fa80*/  BSYNC B0 ;  /* 0x0000000000007941 */ /* 0x000fea0003800000 */
.L_x_2064:
[----:B-----5:R3:W-:Y:S02]  /*fa90*/  STS.128 [R220+0x2800], R32 ;  /* 0x00280020dc007388 */ /* 0x0207e40000000c00 */
.L_x_2063:
[----:B------:R-:W-:Y:S05]  /*faa0*/  BSYNC B1 ;  /* 0x0000000000017941 */ /* 0x000fea0003800000 */
.L_x_2062:
        /* <DEDUP_REMOVED lines=90> */
.L_x_2067:
[----:B------:R-:W-:Y:S05]  /*10050*/  BSYNC B0 ;  /* 0x0000000000007941 */ /* 0x000fea0003800000 */
.L_x_2066:
[----:B-----5:R1:W-:Y:S02]  /*10060*/  STS.128 [R220+0x4800], R20 ;  /* 0x00480014dc007388 */ /* 0x0203e40000000c00 */
.L_x_2057:
[----:B------:R-:W-:Y:S05]  /*10070*/  BSYNC B2 ;  /* 0x0000000000027941 */ /* 0x000fea0003800000 */
.L_x_2056:
        /* <DEDUP_REMOVED lines=95> */
.L_x_2073:
[----:B------:R-:W-:Y:S05]  /*10670*/  BSYNC B0 ;  /* 0x0000000000007941 */ /* 0x000fea0003800000 */
.L_x_2072:
[----:B-----5:R3:W-:Y:S02]  /*10680*/  STS.128 [R220+0x1000], R32 ;  /* 0x00100020dc007388 */ /* 0x0207e40000000c00 */
.L_x_2071:
[----:B------:R-:W-:Y:S05]  /*10690*/  BSYNC B1 ;  /* 0x0000000000017941 */ /* 0x000fea0003800000 */
.L_x_2070:
        /* <DEDUP_REMOVED lines=90> */
.L_x_2077:
[----:B------:R-:W-:Y:S05]  /*10c40*/  BSYNC B0 ;  /* 0x0000000000007941 */ /* 0x000fea0003800000 */
.L_x_2076:
[----:B-----5:R3:W-:Y:S02]  /*10c50*/  STS.128 [R220+0x3000], R32 ;  /* 0x00300020dc007388 */ /* 0x0207e40000000c00 */
.L_x_2075:
[----:B------:R-:W-:Y:S05]  /*10c60*/  BSYNC B1 ;  /* 0x0000000000017941 */ /* 0x000fea0003800000 */
.L_x_2074:
        /* <DEDUP_REMOVED lines=90> */
.L_x_2079:
[----:B------:R-:W-:Y:S05]  /*11210*/  BSYNC B0 ;  /* 0x0000000000007941 */ /* 0x000fea0003800000 */
.L_x_2078:
[----:B-----5:R1:W-:Y:S02]  /*11220*/  STS.128 [R220+0x5000], R24 ;  /* 0x00500018dc007388 */ /* 0x0203e40000000c00 */
.L_x_2069:
[----:B------:R-:W-:Y:S05]  /*11230*/  BSYNC B2 ;  /* 0x0000000000027941 */ /* 0x000fea0003800000 */
.L_x_2068:
        /* <DEDUP_REMOVED lines=94> */
.L_x_2083:
[----:B------:R-:W-:Y:S05]  /*11820*/  BSYNC B0 ;  /* 0x0000000000007941 */ /* 0x000fea0003800000 */
.L_x_2082:
[----:B-----5:R1:W-:Y:S02]  /*11830*/  STS.128 [R220+0x1800], R20 ;  /* 0x00180014dc007388 */ /* 0x0203e40000000c00 */
.L_x_2081:
[----:B------:R-:W-:Y:S05]  /*11840*/  BSYNC B1 ;  /* 0x0000000000017941 */ /* 0x000fea0003800000 */
.L_x_2080:
        /* <DEDUP_REMOVED lines=55> */
[----:B------:R-:W-:Y:S01]  /*11bc0*/  LOP3.LUT R25, R26, 0xffff0000, RZ, 0xc0, !PT ;  /* 0xffff00001a197812 */ /* 0x000fe200078ec0ff */
[----:B------:R-:W-:Y:S01]  /*11bd0*/  IMAD.U32 R26, R27, 0x10000, RZ ;  /* 0x000100001b1a7824 */ /* 0x000fe200078e00ff */
[----:B------:R-:W-:Y:S01]  /*11be0*/  SHF.L.U32 R44, R24, 0x10, RZ ;  /* 0x00000010182c7819 */ /* 0x000fe200000006ff */
[----:B------:R-:W-:Y:S01]  /*11bf0*/  FMUL.FTZ R46, R46, R29 ;  /* 0x0000001d2e2e7220 */ /* 0x000fe20000410000 */
[----:B------:R-:W-:Y:S01]  /*11c00*/  LOP3.LUT R24, R24, 0xffff0000, RZ, 0xc0, !PT ;  /* 0xffff000018187812 */ /* 0x000fe200078ec0ff */
[----:B------:R-:W-:Y:S01]  /*11c10*/  FMUL.FTZ R25, R25, R28 ;  /* 0x0000001c19197220 */ /* 0x000fe20000410000 */
[----:B------:R-:W-:Y:S01]  /*11c20*/  LOP3.LUT R27, R27, 0xffff0000, RZ, 0xc0, !PT ;  /* 0xffff00001b1b7812 */ /* 0x000fe200078ec0ff */
[----:B------:R-:W-:Y:S01]  /*11c30*/  @!P0 FADD.FTZ R18, -R18, -RZ ;  /* 0x800000ff12128221 */ /* 0x000fe20000010100 */
[----:B------:R-:W-:Y:S01]  /*11c40*/  @!P0 FADD.FTZ R30, -R30, -RZ ;  /* 0x800000ff1e1e8221 */ /* 0x000fe20000010100 */
[----:B----4-:R-:W-:Y:S01]  /*11c50*/  SHF.L.U32 R29, R34, 0x10, RZ ;  /* 0x00000010221d7819 */ /* 0x010fe200000006ff */
        /* <DEDUP_REMOVED lines=27> */
.L_x_2087:
[----:B------:R-:W-:Y:S05]  /*11e10*/  BSYNC B0 ;  /* 0x0000000000007941 */ /* 0x000fea0003800000 */
.L_x_2086:
[----:B-----5:R1:W-:Y:S02]  /*11e20*/  STS.128 [R220+0x3800], R20 ;  /* 0x00380014dc007388 */ /* 0x0203e40000000c00 */
.L_x_2085:
[----:B------:R-:W-:Y:S05]  /*11e30*/  BSYNC B1 ;  /* 0x0000000000017941 */ /* 0x000fea0003800000 */
.L_x_2084:
        /* <DEDUP_REMOVED lines=92> */
.L_x_2089:
[----:B------:R-:W-:Y:S05]  /*12400*/  BSYNC B0 ;  /* 0x0000000000007941 */ /* 0x000fea0003800000 */
.L_x_2088:
[----:B-----5:R1:W-:Y:S01]  /*12410*/  STS.128 [R220+0x5800], R20 ;  /* 0x00580014dc007388 */ /* 0x0203e20000000c00 */
[----:B------:R-:W-:Y:S05]  /*12420*/  BRA `(.L_x_2033) ;  /* 0x0000000400e07947 */ /* 0x000fea0003800000 */
.L_x_1995:
        /* <DEDUP_REMOVED lines=35> */
.L_x_2091:
[----:B------:R-:W-:Y:S05]  /*12660*/  BSYNC B0 ;  /* 0x0000000000007941 */ /* 0x000fea0003800000 */
.L_x_2090:
        /* <DEDUP_REMOVED lines=27> */
.L_x_2093:
[----:B------:R-:W-:Y:S05]  /*12820*/  BSYNC B0 ;  /* 0x0000000000007941 */ /* 0x000fea0003800000 */
.L_x_2092:
        /* <DEDUP_REMOVED lines=27> */
.L_x_2095:
[----:B------:R-:W-:Y:S05]  /*129e0*/  BSYNC B0 ;  /* 0x0000000000007941 */ /* 0x000fea0003800000 */
.L_x_2094:
[----:B------:R-:W-:Y:S05]  /*129f0*/  @P4 BRA `(.L_x_2033) ;  /* 0x00000000006c4947 */ /* 0x000fea0003800000 */
[----:B------:R-:W-:Y:S01]  /*12a00*/  ISETP.GE.AND P3, PT, R14, R79, PT ;  /* 0x0000004f0e00720c */ /* 0x000fe20003f66270 */
[----:B------:R-:W-:Y:S02]  /*12a10*/  IMAD.MOV.U32 R167, RZ, RZ, R169 ;  /* 0x000000ffffa77224 */ /* 0x000fe400078e00a9 */
[----:B------:R-:W-:Y:S02]  /*12a20*/  IMAD R0, R171, 0x30, RZ ;  /* 0x00000030ab007824 */ /* 0x000fe400078e02ff */
[----:B------:R-:W-:-:S04]  /*12a30*/  IMAD.WIDE.U32 R170, R170, 0x30, R166 ;  /* 0x00000030aaaa7825 */ /* 0x000fc800078e00a6 */
[----:B--2-4-:R-:W-:Y:S01]  /*12a40*/  IMAD.IADD R3, R0, 0x1, R171 ;  /* 0x0000000100037824 */ /* 0x014fe200078e02ab */
        /* <DEDUP_REMOVED lines=22> */
.L_x_2033:
[----:B------:R-:W-:Y:S05]  /*12bb0*/  BSYNC B3 ;  /* 0x0000000000037941 */ /* 0x000fea0003800000 */
.L_x_1994:
        /* <DEDUP_REMOVED lines=32> */
.L_x_2098:
[----:B------:R4:W-:Y:S02]  /*12dc0*/  STS.128 [R220+0xa000], RZ ;  /* 0x00a000ffdc007388 */ /* 0x0009e40000000c00 */
.L_x_2097:
[----:B------:R-:W-:Y:S05]  /*12dd0*/  BSYNC B0 ;  /* 0x0000000000007941 */ /* 0x000fea0003800000 */
.L_x_2096:
        /* <DEDUP_REMOVED lines=8> */
[C---:B-123--:R-:W-:Y:S02]  /*12e60*/  @P0 LEA R10, P2, R7.reuse, R164, 0x1 ;  /* 0x000000a4070a0211 */ /* 0x04efe400078408ff */
        /* <DEDUP_REMOVED lines=22> */
.L_x_2101:
[----:B------:R2:W-:Y:S02]  /*12fd0*/  STS.128 [R220+0xa800], RZ ;  /* 0x00a800ffdc007388 */ /* 0x0005e40000000c00 */
.L_x_2100:
[----:B------:R-:W-:Y:S05]  /*12fe0*/  BSYNC B0 ;  /* 0x0000000000007941 */ /* 0x000fea0003800000 */
.L_x_2099:
        /* <DEDUP_REMOVED lines=33> */
.L_x_2104:
[----:B------:R2:W-:Y:S02]  /*13200*/  STS.128 [R220+0xb000], RZ ;  /* 0x00b000ffdc007388 */ /* 0x0005e40000000c00 */
.L_x_2103:
[----:B------:R-:W-:Y:S05]  /*13210*/  BSYNC B0 ;  /* 0x0000000000007941 */ /* 0x000fea0003800000 */
.L_x_2102:
        /* <DEDUP_REMOVED lines=35> */
.L_x_2106:
[----:B------:R-:W-:Y:S05]  /*13450*/  BSYNC B0 ;  /* 0x0000000000007941 */ /* 0x000fea0003800000 */
.L_x_2105:
        /* <DEDUP_REMOVED lines=18> */
[----:B-123--:R-:W-:Y:S02]  /*13580*/  @!P0 IMAD.MOV.U32 R10, RZ, RZ, R160 ;  /* 0x000000ffff0a8224 */ /* 0x00efe400078e00a0 */
        /* <DEDUP_REMOVED lines=17> */
.L_x_2109:
[----:B------:R2:W-:Y:S02]  /*136a0*/  STS.128 [R220+0x10000], RZ ;  /* 0x010000ffdc007388 */ /* 0x0005e40000000c00 */
.L_x_2108:
[----:B------:R-:W-:Y:S05]  /*136b0*/  BSYNC B0 ;  /* 0x0000000000007941 */ /* 0x000fea0003800000 */
.L_x_2107:
        /* <DEDUP_REMOVED lines=10> */
[C---:B-123--:R-:W-:Y:S02]  /*13760*/  @!P2 LEA R10, P3, R206.reuse, R160, 0x1 ;  /* 0x000000a0ce0aa211 */ /* 0x04efe400078608ff */
        /* <DEDUP_REMOVED lines=21> */
.L_x_2112:
[----:B------:R2:W-:Y:S02]  /*138c0*/  STS.128 [R220+0x10800], RZ ;  /* 0x010800ffdc007388 */ /* 0x0005e40000000c00 */
.L_x_2111:
[----:B------:R-:W-:Y:S05]  /*138d0*/  BSYNC B0 ;  /* 0x0000000000007941 */ /* 0x000fea0003800000 */
.L_x_2110:
        /* <DEDUP_REMOVED lines=34> */
.L_x_2115:
[----:B------:R1:W-:Y:S02]  /*13b00*/  STS.128 [R220+0x11000], RZ ;  /* 0x011000ffdc007388 */ /* 0x0003e40000000c00 */
.L_x_2114:
[----:B------:R-:W-:Y:S05]  /*13b10*/  BSYNC B0 ;  /* 0x0000000000007941 */ /* 0x000fea0003800000 */
.L_x_2113:
        /* <DEDUP_REMOVED lines=35> */
.L_x_2118:
[----:B------:R1:W-:Y:S02]  /*13d50*/  STS.128 [R220+0x11800], RZ ;  /* 0x011800ffdc007388 */ /* 0x0003e40000000c00 */
.L_x_2117:
[----:B------:R-:W-:Y:S05]  /*13d60*/  BSYNC B0 ;  /* 0x0000000000007941 */ /* 0x000fea0003800000 */
.L_x_2116:
[----:B-1----:R-:W-:Y:S01]  /*13d70*/  SHF.L.U32 R2, R70, 0x6, RZ ;  /* 0x0000000646027819 */ /* 0x002fe200000006ff */
[----:B------:R-:W4:Y:S01]  /*13d80*/  LD.E R52, desc[UR6][R16.64+0x18c] ;  /* 0x00018c0610347980 */ /* 0x000f22000c101900 */
        /* <DEDUP_REMOVED lines=13> */
[----:B--2---:R-:W-:Y:S01]  /*13e60*/  LDSM.16.M88.4 R8, [R199] ;  /* 0x00000000c708783b */ /* 0x004fe20000000200 */
[C---:B------:R-:W-:Y:S01]  /*13e70*/  IADD3 R2, R200.reuse, 0x6000, RZ ;  /* 0x00006000c8027810 */ /* 0x040fe20007ffe0ff */
[----:B------:R-:W-:Y:S02]  /*13e80*/  VIADD R198, R200, 0x6020 ;  /* 0x00006020c8c67836 */ /* 0x000fe40000000000 */
[----:B------:R-:W1:Y:S01]  /*13e90*/  LDSM.16.M88.4 R12, [R200+0x6000] ;  /* 0x00600000c80c783b */ /* 0x000e620000000200 */
[----:B------:R-:W-:-:S03]  /*13ea0*/  @P1 IADD3 R198, R2, -0x20, RZ ;  /* 0xffffffe002c61810 */ /* 0x000fc60007ffe0ff */
[----:B------:R-:W2:Y:S04]  /*13eb0*/  LDSM.16.M88.4 R40, [R200+0x6800] ;  /* 0x00680000c828783b */ /* 0x000ea80000000200 */
[----:B------:R-:W-:Y:S04]  /*13ec0*/  LDSM.16.M88.4 R60, [R198] ;  /* 0x00000000c63c783b */ /* 0x000fe80000000200 */
[----:B------:R-:W3:Y:S01]  /*13ed0*/  LDSM.16.M88.4 R72, [R200+0x7000] ;  /* 0x00700000c848783b */ /* 0x000ee20000000200 */
[----:B------:R-:W-:Y:S02]  /*13ee0*/  MOV R3, 0x40 ;  /* 0x0000004000037802 */ /* 0x000fe40000000f00 */
[----:B------:R-:W-:Y:S01]  /*13ef0*/  LEA R197, R54, R201, 0x1 ;  /* 0x000000c936c57211 */ /* 0x000fe200078e08ff */
[----:B------:R-:W-:Y:S01]  /*13f00*/  LDSM.16.M88.4 R32, [R200+0x7800] ;  /* 0x00780000c820783b */ /* 0x000fe20000000200 */
[----:B------:R-:W-:-:S03]  /*13f10*/  SEL R3, R3, 0xffffffc0, !P2 ;  /* 0xffffffc003037807 */ /* 0x000fc60005000000 */
[----:B------:R-:W-:Y:S02]  /*13f20*/  LDSM.16.M88.4 R92, [R197] ;  /* 0x00000000c55c783b */ /* 0x000fe40000000200 */
[----:B------:R-:W-:Y:S02]  /*13f30*/  IMAD.IADD R195, R200, 0x1, R3 ;  /* 0x00000001c8c37824 */ /* 0x000fe400078e0203 */
[----:B------:R-:W-:Y:S04]  /*13f40*/  LDSM.16.M88.4 R4, [R198+0x800] ;  /* 0x00080000c604783b */ /* 0x000fe80000000200 */
[----:B------:R-:W3:Y:S04]  /*13f50*/  LDSM.16.M88.4 R84, [R195+0x6000] ;  /* 0x00600000c354783b */ /* 0x000ee80000000200 */
[----:B------:R-:W3:Y:S01]  /*13f60*/  LDSM.16.M88.4 R24, [R198+0x1000] ;  /* 0x00100000c618783b */ /* 0x000ee20000000200 */
[----:B------:R-:W-:-:S03]  /*13f70*/  LEA R196, R54, R199, 0x1 ;  /* 0x000000c736c47211 */ /* 0x000fc600078e08ff */
[----:B------:R-:W-:Y:S01]  /*13f80*/  LDSM.16.M88.4 R88, [R200+0x8000] ;  /* 0x00800000c858783b */ /* 0x000fe20000000200 */
[C---:B-1---5:R-:W-:Y:S01]  /*13f90*/  HMMA.16816.F32.BF16 R20, R48.reuse, R12, RZ ;  /* 0x0000000c3014723c */ /* 0x062fe200000418ff */
[----:B------:R-:W-:Y:S02]  /*13fa0*/  IADD3 R191, R3, R198, RZ ;  /* 0x000000c603bf7210 */ /* 0x000fe40007ffe0ff */
[----:B------:R-:W-:Y:S03]  /*13fb0*/  LDSM.16.M88.4 R80, [R196] ;  /* 0x00000000c450783b */ /* 0x000fe60000000200 */
[C---:B------:R-:W-:Y:S01]  /*13fc0*/  HMMA.16816.F32.BF16 R12, R48.reuse, R14, RZ ;  /* 0x0000000e300c723c */ /* 0x040fe200000418ff */
[----:B------:R-:W1:Y:S04]  /*13fd0*/  LDSM.16.M88.4 R100, [R191] ;  /* 0x00000000bf64783b */ /* 0x000e680000000200 */
[----:B------:R-:W1:Y:S01]  /*13fe0*/  LDSM.16.M88.4 R64, [R198+0x1800] ;  /* 0x00180000c640783b */ /* 0x000e620000000200 */
[C---:B--2---:R-:W-:Y:S03]  /*13ff0*/  HMMA.16816.F32.BF16 R44, R48.reuse, R40, RZ ;  /* 0x00000028302c723c */ /* 0x044fe600000418ff */
[----:B------:R-:W2:Y:S03]  /*14000*/  LDSM.16.M88.4 R28, [R195+0x6800] ;  /* 0x00680000c31c783b */ /* 0x000ea60000000200 */
[----:B---3--:R-:W-:Y:S01]  /*14010*/  HMMA.16816.F32.BF16 R76, R48, R72, RZ ;  /* 0x00000048304c723c */ /* 0x008fe200000418ff */
[----:B------:R-:W3:Y:S04]  /*14020*/  LDSM.16.M88.4 R36, [R195+0x7000] ;  /* 0x00700000c324783b */ /* 0x000ee80000000200 */
        /* <DEDUP_REMOVED lines=17> */
[----:B------:R-:W3:Y:S05]  /*14140*/  LDSM.16.M88.4 R24, [R201+0x2000] ;  /* 0x00200000c918783b */ /* 0x000eea0000000200 */
[----:B-1----:R-:W-:Y:S06]  /*14150*/  HMMA.16816.F32.BF16 R20, R80, R100, R20 ;  /* 0x000000645014723c */ /* 0x002fec0000041814 */
[----:B------:R-:W-:Y:S06]  /*14160*/  HMMA.16816.F32.BF16 R96, R8, R64, R96 ;  /* 0x000000400860723c */ /* 0x000fec0000041860 */
[----:B------:R-:W-:Y:S01]  /*14170*/  HMMA.16816.F32.BF16 R12, R80, R102, R12 ;  /* 0x00000066500c723c */ /* 0x000fe2000004180c */
[----:B------:R-:W-:Y:S05]  /*14180*/  LDSM.16.M88.4 R100, [R195+0x9800] ;  /* 0x00980000c364783b */ /* 0x000fea0000000200 */
[----:B------:R-:W-:Y:S01]  /*14190*/  HMMA.16816.F32.BF16 R8, R8, R66, R48 ;  /* 0x000000420808723c */ /* 0x000fe20000041830 */
[----:B------:R-:W-:Y:S04]  /*141a0*/  LDSM.16.M88.4 R64, [R198+0x2000] ;  /* 0x00200000c640783b */ /* 0x000fe80000000200 */
[----:B------:R-:W-:Y:S01]  /*141b0*/  LDSM.16.M88.4 R48, [R200+0x8800] ;  /* 0x00880000c830783b */ /* 0x000fe20000000200 */
[C---:B--2---:R-:W-:Y:S06]  /*141c0*/  HMMA.16816.F32.BF16 R44, R92.reuse, R28, R44 ;  /* 0x0000001c5c2c723c */ /* 0x044fec000004182c */
[C---:B------:R-:W-:Y:S01]  /*141d0*/  HMMA.16816.F32.BF16 R40, R92.reuse, R30, R40 ;  /* 0x0000001e5c28723c */ /* 0x040fe20000041828 */
[----:B------:R-:W-:Y:S05]  /*141e0*/  LDSM.16.M88.4 R28, [R200+0x9000] ;  /* 0x00900000c81c783b */ /* 0x000fea0000000200 */
[C---:B---3--:R-:W-:Y:S06]  /*141f0*/  HMMA.16816.F32.BF16 R76, R92.reuse, R36, R76 ;  /* 0x000000245c4c723c */ /* 0x048fec000004184c */
        /* <DEDUP_REMOVED lines=14> */
[----:B------:R-:W2:Y:S05]  /*142e0*/  LDSM.16.M88.4 R32, [R195+0x8000] ;  /* 0x00800000c320783b */ /* 0x000eaa0000000200 */
        /* <DEDUP_REMOVED lines=13> */
[C---:B--2---:R-:W-:Y:S06]  /*143c0*/  HMMA.16816.F32.BF16 R20, R104.reuse, R32, R20 ;  /* 0x000000206814723c */ /* 0x044fec0000041814 */
[----:B------:R-:W-:Y:S01]  /*143d0*/  HMMA.16816.F32.BF16 R12, R104, R34, R12 ;  /* 0x00000022680c723c */ /* 0x000fe2000004180c */
[----:B------:R-:W-:Y:S05]  /*143e0*/  LDSM.16.M88.4 R32, [R191+0x2800] ;  /* 0x00280000bf20783b */ /* 0x000fea0000000200 */
[C---:B------:R-:W-:Y:S06]  /*143f0*/  HMMA.16816.F32.BF16 R96, R24.reuse, R60, R96 ;  /* 0x0000003c1860723c */ /* 0x040fec0000041860 */
[----:B------:R-:W-:Y:S01]  /*14400*/  HMMA.16816.F32.BF16 R92, R24, R62, R92 ;  /* 0x0000003e185c723c */ /* 0x000fe2000004185c */
[----:B------:R-:W2:Y:S04]  /*14410*/  LDSM.16.M88.4 R24, [R195+0x8800] ;  /* 0x00880000c318783b */ /* 0x000ea80000000200 */
[----:B------:R-:W-:Y:S01]  /*14420*/  LDSM.16.M88.4 R60, [R200+0xa800] ;  /* 0x00a80000c83c783b */ /* 0x000fe20000000200 */
[C---:B------:R-:W-:Y:S06]  /*14430*/  HMMA.16816.F32.BF16 R44, R36.reuse, R8, R44 ;  /* 0x00000008242c723c */ /* 0x040fec000004182c */
[----:B------:R-:W-:Y:S01]  /*14440*/  HMMA.16816.F32.BF16 R40, R36, R10, R40 ;  /* 0x0000000a2428723c */ /* 0x000fe20000041828 */
[----:B------:R-:W3:Y:S05]  /*14450*/  LDSM.16.M88.4 R8, [R200+0xa000] ;  /* 0x00a00000c808783b */ /* 0x000eea0000000200 */
        /* <DEDUP_REMOVED lines=9> */
[----:B------:R-:W4:Y:S01]  /*144f0*/  LDSM.16.M88.4 R48, [R198+0x4000] ;  /* 0x00400000c630783b */ /* 0x000f220000000200 */
[C---:B--2---:R-:W-:Y:S06]  /*14500*/  HMMA.16816.F32.BF16 R44, R104.reuse, R24, R44 ;  /* 0x00000018682c723c */ /* 0x044fec000004182c */
[----:B------:R-:W-:Y:S01]  /*14510*/  HMMA.16816.F32.BF16 R40, R104, R26, R40 ;  /* 0x0000001a6828723c */ /* 0x000fe20000041828 */
[----:B------:R-:W2:Y:S05]  /*14520*/  LDSM.16.M88.4 R24, [R195+0xa000] ;  /* 0x00a00000c318783b */ /* 0x000eaa0000000200 */
[C---:B---3--:R-:W-:Y:S06]  /*14530*/  HMMA.16816.F32.BF16 R20, R64.reuse, R8, R20 ;  /* 0x000000084014723c */ /* 0x048fec0000041814 */
[----:B------:R-:W-:Y:S01]  /*14540*/  HMMA.16816.F32.BF16 R12, R64, R10, R12 ;  /* 0x0000000a400c723c */ /* 0x000fe2000004180c */
[----:B------:R-:W-:Y:S05]  /*14550*/  LDSM.16.M88.4 R8, [R196+0x4000] ;  /* 0x00400000c408783b */ /* 0x000fea0000000200 */
[----:B-1----:R-:W-:Y:S06]  /*14560*/  HMMA.16816.F32.BF16 R76, R104, R4, R76 ;  /* 0x00000004684c723c */ /* 0x002fec000004184c */
[C---:B------:R-:W-:Y:S06]  /*14570*/  HMMA.16816.F32.BF16 R44, R88.reuse, R32, R44 ;  /* 0x00000020582c723c */ /* 0x040fec000004182c */
[----:B------:R-:W-:Y:S01]  /*14580*/  HMMA.16816.F32.BF16 R40, R88, R34, R40 ;  /* 0x000000225828723c */ /* 0x000fe20000041828 */
[----:B------:R-:W-:Y:S05]  /*14590*/  LDSM.16.M88.4 R32, [R198+0x4800] ;  /* 0x00480000c620783b */ /* 0x000fea0000000200 */
[C---:B----4-:R-:W-:Y:S06]  /*145a0*/  HMMA.16816.F32.BF16 R20, R36.reuse, R48, R20 ;  /* 0x000000302414723c */ /* 0x050fec0000041814 */
[----:B------:R-:W-:Y:S01]  /*145b0*/  HMMA.16816.F32.BF16 R12, R36, R50, R12 ;  /* 0x00000032240c723c */ /* 0x000fe2000004180c */
[----:B------:R-:W1:Y:S05]  /*145c0*/  LDSM.16.M88.4 R48, [R200+0xb000] ;  /* 0x00b00000c830783b */ /* 0x000e6a0000000200 */
[----:B------:R-:W-:Y:S01]  /*145d0*/  HMMA.16816.F32.BF16 R72, R104, R6, R72 ;  /* 0x000000066848723c */ /* 0x000fe20000041848 */
[----:B------:R-:W3:Y:S05]  /*145e0*/  LDSM.16.M88.4 R4, [R191+0x4000] ;  /* 0x00400000bf04783b */ /* 0x000eea0000000200 */
[----:B------:R-:W-:Y:S06]  /*145f0*/  HMMA.16816.F32.BF16 R76, R88, R84, R76 ;  /* 0x00000054584c723c */ /* 0x000fec000004184c */
[----:B--2---:R-:W-:Y:S06]  /*14600*/  HMMA.16816.F32.BF16 R20, R28, R24, R20 ;  /* 0x000000181c14723c */ /* 0x004fec0000041814 */
[C---:B------:R-:W-:Y:S06]  /*14610*/  HMMA.16816.F32.BF16 R44, R64.reuse, R60, R44 ;  /* 0x0000003c402c723c */ /* 0x040fec000004182c */
[----:B------:R-:W-:Y:S01]  /*14620*/  HMMA.16816.F32.BF16 R40, R64, R62, R40 ;  /* 0x0000003e4028723c */ /* 0x000fe20000041828 */
[----:B------:R-:W-:Y:S05]  /*14630*/  LDSM.16.M88.4 R60, [R191+0x4800] ;  /* 0x00480000bf3c783b */ /* 0x000fea0000000200 */
[----:B------:R-:W-:Y:S01]  /*14640*/  HMMA.16816.F32.BF16 R12, R28, R26, R12 ;  /* 0x0000001a1c0c723c */ /* 0x000fe2000004180c */
[----:B------:R-:W2:Y:S05]  /*14650*/  LDSM.16.M88.4 R24, [R198+0x5000] ;  /* 0x00500000c618783b */ /* 0x000eaa0000000200 */
[C---:B------:R-:W-:Y:S06]  /*14660*/  HMMA.16816.F32.BF16 R96, R104.reuse, R100, R96 ;  /* 0x000000646860723c */ /* 0x040fec0000041860 */
[----:B------:R-:W-:Y:S01]  /*14670*/  HMMA.16816.F32.BF16 R100, R104, R102, R92 ;  /* 0x000000666864723c */ /* 0x000fe2000004185c */
[----:B------:R-:W-:Y:S05]  /*14680*/  LDSM.16.M88.4 R92, [R195+0xa800] ;  /* 0x00a80000c35c783b */ /* 0x000fea0000000200 */
[----:B------:R-:W-:Y:S06]  /*14690*/  HMMA.16816.F32.BF16 R72, R88, R86, R72 ;  /* 0x000000565848723c */ /* 0x000fec0000041848 */
[----:B-1----:R-:W-:Y:S06]  /*146a0*/  HMMA.16816.F32.BF16 R76, R64, R48, R76 ;  /* 0x00000030404c723c */ /* 0x002fec000004184c */
[----:B---3--:R-:W-:Y:S06]  /*146b0*/  HMMA.16816.F32.BF16 R20, R8, R4, R20 ;  /* 0x000000040814723c */ /* 0x008fec0000041814 */
        /* <DEDUP_REMOVED lines=9> */
[----:B------:R-:W3:Y:S03]  /*14750*/  LDSM.16.M88.4 R4, [R195+0xb000] ;  /* 0x00b00000c304783b */ /* 0x000ee60000000200 */
[----:B------:R-:W-:Y:S01]  /*14760*/  HMMA.16816.F32.BF16 R72, R64, R50, R72 ;  /* 0x000000324048723c */ /* 0x000fe20000041848 */
[----:B------:R-:W-:Y:S05]  /*14770*/  LDSM.16.M88.4 R48, [R191+0x5000] ;  /* 0x00500000bf30783b */ /* 0x000fea0000000200 */
[----:B--2---:R-:W-:Y:S07]  /*14780*/  HMMA.16816.F32.BF16 R76, R36, R24, R76 ;  /* 0x00000018244c723c */ /* 0x004fee000004184c */
[----:B------:R-:W-:-:S02]  /*14790*/  FMUL.FTZ R24, R23, R52 ;  /* 0x0000003417187220 */ /* 0x000fc40000410000 */
[----:B------:R-:W2:Y:S01]  /*147a0*/  LDSM.16.M88.4 R20, [R198+0x5800] ;  /* 0x00580000c614783b */ /* 0x000ea20000000200 */
        /* <DEDUP_REMOVED lines=9> */
[----:B---3--:R-:W-:Y:S06]  /*14840*/  HMMA.16816.F32.BF16 R76, R28, R4, R76 ;  /* 0x000000041c4c723c */ /* 0x008fec000004184c */
[C---:B--2---:R-:W-:Y:S06]  /*14850*/  HMMA.16816.F32.BF16 R96, R36.reuse, R20, R96 ;  /* 0x000000142460723c */ /* 0x044fec0000041860 */
[----:B------:R-:W-:Y:S06]  /*14860*/  HMMA.16816.F32.BF16 R100, R36, R22, R100 ;  /* 0x000000162464723c */ /* 0x000fec0000041864 */
[C---:B------:R-:W-:Y:S01]  /*14870*/  HMMA.16816.F32.BF16 R72, R28.reuse, R6, R72 ;  /* 0x000000061c48723c */ /* 0x040fe20000041848 */
[----:B------:R-:W2:Y:S05]  /*14880*/  LDSM.16.M88.4 R4, [R191+0x5800] ;  /* 0x00580000bf04783b */ /* 0x000eaa0000000200 */
[C---:B------:R-:W-:Y:S06]  /*14890*/  HMMA.16816.F32.BF16 R44, R28.reuse, R92, R44 ;  /* 0x0000005c1c2c723c */ /* 0x040fec000004182c */
[----:B------:R-:W-:Y:S01]  /*148a0*/  HMMA.16816.F32.BF16 R40, R28, R94, R40 ;  /* 0x0000005e1c28723c */ /* 0x000fe20000041828 */
[----:B------:R-:W-:-:S02]  /*148b0*/  LEA R68, R68, R53, 0x4 ;  /* 0x0000003544447211 */ /* 0x000fc400078e20ff */
[----:B------:R-:W-:Y:S01]  /*148c0*/  ISETP.GT.AND P5, PT, R221, R210, PT ;  /* 0x000000d2dd00720c */ /* 0x000fe20003fa4270 */
        /* <DEDUP_REMOVED lines=147> */
.L_x_2122:
[----:B------:R-:W2:Y:S02]  /*15200*/  LD.E R5, desc[UR6][R16.64+0x38] ;  /* 0x0000380610057980 */ /* 0x000ea4000c101900 */
[----:B--2---:R-:W-:-:S04]  /*15210*/  LEA R5, -R5, RZ, 0x6 ;  /* 0x000000ff05057211 */ /* 0x004fc800078e31ff */
[----:B------:R-:W-:Y:S02]  /*15220*/  SHF.R.S32.HI R6, RZ, 0x1f, R5 ;  /* 0x0000001fff067819 */ /* 0x000fe40000011405 */
.L_x_2123:
[----:B------:R-:W-:Y:S05]  /*15230*/  BSYNC B0 ;  /* 0x0000000000007941 */ /* 0x000fea0003800000 */
.L_x_2121:
        /* <DEDUP_REMOVED lines=96> */
.L_x_2120:
[----:B------:R-:W-:Y:S05]  /*15840*/  BSYNC B1 ;  /* 0x0000000000017941 */ /* 0x000fea0003800000 */
.L_x_2119:
        /* <DEDUP_REMOVED lines=462> */
.L_x_2126:
[----:B--2---:R-:W-:Y:S02]  /*17530*/  R2UR UR4, R134 ;  /* 0x00000000860472ca */ /* 0x004fe400000e0000 */
[----:B------:R-:W-:-:S13]  /*17540*/  R2UR UR5, R135 ;  /* 0x00000000870572ca */ /* 0x000fda00000e0000 */
[----:B-1----:R-:W2:Y:S02]  /*17550*/  LD.E R5, desc[UR4][R138.64+0x40] ;  /* 0x000040048a057980 */ /* 0x002ea4000c101900 */
[----:B--2---:R-:W-:-:S05]  /*17560*/  IMAD.U32 R5, R5, -0x40, RZ ;  /* 0xffffffc005057824 */ /* 0x004fca00078e00ff */
[----:B------:R-:W-:Y:S02]  /*17570*/  SHF.R.S32.HI R4, RZ, 0x1f, R5 ;  /* 0x0000001fff047819 */ /* 0x000fe40000011405 */
.L_x_2127:
[----:B------:R-:W-:Y:S05]  /*17580*/  BSYNC B0 ;  /* 0x0000000000007941 */ /* 0x000fea0003800000 */
.L_x_2125:
        /* <DEDUP_REMOVED lines=120> */
[----:B-1----:R-:W1:Y:S04]  /*17d10*/  LDSM.16.M88.4 R16, [R200+0x6000] ;  /* 0x00600000c810783b */ /* 0x002e680000000200 */
[----:B--2---:R-:W-:Y:S04]  /*17d20*/  LDSM.16.M88.4 R12, [R199] ;  /* 0x00000000c70c783b */ /* 0x004fe80000000200 */
[----:B------:R-:W-:Y:S04]  /*17d30*/  LDSM.16.M88.4 R140, [R198] ;  /* 0x00000000c68c783b */ /* 0x000fe80000000200 */
[----:B------:R-:W2:Y:S04]  /*17d40*/  LD.E R133, desc[UR4][R138.64+0x18c] ;  /* 0x00018c048a857980 */ /* 0x000ea8000c101900 */
[----:B------:R-:W5:Y:S04]  /*17d50*/  LDSM.16.M88.4 R176, [R200+0x7000] ;  /* 0x00700000c8b0783b */ /* 0x000f680000000200 */
[----:B------:R-:W5:Y:S04]  /*17d60*/  LDSM.16.M88.4 R144, [R200+0x6800] ;  /* 0x00680000c890783b */ /* 0x000f680000000200 */
[----:B------:R-:W-:Y:S04]  /*17d70*/  LDSM.16.M88.4 R8, [R197] ;  /* 0x00000000c508783b */ /* 0x000fe80000000200 */
[----:B------:R-:W5:Y:S04]  /*17d80*/  LDSM.16.M88.4 R152, [R195+0x6000] ;  /* 0x00600000c398783b */ /* 0x000f680000000200 */
[----:B------:R-:W5:Y:S04]  /*17d90*/  LDSM.16.M88.4 R148, [R200+0x7800] ;  /* 0x00780000c894783b */ /* 0x000f680000000200 */
[----:B---3--:R-:W3:Y:S01]  /*17da0*/  LDSM.16.M88.4 R20, [R193] ;  /* 0x00000000c114783b */ /* 0x008ee20000000200 */
[C---:B-1----:R-:W-:Y:S03]  /*17db0*/  HMMA.16816.F32.BF16 R4, R168.reuse, R16, RZ ;  /* 0x00000010a804723c */ /* 0x042fe600000418ff */
[----:B----4-:R-:W1:Y:S04]  /*17dc0*/  LDSM.16.M88.4 R24, [R194] ;  /* 0x00000000c218783b */ /* 0x010e680000000200 */
[----:B------:R-:W-:Y:S01]  /*17dd0*/  LDSM.16.M88.4 R164, [R191] ;  /* 0x00000000bfa4783b */ /* 0x000fe20000000200 */
[C---:B------:R-:W-:Y:S03]  /*17de0*/  HMMA.16816.F32.BF16 R16, R168.reuse, R18, RZ ;  /* 0x00000012a810723c */ /* 0x040fe600000418ff */
[----:B------:R-:W-:Y:S04]  /*17df0*/  LDSM.16.M88.4 R32, [R192] ;  /* 0x00000000c020783b */ /* 0x000fe80000000200 */
[----:B------:R-:W-:Y:S01]  /*17e00*/  LDSM.16.M88.4 R228, [R195+0x6800] ;  /* 0x00680000c3e4783b */ /* 0x000fe20000000200 */
[----:B-----5:R-:W-:Y:S03]  /*17e10*/  HMMA.16816.F32.BF16 R156, R168, R176, RZ ;  /* 0x000000b0a89c723c */ /* 0x020fe600000418ff */
[----:B------:R-:W-:Y:S04]  /*17e20*/  LDSM.16.M88.4 R180, [R201+0x2000] ;  /* 0x00200000c9b4783b */ /* 0x000fe80000000200 */
[----:B------:R-:W-:Y:S01]  /*17e30*/  LDSM.16.M88.4 R160, [R191+0x1000] ;  /* 0x00100000bfa0783b */ /* 0x000fe20000000200 */
[C---:B------:R-:W-:Y:S03]  /*17e40*/  HMMA.16816.F32.BF16 R4, R12.reuse, R140, R4 ;  /* 0x0000008c0c04723c */ /* 0x040fe60000041804 */
[----:B------:R-:W-:Y:S04]  /*17e50*/  LDSM.16.M88.4 R232, [R191+0x2000] ;  /* 0x00200000bfe8783b */ /* 0x000fe80000000200 */
[----:B------:R-:W-:Y:S01]  /*17e60*/  LDSM.16.M88.4 R236, [R200+0x9800] ;  /* 0x00980000c8ec783b */ /* 0x000fe20000000200 */
[----:B------:R-:W-:Y:S03]  /*17e70*/  HMMA.16816.F32.BF16 R16, R12, R142, R16 ;  /* 0x0000008e0c10723c */ /* 0x000fe60000041810 */
[----:B------:R-:W4:Y:S03]  /*17e80*/  LDSM.16.M88.4 R140, [R196] ;  /* 0x00000000c48c783b */ /* 0x000f260000000200 */
[C---:B------:R-:W-:Y:S01]  /*17e90*/  HMMA.16816.F32.BF16 R176, R168.reuse, R178, RZ ;  /* 0x000000b2a8b0723c */ /* 0x040fe200000418ff */
[----:B------:R-:W-:Y:S04]  /*17ea0*/  LDSM.16.M88.4 R240, [R195+0x9000] ;  /* 0x00900000c3f0783b */ /* 0x000fe80000000200 */
[----:B------:R-:W0:Y:S01]  /*17eb0*/  LDGDEPBAR ;  /* 0x00000000000079af */ /* 0x000e220000000000 */
[C---:B------:R-:W-:Y:S06]  /*17ec0*/  HMMA.16816.F32.BF16 R28, R168.reuse, R144, RZ ;  /* 0x00000090a81c723c */ /* 0x040fec00000418ff */
[----:B------:R-:W-:Y:S06]  /*17ed0*/  HMMA.16816.F32.BF16 R144, R168, R146, RZ ;  /* 0x00000092a890723c */ /* 0x000fec00000418ff */
[----:B------:R-:W-:Y:S06]  /*17ee0*/  HMMA.16816.F32.BF16 R4, R8, R152, R4 ;  /* 0x000000980804723c */ /* 0x000fec0000041804 */
[----:B------:R-:W-:Y:S06]  /*17ef0*/  HMMA.16816.F32.BF16 R172, R168, R148, RZ ;  /* 0x00000094a8ac723c */ /* 0x000fec00000418ff */
[----:B------:R-:W-:Y:S01]  /*17f00*/  HMMA.16816.F32.BF16 R16, R8, R154, R16 ;  /* 0x0000009a0810723c */ /* 0x000fe20000041810 */
[----:B------:R-:W-:Y:S05]  /*17f10*/  LDSM.16.M88.4 R152, [R190] ;  /* 0x00000000be98783b */ /* 0x000fea0000000200 */
[----:B------:R-:W-:Y:S01]  /*17f20*/  HMMA.16816.F32.BF16 R168, R168, R150, RZ ;  /* 0x00000096a8a8723c */ /* 0x000fe200000418ff */
[----:B------:R-:W-:Y:S05]  /*17f30*/  LDSM.16.M88.4 R148, [R195+0x7000] ;  /* 0x00700000c394783b */ /* 0x000fea0000000200 */
[C---:B---3--:R-:W-:Y:S06]  /*17f40*/  HMMA.16816.F32.BF16 R156, R12.reuse, R20, R156 ;  /* 0x000000140c9c723c */ /* 0x048fec000004189c */
[C---:B------:R-:W-:Y:S01]  /*17f50*/  HMMA.16816.F32.BF16 R176, R12.reuse, R22, R176 ;  /* 0x000000160cb0723c */ /* 0x040fe200000418b0 */
[----:B------:R-:W3:Y:S05]  /*17f60*/  LDSM.16.M88.4 R20, [R200+0x8000] ;  /* 0x00800000c814783b */ /* 0x000eea0000000200 */
[C---:B-1----:R-:W-:Y:S06]  /*17f70*/  HMMA.16816.F32.BF16 R28, R12.reuse, R24, R28 ;  /* 0x000000180c1c723c */ /* 0x042fec000004181c */
[----:B------:R-:W-:Y:S01]  /*17f80*/  HMMA.16816.F32.BF16 R144, R12, R26, R144 ;  /* 0x0000001a0c90723c */ /* 0x000fe20000041890 */
[----:B------:R-:W1:Y:S05]  /*17f90*/  LDSM.16.M88.4 R24, [R195+0x7800] ;  /* 0x00780000c318783b */ /* 0x000e6a0000000200 */
[C---:B----4-:R-:W-:Y:S06]  /*17fa0*/  HMMA.16816.F32.BF16 R4, R140.reuse, R164, R4 ;  /* 0x000000a48c04723c */ /* 0x050fec0000041804 */
[----:B------:R-:W-:Y:S01]  /*17fb0*/  HMMA.16816.F32.BF16 R16, R140, R166, R16 ;  /* 0x000000a68c10723c */ /* 0x000fe20000041810 */
[----:B------:R-:W-:Y:S05]  /*17fc0*/  LDSM.16.M88.4 R164, [R196+0x2000] ;  /* 0x00200000c4a4783b */ /* 0x000fea0000000200 */
[C---:B------:R-:W-:Y:S06]  /*17fd0*/  HMMA.16816.F32.BF16 R172, R12.reuse, R32, R172 ;  /* 0x000000200cac723c */ /* 0x040fec00000418ac */
[----:B------:R-:W-:Y:S01]  /*17fe0*/  HMMA.16816.F32.BF16 R168, R12, R34, R168 ;  /* 0x000000220ca8723c */ /* 0x000fe200000418a8 */
[----:B------:R-:W4:Y:S04]  /*17ff0*/  LDSM.16.M88.4 R32, [R191+0x800] ;  /* 0x00080000bf20783b */ /* 0x000f280000000200 */
[----:B------:R-:W5:Y:S01]  /*18000*/  LDSM.16.M88.4 R12, [R199+0x2000] ;  /* 0x00200000c70c783b */ /* 0x000f620000000200 */
[C---:B------:R-:W-:Y:S06]  /*18010*/  HMMA.16816.F32.BF16 R28, R8.reuse, R228, R28 ;  /* 0x000000e4081c723c */ /* 0x040fec000004181c */
[----:B------:R-:W-:Y:S01]  /*18020*/  HMMA.16816.F32.BF16 R144, R8, R230, R144 ;  /* 0x000000e60890723c */ /* 0x000fe20000041890 */
[----:B------:R-:W-:Y:S05]  /*18030*/  LDSM.16.M88.4 R228, [R197+0x2000] ;  /* 0x00200000c5e4783b */ /* 0x000fea0000000200 */
[C---:B---3--:R-:W-:Y:S06]  /*18040*/  HMMA.16816.F32.BF16 R4, R180.reuse, R20, R4 ;  /* 0x00000014b404723c */ /* 0x048fec0000041804 */
[----:B------:R-:W-:Y:S01]  /*18050*/  HMMA.16816.F32.BF16 R16, R180, R22, R16 ;  /* 0x00000016b410723c */ /* 0x000fe20000041810 */
[----:B------:R-:W-:Y:S05]  /*18060*/  LDSM.16.M88.4 R20, [R189] ;  /* 0x00000000bd14783b */ /* 0x000fea0000000200 */
[C---:B------:R-:W-:Y:S06]  /*18070*/  HMMA.16816.F32.BF16 R156, R8.reuse, R148, R156 ;  /* 0x00000094089c723c */ /* 0x040fec000004189c */
[C---:B------:R-:W-:Y:S01]  /*18080*/  HMMA.16816.F32.BF16 R176, R8.reuse, R150, R176 ;  /* 0x0000009608b0723c */ /* 0x040fe200000418b0 */
[----:B------:R-:W-:Y:S05]  /*18090*/  LDSM.16.M88.4 R148, [R191+0x1800] ;  /* 0x00180000bf94783b */ /* 0x000fea0000000200 */
[C---:B-1----:R-:W-:Y:S06]  /*180a0*/  HMMA.16816.F32.BF16 R172, R8.reuse, R24, R172 ;  /* 0x0000001808ac723c */ /* 0x042fec00000418ac */
[----:B------:R-:W-:Y:S01]  /*180b0*/  HMMA.16816.F32.BF16 R168, R8, R26, R168 ;  /* 0x0000001a08a8723c */ /* 0x000fe200000418a8 */
[----:B------:R-:W1:Y:S04]  /*180c0*/  LDSM.16.M88.4 R24, [R200+0x8800] ;  /* 0x00880000c818783b */ /* 0x000e680000000200 */
[----:B------:R-:W3:Y:S01]  /*180d0*/  LDSM.16.M88.4 R8, [R195+0x8000] ;  /* 0x00800000c308783b */ /* 0x000ee20000000200 */
[C---:B----4-:R-:W-:Y:S06]  /*180e0*/  HMMA.16816.F32.BF16 R28, R140.reuse, R32, R28 ;  /* 0x000000208c1c723c */ /* 0x050fec000004181c */
[----:B------:R-:W-:Y:S01]  /*180f0*/  HMMA.16816.F32.BF16 R144, R140, R34, R144 ;  /* 0x000000228c90723c */ /* 0x000fe20000041890 */
[----:B------:R-:W4:Y:S05]  /*18100*/  LDSM.16.M88.4 R32, [R200+0x9000] ;  /* 0x00900000c820783b */ /* 0x000f2a0000000200 */
[C---:B-----5:R-:W-:Y:S06]  /*18110*/  HMMA.16816.F32.BF16 R4, R12.reuse, R152, R4 ;  /* 0x000000980c04723c */ /* 0x060fec0000041804 */
[----:B------:R-:W-:Y:S01]  /*18120*/  HMMA.16816.F32.BF16 R16, R12, R154, R16 ;  /* 0x0000009a0c10723c */ /* 0x000fe20000041810 */
[----:B------:R-:W-:Y:S05]  /*18130*/  LDSM.16.M88.4 R152, [R201+0x4000] ;  /* 0x00400000c998783b */ /* 0x000fea0000000200 */
[----:B------:R-:W-:Y:S06]  /*18140*/  HMMA.16816.F32.BF16 R156, R140, R160, R156 ;  /* 0x000000a08c9c723c */ /* 0x000fec000004189c */
[C---:B-1----:R-:W-:Y:S06]  /*18150*/  HMMA.16816.F32.BF16 R28, R180.reuse, R24, R28 ;  /* 0x00000018b41c723c */ /* 0x042fec000004181c */
[----:B------:R-:W-:Y:S01]  /*18160*/  HMMA.16816.F32.BF16 R144, R180, R26, R144 ;  /* 0x0000001ab490723c */ /* 0x000fe20000041890 */
[----:B------:R-:W-:Y:S05]  /*18170*/  LDSM.16.M88.4 R24, [R195+0x8800] ;  /* 0x00880000c318783b */ /* 0x000fea0000000200 */
[----:B---3--:R-:W-:Y:S06]  /*18180*/  HMMA.16816.F32.BF16 R4, R228, R8, R4 ;  /* 0x00000008e404723c */ /* 0x008fec0000041804 */
[----:B------:R-:W-:Y:S01]  /*18190*/  HMMA.16816.F32.BF16 R176, R140, R162, R176 ;  /* 0x000000a28cb0723c */ /* 0x000fe200000418b0 */
[----:B------:R-:W1:Y:S05]  /*181a0*/  LDSM.16.M88.4 R160, [R188] ;  /* 0x00000000bca0783b */ /* 0x000e6a0000000200 */
[----:B------:R-:W-:Y:S01]  /*181b0*/  HMMA.16816.F32.BF16 R16, R228, R10, R16 ;  /* 0x0000000ae410723c */ /* 0x000fe20000041810 */
[----:B------:R-:W-:Y:S05]  /*181c0*/  LDSM.16.M88.4 R8, [R191+0x2800] ;  /* 0x00280000bf08783b */ /* 0x000fea0000000200 */
[C---:B------:R-:W-:Y:S06]  /*181d0*/  HMMA.16816.F32.BF16 R172, R140.reuse, R148, R172 ;  /* 0x000000948cac723c */ /* 0x040fec00000418ac */
[----:B------:R-:W-:Y:S01]  /*181e0*/  HMMA.16816.F32.BF16 R168, R140, R150, R168 ;  /* 0x000000968ca8723c */ /* 0x000fe200000418a8 */
[----:B------:R-:W3:Y:S04]  /*181f0*/  LDSM.16.M88.4 R148, [R200+0xa000] ;  /* 0x00a00000c894783b */ /* 0x000ee80000000200 */
[----:B------:R-:W-:Y:S01]  /*18200*/  LDSM.16.M88.4 R140, [R199+0x4000] ;  /* 0x00400000c78c783b */ /* 0x000fe20000000200 */
[----:B----4-:R-:W-:Y:S06]  /*18210*/  HMMA.16816.F32.BF16 R156, R180, R32, R156 ;  /* 0x00000020b49c723c */ /* 0x010fec000004189c */
[----:B------:R-:W-:Y:S06]  /*18220*/  HMMA.16816.F32.BF16 R28, R12, R20, R28 ;  /* 0x000000140c1c723c */ /* 0x000fec000004181c */
[----:B------:R-:W-:Y:S06]  /*18230*/  HMMA.16816.F32.BF16 R4, R164, R232, R4 ;  /* 0x000000e8a404723c */ /* 0x000fec0000041804 */
[----:B------:R-:W-:Y:S01]  /*18240*/  HMMA.16816.F32.BF16 R144, R12, R22, R144 ;  /* 0x000000160c90723c */ /* 0x000fe20000041890 */
[----:B------:R-:W4:Y:S05]  /*18250*/  LDSM.16.M88.4 R20, [R186] ;  /* 0x00000000ba14783b */ /* 0x000f2a0000000200 */
[----:B------:R-:W-:Y:S01]  /*18260*/  HMMA.16816.F32.BF16 R176, R180, R34, R176 ;  /* 0x00000022b4b0723c */ /* 0x000fe200000418b0 */
[----:B------:R-:W5:Y:S05]  /*18270*/  LDSM.16.M88.4 R32, [R187] ;  /* 0x00000000bb20783b */ /* 0x000f6a0000000200 */
[----:B------:R-:W-:Y:S01]  /*18280*/  HMMA.16816.F32.BF16 R16, R164, R234, R16 ;  /* 0x000000eaa410723c */ /* 0x000fe20000041810 */
[----:B------:R-:W-:Y:S05]  /*18290*/  LDSM.16.M88.4 R232, [R195+0xa000] ;  /* 0x00a00000c3e8783b */ /* 0x000fea0000000200 */
[----:B-1----:R-:W-:Y:S06]  /*182a0*/  HMMA.16816.F32.BF16 R156, R12, R160, R156 ;  /* 0x000000a00c9c723c */ /* 0x002fec000004189c */
[----:B------:R-:W-:Y:S06]  /*182b0*/  HMMA.16816.F32.BF16 R28, R228, R24, R28 ;  /* 0x00000018e41c723c */ /* 0x000fec000004181c */
[----:B---3--:R-:W-:Y:S06]  /*182c0*/  HMMA.16816.F32.BF16 R4, R152, R148, R4 ;  /* 0x000000949804723c */ /* 0x008fec0000041804 */
[----:B------:R-:W-:Y:S01]  /*182d0*/  HMMA.16816.F32.BF16 R144, R228, R26, R144 ;  /* 0x0000001ae490723c */ /* 0x000fe20000041890 */
[----:B------:R-:W-:Y:S05]  /*182e0*/  LDSM.16.M88.4 R24, [R197+0x4000] ;  /* 0x00400000c518783b */ /* 0x000fea0000000200 */
[----:B------:R-:W-:Y:S01]  /*182f0*/  HMMA.16816.F32.BF16 R176, R12, R162, R176 ;  /* 0x000000a20cb0723c */ /* 0x000fe200000418b0 */
[----:B------:R-:W1:Y:S05]  /*18300*/  LDSM.16.M88.4 R160, [R191+0x3000] ;  /* 0x00300000bfa0783b */ /* 0x000e6a0000000200 */
[----:B------:R-:W-:Y:S01]  /*18310*/  HMMA.16816.F32.BF16 R16, R152, R150, R16 ;  /* 0x000000969810723c */ /* 0x000fe20000041810 */
[----:B------:R-:W-:Y:S05]  /*18320*/  LDSM.16.M88.4 R148, [R200+0xb000] ;  /* 0x00b00000c894783b */ /* 0x000fea0000000200 */
[C---:B------:R-:W-:Y:S06]  /*18330*/  HMMA.16816.F32.BF16 R172, R180.reuse, R236, R172 ;  /* 0x000000ecb4ac723c */ /* 0x040fec00000418ac */
[----:B------:R-:W-:Y:S01]  /*18340*/  HMMA.16816.F32.BF16 R168, R180, R238, R168 ;  /* 0x000000eeb4a8723c */ /* 0x000fe200000418a8 */
[----:B------:R-:W3:Y:S04]  /*18350*/  LDSM.16.M88.4 R236, [R200+0xa800] ;  /* 0x00a80000c8ec783b */ /* 0x000ee80000000200 */
[----:B------:R-:W-:Y:S01]  /*18360*/  LDSM.16.M88.4 R180, [R195+0x9800] ;  /* 0x00980000c3b4783b */ /* 0x000fe20000000200 */
[----:B------:R-:W-:Y:S06]  /*18370*/  HMMA.16816.F32.BF16 R156, R228, R240, R156 ;  /* 0x000000f0e49c723c */ /* 0x000fec000004189c */
[----:B------:R-:W-:Y:S06]  /*18380*/  HMMA.16816.F32.BF16 R28, R164, R8, R28 ;  /* 0x00000008a41c723c */ /* 0x000fec000004181c */
[----:B----4-:R-:W-:Y:S06]  /*18390*/  HMMA.16816.F32.BF16 R4, R140, R20, R4 ;  /* 0x000000148c04723c */ /* 0x010fec0000041804 */
[----:B------:R-:W-:Y:S01]  /*183a0*/  HMMA.16816.F32.BF16 R144, R164, R10, R144 ;  /* 0x0000000aa490723c */ /* 0x000fe20000041890 */
[----:B------:R-:W-:Y:S05]  /*183b0*/  LDSM.16.M88.4 R8, [R191+0x4000] ;  /* 0x00400000bf08783b */ /* 0x000fea0000000200 */
[----:B------:R-:W-:Y:S01]  /*183c0*/  HMMA.16816.F32.BF16 R16, R140, R22, R16 ;  /* 0x000000168c10723c */ /* 0x000fe20000041810 */
[----:B------:R-:W-:Y:S05]  /*183d0*/  LDSM.16.M88.4 R20, [R195+0xa800] ;  /* 0x00a80000c314783b */ /* 0x000fea0000000200 */
[C---:B-----5:R-:W-:Y:S06]  /*183e0*/  HMMA.16816.F32.BF16 R172, R12.reuse, R32, R172 ;  /* 0x000000200cac723c */ /* 0x060fec00000418ac */
[----:B------:R-:W-:Y:S01]  /*183f0*/  HMMA.16816.F32.BF16 R168, R12, R34, R168 ;  /* 0x000000220ca8723c */ /* 0x000fe200000418a8 */
[----:B------:R-:W4:Y:S04]  /*18400*/  LDSM.16.M88.4 R32, [R185] ;  /* 0x00000000b920783b */ /* 0x000f280000000200 */
[----:B------:R-:W5:Y:S01]  /*18410*/  LDSM.16.M88.4 R12, [R196+0x4000] ;  /* 0x00400000c40c783b */ /* 0x000f620000000200 */
[----:B-1----:R-:W-:Y:S06]  /*18420*/  HMMA.16816.F32.BF16 R156, R164, R160, R156 ;  /* 0x000000a0a49c723c */ /* 0x002fec000004189c */
[----:B---3--:R-:W-:Y:S06]  /*18430*/  HMMA.16816.F32.BF16 R28, R152, R236, R28 ;  /* 0x000000ec981c723c */ /* 0x008fec000004181c */
[----:B------:R-:W-:Y:S06]  /*18440*/  HMMA.16816.F32.BF16 R4, R24, R232, R4 ;  /* 0x000000e81804723c */ /* 0x000fec0000041804 */
[----:B------:R-:W-:Y:S06]  /*18450*/  HMMA.16816.F32.BF16 R144, R152, R238, R144 ;  /* 0x000000ee9890723c */ /* 0x000fec0000041890 */
[----:B------:R-:W-:Y:S01]  /*18460*/  HMMA.16816.F32.BF16 R16, R24, R234, R16 ;  /* 0x000000ea1810723c */ /* 0x000fe20000041810 */
[----:B------:R-:W1:Y:S05]  /*18470*/  LDSM.16.M88.4 R232, [R184] ;  /* 0x00000000b8e8783b */ /* 0x000e6a0000000200 */
[----:B------:R-:W-:Y:S06]  /*18480*/  HMMA.16816.F32.BF16 R176, R228, R242, R176 ;  /* 0x000000f2e4b0723c */ /* 0x000fec00000418b0 */
[----:B------:R-:W-:Y:S06]  /*18490*/  HMMA.16816.F32.BF16 R156, R152, R148, R156 ;  /* 0x00000094989c723c */ /* 0x000fec000004189c */
[----:B----4-:R-:W-:Y:S06]  /*184a0*/  HMMA.16816.F32.BF16 R28, R140, R32, R28 ;  /* 0x000000208c1c723c */ /* 0x010fec000004181c */
[----:B-----5:R-:W-:Y:S06]  /*184b0*/  HMMA.16816.F32.BF16 R4, R12, R8, R4 ;  /* 0x000000080c04723c */ /* 0x020fec0000041804 */
[----:B------:R-:W-:Y:S01]  /*184c0*/  HMMA.16816.F32.BF16 R144, R140, R34, R144 ;  /* 0x000000228c90723c */ /* 0x000fe20000041890 */
[----:B------:R-:W3:Y:S05]  /*184d0*/  LDSM.16.M88.4 R32, [R191+0x3800] ;  /* 0x00380000bf20783b */ /* 0x000eea0000000200 */
[----:B------:R-:W-:Y:S06]  /*184e0*/  HMMA.16816.F32.BF16 R172, R228, R180, R172 ;  /* 0x000000b4e4ac723c */ /* 0x000fec00000418ac */
[----:B------:R-:W-:Y:S01]  /*184f0*/  HMMA.16816.F32.BF16 R16, R12, R10, R16 ;  /* 0x0000000a0c10723c */ /* 0x000fe20000041810 */
[----:B------:R-:W4:Y:S05]  /*18500*/  LDSM.16.M88.4 R8, [R195+0xb000] ;  /* 0x00b00000c308783b */ /* 0x000f2a0000000200 */
[----:B------:R-:W-:Y:S01]  /*18510*/  HMMA.16816.F32.BF16 R180, R228, R182, R168 ;  /* 0x000000b6e4b4723c */ /* 0x000fe200000418a8 */
[----:B------:R-:W5:Y:S01]  /*18520*/  LDSM.16.M88.4 R168, [R191+0x4800] ;  /* 0x00480000bfa8783b */ /* 0x000f620000000200 */
[-C--:B--2---:R-:W-:Y:S01]  /*18530*/  FMUL.FTZ R137, R4, R133.reuse ;  /* 0x0000008504897220 */ /* 0x084fe20000410000 */
[-C--:B------:R-:W-:Y:S01]  /*18540*/  FMUL.FTZ R149, R5, R133.reuse ;  /* 0x0000008505957220 */ /* 0x080fe20000410000 */
[-C--:B------:R-:W-:Y:S01]  /*18550*/  FMUL.FTZ R148, R6, R133.reuse ;  /* 0x0000008506947220 */ /* 0x080fe20000410000 */
[-C--:B------:R-:W-:Y:S01]  /*18560*/  FMUL.FTZ R160, R7, R133.reuse ;  /* 0x0000008507a07220 */ /* 0x080fe20000410000 */
[----:B------:R-:W-:Y:S01]  /*18570*/  HMMA.16816.F32.BF16 R176, R164, R162, R176 ;  /* 0x000000a2a4b0723c */ /* 0x000fe200000418b0 */
[----:B------:R-:W2:Y:S05]  /*18580*/  LDSM.16.M88.4 R4, [R200+0xb800] ;  /* 0x00b80000c804783b */ /* 0x000eaa0000000200 */
[----:B-1----:R-:W-:Y:S06]  /*18590*/  HMMA.16816.F32.BF16 R156, R140, R232, R156 ;  /* 0x000000e88c9c723c */ /* 0x002fec000004189c */
[----:B------:R-:W-:Y:S06]  /*185a0*/  HMMA.16816.F32.BF16 R28, R24, R20, R28 ;  /* 0x00000014181c723c */ /* 0x000fec000004181c */
[----:B---3--:R-:W-:Y:S01]  /*185b0*/  HMMA.16816.F32.BF16 R172, R164, R32, R172 ;  /* 0x00000020a4ac723c */ /* 0x008fe200000418ac */
[----:B------:R-:W-:-:S05]  /*185c0*/  FMUL.FTZ R161, R16, R133 ;  /* 0x0000008510a17220 */ /* 0x000fca0000410000 */
[----:B------:R-:W-:Y:S01]  /*185d0*/  HMMA.16816.F32.BF16 R176, R152, R150, R176 ;  /* 0x0000009698b0723c */ /* 0x000fe200000418b0 */
[----:B------:R-:W-:-:S05]  /*185e0*/  FMUL.FTZ R32, R18, R133 ;  /* 0x0000008512207220 */ /* 0x000fca0000410000 */
[----:B----4-:R-:W-:Y:S01]  /*185f0*/  HMMA.16816.F32.BF16 R156, R24, R8, R156 ;  /* 0x00000008189c723c */ /* 0x010fe2000004189c */
[----:B------:R-:W-:-:S05]  /*18600*/  FMUL.FTZ R150, R17, R133 ;  /* 0x0000008511967220 */ /* 0x000fca0000410000 */
[----:B-----5:R-:W-:Y:S01]  /*18610*/  HMMA.16816.F32.BF16 R28, R12, R168, R28 ;  /* 0x000000a80c1c723c */ /* 0x020fe2000004181c */
[-C--:B------:R-:W-:Y:S02]  /*18620*/  FMUL.FTZ R8, R19, R133.reuse ;  /* 0x0000008513087220 */ /* 0x080fe40000410000 */
[----:B------:R-:W1:Y:S03]  /*18630*/  LDSM.16.M88.4 R16, [R136] ;  /* 0x000000008810783b */ /* 0x000e660000000200 */
[----:B------:R-:W-:Y:S01]  /*18640*/  HMMA.16816.F32.BF16 R144, R24, R22, R144 ;  /* 0x000000161890723c */ /* 0x000fe20000041890 */
[----:B------:R-:W3:Y:S05]  /*18650*/  LDSM.16.M88.4 R20, [R191+0x5000] ;  /* 0x00500000bf14783b */ /* 0x000eea0000000200 */
[----:B------:R-:W-:Y:S06]  /*18660*/  HMMA.16816.F32.BF16 R180, R164, R34, R180 ;  /* 0x00000022a4b4723c */ /* 0x000fec00000418b4 */
[----:B--2---:R-:W-:Y:S06]  /*18670*/  HMMA.16816.F32.BF16 R172, R152, R4, R172 ;  /* 0x0000000498ac723c */ /* 0x004fec00000418ac */
[-C--:B------:R-:W-:Y:S01]  /*18680*/  FMUL.FTZ R9, R28, R133.reuse ;  /* 0x000000851c097220 */ /* 0x080fe20000410000 */
[-C--:B------:R-:W-:Y:S01]  /*18690*/  FMUL.FTZ R33, R29, R133.reuse ;  /* 0x000000851d217220 */ /* 0x080fe20000410000 */
[-C--:B------:R-:W-:Y:S01]  /*186a0*/  FMUL.FTZ R151, R30, R133.reuse ;  /* 0x000000851e977220 */ /* 0x080fe20000410000 */
[----:B------:R-:W-:-:S02]  /*186b0*/  FMUL.FTZ R237, R31, R133 ;  /* 0x000000851fed7220 */ /* 0x000fc40000410000 */
[----:B------:R-:W2:Y:S01]  /*186c0*/  LDSM.16.M88.4 R28, [R195+0xb800] ;  /* 0x00b80000c31c783b */ /* 0x000ea20000000200 */
[----:B------:R-:W-:Y:S06]  /*186d0*/  HMMA.16816.F32.BF16 R176, R140, R234, R176 ;  /* 0x000000ea8cb0723c */ /* 0x000fec00000418b0 */
[----:B------:R-:W-:Y:S01]  /*186e0*/  HMMA.16816.F32.BF16 R180, R152, R6, R180 ;  /* 0x0000000698b4723c */ /* 0x000fe200000418b4 */
[----:B------:R-:W4:Y:S05]  /*186f0*/  LDSM.16.M88.4 R4, [R191+0x5800] ;  /* 0x00580000bf04783b */ /* 0x000f2a0000000200 */
[----:B-1----:R-:W-:Y:S06]  /*18700*/  HMMA.16816.F32.BF16 R172, R140, R16, R172 ;  /* 0x000000108cac723c */ /* 0x002fec00000418ac */
[C---:B---3--:R-:W-:Y:S01]  /*18710*/  HMMA.16816.F32.BF16 R156, R12.reuse, R20, R156 ;  /* 0x000000140c9c723c */ /* 0x048fe2000004189c */
[----:B------:R-:W1:Y:S05]  /*18720*/  S2R R20, SR_TID.X ;  /* 0x0000000000147919 */ /* 0x000e6a0000002100 */
[----:B------:R-:W-:Y:S01]  /*18730*/  HMMA.16816.F32.BF16 R144, R12, R170, R144 ;  /* 0x000000aa0c90723c */ /* 0x000fe20000041890 */
[----:B------:R-:W3:Y:S01]  /*18740*/  MUFU.TANH R149, R149 ;  /* 0x0000009500957308 */ /* 0x000ee20000002400 */
[----:B------:R-:W-:-:S04]  /*18750*/  DEPBAR.LE SB0, 0x0 ;  /* 0x000080000000791a */ /* 0x000fc80000000000 */
[----:B------:R-:W-:Y:S06]  /*18760*/  HMMA.16816.F32.BF16 R180, R140, R18, R180 ;  /* 0x000000128cb4723c */ /* 0x000fec00000418b4 */
[C---:B------:R-:W-:Y:S06]  /*18770*/  HMMA.16816.F32.BF16 R176, R24.reuse, R10, R176 ;  /* 0x0000000a18b0723c */ /* 0x040fec00000418b0 */
[----:B--2---:R-:W-:Y:S01]  /*18780*/  HMMA.16816.F32.BF16 R172, R24, R28, R172 ;  /* 0x0000001c18ac723c */ /* 0x004fe200000418ac */
[----:B------:R-:W2:Y:S01]  /*18790*/  MUFU.TANH R160, R160 ;  /* 0x000000a000a07308 */ /* 0x000ea20000002400 */
[----:B-1----:R-:W-:-:S10]  /*187a0*/  IMAD.SHL.U32 R20, R20, 0x2, RZ ;  /* 0x0000000214147824 */ /* 0x002fd400078e00ff */
[----:B------:R-:W-:Y:S01]  /*187b0*/  HMMA.16816.F32.BF16 R180, R24, R30, R180 ;  /* 0x0000001e18b4723c */ /* 0x000fe200000418b4 */
[----:B------:R-:W-:-:S05]  /*187c0*/  LOP3.LUT R20, R20, 0x6, RZ, 0xc0, !PT ;  /* 0x0000000614147812 */ /* 0x000fca00078ec0ff */
[C---:B------:R-:W-:Y:S01]  /*187d0*/  HMMA.16816.F32.BF16 R176, R12.reuse, R22, R176 ;  /* 0x000000160cb0723c */ /* 0x040fe200000418b0 */
[----:B------:R-:W-:Y:S01]  /*187e0*/  IMAD R17, R221, 0x40, R20 ;  /* 0x00000040dd117824 */ /* 0x000fe200078e0214 */
[----:B------:R-:W1:Y:S04]  /*187f0*/  MUFU.TANH R161, R161 ;  /* 0x000000a100a17308 */ /* 0x000e680000002400 */
[----:B----4-:R-:W-:Y:S01]  /*18800*/  HMMA.16816.F32.BF16 R172, R12, R4, R172 ;  /* 0x000000040cac723c */ /* 0x010fe200000418ac */
[----:B------:R-:W-:-:S03]  /*18810*/  VIADD R19, R17, 0x1 ;  /* 0x0000000111137836 */ /* 0x000fc60000000000 */
[----:B------:R-:W4:Y:S01]  /*18820*/  MUFU.TANH R32, R32 ;  /* 0x0000002000207308 */ /* 0x000f220000002400 */
[----:B------:R-:W-:Y:S01]  /*18830*/  VIADD R11, R17, 0x8 ;  /* 0x00000008110b7836 */ /* 0x000fe20000000000 */
[----:B------:R-:W-:Y:S01]  /*18840*/  ISETP.GE.AND P5, PT, R19, R0, PT ;  /* 0x000000001300720c */ /* 0x000fe20003fa6270 */
[----:B------:R-:W-:Y:S01]  /*18850*/  FMUL.FTZ R10, R145, R133 ;  /* 0x00000085910a7220 */ /* 0x000fe20000410000 */
[----:B------:R-:W-:-:S04]  /*18860*/  ISETP.GE.AND P2, PT, R19, R2, PT ;  /* 0x000000021300720c */ /* 0x000fc80003f46270 */
[----:B------:R-:W5:Y:S01]  /*18870*/  MUFU.TANH R150, R150 ;  /* 0x0000009600967308 */ /* 0x000f620000002400 */
[----:B------:R-:W-:Y:S02]  /*18880*/  VIADD R19, R17, 0x9 ;  /* 0x0000000911137836 */ /* 0x000fe40000000000 */
[----:B------:R-:W-:-:S05]  /*18890*/  FMUL.FTZ R144, R144, R133 ;  /* 0x0000008590907220 */ /* 0x000fca0000410000 */
[----:B------:R-:W5:Y:S01]  /*188a0*/  MUFU.TANH R8, R8 ;  /* 0x0000000800087308 */ /* 0x000f620000002400 */
[-C--:B------:R-:W-:Y:S01]  /*188b0*/  FMUL.FTZ R146, R146, R133.reuse ;  /* 0x0000008592927220 */ /* 0x080fe20000410000 */
[----:B------:R-:W-:Y:S01]  /*188c0*/  FMUL.FTZ R147, R147, R133 ;  /* 0x0000008593937220 */ /* 0x000fe20000410000 */
[C---:B------:R-:W-:Y:S02]  /*188d0*/  ISETP.GE.AND P6, PT, R11.reuse, R0, PT ;  /* 0x000000000b00720c */ /* 0x040fe40003fc6270 */
[----:B------:R-:W-:-:S03]  /*188e0*/  ISETP.GE.AND P1, PT, R11, R2, PT ;  /* 0x000000020b00720c */ /* 0x000fc60003f26270 */
[----:B------:R-:W5:Y:S01]  /*188f0*/  MUFU.TANH R9, R9 ;  /* 0x0000000900097308 */ /* 0x000f620000002400 */
[----:B---3--:R-:W-:Y:S01]  /*18900*/  FSEL R11, R149, -INF , !P5 ;  /* 0xff800000950b7808 */ /* 0x008fe20006800000 */
[----:B------:R-:W-:Y:S01]  /*18910*/  FMUL.FTZ R16, R158, R133 ;  /* 0x000000859e107220 */ /* 0x000fe20000410000 */
[----:B--2---:R-:W-:-:S05]  /*18920*/  FSEL R5, R160, -INF , !P2 ;  /* 0xff800000a0057808 */ /* 0x004fca0005000000 */
[----:B------:R-:W2:Y:S01]  /*18930*/  MUFU.TANH R151, R151 ;  /* 0x0000009700977308 */ /* 0x000ea20000002400 */
[C---:B------:R-:W-:Y:S02]  /*18940*/  ISETP.GE.AND P5, PT, R19.reuse, R0, PT ;  /* 0x000000001300720c */ /* 0x040fe40003fa6270 */
[----:B------:R-:W-:-:S05]  /*18950*/  ISETP.GE.AND P2, PT, R19, R2, PT ;  /* 0x000000021300720c */ /* 0x000fca0003f46270 */
[----:B------:R-:W3:Y:S01]  /*18960*/  MUFU.TANH R33, R33 ;  /* 0x0000002100217308 */ /* 0x000ee20000002400 */
[----:B------:R-:W-:Y:S02]  /*18970*/  VIADD R19, R17, 0x10 ;  /* 0x0000001011137836 */ /* 0x000fe40000000000 */
[----:B------:R-:W-:-:S05]  /*18980*/  FMUL.FTZ R156, R156, R133 ;  /* 0x000000859c9c7220 */ /* 0x000fca0000410000 */
[----:B------:R-:W3:Y:S01]  /*18990*/  MUFU.TANH R237, R237 ;  /* 0x000000ed00ed7308 */ /* 0x000ee20000002400 */
[-C--:B------:R-:W-:Y:S01]  /*189a0*/  FMUL.FTZ R157, R157, R133.reuse ;  /* 0x000000859d9d7220 */ /* 0x080fe20000410000 */
[----:B------:R-:W-:Y:S01]  /*189b0*/  VIADD R27, R17, 0x11 ;  /* 0x00000011111b7836 */ /* 0x000fe20000000000 */
[----:B------:R-:W-:Y:S05]  /*189c0*/  HMMA.16816.F32.BF16 R180, R12, R6, R180 ;  /* 0x000000060cb4723c */ /* 0x000fea00000418b4 */
[----:B------:R-:W3:Y:S01]  /*189d0*/  MUFU.TANH R239, R144 ;  /* 0x0000009000ef7308 */ /* 0x000ee20000002400 */
[----:B-1----:R-:W-:Y:S01]  /*189e0*/  FSEL R23, R161, -INF , !P6 ;  /* 0xff800000a1177808 */ /* 0x002fe20007000000 */
[----:B------:R-:W-:Y:S01]  /*189f0*/  FMUL.FTZ R153, R177, R133 ;  /* 0x00000085b1997220 */ /* 0x000fe20000410000 */
[----:B----4-:R-:W-:-:S05]  /*18a00*/  FSEL R21, R32, -INF , !P1 ;  /* 0xff80000020157808 */ /* 0x010fca0004800000 */
[----:B------:R-:W1:Y:S01]  /*18a10*/  MUFU.TANH R235, R146 ;  /* 0x0000009200eb7308 */ /* 0x000e620000002400 */
[C---:B------:R-:W-:Y:S02]  /*18a20*/  ISETP.GE.AND P6, PT, R19.reuse, R0, PT ;  /* 0x000000001300720c */ /* 0x040fe40003fc6270 */
[----:B------:R-:W-:-:S05]  /*18a30*/  ISETP.GE.AND P1, PT, R19, R2, PT ;  /* 0x000000021300720c */ /* 0x000fca0003f26270 */
[----:B------:R-:W4:Y:S01]  /*18a40*/  MUFU.TANH R10, R10 ;  /* 0x0000000a000a7308 */ /* 0x000f220000002400 */
[----:B-----5:R-:W-:-:S07]  /*18a50*/  FSEL R25, R150, -INF , !P5 ;  /* 0xff80000096197808 */ /* 0x020fce0006800000 */
[----:B------:R5:W4:Y:S01]  /*18a60*/  MUFU.TANH R233, R147 ;  /* 0x0000009300e97308 */ /* 0x000b220000002400 */
[----:B------:R-:W-:Y:S01]  /*18a70*/  FSEL R19, R8, -INF , !P2 ;  /* 0xff80000008137808 */ /* 0x000fe20005000000 */
[----:B------:R-:W-:Y:S01]  /*18a80*/  VIADD R29, R17, 0x18 ;  /* 0x00000018111d7836 */ /* 0x000fe20000000000 */
[----:B------:R-:W-:Y:S01]  /*18a90*/  ISETP.GE.AND P5, PT, R27, R0, PT ;  /* 0x000000001b00720c */ /* 0x000fe20003fa6270 */
[----:B------:R-:W-:Y:S01]  /*18aa0*/  FMUL.FTZ R18, R159, R133 ;  /* 0x000000859f127220 */ /* 0x000fe20000410000 */
[----:B------:R-:W-:-:S03]  /*18ab0*/  ISETP.GE.AND P2, PT, R27, R2, PT ;  /* 0x000000021b00720c */ /* 0x000fc60003f46270 */
[----:B------:R-:W4:Y:S01]  /*18ac0*/  MUFU.TANH R231, R156 ;  /* 0x0000009c00e77308 */ /* 0x000f220000002400 */
[----:B------:R-:W-:Y:S02]  /*18ad0*/  VIADD R27, R17, 0x19 ;  /* 0x00000019111b7836 */ /* 0x000fe40000000000 */
[-C--:B------:R-:W-:Y:S01]  /*18ae0*/  FMUL.FTZ R145, R179, R133.reuse ;  /* 0x00000085b3917220 */ /* 0x080fe20000410000 */
[----:B------:R-:W-:-:S04]  /*18af0*/  FMUL.FTZ R173, R173, R133 ;  /* 0x00000085adad7220 */ /* 0x000fc80000410000 */
[----:B------:R-:W4:Y:S01]  /*18b00*/  MUFU.TANH R16, R16 ;  /* 0x0000001000107308 */ /* 0x000f220000002400 */
[----:B------:R-:W-:Y:S01]  /*18b10*/  FSEL R177, R9, -INF , !P6 ;  /* 0xff80000009b17808 */ /* 0x000fe20007000000 */
[----:B------:R-:W-:Y:S01]  /*18b20*/  VIADD R9, R17, 0x20 ;  /* 0x0000002011097836 */ /* 0x000fe20000000000 */
[----:B--2---:R-:W-:-:S05]  /*18b30*/  FSEL R179, R151, -INF , !P1 ;  /* 0xff80000097b37808 */ /* 0x004fca0004800000 */
[----:B------:R-:W2:Y:S01]  /*18b40*/  MUFU.TANH R229, R157 ;  /* 0x0000009d00e57308 */ /* 0x000ea20000002400 */
[----:B------:R-:W-:Y:S01]  /*18b50*/  ISETP.GE.AND P6, PT, R29, R0, PT ;  /* 0x000000001d00720c */ /* 0x000fe20003fc6270 */
[----:B------:R-:W-:Y:S01]  /*18b60*/  VIADD R7, R17, 0x21 ;  /* 0x0000002111077836 */ /* 0x000fe20000000000 */
[----:B------:R-:W-:Y:S02]  /*18b70*/  ISETP.GE.AND P1, PT, R29, R2, PT ;  /* 0x000000021d00720c */ /* 0x000fe40003f26270 */
[----:B---3--:R-:W-:Y:S02]  /*18b80*/  FSEL R141, R33, -INF , !P5 ;  /* 0xff800000218d7808 */ /* 0x008fe40006800000 */
[----:B------:R-:W-:Y:S01]  /*18b90*/  FSEL R237, R237, -INF , !P2 ;  /* 0xff800000eded7808 */ /* 0x000fe20005000000 */
[----:B------:R-:W3:Y:S01]  /*18ba0*/  MUFU.TANH R153, R153 ;  /* 0x0000009900997308 */ /* 0x000ee20000002400 */
[C---:B------:R-:W-:Y:S01]  /*18bb0*/  ISETP.GE.AND P5, PT, R27.reuse, R0, PT ;  /* 0x000000001b00720c */ /* 0x040fe20003fa6270 */
[-C--:B------:R-:W-:Y:S01]  /*18bc0*/  FMUL.FTZ R155, R176, R133.reuse ;  /* 0x00000085b09b7220 */ /* 0x080fe20000410000 */
[----:B------:R-:W-:Y:S01]  /*18bd0*/  ISETP.GE.AND P2, PT, R27, R2, PT ;  /* 0x000000021b00720c */ /* 0x000fe20003f46270 */
[----:B-----5:R-:W-:Y:S01]  /*18be0*/  FMUL.FTZ R147, R178, R133 ;  /* 0x00000085b2937220 */ /* 0x020fe20000410000 */
[----:B------:R-:W-:-:S03]  /*18bf0*/  FSEL R239, R239, -INF , !P6 ;  /* 0xff800000efef7808 */ /* 0x000fc60007000000 */
[----:B------:R-:W5:Y:S01]  /*18c00*/  MUFU.TANH R18, R18 ;  /* 0x0000001200127308 */ /* 0x000f620000002400 */
[----:B-1----:R-:W-:Y:S02]  /*18c10*/  FSEL R235, R235, -INF , !P1 ;  /* 0xff800000ebeb7808 */ /* 0x002fe40004800000 */
[C---:B------:R-:W-:Y:S02]  /*18c20*/  ISETP.GE.AND P6, PT, R9.reuse, R0, PT ;  /* 0x000000000900720c */ /* 0x040fe40003fc6270 */
[----:B------:R-:W-:Y:S01]  /*18c30*/  ISETP.GE.AND P1, PT, R9, R2, PT ;  /* 0x000000020900720c */ /* 0x000fe20003f26270 */
[----:B------:R-:W-:Y:S01]  /*18c40*/  VIADD R9, R17, 0x28 ;  /* 0x0000002811097836 */ /* 0x000fe20000000000 */
[----:B----4-:R-:W-:Y:S01]  /*18c50*/  FSEL R143, R10, -INF , !P5 ;  /* 0xff8000000a8f7808 */ /* 0x010fe20006800000 */
[----:B------:R-:W1:Y:S01]  /*18c60*/  MUFU.TANH R173, R173 ;  /* 0x000000ad00ad7308 */ /* 0x000e620000002400 */
[----:B------:R-:W-:Y:S02]  /*18c70*/  FSEL R233, R233, -INF , !P2 ;  /* 0xff800000e9e97808 */ /* 0x000fe40005000000 */
[----:B------:R-:W-:-:S02]  /*18c80*/  ISETP.GE.AND P5, PT, R7, R0, PT ;  /* 0x000000000700720c */ /* 0x000fc40003fa6270 */
[----:B------:R-:W-:Y:S01]  /*18c90*/  ISETP.GE.AND P2, PT, R7, R2, PT ;  /* 0x000000020700720c */ /* 0x000fe20003f46270 */
[----:B------:R-:W-:Y:S02]  /*18ca0*/  VIADD R7, R17, 0x29 ;  /* 0x0000002911077836 */ /* 0x000fe40000000000 */
[-C--:B------:R-:W-:Y:S01]  /*18cb0*/  FMUL.FTZ R4, R172, R133.reuse ;  /* 0x00000085ac047220 */ /* 0x080fe20000410000 */
[----:B------:R-:W4:Y:S01]  /*18cc0*/  MUFU.TANH R155, R155 ;  /* 0x0000009b009b7308 */ /* 0x000f220000002400 */
[----:B------:R-:W-:Y:S01]  /*18cd0*/  FMUL.FTZ R171, R174, R133 ;  /* 0x00000085aeab7220 */ /* 0x000fe20000410000 */
[----:B------:R-:W-:Y:S02]  /*18ce0*/  FSEL R231, R231, -INF , !P6 ;  /* 0xff800000e7e77808 */ /* 0x000fe40007000000 */
[----:B------:R-:W-:-:S04]  /*18cf0*/  FSEL R151, R16, -INF , !P1 ;  /* 0xff80000010977808 */ /* 0x000fc80004800000 */
[----:B------:R-:W4:Y:S01]  /*18d00*/  MUFU.TANH R147, R147 ;  /* 0x0000009300937308 */ /* 0x000f220000002400 */
[C---:B------:R-:W-:Y:S02]  /*18d10*/  ISETP.GE.AND P6, PT, R9.reuse, R0, PT ;  /* 0x000000000900720c */ /* 0x040fe40003fc6270 */
[----:B------:R-:W-:Y:S01]  /*18d20*/  ISETP.GE.AND P1, PT, R9, R2, PT ;  /* 0x000000020900720c */ /* 0x000fe20003f26270 */
[----:B------:R-:W-:Y:S01]  /*18d30*/  VIADD R9, R17, 0x31 ;  /* 0x0000003111097836 */ /* 0x000fe20000000000 */
[----:B--2---:R-:W-:-:S03]  /*18d40*/  FSEL R229, R229, -INF , !P5 ;  /* 0xff800000e5e57808 */ /* 0x004fc60006800000 */
[----:B------:R-:W2:Y:S01]  /*18d50*/  MUFU.TANH R137, R137 ;  /* 0x0000008900897308 */ /* 0x000ea20000002400 */
[----:B------:R-:W-:Y:S01]  /*18d60*/  ISETP.GE.AND P5, PT, R7, R0, PT ;  /* 0x000000000700720c */ /* 0x000fe20003fa6270 */
[-C--:B------:R-:W-:Y:S01]  /*18d70*/  FMUL.FTZ R169, R175, R133.reuse ;  /* 0x00000085afa97220 */ /* 0x080fe20000410000 */
[-C--:B------:R-:W-:Y:S01]  /*18d80*/  FMUL.FTZ R170, R180, R133.reuse ;  /* 0x00000085b4aa7220 */ /* 0x080fe20000410000 */
[----:B------:R-:W-:Y:S01]  /*18d90*/  FMUL.FTZ R165, R182, R133 ;  /* 0x00000085b6a57220 */ /* 0x000fe20000410000 */
[----:B---3--:R-:W-:-:S03]  /*18da0*/  FSEL R153, R153, -INF , !P5 ;  /* 0xff80000099997808 */ /* 0x008fc60006800000 */
[----:B------:R-:W3:Y:S01]  /*18db0*/  MUFU.TANH R4, R4 ;  /* 0x0000000400047308 */ /* 0x000ee20000002400 */
[----:B------:R-:W-:Y:S01]  /*18dc0*/  ISETP.GE.AND P5, PT, R9, R0, PT ;  /* 0x000000000900720c */ /* 0x000fe20003fa6270 */
[----:B------:R-:W-:Y:S01]  /*18dd0*/  FMUL.FTZ R168, R181, R133 ;  /* 0x00000085b5a87220 */ /* 0x000fe20000410000 */
[----:B-----5:R-:W-:-:S05]  /*18de0*/  FSEL R149, R18, -INF , !P2 ;  /* 0xff80000012957808 */ /* 0x020fca0005000000 */
[----:B------:R-:W5:Y:S01]  /*18df0*/  MUFU.TANH R171, R171 ;  /* 0x000000ab00ab7308 */ /* 0x000f620000002400 */
[----:B------:R-:W-:Y:S01]  /*18e00*/  FMUL.FTZ R164, R183, R133 ;  /* 0x00000085b7a47220 */ /* 0x000fe20000410000 */
[----:B------:R-:W-:-:S06]  /*18e10*/  ISETP.GE.AND P2, PT, R7, R2, PT ;  /* 0x000000020700720c */ /* 0x000fcc0003f46270 */
[----:B------:R-:W5:Y:S01]  /*18e20*/  MUFU.TANH R145, R145 ;  /* 0x0000009100917308 */ /* 0x000f620000002400 */
[----:B------:R-:W-:Y:S01]  /*18e30*/  VIADD R7, R17, 0x30 ;  /* 0x0000003011077836 */ /* 0x000fe20000000000 */
[----:B-1----:R-:W-:Y:S02]  /*18e40*/  FSEL R173, R173, -INF , !P5 ;  /* 0xff800000adad7808 */ /* 0x002fe40006800000 */
[----:B------:R-:W-:-:S04]  /*18e50*/  ISETP.GE.AND P5, PT, R17, R0, PT ;  /* 0x000000001100720c */ /* 0x000fc80003fa6270 */
[----:B------:R-:W-:Y:S01]  /*18e60*/  MUFU.TANH R169, R169 ;  /* 0x000000a900a97308 */ /* 0x000fe20000002400 */
[----:B----4-:R-:W-:Y:S02]  /*18e70*/  FSEL R155, R155, -INF , !P6 ;  /* 0xff8000009b9b7808 */ /* 0x010fe40007000000 */
[----:B------:R-:W-:-:S05]  /*18e80*/  FSEL R147, R147, -INF , !P1 ;  /* 0xff80000093937808 */ /* 0x000fca0004800000 */
[----:B------:R-:W1:Y:S01]  /*18e90*/  MUFU.TANH R170, R170 ;  /* 0x000000aa00aa7308 */ /* 0x000e620000002400 */
[----:B------:R-:W-:-:S07]  /*18ea0*/  ISETP.GE.AND P6, PT, R7, R0, PT ;  /* 0x000000000700720c */ /* 0x000fce0003fc6270 */
[----:B------:R-:W4:Y:S01]  /*18eb0*/  MUFU.TANH R165, R165 ;  /* 0x000000a500a57308 */ /* 0x000f220000002400 */
[----:B------:R-:W-:Y:S01]  /*18ec0*/  ISETP.GE.AND P1, PT, R7, R2, PT ;  /* 0x000000020700720c */ /* 0x000fe20003f26270 */
[----:B------:R-:W-:Y:S01]  /*18ed0*/  VIADD R7, R17, 0x38 ;  /* 0x0000003811077836 */ /* 0x000fe20000000000 */
[----:B--2---:R-:W-:Y:S02]  /*18ee0*/  FSEL R137, R137, -INF , !P5 ;  /* 0xff80000089897808 */ /* 0x004fe40006800000 */
[----:B------:R-:W-:-:S03]  /*18ef0*/  ISETP.GT.AND P5, PT, R221, R210, PT ;  /* 0x000000d2dd00720c */ /* 0x000fc60003fa4270 */
[----:B------:R-:W-:Y:S01]  /*18f00*/  MUFU.TANH R148, R148 ;  /* 0x0000009400947308 */ /* 0x000fe20000002400 */
[----:B---3--:R-:W-:-:S07]  /*18f10*/  FSEL R175, R4, -INF , !P6 ;  /* 0xff80000004af7808 */ /* 0x008fce0007000000 */
[----:B------:R-:W2:Y:S01]  /*18f20*/  MUFU.TANH R168, R168 ;  /* 0x000000a800a87308 */ /* 0x000ea20000002400 */
[----:B-----5:R-:W-:-:S07]  /*18f30*/  FSEL R171, R171, -INF , !P1 ;  /* 0xff800000abab7808 */ /* 0x020fce0004800000 */
[----:B------:R-:W3:Y:S01]  /*18f40*/  MUFU.TANH R164, R164 ;  /* 0x000000a400a47308 */ /* 0x000ee20000002400 */
[----:B------:R-:W-:Y:S01]  /*18f50*/  FSEL R145, R145, -INF , !P2 ;  /* 0xff80000091917808 */ /* 0x000fe20005000000 */
[----:B------:R-:W-:Y:S01]  /*18f60*/  BAR.SYNC.DEFER_BLOCKING 0x0 ;  /* 0x0000000000007b1d */ /* 0x000fe20000010000 */
[C---:B------:R-:W-:Y:S02]  /*18f70*/  ISETP.GE.AND P6, PT, R7.reuse, R0, PT ;  /* 0x000000000700720c */ /* 0x040fe40003fc6270 */
[-C--:B------:R-:W-:Y:S01]  /*18f80*/  ISETP.GE.AND P1, PT, R7, R2.reuse, PT ;  /* 0x000000020700720c */ /* 0x080fe20003f26270 */
[----:B------:R-:W-:Y:S01]  /*18f90*/  VIADD R7, R17, 0x39 ;  /* 0x0000003911077836 */ /* 0x000fe20000000000 */
[----:B------:R-:W-:Y:S02]  /*18fa0*/  ISETP.GE.AND P2, PT, R9, R2, PT ;  /* 0x000000020900720c */ /* 0x000fe40003f46270 */
[----:B-1----:R-:W-:Y:S02]  /*18fb0*/  FSEL R170, R170, -INF , !P6 ;  /* 0xff800000aaaa7808 */ /* 0x002fe40007000000 */
[----:B------:R-:W-:-:S02]  /*18fc0*/  FSEL R169, R169, -INF , !P2 ;  /* 0xff800000a9a97808 */ /* 0x000fc40005000000 */
[----:B----4-:R-:W-:Y:S01]  /*18fd0*/  FSEL R165, R165, -INF , !P1 ;  /* 0xff800000a5a57808 */ /* 0x010fe20004800000 */
        /* <DEDUP_REMOVED lines=82> */
.L_x_2131:
[----:B------:R-:W-:Y:S02]  /*19500*/  R2UR UR4, R134 ;  /* 0x00000000860472ca */ /* 0x000fe400000e0000 */
[----:B------:R-:W-:-:S13]  /*19510*/  R2UR UR5, R135 ;  /* 0x00000000870572ca */ /* 0x000fda00000e0000 */
[----:B------:R-:W2:Y:S02]  /*19520*/  LD.E R15, desc[UR4][R138.64+0x38] ;  /* 0x000038048a0f7980 */ /* 0x000ea4000c101900 */
[----:B--2---:R-:W-:-:S05]  /*19530*/  IMAD.U32 R15, R15, -0x40, RZ ;  /* 0xffffffc00f0f7824 */ /* 0x004fca00078e00ff */
[----:B------:R-:W-:Y:S02]  /*19540*/  SHF.R.S32.HI R4, RZ, 0x1f, R15 ;  /* 0x0000001fff047819 */ /* 0x000fe4000001140f */
.L_x_2132:
[----:B------:R-:W-:Y:S05]  /*19550*/  BSYNC B0 ;  /* 0x0000000000007941 */ /* 0x000fea0003800000 */
.L_x_2130:
[----:B------:R-:W-:Y:S02]  /*19560*/  LOP3.LUT R0, R222, 0x1, RZ, 0xc0, !PT ;  /* 0x00000001de007812 */ /* 0x000fe400078ec0ff */
[CC--:B------:R-:W-:Y:S02]  /*19570*/  @P4 IADD3 R13, P1, R15.reuse, R208.reuse, RZ ;  /* 0x000000d00f0d4210 */ /* 0x0c0fe40007f3e0ff */
[----:B------:R-:W-:Y:S02]  /*19580*/  ISETP.NE.U32.AND P2, PT, R0, 0x1, PT ;  /* 0x000000010000780c */ /* 0x000fe40003f45070 */
[----:B------:R-:W-:Y:S01]  /*19590*/  @P3 IADD3 R9, P0, R15, R208, RZ ;  /* 0x000000d00f093210 */ /* 0x000fe20007f1e0ff */
[C-C-:B------:R-:W-:Y:S01]  /*195a0*/  @P4 IMAD.X R2, R4.reuse, 0x1, R209.reuse, P1 ;  /* 0x0000000104024824 */ /* 0x140fe200008e06d1 */
[-C--:B------:R-:W-:Y:S02]  /*195b0*/  @P4 LEA R16, P1, R13, R212.reuse, 0x1 ;  /* 0x000000d40d104211 */ /* 0x080fe400078208ff */
[-C--:B------:R-:W-:Y:S01]  /*195c0*/  LEA R26, P6, R15, R212.reuse, 0x1 ;  /* 0x000000d40f1a7211 */ /* 0x080fe200078c08ff */
[----:B------:R-:W-:Y:S01]  /*195d0*/  @P3 IMAD.X R0, R4, 0x1, R209, P0 ;  /* 0x0000000104003824 */ /* 0x000fe200000e06d1 */
[----:B------:R-:W-:-:S02]  /*195e0*/  @P3 LEA R8, P0, R9, R212, 0x1 ;  /* 0x000000d409083211 */ /* 0x000fc400078008ff */
[-C--:B------:R-:W-:Y:S02]  /*195f0*/  @P4 LEA.HI.X R17, R13, R211.reuse, R2, 0x1, P1 ;  /* 0x000000d30d114211 */ /* 0x080fe400008f0c02 */
[-C--:B------:R-:W-:Y:S02]  /*19600*/  @P3 LEA.HI.X R9, R9, R211.reuse, R0, 0x1, P0 ;  /* 0x000000d309093211 */ /* 0x080fe400000f0c00 */
        /* <DEDUP_REMOVED lines=16> */
[CCC-:B------:R-:W-:Y:S02]  /*19710*/  @!P2 LEA.HI.X R31, R13.reuse, R211.reuse, R2.reuse, 0x1, P6 ;  /* 0x000000d30d1fa211 */ /* 0x1c0fe400030f0c02 */
[C---:B------:R-:W-:Y:S02]  /*19720*/  @P3 LEA R12, P1, R13.reuse, R212, 0x1 ;  /* 0x000000d40d0c3211 */ /* 0x040fe400078208ff */
[CC--:B------:R-:W-:Y:S01]  /*19730*/  IADD3 R0, P6, R13.reuse, R208.reuse, RZ ;  /* 0x000000d00d007210 */ /* 0x0c0fe20007fde0ff */
        /* <DEDUP_REMOVED lines=10> */
[----:B------:R-:W-:Y:S01]  /*197e0*/  @!P2 R2UR UR14, R134 ;  /* 0x00000000860ea2ca */ /* 0x000fe200000e0000 */
        /* <DEDUP_REMOVED lines=13> */
[C---:B------:R-:W-:Y:S02]  /*198c0*/  @!P2 R2UR UR4, R134.reuse ;  /* 0x000000008604a2ca */ /* 0x040fe400000e0000 */
        /* <DEDUP_REMOVED lines=64> */
.L_x_2129:
[----:B------:R-:W-:Y:S05]  /*19cd0*/  BSYNC B1 ;  /* 0x0000000000017941 */ /* 0x000fea0003800000 */
.L_x_2128:
[----:B------:R-:W-:Y:S01]  /*19ce0*/  R2UR UR4, R134 ;  /* 0x00000000860472ca */ /* 0x000fe200000e0000 */
[----:B-1----:R-:W-:Y:S01]  /*19cf0*/  LDSM.16.MT88.4 R32, [R202+0xc000] ;  /* 0x00c00000ca20783b */ /* 0x002fe20000004200 */
[----:B------:R-:W-:-:S13]  /*19d00*/  R2UR UR5, R135 ;  /* 0x00000000870572ca */ /* 0x000fda00000e0000 */
[----:B------:R-:W2:Y:S01]  /*19d10*/  LD.E R167, desc[UR4][R138.64+0xdc] ;  /* 0x0000dc048aa77980 */ /* 0x000ea2000c101900 */
        /* <DEDUP_REMOVED lines=38> */
[----:B-1----:R-:W-:-:S04]  /*19f80*/  FMNMX.FTZ R157, R0, R157, !PT ;  /* 0x0000009d009d7209 */ /* 0x002fc80007810000 */
[C---:B------:R-:W-:Y:S02]  /*19f90*/  FSETP.NEU.FTZ.AND P0, PT, R157.reuse, -INF , PT ;  /* 0xff8000009d00780b */ /* 0x040fe40003f1d000 */
[----:B---3--:R-:W-:Y:S02]  /*19fa0*/  FMNMX.FTZ R159, R2, R159, !PT ;  /* 0x0000009f029f7209 */ /* 0x008fe40007810000 */
[----:B------:R-:W-:Y:S02]  /*19fb0*/  FSEL R6, R157, RZ, P0 ;  /* 0x000000ff9d067208 */ /* 0x000fe40000000000 */
[----:B------:R-:W-:-:S03]  /*19fc0*/  FSETP.NEU.FTZ.AND P1, PT, R159, -INF , PT ;  /* 0xff8000009f00780b */ /* 0x000fc60003f3d000 */
        /* <DEDUP_REMOVED lines=9> */
[----:B------:R-:W2:Y:S01]  /*1a060*/  LDSM.16.MT88.4 R16, [R204+0xc000] ;  /* 0x00c00000cc10783b */ /* 0x000ea20000004200 */
[----:B------:R-:W-:Y:S01]  /*1a070*/  FSEL R5, R159, RZ, P1 ;  /* 0x000000ff9f057208 */ /* 0x000fe20000800000 */
[-CC-:B------:R-:W-:Y:S01]  /*1a080*/  FFMA.FTZ R158, R137, R167.reuse, -R172.reuse ;  /* 0x000000a7899e7223 */ /* 0x180fe200000108ac */
[-CC-:B------:R-:W-:Y:S01]  /*1a090*/  FFMA.FTZ R139, R11, R167.reuse, -R172.reuse ;  /* 0x000000a70b8b7223 */ /* 0x180fe200000108ac */
[-CC-:B------:R-:W-:Y:S01]  /*1a0a0*/  FFMA.FTZ R156, R23, R167.reuse, -R172.reuse ;  /* 0x000000a7179c7223 */ /* 0x180fe200000108ac */
[-C--:B------:R-:W-:Y:S01]  /*1a0b0*/  FFMA.FTZ R137, R25, R167.reuse, -R172 ;  /* 0x000000a719897223 */ /* 0x080fe200000108ac */
[----:B------:R-:W-:Y:S01]  /*1a0c0*/  FADD.FTZ R4, R132, -R5 ;  /* 0x8000000584047221 */ /* 0x000fe20000010000 */
[-CC-:B------:R-:W-:Y:S01]  /*1a0d0*/  FFMA.FTZ R138, R7, R167.reuse, -R166.reuse ;  /* 0x000000a7078a7223 */ /* 0x180fe200000108a6 */
[-C--:B------:R-:W-:Y:S01]  /*1a0e0*/  FFMA.FTZ R0, R21, R167.reuse, -R166 ;  /* 0x000000a715007223 */ /* 0x080fe200000108a6 */
[----:B------:R-:W3:Y:S01]  /*1a0f0*/  LDSM.16.MT88.4 R24, [R203+0xc000] ;  /* 0x00c00000cb18783b */ /* 0x000ee20000004200 */
[----:B------:R-:W-:Y:S01]  /*1a100*/  FMUL.FTZ R162, R167, R4 ;  /* 0x00000004a7a27220 */ /* 0x000fe20000410000 */
[----:B------:R-:W-:Y:S01]  /*1a110*/  MUFU.EX2 R158, R158 ;  /* 0x0000009e009e7308 */ /* 0x000fe20000000800 */
[--C-:B------:R-:W-:Y:S01]  /*1a120*/  FFMA.FTZ R174, R177, R167, -R172.reuse ;  /* 0x000000a7b1ae7223 */ /* 0x100fe200000108ac */
        /* <DEDUP_REMOVED lines=8> */
[----:B------:R-:W-:Y:S01]  /*1a1b0*/  FMUL.FTZ R111, R111, R3 ;  /* 0x000000036f6f7220 */ /* 0x000fe20000410000 */
[----:B------:R-:W4:Y:S01]  /*1a1c0*/  LDSM.16.MT88.4 R8, [R205+0xc000] ;  /* 0x00c00000cd08783b */ /* 0x000f220000004200 */
[-C--:B------:R-:W-:Y:S01]  /*1a1d0*/  FFMA.FTZ R177, R141, R167.reuse, -R172 ;  /* 0x000000a78db17223 */ /* 0x080fe200000108ac */
[----:B------:R-:W-:Y:S01]  /*1a1e0*/  FFMA.FTZ R178, R179, R167, -R166 ;  /* 0x000000a7b3b27223 */ /* 0x000fe200000108a6 */
[-C--:B------:R-:W-:Y:S01]  /*1a1f0*/  FMUL.FTZ R14, R130, R3.reuse ;  /* 0x00000003820e7220 */ /* 0x080fe20000410000 */
[-C--:B------:R-:W-:Y:S01]  /*1a200*/  FMUL.FTZ R15, R131, R3.reuse ;  /* 0x00000003830f7220 */ /* 0x080fe20000410000 */
[----:B------:R-:W-:Y:S01]  /*1a210*/  MUFU.EX2 R156, R156 ;  /* 0x0000009c009c7308 */ /* 0x000fe20000000800 */
[-C--:B------:R-:W-:Y:S01]  /*1a220*/  FMUL.FTZ R126, R126, R3.reuse ;  /* 0x000000037e7e7220 */ /* 0x080fe20000410000 */
[-C--:B------:R-:W-:Y:S01]  /*1a230*/  FMUL.FTZ R127, R127, R3.reuse ;  /* 0x000000037f7f7220 */ /* 0x080fe20000410000 */
[-C--:B------:R-:W-:Y:S01]  /*1a240*/  FMUL.FTZ R78, R78, R3.reuse ;  /* 0x000000034e4e7220 */ /* 0x080fe20000410000 */
[----:B------:R-:W-:Y:S01]  /*1a250*/  FMUL.FTZ R79, R79, R3 ;  /* 0x000000034f4f7220 */ /* 0x000fe20000410000 */
[-C--:B------:R-:W-:Y:S01]  /*1a260*/  FFMA.FTZ R176, R239, R167.reuse, -R172 ;  /* 0x000000a7efb07223 */ /* 0x080fe200000108ac */
[-CC-:B------:R-:W-:Y:S01]  /*1a270*/  FFMA.FTZ R181, R237, R167.reuse, -R166.reuse ;  /* 0x000000a7edb57223 */ /* 0x180fe200000108a6 */
[-CC-:B------:R-:W-:Y:S01]  /*1a280*/  FFMA.FTZ R180, R235, R167.reuse, -R166.reuse ;  /* 0x000000a7ebb47223 */ /* 0x180fe200000108a6 */
[----:B------:R-:W5:Y:S01]  /*1a290*/  MUFU.EX2 R137, R137 ;  /* 0x0000008900897308 */ /* 0x000f620000000800 */
[----:B-1----:R-:W-:Y:S01]  /*1a2a0*/  F2FP.BF16.F32.PACK_AB R4, R139, R158 ;  /* 0x0000009e8b04723e */ /* 0x002fe200000010ff */
[----:B------:R-:W-:Y:S01]  /*1a2b0*/  FFMA.FTZ R183, R233, R167, -R166 ;  /* 0x000000a7e9b77223 */ /* 0x000fe200000108a6 */
[----:B------:R-:W-:Y:S01]  /*1a2c0*/  LDSM.16.MT88.4 R132, [R205+0xc800] ;  /* 0x00c80000cd84783b */ /* 0x000fe20000004200 */
[-C--:B------:R-:W-:Y:S01]  /*1a2d0*/  FMUL.FTZ R90, R90, R3.reuse ;  /* 0x000000035a5a7220 */ /* 0x080fe20000410000 */
[-C--:B------:R-:W-:Y:S01]  /*1a2e0*/  FMUL.FTZ R91, R91, R3.reuse ;  /* 0x000000035b5b7220 */ /* 0x080fe20000410000 */
[-C--:B------:R-:W-:Y:S01]  /*1a2f0*/  FMUL.FTZ R94, R94, R3.reuse ;  /* 0x000000035e5e7220 */ /* 0x080fe20000410000 */
[-C--:B------:R-:W-:Y:S01]  /*1a300*/  FMUL.FTZ R95, R95, R3.reuse ;  /* 0x000000035f5f7220 */ /* 0x080fe20000410000 */
[----:B------:R-:W-:Y:S01]  /*1a310*/  MUFU.EX2 R138, R138 ;  /* 0x0000008a008a7308 */ /* 0x000fe20000000800 */
[-C--:B------:R-:W-:Y:S01]  /*1a320*/  FMUL.FTZ R98, R98, R3.reuse ;  /* 0x0000000362627220 */ /* 0x080fe20000410000 */
[----:B------:R-:W-:Y:S01]  /*1a330*/  FMUL.FTZ R99, R99, R3 ;  /* 0x0000000363637220 */ /* 0x000fe20000410000 */
[-C--:B------:R-:W-:Y:S01]  /*1a340*/  FFMA.FTZ R182, R231, R167.reuse, -R172 ;  /* 0x000000a7e7b67223 */ /* 0x080fe200000108ac */
[-CC-:B------:R-:W-:Y:S01]  /*1a350*/  FFMA.FTZ R226, R151, R167.reuse, -R166.reuse ;  /* 0x000000a797e27223 */ /* 0x180fe200000108a6 */
[-C--:B------:R-:W-:Y:S01]  /*1a360*/  FFMA.FTZ R231, R149, R167.reuse, -R166 ;  /* 0x000000a795e77223 */ /* 0x080fe200000108a6 */
[-CC-:B------:R-:W-:Y:S01]  /*1a370*/  FFMA.FTZ R227, R229, R167.reuse, -R172.reuse ;  /* 0x000000a7e5e37223 */ /* 0x180fe200000108ac */
[----:B------:R-:W-:Y:S01]  /*1a380*/  LDSM.16.MT88.4 R148, [R205+0xf000] ;  /* 0x00f00000cd94783b */ /* 0x000fe20000004200 */
[----:B------:R-:W1:Y:S01]  /*1a390*/  MUFU.EX2 R2, R2 ;  /* 0x0000000200027308 */ /* 0x000e620000000800 */
[----:B-----5:R-:W-:Y:S01]  /*1a3a0*/  F2FP.BF16.F32.PACK_AB R6, R137, R156 ;  /* 0x0000009c8906723e */ /* 0x020fe200000010ff */
[-CC-:B------:R-:W-:Y:S01]  /*1a3b0*/  FFMA.FTZ R224, R155, R167.reuse, -R172.reuse ;  /* 0x000000a79be07223 */ /* 0x180fe200000108ac */
[-C--:B------:R-:W-:Y:S01]  /*1a3c0*/  FFMA.FTZ R229, R153, R167.reuse, -R172 ;  /* 0x000000a799e57223 */ /* 0x080fe200000108ac */
[-CC-:B------:R-:W-:Y:S01]  /*1a3d0*/  FFMA.FTZ R228, R147, R167.reuse, -R166.reuse ;  /* 0x000000a793e47223 */ /* 0x180fe200000108a6 */
[-CC-:B------:R-:W-:Y:S01]  /*1a3e0*/  FFMA.FTZ R233, R145, R167.reuse, -R166.reuse ;  /* 0x000000a791e97223 */ /* 0x180fe200000108a6 */
[----:B------:R-:W-:Y:S01]  /*1a3f0*/  LDSM.16.MT88.4 R152, [R202+0xd000] ;  /* 0x00d00000ca98783b */ /* 0x000fe20000004200 */
[-CC-:B------:R-:W-:Y:S01]  /*1a400*/  FFMA.FTZ R169, R169, R167.reuse, -R166.reuse ;  /* 0x000000a7a9a97223 */ /* 0x180fe200000108a6 */
[----:B------:R-:W-:Y:S01]  /*1a410*/  MUFU.EX2 R0, R0 ;  /* 0x0000000000007308 */ /* 0x000fe20000000800 */
[-CC-:B------:R-:W-:Y:S01]  /*1a420*/  FFMA.FTZ R165, R165, R167.reuse, -R166.reuse ;  /* 0x000000a7a5a57223 */ /* 0x180fe200000108a6 */
[----:B------:R-:W-:Y:S01]  /*1a430*/  LDSM.16.MT88.4 R144, [R204+0xf000] ;  /* 0x00f00000cc90783b */ /* 0x000fe20000004200 */
[----:B------:R-:W-:-:S05]  /*1a440*/  FFMA.FTZ R164, R164, R167, -R166 ;  /* 0x000000a7a4a47223 */ /* 0x000fca00000108a6 */
        /* <DEDUP_REMOVED lines=26> */
[C---:B---3--:R-:W-:Y:S01]  /*1a5f0*/  HMMA.16816.F32.BF16 R28, R4.reuse, R24, R28 ;  /* 0x00000018041c723c */ /* 0x048fe2000004181c */
        /* <DEDUP_REMOVED lines=10> */
[C---:B----4-:R-:W-:Y:S01]  /*1a6a0*/  HMMA.16816.F32.BF16 R12, R4.reuse, R8, R12 ;  /* 0x00000008040c723c */ /* 0x050fe2000004180c */
        /* <DEDUP_REMOVED lines=10> */
[----:B------:R-:W2:Y:S01]  /*1a750*/  MUFU.EX2 R181, R181 ;  /* 0x000000b500b57308 */ /* 0x000ea20000000800 */
[----:B------:R-:W-:-:S03]  /*1a760*/  FADD.FTZ R139, R139, R158 ;  /* 0x0000009e8b8b7221 */ /* 0x000fc60000010000 */
[C---:B------:R-:W-:Y:S01]  /*1a770*/  HMMA.16816.F32.BF16 R100, R4.reuse, R32, R108 ;  /* 0x000000200464723c */ /* 0x040fe2000004186c */
[----:B------:R-:W3:Y:S01]  /*1a780*/  LDSM.16.MT88.4 R108, [R203+0xe000] ;  /* 0x00e00000cb6c783b */ /* 0x000ee20000004200 */
[----:B------:R-:W-:Y:S02]  /*1a790*/  FADD.FTZ R156, R156, R139 ;  /* 0x0000008b9c9c7221 */ /* 0x000fe40000010000 */
[----:B------:R-:W-:Y:S02]  /*1a7a0*/  MUFU.EX2 R180, R180 ;  /* 0x000000b400b47308 */ /* 0x000fe40000000800 */
        /* <DEDUP_REMOVED lines=12> */
[C---:B-1----:R-:W-:Y:S01]  /*1a870*/  HMMA.16816.F32.BF16 R40, R4.reuse, R116, R104 ;  /* 0x000000740428723c */ /* 0x042fe20000041868 */
[----:B------:R-:W1:Y:S05]  /*1a880*/  LDSM.16.MT88.4 R104, [R202+0xe000] ;  /* 0x00e00000ca68783b */ /* 0x000e6a0000004200 */
[----:B------:R-:W-:Y:S01]  /*1a890*/  HMMA.16816.F32.BF16 R36, R4, R118, R36 ;  /* 0x000000760424723c */ /* 0x000fe20000041824 */
[-C--:B------:R-:W-:Y:S01]  /*1a8a0*/  FMUL.FTZ R116, R44, R162.reuse ;  /* 0x000000a22c747220 */ /* 0x080fe20000410000 */
[-C--:B------:R-:W-:Y:S01]  /*1a8b0*/  FMUL.FTZ R117, R45, R162.reuse ;  /* 0x000000a22d757220 */ /* 0x080fe20000410000 */
[-C--:B------:R-:W-:Y:S01]  /*1a8c0*/  FMUL.FTZ R44, R48, R162.reuse ;  /* 0x000000a2302c7220 */ /* 0x080fe20000410000 */
[----:B------:R-:W-:Y:S01]  /*1a8d0*/  FMUL.FTZ R45, R49, R162 ;  /* 0x000000a2312d7220 */ /* 0x000fe20000410000 */
[----:B------:R-:W-:Y:S02]  /*1a8e0*/  MUFU.EX2 R227, R227 ;  /* 0x000000e300e37308 */ /* 0x000fe40000000800 */
[-C--:B------:R-:W-:Y:S01]  /*1a8f0*/  FMUL.FTZ R118, R46, R3.reuse ;  /* 0x000000032e767220 */ /* 0x080fe20000410000 */
[-C--:B------:R-:W-:Y:S01]  /*1a900*/  FMUL.FTZ R119, R47, R3.reuse ;  /* 0x000000032f777220 */ /* 0x080fe20000410000 */
[-C--:B------:R-:W-:Y:S01]  /*1a910*/  FMUL.FTZ R46, R50, R3.reuse ;  /* 0x00000003322e7220 */ /* 0x080fe20000410000 */
[----:B------:R-:W-:-:S03]  /*1a920*/  FMUL.FTZ R47, R51, R3 ;  /* 0x00000003332f7220 */ /* 0x000fc60000410000 */
[----:B------:R-:W-:Y:S02]  /*1a930*/  MUFU.EX2 R224, R224 ;  /* 0x000000e000e07308 */ /* 0x000fe40000000800 */
[C---:B------:R-:W-:Y:S06]  /*1a940*/  HMMA.16816.F32.BF16 R48, R4.reuse, R112, R116 ;  /* 0x000000700430723c */ /* 0x040fec0000041874 */
[C---:B------:R-:W-:Y:S01]  /*1a950*/  HMMA.16816.F32.BF16 R44, R4.reuse, R114, R44 ;  /* 0x00000072042c723c */ /* 0x040fe2000004182c */
[----:B------:R-:W4:Y:S01]  /*1a960*/  LDSM.16.MT88.4 R112, [R205+0x10000] ;  /* 0x01000000cd70783b */ /* 0x000f220000004200 */
        /* <DEDUP_REMOVED lines=31> */
[----:B------:R-:W-:Y:S01]  /*1ab60*/  FMUL.FTZ R71, R75, R3 ;  /* 0x000000034b477220 */ /* 0x000fe20000410000 */
[----:B------:R-:W-:Y:S01]  /*1ab70*/  MUFU.EX2 R231, R231 ;  /* 0x000000e700e77308 */ /* 0x000fe20000000800 */
[C---:B----4-:R-:W-:Y:S06]  /*1ab80*/  HMMA.16816.F32.BF16 R72, R4.reuse, R112, R116 ;  /* 0x000000700448723c */ /* 0x050fec0000041874 */
[C---:B------:R-:W-:Y:S01]  /*1ab90*/  HMMA.16816.F32.BF16 R68, R4.reuse, R114, R68 ;  /* 0x000000720444723c */ /* 0x040fe20000041844 */
[----:B------:R-:W-:Y:S01]  /*1aba0*/  FFMA.FTZ R116, R143, R167, -R172 ;  /* 0x000000a78f747223 */ /* 0x000fe200000108ac */
[-C--:B------:R-:W-:Y:S01]  /*1abb0*/  FMUL.FTZ R112, R80, R162.reuse ;  /* 0x000000a250707220 */ /* 0x080fe20000410000 */
[----:B------:R-:W4:Y:S01]  /*1abc0*/  LDSM.16.MT88.4 R140, [R202+0x10000] ;  /* 0x01000000ca8c783b */ /* 0x000f220000004200 */
[-C--:B------:R-:W-:Y:S01]  /*1abd0*/  FMUL.FTZ R113, R81, R162.reuse ;  /* 0x000000a251717220 */ /* 0x080fe20000410000 */
[----:B------:R5:W2:Y:S01]  /*1abe0*/  MUFU.EX2 R179, R116 ;  /* 0x0000007400b37308 */ /* 0x000aa20000000800 */
[-C--:B------:R-:W-:Y:S01]  /*1abf0*/  FMUL.FTZ R80, R84, R162.reuse ;  /* 0x000000a254507220 */ /* 0x080fe20000410000 */
[-C--:B------:R-:W-:Y:S01]  /*1ac00*/  FMUL.FTZ R114, R82, R3.reuse ;  /* 0x0000000352727220 */ /* 0x080fe20000410000 */
[-C--:B------:R-:W-:Y:S01]  /*1ac10*/  FMUL.FTZ R115, R83, R3.reuse ;  /* 0x0000000353737220 */ /* 0x080fe20000410000 */
[----:B------:R-:W-:Y:S01]  /*1ac20*/  FMUL.FTZ R81, R85, R162 ;  /* 0x000000a255517220 */ /* 0x000fe20000410000 */
[-C--:B------:R-:W-:Y:S01]  /*1ac30*/  FMUL.FTZ R82, R86, R3.reuse ;  /* 0x0000000356527220 */ /* 0x080fe20000410000 */
[-C--:B------:R-:W-:Y:S01]  /*1ac40*/  FMUL.FTZ R83, R87, R3.reuse ;  /* 0x0000000357537220 */ /* 0x080fe20000410000 */
[----:B---3--:R-:W-:Y:S01]  /*1ac50*/  HMMA.16816.F32.BF16 R76, R4, R108, R76 ;  /* 0x0000006c044c723c */ /* 0x008fe2000004184c */
[----:B------:R-:W-:Y:S01]  /*1ac60*/  MUFU.EX2 R228, R228 ;  /* 0x000000e400e47308 */ /* 0x000fe20000000800 */
[----:B------:R-:W-:-:S04]  /*1ac70*/  FFMA.FTZ R3, R223, R3, R138 ;  /* 0x00000003df037223 */ /* 0x000fc8000001008a */
[C---:B------:R-:W-:Y:S01]  /*1ac80*/  HMMA.16816.F32.BF16 R84, R4.reuse, R110, R112 ;  /* 0x0000006e0454723c */ /* 0x040fe20000041870 */
[----:B------:R-:W-:Y:S01]  /*1ac90*/  LDSM.16.MT88.4 R112, [R204+0xe800] ;  /* 0x00e80000cc70783b */ /* 0x000fe20000004200 */
[----:B------:R-:W-:Y:S01]  /*1aca0*/  FADD.FTZ R3, R2, R3 ;  /* 0x0000000302037221 */ /* 0x000fe20000010000 */
[----:B------:R-:W3:Y:S02]  /*1acb0*/  MUFU.EX2 R233, R233 ;  /* 0x000000e900e97308 */ /* 0x000ee40000000800 */
[----:B-----5:R-:W5:Y:S01]  /*1acc0*/  LDSM.16.MT88.4 R116, [R204+0xc800] ;  /* 0x00c80000cc74783b */ /* 0x020f620000004200 */
[----:B------:R-:W-:Y:S01]  /*1acd0*/  FADD.FTZ R0, R0, R3 ;  /* 0x0000000300007221 */ /* 0x000fe20000010000 */
[----:B------:R-:W-:Y:S02]  /*1ace0*/  MOV R3, R157 ;  /* 0x0000009d00037202 */ /* 0x000fe40000000f00 */
[----:B------:R-:W3:Y:S01]  /*1acf0*/  LDSM.16.MT88.4 R108, [R203+0xe800] ;  /* 0x00e80000cb6c783b */ /* 0x000ee20000004200 */
[----:B-1----:R-:W-:Y:S01]  /*1ad00*/  HMMA.16816.F32.BF16 R80, R4, R104, R80 ;  /* 0x000000680450723c */ /* 0x002fe20000041850 */
[----:B------:R-:W-:Y:S01]  /*1ad10*/  MUFU.EX2 R169, R169 ;  /* 0x000000a900a97308 */ /* 0x000fe20000000800 */
[----:B------:R-:W-:-:S04]  /*1ad20*/  FADD.FTZ R163, R163, R0 ;  /* 0x00000000a3a37221 */ /* 0x000fc80000010000 */
[C---:B------:R-:W-:Y:S01]  /*1ad30*/  HMMA.16816.F32.BF16 R88, R4.reuse, R106, R88 ;  /* 0x0000006a0458723c */ /* 0x040fe20000041858 */
[----:B------:R-:W-:Y:S01]  /*1ad40*/  F2FP.BF16.F32.PACK_AB R104, R177, R174 ;  /* 0x000000aeb168723e */ /* 0x000fe200000010ff */
[----:B------:R-:W-:Y:S01]  /*1ad50*/  FADD.FTZ R174, R174, R137 ;  /* 0x00000089aeae7221 */ /* 0x000fe20000010000 */
[----:B--2---:R-:W-:Y:S01]  /*1ad60*/  F2FP.BF16.F32.PACK_AB R105, R181, R178 ;  /* 0x000000b2b569723e */ /* 0x004fe200000010ff */
[----:B------:R-:W-:Y:S01]  /*1ad70*/  MUFU.EX2 R165, R165 ;  /* 0x000000a500a57308 */ /* 0x000fe20000000800 */
[----:B------:R-:W-:Y:S01]  /*1ad80*/  FADD.FTZ R178, R178, R163 ;  /* 0x000000a3b2b27221 */ /* 0x000fe20000010000 */
[----:B------:R-:W-:Y:S01]  /*1ad90*/  FADD.FTZ R177, R177, R174 ;  /* 0x000000aeb1b17221 */ /* 0x000fe20000010000 */
[----:B------:R-:W-:Y:S02]  /*1ada0*/  F2FP.BF16.F32.PACK_AB R106, R179, R176 ;  /* 0x000000b0b36a723e */ /* 0x000fe400000010ff */
[----:B------:R-:W-:Y:S01]  /*1adb0*/  F2FP.BF16.F32.PACK_AB R107, R183, R180 ;  /* 0x000000b4b76b723e */ /* 0x000fe200000010ff */
[----:B----4-:R-:W-:Y:S01]  /*1adc0*/  HMMA.16816.F32.BF16 R92, R4, R140, R92 ;  /* 0x0000008c045c723c */ /* 0x010fe2000004185c */
[----:B------:R-:W-:Y:S01]  /*1add0*/  FADD.FTZ R181, R181, R178 ;  /* 0x000000b2b5b57221 */ /* 0x000fe20000010000 */
[----:B------:R-:W1:Y:S01]  /*1ade0*/  MUFU.EX2 R164, R164 ;  /* 0x000000a400a47308 */ /* 0x000e620000000800 */
[----:B------:R-:W-:-:S02]  /*1adf0*/  FADD.FTZ R176, R176, R177 ;  /* 0x000000b1b0b07221 */ /* 0x000fc40000010000 */
[----:B------:R-:W-:Y:S01]  /*1ae00*/  FADD.FTZ R180, R180, R181 ;  /* 0x000000b5b4b47221 */ /* 0x000fe20000010000 */
[----:B------:R-:W-:Y:S01]  /*1ae10*/  HMMA.16816.F32.BF16 R4, R4, R142, R96 ;  /* 0x0000008e0404723c */ /* 0x000fe20000041860 */
[----:B------:R-:W-:Y:S01]  /*1ae20*/  LDSM.16.MT88.4 R96, [R203+0x10800] ;  /* 0x01080000cb60783b */ /* 0x000fe20000004200 */
[----:B------:R-:W-:Y:S01]  /*1ae30*/  FADD.FTZ R179, R179, R176 ;  /* 0x000000b0b3b37221 */ /* 0x000fe20000010000 */
[----:B------:R-:W-:Y:S02]  /*1ae40*/  FADD.FTZ R183, R183, R180 ;  /* 0x000000b4b7b77221 */ /* 0x000fe40000010000 */
[----:B------:R-:W-:Y:S01]  /*1ae50*/  LDSM.16.MT88.4 R140, [R202+0xf000] ;  /* 0x00f00000ca8c783b */ /* 0x000fe20000004200 */
[C---:B------:R-:W-:Y:S06]  /*1ae60*/  HMMA.16816.F32.BF16 R28, R104.reuse, R128, R28 ;  /* 0x00000080681c723c */ /* 0x040fec000004181c */
[C---:B------:R-:W-:Y:S01]  /*1ae70*/  HMMA.16816.F32.BF16 R24, R104.reuse, R130, R24 ;  /* 0x000000826818723c */ /* 0x040fe20000041818 */
[----:B------:R-:W-:Y:S05]  /*1ae80*/  LDSM.16.MT88.4 R128, [R205+0x10800] ;  /* 0x01080000cd80783b */ /* 0x000fea0000004200 */
[C---:B-----5:R-:W-:Y:S06]  /*1ae90*/  HMMA.16816.F32.BF16 R20, R104.reuse, R116, R20 ;  /* 0x000000746814723c */ /* 0x060fec0000041814 */
[C---:B------:R-:W-:Y:S01]  /*1aea0*/  HMMA.16816.F32.BF16 R16, R104.reuse, R118, R16 ;  /* 0x000000766810723c */ /* 0x040fe20000041810 */
[----:B------:R-:W2:Y:S05]  /*1aeb0*/  LDSM.16.MT88.4 R116, [R202+0xe800] ;  /* 0x00e80000ca74783b */ /* 0x000eaa0000004200 */
[C---:B------:R-:W-:Y:S06]  /*1aec0*/  HMMA.16816.F32.BF16 R100, R104.reuse, R124, R100 ;  /* 0x0000007c6864723c */ /* 0x040fec0000041864 */
[C---:B------:R-:W-:Y:S01]  /*1aed0*/  HMMA.16816.F32.BF16 R32, R104.reuse, R126, R32 ;  /* 0x0000007e6820723c */ /* 0x040fe20000041820 */
[----:B------:R-:W-:Y:S05]  /*1aee0*/  LDSM.16.MT88.4 R124, [R205+0xd000] ;  /* 0x00d00000cd7c783b */ /* 0x000fea0000004200 */
[C---:B------:R-:W-:Y:S06]  /*1aef0*/  HMMA.16816.F32.BF16 R48, R104.reuse, R112, R48 ;  /* 0x000000706830723c */ /* 0x040fec0000041830 */
[C---:B------:R-:W-:Y:S01]  /*1af00*/  HMMA.16816.F32.BF16 R44, R104.reuse, R114, R44 ;  /* 0x00000072682c723c */ /* 0x040fe2000004182c */
[----:B------:R-:W4:Y:S05]  /*1af10*/  LDSM.16.MT88.4 R112, [R202+0x10800] ;  /* 0x01080000ca70783b */ /* 0x000f2a0000004200 */
[C---:B---3--:R-:W-:Y:S06]  /*1af20*/  HMMA.16816.F32.BF16 R56, R104.reuse, R108, R56 ;  /* 0x0000006c6838723c */ /* 0x048fec0000041838 */
[C---:B------:R-:W-:Y:S01]  /*1af30*/  HMMA.16816.F32.BF16 R52, R104.reuse, R110, R52 ;  /* 0x0000006e6834723c */ /* 0x040fe20000041834 */
[----:B------:R-:W3:Y:S05]  /*1af40*/  LDSM.16.MT88.4 R108, [R203+0xd000] ;  /* 0x00d00000cb6c783b */ /* 0x000eea0000004200 */
[C---:B------:R-:W-:Y:S06]  /*1af50*/  HMMA.16816.F32.BF16 R12, R104.reuse, R132, R12 ;  /* 0x00000084680c723c */ /* 0x040fec000004180c */
[C---:B------:R-:W-:Y:S01]  /*1af60*/  HMMA.16816.F32.BF16 R8, R104.reuse, R134, R8 ;  /* 0x000000866808723c */ /* 0x040fe20000041808 */
[----:B------:R-:W-:Y:S05]  /*1af70*/  LDSM.16.MT88.4 R132, [R203+0xf000] ;  /* 0x00f00000cb84783b */ /* 0x000fea0000004200 */
[C---:B------:R-:W-:Y:S06]  /*1af80*/  HMMA.16816.F32.BF16 R40, R104.reuse, R120, R40 ;  /* 0x000000786828723c */ /* 0x040fec0000041828 */
[C---:B------:R-:W-:Y:S01]  /*1af90*/  HMMA.16816.F32.BF16 R36, R104.reuse, R122, R36 ;  /* 0x0000007a6824723c */ /* 0x040fe20000041824 */
[----:B------:R-:W5:Y:S05]  /*1afa0*/  LDSM.16.MT88.4 R120, [R204+0x10800] ;  /* 0x01080000cc78783b */ /* 0x000f6a0000004200 */
[C---:B--2---:R-:W-:Y:S06]  /*1afb0*/  HMMA.16816.F32.BF16 R64, R104.reuse, R116, R64 ;  /* 0x000000746840723c */ /* 0x044fec0000041840 */
[C---:B------:R-:W-:Y:S01]  /*1afc0*/  HMMA.16816.F32.BF16 R60, R104.reuse, R118, R60 ;  /* 0x00000076683c723c */ /* 0x040fe2000004183c */
[----:B------:R-:W2:Y:S05]  /*1afd0*/  LDSM.16.MT88.4 R116, [R204+0xd000] ;  /* 0x00d00000cc74783b */ /* 0x000eaa0000004200 */
[C---:B------:R-:W-:Y:S06]  /*1afe0*/  HMMA.16816.F32.BF16 R80, R104.reuse, R96, R80 ;  /* 0x000000606850723c */ /* 0x040fec0000041850 */
[----:B------:R-:W-:Y:S01]  /*1aff0*/  HMMA.16816.F32.BF16 R88, R104, R98, R88 ;  /* 0x000000626858723c */ /* 0x000fe20000041858 */
[----:B------:R-:W-:Y:S01]  /*1b000*/  F2FP.BF16.F32.PACK_AB R96, R227, R182 ;  /* 0x000000b6e360723e */ /* 0x000fe200000010ff */
[----:B------:R-:W-:Y:S01]  /*1b010*/  FADD.FTZ R182, R182, R179 ;  /* 0x000000b3b6b67221 */ /* 0x000fe20000010000 */
[----:B------:R-:W-:Y:S01]  /*1b020*/  F2FP.BF16.F32.PACK_AB R97, R231, R226 ;  /* 0x000000e2e761723e */ /* 0x000fe200000010ff */
[----:B------:R-:W-:-:S02]  /*1b030*/  FADD.FTZ R226, R226, R183 ;  /* 0x000000b7e2e27221 */ /* 0x000fc40000010000 */
[C---:B------:R-:W-:Y:S01]  /*1b040*/  HMMA.16816.F32.BF16 R72, R104.reuse, R128, R72 ;  /* 0x000000806848723c */ /* 0x040fe20000041848 */
        /* <DEDUP_REMOVED lines=14> */
[C---:B---3--:R-:W-:Y:S06]  /*1b130*/  HMMA.16816.F32.BF16 R112, R96.reuse, R108, R28 ;  /* 0x0000006c6070723c */ /* 0x048fec000004181c */
[C---:B------:R-:W-:Y:S06]  /*1b140*/  HMMA.16816.F32.BF16 R28, R96.reuse, R148, R40 ;  /* 0x00000094601c723c */ /* 0x040fec0000041828 */
[----:B------:R-:W-:Y:S01]  /*1b150*/  HMMA.16816.F32.BF16 R40, R96, R150, R36 ;  /* 0x000000966028723c */ /* 0x000fe20000041824 */
[----:B------:R-:W3:Y:S04]  /*1b160*/  LDSM.16.MT88.4 R36, [R204+0x11000] ;  /* 0x01100000cc24783b */ /* 0x000ee80000004200 */
[----:B------:R-:W-:Y:S01]  /*1b170*/  LDSM.16.MT88.4 R148, [R202+0x11000] ;  /* 0x01100000ca94783b */ /* 0x000fe20000004200 */
[C---:B-----5:R-:W-:Y:S06]  /*1b180*/  HMMA.16816.F32.BF16 R76, R104.reuse, R120, R76 ;  /* 0x00000078684c723c */ /* 0x060fec000004184c */
[----:B------:R-:W-:Y:S01]  /*1b190*/  HMMA.16816.F32.BF16 R84, R104, R122, R84 ;  /* 0x0000007a6854723c */ /* 0x000fe20000041854 */
[----:B------:R-:W-:Y:S05]  /*1b1a0*/  LDSM.16.MT88.4 R104, [R203+0xd800] ;  /* 0x00d80000cb68783b */ /* 0x000fea0000004200 */
[C---:B--2---:R-:W-:Y:S06]  /*1b1b0*/  HMMA.16816.F32.BF16 R120, R96.reuse, R116, R20 ;  /* 0x000000746078723c */ /* 0x044fec0000041814 */
[C---:B------:R-:W-:Y:S06]  /*1b1c0*/  HMMA.16816.F32.BF16 R20, R96.reuse, R132, R56 ;  /* 0x000000846014723c */ /* 0x040fec0000041838 */
[C---:B------:R-:W-:Y:S01]  /*1b1d0*/  HMMA.16816.F32.BF16 R56, R96.reuse, R134, R52 ;  /* 0x000000866038723c */ /* 0x040fe20000041834 */
[----:B------:R-:W2:Y:S04]  /*1b1e0*/  LDSM.16.MT88.4 R132, [R203+0x11000] ;  /* 0x01100000cb84783b */ /* 0x000ea80000004200 */
[----:B------:R-:W-:Y:S01]  /*1b1f0*/  LDSM.16.MT88.4 R52, [R204+0xf800] ;  /* 0x00f80000cc34783b */ /* 0x000fe20000004200 */
[C---:B----4-:R-:W-:Y:S06]  /*1b200*/  HMMA.16816.F32.BF16 R12, R96.reuse, R8, R72 ;  /* 0x00000008600c723c */ /* 0x050fec0000041848 */
[C---:B------:R-:W-:Y:S01]  /*1b210*/  HMMA.16816.F32.BF16 R72, R96.reuse, R10, R68 ;  /* 0x0000000a6048723c */ /* 0x040fe20000041844 */
[----:B------:R-:W-:Y:S05]  /*1b220*/  LDSM.16.MT88.4 R68, [R202+0xf800] ;  /* 0x00f80000ca44783b */ /* 0x000fea0000004200 */
[C---:B------:R-:W-:Y:S06]  /*1b230*/  HMMA.16816.F32.BF16 R108, R96.reuse, R110, R24 ;  /* 0x0000006e606c723c */ /* 0x040fec0000041818 */
[C---:B---3--:R-:W-:Y:S06]  /*1b240*/  HMMA.16816.F32.BF16 R76, R96.reuse, R36, R76 ;  /* 0x00000024604c723c */ /* 0x048fec000004184c */
[C---:B------:R-:W-:Y:S01]  /*1b250*/  HMMA.16816.F32.BF16 R8, R96.reuse, R38, R84 ;  /* 0x000000266008723c */ /* 0x040fe20000041854 */
[----:B------:R-:W3:Y:S05]  /*1b260*/  LDSM.16.MT88.4 R36, [R202+0xd800] ;  /* 0x00d80000ca24783b */ /* 0x000eea0000004200 */
[C---:B------:R-:W-:Y:S06]  /*1b270*/  HMMA.16816.F32.BF16 R24, R96.reuse, R144, R48 ;  /* 0x000000906018723c */ /* 0x040fec0000041830 */
[C---:B------:R-:W-:Y:S06]  /*1b280*/  HMMA.16816.F32.BF16 R116, R96.reuse, R118, R16 ;  /* 0x000000766074723c */ /* 0x040fec0000041810 */
[C---:B------:R-:W-:Y:S01]  /*1b290*/  HMMA.16816.F32.BF16 R48, R96.reuse, R146, R44 ;  /* 0x000000926030723c */ /* 0x040fe2000004182c */
[----:B------:R-:W4:Y:S04]  /*1b2a0*/  LDSM.16.MT88.4 R44, [R205+0xf800] ;  /* 0x00f80000cd2c783b */ /* 0x000f280000004200 */
[----:B------:R-:W-:Y:S01]  /*1b2b0*/  LDSM.16.MT88.4 R144, [R205+0xd800] ;  /* 0x00d80000cd90783b */ /* 0x000fe20000004200 */
[C---:B------:R-:W-:Y:S06]  /*1b2c0*/  HMMA.16816.F32.BF16 R16, R96.reuse, R140, R64 ;  /* 0x0000008c6010723c */ /* 0x040fec0000041840 */
[C---:B------:R-:W-:Y:S01]  /*1b2d0*/  HMMA.16816.F32.BF16 R64, R96.reuse, R142, R60 ;  /* 0x0000008e6040723c */ /* 0x040fe2000004183c */
[----:B------:R-:W5:Y:S04]  /*1b2e0*/  LDSM.16.MT88.4 R60, [R203+0xf800] ;  /* 0x00f80000cb3c783b */ /* 0x000f680000004200 */
[----:B------:R-:W5:Y:S01]  /*1b2f0*/  LDSM.16.MT88.4 R140, [R204+0xd800] ;  /* 0x00d80000cc8c783b */ /* 0x000f620000004200 */
[C---:B------:R-:W-:Y:S06]  /*1b300*/  HMMA.16816.F32.BF16 R32, R96.reuse, R154, R32 ;  /* 0x0000009a6020723c */ /* 0x040fec0000041820 */
[----:B------:R-:W-:Y:S01]  /*1b310*/  HMMA.16816.F32.BF16 R100, R96, R152, R100 ;  /* 0x000000986064723c */ /* 0x000fe20000041864 */
[-CC-:B------:R-:W-:Y:S01]  /*1b320*/  FFMA.FTZ R155, R168, R167.reuse, -R172.reuse ;  /* 0x000000a7a89b7223 */ /* 0x180fe200000108ac */
[-C--:B------:R-:W-:Y:S01]  /*1b330*/  FFMA.FTZ R154, R170, R167.reuse, -R172 ;  /* 0x000000a7aa9a7223 */ /* 0x080fe200000108ac */
[----:B------:R-:W-:-:S03]  /*1b340*/  FFMA.FTZ R168, R171, R167, -R166 ;  /* 0x000000a7aba87223 */ /* 0x000fc600000108a6 */
[C---:B--2---:R-:W-:Y:S01]  /*1b350*/  HMMA.16816.F32.BF16 R84, R96.reuse, R132, R80 ;  /* 0x000000846054723c */ /* 0x044fe20000041850 */
[-CC-:B------:R-:W-:Y:S01]  /*1b360*/  FFMA.FTZ R152, R175, R167.reuse, -R172.reuse ;  /* 0x000000a7af987223 */ /* 0x180fe200000108ac */
[----:B------:R-:W-:Y:S01]  /*1b370*/  FFMA.FTZ R153, R173, R167, -R172 ;  /* 0x000000a7ad997223 */ /* 0x000fe200000108ac */
[----:B------:R-:W-:Y:S01]  /*1b380*/  MUFU.EX2 R154, R154 ;  /* 0x0000009a009a7308 */ /* 0x000fe20000000800 */
[----:B------:R-:W2:Y:S02]  /*1b390*/  LDSM.16.MT88.4 R80, [R204+0x11800] ;  /* 0x01180000cc50783b */ /* 0x000ea40000004200 */
[C---:B------:R-:W-:Y:S02]  /*1b3a0*/  HMMA.16816.F32.BF16 R88, R96.reuse, R134, R88 ;  /* 0x000000866058723c */ /* 0x040fe40000041858 */
[----:B------:R-:W2:Y:S03]  /*1b3b0*/  LDSM.16.MT88.4 R132, [R205+0x11800] ;  /* 0x01180000cd84783b */ /* 0x000ea60000004200 */
[----:B------:R-:W-:Y:S01]  /*1b3c0*/  MUFU.EX2 R152, R152 ;  /* 0x0000009800987308 */ /* 0x000fe20000000800 */
[C---:B------:R-:W-:Y:S06]  /*1b3d0*/  HMMA.16816.F32.BF16 R92, R96.reuse, R148, R92 ;  /* 0x00000094605c723c */ /* 0x040fec000004185c */
[----:B------:R-:W-:Y:S01]  /*1b3e0*/  HMMA.16816.F32.BF16 R4, R96, R150, R4 ;  /* 0x000000966004723c */ /* 0x000fe20000041804 */
[----:B------:R-:W3:Y:S06]  /*1b3f0*/  MUFU.EX2 R153, R153 ;  /* 0x0000009900997308 */ /* 0x000eec0000000800 */
[----:B-1----:R-:W-:-:S02]  /*1b400*/  F2FP.BF16.F32.PACK_AB R99, R164, R165 ;  /* 0x000000a5a463723e */ /* 0x002fc400000010ff */
[----:B------:R-:W1:Y:S08]  /*1b410*/  MUFU.EX2 R155, R155 ;  /* 0x0000009b009b7308 */ /* 0x000e700000000800 */
[----:B------:R-:W4:Y:S01]  /*1b420*/  MUFU.EX2 R168, R168 ;  /* 0x000000a800a87308 */ /* 0x000f220000000800 */
[----:B---3--:R-:W-:Y:S01]  /*1b430*/  F2FP.BF16.F32.PACK_AB R96, R153, R152 ;  /* 0x000000989960723e */ /* 0x008fe200000010ff */
[----:B------:R-:W-:-:S04]  /*1b440*/  FADD.FTZ R152, R152, R229 ;  /* 0x000000e598987221 */ /* 0x000fc80000010000 */
[----:B------:R-:W-:Y:S01]  /*1b450*/  FADD.FTZ R153, R153, R152 ;  /* 0x0000009899997221 */ /* 0x000fe20000010000 */
[----:B-1----:R-:W-:-:S03]  /*1b460*/  F2FP.BF16.F32.PACK_AB R98, R155, R154 ;  /* 0x0000009a9b62723e */ /* 0x002fc600000010ff */
        /* <DEDUP_REMOVED lines=17> */
[C---:B------:R-:W-:Y:S06]  /*1b580*/  HMMA.16816.F32.BF16 R120, R96.reuse, R140, R120 ;  /* 0x0000008c6078723c */ /* 0x040fec0000041878 */
[C---:B------:R-:W-:Y:S01]  /*1b590*/  HMMA.16816.F32.BF16 R116, R96.reuse, R142, R116 ;  /* 0x0000008e6074723c */ /* 0x040fe20000041874 */
[----:B------:R-:W1:Y:S05]  /*1b5a0*/  LDSM.16.MT88.4 R140, [R203+0x11800] ;  /* 0x01180000cb8c783b */ /* 0x000e6a0000004200 */
[C---:B------:R-:W-:Y:S01]  /*1b5b0*/  HMMA.16816.F32.BF16 R60, R96.reuse, R68, R16 ;  /* 0x00000044603c723c */ /* 0x040fe20000041810 */
[----:B------:R-:W3:Y:S05]  /*1b5c0*/  LDSM.16.MT88.4 R16, [R202+0x11800] ;  /* 0x01180000ca10783b */ /* 0x000eea0000004200 */
[C---:B------:R-:W-:Y:S06]  /*1b5d0*/  HMMA.16816.F32.BF16 R64, R96.reuse, R70, R64 ;  /* 0x000000466040723c */ /* 0x040fec0000041840 */
[C---:B--2---:R-:W-:Y:S06]  /*1b5e0*/  HMMA.16816.F32.BF16 R76, R96.reuse, R80, R76 ;  /* 0x00000050604c723c */ /* 0x044fec000004184c */
        /* <DEDUP_REMOVED lines=8> */
[C---:B---3--:R-:W-:Y:S06]  /*1b670*/  HMMA.16816.F32.BF16 R92, R96.reuse, R16, R92 ;  /* 0x00000010605c723c */ /* 0x048fec000004185c */
[----:B------:R-:W-:-:S15]  /*1b680*/  HMMA.16816.F32.BF16 R96, R96, R18, R4 ;  /* 0x000000126060723c */ /* 0x000fde0000041804 */
[----:B------:R-:W-:-:S09]  /*1b690*/  NOP ;  /* 0x0000000000007918 */ /* 0x000fd20000000000 */
.L_x_2124:
[----:B------:R-:W-:Y:S05]  /*1b6a0*/  @!P5 BRA `(.L_x_2133) ;  /* 0x000000400050d947 */ /* 0x000fea0003800000 */
[----:B------:R-:W-:Y:S02]  /*1b6b0*/  MOV R0, R3 ;  /* 0x0000000300007202 */ /* 0x000fe40000000f00 */
[----:B------:R-:W-:-:S07]  /*1b6c0*/  MOV R137, R132 ;  /* 0x0000008400897202 */ /* 0x000fce0000000f00 */
.L_x_2142:
        /* <DEDUP_REMOVED lines=81> */
.L_x_2135:
[----:B--2---:R-:W-:Y:S02]  /*1bbe0*/  R2UR UR4, R138 ;  /* 0x000000008a0472ca */ /* 0x004fe400000e0000 */
[----:B------:R-:W-:Y:S11]  /*1bbf0*/  R2UR UR5, R139 ;  /* 0x000000008b0572ca */ /* 0x000ff600000e0000 */
[----:B------:R-:W-:Y:S02]  /*1bc00*/  @!UPT UIADD3 URZ, URZ, URZ, URZ ;  /* 0x0000003f3f3ff290 */ /* 0x000fe4000fffe03f */
[----:B-1----:R-:W2:Y:S02]  /*1bc10*/  LD.E R8, desc[UR4][R2.64+0x40] ;  /* 0x0000400402087980 */ /* 0x002ea4000c101900 */
[----:B--2---:R-:W-:Y:S05]  /*1bc20*/  IMAD.U32 R8, R8, -0x40, RZ ;  /* 0xffffffc008087824 */ /* 0x004fea00078e00ff */
[----:B------:R-:W-:Y:S02]  /*1bc30*/  SHF.R.S32.HI R6, RZ, 0x1f, R8 ;  /* 0x0000001fff067819 */ /* 0x000fe40000011408 */
.L_x_2136:
[----:B------:R-:W-:Y:S05]  /*1bc40*/  BSYNC B0 ;  /* 0x0000000000007941 */ /* 0x000fea0003800000 */
.L_x_2134:
        /* <DEDUP_REMOVED lines=103> */
[----:B------:R-:W-:Y:S02]  /*1c2c0*/  ISETP.GT.AND P0, PT, R221, R210, PT ;  /* 0x000000d2dd00720c */ /* 0x000fe40003f04270 */
        /* <DEDUP_REMOVED lines=153> */
[C---:B-1----:R-:W-:Y:S05]  /*1cc60*/  HMMA.16816.F32.BF16 R4, R168.reuse, R172, R4 ;  /* 0x000000aca804723c */ /* 0x042fea0000041804 */
[----:B------:R-:W-:Y:S01]  /*1cc70*/  IMAD.MOV.U32 R161, RZ, RZ, R227 ;  /* 0x000000ffffa17224 */ /* 0x000fe200078e00e3 */
[C---:B------:R-:W-:Y:S06]  /*1cc80*/  HMMA.16816.F32.BF16 R8, R168.reuse, R174, R8 ;  /* 0x000000aea808723c */ /* 0x040fec0000041808 */
[C---:B---3--:R-:W-:Y:S06]  /*1cc90*/  HMMA.16816.F32.BF16 R12, R168.reuse, R140, R12 ;  /* 0x0000008ca80c723c */ /* 0x048fec000004180c */
[C---:B------:R-:W-:Y:S06]  /*1cca0*/  HMMA.16816.F32.BF16 R16, R168.reuse, R142, R16 ;  /* 0x0000008ea810723c */ /* 0x040fec0000041810 */
[C---:B------:R-:W-:Y:S06]  /*1ccb0*/  HMMA.16816.F32.BF16 R20, R168.reuse, R144, R20 ;  /* 0x00000090a814723c */ /* 0x040fec0000041814 */
[C---:B------:R-:W-:Y:S06]  /*1ccc0*/  HMMA.16816.F32.BF16 R24, R168.reuse, R146, R24 ;  /* 0x00000092a818723c */ /* 0x040fec0000041818 */
[C---:B------:R-:W-:Y:S06]  /*1ccd0*/  HMMA.16816.F32.BF16 R28, R168.reuse, R148, R28 ;  /* 0x00000094a81c723c */ /* 0x040fec000004181c */
[----:B------:R-:W-:Y:S06]  /*1cce0*/  HMMA.16816.F32.BF16 R32, R168, R150, R32 ;  /* 0x00000096a820723c */ /* 0x000fec0000041820 */
[C---:B------:R-:W-:Y:S06]  /*1ccf0*/  HMMA.16816.F32.BF16 R4, R176.reuse, R180, R4 ;  /* 0x000000b4b004723c */ /* 0x040fec0000041804 */
[C---:B------:R-:W-:Y:S06]  /*1cd00*/  HMMA.16816.F32.BF16 R8, R176.reuse, R182, R8 ;  /* 0x000000b6b008723c */ /* 0x040fec0000041808 */
        /* <DEDUP_REMOVED lines=24> */
[----:B------:R-:W1:Y:S01]  /*1ce90*/  MUFU.TANH R164, R164 ;  /* 0x000000a400a47308 */ /* 0x000e620000002400 */
[C---:B--2---:R-:W-:Y:S06]  /*1cea0*/  HMMA.16816.F32.BF16 R20, R176.reuse, R4, R20 ;  /* 0x00000004b014723c */ /* 0x044fec0000041814 */
[C---:B------:R-:W-:Y:S03]  /*1ceb0*/  HMMA.16816.F32.BF16 R24, R176.reuse, R6, R24 ;  /* 0x00000006b018723c */ /* 0x040fe60000041818 */
[----:B------:R-:W2:Y:S01]  /*1cec0*/  MUFU.TANH R162, R162 ;  /* 0x000000a200a27308 */ /* 0x000ea20000002400 */
[----:B-----5:R-:W5:Y:S02]  /*1ced0*/  LDSM.16.M88.4 R8, [R191+0x5800] ;  /* 0x00580000bf08783b */ /* 0x020f640000000200 */
[----:B------:R-:W-:Y:S07]  /*1cee0*/  DEPBAR.LE SB0, 0x0 ;  /* 0x000080000000791a */ /* 0x000fee0000000000 */
[----:B------:R3:W1:Y:S01]  /*1cef0*/  MUFU.TANH R158, R160 ;  /* 0x000000a0009e7308 */ /* 0x0006620000002400 */
        /* <DEDUP_REMOVED lines=10> */
[-C--:B------:R-:W-:Y:S01]  /*1cfa0*/  FMUL.FTZ R27, R27, R224.reuse ;  /* 0x000000e01b1b7220 */ /* 0x080fe20000410000 */
[----:B---3--:R-:W-:Y:S07]  /*1cfb0*/  IMAD.MOV.U32 R160, RZ, RZ, R226 ;  /* 0x000000ffffa07224 */ /* 0x008fee00078e00e2 */
        /* <DEDUP_REMOVED lines=32> */
[----:B--2-4-:R-:W-:Y:S05]  /*1d1c0*/  @!P0 BRA `(.L_x_2138) ;  /* 0x0000000c00108947 */ /* 0x014fea0003800000 */
        /* <DEDUP_REMOVED lines=13> */
[----:B-1----:R-:W2:Y:S11]  /*1d2a0*/  LD.E R13, desc[UR4][R2.64+0x170] ;  /* 0x00017004020d7980 */ /* 0x002eb6000c101900 */
[----:B------:R-:W-:Y:S01]  /*1d2b0*/  @!UPT UIADD3 URZ, URZ, URZ, URZ ;  /* 0x0000003f3f3ff290 */ /* 0x000fe2000fffe03f */
[----:B---3--:R-:W3:Y:S01]  /*1d2c0*/  LD.E.64 R16, desc[UR10][R2.64+0x20] ;  /* 0x0000200a02107980 */ /* 0x008ee2000c101b00 */
        /* <DEDUP_REMOVED lines=60> */
.L_x_2140:
[----:B------:R-:W-:Y:S02]  /*1d690*/  R2UR UR4, R138 ;  /* 0x000000008a0472ca */ /* 0x000fe400000e0000 */
[----:B------:R-:W-:Y:S11]  /*1d6a0*/  R2UR UR5, R139 ;  /* 0x000000008b0572ca */ /* 0x000ff600000e0000 */
[----:B------:R-:W-:Y:S02]  /*1d6b0*/  @!UPT UIADD3 URZ, URZ, URZ, URZ ;  /* 0x0000003f3f3ff290 */ /* 0x000fe4000fffe03f */
[----:B------:R-:W2:Y:S02]  /*1d6c0*/  LD.E R8, desc[UR4][R2.64+0x38] ;  /* 0x0000380402087980 */ /* 0x000ea4000c101900 */
[----:B--2---:R-:W-:Y:S05]  /*1d6d0*/  IMAD.U32 R8, R8, -0x40, RZ ;  /* 0xffffffc008087824 */ /* 0x004fea00078e00ff */
[----:B------:R-:W-:Y:S02]  /*1d6e0*/  SHF.R.S32.HI R6, RZ, 0x1f, R8 ;  /* 0x0000001fff067819 */ /* 0x000fe40000011408 */
.L_x_2141:
[----:B------:R-:W-:Y:S05]  /*1d6f0*/  BSYNC B0 ;  /* 0x0000000000007941 */ /* 0x000fea0003800000 */
.L_x_2139:
[----:B------:R-:W-:Y:S02]  /*1d700*/  @P4 R2UR UR4, R138 ;  /* 0x000000008a0442ca */ /* 0x000fe400000e0000 */
[C---:B------:R-:W-:Y:S02]  /*1d710*/  @P4 R2UR UR5, R139.reuse ;  /* 0x000000008b0542ca */ /* 0x040fe400000e0000 */
[----:B---3--:R-:W-:Y:S02]  /*1d720*/  LEA R14, P0, R8, R212, 0x1 ;  /* 0x000000d4080e7211 */ /* 0x008fe400078008ff */
        /* <DEDUP_REMOVED lines=21> */
[CC--:B-1----:R-:W-:Y:S01]  /*1d880*/  @P4 LEA R12, P6, R7.reuse, R212.reuse, 0x1 ;  /* 0x000000d4070c4211 */ /* 0x0c2fe200078c08ff */
        /* <DEDUP_REMOVED lines=88> */
.L_x_2138:
[----:B------:R-:W-:Y:S05]  /*1de10*/  BSYNC B1 ;  /* 0x0000000000017941 */ /* 0x000fea0003800000 */
.L_x_2137:
[----:B------:R-:W-:Y:S01]  /*1de20*/  R2UR UR4, R138 ;  /* 0x000000008a0472ca */ /* 0x000fe200000e0000 */
[----:B-123--:R-:W-:Y:S01]  /*1de30*/  LDSM.16.MT88.4 R12, [R205+0xc000] ;  /* 0x00c00000cd0c783b */ /* 0x00efe20000004200 */
        /* <DEDUP_REMOVED lines=58> */
[-CC-:B------:R-:W-:Y:S01]  /*1e1e0*/  FFMA.FTZ R164, R150, R134.reuse, -R155.reuse ;  /* 0x0000008696a47223 */ /* 0x180fe2000001089b */
[-C--:B------:R-:W-:Y:S01]  /*1e1f0*/  FFMA.FTZ R176, R142, R134.reuse, -R155 ;  /* 0x000000868eb07223 */ /* 0x080fe2000001089b */
[-CC-:B------:R-:W-:Y:S01]  /*1e200*/  FFMA.FTZ R167, R162, R134.reuse, -R153.reuse ;  /* 0x00000086a2a77223 */ /* 0x180fe20000010899 */
[-CC-:B------:R-:W-:Y:S01]  /*1e210*/  FFMA.FTZ R163, R158, R134.reuse, -R153.reuse ;  /* 0x000000869ea37223 */ /* 0x180fe20000010899 */
[-CC-:B------:R-:W-:Y:S01]  /*1e220*/  FFMA.FTZ R162, R146, R134.reuse, -R153.reuse ;  /* 0x0000008692a27223 */ /* 0x180fe20000010899 */
[-C--:B------:R-:W-:Y:S01]  /*1e230*/  FFMA.FTZ R137, R175, R134.reuse, -R153 ;  /* 0x00000086af897223 */ /* 0x080fe20000010899 */
[----:B------:R-:W2:Y:S01]  /*1e240*/  MUFU.EX2 R0, R0 ;  /* 0x0000000000007308 */ /* 0x000ea20000000800 */
[----:B------:R-:W-:Y:S01]  /*1e250*/  LDSM.16.MT88.4 R140, [R204+0xe800] ;  /* 0x00e80000cc8c783b */ /* 0x000fe20000004200 */
[-C--:B------:R-:W-:Y:S01]  /*1e260*/  FFMA.FTZ R175, R252, R134.reuse, -R155 ;  /* 0x00000086fcaf7223 */ /* 0x080fe2000001089b */
[-CC-:B------:R-:W-:Y:S01]  /*1e270*/  FFMA.FTZ R178, R250, R134.reuse, -R153.reuse ;  /* 0x00000086fab27223 */ /* 0x180fe20000010899 */
[-C--:B------:R-:W-:Y:S01]  /*1e280*/  FFMA.FTZ R177, R246, R134.reuse, -R153 ;  /* 0x00000086f6b17223 */ /* 0x080fe20000010899 */
        /* <DEDUP_REMOVED lines=21> */
[----:B------:R-:W-:Y:S01]  /*1e3e0*/  FMUL.FTZ R27, R0, R111 ;  /* 0x0000006f001b7220 */ /* 0x000fe20000410000 */
[----:B------:R-:W-:Y:S01]  /*1e3f0*/  FMUL.FTZ R33, R2, R101 ;  /* 0x0000006502217220 */ /* 0x000fe20000410000 */
[C---:B------:R-:W-:Y:S01]  /*1e400*/  FMUL.FTZ R34, R0.reuse, R102 ;  /* 0x0000006600227220 */ /* 0x040fe20000410000 */
[----:B------:R-:W-:Y:S01]  /*1e410*/  FMUL.FTZ R35, R0, R103 ;  /* 0x0000006700237220 */ /* 0x000fe20000410000 */
[----:B------:R-:W-:Y:S01]  /*1e420*/  FMUL.FTZ R36, R2, R36 ;  /* 0x0000002402247220 */ /* 0x000fe20000410000 */
[----:B------:R-:W3:Y:S03]  /*1e430*/  LDSM.16.MT88.4 R116, [R205+0xe000] ;  /* 0x00e00000cd74783b */ /* 0x000ee60000004200 */
[----:B------:R-:W4:Y:S01]  /*1e440*/  MUFU.EX2 R163, R163 ;  /* 0x000000a300a37308 */ /* 0x000f220000000800 */
[----:B-1----:R-:W-:Y:S01]  /*1e450*/  F2FP.BF16.F32.PACK_AB R128, R166, R169 ;  /* 0x000000a9a680723e */ /* 0x002fe200000010ff */
[----:B------:R-:W-:Y:S01]  /*1e460*/  FMUL.FTZ R37, R2, R37 ;  /* 0x0000002502257220 */ /* 0x000fe20000410000 */
[C---:B------:R-:W-:Y:S01]  /*1e470*/  FMUL.FTZ R38, R0.reuse, R38 ;  /* 0x0000002600267220 */ /* 0x040fe20000410000 */
[----:B------:R-:W-:Y:S01]  /*1e480*/  FMUL.FTZ R39, R0, R39 ;  /* 0x0000002700277220 */ /* 0x000fe20000410000 */
[C---:B------:R-:W-:Y:S01]  /*1e490*/  FMUL.FTZ R40, R2.reuse, R40 ;  /* 0x0000002802287220 */ /* 0x040fe20000410000 */
[----:B------:R-:W-:Y:S01]  /*1e4a0*/  FMUL.FTZ R41, R2, R41 ;  /* 0x0000002902297220 */ /* 0x000fe20000410000 */
[----:B------:R-:W1:Y:S03]  /*1e4b0*/  LDSM.16.MT88.4 R108, [R204+0xe000] ;  /* 0x00e00000cc6c783b */ /* 0x000e660000004200 */
[----:B------:R-:W-:Y:S01]  /*1e4c0*/  MUFU.EX2 R165, R165 ;  /* 0x000000a500a57308 */ /* 0x000fe20000000800 */
[C---:B------:R-:W-:Y:S01]  /*1e4d0*/  FMUL.FTZ R42, R0.reuse, R42 ;  /* 0x0000002a002a7220 */ /* 0x040fe20000410000 */
[----:B------:R-:W-:Y:S01]  /*1e4e0*/  FMUL.FTZ R43, R0, R43 ;  /* 0x0000002b002b7220 */ /* 0x000fe20000410000 */
[C---:B------:R-:W-:Y:S01]  /*1e4f0*/  FMUL.FTZ R44, R2.reuse, R44 ;  /* 0x0000002c022c7220 */ /* 0x040fe20000410000 */
[----:B------:R-:W-:Y:S01]  /*1e500*/  FMUL.FTZ R45, R2, R45 ;  /* 0x0000002d022d7220 */ /* 0x000fe20000410000 */
[C---:B------:R-:W-:Y:S01]  /*1e510*/  FMUL.FTZ R46, R0.reuse, R46 ;  /* 0x0000002e002e7220 */ /* 0x040fe20000410000 */
[----:B------:R-:W-:Y:S01]  /*1e520*/  FMUL.FTZ R47, R0, R47 ;  /* 0x0000002f002f7220 */ /* 0x000fe20000410000 */
[----:B------:R-:W5:Y:S03]  /*1e530*/  LDSM.16.MT88.4 R100, [R203+0xe000] ;  /* 0x00e00000cb64783b */ /* 0x000f660000004200 */
[----:B------:R-:W2:Y:S01]  /*1e540*/  MUFU.EX2 R164, R164 ;  /* 0x000000a400a47308 */ /* 0x000ea20000000800 */
[----:B----4-:R-:W-:Y:S01]  /*1e550*/  F2FP.BF16.F32.PACK_AB R129, R163, R167 ;  /* 0x000000a7a381723e */ /* 0x010fe200000010ff */
[C---:B------:R-:W-:Y:S01]  /*1e560*/  FMUL.FTZ R48, R2.reuse, R48 ;  /* 0x0000003002307220 */ /* 0x040fe20000410000 */
[----:B------:R-:W-:Y:S01]  /*1e570*/  FMUL.FTZ R49, R2, R49 ;  /* 0x0000003102317220 */ /* 0x000fe20000410000 */
[C---:B------:R-:W-:Y:S01]  /*1e580*/  FMUL.FTZ R50, R0.reuse, R50 ;  /* 0x0000003200327220 */ /* 0x040fe20000410000 */
[----:B------:R-:W-:Y:S01]  /*1e590*/  FMUL.FTZ R51, R0, R51 ;  /* 0x0000003300337220 */ /* 0x000fe20000410000 */
[C---:B------:R-:W-:Y:S01]  /*1e5a0*/  FMUL.FTZ R52, R2.reuse, R52 ;  /* 0x0000003402347220 */ /* 0x040fe20000410000 */
[----:B------:R-:W-:Y:S03]  /*1e5b0*/  LDSM.16.MT88.4 R144, [R203+0xe800] ;  /* 0x00e80000cb90783b */ /* 0x000fe60000004200 */
[----:B------:R-:W-:Y:S01]  /*1e5c0*/  MUFU.EX2 R162, R162 ;  /* 0x000000a200a27308 */ /* 0x000fe20000000800 */
[----:B------:R-:W-:Y:S01]  /*1e5d0*/  FMUL.FTZ R53, R2, R53 ;  /* 0x0000003502357220 */ /* 0x000fe20000410000 */
[C---:B------:R-:W-:Y:S01]  /*1e5e0*/  FMUL.FTZ R54, R0.reuse, R54 ;  /* 0x0000003600367220 */ /* 0x040fe20000410000 */
[----:B------:R-:W-:Y:S01]  /*1e5f0*/  FMUL.FTZ R55, R0, R55 ;  /* 0x0000003700377220 */ /* 0x000fe20000410000 */
[C---:B------:R-:W-:Y:S01]  /*1e600*/  FMUL.FTZ R56, R2.reuse, R56 ;  /* 0x0000003802387220 */ /* 0x040fe20000410000 */
[----:B------:R-:W-:Y:S01]  /*1e610*/  FMUL.FTZ R57, R2, R57 ;  /* 0x0000003902397220 */ /* 0x000fe20000410000 */
[----:B------:R-:W-:Y:S01]  /*1e620*/  FMUL.FTZ R58, R0, R58 ;  /* 0x0000003a003a7220 */ /* 0x000fe20000410000 */
[----:B------:R-:W-:Y:S03]  /*1e630*/  LDSM.16.MT88.4 R148, [R202+0xf000] ;  /* 0x00f00000ca94783b */ /* 0x000fe60000004200 */
[----:B------:R-:W4:Y:S01]  /*1e640*/  MUFU.EX2 R137, R137 ;  /* 0x0000008900897308 */ /* 0x000f220000000800 */
[----:B--2---:R-:W-:Y:S01]  /*1e650*/  F2FP.BF16.F32.PACK_AB R130, R164, R165 ;  /* 0x000000a5a482723e */ /* 0x004fe200000010ff */
[----:B------:R-:W-:Y:S01]  /*1e660*/  FMUL.FTZ R59, R0, R59 ;  /* 0x0000003b003b7220 */ /* 0x000fe20000410000 */
[C---:B------:R-:W-:Y:S01]  /*1e670*/  FMUL.FTZ R60, R2.reuse, R60 ;  /* 0x0000003c023c7220 */ /* 0x040fe20000410000 */
[----:B------:R-:W-:Y:S01]  /*1e680*/  FMUL.FTZ R61, R2, R61 ;  /* 0x0000003d023d7220 */ /* 0x000fe20000410000 */
[C---:B------:R-:W-:Y:S01]  /*1e690*/  FMUL.FTZ R62, R0.reuse, R62 ;  /* 0x0000003e003e7220 */ /* 0x040fe20000410000 */
[----:B------:R-:W-:Y:S01]  /*1e6a0*/  FMUL.FTZ R63, R0, R63 ;  /* 0x0000003f003f7220 */ /* 0x000fe20000410000 */
        /* <DEDUP_REMOVED lines=43> */
[----:B------:R-:W-:Y:S01]  /*1e960*/  LDSM.16.MT88.4 R112, [R205+0xc800] ;  /* 0x00c80000cd70783b */ /* 0x000fe20000004200 */
[----:B------:R-:W-:Y:S01]  /*1e970*/  FMUL.FTZ R87, R0, R87 ;  /* 0x0000005700577220 */ /* 0x000fe20000410000 */
[-C--:B------:R-:W-:Y:S01]  /*1e980*/  FFMA.FTZ R180, R180, R134.reuse, -R155 ;  /* 0x00000086b4b47223 */ /* 0x080fe2000001089b */
[-CC-:B------:R-:W-:Y:S01]  /*1e990*/  FFMA.FTZ R181, R244, R134.reuse, -R153.reuse ;  /* 0x00000086f4b57223 */ /* 0x180fe20000010899 */
[----:B------:R-:W-:Y:S01]  /*1e9a0*/  FFMA.FTZ R182, R182, R134, -R153 ;  /* 0x00000086b6b67223 */ /* 0x000fe20000010899 */
        /* <DEDUP_REMOVED lines=11> */
[----:B------:R-:W2:Y:S01]  /*1ea60*/  LDSM.16.MT88.4 R104, [R202+0xe000] ;  /* 0x00e00000ca68783b */ /* 0x000ea20000004200 */
[----:B------:R-:W-:Y:S01]  /*1ea70*/  FMUL.FTZ R91, R0, R91 ;  /* 0x0000005b005b7220 */ /* 0x000fe20000410000 */
[----:B------:R-:W-:Y:S01]  /*1ea80*/  MUFU.EX2 R181, R181 ;  /* 0x000000b500b57308 */ /* 0x000fe20000000800 */
[C---:B------:R-:W-:Y:S01]  /*1ea90*/  FMUL.FTZ R92, R2.reuse, R92 ;  /* 0x0000005c025c7220 */ /* 0x040fe20000410000 */
[----:B------:R-:W-:Y:S01]  /*1eaa0*/  FMUL.FTZ R93, R2, R93 ;  /* 0x0000005d025d7220 */ /* 0x000fe20000410000 */
[C---:B------:R-:W-:Y:S03]  /*1eab0*/  HMMA.16816.F32.BF16 R28, R128.reuse, R124, R28 ;  /* 0x0000007c801c723c */ /* 0x040fe6000004181c */
[C---:B------:R-:W-:Y:S01]  /*1eac0*/  FMUL.FTZ R94, R0.reuse, R94 ;  /* 0x0000005e005e7220 */ /* 0x040fe20000410000 */
[----:B------:R-:W-:Y:S03]  /*1ead0*/  FMUL.FTZ R95, R0, R95 ;  /* 0x0000005f005f7220 */ /* 0x000fe60000410000 */
[----:B------:R-:W4:Y:S01]  /*1eae0*/  MUFU.EX2 R182, R182 ;  /* 0x000000b600b67308 */ /* 0x000f220000000800 */
[C---:B------:R-:W-:Y:S01]  /*1eaf0*/  HMMA.16816.F32.BF16 R32, R128.reuse, R126, R32 ;  /* 0x0000007e8020723c */ /* 0x040fe20000041820 */
[----:B------:R-:W-:Y:S02]  /*1eb00*/  LDSM.16.MT88.4 R124, [R202+0xc800] ;  /* 0x00c80000ca7c783b */ /* 0x000fe40000004200 */
[C---:B------:R-:W-:Y:S03]  /*1eb10*/  FMUL.FTZ R96, R2.reuse, R96 ;  /* 0x0000006002607220 */ /* 0x040fe60000410000 */
[C---:B---3--:R-:W-:Y:S05]  /*1eb20*/  HMMA.16816.F32.BF16 R36, R128.reuse, R116, R36 ;  /* 0x000000748024723c */ /* 0x048fea0000041824 */
[----:B------:R-:W-:Y:S01]  /*1eb30*/  FMUL.FTZ R97, R2, R97 ;  /* 0x0000006102617220 */ /* 0x000fe20000410000 */
[C---:B------:R-:W-:Y:S01]  /*1eb40*/  HMMA.16816.F32.BF16 R40, R128.reuse, R118, R40 ;  /* 0x000000768028723c */ /* 0x040fe20000041828 */
[----:B------:R-:W-:Y:S04]  /*1eb50*/  LDSM.16.MT88.4 R116, [R204+0xc800] ;  /* 0x00c80000cc74783b */ /* 0x000fe80000004200 */
[C---:B------:R-:W-:Y:S01]  /*1eb60*/  FMUL.FTZ R98, R0.reuse, R98 ;  /* 0x0000006200627220 */ /* 0x040fe20000410000 */
[C---:B-1----:R-:W-:Y:S05]  /*1eb70*/  HMMA.16816.F32.BF16 R44, R128.reuse, R108, R44 ;  /* 0x0000006c802c723c */ /* 0x042fea000004182c */
[----:B------:R-:W-:Y:S01]  /*1eb80*/  FMUL.FTZ R99, R0, R99 ;  /* 0x0000006300637220 */ /* 0x000fe20000410000 */
[C---:B------:R-:W-:Y:S01]  /*1eb90*/  HMMA.16816.F32.BF16 R48, R128.reuse, R110, R48 ;  /* 0x0000006e8030723c */ /* 0x040fe20000041830 */
[----:B------:R-:W1:Y:S04]  /*1eba0*/  LDSM.16.MT88.4 R108, [R205+0x10000] ;  /* 0x01000000cd6c783b */ /* 0x000e680000004200 */
[-CC-:B------:R-:W-:Y:S01]  /*1ebb0*/  FFMA.FTZ R183, R242, R134.reuse, -R155.reuse ;  /* 0x00000086f2b77223 */ /* 0x180fe2000001089b */
[C---:B-----5:R-:W-:Y:S05]  /*1ebc0*/  HMMA.16816.F32.BF16 R52, R128.reuse, R100, R52 ;  /* 0x000000648034723c */ /* 0x060fea0000041834 */
[-C--:B------:R-:W-:Y:S01]  /*1ebd0*/  FFMA.FTZ R224, R240, R134.reuse, -R155 ;  /* 0x00000086f0e07223 */ /* 0x080fe2000001089b */
[C---:B------:R-:W-:Y:S01]  /*1ebe0*/  HMMA.16816.F32.BF16 R56, R128.reuse, R102, R56 ;  /* 0x000000668038723c */ /* 0x040fe20000041838 */
[----:B------:R-:W3:Y:S01]  /*1ebf0*/  LDSM.16.MT88.4 R100, [R204+0x10000] ;  /* 0x01000000cc64783b */ /* 0x000ee20000004200 */
[----:B------:R-:W-:Y:S03]  /*1ec00*/  MUFU.EX2 R183, R183 ;  /* 0x000000b700b77308 */ /* 0x000fe60000000800 */
[-CC-:B------:R-:W-:Y:S01]  /*1ec10*/  FFMA.FTZ R226, R238, R134.reuse, -R153.reuse ;  /* 0x00000086eee27223 */ /* 0x180fe20000010899 */
[C---:B--2---:R-:W-:Y:S06]  /*1ec20*/  HMMA.16816.F32.BF16 R60, R128.reuse, R104, R60 ;  /* 0x00000068803c723c */ /* 0x044fec000004183c */
[----:B------:R-:W2:Y:S01]  /*1ec30*/  MUFU.EX2 R224, R224 ;  /* 0x000000e000e07308 */ /* 0x000ea20000000800 */
[-C--:B------:R-:W-:Y:S01]  /*1ec40*/  FFMA.FTZ R227, R236, R134.reuse, -R153 ;  /* 0x00000086ece37223 */ /* 0x080fe20000010899 */
[C---:B------:R-:W-:Y:S01]  /*1ec50*/  HMMA.16816.F32.BF16 R64, R128.reuse, R106, R64 ;  /* 0x0000006a8040723c */ /* 0x040fe20000041840 */
[----:B------:R-:W5:Y:S02]  /*1ec60*/  LDSM.16.MT88.4 R104, [R203+0x10000] ;  /* 0x01000000cb68783b */ /* 0x000f640000004200 */
[-CC-:B------:R-:W-:Y:S01]  /*1ec70*/  FFMA.FTZ R229, R234, R134.reuse, -R155.reuse ;  /* 0x00000086eae57223 */ /* 0x180fe2000001089b */
[-C--:B------:R-:W-:Y:S01]  /*1ec80*/  FFMA.FTZ R232, R232, R134.reuse, -R155 ;  /* 0x00000086e8e87223 */ /* 0x080fe2000001089b */
[-CC-:B------:R-:W-:Y:S01]  /*1ec90*/  FFMA.FTZ R230, R230, R134.reuse, -R153.reuse ;  /* 0x00000086e6e67223 */ /* 0x180fe20000010899 */
[-CC-:B------:R-:W-:Y:S02]  /*1eca0*/  FFMA.FTZ R231, R228, R134.reuse, -R153.reuse ;  /* 0x00000086e4e77223 */ /* 0x180fe40000010899 */
[----:B------:R-:W-:Y:S03]  /*1ecb0*/  MUFU.EX2 R226, R226 ;  /* 0x000000e200e27308 */ /* 0x000fe60000000800 */
[-C--:B------:R-:W-:Y:S01]  /*1ecc0*/  FFMA.FTZ R235, R168, R134.reuse, -R153 ;  /* 0x00000086a8eb7223 */ /* 0x080fe20000010899 */
[-CC-:B------:R-:W-:Y:S01]  /*1ecd0*/  FFMA.FTZ R174, R174, R134.reuse, -R155.reuse ;  /* 0x00000086aeae7223 */ /* 0x180fe2000001089b */
[-C--:B------:R-:W-:Y:S01]  /*1ece0*/  FFMA.FTZ R233, R172, R134.reuse, -R155 ;  /* 0x00000086ace97223 */ /* 0x080fe2000001089b */
[-C--:B------:R-:W-:Y:S01]  /*1ecf0*/  FFMA.FTZ R170, R170, R134.reuse, -R153 ;  /* 0x00000086aaaa7223 */ /* 0x080fe20000010899 */
[-CC-:B------:R-:W-:Y:S01]  /*1ed00*/  FFMA.FTZ R168, R173, R134.reuse, -R155.reuse ;  /* 0x00000086ada87223 */ /* 0x180fe2000001089b */
[-C--:B------:R-:W-:Y:S01]  /*1ed10*/  FFMA.FTZ R155, R171, R134.reuse, -R155 ;  /* 0x00000086ab9b7223 */ /* 0x080fe2000001089b */
[C---:B-1----:R-:W-:Y:S01]  /*1ed20*/  HMMA.16816.F32.BF16 R68, R128.reuse, R108, R68 ;  /* 0x0000006c8044723c */ /* 0x042fe20000041844 */
[----:B------:R-:W1:Y:S02]  /*1ed30*/  MUFU.EX2 R227, R227 ;  /* 0x000000e300e37308 */ /* 0x000e640000000800 */
[-CC-:B------:R-:W-:Y:S01]  /*1ed40*/  FFMA.FTZ R135, R135, R134.reuse, -R153.reuse ;  /* 0x0000008687877223 */ /* 0x180fe20000010899 */
[----:B------:R-:W-:Y:S01]  /*1ed50*/  FFMA.FTZ R153, R133, R134, -R153 ;  /* 0x0000008685997223 */ /* 0x000fe20000010899 */
[----:B------:R-:W-:Y:S01]  /*1ed60*/  FFMA.FTZ R169, R2, R225, R169 ;  /* 0x000000e102a97223 */ /* 0x000fe200000100a9 */
[C---:B------:R-:W-:Y:S01]  /*1ed70*/  HMMA.16816.F32.BF16 R72, R128.reuse, R110, R72 ;  /* 0x0000006e8048723c */ /* 0x040fe20000041848 */
[----:B------:R-:W2:Y:S04]  /*1ed80*/  LDSM.16.MT88.4 R108, [R202+0x10000] ;  /* 0x01000000ca6c783b */ /* 0x000ea80000004200 */
[----:B------:R-:W-:Y:S01]  /*1ed90*/  MUFU.EX2 R171, R155 ;  /* 0x0000009b00ab7308 */ /* 0x000fe20000000800 */
[----:B------:R-:W-:Y:S01]  /*1eda0*/  FFMA.FTZ R167, R0, R223, R167 ;  /* 0x000000df00a77223 */ /* 0x000fe200000100a7 */
[C---:B---3--:R-:W-:Y:S08]  /*1edb0*/  HMMA.16816.F32.BF16 R76, R128.reuse, R100, R76 ;  /* 0x00000064804c723c */ /* 0x048ff0000004184c */
[----:B------:R3:W-:Y:S01]  /*1edc0*/  MUFU.EX2 R134, R153 ;  /* 0x0000009900867308 */ /* 0x0007e20000000800 */
[C---:B------:R-:W-:Y:S03]  /*1edd0*/  HMMA.16816.F32.BF16 R80, R128.reuse, R102, R80 ;  /* 0x000000668050723c */ /* 0x040fe60000041850 */
[----:B------:R-:W-:Y:S03]  /*1ede0*/  F2FP.BF16.F32.PACK_AB R100, R176, R175 ;  /* 0x000000afb064723e */ /* 0x000fe600000010ff */
[C---:B-----5:R-:W-:Y:S03]  /*1edf0*/  HMMA.16816.F32.BF16 R84, R128.reuse, R104, R84 ;  /* 0x000000688054723c */ /* 0x060fe60000041854 */
[----:B------:R-:W-:Y:S02]  /*1ee00*/  MUFU.EX2 R229, R229 ;  /* 0x000000e500e57308 */ /* 0x000fe40000000800 */
[----:B----4-:R-:W-:Y:S01]  /*1ee10*/  F2FP.BF16.F32.PACK_AB R101, R177, R178 ;  /* 0x000000b2b165723e */ /* 0x010fe200000010ff */
[C---:B------:R-:W-:Y:S01]  /*1ee20*/  HMMA.16816.F32.BF16 R88, R128.reuse, R106, R88 ;  /* 0x0000006a8058723c */ /* 0x040fe20000041858 */
[----:B------:R-:W4:Y:S06]  /*1ee30*/  LDSM.16.MT88.4 R104, [R205+0xe800] ;  /* 0x00e80000cd68783b */ /* 0x000f2c0000004200 */
[----:B------:R-:W5:Y:S01]  /*1ee40*/  MUFU.EX2 R232, R232 ;  /* 0x000000e800e87308 */ /* 0x000f620000000800 */
[----:B------:R-:W-:Y:S03]  /*1ee50*/  F2FP.BF16.F32.PACK_AB R102, R180, R179 ;  /* 0x000000b3b466723e */ /* 0x000fe600000010ff */
[----:B------:R-:W-:Y:S01]  /*1ee60*/  FADD.FTZ R166, R166, R169 ;  /* 0x000000a9a6a67221 */ /* 0x000fe20000010000 */
[----:B------:R-:W-:Y:S01]  /*1ee70*/  F2FP.BF16.F32.PACK_AB R103, R182, R181 ;  /* 0x000000b5b667723e */ /* 0x000fe200000010ff */
[----:B------:R-:W-:Y:S01]  /*1ee80*/  FADD.FTZ R167, R163, R167 ;  /* 0x000000a7a3a77221 */ /* 0x000fe20000010000 */
[----:B---3--:R-:W-:Y:S03]  /*1ee90*/  LDSM.16.MT88.4 R152, [R205+0xf800] ;  /* 0x00f80000cd98783b */ /* 0x008fe60000004200 */
[----:B------:R-:W-:Y:S01]  /*1eea0*/  MUFU.EX2 R230, R230 ;  /* 0x000000e600e67308 */ /* 0x000fe20000000800 */
[----:B------:R-:W-:Y:S01]  /*1eeb0*/  MOV R0, R3 ;  /* 0x0000000300007202 */ /* 0x000fe20000000f00 */
[----:B------:R-:W-:Y:S01]  /*1eec0*/  FADD.FTZ R165, R165, R166 ;  /* 0x000000a6a5a57221 */ /* 0x000fe20000010000 */
[----:B------:R-:W-:Y:S01]  /*1eed0*/  FADD.FTZ R162, R162, R167 ;  /* 0x000000a7a2a27221 */ /* 0x000fe20000010000 */
[C---:B--2---:R-:W-:Y:S06]  /*1eee0*/  HMMA.16816.F32.BF16 R92, R128.reuse, R108, R92 ;  /* 0x0000006c805c723c */ /* 0x044fec000004185c */
[----:B------:R-:W2:Y:S01]  /*1eef0*/  MUFU.EX2 R231, R231 ;  /* 0x000000e700e77308 */ /* 0x000ea20000000800 */
[----:B------:R-:W-:Y:S01]  /*1ef00*/  FADD.FTZ R164, R164, R165 ;  /* 0x000000a5a4a47221 */ /* 0x000fe20000010000 */
[----:B------:R-:W-:Y:S01]  /*1ef10*/  FADD.FTZ R137, R137, R162 ;  /* 0x000000a289897221 */ /* 0x000fe20000010000 */
[----:B------:R-:W-:Y:S01]  /*1ef20*/  HMMA.16816.F32.BF16 R96, R128, R110, R96 ;  /* 0x0000006e8060723c */ /* 0x000fe20000041860 */
[----:B------:R-:W3:Y:S06]  /*1ef30*/  LDSM.16.MT88.4 R108, [R202+0xe800] ;  /* 0x00e80000ca6c783b */ /* 0x000eec0000004200 */
[----:B------:R-:W-:Y:S01]  /*1ef40*/  MUFU.EX2 R174, R174 ;  /* 0x000000ae00ae7308 */ /* 0x000fe20000000800 */
[----:B------:R-:W-:Y:S01]  /*1ef50*/  FADD.FTZ R175, R175, R164 ;  /* 0x000000a4afaf7221 */ /* 0x000fe20000010000 */
[C---:B------:R-:W-:Y:S01]  /*1ef60*/  HMMA.16816.F32.BF16 R4, R100.reuse, R112, R4 ;  /* 0x000000706404723c */ /* 0x040fe20000041804 */
[----:B------:R-:W-:Y:S04]  /*1ef70*/  LDSM.16.MT88.4 R128, [R202+0xd000] ;  /* 0x00d00000ca80783b */ /* 0x000fe80000004200 */
[----:B------:R-:W-:Y:S01]  /*1ef80*/  FADD.FTZ R178, R178, R137 ;  /* 0x00000089b2b27221 */ /* 0x000fe20000010000 */
[C---:B------:R-:W-:Y:S02]  /*1ef90*/  HMMA.16816.F32.BF16 R8, R100.reuse, R114, R8 ;  /* 0x000000726408723c */ /* 0x040fe40000041808 */
[----:B------:R-:W2:Y:S01]  /*1efa0*/  MUFU.EX2 R233, R233 ;  /* 0x000000e900e97308 */ /* 0x000ea20000000800 */
[----:B------:R-:W1:Y:S03]  /*1efb0*/  LDSM.16.MT88.4 R112, [R205+0x10800] ;  /* 0x01080000cd70783b */ /* 0x000e660000004200 */
[C---:B------:R-:W-:Y:S06]  /*1efc0*/  HMMA.16816.F32.BF16 R12, R100.reuse, R116, R12 ;  /* 0x00000074640c723c */ /* 0x040fec000004180c */
[----:B------:R-:W-:Y:S01]  /*1efd0*/  MUFU.EX2 R170, R170 ;  /* 0x000000aa00aa7308 */ /* 0x000fe20000000800 */
[----:B------:R-:W-:Y:S01]  /*1efe0*/  FADD.FTZ R176, R176, R175 ;  /* 0x000000afb0b07221 */ /* 0x000fe20000010000 */
[C---:B------:R-:W-:Y:S01]  /*1eff0*/  HMMA.16816.F32.BF16 R16, R100.reuse, R118, R16 ;  /* 0x000000766410723c */ /* 0x040fe20000041810 */
[----:B------:R-:W-:Y:S07]  /*1f000*/  LDSM.16.MT88.4 R116, [R203+0x10800] ;  /* 0x01080000cb74783b */ /* 0x000fee0000004200 */
[----:B------:R-:W2:Y:S01]  /*1f010*/  MUFU.EX2 R235, R235 ;  /* 0x000000eb00eb7308 */ /* 0x000ea20000000800 */
[C---:B------:R-:W-:Y:S03]  /*1f020*/  HMMA.16816.F32.BF16 R20, R100.reuse, R120, R20 ;  /* 0x000000786414723c */ /* 0x040fe60000041814 */
[----:B------:R-:W-:Y:S03]  /*1f030*/  FADD.FTZ R178, R177, R178 ;  /* 0x000000b2b1b27221 */ /* 0x000fe60000010000 */
[C---:B------:R-:W-:Y:S01]  /*1f040*/  HMMA.16816.F32.BF16 R24, R100.reuse, R122, R24 ;  /* 0x0000007a6418723c */ /* 0x040fe20000041818 */
[----:B------:R-:W-:Y:S02]  /*1f050*/  LDSM.16.MT88.4 R120, [R202+0x10800] ;  /* 0x01080000ca78783b */ /* 0x000fe40000004200 */
[----:B------:R-:W2:Y:S02]  /*1f060*/  MUFU.EX2 R168, R168 ;  /* 0x000000a800a87308 */ /* 0x000ea40000000800 */
[----:B------:R-:W-:Y:S01]  /*1f070*/  FADD.FTZ R179, R179, R176 ;  /* 0x000000b0b3b37221 */ /* 0x000fe20000010000 */
[C---:B------:R-:W-:Y:S07]  /*1f080*/  HMMA.16816.F32.BF16 R28, R100.reuse, R124, R28 ;  /* 0x0000007c641c723c */ /* 0x040fee000004181c */
[----:B------:R-:W2:Y:S01]  /*1f090*/  MUFU.EX2 R135, R135 ;  /* 0x0000008700877308 */ /* 0x000ea20000000800 */
[----:B------:R-:W-:Y:S01]  /*1f0a0*/  FADD.FTZ R181, R181, R178 ;  /* 0x000000b2b5b57221 */ /* 0x000fe20000010000 */
[C---:B------:R-:W-:Y:S01]  /*1f0b0*/  HMMA.16816.F32.BF16 R32, R100.reuse, R126, R32 ;  /* 0x0000007e6420723c */ /* 0x040fe20000041820 */
[----:B------:R-:W-:Y:S02]  /*1f0c0*/  LDSM.16.MT88.4 R124, [R204+0xd000] ;  /* 0x00d00000cc7c783b */ /* 0x000fe40000004200 */
[----:B------:R-:W-:Y:S03]  /*1f0d0*/  FADD.FTZ R180, R180, R179 ;  /* 0x000000b3b4b47221 */ /* 0x000fe60000010000 */
[C---:B----4-:R-:W-:Y:S05]  /*1f0e0*/  HMMA.16816.F32.BF16 R36, R100.reuse, R104, R36 ;  /* 0x000000686424723c */ /* 0x050fea0000041824 */
[----:B------:R-:W-:Y:S01]  /*1f0f0*/  FADD.FTZ R181, R182, R181 ;  /* 0x000000b5b6b57221 */ /* 0x000fe20000010000 */
[C---:B------:R-:W-:Y:S01]  /*1f100*/  HMMA.16816.F32.BF16 R40, R100.reuse, R106, R40 ;  /* 0x0000006a6428723c */ /* 0x040fe20000041828 */
[----:B------:R-:W4:Y:S04]  /*1f110*/  LDSM.16.MT88.4 R104, [R204+0x10800] ;  /* 0x01080000cc68783b */ /* 0x000f280000004200 */
[----:B------:R-:W-:Y:S01]  /*1f120*/  MOV R137, R132 ;  /* 0x0000008400897202 */ /* 0x000fe20000000f00 */
        /* <DEDUP_REMOVED lines=19> */
[----:B-----5:R-:W-:Y:S01]  /*1f260*/  F2FP.BF16.F32.PACK_AB R106, R232, R229 ;  /* 0x000000e5e86a723e */ /* 0x020fe200000010ff */
        /* <DEDUP_REMOVED lines=25> */
[----:B------:R-:W-:Y:S01]  /*1f400*/  F2FP.BF16.F32.PACK_AB R140, R233, R174 ;  /* 0x000000aee98c723e */ /* 0x000fe200000010ff */
        /* <DEDUP_REMOVED lines=62> */
.L_x_2133:
        /* <DEDUP_REMOVED lines=9> */
[----:B------:R-:W-:Y:S01]  /*1f880*/  UMOV UR4, 0xffffffff ;  /* 0xffffffff00047882 */ /* 0x000fe20000000000 */
[----:B------:R-:W-:Y:S01]  /*1f890*/  LEA.HI R2, R2, R11, RZ, 0x4 ;  /* 0x0000000b02027211 */ /* 0x000fe200078f20ff */
[----:B------:R-:W-:-:S03]  /*1f8a0*/  IMAD.IADD R5, R11, 0x1, -R0 ;  /* 0x000000010b057824 */ /* 0x000fc600078e0a00 */
[----:B------:R-:W-:Y:S02]  /*1f8b0*/  SHF.R.S32.HI R2, RZ, 0x4, R2 ;  /* 0x00000004ff027819 */ /* 0x000fe40000011402 */
[----:B------:R-:W-:-:S04]  /*1f8c0*/  SHF.R.S32.HI R0, RZ, 0x1f, R5 ;  /* 0x0000001fff007819 */ /* 0x000fc80000011405 */
[----:B------:R-:W-:-:S04]  /*1f8d0*/  LEA.HI R0, R0, R5, RZ, 0x2 ;  /* 0x0000000500007211 */ /* 0x000fc800078f10ff */
        /* <DEDUP_REMOVED lines=9> */
.L_x_2164:
        /* <DEDUP_REMOVED lines=191> */
[----:B------:R3:W-:Y:S04]  /*20560*/  STS.64 [R20+0x8800], R98 ;  /* 0x0088006214007388 */ /* 0x0007e80000000a00 */
[----:B-1----:R-:W4:Y:S04]  /*20570*/  LD.E.64 R18, desc[UR12][R8.64+0xb0] ;  /* 0x0000b00c08127980 */ /* 0x002f28000c101b00 */
[----:B------:R-:W4:Y:S01]  /*20580*/  LD.E R24, desc[UR10][R8.64+0x60] ;  /* 0x0000600a08187980 */ /* 0x000f22000c101900 */
[----:B------:R-:W-:Y:S01]  /*20590*/  LEA.HI R14, R14, R13, RZ, 0x4 ;  /* 0x0000000d0e0e7211 */ /* 0x000fe200078f20ff */
[----:B------:R-:W1:Y:S02]  /*205a0*/  @P4 MUFU.LG2 R25, R10 ;  /* 0x0000000a00194308 */ /* 0x000e640000000c00 */
[----:B--2---:R2:W5:Y:S01]  /*205b0*/  LD.E R12, desc[UR12][R8.64+0xcc] ;  /* 0x0000cc0c080c7980 */ /* 0x004562000c101900 */
[----:B------:R-:W-:-:S03]  /*205c0*/  LOP3.LUT R14, R14, 0xfffffff0, RZ, 0xc0, !PT ;  /* 0xfffffff00e0e7812 */ /* 0x000fc600078ec0ff */
[----:B------:R2:W5:Y:S02]  /*205d0*/  LD.E.64 R112, desc[UR10][R8.64+0x78] ;  /* 0x0000780a08707980 */ /* 0x000564000c101b00 */
[----:B------:R-:W1:Y:S01]  /*205e0*/  @P3 MUFU.LG2 R26, R5 ;  /* 0x00000005001a3308 */ /* 0x000e620000000c00 */
[----:B------:R-:W-:Y:S01]  /*205f0*/  IADD3 R11, -R14, R13, RZ ;  /* 0x0000000d0e0b7210 */ /* 0x000fe20007ffe1ff */
[----:B------:R2:W5:Y:S03]  /*20600*/  LD.E.64 R114, desc[UR10][R8.64+0xa8] ;  /* 0x0000a80a08727980 */ /* 0x000566000c101b00 */
[----:B------:R-:W-:Y:S02]  /*20610*/  LEA.HI R17, R11, R11, RZ, 0x1 ;  /* 0x0000000b0b117211 */ /* 0x000fe400078f08ff */
[----:B---3--:R-:W-:Y:S02]  /*20620*/  SHF.L.U32 R20, R2, 0x6, RZ ;  /* 0x0000000602147819 */ /* 0x008fe400000006ff */
[----:B------:R-:W-:-:S02]  /*20630*/  SHF.L.U32 R23, R17, 0x2, RZ ;  /* 0x0000000211177819 */ /* 0x000fc400000006ff */
        /* <DEDUP_REMOVED lines=46> */
[----:B----4-:R-:W-:-:S04]  /*20920*/  IMAD R18, R18, UR8, R217 ;  /* 0x0000000812127c24 */ /* 0x010fc8000f8e02d9 */
[----:B------:R-:W-:Y:S02]  /*20930*/  IMAD R5, R18, R24, R215 ;  /* 0x0000001812057224 */ /* 0x000fe400078e02d7 */
[----:B------:R2:W4:Y:S02]  /*20940*/  LDS.128 R24, [R3+0xa800] ;  /* 0x00a8000003187984 */ /* 0x0005240000000c00 */
[----:B------:R-:W-:Y:S02]  /*20950*/  IMAD R5, R19, R5, R20 ;  /* 0x0000000513057224 */ /* 0x000fe400078e0214 */
[----:B------:R2:W1:Y:S04]  /*20960*/  LDS.128 R20, [R3+0xb000] ;  /* 0x00b0000003147984 */ /* 0x0004680000000c00 */
[----:B------:R2:W1:Y:S01]  /*20970*/  LDS.128 R16, [R3+0xb800] ;  /* 0x00b8000003107984 */ /* 0x0004620000000c00 */
[----:B---3--:R-:W-:Y:S05]  /*20980*/  @P0 BRA `(.L_x_2145) ;  /* 0x00000000003c0947 */ /* 0x008fea0003800000 */
        /* <DEDUP_REMOVED lines=15> */
.L_x_2145:
[----:B------:R-:W-:Y:S05]  /*20a80*/  BSYNC B0 ;  /* 0x0000000000007941 */ /* 0x000fea0003800000 */
.L_x_2144:
        /* <DEDUP_REMOVED lines=45> */
.L_x_2147:
[----:B------:R-:W-:Y:S05]  /*20d60*/  BSYNC B0 ;  /* 0x0000000000007941 */ /* 0x000fea0003800000 */
.L_x_2146:
        /* <DEDUP_REMOVED lines=16> */
.L_x_2149:
[----:B------:R-:W-:Y:S05]  /*20e70*/  BSYNC B0 ;  /* 0x0000000000007941 */ /* 0x000fea0003800000 */
.L_x_2148:
        /* <DEDUP_REMOVED lines=9> */
[----:B-1----:R1:W-:Y:S01]  /*20f10*/  @!P0 ST.E.128 desc[UR4][R12.64+0x3000], R100 ;  /* 0x003000640c008985 */ /* 0x0023e2000c101d04 */
[----:B------:R-:W-:-:S03]  /*20f20*/  ISETP.GE.AND P0, PT, R5, R8, PT ;  /* 0x000000080500720c */ /* 0x000fc60003f06270 */
[----:B------:R1:W-:Y:S10]  /*20f30*/  @!P1 ST.E.128 desc[UR10][R12.64+0x3100], R68 ;  /* 0x003100440c009985 */ /* 0x0003f4000c101d0a */
[----:B------:R-:W-:-:S02]  /*20f40*/  @!P0 R2UR UR4, R6 ;  /* 0x00000000060482ca */ /* 0x000fc400000e0000 */
[----:B------:R-:W-:-:S13]  /*20f50*/  @!P0 R2UR UR5, R7 ;  /* 0x00000000070582ca */ /* 0x000fda00000e0000 */
[----:B------:R1:W-:Y:S02]  /*20f60*/  @!P0 ST.E.128 desc[UR4][R12.64+0x3200], R36 ;  /* 0x003200240c008985 */ /* 0x0003e4000c101d04 */
.L_x_2151:
[----:B------:R-:W-:Y:S05]  /*20f70*/  BSYNC B0 ;  /* 0x0000000000007941 */ /* 0x000fea0003800000 */
.L_x_2150:
        /* <DEDUP_REMOVED lines=15> */
.L_x_2153:
[----:B------:R-:W-:Y:S05]  /*21070*/  BSYNC B0 ;  /* 0x0000000000007941 */ /* 0x000fea0003800000 */
.L_x_2152:
        /* <DEDUP_REMOVED lines=15> */
.L_x_2155:
[----:B------:R-:W-:Y:S05]  /*21170*/  BSYNC B0 ;  /* 0x0000000000007941 */ /* 0x000fea0003800000 */
.L_x_2154:
        /* <DEDUP_REMOVED lines=14> */
[----:B----4-:R1:W-:Y:S02]  /*21260*/  @!P0 ST.E.128 desc[UR4][R12.64+0x7a00], R24 ;  /* 0x007a00180c008985 */ /* 0x0103e4000c101d04 */
.L_x_2157:
[----:B------:R-:W-:Y:S05]  /*21270*/  BSYNC B0 ;  /* 0x0000000000007941 */ /* 0x000fea0003800000 */
.L_x_2156:
        /* <DEDUP_REMOVED lines=15> */
.L_x_2159:
[----:B------:R-:W-:Y:S05]  /*21370*/  BSYNC B0 ;  /* 0x0000000000007941 */ /* 0x000fea0003800000 */
.L_x_2158:
[----:B------:R-:W-:-:S04]  /*21380*/  MOV R215, 0x0 ;  /* 0x0000000000d77802 */ /* 0x000fc80000000f00 */
[----:B-12345:R-:W-:Y:S05]  /*21390*/  @P3 RET.REL.NODEC R214 `(_ZN5flash24flash_fwd_splitkv_kernelI23Flash_fwd_kernel_traitsILi192ELi64ELi64ELi4ELb0ELb0EN7cutlass10bfloat16_tE19Flash_kernel_traitsILi192ELi64ELi64ELi4ES3_EELb1ELb0ELb0ELb0ELb0ELb1ELb1ELb1EEEvNS_16Flash_fwd_paramsE) ;  /* 0xfffffdecd6183950 */ /* 0x03efea0003c3ffff */
        /* <DEDUP_REMOVED lines=11> */
[----:B-1----:R-:W-:Y:S05]  /*21450*/  @P0 RET.REL.NODEC R214 `(_ZN5flash24flash_fwd_splitkv_kernelI23Flash_fwd_kernel_traitsILi192ELi64ELi64ELi4ELb0ELb0EN7cutlass10bfloat16_tE19Flash_kernel_traitsILi192ELi64ELi64ELi4ES3_EELb1ELb0ELb0ELb0ELb0ELb1ELb1ELb1EEEvNS_16Flash_fwd_paramsE) ;  /* 0xfffffde8d6e80950 */ /* 0x002fea0003c3ffff */
[----:B------:R-:W-:Y:S01]  /*21460*/  R2UR UR4, R6 ;  /* 0x00000000060472ca */ /* 0x000fe200000e0000 */
[----:B------:R-:W-:Y:S01]  /*21470*/  IMAD.MOV.U32 R215, RZ, RZ, 0x0 ;  /* 0x00000000ffd77424 */ /* 0x000fe200078e00ff */
[----:B------:R-:W-:-:S13]  /*21480*/  R2UR UR5, R7 ;  /* 0x00000000070572ca */ /* 0x000fda00000e0000 */
[----:B------:R1:W-:Y:S02]  /*21490*/  ST.E.128 desc[UR4][R12.64+0xaa00], R16 ;  /* 0x00aa00100c007985 */ /* 0x0003e4000c101d04 */
[----:B-1----:R-:W-:Y:S05]  /*214a0*/  RET.REL.NODEC R214 `(_ZN5flash24flash_fwd_splitkv_kernelI23Flash_fwd_kernel_traitsILi192ELi64ELi64ELi4ELb0ELb0EN7cutlass10bfloat16_tE19Flash_kernel_traitsILi192ELi64ELi64ELi4ES3_EELb1ELb0ELb0ELb0ELb0ELb1ELb1ELb1EEEvNS_16Flash_fwd_paramsE) ;  /* 0xfffffde8d6d47950 */ /* 0x002fea0003c3ffff */
.L_x_2143:
[----:B------:R-:W-:Y:S01]  /*214b0*/  MOV R12, 0x2 ;  /* 0x00000002000c7802 */ /* 0x000fe20000000f00 */
[----:B------:R-:W-:Y:S01]  /*214c0*/  IMAD.MOV.U32 R5, RZ, RZ, 0x1f ;  /* 0x0000001fff057424 */ /* 0x000fe200078e00ff */
[----:B------:R-:W-:-:S07]  /*214d0*/  MOV R11, 0xffffffff ;  /* 0xffffffff000b7802 */ /* 0x000fce0000000f00 */
[----:B-1---5:R-:W-:Y:S05]  /*214e0*/  WARPSYNC.COLLECTIVE R11, `(.L_x_2160) ;  /* 0x000000000b087348 */ /* 0x022fea0003c00000 */
[----:B------:R2:W3:Y:S02]  /*214f0*/  SHFL.BFLY P0, R15, R225, R12, R5 ;  /* 0x0c00000ce10f7389 */ /* 0x0004e40000000005 */
[----:B-123-5:R-:W-:Y:S01]  /*21500*/  ENDCOLLECTIVE ;  /* 0x000000000000791b */ /* 0x02efe20003800000 */
.L_x_2160:
[----:B------:R-:W-:Y:S02]  /*21510*/  IMAD.MOV.U32 R10, RZ, RZ, R15 ;  /* 0x000000ffff0a7224 */ /* 0x000fe400078e000f */
[----:B------:R-:W-:Y:S02]  /*21520*/  IMAD.MOV.U32 R12, RZ, RZ, 0x1 ;  /* 0x00000001ff0c7424 */ /* 0x000fe400078e00ff */
[----:B------:R-:W-:-:S05]  /*21530*/  FADD.FTZ R13, R10, R225 ;  /* 0x000000e10a0d7221 */ /* 0x000fca0000010000 */
[----:B------:R-:W-:-:S07]  /*21540*/  MOV R225, R13 ;  /* 0x0000000d00e17202 */ /* 0x000fce0000000f00 */
[----:B------:R-:W-:Y:S05]  /*21550*/  WARPSYNC.COLLECTIVE R11, `(.L_x_2161) ;  /* 0x000000000b087348 */ /* 0x000fea0003c00000 */
[----:B------:R1:W2:Y:S02]  /*21560*/  SHFL.BFLY P0, R15, R225, R12, R5 ;  /* 0x0c00000ce10f7389 */ /* 0x0002a40000000005 */
[----:B-12---:R-:W-:Y:S01]  /*21570*/  ENDCOLLECTIVE ;  /* 0x000000000000791b */ /* 0x006fe20003800000 */
.L_x_2161:
[----:B------:R-:W-:Y:S01]  /*21580*/  MOV R225, R223 ;  /* 0x000000df00e17202 */ /* 0x000fe20000000f00 */
[----:B------:R-:W-:Y:S01]  /*21590*/  IMAD.MOV.U32 R12, RZ, RZ, 0x2 ;  /* 0x00000002ff0c7424 */ /* 0x000fe200078e00ff */
[----:B------:R-:W-:-:S07]  /*215a0*/  MOV R10, R15 ;  /* 0x0000000f000a7202 */ /* 0x000fce0000000f00 */
[----:B------:R-:W-:Y:S05]  /*215b0*/  WARPSYNC.COLLECTIVE R11, `(.L_x_2162) ;  /* 0x000000000b087348 */ /* 0x000fea0003c00000 */
[----:B------:R1:W2:Y:S02]  /*215c0*/  SHFL.BFLY P0, R15, R225, R12, R5 ;  /* 0x0c00000ce10f7389 */ /* 0x0002a40000000005 */
[----:B-12---:R-:W-:Y:S01]  /*215d0*/  ENDCOLLECTIVE ;  /* 0x000000000000791b */ /* 0x006fe20003800000 */
.L_x_2162:
[----:B------:R-:W-:Y:S01]  /*215e0*/  FADD.FTZ R10, R13, R10 ;  /* 0x0000000a0d0a7221 */ /* 0x000fe20000010000 */
[----:B------:R-:W-:Y:S01]  /*215f0*/  FADD.FTZ R14, R15, R223 ;  /* 0x000000df0f0e7221 */ /* 0x000fe20000010000 */
[----:B------:R-:W-:-:S04]  /*21600*/  MOV R12, 0x1 ;  /* 0x00000001000c7802 */ /* 0x000fc80000000f00 */
[----:B------:R-:W-:-:S07]  /*21610*/  MOV R225, R14 ;  /* 0x0000000e00e17202 */ /* 0x000fce0000000f00 */
[----:B------:R-:W-:Y:S05]  /*21620*/  WARPSYNC.COLLECTIVE R11, `(.L_x_2163) ;  /* 0x000000000b087348 */ /* 0x000fea0003c00000 */
[----:B------:R1:W2:Y:S02]  /*21630*/  SHFL.BFLY P0, R15, R225, R12, R5 ;  /* 0x0c00000ce10f7389 */ /* 0x0002a40000000005 */
[----:B-12---:R-:W-:Y:S01]  /*21640*/  ENDCOLLECTIVE ;  /* 0x000000000000791b */ /* 0x006fe20003800000 */
.L_x_2163:
[----:B------:R-:W-:Y:S05]  /*21650*/  BRA `(.L_x_2164) ;  /* 0xffffffe000c47947 */ /* 0x000fea000383ffff */
.L_x_2165:
        /* <DEDUP_REMOVED lines=10> */
.L_x_4457:


//--------------------- .text._ZN5flash24flash_fwd_splitkv_kernelI23Flash_fwd_kernel_traitsILi192ELi64ELi64ELi4ELb0ELb0EN7cutlass10bfloat16_tE19Flash_kernel_traitsILi192ELi64ELi64ELi4ES3_EELb1ELb0ELb0ELb0ELb1ELb0ELb0ELb0EEEvNS_16Flash_fwd_paramsE --------------------------
	.section	.text._ZN5flash24flash_fwd_splitkv_kernelI23Flash_fwd_kernel_traitsILi192ELi64ELi64ELi4ELb0ELb0EN7cutlass10bfloat16_tE19Flash_kernel_traitsILi192ELi64ELi64ELi4ES3_EELb1ELb0ELb0ELb0ELb1ELb0ELb0ELb0EEEvNS_16Flash_fwd_paramsE,"ax",@progbits
	.align	128
        .global         _ZN5flash24flash_fwd_splitkv_kernelI23Flash_fwd_kernel_traitsILi192ELi64ELi64ELi4ELb0ELb0EN7cutlass10bfloat16_tE19Flash_kernel_traitsILi192ELi64ELi64ELi4ES3_EELb1ELb0ELb0ELb0ELb1ELb0ELb0ELb0EEEvNS_16Flash_fwd_paramsE
        .type           _ZN5flash24flash_fwd_splitkv_kernelI23Flash_fwd_kernel_traitsILi192ELi64ELi64ELi4ELb0ELb0EN7cutlass10bfloat16_tE19Flash_kernel_traitsILi192ELi64ELi64ELi4ES3_EELb1ELb0ELb0ELb0ELb1ELb0ELb0ELb0EEEvNS_16Flash_fwd_paramsE,@function
        .size           _ZN5flash24flash_fwd_splitkv_kernelI23Flash_fwd_kernel_traitsILi192ELi64ELi64ELi4ELb0ELb0EN7cutlass10bfloat16_tE19Flash_kernel_traitsILi192ELi64ELi64ELi4ES3_EELb1ELb0ELb0ELb0ELb1ELb0ELb0ELb0EEEvNS_16Flash_fwd_paramsE,(.L_x_4488 - _ZN5flash24flash_fwd_splitkv_kernelI23Flash_fwd_kernel_traitsILi192ELi64ELi64ELi4ELb0ELb0EN7cutlass10bfloat16_tE19Flash_kernel_traitsILi192ELi64ELi64ELi4ES3_EELb1ELb0ELb0ELb0ELb1ELb0ELb0ELb0EEEvNS_16Flash_fwd_paramsE)
        .other          _ZN5flash24flash_fwd_splitkv_kernelI23Flash_fwd_kernel_traitsILi192ELi64ELi64ELi4ELb0ELb0EN7cutlass10bfloat16_tE19Flash_kernel_traitsILi192ELi64ELi64ELi4ES3_EELb1ELb0ELb0ELb0ELb1ELb0ELb0ELb0EEEvNS_16Flash_fwd_paramsE,@"STO_CUDA_ENTRY STV_DEFAULT"
_ZN5flash24flash_fwd_splitkv_kernelI23Flash_fwd_kernel_traitsILi192ELi64ELi64ELi4ELb0ELb0EN7cutlass10bfloat16_tE19Flash_kernel_traitsILi192ELi64ELi64ELi4ES3_EELb1ELb0ELb0ELb0ELb1ELb0ELb0ELb0EEEvNS_16Flash_fwd_paramsE:
.text._ZN5flash24flash_fwd_splitkv_kernelI23Flash_fwd_kernel_traitsILi192ELi64ELi64ELi4ELb0ELb0EN7cutlass10bfloat16_tE19Flash_kernel_traitsILi192ELi64ELi64ELi4ES3_EELb1ELb0ELb0ELb0ELb1ELb0ELb0ELb0EEEvNS_16Flash_fwd_paramsE:
[----:B------:R-:W-:Y:S08]  /*0000*/  LDC R1, c[0x0][0x28] ;  /* 0x00000a00ff017b82 */ /* 0x000ff00000000800 */
[----:B------:R-:W1:Y:S01]  /*0010*/  LDC.64 R4, c[0x0][0x2f0] ;  /* 0x0000bc00ff047b82 */ /* 0x000e620000000a00 */
[----:B------:R-:W2:Y:S01]  /*0020*/  S2R R9, SR_CTAID.Y ;  /* 0x0000000000097919 */ /* 0x000ea20000002600 */
[----:B------:R-:W-:Y:S01]  /*0030*/  IMAD.MOV.U32 R202, RZ, RZ, -0x1 ;  /* 0xffffffffffca7424 */ /* 0x000fe200078e00ff */
[----:B------:R-:W-:-:S05]  /*0040*/  ULDC.64 UR10, c[0x0][0x208] ;  /* 0x00008200000a7ab9 */ /* 0x000fca0000000a00 */
[----:B------:R-:W3:Y:S08]  /*0050*/  LDC.64 R2, c[0x0][0x300] ;  /* 0x0000c000ff027b82 */ /* 0x000ef00000000a00 */
[----:B------:R-:W2:Y:S01]  /*0060*/  LDC.64 R6, c[0x0][0x2f0] ;  /* 0x0000bc00ff067b82 */ /* 0x000ea20000000a00 */
[----:B-1----:R-:W-:-:S07]  /*0070*/  ISETP.NE.U32.AND P2, PT, R4, RZ, PT ;  /* 0x000000ff0400720c */ /* 0x002fce0003f45070 */
[----:B------:R-:W1:Y:S01]  /*0080*/  LDC.U8 R0, c[0x0][0x3c2] ;  /* 0x0000f080ff007b82 */ /* 0x000e620000000000 */
[----:B------:R-:W-:Y:S02]  /*0090*/  ISETP.NE.AND.EX P2, PT, R5, RZ, PT, P2 ;  /* 0x000000ff0500720c */ /* 0x000fe40003f45320 */
[----:B---3--:R-:W-:-:S05]  /*00a0*/  ISETP.NE.U32.AND P1, PT, R2, RZ, PT ;  /* 0x000000ff0200720c */ /* 0x008fca0003f25070 */
[----:B------:R-:W3:Y:S01]  /*00b0*/  LDC.64 R12, c[0x0][0x2f8] ;  /* 0x0000be00ff0c7b82 */ /* 0x000ee20000000a00 */
[----:B------:R-:W-:Y:S01]  /*00c0*/  ISETP.NE.AND.EX P1, PT, R3, RZ, PT, P1 ;  /* 0x000000ff0300720c */ /* 0x000fe20003f25310 */
[----:B--2---:R-:W-:-:S06]  /*00d0*/  IMAD.WIDE R14, R9, 0x4, R6 ;  /* 0x00000004090e7825 */ /* 0x004fcc00078e0206 */
[----:B------:R-:W2:Y:S01]  /*00e0*/  LDC.64 R2, c[0x0][0x2f8] ;  /* 0x0000be00ff027b82 */ /* 0x000ea20000000a00 */
[----:B------:R-:W4:Y:S04]  /*00f0*/  @P2 LDG.E R202, desc[UR10][R14.64] ;  /* 0x0000000a0eca2981 */ /* 0x000f28000c1e1900 */
[----:B------:R3:W4:Y:S03]  /*0100*/  @P2 LDG.E R11, desc[UR10][R14.64+0x4] ;  /* 0x0000040a0e0b2981 */ /* 0x000726000c1e1900 */
[----:B------:R-:W1:Y:S01]  /*0110*/  @P1 LDC.64 R4, c[0x0][0x300] ;  /* 0x0000c000ff041b82 */ /* 0x000e620000000a00 */
[----:B------:R-:W-:Y:S02]  /*0120*/  IMAD.MOV.U32 R7, RZ, RZ, RZ ;  /* 0x000000ffff077224 */ /* 0x000fe400078e00ff */
[----:B-1----:R-:W-:-:S05]  /*0130*/  @P1 IMAD.WIDE R16, R9, 0x4, R4 ;  /* 0x0000000409101825 */ /* 0x002fca00078e0204 */
[----:B------:R1:W5:Y:S01]  /*0140*/  @P1 LDG.E R7, desc[UR10][R16.64] ;  /* 0x0000000a10071981 */ /* 0x000362000c1e1900 */
[----:B------:R-:W-:Y:S02]  /*0150*/  ISETP.NE.AND P3, PT, R0, RZ, PT ;  /* 0x000000ff0000720c */ /* 0x000fe40003f65270 */
[----:B--2---:R-:W-:-:S04]  /*0160*/  ISETP.EQ.U32.AND P0, PT, R2, RZ, PT ;  /* 0x000000ff0200720c */ /* 0x004fc80003f02070 */
[----:B------:R-:W-:Y:S01]  /*0170*/  ISETP.EQ.OR.EX P0, PT, R3, RZ, !P3, P0 ;  /* 0x000000ff0300720c */ /* 0x000fe20005f02700 */
[----:B------:R-:W-:Y:S02]  /*0180*/  IMAD.MOV.U32 R8, RZ, RZ, -0x1 ;  /* 0xffffffffff087424 */ /* 0x000fe400078e00ff */
[----:B---3--:R-:W-:Y:S01]  /*0190*/  IMAD.WIDE R4, R9, 0x4, R12 ;  /* 0x0000000409047825 */ /* 0x008fe200078e020c */
[----:B------:R-:W2:Y:S01]  /*01a0*/  S2R R33, SR_CTAID.X ;  /* 0x0000000000217919 */ /* 0x000ea20000002500 */
[----:B------:R-:W3:Y:S01]  /*01b0*/  S2R R14, SR_CTAID.Z ;  /* 0x00000000000e7919 */ /* 0x000ee20000002700 */
[----:B------:R-:W1:Y:S07]  /*01c0*/  S2R R84, SR_TID.X ;  /* 0x0000000000547919 */ /* 0x000e6e0000002100 */
[----:B------:R1:W5:Y:S01]  /*01d0*/  @!P0 LDG.E R8, desc[UR10][R4.64] ;  /* 0x0000000a04088981 */ /* 0x000362000c1e1900 */
[----:B------:R-:W-:-:S04]  /*01e0*/  ISETP.NE.U32.AND P0, PT, R2, RZ, PT ;  /* 0x000000ff0200720c */ /* 0x000fc80003f05070 */
[----:B------:R-:W-:Y:S01]  /*01f0*/  ISETP.NE.AND.EX P0, PT, R3, RZ, PT, P0 ;  /* 0x000000ff0300720c */ /* 0x000fe20003f05300 */
[----:B----4-:R-:W-:-:S06]  /*0200*/  @P2 IMAD.IADD R90, R11, 0x1, -R202 ;  /* 0x000000010b5a2824 */ /* 0x010fcc00078e0aca */
[----:B------:R-:W4:Y:S06]  /*0210*/  @!P2 LDC R90, c[0x0][0x2c4] ;  /* 0x0000b100ff5aab82 */ /* 0x000f2c0000000800 */
[----:B-123--:R-:W-:Y:S05]  /*0220*/  @!P0 BRA `(.L_x_2166) ;  /* 0x0000000000108947 */ /* 0x00efea0003800000 */
[----:B------:R-:W2:Y:S02]  /*0230*/  @P3 LDG.E R3, desc[UR10][R4.64+0x4] ;  /* 0x0000040a04033981 */ /* 0x000ea4000c1e1900 */
[----:B--2--5:R-:W-:-:S06]  /*0240*/  @P3 IADD3 R0, R3, -R8, RZ ;  /* 0x8000000803003210 */ /* 0x024fcc0007ffe0ff */
[----:B------:R2:W5:Y:S01]  /*0250*/  @!P3 LDG.E R0, desc[UR10][R4.64] ;  /* 0x0000000a0400b981 */ /* 0x000562000c1e1900 */
[----:B------:R-:W-:Y:S05]  /*0260*/  BRA `(.L_x_2167) ;  /* 0x0000000000047947 */ /* 0x000fea0003800000 */
.L_x_2166:
[----:B------:R-:W1:Y:S02]  /*0270*/  LDC R0, c[0x0][0x2c8] ;  /* 0x0000b200ff007b82 */ /* 0x000e640000000800 */
.L_x_2167:
[----:B------:R-:W3:Y:S02]  /*0280*/  LDC.64 R2, c[0x0][0x308] ;  /* 0x0000c200ff027b82 */ /* 0x000ee40000000a00 */
[----:B---3--:R-:W-:-:S04]  /*0290*/  ISETP.NE.U32.AND P1, PT, R2, RZ, PT ;  /* 0x000000ff0200720c */ /* 0x008fc80003f25070 */
[----:B------:R-:W-:-:S13]  /*02a0*/  ISETP.NE.AND.EX P1, PT, R3, RZ, PT, P1 ;  /* 0x000000ff0300720c */ /* 0x000fda0003f25310 */
[----:B------:R-:W3:Y:S01]  /*02b0*/  @P1 LDC.64 R2, c[0x0][0x308] ;  /* 0x0000c200ff021b82 */ /* 0x000ee20000000a00 */
[----:B------:R-:W-:-:S07]  /*02c0*/  IMAD.SHL.U32 R89, R33, 0x40, RZ ;  /* 0x0000004021597824 */ /* 0x000fce00078e00ff */
[----:B--2---:R-:W2:Y:S01]  /*02d0*/  @!P1 LDC R4, c[0x0][0x2cc] ;  /* 0x0000b300ff049b82 */ /* 0x004ea20000000800 */
[----:B---3--:R-:W-:-:S07]  /*02e0*/  @P1 IMAD.WIDE R10, R9, 0x4, R2 ;  /* 0x00000004090a1825 */ /* 0x008fce00078e0202 */
[----:B------:R-:W3:Y:S01]  /*02f0*/  @!P1 LDC.64 R2, c[0x0][0x318] ;  /* 0x0000c600ff029b82 */ /* 0x000ee20000000a00 */
[----:B------:R1:W5:Y:S01]  /*0300*/  @P1 LDG.E R6, desc[UR10][R10.64] ;  /* 0x0000000a0a061981 */ /* 0x000362000c1e1900 */
[----:B----4-:R-:W-:-:S13]  /*0310*/  ISETP.GT.AND P0, PT, R90, R89, PT ;  /* 0x000000595a00720c */ /* 0x010fda0003f04270 */
[----:B--2---:R-:W-:Y:S05]  /*0320*/  @!P0 EXIT ;  /* 0x000000000000894d */ /* 0x004fea0003800000 */
[----:B------:R-:W2:Y:S01]  /*0330*/  LDC R87, c[0x0][0x398] ;  /* 0x0000e600ff577b82 */ /* 0x000ea20000000800 */
[----:B---3--:R-:W-:Y:S01]  /*0340*/  @!P1 ISETP.NE.U32.AND P0, PT, R2, RZ, PT ;  /* 0x000000ff0200920c */ /* 0x008fe20003f05070 */
[----:B-----5:R-:W-:Y:S01]  /*0350*/  @P1 IMAD.IADD R6, R6, 0x1, -R7 ;  /* 0x0000000106061824 */ /* 0x020fe200078e0a07 */
[----:B------:R-:W-:Y:S02]  /*0360*/  ULDC UR5, c[0x0][0x2c8] ;  /* 0x0000b20000057ab9 */ /* 0x000fe40000000800 */
[----:B------:R-:W-:Y:S01]  /*0370*/  @!P1 ISETP.NE.AND.EX P0, PT, R3, RZ, PT, P0 ;  /* 0x000000ff0300920c */ /* 0x000fe20003f05300 */
[----:B------:R-:W-:Y:S01]  /*0380*/  UIADD3 UR5, UR5, 0x3f, URZ ;  /* 0x0000003f05057890 */ /* 0x000fe2000fffe03f */
[----:B------:R-:W-:Y:S02]  /*0390*/  IADD3 R3, -R90, 0x7f, R89 ;  /* 0x0000007f5a037810 */ /* 0x000fe40007ffe159 */
[----:B------:R-:W-:Y:S01]  /*03a0*/  @!P1 SEL R4, R4, RZ, P0 ;  /* 0x000000ff04049207 */ /* 0x000fe20000000000 */
[----:B------:R-:W-:-:S03]  /*03b0*/  USHF.R.S32.HI UR4, URZ, 0x1f, UR5 ;  /* 0x0000001f3f047899 */ /* 0x000fc60008011405 */
[----:B-1----:R-:W-:Y:S01]  /*03c0*/  @!P1 IADD3 R6, R4, R0, -R7 ;  /* 0x0000000004069210 */ /* 0x002fe20007ffe807 */
[----:B------:R-:W-:-:S04]  /*03d0*/  ULEA.HI UR4, UR4, UR5, URZ, 0x6 ;  /* 0x0000000504047291 */ /* 0x000fc8000f8f303f */
[----:B------:R-:W-:Y:S01]  /*03e0*/  VIADD R5, R6, 0x3f ;  /* 0x0000003f06057836 */ /* 0x000fe20000000000 */
[----:B------:R-:W-:-:S04]  /*03f0*/  USHF.R.S32.HI UR4, URZ, 0x6, UR4 ;  /* 0x000000063f047899 */ /* 0x000fc80008011404 */
[----:B------:R-:W-:Y:S02]  /*0400*/  SHF.R.S32.HI R2, RZ, 0x1f, R5 ;  /* 0x0000001fff027819 */ /* 0x000fe40000011405 */
[----:B--2---:R-:W-:Y:S02]  /*0410*/  IADD3 R3, R3, R87, R6 ;  /* 0x0000005703037210 */ /* 0x004fe40007ffe006 */
[----:B------:R-:W-:Y:S02]  /*0420*/  LEA.HI R2, R2, R5, RZ, 0x6 ;  /* 0x0000000502027211 */ /* 0x000fe400078f30ff */
[----:B------:R-:W-:Y:S02]  /*0430*/  SHF.R.S32.HI R0, RZ, 0x1f, R3 ;  /* 0x0000001fff007819 */ /* 0x000fe40000011403 */
[----:B------:R-:W-:Y:S02]  /*0440*/  SHF.R.S32.HI R2, RZ, 0x6, R2 ;  /* 0x00000006ff027819 */ /* 0x000fe40000011402 */
[----:B------:R-:W-:-:S04]  /*0450*/  LEA.HI R0, R0, R3, RZ, 0x6 ;  /* 0x0000000300007211 */ /* 0x000fc800078f30ff */
[----:B------:R-:W-:-:S04]  /*0460*/  SHF.R.S32.HI R211, RZ, 0x6, R0 ;  /* 0x00000006ffd37819 */ /* 0x000fc80000011400 */
[----:B------:R-:W-:-:S04]  /*0470*/  VIMNMX3 R211, R2, UR4, R211, PT ;  /* 0x0000000402d37c0f */ /* 0x000fc8000b8001d3 */
[----:B------:R-:W-:-:S13]  /*0480*/  ISETP.GT.AND P0, PT, R211, RZ, PT ;  /* 0x000000ffd300720c */ /* 0x000fda0003f04270 */
[----:B------:R-:W-:Y:S05]  /*0490*/  @P0 BRA `(.L_x_2168) ;  /* 0x0000000400fc0947 */ /* 0x000fea0003800000 */
[----:B------:R-:W-:Y:S01]  /*04a0*/  ISETP.NE.AND P0, PT, R202, -0x1, PT ;  /* 0xffffffffca00780c */ /* 0x000fe20003f05270 */
[----:B------:R-:W1:Y:S01]  /*04b0*/  LDC.64 R4, c[0x0][0x298] ;  /* 0x0000a600ff047b82 */ /* 0x000e620000000a00 */
[----:B------:R-:W-:Y:S01]  /*04c0*/  SHF.R.S32.HI R7, RZ, 0x1f, R84 ;  /* 0x0000001fff077819 */ /* 0x000fe20000011454 */
[----:B------:R-:W-:Y:S01]  /*04d0*/  ULDC.64 UR4, c[0x0][0x2a0] ;  /* 0x0000a80000047ab9 */ /* 0x000fe20000000a00 */
[----:B------:R-:W-:Y:S01]  /*04e0*/  LOP3.LUT P6, RZ, R84, 0x7, RZ, 0xc0, !PT ;  /* 0x0000000754ff7812 */ /* 0x000fe200078cc0ff */
[----:B------:R-:W-:Y:S01]  /*04f0*/  ULDC UR6, c[0x0][0x270] ;  /* 0x00009c0000067ab9 */ /* 0x000fe20000000800 */
[----:B------:R-:W-:Y:S01]  /*0500*/  LEA.HI R6, R7, R84, RZ, 0x3 ;  /* 0x0000005407067211 */ /* 0x000fe200078f18ff */
[----:B------:R-:W-:Y:S03]  /*0510*/  BSSY B0, `(.L_x_2169) ;  /* 0x0000033000007945 */ /* 0x000fe60003800000 */
[----:B------:R-:W-:-:S02]  /*0520*/  LOP3.LUT R7, R6, 0x1ffffff8, RZ, 0xc0, !PT ;  /* 0x1ffffff806077812 */ /* 0x000fc400078ec0ff */
[----:B------:R-:W-:Y:S01]  /*0530*/  SHF.R.S32.HI R6, RZ, 0x3, R6 ;  /* 0x00000003ff067819 */ /* 0x000fe20000011406 */
[----:B------:R-:W2:Y:S01]  /*0540*/  @!P0 LDC.64 R2, c[0x0][0x290] ;  /* 0x0000a400ff028b82 */ /* 0x000ea20000000a00 */
[----:B------:R-:W-:Y:S01]  /*0550*/  @!P0 SHF.R.S32.HI R11, RZ, 0x1f, R9 ;  /* 0x0000001fff0b8819 */ /* 0x000fe20000011409 */
[----:B------:R-:W-:Y:S01]  /*0560*/  IMAD.IADD R84, R84, 0x1, -R7 ;  /* 0x0000000154547824 */ /* 0x000fe200078e0a07 */
[----:B------:R-:W-:Y:S01]  /*0570*/  SHF.R.S32.HI R7, RZ, 0x1f, R89 ;  /* 0x0000001fff077819 */ /* 0x000fe20000011459 */
[----:B------:R-:W-:Y:S02]  /*0580*/  VIADD R8, R6, 0x10 ;  /* 0x0000001006087836 */ /* 0x000fe40000000000 */
[----:B------:R-:W-:-:S05]  /*0590*/  IMAD.SHL.U32 R84, R84, 0x8, RZ ;  /* 0x0000000854547824 */ /* 0x000fca00078e00ff */
[----:B------:R-:W-:-:S03]  /*05a0*/  SHF.R.S32.HI R85, RZ, 0x1f, R84 ;  /* 0x0000001fff557819 */ /* 0x000fc60000011454 */
[----:B-1----:R-:W-:-:S04]  /*05b0*/  IMAD.WIDE.U32 R84, R89, R4, R84 ;  /* 0x0000000459547225 */ /* 0x002fc800078e0054 */
[----:B--2---:R-:W-:Y:S02]  /*05c0*/  @!P0 IMAD R0, R11, R2, RZ ;  /* 0x000000020b008224 */ /* 0x004fe400078e02ff */
[----:B------:R-:W-:-:S04]  /*05d0*/  @P0 IMAD.WIDE.U32 R10, R202, R4, RZ ;  /* 0x00000004ca0a0225 */ /* 0x000fc800078e00ff */
[C---:B------:R-:W-:Y:S02]  /*05e0*/  @!P0 IMAD R0, R9.reuse, R3, R0 ;  /* 0x0000000309008224 */ /* 0x040fe400078e0200 */
[----:B------:R-:W-:-:S04]  /*05f0*/  @!P0 IMAD.WIDE.U32 R12, R9, R2, RZ ;  /* 0x00000002090c8225 */ /* 0x000fc800078e00ff */
[-C--:B------:R-:W-:Y:S01]  /*0600*/  @P0 IMAD R202, R202, R5.reuse, R11 ;  /* 0x00000005caca0224 */ /* 0x080fe200078e020b */
[----:B------:R-:W-:Y:S01]  /*0610*/  @!P0 MOV R10, R12 ;  /* 0x0000000c000a8202 */ /* 0x000fe20000000f00 */
[----:B------:R-:W-:Y:S02]  /*0620*/  @!P0 IMAD.IADD R202, R13, 0x1, R0 ;  /* 0x000000010dca8824 */ /* 0x000fe400078e0200 */
[----:B------:R-:W-:Y:S01]  /*0630*/  IMAD R0, R7, R4, RZ ;  /* 0x0000000407007224 */ /* 0x000fe200078e02ff */
[----:B------:R-:W-:Y:S01]  /*0640*/  IADD3 R10, P0, R10, R84, RZ ;  /* 0x000000540a0a7210 */ /* 0x000fe20007f1e0ff */
[----:B------:R-:W-:Y:S01]  /*0650*/  IMAD.IADD R3, R90, 0x1, -R89 ;  /* 0x000000015a037824 */ /* 0x000fe200078e0a59 */
[----:B------:R-:W-:Y:S01]  /*0660*/  SHF.R.S32.HI R7, RZ, 0x1f, R14 ;  /* 0x0000001fff077819 */ /* 0x000fe2000001140e */
[----:B------:R-:W-:Y:S02]  /*0670*/  IMAD R11, R89, R5, R0 ;  /* 0x00000005590b7224 */ /* 0x000fe400078e0200 */
[----:B------:R-:W-:Y:S01]  /*0680*/  IMAD R0, R9, UR6, R14 ;  /* 0x0000000609007c24 */ /* 0x000fe2000f8e020e */
[----:B------:R-:W-:Y:S01]  /*0690*/  ISETP.GE.AND P2, PT, R8, R3, PT ;  /* 0x000000030800720c */ /* 0x000fe20003f46270 */
[----:B------:R-:W-:Y:S01]  /*06a0*/  IMAD R7, R7, UR4, RZ ;  /* 0x0000000407077c24 */ /* 0x000fe2000f8e02ff */
[----:B------:R-:W-:Y:S01]  /*06b0*/  IADD3.X R11, R202, R85, R11, P0, !PT ;  /* 0x00000055ca0b7210 */ /* 0x000fe200007fe40b */
[C---:B------:R-:W-:Y:S01]  /*06c0*/  VIADD R2, R6.reuse, 0x20 ;  /* 0x0000002006027836 */ /* 0x040fe20000000000 */
[-C--:B------:R-:W-:Y:S01]  /*06d0*/  ISETP.GE.AND P0, PT, R6, R3.reuse, PT ;  /* 0x000000030600720c */ /* 0x080fe20003f06270 */
[----:B------:R-:W-:Y:S01]  /*06e0*/  IMAD R7, R14, UR5, R7 ;  /* 0x000000050e077c24 */ /* 0x000fe2000f8e0207 */
[-C--:B------:R-:W-:Y:S01]  /*06f0*/  ISETP.GE.OR P4, PT, R8, R3.reuse, P6 ;  /* 0x000000030800720c */ /* 0x080fe20003786670 */
[----:B------:R-:W-:Y:S01]  /*0700*/  IMAD.WIDE.U32 R14, R14, UR4, R10 ;  /* 0x000000040e0e7c25 */ /* 0x000fe2000f8e000a */
[----:B------:R-:W-:Y:S01]  /*0710*/  ULDC UR4, c[0x0][0x2c4] ;  /* 0x0000b10000047ab9 */ /* 0x000fe20000000800 */
[----:B------:R-:W-:-:S02]  /*0720*/  ISETP.GE.AND P1, PT, R2, R3, PT ;  /* 0x000000030200720c */ /* 0x000fc40003f26270 */
[----:B------:R-:W-:Y:S01]  /*0730*/  IMAD R89, R0, UR4, R89 ;  /* 0x0000000400597c24 */ /* 0x000fe2000f8e0259 */
[-C--:B------:R-:W-:Y:S02]  /*0740*/  ISETP.GE.OR P3, PT, R2, R3.reuse, P6 ;  /* 0x000000030200720c */ /* 0x080fe40003766670 */
[----:B------:R-:W-:Y:S02]  /*0750*/  ISETP.GE.OR P5, PT, R6, R3, P6 ;  /* 0x000000030600720c */ /* 0x000fe400037a6670 */
[----:B------:R-:W-:Y:S02]  /*0760*/  SHF.R.S32.HI R9, RZ, 0x1f, R6 ;  /* 0x0000001fff097819 */ /* 0x000fe40000011406 */
[----:B------:R-:W-:Y:S01]  /*0770*/  IADD3 R13, R15, R7, RZ ;  /* 0x000000070f0d7210 */ /* 0x000fe20007ffe0ff */
[----:B------:R-:W-:Y:S08]  /*0780*/  @P0 BRA `(.L_x_2170) ;  /* 0x00000000002c0947 */ /* 0x000ff00003800000 */
[----:B------:R-:W-:Y:S01]  /*0790*/  MOV R12, R14 ;  /* 0x0000000e000c7202 */ /* 0x000fe20000000f00 */
[----:B------:R-:W-:Y:S01]  /*07a0*/  IMAD R0, R9, R4, RZ ;  /* 0x0000000409007224 */ /* 0x000fe200078e02ff */
[----:B------:R-:W-:-:S03]  /*07b0*/  ULDC.64 UR4, c[0x0][0x280] ;  /* 0x0000a00000047ab9 */ /* 0x000fc60000000a00 */
[----:B------:R-:W-:-:S04]  /*07c0*/  IMAD.WIDE.U32 R10, R6, R4, R12 ;  /* 0x00000004060a7225 */ /* 0x000fc800078e000c */
[----:B------:R-:W-:Y:S01]  /*07d0*/  IMAD R0, R6, R5, R0 ;  /* 0x0000000506007224 */ /* 0x000fe200078e0200 */
[----:B------:R-:W-:-:S04]  /*07e0*/  LEA R16, P0, R10, UR4, 0x1 ;  /* 0x000000040a107c11 */ /* 0x000fc8000f8008ff */
[----:B------:R-:W-:-:S04]  /*07f0*/  IADD3 R0, R11, R0, RZ ;  /* 0x000000000b007210 */ /* 0x000fc80007ffe0ff */
[----:B------:R-:W-:-:S05]  /*0800*/  LEA.HI.X R17, R10, UR5, R0, 0x1, P0 ;  /* 0x000000050a117c11 */ /* 0x000fca00080f0c00 */
[----:B------:R1:W-:Y:S04]  /*0810*/  STG.E.128 desc[UR10][R16.64], RZ ;  /* 0x000000ff10007986 */ /* 0x0003e8000c101d0a */
[----:B------:R1:W-:Y:S04]  /*0820*/  STG.E.128 desc[UR10][R16.64+0x80], RZ ;  /* 0x000080ff10007986 */ /* 0x0003e8000c101d0a */
[----:B------:R1:W-:Y:S02]  /*0830*/  STG.E.128 desc[UR10][R16.64+0x100], RZ ;  /* 0x000100ff10007986 */ /* 0x0003e4000c101d0a */
.L_x_2170:
[----:B------:R-:W-:Y:S05]  /*0840*/  BSYNC B0 ;  /* 0x0000000000007941 */ /* 0x000fea0003800000 */
.L_x_2169:
[----:B------:R-:W-:Y:S01]  /*0850*/  BSSY B0, `(.L_x_2171) ;  /* 0x0000012000007945 */ /* 0x000fe20003800000 */
[----:B------:R-:W-:Y:S02]  /*0860*/  IADD3 R2, P0, R89, R6, RZ ;  /* 0x0000000659027210 */ /* 0x000fe40007f1e0ff */
[----:B------:R-:W-:Y:S01]  /*0870*/  IADD3 R8, R6, 0x30, RZ ;  /* 0x0000003006087810 */ /* 0x000fe20007ffe0ff */
[----:B------:R-:W-:Y:S05]  /*0880*/  @P2 BRA `(.L_x_2172) ;  /* 0x0000000000382947 */ /* 0x000fea0003800000 */
[----:B------:R-:W-:Y:S01]  /*0890*/  IADD3 R7, P2, R6, 0x10, RZ ;  /* 0x0000001006077810 */ /* 0x000fe20007f5e0ff */
[----:B------:R-:W-:Y:S01]  /*08a0*/  IMAD.MOV.U32 R10, RZ, RZ, R14 ;  /* 0x000000ffff0a7224 */ /* 0x000fe200078e000e */
[----:B------:R-:W-:-:S03]  /*08b0*/  ULDC.64 UR4, c[0x0][0x280] ;  /* 0x0000a00000047ab9 */ /* 0x000fc60000000a00 */
[----:B------:R-:W-:-:S04]  /*08c0*/  IMAD.X R11, RZ, RZ, R9, P2 ;  /* 0x000000ffff0b7224 */ /* 0x000fc800010e0609 */
[----:B------:R-:W-:Y:S01]  /*08d0*/  IMAD R0, R11, R4, RZ ;  /* 0x000000040b007224 */ /* 0x000fe200078e02ff */
[----:B------:R-:W-:-:S03]  /*08e0*/  MOV R11, R13 ;  /* 0x0000000d000b7202 */ /* 0x000fc60000000f00 */
[C---:B------:R-:W-:Y:S02]  /*08f0*/  IMAD R0, R7.reuse, R5, R0 ;  /* 0x0000000507007224 */ /* 0x040fe400078e0200 */
[----:B------:R-:W-:-:S03]  /*0900*/  IMAD.WIDE.U32 R10, R7, R4, R10 ;  /* 0x00000004070a7225 */ /* 0x000fc600078e000a */
[----:B-1----:R-:W-:Y:S02]  /*0910*/  LEA R16, P2, R10, UR4, 0x1 ;  /* 0x000000040a107c11 */ /* 0x002fe4000f8408ff */
[----:B------:R-:W-:-:S04]  /*0920*/  IADD3 R7, R11, R0, RZ ;  /* 0x000000000b077210 */ /* 0x000fc80007ffe0ff */
[----:B------:R-:W-:-:S05]  /*0930*/  LEA.HI.X R17, R10, UR5, R7, 0x1, P2 ;  /* 0x000000050a117c11 */ /* 0x000fca00090f0c07 */
[----:B------:R2:W-:Y:S04]  /*0940*/  STG.E.128 desc[UR10][R16.64], RZ ;  /* 0x000000ff10007986 */ /* 0x0005e8000c101d0a */
[----:B------:R2:W-:Y:S04]  /*0950*/  STG.E.128 desc[UR10][R16.64+0x80], RZ ;  /* 0x000080ff10007986 */ /* 0x0005e8000c101d0a */
[----:B------:R2:W-:Y:S02]  /*0960*/  STG.E.128 desc[UR10][R16.64+0x100], RZ ;  /* 0x000100ff10007986 */ /* 0x0005e4000c101d0a */
.L_x_2172:
[----:B------:R-:W-:Y:S05]  /*0970*/  BSYNC B0 ;  /* 0x0000000000007941 */ /* 0x000fea0003800000 */
.L_x_2171:
[----:B------:R-:W-:Y:S01]  /*0980*/  BSSY B0, `(.L_x_2173) ;  /* 0x0000011000007945 */ /* 0x000fe20003800000 */
[----:B------:R-:W-:-:S03]  /*0990*/  ISETP.GE.AND P2, PT, R8, R3, PT ;  /* 0x000000030800720c */ /* 0x000fc60003f46270 */
[----:B------:R-:W-:Y:S10]  /*09a0*/  @P1 BRA `(.L_x_2174) ;  /* 0x0000000000381947 */ /* 0x000ff40003800000 */
        /* <DEDUP_REMOVED lines=8> */
[----:B-12---:R-:W-:Y:S02]  /*0a30*/  LEA R16, P1, R10, UR4, 0x1 ;  /* 0x000000040a107c11 */ /* 0x006fe4000f8208ff */
[----:B------:R-:W-:-:S04]  /*0a40*/  IADD3 R7, R11, R0, RZ ;  /* 0x000000000b077210 */ /* 0x000fc80007ffe0ff */
[----:B------:R-:W-:-:S05]  /*0a50*/  LEA.HI.X R17, R10, UR5, R7, 0x1, P1 ;  /* 0x000000050a117c11 */ /* 0x000fca00088f0c07 */
[----:B------:R3:W-:Y:S04]  /*0a60*/  STG.E.128 desc[UR10][R16.64], RZ ;  /* 0x000000ff10007986 */ /* 0x0007e8000c101d0a */
[----:B------:R3:W-:Y:S04]  /*0a70*/  STG.E.128 desc[UR10][R16.64+0x80], RZ ;  /* 0x000080ff10007986 */ /* 0x0007e8000c101d0a */
[----:B------:R3:W-:Y:S02]  /*0a80*/  STG.E.128 desc[UR10][R16.64+0x100], RZ ;  /* 0x000100ff10007986 */ /* 0x0007e4000c101d0a */
.L_x_2174:
[----:B------:R-:W-:Y:S05]  /*0a90*/  BSYNC B0 ;  /* 0x0000000000007941 */ /* 0x000fea0003800000 */
.L_x_2173:
[----:B------:R-:W-:Y:S04]  /*0aa0*/  BSSY B0, `(.L_x_2175) ;  /* 0x000000f000007945 */ /* 0x000fe80003800000 */
[----:B------:R-:W-:Y:S05]  /*0ab0*/  @P2 BRA `(.L_x_2176) ;  /* 0x0000000000342947 */ /* 0x000fea0003800000 */
[----:B------:R-:W-:Y:S01]  /*0ac0*/  IADD3 R7, P1, R6, 0x30, RZ ;  /* 0x0000003006077810 */ /* 0x000fe20007f3e0ff */
[----:B------:R-:W-:Y:S01]  /*0ad0*/  ULDC.64 UR4, c[0x0][0x280] ;  /* 0x0000a00000047ab9 */ /* 0x000fe20000000a00 */
[----:B------:R-:W-:Y:S02]  /*0ae0*/  MOV R12, R14 ;  /* 0x0000000e000c7202 */ /* 0x000fe40000000f00 */
[----:B------:R-:W-:-:S03]  /*0af0*/  IADD3.X R11, RZ, R9, RZ, P1, !PT ;  /* 0x00000009ff0b7210 */ /* 0x000fc60000ffe4ff */
[----:B------:R-:W-:-:S04]  /*0b00*/  IMAD.WIDE.U32 R12, R7, R4, R12 ;  /* 0x00000004070c7225 */ /* 0x000fc800078e000c */
[----:B------:R-:W-:Y:S01]  /*0b10*/  IMAD R0, R11, R4, RZ ;  /* 0x000000040b007224 */ /* 0x000fe200078e02ff */
[----:B------:R-:W-:-:S03]  /*0b20*/  LEA R4, P1, R12, UR4, 0x1 ;  /* 0x000000040c047c11 */ /* 0x000fc6000f8208ff */
[----:B------:R-:W-:-:S05]  /*0b30*/  IMAD R5, R7, R5, R0 ;  /* 0x0000000507057224 */ /* 0x000fca00078e0200 */
[----:B------:R-:W-:-:S04]  /*0b40*/  IADD3 R5, R13, R5, RZ ;  /* 0x000000050d057210 */ /* 0x000fc80007ffe0ff */
[----:B------:R-:W-:-:S05]  /*0b50*/  LEA.HI.X R5, R12, UR5, R5, 0x1, P1 ;  /* 0x000000050c057c11 */ /* 0x000fca00088f0c05 */
[----:B------:R4:W-:Y:S04]  /*0b60*/  STG.E.128 desc[UR10][R4.64], RZ ;  /* 0x000000ff04007986 */ /* 0x0009e8000c101d0a */
[----:B------:R4:W-:Y:S04]  /*0b70*/  STG.E.128 desc[UR10][R4.64+0x80], RZ ;  /* 0x000080ff04007986 */ /* 0x0009e8000c101d0a */
[----:B------:R4:W-:Y:S02]  /*0b80*/  STG.E.128 desc[UR10][R4.64+0x100], RZ ;  /* 0x000100ff04007986 */ /* 0x0009e4000c101d0a */
.L_x_2176:
[----:B------:R-:W-:Y:S05]  /*0b90*/  BSYNC B0 ;  /* 0x0000000000007941 */ /* 0x000fea0003800000 */
.L_x_2175:
[----:B------:R-:W-:Y:S01]  /*0ba0*/  ULDC.64 UR4, c[0x0][0x2b0] ;  /* 0x0000ac0000047ab9 */ /* 0x000fe20000000a00 */
[----:B------:R-:W-:Y:S01]  /*0bb0*/  ISETP.GE.OR P6, PT, R8, R3, P6 ;  /* 0x000000030800720c */ /* 0x000fe200037c6670 */
[----:B------:R-:W-:Y:S01]  /*0bc0*/  @!P4 IMAD.MOV.U32 R7, RZ, RZ, 0x7f800000 ;  /* 0x7f800000ff07c424 */ /* 0x000fe200078e00ff */
[----:B------:R-:W-:Y:S01]  /*0bd0*/  LEA.HI.X.SX32 R9, R89, R9, 0x1, P0 ;  /* 0x0000000959097211 */ /* 0x000fe200000f0eff */
[----:B------:R-:W-:Y:S01]  /*0be0*/  @!P3 IMAD.MOV.U32 R3, RZ, RZ, 0x7f800000 ;  /* 0x7f800000ff03b424 */ /* 0x000fe200078e00ff */
[----:B----4-:R-:W-:-:S04]  /*0bf0*/  LEA R4, P0, R2, UR4, 0x2 ;  /* 0x0000000402047c11 */ /* 0x010fc8000f8010ff */
[----:B------:R-:W-:Y:S01]  /*0c00*/  LEA.HI.X R5, R2, UR5, R9, 0x2, P0 ;  /* 0x0000000502057c11 */ /* 0x000fe200080f1409 */
[----:B------:R-:W-:-:S04]  /*0c10*/  @!P5 IMAD.MOV.U32 R9, RZ, RZ, 0x7f800000 ;  /* 0x7f800000ff09d424 */ /* 0x000fc800078e00ff */
[----:B------:R4:W-:Y:S04]  /*0c20*/  @!P4 STG.E desc[UR10][R4.64+0x40], R7 ;  /* 0x000040070400c986 */ /* 0x0009e8000c10190a */
[----:B------:R4:W-:Y:S04]  /*0c30*/  @!P5 STG.E desc[UR10][R4.64], R9 ;  /* 0x000000090400d986 */ /* 0x0009e8000c10190a */
[----:B------:R4:W-:Y:S01]  /*0c40*/  @!P3 STG.E desc[UR10][R4.64+0x80], R3 ;  /* 0x000080030400b986 */ /* 0x0009e2000c10190a */
[----:B------:R-:W-:Y:S05]  /*0c50*/  @P6 EXIT ;  /* 0x000000000000694d */ /* 0x000fea0003800000 */
[----:B----4-:R-:W-:-:S05]  /*0c60*/  MOV R3, 0x7f800000 ;  /* 0x7f80000000037802 */ /* 0x010fca0000000f00 */
[----:B------:R-:W-:Y:S01]  /*0c70*/  STG.E desc[UR10][R4.64+0xc0], R3 ;  /* 0x0000c00304007986 */ /* 0x000fe2000c10190a */
[----:B------:R-:W-:Y:S05]  /*0c80*/  EXIT ;  /* 0x000000000000794d */ /* 0x000fea0003800000 */
.L_x_2168:
[----:B------:R-:W1:Y:S01]  /*0c90*/  LDC.64 R2, c[0x0][0x368] ;  /* 0x0000da00ff027b82 */ /* 0x000e620000000a00 */
[----:B------:R-:W-:Y:S01]  /*0ca0*/  ULDC.64 UR4, c[0x0][0x370] ;  /* 0x0000dc0000047ab9 */ /* 0x000fe20000000a00 */
[----:B------:R-:W-:Y:S01]  /*0cb0*/  IMAD.MOV.U32 R0, RZ, RZ, R9 ;  /* 0x000000ffff007224 */ /* 0x000fe200078e0009 */
[----:B-1----:R-:W-:-:S04]  /*0cc0*/  ISETP.NE.U32.AND P0, PT, R2, RZ, PT ;  /* 0x000000ff0200720c */ /* 0x002fc80003f05070 */
[----:B------:R-:W-:Y:S02]  /*0cd0*/  ISETP.NE.AND.EX P0, PT, R3, RZ, PT, P0 ;  /* 0x000000ff0300720c */ /* 0x000fe40003f05300 */
[----:B------:R-:W-:-:S11]  /*0ce0*/  ISETP.NE.U32.AND P1, PT, RZ, UR4, PT ;  /* 0x00000004ff007c0c */ /* 0x000fd6000bf25070 */
[----:B------:R-:W1:Y:S01]  /*0cf0*/  @P0 LDC.64 R2, c[0x0][0x368] ;  /* 0x0000da00ff020b82 */ /* 0x000e620000000a00 */
[----:B------:R-:W-:Y:S02]  /*0d00*/  ISETP.NE.AND.EX P1, PT, RZ, UR5, PT, P1 ;  /* 0x00000005ff007c0c */ /* 0x000fe4000bf25310 */
        /* <DEDUP_REMOVED lines=10> */
[----:B------:R-:W-:-:S03]  /*0db0*/  LEA R206, P1, R10, UR4, 0x2 ;  /* 0x000000040ace7c11 */ /* 0x000fc6000f8210ff */
[----:B------:R-:W-:Y:S01]  /*0dc0*/  IMAD.IADD R3, R11, 0x1, R3 ;  /* 0x000000010b037824 */ /* 0x000fe200078e0203 */
[----:B------:R-:W-:-:S04]  /*0dd0*/  ISETP.NE.U32.AND P0, PT, R206, RZ, PT ;  /* 0x000000ffce00720c */ /* 0x000fc80003f05070 */
[----:B------:R-:W-:-:S04]  /*0de0*/  SHF.L.U64.HI R3, R10, 0x2, R3 ;  /* 0x000000020a037819 */ /* 0x000fc80000010203 */
[----:B------:R-:W-:-:S04]  /*0df0*/  IADD3.X R207, R3, UR5, RZ, P1, !PT ;  /* 0x0000000503cf7c10 */ /* 0x000fc80008ffe4ff */
[----:B------:R-:W-:-:S13]  /*0e00*/  ISETP.NE.AND.EX P0, PT, R207, RZ, PT, P0 ;  /* 0x000000ffcf00720c */ /* 0x000fda0003f05300 */
.L_x_2177:
[----:B------:R-:W-:Y:S05]  /*0e10*/  @!P0 BRA `(.L_x_2178) ;  /* 0x00000004003c8947 */ /* 0x000fea0003800000 */
[----:B------:R-:W1:Y:S01]  /*0e20*/  LDC R8, c[0x0][0x380] ;  /* 0x0000e000ff087b82 */ /* 0x000e620000000800 */
[----:B------:R-:W-:Y:S01]  /*0e30*/  LEA R13, R211, 0xffffffc0, 0x6 ;  /* 0xffffffc0d30d7811 */ /* 0x000fe200078e30ff */
[----:B------:R-:W-:-:S03]  /*0e40*/  ULDC.64 UR4, c[0x0][0x230] ;  /* 0x00008c0000047ab9 */ /* 0x000fc60000000a00 */
[----:B-----5:R-:W-:-:S03]  /*0e50*/  IABS R0, R13 ;  /* 0x0000000d00007213 */ /* 0x020fc60000000000 */
[----:B------:R-:W2:Y:S01]  /*0e60*/  LDC.64 R172, c[0x0][0x248] ;  /* 0x00009200ffac7b82 */ /* 0x000ea20000000a00 */
[----:B-1----:R-:W-:-:S04]  /*0e70*/  IABS R3, R8 ;  /* 0x0000000800037213 */ /* 0x002fc80000000000 */
[----:B------:R-:W1:Y:S08]  /*0e80*/  I2F.RP R7, R3 ;  /* 0x0000000300077306 */ /* 0x000e700000209400 */
[----:B-1----:R-:W1:Y:S02]  /*0e90*/  MUFU.RCP R4, R7 ;  /* 0x0000000700047308 */ /* 0x002e640000001000 */
[----:B-1----:R-:W-:Y:S01]  /*0ea0*/  IADD3 R4, R4, 0xffffffe, RZ ;  /* 0x0ffffffe04047810 */ /* 0x002fe20007ffe0ff */
[----:B------:R-:W1:Y:S05]  /*0eb0*/  LDC R7, c[0x0][0x278] ;  /* 0x00009e00ff077b82 */ /* 0x000e6a0000000800 */
[----:B------:R-:W3:Y:S02]  /*0ec0*/  F2I.FTZ.U32.TRUNC.NTZ R5, R4 ;  /* 0x0000000400057305 */ /* 0x000ee4000021f000 */
[----:B---3--:R-:W-:Y:S01]  /*0ed0*/  IMAD.MOV R2, RZ, RZ, -R5 ;  /* 0x000000ffff027224 */ /* 0x008fe200078e0a05 */
        /* <DEDUP_REMOVED lines=13> */
[----:B------:R-:W-:-:S07]  /*0fb0*/  ISETP.GE.AND P1, PT, R0, RZ, PT ;  /* 0x000000ff0000720c */ /* 0x000fce0003f26270 */
[----:B------:R-:W-:-:S06]  /*0fc0*/  @P3 VIADD R11, R11, 0x1 ;  /* 0x000000010b0b3836 */ /* 0x000fcc0000000000 */
[----:B------:R-:W-:Y:S02]  /*0fd0*/  @!P1 IADD3 R11, -R11, RZ, RZ ;  /* 0x000000ff0b0b9210 */ /* 0x000fe40007ffe1ff */
[----:B------:R-:W-:-:S05]  /*0fe0*/  @!P2 LOP3.LUT R11, RZ, R8, RZ, 0x33, !PT ;  /* 0x00000008ff0ba212 */ /* 0x000fca00078e33ff */
[----:B------:R-:W-:-:S05]  /*0ff0*/  IMAD.WIDE R18, R11, 0x4, R206 ;  /* 0x000000040b127825 */ /* 0x000fca00078e02ce */
[----:B------:R-:W3:Y:S01]  /*1000*/  LDG.E R0, desc[UR10][R18.64] ;  /* 0x0000000a12007981 */ /* 0x000ee2000c1e1900 */
        /* <DEDUP_REMOVED lines=10> */
[----:B------:R-:W-:-:S05]  /*10b0*/  MOV R4, R3 ;  /* 0x0000000300047202 */ /* 0x000fca0000000f00 */
[----:B------:R-:W-:-:S04]  /*10c0*/  IMAD.HI.U32 R17, R17, R4, RZ ;  /* 0x0000000411117227 */ /* 0x000fc800078e00ff */
[----:B------:R-:W-:-:S04]  /*10d0*/  IMAD.MOV R3, RZ, RZ, -R17 ;  /* 0x000000ffff037224 */ /* 0x000fc800078e0a11 */
[----:B------:R-:W-:Y:S01]  /*10e0*/  IMAD R3, R2, R3, R4 ;  /* 0x0000000302037224 */ /* 0x000fe200078e0204 */
[----:B------:R-:W-:-:S04]  /*10f0*/  IADD3 R4, -R11, RZ, RZ ;  /* 0x000000ff0b047210 */ /* 0x000fc80007ffe1ff */
[----:B------:R-:W-:Y:S01]  /*1100*/  ISETP.GT.U32.AND P2, PT, R2, R3, PT ;  /* 0x000000030200720c */ /* 0x000fe20003f44070 */
[----:B------:R-:W-:-:S05]  /*1110*/  IMAD R13, R8, R4, R13 ;  /* 0x00000004080d7224 */ /* 0x000fca00078e020d */
[----:B------:R-:W-:-:S07]  /*1120*/  SHF.R.S32.HI R23, RZ, 0x1f, R13 ;  /* 0x0000001fff177819 */ /* 0x000fce000001140d */
[-C--:B------:R-:W-:Y:S01]  /*1130*/  @!P2 IADD3 R3, R3, -R2.reuse, RZ ;  /* 0x800000020303a210 */ /* 0x080fe20007ffe0ff */
[----:B------:R-:W-:Y:S01]  /*1140*/  @!P2 VIADD R17, R17, 0x1 ;  /* 0x000000011111a836 */ /* 0x000fe20000000000 */
[----:B------:R-:W-:Y:S02]  /*1150*/  ISETP.NE.AND P2, PT, R7, RZ, PT ;  /* 0x000000ff0700720c */ /* 0x000fe40003f45270 */
[----:B------:R-:W-:Y:S02]  /*1160*/  ISETP.GE.U32.AND P3, PT, R3, R2, PT ;  /* 0x000000020300720c */ /* 0x000fe40003f66070 */
[----:B------:R-:W-:-:S04]  /*1170*/  LOP3.LUT R2, R14, R7, RZ, 0x3c, !PT ;  /* 0x000000070e027212 */ /* 0x000fc800078e3cff */
[----:B------:R-:W-:Y:S02]  /*1180*/  ISETP.GE.AND P1, PT, R2, RZ, PT ;  /* 0x000000ff0200720c */ /* 0x000fe40003f26270 */
[----:B------:R-:W1:Y:S05]  /*1190*/  LDC.64 R2, c[0x0][0x238] ;  /* 0x00008e00ff027b82 */ /* 0x000e6a0000000a00 */
[----:B------:R-:W-:-:S06]  /*11a0*/  @P3 VIADD R17, R17, 0x1 ;  /* 0x0000000111113836 */ /* 0x000fcc0000000000 */
[----:B------:R-:W-:Y:S02]  /*11b0*/  @!P1 IADD3 R17, -R17, RZ, RZ ;  /* 0x000000ff11119210 */ /* 0x000fe40007ffe1ff */
[----:B------:R-:W-:-:S04]  /*11c0*/  @!P2 LOP3.LUT R17, RZ, R7, RZ, 0x33, !PT ;  /* 0x00000007ff11a212 */ /* 0x000fc800078e33ff */
[----:B------:R-:W-:Y:S02]  /*11d0*/  SHF.R.S32.HI R21, RZ, 0x1f, R17 ;  /* 0x0000001fff157819 */ /* 0x000fe40000011411 */
[----:B---3--:R-:W-:Y:S01]  /*11e0*/  SHF.R.S32.HI R5, RZ, 0x1f, R0 ;  /* 0x0000001fff057819 */ /* 0x008fe20000011400 */
[----:B------:R-:W-:-:S04]  /*11f0*/  IMAD.WIDE.U32 R10, R0, UR4, RZ ;  /* 0x00000004000a7c25 */ /* 0x000fc8000f8e00ff */
[C---:B------:R-:W-:Y:S02]  /*1200*/  IMAD R15, R5.reuse, UR4, RZ ;  /* 0x00000004050f7c24 */ /* 0x040fe4000f8e02ff */
[-C--:B-1----:R-:W-:Y:S02]  /*1210*/  IMAD R5, R5, R2.reuse, RZ ;  /* 0x0000000205057224 */ /* 0x082fe400078e02ff */
[C---:B------:R-:W-:Y:S01]  /*1220*/  IMAD R4, R0.reuse, UR5, R15 ;  /* 0x0000000500047c24 */ /* 0x040fe2000f8e020f */
[----:B------:R-:W-:Y:S01]  /*1230*/  ULDC.64 UR4, c[0x0][0x260] ;  /* 0x0000980000047ab9 */ /* 0x000fe20000000a00 */
[C---:B------:R-:W-:Y:S02]  /*1240*/  IMAD R3, R0.reuse, R3, R5 ;  /* 0x0000000300037224 */ /* 0x040fe400078e0205 */
[----:B------:R-:W-:Y:S01]  /*1250*/  IMAD.WIDE.U32 R26, R0, R2, RZ ;  /* 0x00000002001a7225 */ /* 0x000fe200078e00ff */
[----:B------:R-:W-:-:S03]  /*1260*/  IADD3 R11, R11, R4, RZ ;  /* 0x000000040b0b7210 */ /* 0x000fc60007ffe0ff */
[-C--:B--2---:R-:W-:Y:S02]  /*1270*/  IMAD R4, R23, R172.reuse, RZ ;  /* 0x000000ac17047224 */ /* 0x084fe400078e02ff */
[----:B------:R-:W-:-:S04]  /*1280*/  IMAD.WIDE.U32 R10, R13, R172, R10 ;  /* 0x000000ac0d0a7225 */ /* 0x000fc800078e000a */
[----:B------:R-:W-:-:S04]  /*1290*/  IMAD R4, R13, R173, R4 ;  /* 0x000000ad0d047224 */ /* 0x000fc800078e0204 */
[----:B------:R-:W-:Y:S02]  /*12a0*/  IMAD.IADD R11, R11, 0x1, R4 ;  /* 0x000000010b0b7824 */ /* 0x000fe400078e0204 */
[----:B------:R-:W-:Y:S02]  /*12b0*/  IMAD R4, R21, UR4, RZ ;  /* 0x0000000415047c24 */ /* 0x000fe4000f8e02ff */
[----:B------:R-:W-:Y:S01]  /*12c0*/  IMAD.WIDE.U32 R36, R17, UR4, R10 ;  /* 0x0000000411247c25 */ /* 0x000fe2000f8e000a */
[----:B------:R-:W-:-:S03]  /*12d0*/  IADD3 R10, R27, R3, RZ ;  /* 0x000000031b0a7210 */ /* 0x000fc60007ffe0ff */
[----:B------:R-:W-:-:S05]  /*12e0*/  IMAD R4, R17, UR5, R4 ;  /* 0x0000000511047c24 */ /* 0x000fca000f8e0204 */
[----:B------:R-:W-:Y:S01]  /*12f0*/  IADD3 R8, R37, R4, RZ ;  /* 0x0000000425087210 */ /* 0x000fe20007ffe0ff */
[----:B------:R-:W-:Y:S06]  /*1300*/  BRA `(.L_x_2179) ;  /* 0x0000000400347947 */ /* 0x000fec0003800000 */
.L_x_2178:
[----:B------:R-:W1:Y:S01]  /*1310*/  LDC R15, c[0x0][0x278] ;  /* 0x00009e00ff0f7b82 */ /* 0x000e620000000800 */
[----:B------:R-:W-:Y:S02]  /*1320*/  ISETP.NE.AND P4, PT, R8, -0x1, PT ;  /* 0xffffffff0800780c */ /* 0x000fe40003f85270 */
[----:B------:R-:W-:-:S04]  /*1330*/  LEA R13, R211, 0xffffffc0, 0x6 ;  /* 0xffffffc0d30d7811 */ /* 0x000fc800078e30ff */
[----:B------:R-:W-:-:S07]  /*1340*/  SHF.R.S32.HI R23, RZ, 0x1f, R13 ;  /* 0x0000001fff177819 */ /* 0x000fce000001140d */
[----:B------:R-:W2:Y:S01]  /*1350*/  @P4 LDC.64 R172, c[0x0][0x248] ;  /* 0x00009200ffac4b82 */ /* 0x000ea20000000a00 */
[----:B------:R-:W-:Y:S01]  /*1360*/  @P4 IMAD.IADD R18, R7, 0x1, R8 ;  /* 0x0000000107124824 */ /* 0x000fe200078e0208 */
        /* <DEDUP_REMOVED lines=9> */
[----:B------:R-:W-:Y:S01]  /*1400*/  IMAD.HI.U32 R11, R11, R4, R10 ;  /* 0x000000040b0b7227 */ /* 0x000fe200078e000a */
[----:B------:R-:W-:-:S03]  /*1410*/  LOP3.LUT R10, R14, R15, RZ, 0x3c, !PT ;  /* 0x0000000f0e0a7212 */ /* 0x000fc600078e3cff */
[----:B------:R-:W-:Y:S01]  /*1420*/  IMAD.MOV.U32 R4, RZ, RZ, R2 ;  /* 0x000000ffff047224 */ /* 0x000fe200078e0002 */
[----:B------:R-:W-:-:S03]  /*1430*/  ISETP.GE.AND P2, PT, R10, RZ, PT ;  /* 0x000000ff0a00720c */ /* 0x000fc60003f46270 */
[----:B------:R-:W-:-:S04]  /*1440*/  IMAD.HI.U32 R17, R11, R4, RZ ;  /* 0x000000040b117227 */ /* 0x000fc800078e00ff */
[----:B------:R-:W-:Y:S02]  /*1450*/  IMAD.MOV R2, RZ, RZ, -R17 ;  /* 0x000000ffff027224 */ /* 0x000fe400078e0a11 */
[C---:B--2---:R-:W-:Y:S02]  /*1460*/  @P4 IMAD R11, R18.reuse, R173, RZ ;  /* 0x000000ad120b4224 */ /* 0x044fe400078e02ff */
[C---:B------:R-:W-:Y:S02]  /*1470*/  IMAD R2, R3.reuse, R2, R4 ;  /* 0x0000000203027224 */ /* 0x040fe400078e0204 */
[----:B------:R-:W1:Y:S01]  /*1480*/  @P4 LDC.64 R4, c[0x0][0x250] ;  /* 0x00009400ff044b82 */ /* 0x000e620000000a00 */
[----:B------:R-:W-:Y:S02]  /*1490*/  @P4 IMAD.WIDE.U32 R18, R18, R172, RZ ;  /* 0x000000ac12124225 */ /* 0x000fe400078e00ff */
[----:B------:R-:W-:-:S03]  /*14a0*/  ISETP.GT.U32.AND P1, PT, R3, R2, PT ;  /* 0x000000020300720c */ /* 0x000fc60003f24070 */
[----:B------:R-:W-:Y:S02]  /*14b0*/  @P4 IADD3 R11, R19, R11, RZ ;  /* 0x0000000b130b4210 */ /* 0x000fe40007ffe0ff */
[----:B------:R-:W-:-:S08]  /*14c0*/  @P4 MOV R12, R18 ;  /* 0x00000012000c4202 */ /* 0x000fd00000000f00 */
        /* <DEDUP_REMOVED lines=9> */
[----:B------:R-:W-:-:S07]  /*1560*/  SHF.R.S32.HI R19, RZ, 0x1f, R7 ;  /* 0x0000001fff137819 */ /* 0x000fce0000011407 */
[----:B------:R-:W4:Y:S01]  /*1570*/  LDC.64 R10, c[0x0][0x230] ;  /* 0x00008c00ff0a7b82 */ /* 0x000f220000000a00 */
[-C--:B---3--:R-:W-:Y:S01]  /*1580*/  IMAD R16, R19, R172.reuse, RZ ;  /* 0x000000ac13107224 */ /* 0x088fe200078e02ff */
[----:B-----5:R-:W-:Y:S01]  /*1590*/  SHF.R.S32.HI R19, RZ, 0x1f, R0 ;  /* 0x0000001fff137819 */ /* 0x020fe20000011400 */
        /* <DEDUP_REMOVED lines=8> */
.L_x_2180:
[----:B------:R-:W-:Y:S01]  /*1620*/  MOV R18, R12 ;  /* 0x0000000c00127202 */ /* 0x000fe20000000f00 */
[----:B------:R-:W-:Y:S01]  /*1630*/  IMAD R10, R23, R172, RZ ;  /* 0x000000ac170a7224 */ /* 0x000fe200078e02ff */
[----:B------:R-:W-:Y:S02]  /*1640*/  MOV R19, R11 ;  /* 0x0000000b00137202 */ /* 0x000fe40000000f00 */
[----:B------:R-:W-:Y:S01]  /*1650*/  @!P1 LOP3.LUT R17, RZ, R15, RZ, 0x33, !PT ;  /* 0x0000000fff119212 */ /* 0x000fe200078e33ff */
[-C--:B------:R-:W-:Y:S01]  /*1660*/  IMAD R11, R173, R13.reuse, R10 ;  /* 0x0000000dad0b7224 */ /* 0x080fe200078e020a */
[----:B------:R-:W-:Y:S01]  /*1670*/  @P4 IADD3 R8, R7, R8, RZ ;  /* 0x0000000807084210 */ /* 0x000fe20007ffe0ff */
[----:B------:R-:W-:Y:S01]  /*1680*/  IMAD.WIDE.U32 R18, R172, R13, R18 ;  /* 0x0000000dac127225 */ /* 0x000fe200078e0012 */
[----:B------:R-:W-:-:S03]  /*1690*/  SHF.R.S32.HI R21, RZ, 0x1f, R17 ;  /* 0x0000001fff157819 */ /* 0x000fc60000011411 */
[----:B-1----:R-:W-:Y:S01]  /*16a0*/  @P4 IMAD.WIDE.U32 R26, R8, R4, RZ ;  /* 0x00000004081a4225 */ /* 0x002fe200078e00ff */
[----:B------:R-:W-:-:S03]  /*16b0*/  IADD3 R19, R19, R11, RZ ;  /* 0x0000000b13137210 */ /* 0x000fc60007ffe0ff */
[-C--:B--2---:R-:W-:Y:S02]  /*16c0*/  IMAD R10, R21, R2.reuse, RZ ;  /* 0x00000002150a7224 */ /* 0x084fe400078e02ff */
[----:B------:R-:W-:-:S04]  /*16d0*/  IMAD.WIDE.U32 R36, R17, R2, R18 ;  /* 0x0000000211247225 */ /* 0x000fc800078e0012 */
        /* <DEDUP_REMOVED lines=15> */
[----:B------:R-:W-:-:S07]  /*17d0*/  IADD3 R10, R27, R3, RZ ;  /* 0x000000031b0a7210 */ /* 0x000fce0007ffe0ff */
.L_x_2179:
[----:B------:R-:W-:Y:S01]  /*17e0*/  ISETP.NE.AND P5, PT, R202, -0x1, PT ;  /* 0xffffffffca00780c */ /* 0x000fe20003fa5270 */
[----:B------:R-:W-:Y:S01]  /*17f0*/  IMAD.IADD R199, R90, 0x1, -R89 ;  /* 0x000000015ac77824 */ /* 0x000fe200078e0a59 */
[----:B------:R-:W-:Y:S01]  /*1800*/  SHF.R.S32.HI R7, RZ, 0x1f, R84 ;  /* 0x0000001fff077819 */ /* 0x000fe20000011454 */
[----:B------:R-:W-:Y:S01]  /*1810*/  ULDC.64 UR4, c[0x0][0x258] ;  /* 0x0000960000047ab9 */ /* 0x000fe20000000a00 */
[----:B------:R-:W-:Y:S01]  /*1820*/  SHF.R.S32.HI R35, RZ, 0x1f, R14 ;  /* 0x0000001fff237819 */ /* 0x000fe2000001140e */
[----:B------:R-:W1:Y:S01]  /*1830*/  S2UR UR6, SR_CgaCtaId ;  /* 0x00000000000679c3 */ /* 0x000e620000008800 */
[----:B-----5:R-:W-:Y:S01]  /*1840*/  LEA.HI R0, R7, R84, RZ, 0x3 ;  /* 0x0000005407007211 */ /* 0x020fe200078f18ff */
[----:B------:R-:W-:Y:S01]  /*1850*/  VIADD R203, R211, 0xffffffff ;  /* 0xffffffffd3cb7836 */ /* 0x000fe20000000000 */
[----:B------:R-:W-:Y:S01]  /*1860*/  ULDC.64 UR8, c[0x0][0x220] ;  /* 0x0000880000087ab9 */ /* 0x000fe20000000a00 */
[----:B------:R-:W-:Y:S01]  /*1870*/  IMAD R35, R35, UR4, RZ ;  /* 0x0000000423237c24 */ /* 0x000fe2000f8e02ff */
[----:B------:R-:W-:-:S02]  /*1880*/  SHF.R.S32.HI R18, RZ, 0x3, R0 ;  /* 0x00000003ff127819 */ /* 0x000fc40000011400 */
[----:B------:R-:W-:Y:S01]  /*1890*/  LOP3.LUT R15, R0, 0xfffffff8, RZ, 0xc0, !PT ;  /* 0xfffffff8000f7812 */ /* 0x000fe200078ec0ff */
[----:B------:R-:W2:Y:S01]  /*18a0*/  @P5 LDC.64 R4, c[0x0][0x240] ;  /* 0x00009000ff045b82 */ /* 0x000ea20000000a00 */
[----:B------:R-:W-:Y:S01]  /*18b0*/  @!P5 SHF.R.S32.HI R11, RZ, 0x1f, R9 ;  /* 0x0000001fff0bd819 */ /* 0x000fe20000011409 */
[C---:B------:R-:W-:Y:S01]  /*18c0*/  VIADD R24, R18.reuse, 0x10 ;  /* 0x0000001012187836 */ /* 0x040fe20000000000 */
[CC--:B------:R-:W-:Y:S01]  /*18d0*/  ISETP.GE.AND P3, PT, R18.reuse, R199.reuse, PT ;  /* 0x000000c71200720c */ /* 0x0c0fe20003f66270 */
[C---:B------:R-:W-:Y:S01]  /*18e0*/  VIADD R22, R18.reuse, 0x20 ;  /* 0x0000002012167836 */ /* 0x040fe20000000000 */
[--C-:B------:R-:W-:Y:S01]  /*18f0*/  SHF.R.S32.HI R19, RZ, 0x1f, R18.reuse ;  /* 0x0000001fff137819 */ /* 0x100fe20000011412 */
[----:B------:R-:W-:Y:S01]  /*1900*/  VIADD R20, R18, 0x30 ;  /* 0x0000003012147836 */ /* 0x000fe20000000000 */
[-C--:B------:R-:W-:Y:S01]  /*1910*/  ISETP.GE.AND P1, PT, R24, R199.reuse, PT ;  /* 0x000000c71800720c */ /* 0x080fe20003f26270 */
[----:B------:R-:W3:Y:S01]  /*1920*/  @!P5 LDC.64 R2, c[0x0][0x228] ;  /* 0x00008a00ff02db82 */ /* 0x000ee20000000a00 */
[-C--:B------:R-:W-:Y:S01]  /*1930*/  ISETP.GE.AND P4, PT, R22, R199.reuse, PT ;  /* 0x000000c71600720c */ /* 0x080fe20003f86270 */
[----:B------:R-:W-:Y:S01]  /*1940*/  IMAD.IADD R0, R84, 0x1, -R15 ;  /* 0x0000000154007824 */ /* 0x000fe200078e0a0f */
[----:B------:R-:W-:Y:S01]  /*1950*/  ISETP.GE.AND P2, PT, R20, R199, PT ;  /* 0x000000c71400720c */ /* 0x000fe20003f46270 */
[----:B------:R-:W-:Y:S01]  /*1960*/  IMAD.WIDE R32, R33, 0x40, R18 ;  /* 0x0000004021207825 */ /* 0x000fe200078e0212 */
[----:B------:R-:W-:-:S03]  /*1970*/  LEA.HI R88, R7, R84, RZ, 0x5 ;  /* 0x0000005407587211 */ /* 0x000fc600078f28ff */
[----:B------:R-:W-:Y:S01]  /*1980*/  IMAD R35, R14, UR5, R35 ;  /* 0x000000050e237c24 */ /* 0x000fe2000f8e0223 */
[----:B------:R-:W4:Y:S01]  /*1990*/  LDC.64 R174, c[0x0][0x250] ;  /* 0x00009400ffae7b82 */ /* 0x000f220000000a00 */
[----:B------:R-:W-:Y:S02]  /*19a0*/  SHF.R.S32.HI R86, RZ, 0x5, R88 ;  /* 0x00000005ff567819 */ /* 0x000fe40000011458 */
[----:B------:R-:W-:Y:S02]  /*19b0*/  @!P1 MOV R28, 0x400 ;  /* 0x00000400001c9802 */ /* 0x000fe40000000f00 */
[----:B------:R-:W1:Y:S01]  /*19c0*/  @!P4 S2R R25, SR_CgaCtaId ;  /* 0x000000000019c919 */ /* 0x000e620000008800 */
[----:B--2---:R-:W-:Y:S01]  /*19d0*/  @P5 IMAD.WIDE.U32 R30, R202, R4, RZ ;  /* 0x00000004ca1e5225 */ /* 0x004fe200078e00ff */
[----:B------:R-:W2:Y:S03]  /*19e0*/  @!P2 S2R R29, SR_CgaCtaId ;  /* 0x00000000001da919 */ /* 0x000ea60000008800 */
[----:B---3--:R-:W-:-:S02]  /*19f0*/  @!P5 IMAD R12, R11, R2, RZ ;  /* 0x000000020b0cd224 */ /* 0x008fc400078e02ff */
[----:B------:R-:W-:Y:S02]  /*1a00*/  @P5 IMAD R11, R202, R5, R31 ;  /* 0x00000005ca0b5224 */ /* 0x000fe400078e021f */
[----:B------:R-:W-:-:S04]  /*1a10*/  @!P5 IMAD.WIDE.U32 R4, R9, R2, RZ ;  /* 0x000000020904d225 */ /* 0x000fc800078e00ff */
[----:B------:R-:W-:Y:S02]  /*1a20*/  @!P5 IMAD R3, R9, R3, R12 ;  /* 0x000000030903d224 */ /* 0x000fe400078e020c */
[----:B------:R-:W-:Y:S01]  /*1a30*/  @!P5 IMAD.MOV.U32 R30, RZ, RZ, R4 ;  /* 0x000000ffff1ed224 */ /* 0x000fe200078e0004 */
[----:B------:R-:W3:Y:S01]  /*1a40*/  @!P1 S2R R9, SR_CgaCtaId ;  /* 0x0000000000099919 */ /* 0x000ee20000008800 */
[----:B------:R-:W-:Y:S02]  /*1a50*/  @!P5 IMAD.IADD R11, R5, 0x1, R3 ;  /* 0x00000001050bd824 */ /* 0x000fe400078e0203 */
[----:B------:R-:W4:Y:S01]  /*1a60*/  @!P3 LDC.64 R4, c[0x0][0x240] ;  /* 0x00009000ff04bb82 */ /* 0x000f220000000a00 */
[----:B------:R-:W-:Y:S02]  /*1a70*/  IMAD.SHL.U32 R31, R0, 0x8, RZ ;  /* 0x00000008001f7824 */ /* 0x000fe400078e00ff */
[----:B------:R-:W-:-:S03]  /*1a80*/  IMAD.SHL.U32 R12, R18, 0x40, RZ ;  /* 0x00000040120c7824 */ /* 0x000fc600078e00ff */
[C---:B------:R-:W-:Y:S02]  /*1a90*/  IADD3 R26, P6, R31.reuse, R26, RZ ;  /* 0x0000001a1f1a7210 */ /* 0x040fe40007fde0ff */
[--C-:B------:R-:W-:Y:S01]  /*1aa0*/  SHF.R.S32.HI R15, RZ, 0x1f, R31.reuse ;  /* 0x0000001fff0f7819 */ /* 0x100fe2000001141f */
[----:B------:R-:W2:Y:S01]  /*1ab0*/  @!P3 LDC.64 R2, c[0x0][0x210] ;  /* 0x00008400ff02bb82 */ /* 0x000ea20000000a00 */
[----:B------:R-:W-:Y:S02]  /*1ac0*/  LOP3.LUT R12, R12, 0x1c0, RZ, 0xc0, !PT ;  /* 0x000001c00c0c7812 */ /* 0x000fe400078ec0ff */
[----:B------:R-:W-:Y:S01]  /*1ad0*/  IADD3 R30, P5, R31, R30, RZ ;  /* 0x0000001e1f1e7210 */ /* 0x000fe20007fbe0ff */
[----:B------:R-:W-:Y:S01]  /*1ae0*/  IMAD.X R27, R15, 0x1, R10, P6 ;  /* 0x000000010f1b7824 */ /* 0x000fe200030e060a */
[----:B------:R-:W-:Y:S02]  /*1af0*/  IADD3 R36, P6, R31, R36, RZ ;  /* 0x000000241f247210 */ /* 0x000fe40007fde0ff */
[----:B------:R-:W-:Y:S01]  /*1b00*/  LOP3.LUT R16, R12, 0x38, R31, 0xf8, !PT ;  /* 0x000000380c107812 */ /* 0x000fe200078ef81f */
[C---:B------:R-:W-:Y:S01]  /*1b10*/  IMAD.X R31, R15.reuse, 0x1, R11, P5 ;  /* 0x000000010f1f7824 */ /* 0x040fe200028e060b */
[----:B------:R-:W-:Y:S01]  /*1b20*/  SHF.R.U32.HI R39, RZ, 0x3, R12 ;  /* 0x00000003ff277819 */ /* 0x000fe2000001160c */
[----:B------:R-:W2:Y:S01]  /*1b30*/  @!P1 LDC.64 R10, c[0x0][0x240] ;  /* 0x00009000ff0a9b82 */ /* 0x000ea20000000a00 */
[----:B------:R-:W-:Y:S01]  /*1b40*/  IMAD.X R37, R15, 0x1, R8, P6 ;  /* 0x000000010f257824 */ /* 0x000fe200030e0608 */
[----:B------:R-:W-:Y:S01]  /*1b50*/  @!P4 MOV R12, 0x400 ;  /* 0x00000400000cc802 */ /* 0x000fe20000000f00 */
[----:B------:R-:W-:Y:S01]  /*1b60*/  IMAD.WIDE.U32 R14, R14, UR4, R30 ;  /* 0x000000040e0e7c25 */ /* 0x000fe2000f8e001e */
[----:B------:R-:W-:Y:S01]  /*1b70*/  @!P1 IADD3 R40, P5, R32, 0x10, RZ ;  /* 0x0000001020289810 */ /* 0x000fe20007fbe0ff */
[----:B------:R-:W-:Y:S01]  /*1b80*/  UMOV UR4, 0x400 ;  /* 0x0000040000047882 */ /* 0x000fe20000000000 */
[----:B-1----:R-:W-:Y:S01]  /*1b90*/  @!P4 LEA R25, R25, R12, 0x18 ;  /* 0x0000000c1919c211 */ /* 0x002fe200078ec0ff */
[----:B----4-:R-:W-:Y:S01]  /*1ba0*/  @!P3 IMAD R8, R33, R4, RZ ;  /* 0x000000042108b224 */ /* 0x010fe200078e02ff */
[----:B------:R-:W-:Y:S01]  /*1bb0*/  @!P2 MOV R12, 0x400 ;  /* 0x00000400000ca802 */ /* 0x000fe20000000f00 */
[----:B------:R-:W-:Y:S01]  /*1bc0*/  IMAD.IADD R35, R15, 0x1, R35 ;  /* 0x000000010f237824 */ /* 0x000fe200078e0223 */
[----:B---3--:R-:W-:Y:S01]  /*1bd0*/  @!P1 LEA R15, R9, R28, 0x18 ;  /* 0x0000001c090f9211 */ /* 0x008fe200078ec0ff */
[----:B------:R-:W-:Y:S01]  /*1be0*/  @!P3 IMAD.MOV.U32 R34, RZ, RZ, R14 ;  /* 0x000000ffff22b224 */ /* 0x000fe200078e000e */
[----:B------:R-:W-:Y:S01]  /*1bf0*/  LOP3.LUT R16, R16, R39, RZ, 0x3c, !PT ;  /* 0x0000002710107212 */ /* 0x000fe200078e3cff */
[C---:B------:R-:W-:Y:S01]  /*1c00*/  @!P3 IMAD R8, R32.reuse, R5, R8 ;  /* 0x000000052008b224 */ /* 0x040fe200078e0208 */
[----:B------:R-:W-:Y:S01]  /*1c10*/  LEA.HI R5, R7, R84, RZ, 0x6 ;  /* 0x0000005407057211 */ /* 0x000fe200078f30ff */
[----:B------:R-:W-:Y:S01]  /*1c20*/  @!P3 IMAD.WIDE.U32 R30, R32, R4, R34 ;  /* 0x00000004201eb225 */ /* 0x000fe200078e0022 */
[----:B--2---:R-:W-:Y:S01]  /*1c30*/  @!P2 LEA R29, R29, R12, 0x18 ;  /* 0x0000000c1d1da211 */ /* 0x004fe200078ec0ff */
[----:B------:R-:W-:-:S02]  /*1c40*/  ULEA UR4, UR6, UR4, 0x18 ;  /* 0x0000000406047291 */ /* 0x000fc4000f8ec03f */
[----:B------:R-:W-:Y:S01]  /*1c50*/  @!P3 IMAD.IADD R4, R31, 0x1, R8 ;  /* 0x000000011f04b824 */ /* 0x000fe200078e0208 */
[----:B------:R-:W-:Y:S01]  /*1c60*/  @!P3 LEA R38, P6, R30, R2, 0x1 ;  /* 0x000000021e26b211 */ /* 0x000fe200078c08ff */
[----:B------:R-:W1:Y:S01]  /*1c70*/  @!P1 LDC.64 R8, c[0x0][0x210] ;  /* 0x00008400ff089b82 */ /* 0x000e620000000a00 */
[----:B------:R-:W-:Y:S01]  /*1c80*/  @!P1 IMAD.X R31, RZ, RZ, R33, P5 ;  /* 0x000000ffff1f9224 */ /* 0x000fe200028e0621 */
[----:B------:R-:W-:Y:S01]  /*1c90*/  IADD3 R146, P5, R18, R13, RZ ;  /* 0x0000000d12927210 */ /* 0x000fe20007fbe0ff */
[----:B------:R-:W-:Y:S01]  /*1ca0*/  IMAD.SHL.U32 R5, R5, 0x8, RZ ;  /* 0x0000000805057824 */ /* 0x000fe200078e00ff */
[----:B------:R-:W-:Y:S01]  /*1cb0*/  @!P3 LEA.HI.X R39, R30, R3, R4, 0x1, P6 ;  /* 0x000000031e27b211 */ /* 0x000fe200030f0c04 */
[-C--:B------:R-:W-:Y:S01]  /*1cc0*/  @!P1 IMAD R30, R31, R10.reuse, RZ ;  /* 0x0000000a1f1e9224 */ /* 0x080fe200078e02ff */
[----:B------:R-:W-:Y:S01]  /*1cd0*/  @!P4 IADD3 R28, P6, R32, 0x20, RZ ;  /* 0x00000020201cc810 */ /* 0x000fe20007fde0ff */
[----:B------:R-:W-:Y:S01]  /*1ce0*/  @!P1 IMAD.MOV.U32 R12, RZ, RZ, R14 ;  /* 0x000000ffff0c9224 */ /* 0x000fe200078e000e */
[----:B------:R-:W-:Y:S01]  /*1cf0*/  LOP3.LUT R16, R16, 0xfffffe00, R5, 0xf8, !PT ;  /* 0xfffffe0010107812 */ /* 0x000fe200078ef805 */
[----:B------:R-:W-:Y:S01]  /*1d00*/  @!P1 IMAD.MOV.U32 R13, RZ, RZ, R35 ;  /* 0x000000ffff0d9224 */ /* 0x000fe200078e0023 */
[----:B------:R-:W2:Y:S01]  /*1d10*/  @!P4 LDC.64 R4, c[0x0][0x240] ;  /* 0x00009000ff04cb82 */ /* 0x000ea20000000a00 */
[----:B------:R-:W-:Y:S01]  /*1d20*/  @!P1 IMAD R30, R40, R11, R30 ;  /* 0x0000000b281e9224 */ /* 0x000fe200078e021e */
[----:B------:R-:W-:Y:S01]  /*1d30*/  LEA R205, R16, UR4, 0x1 ;  /* 0x0000000410cd7c11 */ /* 0x000fe2000f8e08ff */
[----:B------:R-:W-:Y:S01]  /*1d40*/  @!P1 IMAD.WIDE.U32 R40, R40, R10, R12 ;  /* 0x0000000a28289225 */ /* 0x000fe200078e000c */
[----:B------:R-:W-:-:S03]  /*1d50*/  ULDC.64 UR6, c[0x0][0x268] ;  /* 0x00009a0000067ab9 */ /* 0x000fc60000000a00 */
[----:B------:R-:W-:Y:S01]  /*1d60*/  IMAD.SHL.U32 R3, R203, 0x40, RZ ;  /* 0x00000040cb037824 */ /* 0x000fe200078e00ff */
[----:B------:R-:W3:Y:S01]  /*1d70*/  @!P2 LDC.64 R10, c[0x0][0x240] ;  /* 0x00009000ff0aab82 */ /* 0x000ee20000000a00 */
[----:B------:R-:W-:Y:S01]  /*1d80*/  @!PT LDS RZ, [RZ] ;  /* 0x00000000fffff984 */ /* 0x000fe20000000800 */
[----:B------:R-:W-:Y:S01]  /*1d90*/  @!PT LDS RZ, [RZ] ;  /* 0x00000000fffff984 */ /* 0x000fe20000000800 */
[----:B------:R-:W-:Y:S01]  /*1da0*/  @!PT LDS RZ, [RZ] ;  /* 0x00000000fffff984 */ /* 0x000fe20000000800 */
[----:B------:R-:W-:Y:S01]  /*1db0*/  @!P3 LDGSTS.E.BYPASS.LTC128B.128 [R205], desc[UR10][R38.64] ;  /* 0x0000000026cdbfae */ /* 0x000fe2000b901d4a */
[C---:B------:R-:W-:Y:S02]  /*1dc0*/  IMAD.X R23, R19.reuse, 0x1, R23, P5 ;  /* 0x0000000113177824 */ /* 0x040fe400028e0617 */
[-C--:B------:R-:W-:Y:S01]  /*1dd0*/  IMAD R2, R19, R172.reuse, RZ ;  /* 0x000000ac13027224 */ /* 0x080fe200078e02ff */
[----:B------:R-:W-:Y:S01]  /*1de0*/  @!P3 LDGSTS.E.BYPASS.LTC128B.128 [R205+0x2000], desc[UR10][R38.64+0x80] ;  /* 0x0200008026cdbfae */ /* 0x000fe2000b901d4a */
[----:B------:R-:W-:Y:S01]  /*1df0*/  @!P2 IADD3 R19, P5, R32, 0x30, RZ ;  /* 0x000000302013a810 */ /* 0x000fe20007fbe0ff */
[----:B------:R-:W-:Y:S01]  /*1e00*/  IMAD.WIDE.U32 R42, R18, R172, R36 ;  /* 0x000000ac122a7225 */ /* 0x000fe200078e0024 */
[----:B------:R-:W4:Y:S01]  /*1e10*/  @!P4 LDC.64 R12, c[0x0][0x210] ;  /* 0x00008400ff0ccb82 */ /* 0x000f220000000a00 */
[----:B------:R1:W-:Y:S02]  /*1e20*/  @!P3 LDGSTS.E.BYPASS.LTC128B.128 [R205+0x4000], desc[UR10][R38.64+0x100] ;  /* 0x0400010026cdbfae */ /* 0x0003e4000b901d4a */
[----:B------:R-:W-:-:S02]  /*1e30*/  IMAD.IADD R31, R6, 0x1, -R3 ;  /* 0x00000001061f7824 */ /* 0x000fc400078e0a03 */
[--C-:B------:R-:W-:Y:S02]  /*1e40*/  @!P4 IMAD.X R37, RZ, RZ, R33.reuse, P6 ;  /* 0x000000ffff25c224 */ /* 0x100fe400030e0621 */
[----:B------:R-:W-:Y:S01]  /*1e50*/  @!P1 IMAD.IADD R30, R41, 0x1, R30 ;  /* 0x00000001291e9824 */ /* 0x000fe200078e021e */
[----:B------:R-:W-:Y:S01]  /*1e60*/  ISETP.GE.AND P3, PT, R24, R31, PT ;  /* 0x0000001f1800720c */ /* 0x000fe20003f66270 */
[C---:B------:R-:W-:Y:S02]  /*1e70*/  IMAD R2, R18.reuse, R173, R2 ;  /* 0x000000ad12027224 */ /* 0x040fe400078e0202 */
[----:B------:R-:W-:Y:S01]  /*1e80*/  @!P2 IMAD.X R33, RZ, RZ, R33, P5 ;  /* 0x000000ffff21a224 */ /* 0x000fe200028e0621 */
[----:B------:R-:W-:Y:S01]  /*1e90*/  ISETP.GE.AND P5, PT, R18, R31, PT ;  /* 0x0000001f1200720c */ /* 0x000fe20003fa6270 */
[----:B------:R-:W-:Y:S02]  /*1ea0*/  IMAD.IADD R2, R43, 0x1, R2 ;  /* 0x000000012b027824 */ /* 0x000fe400078e0202 */
[----:B------:R-:W-:-:S02]  /*1eb0*/  IMAD.MOV.U32 R133, RZ, RZ, R42 ;  /* 0x000000ffff857224 */ /* 0x000fc400078e002a */
[--C-:B------:R-:W-:Y:S02]  /*1ec0*/  @!P4 IMAD.MOV.U32 R42, RZ, RZ, R14.reuse ;  /* 0x000000ffff2ac224 */ /* 0x100fe400078e000e */
[----:B------:R-:W-:Y:S02]  /*1ed0*/  @!P4 IMAD.MOV.U32 R43, RZ, RZ, R35 ;  /* 0x000000ffff2bc224 */ /* 0x000fe400078e0023 */
[----:B------:R-:W-:Y:S02]  /*1ee0*/  @!P1 IMAD R41, R16, 0x2, R15 ;  /* 0x0000000210299824 */ /* 0x000fe400078e020f */
[-C--:B--2---:R-:W-:Y:S02]  /*1ef0*/  @!P4 IMAD R37, R37, R4.reuse, RZ ;  /* 0x000000042525c224 */ /* 0x084fe400078e02ff */
[----:B------:R-:W-:Y:S02]  /*1f00*/  @!P2 IMAD.MOV.U32 R34, RZ, RZ, R14 ;  /* 0x000000ffff22a224 */ /* 0x000fe400078e000e */
[----:B------:R-:W-:Y:S01]  /*1f10*/  @!P4 IMAD.WIDE.U32 R42, R28, R4, R42 ;  /* 0x000000041c2ac225 */ /* 0x000fe200078e002a */
[----:B-1----:R-:W-:-:S03]  /*1f20*/  @!P1 LEA R38, P6, R40, R8, 0x1 ;  /* 0x0000000828269211 */ /* 0x002fc600078c08ff */
[-C--:B---3--:R-:W-:Y:S01]  /*1f30*/  @!P2 IMAD R14, R33, R10.reuse, RZ ;  /* 0x0000000a210ea224 */ /* 0x088fe200078e02ff */
[----:B------:R-:W-:Y:S01]  /*1f40*/  @!P1 LEA.HI.X R39, R40, R9, R30, 0x1, P6 ;  /* 0x0000000928279211 */ /* 0x000fe200030f0c1e */
[----:B------:R-:W-:Y:S01]  /*1f50*/  @!P4 IMAD R37, R28, R5, R37 ;  /* 0x000000051c25c224 */ /* 0x000fe200078e0225 */
[----:B------:R-:W1:Y:S01]  /*1f60*/  @!P2 LDC.64 R8, c[0x0][0x210] ;  /* 0x00008400ff08ab82 */ /* 0x000e620000000a00 */
[----:B------:R-:W-:Y:S02]  /*1f70*/  @!P2 IMAD R11, R19, R11, R14 ;  /* 0x0000000b130ba224 */ /* 0x000fe400078e020e */
[----:B------:R-:W-:Y:S01]  /*1f80*/  @!P1 LDGSTS.E.BYPASS.LTC128B.128 [R41+0x800], desc[UR10][R38.64] ;  /* 0x0080000026299fae */ /* 0x000fe2000b901d4a */
[----:B------:R-:W-:Y:S02]  /*1f90*/  @!P4 IMAD.IADD R37, R43, 0x1, R37 ;  /* 0x000000012b25c824 */ /* 0x000fe400078e0225 */
[----:B------:R-:W-:Y:S01]  /*1fa0*/  @!P2 IMAD.WIDE.U32 R34, R19, R10, R34 ;  /* 0x0000000a1322a225 */ /* 0x000fe200078e0022 */
[----:B------:R-:W-:Y:S01]  /*1fb0*/  @!P1 LDGSTS.E.BYPASS.LTC128B.128 [R41+0x2800], desc[UR10][R38.64+0x80] ;  /* 0x0280008026299fae */ /* 0x000fe2000b901d4a */
[----:B------:R-:W2:Y:S01]  /*1fc0*/  @!P3 LDC.64 R4, c[0x0][0x218] ;  /* 0x00008600ff04bb82 */ /* 0x000ea20000000a00 */
[----:B------:R-:W-:Y:S01]  /*1fd0*/  @!P3 MOV R19, 0x400 ;  /* 0x000004000013b802 */ /* 0x000fe20000000f00 */
[----:B------:R-:W-:Y:S01]  /*1fe0*/  @!P4 IMAD R25, R16, 0x2, R25 ;  /* 0x000000021019c824 */ /* 0x000fe200078e0219 */
[----:B------:R-:W-:Y:S01]  /*1ff0*/  @!P1 LDGSTS.E.BYPASS.LTC128B.128 [R41+0x4800], desc[UR10][R38.64+0x100] ;  /* 0x0480010026299fae */ /* 0x000fe2000b901d4a */
[C---:B----4-:R-:W-:Y:S01]  /*2000*/  @!P4 LEA R32, P1, R42.reuse, R12, 0x1 ;  /* 0x0000000c2a20c211 */ /* 0x050fe200078208ff */
[----:B------:R-:W-:Y:S01]  /*2010*/  @!P2 IMAD.IADD R11, R35, 0x1, R11 ;  /* 0x00000001230ba824 */ /* 0x000fe200078e020b */
[----:B------:R-:W3:Y:S02]  /*2020*/  @!P5 S2R R12, SR_CgaCtaId ;  /* 0x00000000000cd919 */ /* 0x000ee40000008800 */
[----:B------:R-:W4:Y:S01]  /*2030*/  @!P5 LDC.64 R14, c[0x0][0x218] ;  /* 0x00008600ff0edb82 */ /* 0x000f220000000a00 */
[----:B------:R-:W-:Y:S01]  /*2040*/  @!P4 LEA.HI.X R33, R42, R13, R37, 0x1, P1 ;  /* 0x0000000d2a21c211 */ /* 0x000fe200008f0c25 */
[----:B------:R-:W-:Y:S01]  /*2050*/  @!P2 IMAD R29, R16, 0x2, R29 ;  /* 0x00000002101da824 */ /* 0x000fe200078e021d */
[----:B------:R-:W3:Y:S01]  /*2060*/  @!P3 S2R R10, SR_CgaCtaId ;  /* 0x00000000000ab919 */ /* 0x000ee20000008800 */
[----:B------:R-:W-:Y:S01]  /*2070*/  ISETP.GE.AND P1, PT, R22, R31, PT ;  /* 0x0000001f1600720c */ /* 0x000fe20003f26270 */
[----:B------:R-:W-:Y:S01]  /*2080*/  IMAD.WIDE.U32 R26, R17, UR6, R26 ;  /* 0x00000006111a7c25 */ /* 0x000fe2000f8e001a */
[----:B------:R-:W-:Y:S01]  /*2090*/  @!P4 LDGSTS.E.BYPASS.LTC128B.128 [R25+0x1000], desc[UR10][R32.64] ;  /* 0x010000002019cfae */ /* 0x000fe2000b901d4a */
[----:B-1----:R-:W-:-:S02]  /*20a0*/  @!P2 LEA R36, P6, R34, R8, 0x1 ;  /* 0x000000082224a211 */ /* 0x002fc400078c08ff */
[----:B------:R-:W-:Y:S01]  /*20b0*/  IMAD R23, R23, R174, RZ ;  /* 0x000000ae17177224 */ /* 0x000fe200078e02ff */
[----:B------:R-:W-:Y:S01]  /*20c0*/  @!P4 LDGSTS.E.BYPASS.LTC128B.128 [R25+0x3000], desc[UR10][R32.64+0x80] ;  /* 0x030000802019cfae */ /* 0x000fe2000b901d4a */
[----:B------:R-:W-:Y:S01]  /*20d0*/  @!P2 LEA.HI.X R37, R34, R9, R11, 0x1, P6 ;  /* 0x000000092225a211 */ /* 0x000fe200030f0c0b */
[----:B------:R-:W-:Y:S01]  /*20e0*/  IMAD.SHL.U32 R11, R173, 0x20, RZ ;  /* 0x00000020ad0b7824 */ /* 0x000fe200078e00ff */
[----:B------:R-:W-:Y:S01]  /*20f0*/  ISETP.GE.AND P6, PT, R20, R31, PT ;  /* 0x0000001f1400720c */ /* 0x000fe20003fc6270 */
[----:B------:R1:W-:Y:S01]  /*2100*/  @!P4 LDGSTS.E.BYPASS.LTC128B.128 [R25+0x5000], desc[UR10][R32.64+0x100] ;  /* 0x050001002019cfae */ /* 0x0003e2000b901d4a */
[----:B------:R-:W-:Y:S02]  /*2110*/  @!P3 LEA R13, P4, R172, R133, 0x4 ;  /* 0x00000085ac0db211 */ /* 0x000fe400078820ff */
[----:B------:R-:W1:Y:S01]  /*2120*/  @!P1 LDC.64 R8, c[0x0][0x218] ;  /* 0x00008600ff089b82 */ /* 0x000e620000000a00 */
[----:B------:R-:W-:Y:S01]  /*2130*/  IMAD R23, R146, R175, R23 ;  /* 0x000000af92177224 */ /* 0x000fe200078e0217 */
[----:B------:R-:W-:Y:S01]  /*2140*/  @!P2 LDGSTS.E.BYPASS.LTC128B.128 [R29+0x1800], desc[UR10][R36.64] ;  /* 0x01800000241dafae */ /* 0x000fe2000b901d4a */
[----:B------:R-:W-:-:S02]  /*2150*/  @!P3 LEA.HI.X R28, R172, R2, R173, 0x4, P4 ;  /* 0x00000002ac1cb211 */ /* 0x000fc400020f24ad */
[C---:B--2---:R-:W-:Y:S01]  /*2160*/  @!P3 LEA R4, P4, R13.reuse, R4, 0x1 ;  /* 0x000000040d04b211 */ /* 0x044fe200078808ff */
[----:B------:R-:W-:Y:S03]  /*2170*/  @!P2 LDGSTS.E.BYPASS.LTC128B.128 [R29+0x3800], desc[UR10][R36.64+0x80] ;  /* 0x03800080241dafae */ /* 0x000fe6000b901d4a */
[----:B------:R-:W-:Y:S01]  /*2180*/  @!P3 LEA.HI.X R5, R13, R5, R28, 0x1, P4 ;  /* 0x000000050d05b211 */ /* 0x000fe200020f0c1c */
[----:B------:R2:W-:Y:S01]  /*2190*/  @!P2 LDGSTS.E.BYPASS.LTC128B.128 [R29+0x5800], desc[UR10][R36.64+0x100] ;  /* 0x05800100241dafae */ /* 0x0005e2000b901d4a */
[C---:B----4-:R-:W-:Y:S02]  /*21a0*/  @!P5 LEA R14, P2, R133.reuse, R14, 0x1 ;  /* 0x0000000e850ed211 */ /* 0x050fe400078408ff */
[----:B------:R-:W-:Y:S02]  /*21b0*/  ISETP.GE.AND P4, PT, R24, R31, PT ;  /* 0x0000001f1800720c */ /* 0x000fe40003f86270 */
[----:B------:R-:W-:-:S02]  /*21c0*/  @!P5 LEA.HI.X R15, R133, R15, R2, 0x1, P2 ;  /* 0x0000000f850fd211 */ /* 0x000fc400010f0c02 */
[----:B------:R-:W-:Y:S01]  /*21d0*/  LEA.HI R24, R7, R84, RZ, 0x4 ;  /* 0x0000005407187211 */ /* 0x000fe200078f20ff */
[----:B------:R-:W-:Y:S01]  /*21e0*/  IMAD.MOV.U32 R7, RZ, RZ, 0x10 ;  /* 0x00000010ff077424 */ /* 0x000fe200078e00ff */
[----:B---3--:R-:W-:Y:S02]  /*21f0*/  @!P3 LEA R19, R10, R19, 0x18 ;  /* 0x000000130a13b211 */ /* 0x008fe400078ec0ff */
[----:B------:R-:W3:Y:S03]  /*2200*/  @!P6 S2R R10, SR_CgaCtaId ;  /* 0x00000000000ae919 */ /* 0x000ee60000008800 */
[----:B------:R-:W-:Y:S01]  /*2210*/  @!P3 IMAD R19, R16, 0x2, R19 ;  /* 0x000000021013b824 */ /* 0x000fe200078e0213 */
[----:B-1----:R-:W-:Y:S01]  /*2220*/  @!P5 MOV R25, 0x400 ;  /* 0x000004000019d802 */ /* 0x002fe20000000f00 */
[----:B------:R-:W-:-:S03]  /*2230*/  IMAD.WIDE.U32 R32, R172, 0x20, RZ ;  /* 0x00000020ac207825 */ /* 0x000fc600078e00ff */
[----:B------:R-:W-:Y:S02]  /*2240*/  @!P5 LEA R25, R12, R25, 0x18 ;  /* 0x000000190c19d211 */ /* 0x000fe400078ec0ff */
[----:B------:R-:W-:-:S03]  /*2250*/  @!P1 IADD3 R13, P2, R133, R32, RZ ;  /* 0x00000020850d9210 */ /* 0x000fc60007f5e0ff */
[----:B------:R-:W-:Y:S01]  /*2260*/  @!P5 IMAD R25, R16, 0x2, R25 ;  /* 0x000000021019d824 */ /* 0x000fe200078e0219 */
[----:B------:R-:W-:Y:S02]  /*2270*/  @!P1 IADD3.X R12, R2, R33, R11, P2, !PT ;  /* 0x00000021020c9210 */ /* 0x000fe400017fe40b */
[----:B------:R-:W1:Y:S01]  /*2280*/  @!P1 S2R R11, SR_CgaCtaId ;  /* 0x00000000000b9919 */ /* 0x000e620000008800 */
[C---:B------:R-:W-:Y:S02]  /*2290*/  @!P1 LEA R8, P2, R13.reuse, R8, 0x1 ;  /* 0x000000080d089211 */ /* 0x040fe400078408ff */
[----:B--2---:R-:W-:Y:S01]  /*22a0*/  SHF.R.S32.HI R29, RZ, 0x4, R24 ;  /* 0x00000004ff1d7819 */ /* 0x004fe20000011418 */
[----:B------:R-:W-:Y:S01]  /*22b0*/  @!P5 LDGSTS.E.BYPASS.LTC128B.128 [R25+0x6000], desc[UR10][R14.64] ;  /* 0x060000000e19dfae */ /* 0x000fe2000b901d4a */
[----:B------:R-:W-:Y:S02]  /*22c0*/  @!P1 LEA.HI.X R9, R13, R9, R12, 0x1, P2 ;  /* 0x000000090d099211 */ /* 0x000fe400010f0c0c */
[C---:B------:R-:W-:Y:S01]  /*22d0*/  LEA.HI R12, R24.reuse, R29, RZ, 0x1 ;  /* 0x0000001d180c7211 */ /* 0x040fe200078f08ff */
[----:B------:R-:W-:Y:S01]  /*22e0*/  @!P5 LDGSTS.E.BYPASS.LTC128B.128 [R25+0x8000], desc[UR10][R14.64+0x80] ;  /* 0x080000800e19dfae */ /* 0x000fe2000b901d4a */
[----:B------:R-:W-:-:S02]  /*22f0*/  LOP3.LUT R13, R24, 0xfffffff0, RZ, 0xc0, !PT ;  /* 0xfffffff0180d7812 */ /* 0x000fc400078ec0ff */
[-C--:B------:R-:W-:Y:S01]  /*2300*/  ISETP.GE.AND P2, PT, R20, R31.reuse, PT ;  /* 0x0000001f1400720c */ /* 0x080fe20003f46270 */
[----:B------:R2:W-:Y:S01]  /*2310*/  @!P5 LDGSTS.E.BYPASS.LTC128B.128 [R25+0xa000], desc[UR10][R14.64+0x100] ;  /* 0x0a0001000e19dfae */ /* 0x0005e2000b901d4a */
[----:B------:R-:W-:Y:S01]  /*2320*/  LOP3.LUT R20, R12, 0xfffffffe, RZ, 0xc0, !PT ;  /* 0xfffffffe0c147812 */ /* 0x000fe200078ec0ff */
[----:B------:R-:W-:Y:S01]  /*2330*/  IMAD.IADD R12, R84, 0x1, -R13 ;  /* 0x00000001540c7824 */ /* 0x000fe200078e0a0d */
[C---:B------:R-:W-:Y:S01]  /*2340*/  ISETP.GE.AND P5, PT, R18.reuse, R31, PT ;  /* 0x0000001f1200720c */ /* 0x040fe20003fa6270 */
[----:B------:R-:W-:Y:S01]  /*2350*/  @!P3 LDGSTS.E.BYPASS.LTC128B.128 [R19+0x6800], desc[UR10][R4.64] ;  /* 0x068000000413bfae */ /* 0x000fe2000b901d4a */
[----:B------:R-:W-:Y:S02]  /*2360*/  IMAD.SHL.U32 R18, R18, 0x8, RZ ;  /* 0x0000000812127824 */ /* 0x000fe400078e00ff */
[----:B------:R-:W-:Y:S01]  /*2370*/  SHF.R.S32.HI R13, RZ, 0x1f, R12 ;  /* 0x0000001fff0d7819 */ /* 0x000fe2000001140c */
[----:B------:R-:W-:Y:S01]  /*2380*/  @!P3 LDGSTS.E.BYPASS.LTC128B.128 [R19+0x8800], desc[UR10][R4.64+0x80] ;  /* 0x088000800413bfae */ /* 0x000fe2000b901d4a */
[----:B------:R-:W-:Y:S01]  /*2390*/  IMAD.IADD R29, R29, 0x1, -R20 ;  /* 0x000000011d1d7824 */ /* 0x000fe200078e0a14 */
[----:B------:R-:W-:-:S02]  /*23a0*/  @!P1 MOV R20, 0x400 ;  /* 0x0000040000149802 */ /* 0x000fc40000000f00 */
[----:B------:R4:W-:Y:S01]  /*23b0*/  @!P3 LDGSTS.E.BYPASS.LTC128B.128 [R19+0xa800], desc[UR10][R4.64+0x100] ;  /* 0x0a8001000413bfae */ /* 0x0009e2000b901d4a */
[----:B------:R-:W-:Y:S02]  /*23c0*/  LEA.HI R13, R13, R12, RZ, 0x3 ;  /* 0x0000000c0d0d7211 */ /* 0x000fe400078f18ff */
[----:B------:R-:W-:-:S03]  /*23d0*/  ISETP.GE.AND P3, PT, R22, R31, PT ;  /* 0x0000001f1600720c */ /* 0x000fc60003f66270 */
[----:B------:R-:W-:-:S05]  /*23e0*/  IMAD.SHL.U32 R85, R13, 0x40, RZ ;  /* 0x000000400d557824 */ /* 0x000fca00078e00ff */
[----:B------:R-:W-:Y:S01]  /*23f0*/  LOP3.LUT R85, R85, 0xfffffe00, RZ, 0xc0, !PT ;  /* 0xfffffe0055557812 */ /* 0x000fe200078ec0ff */
[----:B--2---:R-:W-:Y:S01]  /*2400*/  IMAD R14, R21, UR6, RZ ;  /* 0x00000006150e7c24 */ /* 0x004fe2000f8e02ff */
[----:B------:R-:W-:Y:S01]  /*2410*/  LOP3.LUT R15, R13, 0xfffffff8, RZ, 0xc0, !PT ;  /* 0xfffffff80d0f7812 */ /* 0x000fe200078ec0ff */
[----:B------:R-:W-:Y:S02]  /*2420*/  @!P6 IMAD.MOV.U32 R21, RZ, RZ, R2 ;  /* 0x000000ffff15e224 */ /* 0x000fe400078e0002 */
[----:B------:R-:W-:Y:S01]  /*2430*/  IMAD R14, R17, UR7, R14 ;  /* 0x00000007110e7c24 */ /* 0x000fe2000f8e020e */
[----:B------:R-:W-:Y:S01]  /*2440*/  @!P6 MOV R17, 0x400 ;  /* 0x000004000011e802 */ /* 0x000fe20000000f00 */
[----:B------:R-:W-:Y:S02]  /*2450*/  IMAD.IADD R12, R12, 0x1, -R15 ;  /* 0x000000010c0c7824 */ /* 0x000fe400078e0a0f */
[----:B------:R-:W-:Y:S02]  /*2460*/  IMAD.IADD R27, R27, 0x1, R14 ;  /* 0x000000011b1b7824 */ /* 0x000fe400078e020e */
[----:B------:R-:W-:Y:S01]  /*2470*/  @!P2 IMAD R14, R175, 0x60, RZ ;  /* 0x00000060af0ea824 */ /* 0x000fe200078e02ff */
[----:B----4-:R-:W2:Y:S01]  /*2480*/  @!P6 LDC.64 R4, c[0x0][0x218] ;  /* 0x00008600ff04eb82 */ /* 0x010ea20000000a00 */
[----:B-1----:R-:W-:Y:S01]  /*2490*/  @!P1 LEA R19, R11, R20, 0x18 ;  /* 0x000000140b139211 */ /* 0x002fe200078ec0ff */
[----:B------:R-:W-:Y:S01]  /*24a0*/  @!P6 IMAD.MOV.U32 R20, RZ, RZ, R133 ;  /* 0x000000ffff14e224 */ /* 0x000fe200078e0085 */
[----:B---3--:R-:W-:Y:S01]  /*24b0*/  @!P6 LEA R11, R10, R17, 0x18 ;  /* 0x000000110a0be211 */ /* 0x008fe200078ec0ff */
[----:B------:R-:W-:-:S02]  /*24c0*/  IMAD.SHL.U32 R10, R0, 0x40, RZ ;  /* 0x00000040000a7824 */ /* 0x000fc400078e00ff */
[----:B------:R-:W-:Y:S02]  /*24d0*/  @!P1 IMAD R19, R16, 0x2, R19 ;  /* 0x0000000210139824 */ /* 0x000fe400078e0213 */
[----:B------:R-:W-:Y:S01]  /*24e0*/  @!P6 IMAD.WIDE.U32 R20, R172, 0x30, R20 ;  /* 0x00000030ac14e825 */ /* 0x000fe200078e0014 */
[----:B------:R-:W-:Y:S02]  /*24f0*/  LOP3.LUT R15, R10, 0x1c0, RZ, 0xc0, !PT ;  /* 0x000001c00a0f7812 */ /* 0x000fe400078ec0ff */
[----:B------:R-:W-:Y:S01]  /*2500*/  @!P1 LDGSTS.E.BYPASS.LTC128B.128 [R19+0x7000], desc[UR10][R8.64] ;  /* 0x0700000008139fae */ /* 0x000fe2000b901d4a */
[----:B------:R-:W-:Y:S01]  /*2510*/  @!P6 IMAD R10, R173, 0x30, RZ ;  /* 0x00000030ad0ae824 */ /* 0x000fe200078e02ff */
[----:B------:R-:W-:Y:S01]  /*2520*/  LOP3.LUT R18, R15, 0x8, R18, 0xf8, !PT ;  /* 0x000000080f127812 */ /* 0x000fe200078ef812 */
[----:B------:R-:W-:Y:S01]  /*2530*/  IMAD.WIDE.U32 R146, R146, R174, R26 ;  /* 0x000000ae92927225 */ /* 0x000fe200078e001a */
[----:B------:R-:W-:Y:S01]  /*2540*/  @!P1 LDGSTS.E.BYPASS.LTC128B.128 [R19+0x9000], desc[UR10][R8.64+0x80] ;  /* 0x0900008008139fae */ /* 0x000fe2000b901d4a */
[----:B------:R-:W-:-:S02]  /*2550*/  SHF.R.U32.HI R15, RZ, 0x3, R15 ;  /* 0x00000003ff0f7819 */ /* 0x000fc4000001160f */
[----:B------:R-:W-:Y:S01]  /*2560*/  @!P6 IMAD.IADD R10, R21, 0x1, R10 ;  /* 0x00000001150ae824 */ /* 0x000fe200078e020a */
[----:B------:R1:W-:Y:S01]  /*2570*/  @!P1 LDGSTS.E.BYPASS.LTC128B.128 [R19+0xb000], desc[UR10][R8.64+0x100] ;  /* 0x0b00010008139fae */ /* 0x0003e2000b901d4a */
[----:B------:R-:W-:Y:S01]  /*2580*/  LOP3.LUT R18, R18, R15, RZ, 0x3c, !PT ;  /* 0x0000000f12127212 */ /* 0x000fe200078e3cff */
[----:B------:R-:W-:Y:S02]  /*2590*/  @!P6 IMAD R15, R16, 0x2, R11 ;  /* 0x00000002100fe824 */ /* 0x000fe400078e020b */
[----:B------:R-:W-:Y:S01]  /*25a0*/  IMAD.IADD R144, R147, 0x1, R23 ;  /* 0x0000000193907824 */ /* 0x000fe200078e0217 */
[C---:B--2---:R-:W-:Y:S01]  /*25b0*/  @!P6 LEA R4, P1, R20.reuse, R4, 0x1 ;  /* 0x000000041404e211 */ /* 0x044fe200078208ff */
[C---:B------:R-:W-:Y:S02]  /*25c0*/  IMAD R197, R29.reuse, 0x200, R18 ;  /* 0x000002001dc57824 */ /* 0x040fe400078e0212 */
[----:B------:R-:W-:Y:S01]  /*25d0*/  IMAD.SHL.U32 R29, R29, 0x8, RZ ;  /* 0x000000081d1d7824 */ /* 0x000fe200078e00ff */
[----:B------:R-:W-:Y:S01]  /*25e0*/  @!P6 LEA.HI.X R5, R20, R5, R10, 0x1, P1 ;  /* 0x000000051405e211 */ /* 0x000fe200008f0c0a */
[----:B------:R-:W-:Y:S01]  /*25f0*/  IMAD.WIDE.U32 R10, R174, 0x20, RZ ;  /* 0x00000020ae0a7825 */ /* 0x000fe200078e00ff */
[----:B------:R-:W-:-:S02]  /*2600*/  LEA R200, P1, R146, UR8, 0x1 ;  /* 0x0000000892c87c11 */ /* 0x000fc4000f8208ff */
[----:B------:R-:W-:Y:S01]  /*2610*/  LEA R197, R197, UR4, 0x1 ;  /* 0x00000004c5c57c11 */ /* 0x000fe2000f8e08ff */
[----:B------:R-:W-:Y:S01]  /*2620*/  @!P6 LDGSTS.E.BYPASS.LTC128B.128 [R15+0x7800], desc[UR10][R4.64] ;  /* 0x07800000040fefae */ /* 0x000fe2000b901d4a */
[----:B------:R-:W-:Y:S02]  /*2630*/  LEA.HI.X R201, R146, UR9, R144, 0x1, P1 ;  /* 0x0000000992c97c11 */ /* 0x000fe400088f0c90 */
[----:B------:R-:W-:Y:S01]  /*2640*/  @!P4 IADD3 R10, P1, R200, R10, RZ ;  /* 0x0000000ac80ac210 */ /* 0x000fe20007f3e0ff */
[----:B------:R-:W-:Y:S01]  /*2650*/  @!P6 LDGSTS.E.BYPASS.LTC128B.128 [R15+0x9800], desc[UR10][R4.64+0x80] ;  /* 0x09800080040fefae */ /* 0x000fe2000b901d4a */
[----:B------:R-:W-:Y:S02]  /*2660*/  VIADD R195, R197, 0x6020 ;  /* 0x00006020c5c37836 */ /* 0x000fe40000000000 */
[----:B------:R-:W-:Y:S01]  /*2670*/  @!P2 IMAD.WIDE.U32 R16, R174, 0x60, R200 ;  /* 0x00000060ae10a825 */ /* 0x000fe200078e00c8 */
[----:B------:R2:W-:Y:S04]  /*2680*/  @!P6 LDGSTS.E.BYPASS.LTC128B.128 [R15+0xb800], desc[UR10][R4.64+0x100] ;  /* 0x0b800100040fefae */ /* 0x0005e8000b901d4a */
[----:B------:R-:W0:Y:S01]  /*2690*/  LDGDEPBAR ;  /* 0x00000000000079af */ /* 0x000e220000000000 */
[----:B-1----:R-:W-:-:S05]  /*26a0*/  IMAD.SHL.U32 R8, R12, 0x40, RZ ;  /* 0x000000400c087824 */ /* 0x002fca00078e00ff */
[----:B------:R-:W-:-:S04]  /*26b0*/  LOP3.LUT R8, R8, 0x1c0, RZ, 0xc0, !PT ;  /* 0x000001c008087812 */ /* 0x000fc800078ec0ff */
[----:B--2---:R-:W-:Y:S01]  /*26c0*/  LOP3.LUT R5, R8, 0x8, R29, 0xf8, !PT ;  /* 0x0000000808057812 */ /* 0x004fe200078ef81d */
[----:B------:R-:W-:-:S04]  /*26d0*/  DEPBAR.LE SB0, 0x0 ;  /* 0x000080000000791a */ /* 0x000fc80000000000 */
[----:B------:R-:W-:Y:S01]  /*26e0*/  BAR.SYNC.DEFER_BLOCKING 0x0 ;  /* 0x0000000000007b1d */ /* 0x000fe20000010000 */
[----:B------:R-:W-:Y:S01]  /*26f0*/  SHF.R.U32.HI R4, RZ, 0x3, R8 ;  /* 0x00000003ff047819 */ /* 0x000fe20000011608 */
[----:B------:R-:W-:Y:S02]  /*2700*/  IMAD.SHL.U32 R8, R175, 0x20, RZ ;  /* 0x00000020af087824 */ /* 0x000fe400078e00ff */
[----:B------:R-:W-:Y:S01]  /*2710*/  @!P2 IMAD.IADD R15, R17, 0x1, R14 ;  /* 0x00000001110fa824 */ /* 0x000fe200078e020e */
[----:B------:R-:W-:Y:S01]  /*2720*/  LOP3.LUT R4, R5, R4, RZ, 0x3c, !PT ;  /* 0x0000000405047212 */ /* 0x000fe200078e3cff */
[----:B------:R-:W-:Y:S01]  /*2730*/  @!P2 IMAD.MOV.U32 R14, RZ, RZ, R16 ;  /* 0x000000ffff0ea224 */ /* 0x000fe200078e0010 */
[----:B------:R-:W-:Y:S01]  /*2740*/  @!P4 IADD3.X R11, R201, R11, R8, P1, !PT ;  /* 0x0000000bc90bc210 */ /* 0x000fe20000ffe408 */
[----:B------:R-:W-:Y:S01]  /*2750*/  IMAD R5, R86, 0x400, R85 ;  /* 0x0000040056057824 */ /* 0x000fe200078e0255 */
[----:B------:R-:W-:Y:S01]  /*2760*/  @!P3 LEA R16, P1, R174, R200, 0x6 ;  /* 0x000000c8ae10b211 */ /* 0x000fe200078230ff */
[----:B------:R-:W-:-:S02]  /*2770*/  IMAD R86, R86, 0x10, R89 ;  /* 0x0000001056567824 */ /* 0x000fc400078e0259 */
[----:B------:R-:W-:Y:S01]  /*2780*/  IMAD.IADD R198, R4, 0x1, R5 ;  /* 0x0000000104c67824 */ /* 0x000fe200078e0205 */
[----:B------:R-:W-:Y:S01]  /*2790*/  @!P3 LEA.HI.X R17, R174, R201, R175, 0x6, P1 ;  /* 0x000000c9ae11b211 */ /* 0x000fe200008f34af */
[----:B------:R-:W-:-:S03]  /*27a0*/  IMAD.MOV.U32 R5, RZ, RZ, 0x20 ;  /* 0x00000020ff057424 */ /* 0x000fc600078e00ff */
[----:B------:R-:W-:Y:S01]  /*27b0*/  LEA R198, R198, UR4, 0x1 ;  /* 0x00000004c6c67c11 */ /* 0x000fe2000f8e08ff */
[----:B------:R-:W-:Y:S04]  /*27c0*/  @P5 STS.128 [R205+0xc000], RZ ;  /* 0x00c000ffcd005388 */ /* 0x000fe80000000c00 */
[----:B------:R-:W-:Y:S04]  /*27d0*/  @P5 STS.128 [R205+0xe000], RZ ;  /* 0x00e000ffcd005388 */ /* 0x000fe80000000c00 */
[----:B------:R-:W-:Y:S04]  /*27e0*/  @P5 STS.128 [R205+0x10000], RZ ;  /* 0x010000ffcd005388 */ /* 0x000fe80000000c00 */
[----:B------:R-:W-:Y:S01]  /*27f0*/  @!PT LDS RZ, [RZ] ;  /* 0x00000000fffff984 */ /* 0x000fe20000000800 */
[----:B------:R-:W-:Y:S01]  /*2800*/  @!PT LDS RZ, [RZ] ;  /* 0x00000000fffff984 */ /* 0x000fe20000000800 */
[----:B------:R-:W-:Y:S01]  /*2810*/  @!PT LDS RZ, [RZ] ;  /* 0x00000000fffff984 */ /* 0x000fe20000000800 */
[----:B------:R-:W-:Y:S04]  /*2820*/  @!P5 LDGSTS.E.BYPASS.LTC128B.128 [R205+0xc000], desc[UR10][R200.64] ;  /* 0x0c000000c8cddfae */ /* 0x000fe8000b901d4a */
[----:B------:R-:W-:Y:S04]  /*2830*/  @!P5 LDGSTS.E.BYPASS.LTC128B.128 [R205+0xe000], desc[UR10][R200.64+0x80] ;  /* 0x0e000080c8cddfae */ /* 0x000fe8000b901d4a */
[----:B------:R-:W-:Y:S04]  /*2840*/  @!P5 LDGSTS.E.BYPASS.LTC128B.128 [R205+0x10000], desc[UR10][R200.64+0x100] ;  /* 0x10000100c8cddfae */ /* 0x000fe8000b901d4a */
        /* <DEDUP_REMOVED lines=8> */
[----:B------:R1:W-:Y:S04]  /*28d0*/  @!P4 LDGSTS.E.BYPASS.LTC128B.128 [R205+0x10800], desc[UR10][R10.64+0x100] ;  /* 0x108001000acdcfae */ /* 0x0003e8000b901d4a */
        /* <DEDUP_REMOVED lines=17> */
[----:B------:R3:W-:Y:S01]  /*29f0*/  @!P2 LDGSTS.E.BYPASS.LTC128B.128 [R205+0x11800], desc[UR10][R14.64+0x100] ;  /* 0x118001000ecdafae */ /* 0x0007e2000b901d4a */
[----:B------:R-:W-:-:S03]  /*2a00*/  R2P PR, R12, 0x6 ;  /* 0x000000060c007804 */ /* 0x000fc60000000000 */
[----:B-1----:R-:W-:Y:S02]  /*2a10*/  LDSM.16.M88.4 R8, [R198] ;  /* 0x00000000c608783b */ /* 0x002fe40000000200 */
[----:B------:R-:W-:Y:S02]  /*2a20*/  SEL R7, R7, 0xfffffff0, !P1 ;  /* 0xfffffff007077807 */ /* 0x000fe40004800000 */
[----:B------:R-:W1:Y:S01]  /*2a30*/  LDSM.16.M88.4 R24, [R197+0x6000] ;  /* 0x00600000c518783b */ /* 0x000e620000000200 */
[----:B------:R-:W-:Y:S02]  /*2a40*/  SEL R5, R5, 0xffffffe0, !P2 ;  /* 0xffffffe005057807 */ /* 0x000fe40005000000 */
[----:B------:R-:W-:Y:S01]  /*2a50*/  R2P PR, R0, 0x6 ;  /* 0x0000000600007804 */ /* 0x000fe20000000000 */
[----:B------:R-:W-:Y:S01]  /*2a60*/  VIADD R0, R197, 0x6000 ;  /* 0x00006000c5007836 */ /* 0x000fe20000000000 */
[----:B--2---:R-:W2:Y:S01]  /*2a70*/  LDSM.16.M88.4 R16, [R197+0x6800] ;  /* 0x00680000c510783b */ /* 0x004ea20000000200 */
[----:B------:R-:W-:-:S02]  /*2a80*/  IMAD R196, R7, 0x2, R198 ;  /* 0x0000000207c47824 */ /* 0x000fc400078e02c6 */
[C---:B------:R-:W-:Y:S01]  /*2a90*/  IMAD R194, R5.reuse, 0x2, R198 ;  /* 0x0000000205c27824 */ /* 0x040fe200078e02c6 */
[----:B------:R-:W4:Y:S01]  /*2aa0*/  LDSM.16.M88.4 R60, [R197+0x7000] ;  /* 0x00700000c53c783b */ /* 0x000f220000000200 */
[----:B------:R-:W-:-:S03]  /*2ab0*/  IMAD R193, R5, 0x2, R196 ;  /* 0x0000000205c17824 */ /* 0x000fc600078e02c4 */
[----:B------:R-:W4:Y:S03]  /*2ac0*/  LDSM.16.M88.4 R48, [R197+0x7800] ;  /* 0x00780000c530783b */ /* 0x000f260000000200 */
[----:B------:R-:W-:Y:S01]  /*2ad0*/  @P1 VIADD R195, R0, 0xffffffe0 ;  /* 0xffffffe000c31836 */ /* 0x000fe20000000000 */
[----:B------:R-:W-:Y:S01]  /*2ae0*/  LDSM.16.M88.4 R36, [R196] ;  /* 0x00000000c424783b */ /* 0x000fe20000000200 */
[----:B------:R-:W-:Y:S02]  /*2af0*/  IMAD.MOV.U32 R0, RZ, RZ, 0x40 ;  /* 0x00000040ff007424 */ /* 0x000fe400078e00ff */
[C---:B------:R-:W-:Y:S01]  /*2b00*/  VIADD R187, R195.reuse, 0x800 ;  /* 0x00000800c3bb7836 */ /* 0x040fe20000000000 */
[----:B------:R-:W4:Y:S01]  /*2b10*/  LDSM.16.M88.4 R32, [R195] ;  /* 0x00000000c320783b */ /* 0x000f220000000200 */
[C---:B------:R-:W-:Y:S01]  /*2b20*/  VIADD R186, R195.reuse, 0x1000 ;  /* 0x00001000c3ba7836 */ /* 0x040fe20000000000 */
[----:B------:R-:W-:Y:S01]  /*2b30*/  SEL R0, R0, 0xffffffc0, !P2 ;  /* 0xffffffc000007807 */ /* 0x000fe20005000000 */
[C---:B------:R-:W-:Y:S01]  /*2b40*/  VIADD R185, R195.reuse, 0x1800 ;  /* 0x00001800c3b97836 */ /* 0x040fe20000000000 */
[----:B------:R-:W4:Y:S01]  /*2b50*/  LDSM.16.M88.4 R44, [R195+0x800] ;  /* 0x00080000c32c783b */ /* 0x000f220000000200 */
[----:B------:R-:W-:-:S02]  /*2b60*/  VIADD R183, R195, 0x2000 ;  /* 0x00002000c3b77836 */ /* 0x000fc40000000000 */
[----:B------:R-:W-:Y:S01]  /*2b70*/  IMAD.IADD R191, R197, 0x1, R0 ;  /* 0x00000001c5bf7824 */ /* 0x000fe200078e0200 */
[----:B---3--:R-:W3:Y:S01]  /*2b80*/  LDSM.16.M88.4 R12, [R195+0x1000] ;  /* 0x00100000c30c783b */ /* 0x008ee20000000200 */
[----:B------:R-:W-:Y:S02]  /*2b90*/  IMAD.IADD R184, R0, 0x1, R195 ;  /* 0x0000000100b87824 */ /* 0x000fe400078e02c3 */
[C---:B------:R-:W-:Y:S01]  /*2ba0*/  VIADD R182, R195.reuse, 0x2800 ;  /* 0x00002800c3b67836 */ /* 0x040fe20000000000 */
[----:B------:R-:W3:Y:S01]  /*2bb0*/  LDSM.16.M88.4 R40, [R195+0x1800] ;  /* 0x00180000c328783b */ /* 0x000ee20000000200 */
[C---:B------:R-:W-:Y:S02]  /*2bc0*/  VIADD R181, R195.reuse, 0x3000 ;  /* 0x00003000c3b57836 */ /* 0x040fe40000000000 */
[C---:B------:R-:W-:Y:S01]  /*2bd0*/  VIADD R180, R195.reuse, 0x3800 ;  /* 0x00003800c3b47836 */ /* 0x040fe20000000000 */
[----:B------:R-:W-:Y:S01]  /*2be0*/  LDSM.16.M88.4 R52, [R194] ;  /* 0x00000000c234783b */ /* 0x000fe20000000200 */
[C---:B------:R-:W-:Y:S01]  /*2bf0*/  VIADD R179, R195.reuse, 0x4000 ;  /* 0x00004000c3b37836 */ /* 0x040fe20000000000 */
[----:B-1----:R-:W-:Y:S02]  /*2c00*/  HMMA.16816.F32.BF16 R28, R8, R24, RZ ;  /* 0x00000018081c723c */ /* 0x002fe400000418ff */
[----:B------:R-:W1:Y:S01]  /*2c10*/  LDSM.16.M88.4 R68, [R191+0x6000] ;  /* 0x00600000bf44783b */ /* 0x000e620000000200 */
[----:B------:R-:W-:-:S02]  /*2c20*/  VIADD R178, R195, 0x4800 ;  /* 0x00004800c3b27836 */ /* 0x000fc40000000000 */
[C---:B------:R-:W-:Y:S01]  /*2c30*/  VIADD R177, R195.reuse, 0x5000 ;  /* 0x00005000c3b17836 */ /* 0x040fe20000000000 */
[----:B------:R-:W-:Y:S01]  /*2c40*/  LDSM.16.M88.4 R76, [R191+0x7800] ;  /* 0x00780000bf4c783b */ /* 0x000fe20000000200 */
[C---:B------:R-:W-:Y:S01]  /*2c50*/  HMMA.16816.F32.BF16 R24, R8.reuse, R26, RZ ;  /* 0x0000001a0818723c */ /* 0x040fe200000418ff */
[----:B------:R-:W-:Y:S02]  /*2c60*/  VIADD R176, R195, 0x5800 ;  /* 0x00005800c3b07836 */ /* 0x000fe40000000000 */
[----:B------:R-:W-:Y:S03]  /*2c70*/  LDSM.16.M88.4 R72, [R184+0x1800] ;  /* 0x00180000b848783b */ /* 0x000fe60000000200 */
[C---:B--2---:R-:W-:Y:S01]  /*2c80*/  HMMA.16816.F32.BF16 R20, R8.reuse, R16, RZ ;  /* 0x000000100814723c */ /* 0x044fe200000418ff */
[----:B------:R-:W-:Y:S04]  /*2c90*/  LDSM.16.M88.4 R80, [R197+0x9800] ;  /* 0x00980000c550783b */ /* 0x000fe80000000200 */
[----:B------:R-:W0:Y:S01]  /*2ca0*/  LDGDEPBAR ;  /* 0x00000000000079af */ /* 0x000e220000000000 */
[C---:B----4-:R-:W-:Y:S06]  /*2cb0*/  HMMA.16816.F32.BF16 R64, R8.reuse, R60, RZ ;  /* 0x0000003c0840723c */ /* 0x050fec00000418ff */
[C---:B------:R-:W-:Y:S06]  /*2cc0*/  HMMA.16816.F32.BF16 R16, R8.reuse, R18, RZ ;  /* 0x000000120810723c */ /* 0x040fec00000418ff */
[C---:B------:R-:W-:Y:S06]  /*2cd0*/  HMMA.16816.F32.BF16 R60, R8.reuse, R62, RZ ;  /* 0x0000003e083c723c */ /* 0x040fec00000418ff */
[C---:B------:R-:W-:Y:S06]  /*2ce0*/  HMMA.16816.F32.BF16 R56, R8.reuse, R48, RZ ;  /* 0x000000300838723c */ /* 0x040fec00000418ff */
[----:B------:R-:W-:Y:S01]  /*2cf0*/  HMMA.16816.F32.BF16 R8, R8, R50, RZ ;  /* 0x000000320808723c */ /* 0x000fe200000418ff */
[----:B------:R-:W2:Y:S05]  /*2d00*/  LDSM.16.M88.4 R48, [R191+0x6800] ;  /* 0x00680000bf30783b */ /* 0x000eaa0000000200 */
[C---:B------:R-:W-:Y:S06]  /*2d10*/  HMMA.16816.F32.BF16 R28, R36.reuse, R32, R28 ;  /* 0x00000020241c723c */ /* 0x040fec000004181c */
[C---:B------:R-:W-:Y:S01]  /*2d20*/  HMMA.16816.F32.BF16 R24, R36.reuse, R34, R24 ;  /* 0x000000222418723c */ /* 0x040fe20000041818 */
[----:B------:R-:W4:Y:S05]  /*2d30*/  LDSM.16.M88.4 R32, [R191+0x7000] ;  /* 0x00700000bf20783b */ /* 0x000f2a0000000200 */
        /* <DEDUP_REMOVED lines=8> */
[----:B------:R-:W3:Y:S04]  /*2dc0*/  LDSM.16.M88.4 R36, [R184+0x1000] ;  /* 0x00100000b824783b */ /* 0x000ee80000000200 */
[----:B------:R-:W3:Y:S01]  /*2dd0*/  LDSM.16.M88.4 R40, [R184+0x800] ;  /* 0x00080000b828783b */ /* 0x000ee20000000200 */
[C---:B-1----:R-:W-:Y:S06]  /*2de0*/  HMMA.16816.F32.BF16 R28, R52.reuse, R68, R28 ;  /* 0x00000044341c723c */ /* 0x042fec000004181c */
[C---:B------:R-:W-:Y:S01]  /*2df0*/  HMMA.16816.F32.BF16 R24, R52.reuse, R70, R24 ;  /* 0x000000463418723c */ /* 0x040fe20000041818 */
[----:B------:R-:W-:Y:S05]  /*2e00*/  LDSM.16.M88.4 R68, [R198+0x2000] ;  /* 0x00200000c644783b */ /* 0x000fea0000000200 */
[C---:B--2---:R-:W-:Y:S06]  /*2e10*/  HMMA.16816.F32.BF16 R20, R52.reuse, R48, R20 ;  /* 0x000000303414723c */ /* 0x044fec0000041814 */
[C---:B------:R-:W-:Y:S01]  /*2e20*/  HMMA.16816.F32.BF16 R16, R52.reuse, R50, R16 ;  /* 0x000000323410723c */ /* 0x040fe20000041810 */
[----:B------:R-:W1:Y:S05]  /*2e30*/  LDSM.16.M88.4 R48, [R197+0x8000] ;  /* 0x00800000c530783b */ /* 0x000e6a0000000200 */
[C---:B----4-:R-:W-:Y:S06]  /*2e40*/  HMMA.16816.F32.BF16 R64, R52.reuse, R32, R64 ;  /* 0x000000203440723c */ /* 0x050fec0000041840 */
[C---:B------:R-:W-:Y:S01]  /*2e50*/  HMMA.16816.F32.BF16 R60, R52.reuse, R34, R60 ;  /* 0x00000022343c723c */ /* 0x040fe2000004183c */
[----:B------:R-:W-:Y:S05]  /*2e60*/  LDSM.16.M88.4 R32, [R197+0x8800] ;  /* 0x00880000c520783b */ /* 0x000fea0000000200 */
[C---:B------:R-:W-:Y:S06]  /*2e70*/  HMMA.16816.F32.BF16 R56, R52.reuse, R76, R56 ;  /* 0x0000004c3438723c */ /* 0x040fec0000041838 */
[----:B------:R-:W-:Y:S01]  /*2e80*/  HMMA.16816.F32.BF16 R52, R52, R78, R8 ;  /* 0x0000004e3434723c */ /* 0x000fe20000041808 */
[----:B------:R-:W2:Y:S04]  /*2e90*/  LDSM.16.M88.4 R8, [R197+0x9000] ;  /* 0x00900000c508783b */ /* 0x000ea80000000200 */
[----:B------:R-:W-:Y:S01]  /*2ea0*/  LDSM.16.M88.4 R76, [R195+0x3800] ;  /* 0x00380000c34c783b */ /* 0x000fe20000000200 */
[C---:B---3--:R-:W-:Y:S06]  /*2eb0*/  HMMA.16816.F32.BF16 R28, R12.reuse, R44, R28 ;  /* 0x0000002c0c1c723c */ /* 0x048fec000004181c */
[C---:B------:R-:W-:Y:S01]  /*2ec0*/  HMMA.16816.F32.BF16 R24, R12.reuse, R46, R24 ;  /* 0x0000002e0c18723c */ /* 0x040fe20000041818 */
[----:B------:R-:W-:Y:S05]  /*2ed0*/  LDSM.16.M88.4 R44, [R195+0x2000] ;  /* 0x00200000c32c783b */ /* 0x000fea0000000200 */
[C---:B------:R-:W-:Y:S06]  /*2ee0*/  HMMA.16816.F32.BF16 R64, R12.reuse, R36, R64 ;  /* 0x000000240c40723c */ /* 0x040fec0000041840 */
[C---:B------:R-:W-:Y:S01]  /*2ef0*/  HMMA.16816.F32.BF16 R60, R12.reuse, R38, R60 ;  /* 0x000000260c3c723c */ /* 0x040fe2000004183c */
[----:B------:R-:W3:Y:S05]  /*2f00*/  LDSM.16.M88.4 R36, [R196+0x2000] ;  /* 0x00200000c424783b */ /* 0x000eea0000000200 */
[C---:B------:R-:W-:Y:S06]  /*2f10*/  HMMA.16816.F32.BF16 R20, R12.reuse, R40, R20 ;  /* 0x000000280c14723c */ /* 0x040fec0000041814 */
[C---:B------:R-:W-:Y:S01]  /*2f20*/  HMMA.16816.F32.BF16 R16, R12.reuse, R42, R16 ;  /* 0x0000002a0c10723c */ /* 0x040fe20000041810 */
[----:B------:R-:W-:Y:S05]  /*2f30*/  LDSM.16.M88.4 R40, [R195+0x2800] ;  /* 0x00280000c328783b */ /* 0x000fea0000000200 */
[C---:B------:R-:W-:Y:S06]  /*2f40*/  HMMA.16816.F32.BF16 R56, R12.reuse, R72, R56 ;  /* 0x000000480c38723c */ /* 0x040fec0000041838 */
[----:B------:R-:W-:Y:S01]  /*2f50*/  HMMA.16816.F32.BF16 R52, R12, R74, R52 ;  /* 0x0000004a0c34723c */ /* 0x000fe20000041834 */
[----:B------:R-:W4:Y:S04]  /*2f60*/  LDSM.16.M88.4 R12, [R195+0x3000] ;  /* 0x00300000c30c783b */ /* 0x000f280000000200 */
[----:B------:R-:W-:Y:S01]  /*2f70*/  LDSM.16.M88.4 R72, [R191+0x8000] ;  /* 0x00800000bf48783b */ /* 0x000fe20000000200 */
[C---:B-1----:R-:W-:Y:S06]  /*2f80*/  HMMA.16816.F32.BF16 R28, R68.reuse, R48, R28 ;  /* 0x00000030441c723c */ /* 0x042fec000004181c */
[C---:B------:R-:W-:Y:S01]  /*2f90*/  HMMA.16816.F32.BF16 R24, R68.reuse, R50, R24 ;  /* 0x000000324418723c */ /* 0x040fe20000041818 */
[----:B------:R-:W1:Y:S05]  /*2fa0*/  LDSM.16.M88.4 R48, [R194+0x2000] ;  /* 0x00200000c230783b */ /* 0x000e6a0000000200 */
[C---:B--2---:R-:W-:Y:S06]  /*2fb0*/  HMMA.16816.F32.BF16 R64, R68.reuse, R8, R64 ;  /* 0x000000084440723c */ /* 0x044fec0000041840 */
[C---:B------:R-:W-:Y:S01]  /*2fc0*/  HMMA.16816.F32.BF16 R60, R68.reuse, R10, R60 ;  /* 0x0000000a443c723c */ /* 0x040fe2000004183c */
[----:B------:R-:W2:Y:S05]  /*2fd0*/  LDSM.16.M88.4 R8, [R191+0x9000] ;  /* 0x00900000bf08783b */ /* 0x000eaa0000000200 */
[C---:B------:R-:W-:Y:S06]  /*2fe0*/  HMMA.16816.F32.BF16 R20, R68.reuse, R32, R20 ;  /* 0x000000204414723c */ /* 0x040fec0000041814 */
[----:B------:R-:W-:Y:S01]  /*2ff0*/  HMMA.16816.F32.BF16 R16, R68, R34, R16 ;  /* 0x000000224410723c */ /* 0x000fe20000041810 */
[----:B------:R-:W2:Y:S05]  /*3000*/  LDSM.16.M88.4 R32, [R191+0x8800] ;  /* 0x00880000bf20783b */ /* 0x000eaa0000000200 */
[----:B---3--:R-:W-:Y:S06]  /*3010*/  HMMA.16816.F32.BF16 R28, R36, R44, R28 ;  /* 0x0000002c241c723c */ /* 0x008fec000004181c */
[C---:B------:R-:W-:Y:S06]  /*3020*/  HMMA.16816.F32.BF16 R56, R68.reuse, R80, R56 ;  /* 0x000000504438723c */ /* 0x040fec0000041838 */
[----:B------:R-:W-:Y:S01]  /*3030*/  HMMA.16816.F32.BF16 R52, R68, R82, R52 ;  /* 0x000000524434723c */ /* 0x000fe20000041834 */
[----:B------:R-:W-:Y:S04]  /*3040*/  LDSM.16.M88.4 R68, [R191+0x9800] ;  /* 0x00980000bf44783b */ /* 0x000fe80000000200 */
[----:B------:R-:W-:Y:S01]  /*3050*/  LDSM.16.M88.4 R80, [R197+0xa800] ;  /* 0x00a80000c550783b */ /* 0x000fe20000000200 */
[C---:B------:R-:W-:Y:S03]  /*3060*/  HMMA.16816.F32.BF16 R24, R36.reuse, R46, R24 ;  /* 0x0000002e2418723c */ /* 0x040fe60000041818 */
[----:B------:R-:W-:Y:S03]  /*3070*/  LDSM.16.M88.4 R44, [R184+0x2000] ;  /* 0x00200000b82c783b */ /* 0x000fe60000000200 */
[C---:B----4-:R-:W-:Y:S06]  /*3080*/  HMMA.16816.F32.BF16 R64, R36.reuse, R12, R64 ;  /* 0x0000000c2440723c */ /* 0x050fec0000041840 */
        /* <DEDUP_REMOVED lines=24> */
[----:B------:R-:W3:Y:S03]  /*3210*/  LDSM.16.M88.4 R44, [R195+0x4000] ;  /* 0x00400000c32c783b */ /* 0x000ee60000000200 */
[C---:B----4-:R-:W-:Y:S06]  /*3220*/  HMMA.16816.F32.BF16 R20, R12.reuse, R40, R20 ;  /* 0x000000280c14723c */ /* 0x050fec0000041814 */
[C---:B------:R-:W-:Y:S01]  /*3230*/  HMMA.16816.F32.BF16 R16, R12.reuse, R42, R16 ;  /* 0x0000002a0c10723c */ /* 0x040fe20000041810 */
[----:B------:R-:W4:Y:S05]  /*3240*/  LDSM.16.M88.4 R40, [R195+0x4800] ;  /* 0x00480000c328783b */ /* 0x000f2a0000000200 */
[C---:B-1----:R-:W-:Y:S06]  /*3250*/  HMMA.16816.F32.BF16 R64, R12.reuse, R36, R64 ;  /* 0x000000240c40723c */ /* 0x042fec0000041840 */
[----:B------:R-:W-:Y:S01]  /*3260*/  HMMA.16816.F32.BF16 R60, R12, R38, R60 ;  /* 0x000000260c3c723c */ /* 0x000fe2000004183c */
[----:B------:R-:W1:Y:S05]  /*3270*/  LDSM.16.M88.4 R36, [R195+0x5000] ;  /* 0x00500000c324783b */ /* 0x000e6a0000000200 */
[----:B--2---:R-:W-:Y:S06]  /*3280*/  HMMA.16816.F32.BF16 R28, R76, R8, R28 ;  /* 0x000000084c1c723c */ /* 0x004fec000004181c */
[C---:B------:R-:W-:Y:S06]  /*3290*/  HMMA.16816.F32.BF16 R56, R12.reuse, R32, R56 ;  /* 0x000000200c38723c */ /* 0x040fec0000041838 */
[----:B------:R-:W-:Y:S01]  /*32a0*/  HMMA.16816.F32.BF16 R52, R12, R34, R52 ;  /* 0x000000220c34723c */ /* 0x000fe20000041834 */
[----:B------:R-:W-:Y:S04]  /*32b0*/  LDSM.16.M88.4 R12, [R191+0xa000] ;  /* 0x00a00000bf0c783b */ /* 0x000fe80000000200 */
[----:B------:R-:W-:Y:S01]  /*32c0*/  LDSM.16.M88.4 R32, [R195+0x5800] ;  /* 0x00580000c320783b */ /* 0x000fe20000000200 */
[C---:B------:R-:W-:Y:S03]  /*32d0*/  HMMA.16816.F32.BF16 R24, R76.reuse, R10, R24 ;  /* 0x0000000a4c18723c */ /* 0x040fe60000041818 */
[----:B------:R-:W2:Y:S03]  /*32e0*/  LDSM.16.M88.4 R8, [R194+0x4000] ;  /* 0x00400000c208783b */ /* 0x000ea60000000200 */
[C---:B------:R-:W-:Y:S06]  /*32f0*/  HMMA.16816.F32.BF16 R20, R76.reuse, R80, R20 ;  /* 0x000000504c14723c */ /* 0x040fec0000041814 */
[C---:B------:R-:W-:Y:S06]  /*3300*/  HMMA.16816.F32.BF16 R16, R76.reuse, R82, R16 ;  /* 0x000000524c10723c */ /* 0x040fec0000041810 */
[C---:B------:R-:W-:Y:S06]  /*3310*/  HMMA.16816.F32.BF16 R64, R76.reuse, R72, R64 ;  /* 0x000000484c40723c */ /* 0x040fec0000041840 */
[----:B------:R-:W-:Y:S06]  /*3320*/  HMMA.16816.F32.BF16 R60, R76, R74, R60 ;  /* 0x0000004a4c3c723c */ /* 0x000fec000004183c */
[----:B---3--:R-:W-:Y:S06]  /*3330*/  HMMA.16816.F32.BF16 R28, R48, R44, R28 ;  /* 0x0000002c301c723c */ /* 0x008fec000004181c */
[C---:B------:R-:W-:Y:S06]  /*3340*/  HMMA.16816.F32.BF16 R56, R76.reuse, R68, R56 ;  /* 0x000000444c38723c */ /* 0x040fec0000041838 */
[----:B------:R-:W-:Y:S01]  /*3350*/  HMMA.16816.F32.BF16 R68, R76, R70, R52 ;  /* 0x000000464c44723c */ /* 0x000fe20000041834 */
[----:B------:R-:W3:Y:S05]  /*3360*/  LDSM.16.M88.4 R52, [R191+0xa800] ;  /* 0x00a80000bf34783b */ /* 0x000eea0000000200 */
[C---:B------:R-:W-:Y:S01]  /*3370*/  HMMA.16816.F32.BF16 R24, R48.reuse, R46, R24 ;  /* 0x0000002e3018723c */ /* 0x040fe20000041818 */
[----:B------:R-:W-:Y:S05]  /*3380*/  LDSM.16.M88.4 R44, [R184+0x4000] ;  /* 0x00400000b82c783b */ /* 0x000fea0000000200 */
[C---:B----4-:R-:W-:Y:S01]  /*3390*/  HMMA.16816.F32.BF16 R72, R48.reuse, R40, R20 ;  /* 0x000000283048723c */ /* 0x050fe20000041814 */
[----:B------:R-:W4:Y:S05]  /*33a0*/  LDSM.16.M88.4 R20, [R193+0x4000] ;  /* 0x00400000c114783b */ /* 0x000f2a0000000200 */
[C---:B------:R-:W-:Y:S01]  /*33b0*/  HMMA.16816.F32.BF16 R16, R48.reuse, R42, R16 ;  /* 0x0000002a3010723c */ /* 0x040fe20000041810 */
[----:B------:R-:W4:Y:S05]  /*33c0*/  LDSM.16.M88.4 R40, [R191+0xb000] ;  /* 0x00b00000bf28783b */ /* 0x000f2a0000000200 */
[C---:B-1----:R-:W-:Y:S06]  /*33d0*/  HMMA.16816.F32.BF16 R64, R48.reuse, R36, R64 ;  /* 0x000000243040723c */ /* 0x042fec0000041840 */
[----:B------:R-:W-:Y:S06]  /*33e0*/  HMMA.16816.F32.BF16 R60, R48, R38, R60 ;  /* 0x00000026303c723c */ /* 0x000fec000004183c */
[C---:B--2---:R-:W-:Y:S01]  /*33f0*/  HMMA.16816.F32.BF16 R36, R8.reuse, R12, R28 ;  /* 0x0000000c0824723c */ /* 0x044fe2000004181c */
[----:B------:R-:W1:Y:S05]  /*3400*/  LDSM.16.M88.4 R28, [R184+0x4800] ;  /* 0x00480000b81c783b */ /* 0x000e6a0000000200 */
[----:B------:R-:W-:Y:S01]  /*3410*/  HMMA.16816.F32.BF16 R24, R8, R14, R24 ;  /* 0x0000000e0818723c */ /* 0x000fe20000041818 */
[----:B------:R-:W-:-:S05]  /*3420*/  LOP3.LUT R13, R88, 0xffffffe0, RZ, 0xc0, !PT ;  /* 0xffffffe0580d7812 */ /* 0x000fca00078ec0ff */
[C---:B------:R-:W-:Y:S01]  /*3430*/  IMAD.IADD R0, R84.reuse, 0x1, -R13 ;  /* 0x0000000154007824 */ /* 0x040fe200078e0a0d */
[----:B------:R-:W-:Y:S01]  /*3440*/  HMMA.16816.F32.BF16 R56, R48, R32, R56 ;  /* 0x000000203038723c */ /* 0x000fe20000041838 */
[----:B------:R-:W-:-:S03]  /*3450*/  IMAD.SHL.U32 R84, R84, 0x2, RZ ;  /* 0x0000000254547824 */ /* 0x000fc600078e00ff */
[----:B------:R-:W-:Y:S02]  /*3460*/  SHF.R.S32.HI R13, RZ, 0x1f, R0 ;  /* 0x0000001fff0d7819 */ /* 0x000fe40000011400 */
[----:B------:R-:W-:Y:S01]  /*3470*/  HMMA.16816.F32.BF16 R68, R48, R34, R68 ;  /* 0x000000223044723c */ /* 0x000fe20000041844 */
[----:B------:R-:W-:Y:S01]  /*3480*/  LOP3.LUT R84, R84, 0x6, RZ, 0xc0, !PT ;  /* 0x0000000654547812 */ /* 0x000fe200078ec0ff */
[----:B------:R-:W-:Y:S01]  /*3490*/  LDSM.16.M88.4 R32, [R184+0x5000] ;  /* 0x00500000b820783b */ /* 0x000fe20000000200 */
[----:B------:R-:W-:-:S03]  /*34a0*/  LEA.HI R0, R13, R0, RZ, 0x2 ;  /* 0x000000000d007211 */ /* 0x000fc600078f10ff */
[----:B------:R-:W2:Y:S01]  /*34b0*/  LDSM.16.M88.4 R12, [R191+0xb800] ;  /* 0x00b80000bf0c783b */ /* 0x000ea20000000200 */
[----:B------:R-:W-:Y:S01]  /*34c0*/  SHF.R.S32.HI R49, RZ, 0x2, R0 ;  /* 0x00000002ff317819 */ /* 0x000fe20000011400 */
[----:B---3--:R-:W-:Y:S01]  /*34d0*/  HMMA.16816.F32.BF16 R72, R8, R52, R72 ;  /* 0x000000340848723c */ /* 0x008fe20000041848 */
[----:B------:R-:W-:Y:S02]  /*34e0*/  IMAD.IADD R0, R85, 0x1, R4 ;  /* 0x0000000155007824 */ /* 0x000fe400078e0204 */
[----:B------:R-:W-:-:S03]  /*34f0*/  IADD3 R49, R86, 0x1, R49 ;  /* 0x0000000156317810 */ /* 0x000fc60007ffe031 */
[----:B------:R-:W-:Y:S01]  /*3500*/  HMMA.16816.F32.BF16 R16, R8, R54, R16 ;  /* 0x000000360810723c */ /* 0x000fe20000041810 */
[----:B------:R-:W-:-:S05]  /*3510*/  IADD3 R90, R6, R49, -R90 ;  /* 0x00000031065a7210 */ /* 0x000fca0007ffe85a */
[----:B----4-:R-:W-:Y:S01]  /*3520*/  HMMA.16816.F32.BF16 R36, R20, R44, R36 ;  /* 0x0000002c1424723c */ /* 0x010fe20000041824 */
[----:B------:R-:W-:-:S05]  /*3530*/  IMAD.IADD R87, R90, 0x1, R87 ;  /* 0x000000015a577824 */ /* 0x000fca00078e0257 */
[----:B------:R-:W-:Y:S01]  /*3540*/  HMMA.16816.F32.BF16 R64, R8, R40, R64 ;  /* 0x000000280840723c */ /* 0x000fe20000041840 */
[----:B------:R-:W-:Y:S01]  /*3550*/  IMAD.IADD R45, R3, 0x1, R84 ;  /* 0x00000001032d7824 */ /* 0x000fe200078e0254 */
[C---:B------:R-:W-:Y:S02]  /*3560*/  VIMNMX R210, R87.reuse, R6, PT ;  /* 0x0000000657d27248 */ /* 0x040fe40003fe0100 */
[----:B------:R-:W-:Y:S02]  /*3570*/  VIADDMNMX R204, R87, 0x8, R6, PT ;  /* 0x0000000857cc7846 */ /* 0x000fe40003800106 */
[----:B------:R-:W-:Y:S01]  /*3580*/  HMMA.16816.F32.BF16 R24, R20, R46, R24 ;  /* 0x0000002e1418723c */ /* 0x000fe20000041818 */
[----:B------:R-:W-:-:S05]  /*3590*/  VIADD R41, R45, 0x1 ;  /* 0x000000012d297836 */ /* 0x000fca0000000000 */
[----:B------:R-:W-:Y:S01]  /*35a0*/  HMMA.16816.F32.BF16 R60, R8, R42, R60 ;  /* 0x0000002a083c723c */ /* 0x000fe2000004183c */
[----:B------:R-:W-:Y:S01]  /*35b0*/  ISETP.GE.AND P6, PT, R41, R210, PT ;  /* 0x000000d22900720c */ /* 0x000fe20003fc6270 */
[----:B------:R-:W-:Y:S01]  /*35c0*/  VIADD R47, R45, 0x8 ;  /* 0x000000082d2f7836 */ /* 0x000fe20000000000 */
[----:B------:R-:W-:Y:S02]  /*35d0*/  ISETP.GE.AND P2, PT, R41, R204, PT ;  /* 0x000000cc2900720c */ /* 0x000fe40003f46270 */
[----:B------:R-:W3:Y:S01]  /*35e0*/  LDSM.16.M88.4 R40, [R184+0x5800] ;  /* 0x00580000b828783b */ /* 0x000ee20000000200 */
[----:B-1----:R-:W-:Y:S01]  /*35f0*/  HMMA.16816.F32.BF16 R72, R20, R28, R72 ;  /* 0x0000001c1448723c */ /* 0x002fe20000041848 */
[----:B------:R-:W-:Y:S01]  /*3600*/  ISETP.GE.AND P3, PT, R47, R210, PT ;  /* 0x000000d22f00720c */ /* 0x000fe20003f66270 */
[----:B------:R-:W-:-:S04]  /*3610*/  DEPBAR.LE SB0, 0x0 ;  /* 0x000080000000791a */ /* 0x000fc80000000000 */
[----:B------:R-:W-:Y:S01]  /*3620*/  HMMA.16816.F32.BF16 R16, R20, R30, R16 ;  /* 0x0000001e1410723c */ /* 0x000fe20000041810 */
[----:B------:R-:W-:Y:S01]  /*3630*/  VIADD R29, R45, 0x9 ;  /* 0x000000092d1d7836 */ /* 0x000fe20000000000 */
[----:B------:R-:W-:Y:S02]  /*3640*/  ISETP.GE.AND P1, PT, R47, R204, PT ;  /* 0x000000cc2f00720c */ /* 0x000fe40003f26270 */
[----:B------:R-:W-:Y:S02]  /*3650*/  FSEL R28, R37, -INF , !P6 ;  /* 0xff800000251c7808 */ /* 0x000fe40007000000 */
[----:B--2---:R-:W-:Y:S01]  /*3660*/  HMMA.16816.F32.BF16 R56, R8, R12, R56 ;  /* 0x0000000c0838723c */ /* 0x004fe20000041838 */
[----:B------:R-:W-:Y:S01]  /*3670*/  ISETP.GE.AND P4, PT, R29, R210, PT ;  /* 0x000000d21d00720c */ /* 0x000fe20003f86270 */
[----:B------:R-:W-:Y:S01]  /*3680*/  VIADD R31, R45, 0x11 ;  /* 0x000000112d1f7836 */ /* 0x000fe20000000000 */
[----:B------:R-:W-:Y:S01]  /*3690*/  ISETP.GE.AND P5, PT, R29, R204, PT ;  /* 0x000000cc1d00720c */ /* 0x000fe20003fa6270 */
[----:B------:R-:W-:Y:S01]  /*36a0*/  VIADD R29, R45, 0x10 ;  /* 0x000000102d1d7836 */ /* 0x000fe20000000000 */
[----:B------:R-:W-:Y:S01]  /*36b0*/  FSEL R24, R24, -INF , !P3 ;  /* 0xff80000018187808 */ /* 0x000fe20005800000 */
[----:B------:R-:W-:Y:S01]  /*36c0*/  HMMA.16816.F32.BF16 R64, R20, R32, R64 ;  /* 0x000000201440723c */ /* 0x000fe20000041840 */
[----:B------:R-:W-:Y:S01]  /*36d0*/  FSEL R12, R25, -INF , !P4 ;  /* 0xff800000190c7808 */ /* 0x000fe20006000000 */
[----:B------:R-:W-:Y:S01]  /*36e0*/  VIADD R25, R45, 0x19 ;  /* 0x000000192d197836 */ /* 0x000fe20000000000 */
[----:B------:R-:W-:Y:S01]  /*36f0*/  ISETP.GE.AND P6, PT, R29, R210, PT ;  /* 0x000000d21d00720c */ /* 0x000fe20003fc6270 */
[----:B------:R-:W-:Y:S01]  /*3700*/  VIADD R13, R45, 0x18 ;  /* 0x000000182d0d7836 */ /* 0x000fe20000000000 */
[----:B------:R-:W-:Y:S01]  /*3710*/  ISETP.GE.AND P3, PT, R29, R204, PT ;  /* 0x000000cc1d00720c */ /* 0x000fe20003f66270 */
[----:B------:R-:W-:Y:S01]  /*3720*/  HMMA.16816.F32.BF16 R68, R8, R14, R68 ;  /* 0x0000000e0844723c */ /* 0x000fe20000041844 */
[----:B------:R-:W-:-:S02]  /*3730*/  FSEL R29, R26, -INF , !P1 ;  /* 0xff8000001a1d7808 */ /* 0x000fc40004800000 */
[----:B------:R-:W-:Y:S02]  /*3740*/  ISETP.GE.AND P1, PT, R31, R210, PT ;  /* 0x000000d21f00720c */ /* 0x000fe40003f26270 */
[----:B------:R-:W-:Y:S01]  /*3750*/  FSEL R27, R27, -INF , !P5 ;  /* 0xff8000001b1b7808 */ /* 0x000fe20006800000 */
[C---:B------:R-:W-:Y:S01]  /*3760*/  HMMA.16816.F32.BF16 R60, R20.reuse, R34, R60 ;  /* 0x00000022143c723c */ /* 0x040fe2000004183c */
[----:B------:R-:W-:Y:S01]  /*3770*/  FSEL R8, R73, -INF , !P1 ;  /* 0xff80000049087808 */ /* 0x000fe20004800000 */
[----:B------:R-:W-:Y:S01]  /*3780*/  VIADD R9, R45, 0x20 ;  /* 0x000000202d097836 */ /* 0x000fe20000000000 */
[-C--:B------:R-:W-:Y:S01]  /*3790*/  ISETP.GE.AND P1, PT, R25, R204.reuse, PT ;  /* 0x000000cc1900720c */ /* 0x080fe20003f26270 */
[----:B------:R-:W-:Y:S01]  /*37a0*/  VIADD R15, R45, 0x21 ;  /* 0x000000212d0f7836 */ /* 0x000fe20000000000 */
[----:B------:R-:W-:Y:S02]  /*37b0*/  ISETP.GE.AND P4, PT, R31, R204, PT ;  /* 0x000000cc1f00720c */ /* 0x000fe40003f86270 */
[----:B------:R-:W-:Y:S01]  /*37c0*/  FSEL R19, R19, -INF , !P1 ;  /* 0xff80000013137808 */ /* 0x000fe20004800000 */
[----:B------:R-:W-:Y:S01]  /*37d0*/  BAR.SYNC.DEFER_BLOCKING 0x0 ;  /* 0x0000000000007b1d */ /* 0x000fe20000010000 */
[----:B------:R-:W-:Y:S01]  /*37e0*/  ISETP.GT.AND P1, PT, R211, 0x1, PT ;  /* 0x00000001d300780c */ /* 0x000fe20003f24270 */
[----:B---3--:R-:W-:Y:S01]  /*37f0*/  HMMA.16816.F32.BF16 R56, R20, R40, R56 ;  /* 0x000000281438723c */ /* 0x008fe20000041838 */
[----:B------:R-:W-:-:S02]  /*3800*/  ISETP.GE.AND P5, PT, R13, R210, PT ;  /* 0x000000d20d00720c */ /* 0x000fc40003fa6270 */
[----:B------:R-:W-:Y:S02]  /*3810*/  FSEL R72, R72, -INF , !P6 ;  /* 0xff80000048487808 */ /* 0x000fe40007000000 */
[----:B------:R-:W-:Y:S02]  /*3820*/  FSEL R11, R74, -INF , !P3 ;  /* 0xff8000004a0b7808 */ /* 0x000fe40005800000 */
[----:B------:R-:W-:Y:S01]  /*3830*/  ISETP.GE.AND P6, PT, R13, R204, PT ;  /* 0x000000cc0d00720c */ /* 0x000fe20003fc6270 */
[----:B------:R-:W-:Y:S01]  /*3840*/  HMMA.16816.F32.BF16 R68, R20, R42, R68 ;  /* 0x0000002a1444723c */ /* 0x000fe20000041844 */
[----:B------:R-:W-:Y:S02]  /*3850*/  ISETP.GE.AND P3, PT, R25, R210, PT ;  /* 0x000000d21900720c */ /* 0x000fe40003f66270 */
[----:B------:R-:W-:Y:S01]  /*3860*/  FSEL R13, R75, -INF , !P4 ;  /* 0xff8000004b0d7808 */ /* 0x000fe20006000000 */
[----:B------:R-:W1:Y:S01]  /*3870*/  @!P1 LDC.64 R134, c[0x0][0x218] ;  /* 0x00008600ff869b82 */ /* 0x000e620000000a00 */
[----:B------:R-:W-:-:S02]  /*3880*/  FSEL R16, R16, -INF , !P5 ;  /* 0xff80000010107808 */ /* 0x000fc40006800000 */
[C---:B------:R-:W-:Y:S02]  /*3890*/  ISETP.GE.AND P4, PT, R9.reuse, R210, PT ;  /* 0x000000d20900720c */ /* 0x040fe40003f86270 */
[----:B------:R-:W-:Y:S02]  /*38a0*/  ISETP.GE.AND P5, PT, R9, R204, PT ;  /* 0x000000cc0900720c */ /* 0x000fe40003fa6270 */
[----:B------:R-:W-:Y:S02]  /*38b0*/  FSEL R9, R18, -INF , !P6 ;  /* 0xff80000012097808 */ /* 0x000fe40007000000 */
[----:B------:R-:W-:Y:S01]  /*38c0*/  FSEL R6, R17, -INF , !P3 ;  /* 0xff80000011067808 */ /* 0x000fe20005800000 */
[----:B------:R-:W-:Y:S01]  /*38d0*/  VIADD R17, R45, 0x29 ;  /* 0x000000292d117836 */ /* 0x000fe20000000000 */
[C---:B------:R-:W-:Y:S02]  /*38e0*/  ISETP.GE.AND P6, PT, R15.reuse, R210, PT ;  /* 0x000000d20f00720c */ /* 0x040fe40003fc6270 */
[----:B------:R-:W-:Y:S01]  /*38f0*/  ISETP.GE.AND P3, PT, R15, R204, PT ;  /* 0x000000cc0f00720c */ /* 0x000fe20003f66270 */
[----:B------:R-:W-:Y:S01]  /*3900*/  VIADD R15, R45, 0x28 ;  /* 0x000000282d0f7836 */ /* 0x000fe20000000000 */
[----:B------:R-:W-:-:S02]  /*3910*/  FSEL R39, R39, -INF , !P2 ;  /* 0xff80000027277808 */ /* 0x000fc40005000000 */
[----:B------:R-:W-:Y:S02]  /*3920*/  FSEL R162, R64, -INF , !P4 ;  /* 0xff80000040a27808 */ /* 0x000fe40006000000 */
[C---:B------:R-:W-:Y:S02]  /*3930*/  ISETP.GE.AND P2, PT, R15.reuse, R210, PT ;  /* 0x000000d20f00720c */ /* 0x040fe40003f46270 */
[----:B------:R-:W-:Y:S01]  /*3940*/  ISETP.GE.AND P4, PT, R15, R204, PT ;  /* 0x000000cc0f00720c */ /* 0x000fe20003f86270 */
[----:B------:R-:W-:Y:S01]  /*3950*/  VIADD R15, R45, 0x30 ;  /* 0x000000302d0f7836 */ /* 0x000fe20000000000 */
[----:B------:R-:W-:Y:S02]  /*3960*/  FSEL R223, R66, -INF , !P5 ;  /* 0xff80000042df7808 */ /* 0x000fe40006800000 */
[----:B------:R-:W-:Y:S02]  /*3970*/  FSEL R170, R65, -INF , !P6 ;  /* 0xff80000041aa7808 */ /* 0x000fe40007000000 */
[----:B------:R-:W-:-:S02]  /*3980*/  ISETP.GE.AND P5, PT, R17, R210, PT ;  /* 0x000000d21100720c */ /* 0x000fc40003fa6270 */
        /* <DEDUP_REMOVED lines=11> */
[----:B------:R-:W-:Y:S02]  /*3a40*/  FSEL R166, R61, -INF , !P5 ;  /* 0xff8000003da67808 */ /* 0x000fe40006800000 */
[C---:B------:R-:W-:Y:S02]  /*3a50*/  ISETP.GE.AND P6, PT, R15.reuse, R210, PT ;  /* 0x000000d20f00720c */ /* 0x040fe40003fc6270 */
[----:B------:R-:W-:Y:S01]  /*3a60*/  ISETP.GE.AND P3, PT, R15, R204, PT ;  /* 0x000000cc0f00720c */ /* 0x000fe20003f66270 */
[----:B------:R-:W-:Y:S01]  /*3a70*/  VIADD R15, R45, 0x39 ;  /* 0x000000392d0f7836 */ /* 0x000fe20000000000 */
[----:B------:R-:W-:-:S02]  /*3a80*/  FSEL R217, R58, -INF , !P2 ;  /* 0xff8000003ad97808 */ /* 0x000fc40005000000 */
[----:B------:R-:W-:Y:S02]  /*3a90*/  ISETP.GE.AND P5, PT, R17, R204, PT ;  /* 0x000000cc1100720c */ /* 0x000fe40003fa6270 */
[----:B------:R-:W-:Y:S02]  /*3aa0*/  ISETP.GE.AND P2, PT, R45, R210, PT ;  /* 0x000000d22d00720c */ /* 0x000fe40003f46270 */
[----:B------:R-:W-:Y:S02]  /*3ab0*/  FSEL R216, R57, -INF , !P4 ;  /* 0xff80000039d87808 */ /* 0x000fe40006000000 */
[----:B------:R-:W-:Y:S02]  /*3ac0*/  ISETP.GE.AND P4, PT, R45, R204, PT ;  /* 0x000000cc2d00720c */ /* 0x000fe40003f86270 */
[----:B------:R-:W-:Y:S02]  /*3ad0*/  FSEL R213, R59, -INF , !P5 ;  /* 0xff8000003bd57808 */ /* 0x000fe40006800000 */
[----:B------:R-:W-:-:S02]  /*3ae0*/  FSEL R36, R36, -INF , !P2 ;  /* 0xff80000024247808 */ /* 0x000fc40005000000 */
[C---:B------:R-:W-:Y:S02]  /*3af0*/  ISETP.GE.AND P5, PT, R15.reuse, R210, PT ;  /* 0x000000d20f00720c */ /* 0x040fe40003fa6270 */
[----:B------:R-:W-:Y:S02]  /*3b00*/  ISETP.GE.AND P2, PT, R15, R204, PT ;  /* 0x000000cc0f00720c */ /* 0x000fe40003f46270 */
[----:B------:R-:W-:Y:S02]  /*3b10*/  FSEL R15, R38, -INF , !P4 ;  /* 0xff800000260f7808 */ /* 0x000fe40006000000 */
[----:B-1----:R-:W-:Y:S02]  /*3b20*/  @!P1 LEA R208, P4, R133, R134, 0x1 ;  /* 0x0000008685d09211 */ /* 0x002fe400078808ff */
[----:B------:R-:W-:Y:S02]  /*3b30*/  FSEL R214, R68, -INF , !P6 ;  /* 0xff80000044d67808 */ /* 0x000fe40007000000 */
[----:B------:R-:W-:-:S02]  /*3b40*/  FSEL R171, R70, -INF , !P3 ;  /* 0xff80000046ab7808 */ /* 0x000fc40005800000 */
[----:B------:R-:W-:Y:S02]  /*3b50*/  FSEL R212, R69, -INF , !P5 ;  /* 0xff80000045d47808 */ /* 0x000fe40006800000 */
[----:B------:R-:W-:Y:S02]  /*3b60*/  FSEL R167, R71, -INF , !P2 ;  /* 0xff80000047a77808 */ /* 0x000fe40005000000 */
[----:B------:R-:W-:Y:S01]  /*3b70*/  @!P1 LEA.HI.X R209, R133, R135, R2, 0x1, P4 ;  /* 0x0000008785d19211 */ /* 0x000fe200020f0c02 */
[----:B------:R-:W-:Y:S06]  /*3b80*/  @!P1 BRA `(.L_x_2181) ;  /* 0x00000004006c9947 */ /* 0x000fec0003800000 */
[----:B------:R-:W-:Y:S05]  /*3b90*/  @!P0 BRA `(.L_x_2182) ;  /* 0x0000000000ec8947 */ /* 0x000fea0003800000 */
[----:B------:R-:W1:Y:S01]  /*3ba0*/  LDC R10, c[0x0][0x380] ;  /* 0x0000e000ff0a7b82 */ /* 0x000e620000000800 */
[----:B------:R-:W-:Y:S01]  /*3bb0*/  VIADD R23, R3, 0xffffffc0 ;  /* 0xffffffc003177836 */ /* 0x000fe20000000000 */
[----:B------:R-:W-:Y:S01]  /*3bc0*/  IABS R18, R3 ;  /* 0x0000000300127213 */ /* 0x000fe20000000000 */
[----:B------:R-:W-:-:S03]  /*3bd0*/  ULDC.64 UR6, c[0x0][0x230] ;  /* 0x00008c0000067ab9 */ /* 0x000fc60000000a00 */
        /* <DEDUP_REMOVED lines=10> */
[----:B-1----:R-:W-:Y:S02]  /*3c80*/  IADD3 R17, RZ, -R21, RZ ;  /* 0x80000015ff117210 */ /* 0x002fe40007ffe0ff */
        /* <DEDUP_REMOVED lines=30> */
[----:B------:R-:W-:-:S05]  /*3e70*/  IMAD R17, R17, R10, -0x40 ;  /* 0xffffffc011117424 */ /* 0x000fca00078e020a */
[----:B------:R-:W-:Y:S02]  /*3e80*/  SHF.R.S32.HI R3, RZ, 0x1f, R17 ;  /* 0x0000001fff037819 */ /* 0x000fe40000011411 */
[----:B--2---:R-:W-:-:S03]  /*3e90*/  IADD3 R10, -R21, R4, RZ ;  /* 0x00000004150a7210 */ /* 0x004fc60007ffe1ff */
[-C--:B------:R-:W-:Y:S02]  /*3ea0*/  IMAD R4, R3, R172.reuse, RZ ;  /* 0x000000ac03047224 */ /* 0x080fe400078e02ff */
[----:B------:R-:W-:Y:S01]  /*3eb0*/  IMAD.WIDE.U32 R20, R17, R172, RZ ;  /* 0x000000ac11147225 */ /* 0x000fe200078e00ff */
[----:B------:R-:W-:-:S03]  /*3ec0*/  SHF.R.S32.HI R3, RZ, 0x1f, R10 ;  /* 0x0000001fff037819 */ /* 0x000fc6000001140a */
[----:B------:R-:W-:Y:S02]  /*3ed0*/  IMAD R4, R17, R173, R4 ;  /* 0x000000ad11047224 */ /* 0x000fe400078e0204 */
[----:B------:R-:W-:Y:S02]  /*3ee0*/  IMAD R3, R3, UR6, RZ ;  /* 0x0000000603037c24 */ /* 0x000fe4000f8e02ff */
[----:B------:R-:W-:Y:S02]  /*3ef0*/  IMAD.IADD R21, R21, 0x1, R4 ;  /* 0x0000000115157824 */ /* 0x000fe400078e0204 */
[C---:B------:R-:W-:Y:S02]  /*3f00*/  IMAD R3, R10.reuse, UR7, R3 ;  /* 0x000000070a037c24 */ /* 0x040fe4000f8e0203 */
[----:B------:R-:W-:-:S04]  /*3f10*/  IMAD.WIDE.U32 R20, R10, UR6, R20 ;  /* 0x000000060a147c25 */ /* 0x000fc8000f8e0014 */
[----:B------:R-:W-:Y:S01]  /*3f20*/  IMAD.MOV.U32 R4, RZ, RZ, R20 ;  /* 0x000000ffff047224 */ /* 0x000fe200078e0014 */
[----:B------:R-:W-:Y:S01]  /*3f30*/  IADD3 R3, R21, R3, RZ ;  /* 0x0000000315037210 */ /* 0x000fe20007ffe0ff */
[----:B------:R-:W-:Y:S06]  /*3f40*/  BRA `(.L_x_2183) ;  /* 0x0000000000087947 */ /* 0x000fec0003800000 */
.L_x_2182:
[----:B------:R-:W-:-:S04]  /*3f50*/  LEA R4, -R172, RZ, 0x6 ;  /* 0x000000ffac047211 */ /* 0x000fc800078e31ff */
[----:B------:R-:W-:-:S07]  /*3f60*/  SHF.R.S32.HI R3, RZ, 0x1f, R4 ;  /* 0x0000001fff037819 */ /* 0x000fce0000011404 */
.L_x_2183:
[----:B------:R-:W1:Y:S01]  /*3f70*/  LDC.64 R134, c[0x0][0x218] ;  /* 0x00008600ff867b82 */ /* 0x000e620000000a00 */
[----:B------:R-:W-:Y:S01]  /*3f80*/  IADD3 R133, P1, R4, R133, RZ ;  /* 0x0000008504857210 */ /* 0x000fe20007f3e0ff */
[----:B------:R-:W-:-:S04]  /*3f90*/  IMAD.SHL.U32 R17, R172, 0x20, RZ ;  /* 0x00000020ac117824 */ /* 0x000fc800078e00ff */
[----:B------:R-:W-:Y:S01]  /*3fa0*/  IMAD.X R2, R3, 0x1, R2, P1 ;  /* 0x0000000103027824 */ /* 0x000fe200008e0602 */
[----:B------:R-:W-:Y:S02]  /*3fb0*/  SHF.L.U64.HI R3, R172, 0x5, R173 ;  /* 0x00000005ac037819 */ /* 0x000fe400000102ad */
[----:B-1----:R-:W-:-:S04]  /*3fc0*/  LEA R208, P2, R133, R134, 0x1 ;  /* 0x0000008685d07211 */ /* 0x002fc800078408ff */
[----:B------:R-:W-:Y:S02]  /*3fd0*/  IADD3 R22, P1, R17, R208, RZ ;  /* 0x000000d011167210 */ /* 0x000fe40007f3e0ff */
[----:B------:R-:W-:Y:S02]  /*3fe0*/  LEA.HI.X R209, R133, R135, R2, 0x1, P2 ;  /* 0x0000008785d17211 */ /* 0x000fe400010f0c02 */
[----:B------:R-:W-:-:S03]  /*3ff0*/  IADD3 R20, P2, R17, R22, RZ ;  /* 0x0000001611147210 */ /* 0x000fc60007f5e0ff */
[----:B------:R-:W-:Y:S01]  /*4000*/  IMAD.X R23, R3, 0x1, R209, P1 ;  /* 0x0000000103177824 */ /* 0x000fe200008e06d1 */
[----:B------:R-:W-:Y:S01]  /*4010*/  IADD3 R30, P1, R17, R20, RZ ;  /* 0x00000014111e7210 */ /* 0x000fe20007f3e0ff */
[----:B------:R-:W-:Y:S01]  /*4020*/  @!PT LDS RZ, [RZ] ;  /* 0x00000000fffff984 */ /* 0x000fe20000000800 */
[----:B------:R-:W-:Y:S01]  /*4030*/  @!PT LDS RZ, [RZ] ;  /* 0x00000000fffff984 */ /* 0x000fe20000000800 */
[----:B------:R-:W-:Y:S01]  /*4040*/  @!PT LDS RZ, [RZ] ;  /* 0x00000000fffff984 */ /* 0x000fe20000000800 */
[----:B------:R1:W-:Y:S02]  /*4050*/  LDGSTS.E.BYPASS.LTC128B.128 [R205+0x6000], desc[UR10][R208.64] ;  /* 0x06000000d0cd7fae */ /* 0x0003e4000b901d4a */
[C---:B------:R-:W-:Y:S02]  /*4060*/  IMAD.X R21, R3.reuse, 0x1, R23, P2 ;  /* 0x0000000103157824 */ /* 0x040fe400010e0617 */
[----:B------:R1:W-:Y:S02]  /*4070*/  LDGSTS.E.BYPASS.LTC128B.128 [R205+0x8000], desc[UR10][R208.64+0x80] ;  /* 0x08000080d0cd7fae */ /* 0x0003e4000b901d4a */
[----:B------:R-:W-:Y:S02]  /*4080*/  IMAD.X R31, R3, 0x1, R21, P1 ;  /* 0x00000001031f7824 */ /* 0x000fe400008e0615 */
[----:B------:R1:W-:Y:S04]  /*4090*/  LDGSTS.E.BYPASS.LTC128B.128 [R205+0xa000], desc[UR10][R208.64+0x100] ;  /* 0x0a000100d0cd7fae */ /* 0x0003e8000b901d4a */
        /* <DEDUP_REMOVED lines=9> */
[----:B------:R-:W0:Y:S02]  /*4130*/  LDGDEPBAR ;  /* 0x00000000000079af */ /* 0x000e240000000000 */
.L_x_2181:
[----:B------:R-:W-:Y:S01]  /*4140*/  FMNMX.FTZ R3, R36, R28, !PT ;  /* 0x0000001c24037209 */ /* 0x000fe20007810000 */
[----:B------:R-:W-:Y:S01]  /*4150*/  ULDC UR6, c[0x0][0x2ec] ;  /* 0x0000bb0000067ab9 */ /* 0x000fe20000000800 */
        /* <DEDUP_REMOVED lines=28> */
[----:B-1----:R-:W-:-:S02]  /*4320*/  FMNMX.FTZ R21, R167, R4, !PT ;  /* 0x00000004a7157209 */ /* 0x002fc40007810000 */
[----:B------:R-:W-:Y:S01]  /*4330*/  LEA R192, R0, UR4, 0x1 ;  /* 0x0000000400c07c11 */ /* 0x000fe2000f8e08ff */
[----:B------:R-:W1:Y:S03]  /*4340*/  SHFL.BFLY PT, R17, R10, 0x2, 0x1f ;  /* 0x0c401f000a117f89 */ /* 0x000e6600000e0000 */
[-C--:B------:R-:W-:Y:S01]  /*4350*/  LEA R190, R7, R192.reuse, 0x1 ;  /* 0x000000c007be7211 */ /* 0x080fe200078e08ff */
[----:B------:R-:W2:Y:S01]  /*4360*/  SHFL.BFLY PT, R4, R21, 0x2, 0x1f ;  /* 0x0c401f0015047f89 */ /* 0x000ea200000e0000 */
[C---:B------:R-:W-:Y:S02]  /*4370*/  LEA R189, R5.reuse, R192, 0x1 ;  /* 0x000000c005bd7211 */ /* 0x040fe400078e08ff */
[----:B------:R-:W-:Y:S01]  /*4380*/  LEA R188, R5, R190, 0x1 ;  /* 0x000000be05bc7211 */ /* 0x000fe200078e08ff */
[----:B------:R-:W-:Y:S04]  /*4390*/  LDSM.16.MT88.4 R44, [R190+0xc000] ;  /* 0x00c00000be2c783b */ /* 0x000fe80000004200 */
[----:B------:R-:W-:Y:S04]  /*43a0*/  LDSM.16.MT88.4 R68, [R192+0xe000] ;  /* 0x00e00000c044783b */ /* 0x000fe80000004200 */
[----:B------:R-:W-:Y:S04]  /*43b0*/  LDSM.16.MT88.4 R84, [R189+0xe000] ;  /* 0x00e00000bd54783b */ /* 0x000fe80000004200 */
[----:B------:R-:W-:Y:S01]  /*43c0*/  LDSM.16.MT88.4 R92, [R188+0xe000] ;  /* 0x00e00000bc5c783b */ /* 0x000fe20000004200 */
[----:B-1----:R-:W-:-:S03]  /*43d0*/  FMNMX.FTZ R17, R10, R17, !PT ;  /* 0x000000110a117209 */ /* 0x002fc60007810000 */
[----:B------:R-:W-:Y:S01]  /*43e0*/  LDSM.16.MT88.4 R100, [R192+0x10000] ;  /* 0x01000000c064783b */ /* 0x000fe20000004200 */
[----:B--2---:R-:W-:-:S03]  /*43f0*/  FMNMX.FTZ R4, R21, R4, !PT ;  /* 0x0000000415047209 */ /* 0x004fc60007810000 */
[----:B------:R-:W1:Y:S04]  /*4400*/  SHFL.BFLY PT, R132, R17, 0x1, 0x1f ;  /* 0x0c201f0011847f89 */ /* 0x000e6800000e0000 */
[----:B------:R-:W2:Y:S04]  /*4410*/  SHFL.BFLY PT, R3, R4, 0x1, 0x1f ;  /* 0x0c201f0004037f89 */ /* 0x000ea800000e0000 */
[----:B------:R-:W3:Y:S04]  /*4420*/  LDSM.16.MT88.4 R108, [R190+0x10000] ;  /* 0x01000000be6c783b */ /* 0x000ee80000004200 */
[----:B------:R-:W-:Y:S04]  /*4430*/  LDSM.16.MT88.4 R52, [R189+0xc000] ;  /* 0x00c00000bd34783b */ /* 0x000fe80000004200 */
[----:B------:R-:W-:Y:S04]  /*4440*/  LDSM.16.MT88.4 R20, [R189+0xe800] ;  /* 0x00e80000bd14783b */ /* 0x000fe80000004200 */
[----:B------:R-:W-:Y:S01]  /*4450*/  LDSM.16.MT88.4 R60, [R188+0xc000] ;  /* 0x00c00000bc3c783b */ /* 0x000fe20000004200 */
[----:B-1----:R-:W-:-:S03]  /*4460*/  FMNMX.FTZ R132, R17, R132, !PT ;  /* 0x0000008411847209 */ /* 0x002fc60007810000 */
[----:B------:R-:W-:Y:S01]  /*4470*/  LDSM.16.MT88.4 R76, [R190+0xe000] ;  /* 0x00e00000be4c783b */ /* 0x000fe20000004200 */
[----:B--2---:R-:W-:Y:S01]  /*4480*/  FMNMX.FTZ R3, R4, R3, !PT ;  /* 0x0000000304037209 */ /* 0x004fe20007810000 */
[C---:B------:R-:W-:Y:S01]  /*4490*/  FMUL.FTZ R219, R132.reuse, UR6 ;  /* 0x0000000684db7c20 */ /* 0x040fe20008410000 */
[----:B------:R-:W-:Y:S01]  /*44a0*/  FSETP.NEU.FTZ.AND P1, PT, R132, -INF , PT ;  /* 0xff8000008400780b */ /* 0x000fe20003f3d000 */
[----:B------:R-:W-:Y:S02]  /*44b0*/  LDSM.16.MT88.4 R112, [R189+0x10000] ;  /* 0x01000000bd70783b */ /* 0x000fe40000004200 */
[----:B------:R-:W-:Y:S01]  /*44c0*/  FMUL.FTZ R168, R3, UR6 ;  /* 0x0000000603a87c20 */ /* 0x000fe20008410000 */
[----:B------:R-:W-:Y:S01]  /*44d0*/  FSEL R219, R219, RZ, P1 ;  /* 0x000000ffdbdb7208 */ /* 0x000fe20000800000 */
[----:B------:R-:W-:Y:S01]  /*44e0*/  LDSM.16.MT88.4 R140, [R188+0x10000] ;  /* 0x01000000bc8c783b */ /* 0x000fe20000004200 */
[----:B------:R-:W-:-:S03]  /*44f0*/  FSETP.NEU.FTZ.AND P1, PT, R3, -INF , PT ;  /* 0xff8000000300780b */ /* 0x000fc60003f3d000 */
        /* <DEDUP_REMOVED lines=10> */
[----:B------:R-:W-:Y:S01]  /*45a0*/  MUFU.EX2 R159, R159 ;  /* 0x0000009f009f7308 */ /* 0x000fe20000000800 */
[--C-:B------:R-:W-:Y:S01]  /*45b0*/  FFMA.FTZ R152, R11, UR6, -R168.reuse ;  /* 0x000000060b987c23 */ /* 0x100fe200080108a8 */
[--C-:B------:R-:W-:Y:S01]  /*45c0*/  FFMA.FTZ R149, R13, UR6, -R168.reuse ;  /* 0x000000060d957c23 */ /* 0x100fe200080108a8 */
[--C-:B------:R-:W-:Y:S01]  /*45d0*/  FFMA.FTZ R148, R9, UR6, -R168.reuse ;  /* 0x0000000609947c23 */ /* 0x100fe200080108a8 */
[----:B------:R-:W1:Y:S01]  /*45e0*/  LDSM.16.MT88.4 R12, [R190+0xc800] ;  /* 0x00c80000be0c783b */ /* 0x000e620000004200 */
[--C-:B------:R-:W-:Y:S01]  /*45f0*/  FFMA.FTZ R153, R72, UR6, -R219.reuse ;  /* 0x0000000648997c23 */ /* 0x100fe200080108db */
[--C-:B------:R-:W-:Y:S01]  /*4600*/  FFMA.FTZ R151, R16, UR6, -R219.reuse ;  /* 0x0000000610977c23 */ /* 0x100fe200080108db */
[--C-:B------:R-:W-:Y:S01]  /*4610*/  FFMA.FTZ R0, R6, UR6, -R219.reuse ;  /* 0x0000000606007c23 */ /* 0x100fe200080108db */
[----:B------:R-:W2:Y:S01]  /*4620*/  MUFU.EX2 R158, R158 ;  /* 0x0000009e009e7308 */ /* 0x000ea20000000800 */
[----:B------:R-:W4:Y:S01]  /*4630*/  LDSM.16.MT88.4 R8, [R192+0xe800] ;  /* 0x00e80000c008783b */ /* 0x000f220000004200 */
[--C-:B------:R-:W-:Y:S01]  /*4640*/  FFMA.FTZ R145, R19, UR6, -R168.reuse ;  /* 0x0000000613917c23 */ /* 0x100fe200080108a8 */
[--C-:B------:R-:W-:Y:S01]  /*4650*/  FFMA.FTZ R163, R170, UR6, -R219.reuse ;  /* 0x00000006aaa37c23 */ /* 0x100fe200080108db */
[--C-:B------:R-:W-:Y:S01]  /*4660*/  FFMA.FTZ R165, R166, UR6, -R219.reuse ;  /* 0x00000006a6a57c23 */ /* 0x100fe200080108db */
[----:B------:R-:W5:Y:S01]  /*4670*/  LDSM.16.MT88.4 R16, [R188+0xe800] ;  /* 0x00e80000bc10783b */ /* 0x000f620000004200 */
[--C-:B------:R-:W-:Y:S01]  /*4680*/  FFMA.FTZ R162, R162, UR6, -R219.reuse ;  /* 0x00000006a2a27c23 */ /* 0x100fe200080108db */
[--C-:B------:R-:W-:Y:S01]  /*4690*/  FFMA.FTZ R164, R164, UR6, -R219.reuse ;  /* 0x00000006a4a47c23 */ /* 0x100fe200080108db */
[----:B------:R-:W-:Y:S01]  /*46a0*/  MUFU.EX2 R157, R157 ;  /* 0x0000009d009d7308 */ /* 0x000fe20000000800 */
[----:B------:R-:W-:Y:S01]  /*46b0*/  LDSM.16.MT88.4 R36, [R192+0xc000] ;  /* 0x00c00000c024783b */ /* 0x000fe20000004200 */
[--C-:B------:R-:W-:Y:S01]  /*46c0*/  FFMA.FTZ R166, R223, UR6, -R168.reuse ;  /* 0x00000006dfa67c23 */ /* 0x100fe200080108a8 */
[--C-:B------:R-:W-:Y:S01]  /*46d0*/  FFMA.FTZ R169, R169, UR6, -R168.reuse ;  /* 0x00000006a9a97c23 */ /* 0x100fe200080108a8 */
[--C-:B------:R-:W-:Y:S01]  /*46e0*/  FFMA.FTZ R170, R221, UR6, -R168.reuse ;  /* 0x00000006ddaa7c23 */ /* 0x100fe200080108a8 */
[----:B------:R-:W-:Y:S01]  /*46f0*/  LDSM.16.MT88.4 R32, [R189+0xc800] ;  /* 0x00c80000bd20783b */ /* 0x000fe20000004200 */
[--C-:B------:R-:W-:Y:S01]  /*4700*/  FFMA.FTZ R215, R215, UR6, -R168.reuse ;  /* 0x00000006d7d77c23 */ /* 0x100fe200080108a8 */
[--C-:B------:R-:W-:Y:S01]  /*4710*/  FFMA.FTZ R218, R218, UR6, -R219.reuse ;  /* 0x00000006dada7c23 */ /* 0x100fe200080108db */
[----:B------:R-:W3:Y:S01]  /*4720*/  MUFU.EX2 R154, R154 ;  /* 0x0000009a009a7308 */ /* 0x000ee20000000800 */
[----:B--2---:R-:W-:Y:S01]  /*4730*/  F2FP.BF16.F32.PACK_AB R116, R158, R159 ;  /* 0x0000009f9e74723e */ /* 0x004fe200000010ff */
[----:B------:R-:W-:Y:S01]  /*4740*/  LDSM.16.MT88.4 R136, [R192+0xc800] ;  /* 0x00c80000c088783b */ /* 0x000fe20000004200 */
[--C-:B------:R-:W-:Y:S01]  /*4750*/  FFMA.FTZ R221, R216, UR6, -R219.reuse ;  /* 0x00000006d8dd7c23 */ /* 0x100fe200080108db */
[--C-:B------:R-:W-:Y:S01]  /*4760*/  FFMA.FTZ R214, R214, UR6, -R219.reuse ;  /* 0x00000006d6d67c23 */ /* 0x100fe200080108db */
[----:B------:R-:W-:Y:S01]  /*4770*/  FFMA.FTZ R219, R212, UR6, -R219 ;  /* 0x00000006d4db7c23 */ /* 0x000fe200080108db */
[----:B------:R-:W-:Y:S01]  /*4780*/  LDSM.16.MT88.4 R28, [R188+0xc800] ;  /* 0x00c80000bc1c783b */ /* 0x000fe20000004200 */
[--C-:B------:R-:W-:Y:S01]  /*4790*/  FFMA.FTZ R212, R217, UR6, -R168.reuse ;  /* 0x00000006d9d47c23 */ /* 0x100fe200080108a8 */
[----:B------:R-:W-:Y:S01]  /*47a0*/  MUFU.EX2 R160, R160 ;  /* 0x000000a000a07308 */ /* 0x000fe20000000800 */
[--C-:B------:R-:W-:Y:S01]  /*47b0*/  FFMA.FTZ R213, R213, UR6, -R168.reuse ;  /* 0x00000006d5d57c23 */ /* 0x100fe200080108a8 */
[----:B------:R-:W-:Y:S01]  /*47c0*/  LDSM.16.MT88.4 R24, [R190+0xe800] ;  /* 0x00e80000be18783b */ /* 0x000fe20000004200 */
[--C-:B------:R-:W-:Y:S01]  /*47d0*/  FFMA.FTZ R171, R171, UR6, -R168.reuse ;  /* 0x00000006abab7c23 */ /* 0x100fe200080108a8 */
[----:B------:R-:W-:Y:S01]  /*47e0*/  FFMA.FTZ R168, R167, UR6, -R168 ;  /* 0x00000006a7a87c23 */ /* 0x000fe200080108a8 */
[----:B------:R-:W-:Y:S01]  /*47f0*/  FADD.FTZ R158, R159, R158 ;  /* 0x0000009e9f9e7221 */ /* 0x000fe20000010000 */
[----:B------:R-:W-:-:S02]  /*4800*/  ISETP.GE.AND P1, PT, R211, 0x2, PT ;  /* 0x00000002d300780c */ /* 0x000fc40003f26270 */
[----:B------:R-:W2:Y:S01]  /*4810*/  MUFU.EX2 R161, R161 ;  /* 0x000000a100a17308 */ /* 0x000ea20000000800 */
[----:B---3--:R-:W-:Y:S01]  /*4820*/  F2FP.BF16.F32.PACK_AB R118, R154, R157 ;  /* 0x0000009d9a76723e */ /* 0x008fe200000010ff */
[----:B------:R-:W-:-:S04]  /*4830*/  FADD.FTZ R157, R157, R158 ;  /* 0x0000009e9d9d7221 */ /* 0x000fc80000010000 */
[----:B------:R-:W-:Y:S02]  /*4840*/  FADD.FTZ R154, R154, R157 ;  /* 0x0000009d9a9a7221 */ /* 0x000fe40000010000 */
[----:B------:R-:W-:Y:S08]  /*4850*/  MUFU.EX2 R156, R156 ;  /* 0x0000009c009c7308 */ /* 0x000ff00000000800 */
[----:B------:R-:W3:Y:S01]  /*4860*/  MUFU.EX2 R155, R155 ;  /* 0x0000009b009b7308 */ /* 0x000ee20000000800 */
[----:B--2---:R-:W-:Y:S01]  /*4870*/  F2FP.BF16.F32.PACK_AB R117, R161, R160 ;  /* 0x000000a0a175723e */ /* 0x004fe200000010ff */
[----:B------:R-:W-:-:S06]  /*4880*/  FADD.FTZ R161, R160, R161 ;  /* 0x000000a1a0a17221 */ /* 0x000fcc0000010000 */
[----:B------:R-:W-:Y:S08]  /*4890*/  MUFU.EX2 R153, R153 ;  /* 0x0000009900997308 */ /* 0x000ff00000000800 */
[----:B------:R-:W2:Y:S01]  /*48a0*/  MUFU.EX2 R150, R150 ;  /* 0x0000009600967308 */ /* 0x000ea20000000800 */
[----:B---3--:R-:W-:Y:S01]  /*48b0*/  F2FP.BF16.F32.PACK_AB R119, R155, R156 ;  /* 0x0000009c9b77723e */ /* 0x008fe200000010ff */
[----:B------:R-:W-:-:S04]  /*48c0*/  FADD.FTZ R156, R156, R161 ;  /* 0x000000a19c9c7221 */ /* 0x000fc80000010000 */
[----:B------:R-:W-:Y:S02]  /*48d0*/  FADD.FTZ R155, R155, R156 ;  /* 0x0000009c9b9b7221 */ /* 0x000fe40000010000 */
[C---:B------:R-:W-:Y:S01]  /*48e0*/  HMMA.16816.F32.BF16 R40, R116.reuse, R44, RZ ;  /* 0x0000002c7428723c */ /* 0x040fe200000418ff */
[----:B------:R-:W-:Y:S05]  /*48f0*/  MUFU.EX2 R151, R151 ;  /* 0x0000009700977308 */ /* 0x000fea0000000800 */
[C---:B------:R-:W-:Y:S03]  /*4900*/  HMMA.16816.F32.BF16 R64, R116.reuse, R68, RZ ;  /* 0x000000447440723c */ /* 0x040fe600000418ff */
[----:B------:R-:W3:Y:S01]  /*4910*/  MUFU.EX2 R0, R0 ;  /* 0x0000000000007308 */ /* 0x000ee20000000800 */
        /* <DEDUP_REMOVED lines=8> */
[----:B---3--:R-:W-:Y:S01]  /*49a0*/  F2FP.BF16.F32.PACK_AB R6, R0, R151 ;  /* 0x000000970006723e */ /* 0x008fe200000010ff */
[----:B------:R-:W-:-:S03]  /*49b0*/  FADD.FTZ R151, R151, R150 ;  /* 0x0000009697977221 */ /* 0x000fc60000010000 */
[C---:B------:R-:W-:Y:S01]  /*49c0*/  HMMA.16816.F32.BF16 R88, R116.reuse, R92, RZ ;  /* 0x0000005c7458723c */ /* 0x040fe200000418ff */
[----:B------:R-:W-:Y:S02]  /*49d0*/  FADD.FTZ R151, R0, R151 ;  /* 0x0000009700977221 */ /* 0x000fe40000010000 */
[----:B------:R-:W-:Y:S03]  /*49e0*/  MUFU.EX2 R148, R148 ;  /* 0x0000009400947308 */ /* 0x000fe60000000800 */
[C---:B------:R-:W-:Y:S05]  /*49f0*/  HMMA.16816.F32.BF16 R84, R116.reuse, R86, RZ ;  /* 0x000000567454723c */ /* 0x040fea00000418ff */
[----:B------:R-:W3:Y:S01]  /*4a00*/  MUFU.EX2 R145, R145 ;  /* 0x0000009100917308 */ /* 0x000ee20000000800 */
[----:B--2---:R-:W-:Y:S01]  /*4a10*/  F2FP.BF16.F32.PACK_AB R5, R149, R152 ;  /* 0x000000989505723e */ /* 0x004fe200000010ff */
[----:B------:R-:W-:Y:S01]  /*4a20*/  HMMA.16816.F32.BF16 R92, R116, R94, RZ ;  /* 0x0000005e745c723c */ /* 0x000fe200000418ff */
[----:B------:R-:W-:-:S04]  /*4a30*/  FADD.FTZ R152, R152, R155 ;  /* 0x0000009b98987221 */ /* 0x000fc80000010000 */
[----:B------:R-:W-:Y:S01]  /*4a40*/  FADD.FTZ R149, R149, R152 ;  /* 0x0000009895957221 */ /* 0x000fe20000010000 */
[C---:B------:R-:W-:Y:S01]  /*4a50*/  HMMA.16816.F32.BF16 R96, R116.reuse, R100, RZ ;  /* 0x000000647460723c */ /* 0x040fe200000418ff */
[----:B------:R-:W-:Y:S05]  /*4a60*/  MUFU.EX2 R162, R162 ;  /* 0x000000a200a27308 */ /* 0x000fea0000000800 */
[----:B------:R-:W-:Y:S01]  /*4a70*/  HMMA.16816.F32.BF16 R104, R116, R108, RZ ;  /* 0x0000006c7468723c */ /* 0x000fe200000418ff */
[----:B---3--:R-:W-:Y:S02]  /*4a80*/  F2FP.BF16.F32.PACK_AB R7, R145, R148 ;  /* 0x000000949107723e */ /* 0x008fe400000010ff */
[----:B------:R-:W2:Y:S01]  /*4a90*/  MUFU.EX2 R163, R163 ;  /* 0x000000a300a37308 */ /* 0x000ea20000000800 */
[----:B------:R-:W-:-:S02]  /*4aa0*/  FADD.FTZ R148, R148, R149 ;  /* 0x0000009594947221 */ /* 0x000fc40000010000 */
[----:B------:R-:W-:Y:S02]  /*4ab0*/  HMMA.16816.F32.BF16 R100, R116, R102, RZ ;  /* 0x000000667464723c */ /* 0x000fe400000418ff */
[----:B------:R-:W-:-:S04]  /*4ac0*/  FADD.FTZ R145, R145, R148 ;  /* 0x0000009491917221 */ /* 0x000fc80000010000 */
[C---:B-1----:R-:W-:Y:S01]  /*4ad0*/  HMMA.16816.F32.BF16 R40, R4.reuse, R12, R40 ;  /* 0x0000000c0428723c */ /* 0x042fe20000041828 */
[----:B------:R-:W-:Y:S05]  /*4ae0*/  MUFU.EX2 R164, R164 ;  /* 0x000000a400a47308 */ /* 0x000fea0000000800 */
[C---:B------:R-:W-:Y:S01]  /*4af0*/  HMMA.16816.F32.BF16 R44, R4.reuse, R14, R44 ;  /* 0x0000000e042c723c */ /* 0x040fe2000004182c */
[----:B------:R-:W1:Y:S02]  /*4b00*/  LDSM.16.MT88.4 R12, [R192+0x10800] ;  /* 0x01080000c00c783b */ /* 0x000e640000004200 */
[----:B------:R-:W-:Y:S03]  /*4b10*/  MUFU.EX2 R165, R165 ;  /* 0x000000a500a57308 */ /* 0x000fe60000000800 */
[C---:B----4-:R-:W-:Y:S05]  /*4b20*/  HMMA.16816.F32.BF16 R64, R4.reuse, R8, R64 ;  /* 0x000000080440723c */ /* 0x050fea0000041840 */
[----:B------:R-:W-:Y:S01]  /*4b30*/  MUFU.EX2 R166, R166 ;  /* 0x000000a600a67308 */ /* 0x000fe20000000800 */
[----:B------:R-:W-:Y:S01]  /*4b40*/  HMMA.16816.F32.BF16 R68, R4, R10, R68 ;  /* 0x0000000a0444723c */ /* 0x000fe20000041844 */
[----:B------:R-:W3:Y:S05]  /*4b50*/  LDSM.16.MT88.4 R8, [R190+0x10800] ;  /* 0x01080000be08783b */ /* 0x000eea0000004200 */
[C---:B------:R-:W-:Y:S01]  /*4b60*/  HMMA.16816.F32.BF16 R108, R116.reuse, R110, RZ ;  /* 0x0000006e746c723c */ /* 0x040fe200000418ff */
[----:B------:R-:W4:Y:S05]  /*4b70*/  MUFU.EX2 R169, R169 ;  /* 0x000000a900a97308 */ /* 0x000f2a0000000800 */
[----:B------:R-:W-:Y:S03]  /*4b80*/  HMMA.16816.F32.BF16 R48, R116, R52, RZ ;  /* 0x000000347430723c */ /* 0x000fe600000418ff */
[----:B------:R-:W-:Y:S03]  /*4b90*/  MUFU.EX2 R170, R170 ;  /* 0x000000aa00aa7308 */ /* 0x000fe60000000800 */
[C---:B------:R-:W-:Y:S05]  /*4ba0*/  HMMA.16816.F32.BF16 R80, R4.reuse, R20, R80 ;  /* 0x000000140450723c */ /* 0x040fea0000041850 */
[----:B------:R-:W4:Y:S01]  /*4bb0*/  MUFU.EX2 R215, R215 ;  /* 0x000000d700d77308 */ /* 0x000f220000000800 */
[C---:B------:R-:W-:Y:S01]  /*4bc0*/  HMMA.16816.F32.BF16 R84, R4.reuse, R22, R84 ;  /* 0x000000160454723c */ /* 0x040fe20000041854 */
[----:B------:R-:W2:Y:S05]  /*4bd0*/  LDSM.16.MT88.4 R20, [R189+0x10800] ;  /* 0x01080000bd14783b */ /* 0x000eaa0000004200 */
[C---:B-----5:R-:W-:Y:S01]  /*4be0*/  HMMA.16816.F32.BF16 R88, R4.reuse, R16, R88 ;  /* 0x000000100458723c */ /* 0x060fe20000041858 */
[----:B------:R-:W-:Y:S05]  /*4bf0*/  MUFU.EX2 R218, R218 ;  /* 0x000000da00da7308 */ /* 0x000fea0000000800 */
[----:B------:R-:W-:Y:S01]  /*4c00*/  HMMA.16816.F32.BF16 R92, R4, R18, R92 ;  /* 0x00000012045c723c */ /* 0x000fe2000004185c */
[----:B------:R-:W5:Y:S02]  /*4c10*/  LDSM.16.MT88.4 R16, [R188+0x10800] ;  /* 0x01080000bc10783b */ /* 0x000f640000004200 */
[----:B------:R-:W4:Y:S03]  /*4c20*/  MUFU.EX2 R221, R221 ;  /* 0x000000dd00dd7308 */ /* 0x000f260000000800 */
[----:B------:R-:W-:Y:S05]  /*4c30*/  HMMA.16816.F32.BF16 R52, R116, R54, RZ ;  /* 0x000000367434723c */ /* 0x000fea00000418ff */
[----:B------:R-:W-:Y:S01]  /*4c40*/  MUFU.EX2 R214, R214 ;  /* 0x000000d600d67308 */ /* 0x000fe20000000800 */
[C---:B-1----:R-:W-:Y:S06]  /*4c50*/  HMMA.16816.F32.BF16 R96, R4.reuse, R12, R96 ;  /* 0x0000000c0460723c */ /* 0x042fec0000041860 */
[C---:B------:R-:W-:Y:S01]  /*4c60*/  HMMA.16816.F32.BF16 R100, R4.reuse, R14, R100 ;  /* 0x0000000e0464723c */ /* 0x040fe20000041864 */
[----:B------:R-:W1:Y:S01]  /*4c70*/  LDSM.16.MT88.4 R12, [R189+0xd000] ;  /* 0x00d00000bd0c783b */ /* 0x000e620000004200 */
[----:B------:R-:W-:Y:S04]  /*4c80*/  MUFU.EX2 R219, R219 ;  /* 0x000000db00db7308 */ /* 0x000fe80000000800 */
        /* <DEDUP_REMOVED lines=33> */
[C---:B-----5:R-:W-:Y:S06]  /*4ea0*/  HMMA.16816.F32.BF16 R120, R4.reuse, R16, R120 ;  /* 0x000000100478723c */ /* 0x060fec0000041878 */
[----:B------:R-:W-:Y:S01]  /*4eb0*/  HMMA.16816.F32.BF16 R116, R4, R18, R116 ;  /* 0x000000120474723c */ /* 0x000fe20000041874 */
[----:B------:R-:W5:Y:S06]  /*4ec0*/  LDSM.16.MT88.4 R16, [R192+0x11000] ;  /* 0x01100000c010783b */ /* 0x000f6c0000004200 */
[----:B------:R-:W-:Y:S01]  /*4ed0*/  F2FP.BF16.F32.PACK_AB R4, R163, R162 ;  /* 0x000000a2a304723e */ /* 0x000fe200000010ff */
[----:B------:R-:W-:Y:S01]  /*4ee0*/  FADD.FTZ R162, R162, R151 ;  /* 0x00000097a2a27221 */ /* 0x000fe20000010000 */
[----:B----4-:R-:W-:Y:S01]  /*4ef0*/  F2FP.BF16.F32.PACK_AB R5, R169, R166 ;  /* 0x000000a6a905723e */ /* 0x010fe200000010ff */
[----:B------:R-:W-:Y:S01]  /*4f00*/  FADD.FTZ R166, R166, R145 ;  /* 0x00000091a6a67221 */ /* 0x000fe20000010000 */
[----:B------:R-:W-:Y:S01]  /*4f10*/  F2FP.BF16.F32.PACK_AB R6, R165, R164 ;  /* 0x000000a4a506723e */ /* 0x000fe200000010ff */
[----:B------:R-:W-:Y:S01]  /*4f20*/  FADD.FTZ R163, R163, R162 ;  /* 0x000000a2a3a37221 */ /* 0x000fe20000010000 */
[----:B------:R-:W-:Y:S01]  /*4f30*/  F2FP.BF16.F32.PACK_AB R7, R215, R170 ;  /* 0x000000aad707723e */ /* 0x000fe200000010ff */
[----:B------:R-:W-:-:S02]  /*4f40*/  FADD.FTZ R169, R169, R166 ;  /* 0x000000a6a9a97221 */ /* 0x000fc40000010000 */
[----:B------:R-:W-:Y:S02]  /*4f50*/  FADD.FTZ R164, R164, R163 ;  /* 0x000000a3a4a47221 */ /* 0x000fe40000010000 */
[----:B------:R-:W-:Y:S02]  /*4f60*/  FADD.FTZ R170, R170, R169 ;  /* 0x000000a9aaaa7221 */ /* 0x000fe40000010000 */
[----:B-1----:R-:W-:Y:S01]  /*4f70*/  HMMA.16816.F32.BF16 R48, R4, R12, R48 ;  /* 0x0000000c0430723c */ /* 0x002fe20000041830 */
[----:B------:R-:W-:Y:S01]  /*4f80*/  FADD.FTZ R165, R165, R164 ;  /* 0x000000a4a5a57221 */ /* 0x000fe20000010000 */
[----:B------:R-:W-:-:S04]  /*4f90*/  FADD.FTZ R215, R215, R170 ;  /* 0x000000aad7d77221 */ /* 0x000fc80000010000 */
        /* <DEDUP_REMOVED lines=8> */
[C---:B-----5:R-:W-:Y:S06]  /*5020*/  HMMA.16816.F32.BF16 R96, R4.reuse, R16, R96 ;  /* 0x000000100460723c */ /* 0x060fec0000041860 */
        /* <DEDUP_REMOVED lines=28> */
[----:B------:R-:W-:Y:S01]  /*51f0*/  F2FP.BF16.F32.PACK_AB R5, R213, R212 ;  /* 0x000000d4d505723e */ /* 0x000fe200000010ff */
[----:B------:R-:W-:Y:S01]  /*5200*/  FADD.FTZ R212, R212, R215 ;  /* 0x000000d7d4d47221 */ /* 0x000fe20000010000 */
[----:B------:R-:W-:Y:S01]  /*5210*/  F2FP.BF16.F32.PACK_AB R6, R219, R214 ;  /* 0x000000d6db06723e */ /* 0x000fe200000010ff */
[----:B------:R-:W-:Y:S01]  /*5220*/  FADD.FTZ R221, R221, R218 ;  /* 0x000000dadddd7221 */ /* 0x000fe20000010000 */
[----:B------:R-:W-:Y:S01]  /*5230*/  F2FP.BF16.F32.PACK_AB R7, R168, R171 ;  /* 0x000000aba807723e */ /* 0x000fe200000010ff */
[----:B------:R-:W-:-:S02]  /*5240*/  FADD.FTZ R212, R213, R212 ;  /* 0x000000d4d5d47221 */ /* 0x000fc40000010000 */
[----:B------:R-:W-:Y:S02]  /*5250*/  FADD.FTZ R214, R214, R221 ;  /* 0x000000ddd6d67221 */ /* 0x000fe40000010000 */
[----:B------:R-:W-:Y:S02]  /*5260*/  FADD.FTZ R171, R171, R212 ;  /* 0x000000d4abab7221 */ /* 0x000fe40000010000 */
[----:B----4-:R-:W-:Y:S01]  /*5270*/  HMMA.16816.F32.BF16 R128, R4, R16, R128 ;  /* 0x000000100480723c */ /* 0x010fe20000041880 */
[----:B------:R-:W-:Y:S01]  /*5280*/  FADD.FTZ R219, R219, R214 ;  /* 0x000000d6dbdb7221 */ /* 0x000fe20000010000 */
[----:B------:R-:W-:-:S04]  /*5290*/  FADD.FTZ R217, R168, R171 ;  /* 0x000000aba8d97221 */ /* 0x000fc80000010000 */
        /* <DEDUP_REMOVED lines=22> */
[C---:B-1----:R-:W-:Y:S06]  /*5400*/  HMMA.16816.F32.BF16 R124, R4.reuse, R12, R124 ;  /* 0x0000000c047c723c */ /* 0x042fec000004187c */
        /* <DEDUP_REMOVED lines=10> */
[----:B------:R-:W-:-:S04]  /*54b0*/  SHF.L.U32 R5, R203, 0x6, RZ ;  /* 0x00000006cb057819 */ /* 0x000fc800000006ff */
        /* <DEDUP_REMOVED lines=21> */
[----:B------:R-:W-:-:S03]  /*5610*/  IMAD R7, R4, R7, R6 ;  /* 0x0000000704077224 */ /* 0x000fc600078e0206 */
        /* <DEDUP_REMOVED lines=8> */
[----:B------:R-:W-:-:S02]  /*56a0*/  ISETP.NE.AND P2, PT, R0, RZ, PT ;  /* 0x000000ff0000720c */ /* 0x000fc40003f45270 */
[----:B------:R-:W-:-:S07]  /*56b0*/  LOP3.LUT R4, RZ, R0, RZ, 0x33, !PT ;  /* 0x00000000ff047212 */ /* 0x000fce00078e33ff */
        /* <DEDUP_REMOVED lines=10> */
[----:B------:R-:W-:Y:S02]  /*5760*/  IMAD.IADD R9, R9, 0x1, -R4 ;  /* 0x0000000109097824 */ /* 0x000fe400078e0a04 */
[----:B------:R-:W1:Y:S02]  /*5770*/  LDC.64 R4, c[0x0][0x238] ;  /* 0x00008e00ff047b82 */ /* 0x000e640000000a00 */
[----:B------:R-:W-:-:S04]  /*5780*/  IMAD R0, R9, R0, -0x40 ;  /* 0xffffffc009007424 */ /* 0x000fc800078e0200 */
[----:B------:R-:W-:Y:S01]  /*5790*/  IMAD.WIDE.U32 R10, R0, R174, RZ ;  /* 0x000000ae000a7225 */ /* 0x000fe200078e00ff */
[----:B------:R-:W-:Y:S02]  /*57a0*/  SHF.R.S32.HI R9, RZ, 0x1f, R0 ;  /* 0x0000001fff097819 */ /* 0x000fe40000011400 */
[----:B--2---:R-:W-:-:S03]  /*57b0*/  IADD3 R6, -R7, R6, RZ ;  /* 0x0000000607067210 */ /* 0x004fc60007ffe1ff */
[----:B------:R-:W-:Y:S01]  /*57c0*/  IMAD R7, R9, R174, RZ ;  /* 0x000000ae09077224 */ /* 0x000fe200078e02ff */
[----:B------:R-:W-:-:S03]  /*57d0*/  SHF.R.S32.HI R9, RZ, 0x1f, R6 ;  /* 0x0000001fff097819 */ /* 0x000fc60000011406 */
[----:B------:R-:W-:Y:S02]  /*57e0*/  IMAD R7, R0, R175, R7 ;  /* 0x000000af00077224 */ /* 0x000fe400078e0207 */
[-C--:B-1----:R-:W-:Y:S02]  /*57f0*/  IMAD R9, R9, R4.reuse, RZ ;  /* 0x0000000409097224 */ /* 0x082fe400078e02ff */
[----:B------:R-:W-:Y:S02]  /*5800*/  IMAD.IADD R11, R11, 0x1, R7 ;  /* 0x000000010b0b7824 */ /* 0x000fe400078e0207 */
[C---:B------:R-:W-:Y:S02]  /*5810*/  IMAD R5, R6.reuse, R5, R9 ;  /* 0x0000000506057224 */ /* 0x040fe400078e0209 */
[----:B------:R-:W-:-:S04]  /*5820*/  IMAD.WIDE.U32 R6, R6, R4, R10 ;  /* 0x0000000406067225 */ /* 0x000fc800078e000a */
[----:B------:R-:W-:Y:S01]  /*5830*/  IMAD.MOV.U32 R0, RZ, RZ, R6 ;  /* 0x000000ffff007224 */ /* 0x000fe200078e0006 */
[----:B------:R-:W-:Y:S01]  /*5840*/  IADD3 R5, R7, R5, RZ ;  /* 0x0000000507057210 */ /* 0x000fe20007ffe0ff */
[----:B------:R-:W-:Y:S06]  /*5850*/  BRA `(.L_x_2186) ;  /* 0x0000000000087947 */ /* 0x000fec0003800000 */
.L_x_2185:
[----:B------:R-:W-:-:S04]  /*5860*/  LEA R0, -R174, RZ, 0x6 ;  /* 0x000000ffae007211 */ /* 0x000fc800078e31ff */
[----:B------:R-:W-:-:S07]  /*5870*/  SHF.R.S32.HI R5, RZ, 0x1f, R0 ;  /* 0x0000001fff057819 */ /* 0x000fce0000011400 */
.L_x_2186:
[----:B------:R-:W-:Y:S02]  /*5880*/  IADD3 R7, P1, R0, R146, RZ ;  /* 0x0000009200077210 */ /* 0x000fe40007f3e0ff */
[----:B------:R-:W-:Y:S02]  /*5890*/  LEA R9, P2, R174, R0, 0x4 ;  /* 0x00000000ae097211 */ /* 0x000fe400078420ff */
[----:B------:R-:W-:Y:S01]  /*58a0*/  LEA R200, P4, R0, R200, 0x1 ;  /* 0x000000c800c87211 */ /* 0x000fe200078808ff */
[--C-:B------:R-:W-:Y:S01]  /*58b0*/  IMAD.X R4, R5, 0x1, R144.reuse, P1 ;  /* 0x0000000105047824 */ /* 0x100fe200008e0690 */
[----:B------:R-:W-:Y:S02]  /*58c0*/  IADD3 R146, P1, R9, R146, RZ ;  /* 0x0000009209927210 */ /* 0x000fe40007f3e0ff */
[----:B------:R-:W-:Y:S02]  /*58d0*/  LEA.HI.X R9, R174, R5, R175, 0x4, P2 ;  /* 0x00000005ae097211 */ /* 0x000fe400010f24af */
[----:B------:R-:W-:Y:S01]  /*58e0*/  LEA.HI.X R201, R0, R201, R5, 0x1, P4 ;  /* 0x000000c900c97211 */ /* 0x000fe200020f0c05 */
[C---:B------:R-:W-:Y:S01]  /*58f0*/  IMAD.SHL.U32 R5, R174.reuse, 0x20, RZ ;  /* 0x00000020ae057824 */ /* 0x040fe200078e00ff */
[----:B------:R-:W-:Y:S01]  /*5900*/  SHF.L.U64.HI R0, R174, 0x5, R175 ;  /* 0x00000005ae007819 */ /* 0x000fe200000102af */
[----:B------:R-:W-:Y:S01]  /*5910*/  IMAD.X R9, R9, 0x1, R144, P1 ;  /* 0x0000000109097824 */ /* 0x000fe200008e0690 */
[----:B------:R-:W-:Y:S01]  /*5920*/  LEA R8, P1, R146, UR8, 0x1 ;  /* 0x0000000892087c11 */ /* 0x000fe2000f8208ff */
[----:B------:R-:W-:Y:S01]  /*5930*/  @!PT LDS RZ, [RZ] ;  /* 0x00000000fffff984 */ /* 0x000fe20000000800 */
[----:B------:R-:W-:Y:S01]  /*5940*/  @!PT LDS RZ, [RZ] ;  /* 0x00000000fffff984 */ /* 0x000fe20000000800 */
[----:B------:R-:W-:Y:S01]  /*5950*/  @!PT LDS RZ, [RZ] ;  /* 0x00000000fffff984 */ /* 0x000fe20000000800 */
[----:B------:R-:W-:Y:S01]  /*5960*/  LDGSTS.E.BYPASS.LTC128B.128 [R205+0xc000], desc[UR10][R200.64] ;  /* 0x0c000000c8cd7fae */ /* 0x000fe2000b901d4a */
[----:B------:R-:W-:-:S02]  /*5970*/  IADD3 R10, P2, R5, R200, RZ ;  /* 0x000000c8050a7210 */ /* 0x000fc40007f5e0ff */
[C---:B------:R-:W-:Y:S02]  /*5980*/  LEA R6, P3, R7.reuse, UR8, 0x1 ;  /* 0x0000000807067c11 */ /* 0x040fe4000f8608ff */
[----:B------:R-:W-:Y:S01]  /*5990*/  LEA.HI.X R9, R146, UR9, R9, 0x1, P1 ;  /* 0x0000000992097c11 */ /* 0x000fe200088f0c09 */
[----:B------:R-:W-:Y:S01]  /*59a0*/  IMAD.X R11, R0, 0x1, R201, P2 ;  /* 0x00000001000b7824 */ /* 0x000fe200010e06c9 */
[-C--:B------:R-:W-:Y:S02]  /*59b0*/  IADD3 R12, P1, R10, R5.reuse, RZ ;  /* 0x000000050a0c7210 */ /* 0x080fe40007f3e0ff */
[----:B------:R-:W-:Y:S02]  /*59c0*/  LEA.HI.X R7, R7, UR9, R4, 0x1, P3 ;  /* 0x0000000907077c11 */ /* 0x000fe400098f0c04 */
[-C--:B------:R-:W-:Y:S01]  /*59d0*/  IADD3 R20, P3, R8, R5.reuse, RZ ;  /* 0x0000000508147210 */ /* 0x080fe20007f7e0ff */
[--C-:B------:R-:W-:Y:S01]  /*59e0*/  IMAD.X R13, R11, 0x1, R0.reuse, P1 ;  /* 0x000000010b0d7824 */ /* 0x100fe200008e0600 */
[-C--:B------:R-:W-:Y:S01]  /*59f0*/  IADD3 R4, P2, R12, R5.reuse, RZ ;  /* 0x000000050c047210 */ /* 0x080fe20007f5e0ff */
[----:B------:R-:W-:Y:S01]  /*5a00*/  LDGSTS.E.BYPASS.LTC128B.128 [R205+0xe000], desc[UR10][R6.64+0x80] ;  /* 0x0e00008006cd7fae */ /* 0x000fe2000b901d4a */
[----:B------:R-:W-:Y:S01]  /*5a10*/  IADD3 R22, P1, R20, R5, RZ ;  /* 0x0000000514167210 */ /* 0x000fe20007f3e0ff */
[----:B------:R-:W-:-:S02]  /*5a20*/  IMAD.X R21, R9, 0x1, R0, P3 ;  /* 0x0000000109157824 */ /* 0x000fc400018e0600 */
[----:B------:R-:W-:Y:S01]  /*5a30*/  LDGSTS.E.BYPASS.LTC128B.128 [R205+0x10000], desc[UR10][R6.64+0x100] ;  /* 0x1000010006cd7fae */ /* 0x000fe2000b901d4a */
[--C-:B------:R-:W-:Y:S02]  /*5a40*/  IMAD.X R5, R13, 0x1, R0.reuse, P2 ;  /* 0x000000010d057824 */ /* 0x100fe400010e0600 */
[----:B------:R-:W-:Y:S01]  /*5a50*/  IMAD.X R23, R21, 0x1, R0, P1 ;  /* 0x0000000115177824 */ /* 0x000fe200008e0600 */
[----:B------:R-:W-:Y:S01]  /*5a60*/  LDGSTS.E.BYPASS.LTC128B.128 [R205+0xc800], desc[UR10][R10.64] ;  /* 0x0c8000000acd7fae */ /* 0x000fe2000b901d4a */
[----:B------:R-:W-:-:S03]  /*5a70*/  ISETP.GE.AND P1, PT, R211, 0x3, PT ;  /* 0x00000003d300780c */ /* 0x000fc60003f26270 */
[----:B------:R-:W-:Y:S04]  /*5a80*/  LDGSTS.E.BYPASS.LTC128B.128 [R205+0xe800], desc[UR10][R8.64+0x80] ;  /* 0x0e80008008cd7fae */ /* 0x000fe8000b901d4a */
[----:B------:R-:W-:Y:S04]  /*5a90*/  LDGSTS.E.BYPASS.LTC128B.128 [R205+0x10800], desc[UR10][R8.64+0x100] ;  /* 0x1080010008cd7fae */ /* 0x000fe8000b901d4a */
[----:B------:R1:W-:Y:S04]  /*5aa0*/  LDGSTS.E.BYPASS.LTC128B.128 [R205+0xd000], desc[UR10][R12.64] ;  /* 0x0d0000000ccd7fae */ /* 0x0003e8000b901d4a */
[----:B------:R-:W-:Y:S04]  /*5ab0*/  LDGSTS.E.BYPASS.LTC128B.128 [R205+0xf000], desc[UR10][R20.64+0x80] ;  /* 0x0f00008014cd7fae */ /* 0x000fe8000b901d4a */
[----:B------:R-:W-:Y:S04]  /*5ac0*/  LDGSTS.E.BYPASS.LTC128B.128 [R205+0x11000], desc[UR10][R20.64+0x100] ;  /* 0x1100010014cd7fae */ /* 0x000fe8000b901d4a */
[----:B------:R2:W-:Y:S04]  /*5ad0*/  LDGSTS.E.BYPASS.LTC128B.128 [R205+0xd800], desc[UR10][R4.64] ;  /* 0x0d80000004cd7fae */ /* 0x0005e8000b901d4a */
[----:B------:R-:W-:Y:S04]  /*5ae0*/  LDGSTS.E.BYPASS.LTC128B.128 [R205+0xf800], desc[UR10][R22.64+0x80] ;  /* 0x0f80008016cd7fae */ /* 0x000fe8000b901d4a */
[----:B------:R3:W-:Y:S04]  /*5af0*/  LDGSTS.E.BYPASS.LTC128B.128 [R205+0x11800], desc[UR10][R22.64+0x100] ;  /* 0x1180010016cd7fae */ /* 0x0007e8000b901d4a */
[----:B------:R-:W-:Y:S04]  /*5b00*/  LDSM.16.M88.4 R160, [R198] ;  /* 0x00000000c6a0783b */ /* 0x000fe80000000200 */
[----:B------:R-:W4:Y:S04]  /*5b10*/  LDSM.16.M88.4 R32, [R197+0x6000] ;  /* 0x00600000c520783b */ /* 0x000f280000000200 */
[----:B------:R-:W5:Y:S04]  /*5b20*/  LDSM.16.M88.4 R24, [R197+0x6800] ;  /* 0x00680000c518783b */ /* 0x000f680000000200 */
[----:B------:R-:W3:Y:S04]  /*5b30*/  LDSM.16.M88.4 R16, [R197+0x7000] ;  /* 0x00700000c510783b */ /* 0x000ee80000000200 */
[----:B------:R-:W3:Y:S04]  /*5b40*/  LDSM.16.M88.4 R144, [R197+0x7800] ;  /* 0x00780000c590783b */ /* 0x000ee80000000200 */
[----:B-1----:R-:W-:Y:S04]  /*5b50*/  LDSM.16.M88.4 R12, [R196] ;  /* 0x00000000c40c783b */ /* 0x002fe80000000200 */
[----:B------:R-:W1:Y:S04]  /*5b60*/  LDSM.16.M88.4 R140, [R195] ;  /* 0x00000000c38c783b */ /* 0x000e680000000200 */
[----:B------:R-:W1:Y:S04]  /*5b70*/  LDSM.16.M88.4 R8, [R187] ;  /* 0x00000000bb08783b */ /* 0x000e680000000200 */
[----:B------:R-:W1:Y:S04]  /*5b80*/  LDSM.16.M88.4 R148, [R186] ;  /* 0x00000000ba94783b */ /* 0x000e680000000200 */
[----:B------:R-:W1:Y:S04]  /*5b90*/  LDSM.16.M88.4 R212, [R185] ;  /* 0x00000000b9d4783b */ /* 0x000e680000000200 */
[----:B--2---:R-:W-:Y:S01]  /*5ba0*/  LDSM.16.M88.4 R4, [R194] ;  /* 0x00000000c204783b */ /* 0x004fe20000000200 */
[C---:B----4-:R-:W-:Y:S03]  /*5bb0*/  HMMA.16816.F32.BF16 R136, R160.reuse, R32, RZ ;  /* 0x00000020a088723c */ /* 0x050fe600000418ff */
[----:B------:R-:W2:Y:S04]  /*5bc0*/  LDSM.16.M88.4 R152, [R191+0x6000] ;  /* 0x00600000bf98783b */ /* 0x000ea80000000200 */
[----:B------:R-:W-:Y:S01]  /*5bd0*/  LDSM.16.M88.4 R168, [R191+0x7800] ;  /* 0x00780000bfa8783b */ /* 0x000fe20000000200 */
[C---:B------:R-:W-:Y:S03]  /*5be0*/  HMMA.16816.F32.BF16 R32, R160.reuse, R34, RZ ;  /* 0x00000022a020723c */ /* 0x040fe600000418ff */
[----:B------:R-:W-:Y:S03]  /*5bf0*/  LDSM.16.M88.4 R156, [R184] ;  /* 0x00000000b89c783b */ /* 0x000fe60000000200 */
[C---:B-----5:R-:W-:Y:S01]  /*5c00*/  HMMA.16816.F32.BF16 R28, R160.reuse, R24, RZ ;  /* 0x00000018a01c723c */ /* 0x060fe200000418ff */
[----:B------:R-:W-:Y:S01]  /*5c10*/  LDSM.16.M88.4 R220, [R181] ;  /* 0x00000000b5dc783b */ /* 0x000fe20000000200 */
[----:B------:R-:W4:Y:S04]  /*5c20*/  S2R R0, SR_TID.X ;  /* 0x0000000000007919 */ /* 0x000f280000002100 */
[C---:B------:R-:W-:Y:S01]  /*5c30*/  HMMA.16816.F32.BF16 R24, R160.reuse, R26, RZ ;  /* 0x0000001aa018723c */ /* 0x040fe200000418ff */
[----:B------:R-:W0:Y:S05]  /*5c40*/  LDGDEPBAR ;  /* 0x00000000000079af */ /* 0x000e2a0000000000 */
[C---:B---3--:R-:W-:Y:S06]  /*5c50*/  HMMA.16816.F32.BF16 R20, R160.reuse, R16, RZ ;  /* 0x00000010a014723c */ /* 0x048fec00000418ff */
[C---:B------:R-:W-:Y:S06]  /*5c60*/  HMMA.16816.F32.BF16 R16, R160.reuse, R18, RZ ;  /* 0x00000012a010723c */ /* 0x040fec00000418ff */
[C---:B------:R-:W-:Y:S06]  /*5c70*/  HMMA.16816.F32.BF16 R164, R160.reuse, R144, RZ ;  /* 0x00000090a0a4723c */ /* 0x040fec00000418ff */
[----:B------:R-:W-:Y:S01]  /*5c80*/  HMMA.16816.F32.BF16 R160, R160, R146, RZ ;  /* 0x00000092a0a0723c */ /* 0x000fe200000418ff */
[----:B------:R-:W3:Y:S05]  /*5c90*/  LDSM.16.M88.4 R144, [R191+0x6800] ;  /* 0x00680000bf90783b */ /* 0x000eea0000000200 */
[----:B-1----:R-:W-:Y:S01]  /*5ca0*/  HMMA.16816.F32.BF16 R136, R12, R140, R136 ;  /* 0x0000008c0c88723c */ /* 0x002fe20000041888 */
[----:B----4-:R-:W-:-:S05]  /*5cb0*/  IMAD.SHL.U32 R0, R0, 0x2, RZ ;  /* 0x0000000200007824 */ /* 0x010fca00078e00ff */
[----:B------:R-:W-:Y:S01]  /*5cc0*/  HMMA.16816.F32.BF16 R32, R12, R142, R32 ;  /* 0x0000008e0c20723c */ /* 0x000fe20000041820 */
[----:B------:R-:W1:Y:S01]  /*5cd0*/  LDSM.16.M88.4 R140, [R191+0x7000] ;  /* 0x00700000bf8c783b */ /* 0x000e620000000200 */
[----:B------:R-:W-:-:S04]  /*5ce0*/  LOP3.LUT R0, R0, 0x6, RZ, 0xc0, !PT ;  /* 0x0000000600007812 */ /* 0x000fc800078ec0ff */
[C---:B------:R-:W-:Y:S06]  /*5cf0*/  HMMA.16816.F32.BF16 R28, R12.reuse, R8, R28 ;  /* 0x000000080c1c723c */ /* 0x040fec000004181c */
[C---:B------:R-:W-:Y:S01]  /*5d00*/  HMMA.16816.F32.BF16 R24, R12.reuse, R10, R24 ;  /* 0x0000000a0c18723c */ /* 0x040fe20000041818 */
[----:B------:R-:W4:Y:S05]  /*5d10*/  LDSM.16.M88.4 R8, [R193] ;  /* 0x00000000c108783b */ /* 0x000f2a0000000200 */
        /* <DEDUP_REMOVED lines=11> */
[C---:B------:R-:W-:Y:S01]  /*5dd0*/  HMMA.16816.F32.BF16 R24, R4.reuse, R146, R24 ;  /* 0x000000920418723c */ /* 0x040fe20000041818 */
[----:B------:R-:W-:Y:S05]  /*5de0*/  LDSM.16.M88.4 R144, [R198+0x2000] ;  /* 0x00200000c690783b */ /* 0x000fea0000000200 */
[C---:B-1----:R-:W-:Y:S06]  /*5df0*/  HMMA.16816.F32.BF16 R20, R4.reuse, R140, R20 ;  /* 0x0000008c0414723c */ /* 0x042fec0000041814 */
[C---:B------:R-:W-:Y:S01]  /*5e00*/  HMMA.16816.F32.BF16 R16, R4.reuse, R142, R16 ;  /* 0x0000008e0410723c */ /* 0x040fe20000041810 */
[----:B------:R-:W1:Y:S05]  /*5e10*/  LDSM.16.M88.4 R140, [R197+0x8000] ;  /* 0x00800000c58c783b */ /* 0x000e6a0000000200 */
[C---:B------:R-:W-:Y:S06]  /*5e20*/  HMMA.16816.F32.BF16 R164, R4.reuse, R168, R164 ;  /* 0x000000a804a4723c */ /* 0x040fec00000418a4 */
[----:B------:R-:W-:Y:S01]  /*5e30*/  HMMA.16816.F32.BF16 R160, R4, R170, R160 ;  /* 0x000000aa04a0723c */ /* 0x000fe200000418a0 */
[----:B------:R-:W3:Y:S04]  /*5e40*/  LDSM.16.M88.4 R4, [R197+0x8800] ;  /* 0x00880000c504783b */ /* 0x000ee80000000200 */
[----:B------:R-:W-:Y:S01]  /*5e50*/  LDSM.16.M88.4 R168, [R180] ;  /* 0x00000000b4a8783b */ /* 0x000fe20000000200 */
[C---:B----4-:R-:W-:Y:S06]  /*5e60*/  HMMA.16816.F32.BF16 R136, R8.reuse, R156, R136 ;  /* 0x0000009c0888723c */ /* 0x050fec0000041888 */
[C---:B-----5:R-:W-:Y:S06]  /*5e70*/  HMMA.16816.F32.BF16 R28, R8.reuse, R148, R28 ;  /* 0x00000094081c723c */ /* 0x060fec000004181c */
[C---:B------:R-:W-:Y:S01]  /*5e80*/  HMMA.16816.F32.BF16 R24, R8.reuse, R150, R24 ;  /* 0x000000960818723c */ /* 0x040fe20000041818 */
[----:B------:R-:W4:Y:S05]  /*5e90*/  LDSM.16.M88.4 R148, [R197+0x9800] ;  /* 0x00980000c594783b */ /* 0x000f2a0000000200 */
[C---:B------:R-:W-:Y:S01]  /*5ea0*/  HMMA.16816.F32.BF16 R32, R8.reuse, R158, R32 ;  /* 0x0000009e0820723c */ /* 0x040fe20000041820 */
[----:B------:R-:W-:Y:S05]  /*5eb0*/  LDSM.16.M88.4 R156, [R196+0x2000] ;  /* 0x00200000c49c783b */ /* 0x000fea0000000200 */
[C---:B------:R-:W-:Y:S06]  /*5ec0*/  HMMA.16816.F32.BF16 R20, R8.reuse, R12, R20 ;  /* 0x0000000c0814723c */ /* 0x040fec0000041814 */
[C---:B------:R-:W-:Y:S01]  /*5ed0*/  HMMA.16816.F32.BF16 R16, R8.reuse, R14, R16 ;  /* 0x0000000e0810723c */ /* 0x040fe20000041810 */
[----:B------:R-:W5:Y:S05]  /*5ee0*/  LDSM.16.M88.4 R12, [R183] ;  /* 0x00000000b70c783b */ /* 0x000f6a0000000200 */
[C---:B--2---:R-:W-:Y:S06]  /*5ef0*/  HMMA.16816.F32.BF16 R164, R8.reuse, R152, R164 ;  /* 0x0000009808a4723c */ /* 0x044fec00000418a4 */
[----:B------:R-:W-:Y:S01]  /*5f00*/  HMMA.16816.F32.BF16 R160, R8, R154, R160 ;  /* 0x0000009a08a0723c */ /* 0x000fe200000418a0 */
[----:B------:R-:W2:Y:S04]  /*5f10*/  LDSM.16.M88.4 R8, [R182] ;  /* 0x00000000b608783b */ /* 0x000ea80000000200 */
[----:B------:R-:W-:Y:S01]  /*5f20*/  LDSM.16.M88.4 R152, [R191+0x8800] ;  /* 0x00880000bf98783b */ /* 0x000fe20000000200 */
[C---:B-1----:R-:W-:Y:S06]  /*5f30*/  HMMA.16816.F32.BF16 R136, R144.reuse, R140, R136 ;  /* 0x0000008c9088723c */ /* 0x042fec0000041888 */
[C---:B------:R-:W-:Y:S01]  /*5f40*/  HMMA.16816.F32.BF16 R32, R144.reuse, R142, R32 ;  /* 0x0000008e9020723c */ /* 0x040fe20000041820 */
[----:B------:R-:W-:Y:S05]  /*5f50*/  LDSM.16.M88.4 R140, [R194+0x2000] ;  /* 0x00200000c28c783b */ /* 0x000fea0000000200 */
[C---:B---3--:R-:W-:Y:S06]  /*5f60*/  HMMA.16816.F32.BF16 R28, R144.reuse, R4, R28 ;  /* 0x00000004901c723c */ /* 0x048fec000004181c */
[C---:B------:R-:W-:Y:S01]  /*5f70*/  HMMA.16816.F32.BF16 R24, R144.reuse, R6, R24 ;  /* 0x000000069018723c */ /* 0x040fe20000041818 */
[----:B------:R-:W1:Y:S05]  /*5f80*/  LDSM.16.M88.4 R4, [R191+0x8000] ;  /* 0x00800000bf04783b */ /* 0x000e6a0000000200 */
[C---:B------:R-:W-:Y:S06]  /*5f90*/  HMMA.16816.F32.BF16 R20, R144.reuse, R212, R20 ;  /* 0x000000d49014723c */ /* 0x040fec0000041814 */
[C---:B------:R-:W-:Y:S01]  /*5fa0*/  HMMA.16816.F32.BF16 R16, R144.reuse, R214, R16 ;  /* 0x000000d69010723c */ /* 0x040fe20000041810 */
[----:B------:R-:W-:Y:S05]  /*5fb0*/  LDSM.16.M88.4 R212, [R193+0x2000] ;  /* 0x00200000c1d4783b */ /* 0x000fea0000000200 */
[C---:B----4-:R-:W-:Y:S06]  /*5fc0*/  HMMA.16816.F32.BF16 R164, R144.reuse, R148, R164 ;  /* 0x0000009490a4723c */ /* 0x050fec00000418a4 */
[----:B------:R-:W-:Y:S01]  /*5fd0*/  HMMA.16816.F32.BF16 R160, R144, R150, R160 ;  /* 0x0000009690a0723c */ /* 0x000fe200000418a0 */
[----:B------:R-:W3:Y:S04]  /*5fe0*/  LDSM.16.M88.4 R148, [R191+0x9000] ;  /* 0x00900000bf94783b */ /* 0x000ee80000000200 */
[----:B------:R-:W-:Y:S01]  /*5ff0*/  LDSM.16.M88.4 R144, [R191+0x9800] ;  /* 0x00980000bf90783b */ /* 0x000fe20000000200 */
[C---:B-----5:R-:W-:Y:S06]  /*6000*/  HMMA.16816.F32.BF16 R136, R156.reuse, R12, R136 ;  /* 0x0000000c9c88723c */ /* 0x060fec0000041888 */
[C---:B------:R-:W-:Y:S01]  /*6010*/  HMMA.16816.F32.BF16 R32, R156.reuse, R14, R32 ;  /* 0x0000000e9c20723c */ /* 0x040fe20000041820 */
[----:B------:R-:W4:Y:S05]  /*6020*/  LDSM.16.M88.4 R12, [R184+0x2000] ;  /* 0x00200000b80c783b */ /* 0x000f2a0000000200 */
[C---:B--2---:R-:W-:Y:S06]  /*6030*/  HMMA.16816.F32.BF16 R28, R156.reuse, R8, R28 ;  /* 0x000000089c1c723c */ /* 0x044fec000004181c */
[C---:B------:R-:W-:Y:S01]  /*6040*/  HMMA.16816.F32.BF16 R24, R156.reuse, R10, R24 ;  /* 0x0000000a9c18723c */ /* 0x040fe20000041818 */
[----:B------:R-:W2:Y:S05]  /*6050*/  LDSM.16.M88.4 R8, [R184+0x2800] ;  /* 0x00280000b808783b */ /* 0x000eaa0000000200 */
[C---:B------:R-:W-:Y:S06]  /*6060*/  HMMA.16816.F32.BF16 R20, R156.reuse, R220, R20 ;  /* 0x000000dc9c14723c */ /* 0x040fec0000041814 */
[----:B------:R-:W-:Y:S06]  /*6070*/  HMMA.16816.F32.BF16 R16, R156, R222, R16 ;  /* 0x000000de9c10723c */ /* 0x000fec0000041810 */
[----:B-1----:R-:W-:Y:S06]  /*6080*/  HMMA.16816.F32.BF16 R136, R140, R4, R136 ;  /* 0x000000048c88723c */ /* 0x002fec0000041888 */
        /* <DEDUP_REMOVED lines=8> */
[----:B------:R-:W1:Y:S05]  /*6110*/  LDSM.16.M88.4 R152, [R197+0xa000] ;  /* 0x00a00000c598783b */ /* 0x000e6a0000000200 */
[C---:B---3--:R-:W-:Y:S06]  /*6120*/  HMMA.16816.F32.BF16 R20, R140.reuse, R148, R20 ;  /* 0x000000948c14723c */ /* 0x048fec0000041814 */
[----:B------:R-:W-:Y:S01]  /*6130*/  HMMA.16816.F32.BF16 R16, R140, R150, R16 ;  /* 0x000000968c10723c */ /* 0x000fe20000041810 */
[----:B------:R-:W3:Y:S05]  /*6140*/  LDSM.16.M88.4 R148, [R197+0xa800] ;  /* 0x00a80000c594783b */ /* 0x000eea0000000200 */
[----:B----4-:R-:W-:Y:S06]  /*6150*/  HMMA.16816.F32.BF16 R136, R212, R12, R136 ;  /* 0x0000000cd488723c */ /* 0x010fec0000041888 */
[C---:B------:R-:W-:Y:S06]  /*6160*/  HMMA.16816.F32.BF16 R164, R140.reuse, R144, R164 ;  /* 0x000000908ca4723c */ /* 0x040fec00000418a4 */
[----:B------:R-:W-:Y:S01]  /*6170*/  HMMA.16816.F32.BF16 R160, R140, R146, R160 ;  /* 0x000000928ca0723c */ /* 0x000fe200000418a0 */
[----:B------:R-:W-:Y:S04]  /*6180*/  LDSM.16.M88.4 R144, [R197+0xb000] ;  /* 0x00b00000c590783b */ /* 0x000fe80000000200 */
[----:B------:R-:W-:Y:S01]  /*6190*/  LDSM.16.M88.4 R140, [R197+0xb800] ;  /* 0x00b80000c58c783b */ /* 0x000fe20000000200 */
[C---:B------:R-:W-:Y:S03]  /*61a0*/  HMMA.16816.F32.BF16 R32, R212.reuse, R14, R32 ;  /* 0x0000000ed420723c */ /* 0x040fe60000041820 */
[----:B------:R-:W-:Y:S03]  /*61b0*/  LDSM.16.M88.4 R12, [R196+0x4000] ;  /* 0x00400000c40c783b */ /* 0x000fe60000000200 */
[C---:B--2---:R-:W-:Y:S06]  /*61c0*/  HMMA.16816.F32.BF16 R28, R212.reuse, R8, R28 ;  /* 0x00000008d41c723c */ /* 0x044fec000004181c */
[----:B------:R-:W-:Y:S01]  /*61d0*/  HMMA.16816.F32.BF16 R24, R212, R10, R24 ;  /* 0x0000000ad418723c */ /* 0x000fe20000041818 */
[----:B------:R-:W2:Y:S05]  /*61e0*/  LDSM.16.M88.4 R8, [R179] ;  /* 0x00000000b308783b */ /* 0x000eaa0000000200 */
[----:B-1----:R-:W-:Y:S06]  /*61f0*/  HMMA.16816.F32.BF16 R136, R156, R152, R136 ;  /* 0x000000989c88723c */ /* 0x002fec0000041888 */
[C---:B------:R-:W-:Y:S06]  /*6200*/  HMMA.16816.F32.BF16 R20, R212.reuse, R4, R20 ;  /* 0x00000004d414723c */ /* 0x040fec0000041814 */
[C---:B------:R-:W-:Y:S01]  /*6210*/  HMMA.16816.F32.BF16 R16, R212.reuse, R6, R16 ;  /* 0x00000006d410723c */ /* 0x040fe20000041810 */
[----:B------:R-:W1:Y:S05]  /*6220*/  LDSM.16.M88.4 R4, [R178] ;  /* 0x00000000b204783b */ /* 0x000e6a0000000200 */
[C---:B------:R-:W-:Y:S06]  /*6230*/  HMMA.16816.F32.BF16 R164, R212.reuse, R168, R164 ;  /* 0x000000a8d4a4723c */ /* 0x040fec00000418a4 */
[----:B------:R-:W-:Y:S01]  /*6240*/  HMMA.16816.F32.BF16 R160, R212, R170, R160 ;  /* 0x000000aad4a0723c */ /* 0x000fe200000418a0 */
[----:B------:R-:W-:Y:S05]  /*6250*/  LDSM.16.M88.4 R168, [R194+0x4000] ;  /* 0x00400000c2a8783b */ /* 0x000fea0000000200 */
[C---:B---3--:R-:W-:Y:S01]  /*6260*/  HMMA.16816.F32.BF16 R212, R156.reuse, R148, R28 ;  /* 0x000000949cd4723c */ /* 0x048fe2000004181c */
[----:B------:R-:W3:Y:S05]  /*6270*/  LDSM.16.M88.4 R28, [R191+0xa000] ;  /* 0x00a00000bf1c783b */ /* 0x000eea0000000200 */
[C---:B------:R-:W-:Y:S01]  /*6280*/  HMMA.16816.F32.BF16 R32, R156.reuse, R154, R32 ;  /* 0x0000009a9c20723c */ /* 0x040fe20000041820 */
[----:B------:R-:W4:Y:S05]  /*6290*/  LDSM.16.M88.4 R152, [R177] ;  /* 0x00000000b198783b */ /* 0x000f2a0000000200 */
[----:B------:R-:W-:Y:S01]  /*62a0*/  HMMA.16816.F32.BF16 R24, R156, R150, R24 ;  /* 0x000000969c18723c */ /* 0x000fe20000041818 */
[----:B------:R-:W-:Y:S05]  /*62b0*/  LDSM.16.M88.4 R148, [R193+0x4000] ;  /* 0x00400000c194783b */ /* 0x000fea0000000200 */
        /* <DEDUP_REMOVED lines=8> */
[----:B------:R-:W5:Y:S05]  /*6340*/  LDSM.16.M88.4 R140, [R176] ;  /* 0x00000000b08c783b */ /* 0x000f6a0000000200 */
[C---:B-1----:R-:W-:Y:S06]  /*6350*/  HMMA.16816.F32.BF16 R212, R12.reuse, R4, R212 ;  /* 0x000000040cd4723c */ /* 0x042fec00000418d4 */
[----:B------:R-:W-:Y:S01]  /*6360*/  HMMA.16816.F32.BF16 R24, R12, R6, R24 ;  /* 0x000000060c18723c */ /* 0x000fe20000041818 */
[----:B------:R-:W1:Y:S05]  /*6370*/  LDSM.16.M88.4 R4, [R191+0xb000] ;  /* 0x00b00000bf04783b */ /* 0x000e6a0000000200 */
[----:B---3--:R-:W-:Y:S06]  /*6380*/  HMMA.16816.F32.BF16 R136, R168, R28, R136 ;  /* 0x0000001ca888723c */ /* 0x008fec0000041888 */
[----:B----4-:R-:W-:Y:S01]  /*6390*/  HMMA.16816.F32.BF16 R20, R12, R152, R20 ;  /* 0x000000980c14723c */ /* 0x010fe20000041814 */
[----:B------:R-:W-:-:S05]  /*63a0*/  IMAD R29, R203, 0x40, R0 ;  /* 0x00000040cb1d7824 */ /* 0x000fca00078e0200 */
[----:B------:R-:W-:Y:S01]  /*63b0*/  HMMA.16816.F32.BF16 R152, R12, R154, R16 ;  /* 0x0000009a0c98723c */ /* 0x000fe20000041810 */
[----:B------:R-:W-:Y:S05]  /*63c0*/  LDSM.16.M88.4 R16, [R184+0x4800] ;  /* 0x00480000b810783b */ /* 0x000fea0000000200 */
[----:B--2---:R-:W-:Y:S06]  /*63d0*/  HMMA.16816.F32.BF16 R212, R168, R8, R212 ;  /* 0x00000008a8d4723c */ /* 0x004fec00000418d4 */
[----:B------:R-:W-:Y:S06]  /*63e0*/  HMMA.16816.F32.BF16 R136, R148, R144, R136 ;  /* 0x000000909488723c */ /* 0x000fec0000041888 */
[C---:B------:R-:W-:Y:S01]  /*63f0*/  HMMA.16816.F32.BF16 R24, R168.reuse, R10, R24 ;  /* 0x0000000aa818723c */ /* 0x040fe20000041818 */
[----:B------:R-:W2:Y:S05]  /*6400*/  LDSM.16.M88.4 R8, [R191+0xb800] ;  /* 0x00b80000bf08783b */ /* 0x000eaa0000000200 */
[----:B------:R-:W-:Y:S06]  /*6410*/  HMMA.16816.F32.BF16 R32, R168, R30, R32 ;  /* 0x0000001ea820723c */ /* 0x000fec0000041820 */
[----:B-----5:R-:W-:Y:S01]  /*6420*/  HMMA.16816.F32.BF16 R164, R12, R140, R164 ;  /* 0x0000008c0ca4723c */ /* 0x020fe200000418a4 */
[----:B------:R-:W-:-:S05]  /*6430*/  VIADD R31, R29, 0x10 ;  /* 0x000000101d1f7836 */ /* 0x000fca0000000000 */
[----:B------:R-:W-:Y:S01]  /*6440*/  HMMA.16816.F32.BF16 R160, R12, R142, R160 ;  /* 0x0000008e0ca0723c */ /* 0x000fe200000418a0 */
[----:B------:R-:W3:Y:S05]  /*6450*/  LDSM.16.M88.4 R12, [R184+0x5000] ;  /* 0x00500000b80c783b */ /* 0x000eea0000000200 */
[C---:B-1----:R-:W-:Y:S06]  /*6460*/  HMMA.16816.F32.BF16 R20, R168.reuse, R4, R20 ;  /* 0x00000004a814723c */ /* 0x042fec0000041814 */
[----:B------:R-:W-:Y:S01]  /*6470*/  HMMA.16816.F32.BF16 R152, R168, R6, R152 ;  /* 0x00000006a898723c */ /* 0x000fe20000041898 */
[----:B------:R-:W-:-:S05]  /*6480*/  VIADD R5, R29, 0x1 ;  /* 0x000000011d057836 */ /* 0x000fca0000000000 */
[----:B------:R-:W-:Y:S01]  /*6490*/  ISETP.GE.AND P5, PT, R5, R210, PT ;  /* 0x000000d20500720c */ /* 0x000fe20003fa6270 */
[----:B------:R-:W-:Y:S01]  /*64a0*/  VIADD R7, R29, 0x8 ;  /* 0x000000081d077836 */ /* 0x000fe20000000000 */
[----:B------:R-:W-:Y:S01]  /*64b0*/  ISETP.GE.AND P2, PT, R5, R204, PT ;  /* 0x000000cc0500720c */ /* 0x000fe20003f46270 */
[----:B------:R-:W-:Y:S01]  /*64c0*/  VIADD R5, R29, 0x9 ;  /* 0x000000091d057836 */ /* 0x000fe20000000000 */
[----:B------:R-:W-:Y:S01]  /*64d0*/  FSEL R0, R137, -INF , !P5 ;  /* 0xff80000089007808 */ /* 0x000fe20006800000 */
[----:B------:R-:W-:Y:S01]  /*64e0*/  HMMA.16816.F32.BF16 R32, R148, R146, R32 ;  /* 0x000000929420723c */ /* 0x000fe20000041820 */
[C---:B------:R-:W-:Y:S02]  /*64f0*/  ISETP.GE.AND P4, PT, R7.reuse, R210, PT ;  /* 0x000000d20700720c */ /* 0x040fe40003f86270 */
[----:B------:R-:W-:Y:S02]  /*6500*/  ISETP.GE.AND P6, PT, R7, R204, PT ;  /* 0x000000cc0700720c */ /* 0x000fe40003fc6270 */
[C---:B------:R-:W-:Y:S01]  /*6510*/  ISETP.GE.AND P3, PT, R5.reuse, R210, PT ;  /* 0x000000d20500720c */ /* 0x040fe20003f66270 */
[----:B--2---:R-:W-:Y:S01]  /*6520*/  HMMA.16816.F32.BF16 R164, R168, R8, R164 ;  /* 0x00000008a8a4723c */ /* 0x004fe200000418a4 */
[----:B------:R-:W-:-:S02]  /*6530*/  ISETP.GE.AND P5, PT, R5, R204, PT ;  /* 0x000000cc0500720c */ /* 0x000fc40003fa6270 */
[----:B------:R-:W1:Y:S01]  /*6540*/  LDSM.16.M88.4 R4, [R184+0x5800] ;  /* 0x00580000b804783b */ /* 0x000e620000000200 */
[----:B------:R-:W-:-:S04]  /*6550*/  DEPBAR.LE SB0, 0x0 ;  /* 0x000080000000791a */ /* 0x000fc80000000000 */
[C---:B------:R-:W-:Y:S06]  /*6560*/  HMMA.16816.F32.BF16 R212, R148.reuse, R16, R212 ;  /* 0x0000001094d4723c */ /* 0x040fec00000418d4 */
[----:B------:R-:W-:Y:S01]  /*6570*/  HMMA.16816.F32.BF16 R24, R148, R18, R24 ;  /* 0x000000129418723c */ /* 0x000fe20000041818 */
[----:B------:R-:W-:Y:S02]  /*6580*/  FSEL R17, R139, -INF , !P2 ;  /* 0xff8000008b117808 */ /* 0x000fe40005000000 */
[----:B------:R-:W-:Y:S02]  /*6590*/  ISETP.GE.AND P2, PT, R31, R210, PT ;  /* 0x000000d21f00720c */ /* 0x000fe40003f46270 */
[----:B------:R-:W-:Y:S01]  /*65a0*/  FSEL R9, R34, -INF , !P6 ;  /* 0xff80000022097808 */ /* 0x000fe20007000000 */
[----:B------:R-:W-:Y:S01]  /*65b0*/  HMMA.16816.F32.BF16 R160, R168, R10, R160 ;  /* 0x0000000aa8a0723c */ /* 0x000fe200000418a0 */
[----:B------:R-:W-:Y:S01]  /*65c0*/  VIADD R19, R29, 0x11 ;  /* 0x000000111d137836 */ /* 0x000fe20000000000 */
[----:B------:R-:W-:-:S02]  /*65d0*/  FSEL R8, R33, -INF , !P3 ;  /* 0xff80000021087808 */ /* 0x000fc40005800000 */
[----:B------:R-:W-:Y:S02]  /*65e0*/  FSEL R35, R35, -INF , !P5 ;  /* 0xff80000023237808 */ /* 0x000fe40006800000 */
[C---:B---3--:R-:W-:Y:S01]  /*65f0*/  HMMA.16816.F32.BF16 R20, R148.reuse, R12, R20 ;  /* 0x0000000c9414723c */ /* 0x048fe20000041814 */
[----:B------:R-:W-:Y:S01]  /*6600*/  ISETP.GE.AND P6, PT, R19, R210, PT ;  /* 0x000000d21300720c */ /* 0x000fe20003fc6270 */
[----:B------:R-:W-:Y:S01]  /*6610*/  VIADD R11, R29, 0x20 ;  /* 0x000000201d0b7836 */ /* 0x000fe20000000000 */
[-C--:B------:R-:W-:Y:S01]  /*6620*/  ISETP.GE.AND P3, PT, R19, R204.reuse, PT ;  /* 0x000000cc1300720c */ /* 0x080fe20003f66270 */
[----:B------:R-:W-:Y:S01]  /*6630*/  VIADD R19, R29, 0x18 ;  /* 0x000000181d137836 */ /* 0x000fe20000000000 */
[----:B------:R-:W-:Y:S01]  /*6640*/  FSEL R32, R32, -INF , !P4 ;  /* 0xff80000020207808 */ /* 0x000fe20006000000 */
[----:B------:R-:W-:Y:S01]  /*6650*/  HMMA.16816.F32.BF16 R152, R148, R14, R152 ;  /* 0x0000000e9498723c */ /* 0x000fe20000041898 */
[----:B------:R-:W-:Y:S01]  /*6660*/  ISETP.GE.AND P4, PT, R31, R204, PT ;  /* 0x000000cc1f00720c */ /* 0x000fe20003f86270 */
[----:B------:R-:W-:Y:S01]  /*6670*/  VIADD R13, R29, 0x19 ;  /* 0x000000191d0d7836 */ /* 0x000fe20000000000 */
[----:B------:R-:W-:Y:S01]  /*6680*/  BAR.SYNC.DEFER_BLOCKING 0x0 ;  /* 0x0000000000007b1d */ /* 0x000fe20000010000 */
[----:B------:R-:W-:-:S02]  /*6690*/  ISETP.GE.AND P5, PT, R19, R210, PT ;  /* 0x000000d21300720c */ /* 0x000fc40003fa6270 */
[----:B------:R-:W-:Y:S02]  /*66a0*/  FSEL R137, R215, -INF , !P3 ;  /* 0xff800000d7897808 */ /* 0x000fe40005800000 */
[----:B------:R-:W-:Y:S02]  /*66b0*/  FSEL R140, R24, -INF , !P5 ;  /* 0xff800000188c7808 */ /* 0x000fe40006800000 */
[----:B------:R-:W-:Y:S01]  /*66c0*/  FSEL R139, R214, -INF , !P4 ;  /* 0xff800000d68b7808 */ /* 0x000fe20006000000 */
[C---:B-1----:R-:W-:Y:S01]  /*66d0*/  HMMA.16816.F32.BF16 R164, R148.reuse, R4, R164 ;  /* 0x0000000494a4723c */ /* 0x042fe200000418a4 */
[----:B------:R-:W-:Y:S02]  /*66e0*/  FSEL R156, R213, -INF , !P6 ;  /* 0xff800000d59c7808 */ /* 0x000fe40007000000 */
[C---:B------:R-:W-:Y:S02]  /*66f0*/  ISETP.GE.AND P3, PT, R11.reuse, R210, PT ;  /* 0x000000d20b00720c */ /* 0x040fe40003f66270 */
[----:B------:R-:W-:Y:S01]  /*6700*/  ISETP.GE.AND P5, PT, R11, R204, PT ;  /* 0x000000cc0b00720c */ /* 0x000fe20003fa6270 */
[----:B------:R-:W-:Y:S01]  /*6710*/  VIADD R11, R29, 0x28 ;  /* 0x000000281d0b7836 */ /* 0x000fe20000000000 */
[----:B------:R-:W-:Y:S01]  /*6720*/  FSEL R158, R212, -INF , !P2 ;  /* 0xff800000d49e7808 */ /* 0x000fe20005000000 */
[----:B------:R-:W-:Y:S01]  /*6730*/  HMMA.16816.F32.BF16 R160, R148, R6, R160 ;  /* 0x0000000694a0723c */ /* 0x000fe200000418a0 */
[----:B------:R-:W-:Y:S01]  /*6740*/  ISETP.GE.AND P4, PT, R13, R210, PT ;  /* 0x000000d20d00720c */ /* 0x000fe20003f86270 */
[----:B------:R-:W-:Y:S01]  /*6750*/  VIADD R5, R29, 0x31 ;  /* 0x000000311d057836 */ /* 0x000fe20000000000 */
[-C--:B------:R-:W-:Y:S01]  /*6760*/  ISETP.GE.AND P6, PT, R13, R204.reuse, PT ;  /* 0x000000cc0d00720c */ /* 0x080fe20003fc6270 */
[----:B------:R-:W-:Y:S01]  /*6770*/  VIADD R13, R29, 0x21 ;  /* 0x000000211d0d7836 */ /* 0x000fe20000000000 */
[----:B------:R-:W-:-:S02]  /*6780*/  ISETP.GE.AND P2, PT, R19, R204, PT ;  /* 0x000000cc1300720c */ /* 0x000fc40003f46270 */
[----:B------:R-:W-:Y:S02]  /*6790*/  FSEL R159, R27, -INF , !P6 ;  /* 0xff8000001b9f7808 */ /* 0x000fe40007000000 */
[----:B------:R-:W-:Y:S02]  /*67a0*/  FSEL R146, R20, -INF , !P3 ;  /* 0xff80000014927808 */ /* 0x000fe40005800000 */
[----:B------:R-:W-:Y:S02]  /*67b0*/  FSEL R221, R26, -INF , !P2 ;  /* 0xff8000001add7808 */ /* 0x000fe40005000000 */
[----:B------:R-:W-:Y:S02]  /*67c0*/  FSEL R142, R25, -INF , !P4 ;  /* 0xff800000198e7808 */ /* 0x000fe40006000000 */
[C---:B------:R-:W-:Y:S02]  /*67d0*/  ISETP.GE.AND P6, PT, R11.reuse, R210, PT ;  /* 0x000000d20b00720c */ /* 0x040fe40003fc6270 */
[----:B------:R-:W-:Y:S01]  /*67e0*/  ISETP.GE.AND P3, PT, R11, R204, PT ;  /* 0x000000cc0b00720c */ /* 0x000fe20003f66270 */
[----:B------:R-:W-:Y:S01]  /*67f0*/  VIADD R11, R29, 0x29 ;  /* 0x000000291d0b7836 */ /* 0x000fe20000000000 */
[----:B------:R-:W-:-:S02]  /*6800*/  ISETP.GE.AND P2, PT, R13, R210, PT ;  /* 0x000000d20d00720c */ /* 0x000fc40003f46270 */
[----:B------:R-:W-:Y:S01]  /*6810*/  ISETP.GE.AND P4, PT, R13, R204, PT ;  /* 0x000000cc0d00720c */ /* 0x000fe20003f86270 */
[----:B------:R-:W-:Y:S01]  /*6820*/  VIADD R13, R29, 0x30 ;  /* 0x000000301d0d7836 */ /* 0x000fe20000000000 */
[----:B------:R-:W-:Y:S02]  /*6830*/  FSEL R157, R22, -INF , !P5 ;  /* 0xff800000169d7808 */ /* 0x000fe40006800000 */
[----:B------:R-:W-:Y:S02]  /*6840*/  ISETP.GE.AND P5, PT, R11, R210, PT ;  /* 0x000000d20b00720c */ /* 0x000fe40003fa6270 */
[----:B------:R-:W-:Y:S02]  /*6850*/  FSEL R144, R21, -INF , !P2 ;  /* 0xff80000015907808 */ /* 0x000fe40005000000 */
[----:B------:R-:W-:Y:S02]  /*6860*/  FSEL R147, R23, -INF , !P4 ;  /* 0xff80000017937808 */ /* 0x000fe40006000000 */
[----:B------:R-:W-:-:S02]  /*6870*/  ISETP.GE.AND P2, PT, R11, R204, PT ;  /* 0x000000cc0b00720c */ /* 0x000fc40003f46270 */
        /* <DEDUP_REMOVED lines=10> */
[CC--:B------:R-:W-:Y:S01]  /*6920*/  ISETP.GE.AND P4, PT, R29.reuse, R204.reuse, PT ;  /* 0x000000cc1d00720c */ /* 0x0c0fe20003f86270 */
[----:B------:R-:W-:Y:S01]  /*6930*/  VIADD R29, R29, 0x39 ;  /* 0x000000391d1d7836 */ /* 0x000fe20000000000 */
[----:B------:R-:W-:Y:S02]  /*6940*/  ISETP.GE.AND P6, PT, R13, R204, PT ;  /* 0x000000cc0d00720c */ /* 0x000fe40003fc6270 */
[----:B------:R-:W-:-:S02]  /*6950*/  FSEL R214, R165, -INF , !P3 ;  /* 0xff800000a5d67808 */ /* 0x000fc40005800000 */
[----:B------:R-:W-:Y:S02]  /*6960*/  FSEL R213, R166, -INF , !P6 ;  /* 0xff800000a6d57808 */ /* 0x000fe40007000000 */
[----:B------:R-:W-:Y:S02]  /*6970*/  FSEL R171, R167, -INF , !P5 ;  /* 0xff800000a7ab7808 */ /* 0x000fe40006800000 */
[----:B------:R-:W-:Y:S02]  /*6980*/  FSEL R136, R136, -INF , !P2 ;  /* 0xff80000088887808 */ /* 0x000fe40005000000 */
[C---:B------:R-:W-:Y:S02]  /*6990*/  ISETP.GE.AND P6, PT, R5.reuse, R210, PT ;  /* 0x000000d20500720c */ /* 0x040fe40003fc6270 */
[----:B------:R-:W-:Y:S02]  /*69a0*/  ISETP.GE.AND P3, PT, R5, R204, PT ;  /* 0x000000cc0500720c */ /* 0x000fe40003f66270 */
[----:B------:R-:W-:-:S02]  /*69b0*/  ISETP.GE.AND P5, PT, R29, R210, PT ;  /* 0x000000d21d00720c */ /* 0x000fc40003fa6270 */
[----:B------:R-:W-:Y:S02]  /*69c0*/  ISETP.GE.AND P2, PT, R29, R204, PT ;  /* 0x000000cc1d00720c */ /* 0x000fe40003f46270 */
[----:B------:R-:W-:Y:S02]  /*69d0*/  FSEL R5, R138, -INF , !P4 ;  /* 0xff8000008a057808 */ /* 0x000fe40006000000 */
[----:B------:R-:W-:Y:S02]  /*69e0*/  FSEL R220, R160, -INF , !P6 ;  /* 0xff800000a0dc7808 */ /* 0x000fe40007000000 */
[----:B------:R-:W-:Y:S02]  /*69f0*/  FSEL R169, R162, -INF , !P3 ;  /* 0xff800000a2a97808 */ /* 0x000fe40005800000 */
[----:B------:R-:W-:Y:S02]  /*6a00*/  FSEL R212, R161, -INF , !P5 ;  /* 0xff800000a1d47808 */ /* 0x000fe40006800000 */
[----:B------:R-:W-:Y:S01]  /*6a10*/  FSEL R168, R163, -INF , !P2 ;  /* 0xff800000a3a87808 */ /* 0x000fe20005000000 */
[----:B------:R-:W-:Y:S06]  /*6a20*/  @!P1 BRA `(.L_x_2187) ;  /* 0x0000000400689947 */ /* 0x000fec0003800000 */
[----:B------:R-:W-:Y:S05]  /*6a30*/  @!P0 BRA `(.L_x_2188) ;  /* 0x0000000000ec8947 */ /* 0x000fea0003800000 */
[----:B------:R-:W1:Y:S01]  /*6a40*/  LDC R6, c[0x0][0x380] ;  /* 0x0000e000ff067b82 */ /* 0x000e620000000800 */
[----:B------:R-:W-:Y:S01]  /*6a50*/  IMAD.SHL.U32 R7, R203, 0x40, RZ ;  /* 0x00000040cb077824 */ /* 0x000fe200078e00ff */
[----:B------:R-:W-:-:S04]  /*6a60*/  ULDC.64 UR4, c[0x0][0x230] ;  /* 0x00008c0000047ab9 */ /* 0x000fc80000000a00 */
[C---:B------:R-:W-:Y:S02]  /*6a70*/  IADD3 R15, R7.reuse, -0x40, RZ ;  /* 0xffffffc0070f7810 */ /* 0x040fe40007ffe0ff */
        /* <DEDUP_REMOVED lines=29> */
[----:B------:R-:W-:Y:S02]  /*6c50*/  ISETP.NE.AND P2, PT, R6, RZ, PT ;  /* 0x000000ff0600720c */ /* 0x000fe40003f45270 */
[----:B------:R-:W-:-:S07]  /*6c60*/  LOP3.LUT R4, RZ, R6, RZ, 0x33, !PT ;  /* 0x00000006ff047212 */ /* 0x000fce00078e33ff */
[----:B------:R-:W-:Y:S02]  /*6c70*/  @P6 IADD3 R16, R16, 0x1, RZ ;  /* 0x0000000110106810 */ /* 0x000fe40007ffe0ff */
[----:B------:R-:W-:Y:S02]  /*6c80*/  @P5 VIADD R14, R14, 0x1 ;  /* 0x000000010e0e5836 */ /* 0x000fe40000000000 */
[----:B------:R-:W-:Y:S02]  /*6c90*/  @!P3 IADD3 R16, -R16, RZ, RZ ;  /* 0x000000ff1010b210 */ /* 0x000fe40007ffe1ff */
[----:B------:R-:W-:Y:S02]  /*6ca0*/  @!P1 IMAD.MOV R14, RZ, RZ, -R14 ;  /* 0x000000ffff0e9224 */ /* 0x000fe400078e0a0e */
[----:B------:R-:W-:-:S03]  /*6cb0*/  SEL R7, R4, R16, !P2 ;  /* 0x0000001004077207 */ /* 0x000fc60005000000 */
[----:B------:R-:W-:Y:S02]  /*6cc0*/  SEL R4, R4, R14, !P2 ;  /* 0x0000000e04047207 */ /* 0x000fe40005000000 */
[----:B------:R-:W-:-:S04]  /*6cd0*/  IMAD.WIDE R18, R7, 0x4, R206 ;  /* 0x0000000407127825 */ /* 0x000fc800078e02ce */
[----:B------:R-:W-:Y:S01]  /*6ce0*/  IMAD.WIDE R14, R4, 0x4, R206 ;  /* 0x00000004040e7825 */ /* 0x000fe200078e02ce */
[----:B------:R-:W2:Y:S04]  /*6cf0*/  LDG.E R13, desc[UR10][R18.64] ;  /* 0x0000000a120d7981 */ /* 0x000ea8000c1e1900 */
[----:B------:R-:W2:Y:S01]  /*6d00*/  LDG.E R10, desc[UR10][R14.64] ;  /* 0x0000000a0e0a7981 */ /* 0x000ea2000c1e1900 */
[----:B------:R-:W-:-:S05]  /*6d10*/  IADD3 R7, R7, -R4, RZ ;  /* 0x8000000407077210 */ /* 0x000fca0007ffe0ff */
[----:B------:R-:W-:-:S05]  /*6d20*/  IMAD R7, R7, R6, -0x40 ;  /* 0xffffffc007077424 */ /* 0x000fca00078e0206 */
[----:B------:R-:W-:-:S05]  /*6d30*/  SHF.R.S32.HI R11, RZ, 0x1f, R7 ;  /* 0x0000001fff0b7819 */ /* 0x000fca0000011407 */
[----:B------:R-:W-:-:S04]  /*6d40*/  IMAD R4, R11, R172, RZ ;  /* 0x000000ac0b047224 */ /* 0x000fc800078e02ff */
[C---:B------:R-:W-:Y:S02]  /*6d50*/  IMAD R4, R7.reuse, R173, R4 ;  /* 0x000000ad07047224 */ /* 0x040fe400078e0204 */
[----:B--2---:R-:W-:Y:S02]  /*6d60*/  IMAD.IADD R10, R10, 0x1, -R13 ;  /* 0x000000010a0a7824 */ /* 0x004fe400078e0a0d */
[----:B------:R-:W-:-:S03]  /*6d70*/  IMAD.WIDE.U32 R12, R7, R172, RZ ;  /* 0x000000ac070c7225 */ /* 0x000fc600078e00ff */
[----:B------:R-:W-:Y:S02]  /*6d80*/  SHF.R.S32.HI R6, RZ, 0x1f, R10 ;  /* 0x0000001fff067819 */ /* 0x000fe4000001140a */
[----:B------:R-:W-:-:S03]  /*6d90*/  IADD3 R13, R13, R4, RZ ;  /* 0x000000040d0d7210 */ /* 0x000fc60007ffe0ff */
[----:B------:R-:W-:-:S04]  /*6da0*/  IMAD R7, R6, UR4, RZ ;  /* 0x0000000406077c24 */ /* 0x000fc8000f8e02ff */
[C---:B------:R-:W-:Y:S02]  /*6db0*/  IMAD R7, R10.reuse, UR5, R7 ;  /* 0x000000050a077c24 */ /* 0x040fe4000f8e0207 */
[----:B------:R-:W-:-:S04]  /*6dc0*/  IMAD.WIDE.U32 R10, R10, UR4, R12 ;  /* 0x000000040a0a7c25 */ /* 0x000fc8000f8e000c */
[----:B------:R-:W-:Y:S01]  /*6dd0*/  IMAD.IADD R7, R11, 0x1, R7 ;  /* 0x000000010b077824 */ /* 0x000fe200078e0207 */
[----:B------:R-:W-:Y:S06]  /*6de0*/  BRA `(.L_x_2189) ;  /* 0x0000000000087947 */ /* 0x000fec0003800000 */
.L_x_2188:
[----:B------:R-:W-:-:S04]  /*6df0*/  LEA R10, -R172, RZ, 0x6 ;  /* 0x000000ffac0a7211 */ /* 0x000fc800078e31ff */
[----:B------:R-:W-:-:S07]  /*6e00*/  SHF.R.S32.HI R7, RZ, 0x1f, R10 ;  /* 0x0000001fff077819 */ /* 0x000fce000001140a */
.L_x_2189:
[----:B------:R-:W-:Y:S01]  /*6e10*/  IADD3 R133, P1, R133, R10, RZ ;  /* 0x0000000a85857210 */ /* 0x000fe20007f3e0ff */
[----:B------:R-:W-:-:S03]  /*6e20*/  IMAD.SHL.U32 R4, R172, 0x20, RZ ;  /* 0x00000020ac047824 */ /* 0x000fc600078e00ff */
[C---:B------:R-:W-:Y:S01]  /*6e30*/  LEA R208, P2, R133.reuse, R134, 0x1 ;  /* 0x0000008685d07211 */ /* 0x040fe200078408ff */
[----:B------:R-:W-:Y:S01]  /*6e40*/  IMAD.X R6, R2, 0x1, R7, P1 ;  /* 0x0000000102067824 */ /* 0x000fe200008e0607 */
[----:B------:R-:W-:Y:S02]  /*6e50*/  SHF.L.U64.HI R2, R172, 0x5, R173 ;  /* 0x00000005ac027819 */ /* 0x000fe400000102ad */
[C---:B------:R-:W-:Y:S02]  /*6e60*/  IADD3 R10, P1, R4.reuse, R208, RZ ;  /* 0x000000d0040a7210 */ /* 0x040fe40007f3e0ff */
        /* <DEDUP_REMOVED lines=22> */
.L_x_2187:
[----:B-1----:R-:W-:Y:S01]  /*6fd0*/  FMNMX.FTZ R11, R132, R136, !PT ;  /* 0x00000088840b7209 */ /* 0x002fe20007810000 */
[----:B------:R-:W-:Y:S01]  /*6fe0*/  LDSM.16.MT88.4 R24, [R189+0xc000] ;  /* 0x00c00000bd18783b */ /* 0x000fe20000004200 */
[----:B------:R-:W-:Y:S02]  /*6ff0*/  FMNMX.FTZ R4, R3, R5, !PT ;  /* 0x0000000503047209 */ /* 0x000fe40007810000 */
[----:B------:R-:W-:Y:S01]  /*7000*/  FMNMX.FTZ R11, R0, R11, !PT ;  /* 0x0000000b000b7209 */ /* 0x000fe20007810000 */
[----:B------:R-:W-:Y:S01]  /*7010*/  LDSM.16.MT88.4 R164, [R192+0xd000] ;  /* 0x00d00000c0a4783b */ /* 0x000fe20000004200 */
        /* <DEDUP_REMOVED lines=40> */
[C---:B------:R-:W-:Y:S01]  /*72a0*/  FMUL.FTZ R170, R224.reuse, UR6 ;  /* 0x00000006e0aa7c20 */ /* 0x040fe20008410000 */
        /* <DEDUP_REMOVED lines=10> */
[----:B------:R-:W1:Y:S01]  /*7350*/  LDSM.16.MT88.4 R8, [R192+0xc000] ;  /* 0x00c00000c008783b */ /* 0x000e620000004200 */
[----:B------:R-:W-:Y:S01]  /*7360*/  FSEL R5, R225, RZ, P2 ;  /* 0x000000ffe1057208 */ /* 0x000fe20001000000 */
[----:B------:R-:W-:Y:S01]  /*7370*/  FFMA.FTZ R211, R32, UR6, -R215 ;  /* 0x0000000620d37c23 */ /* 0x000fe200080108d7 */
[--C-:B------:R-:W-:Y:S01]  /*7380*/  FFMA.FTZ R227, R35, UR6, -R170.reuse ;  /* 0x0000000623e37c23 */ /* 0x100fe200080108aa */
[----:B------:R-:W2:Y:S01]  /*7390*/  LDSM.16.MT88.4 R16, [R190+0xc000] ;  /* 0x00c00000be10783b */ /* 0x000ea20000004200 */
[----:B------:R-:W-:Y:S01]  /*73a0*/  FMUL.FTZ R3, R6, UR6 ;  /* 0x0000000606037c20 */ /* 0x000fe20008410000 */
[----:B------:R-:W-:Y:S01]  /*73b0*/  FADD.FTZ R4, R132, -R5 ;  /* 0x8000000584047221 */ /* 0x000fe20000010000 */
[----:B------:R-:W-:Y:S01]  /*73c0*/  MUFU.EX2 R218, R218 ;  /* 0x000000da00da7308 */ /* 0x000fe20000000800 */
[----:B------:R-:W3:Y:S01]  /*73d0*/  LDSM.16.MT88.4 R32, [R188+0xc000] ;  /* 0x00c00000bc20783b */ /* 0x000ee20000004200 */
[--C-:B------:R-:W-:Y:S01]  /*73e0*/  FFMA.FTZ R229, R140, UR6, -R215.reuse ;  /* 0x000000068ce57c23 */ /* 0x100fe200080108d7 */
[----:B------:R-:W-:Y:S01]  /*73f0*/  FMUL.FTZ R226, R4, UR6 ;  /* 0x0000000604e27c20 */ /* 0x000fe20008410000 */
[--C-:B------:R-:W-:Y:S01]  /*7400*/  FFMA.FTZ R230, R142, UR6, -R215.reuse ;  /* 0x000000068ee67c23 */ /* 0x100fe200080108d7 */
[--C-:B------:R-:W-:Y:S01]  /*7410*/  FFMA.FTZ R228, R158, UR6, -R215.reuse ;  /* 0x000000069ee47c23 */ /* 0x100fe200080108d7 */
[----:B------:R-:W-:Y:S01]  /*7420*/  LDSM.16.MT88.4 R140, [R188+0x10000] ;  /* 0x01000000bc8c783b */ /* 0x000fe20000004200 */
[--C-:B------:R-:W-:Y:S01]  /*7430*/  FFMA.FTZ R231, R156, UR6, -R215.reuse ;  /* 0x000000069ce77c23 */ /* 0x100fe200080108d7 */
[----:B------:R-:W4:Y:S01]  /*7440*/  MUFU.EX2 R216, R216 ;  /* 0x000000d800d87308 */ /* 0x000f220000000800 */
        /* <DEDUP_REMOVED lines=8> */
[----:B------:R-:W-:Y:S01]  /*74d0*/  LDSM.16.MT88.4 R132, [R189+0xc800] ;  /* 0x00c80000bd84783b */ /* 0x000fe20000004200 */
[--C-:B------:R-:W-:Y:S01]  /*74e0*/  FFMA.FTZ R238, R152, UR6, -R215.reuse ;  /* 0x0000000698ee7c23 */ /* 0x100fe200080108d7 */
[--C-:B------:R-:W-:Y:S01]  /*74f0*/  FFMA.FTZ R239, R148, UR6, -R215.reuse ;  /* 0x0000000694ef7c23 */ /* 0x100fe200080108d7 */
[--C-:B------:R-:W-:Y:S01]  /*7500*/  FFMA.FTZ R240, R157, UR6, -R170.reuse ;  /* 0x000000069df07c23 */ /* 0x100fe200080108aa */
[--C-:B------:R-:W-:Y:S01]  /*7510*/  FFMA.FTZ R241, R147, UR6, -R170.reuse ;  /* 0x0000000693f17c23 */ /* 0x100fe200080108aa */
[--C-:B------:R-:W-:Y:S01]  /*7520*/  FFMA.FTZ R242, R145, UR6, -R170.reuse ;  /* 0x0000000691f27c23 */ /* 0x100fe200080108aa */
[--C-:B------:R-:W-:Y:S01]  /*7530*/  FFMA.FTZ R243, R155, UR6, -R170.reuse ;  /* 0x000000069bf37c23 */ /* 0x100fe200080108aa */
[----:B------:R-:W5:Y:S01]  /*7540*/  MUFU.EX2 R210, R210 ;  /* 0x000000d200d27308 */ /* 0x000f620000000800 */
[----:B----4-:R-:W-:Y:S01]  /*7550*/  F2FP.BF16.F32.PACK_AB R4, R216, R218 ;  /* 0x000000dad804723e */ /* 0x010fe200000010ff */
[----:B------:R-:W-:Y:S01]  /*7560*/  LDSM.16.MT88.4 R148, [R189+0xd000] ;  /* 0x00d00000bd94783b */ /* 0x000fe20000004200 */
[--C-:B------:R-:W-:Y:S01]  /*7570*/  FFMA.FTZ R244, R222, UR6, -R215.reuse ;  /* 0x00000006def47c23 */ /* 0x100fe200080108d7 */
[--C-:B------:R-:W-:Y:S01]  /*7580*/  FFMA.FTZ R245, R214, UR6, -R215.reuse ;  /* 0x00000006d6f57c23 */ /* 0x100fe200080108d7 */
[--C-:B------:R-:W-:Y:S01]  /*7590*/  FFMA.FTZ R246, R220, UR6, -R215.reuse ;  /* 0x00000006dcf67c23 */ /* 0x100fe200080108d7 */
[----:B------:R-:W-:Y:S01]  /*75a0*/  LDSM.16.MT88.4 R156, [R190+0xd000] ;  /* 0x00d00000be9c783b */ /* 0x000fe20000004200 */
[----:B------:R-:W-:Y:S01]  /*75b0*/  FFMA.FTZ R247, R212, UR6, -R215 ;  /* 0x00000006d4f77c23 */ /* 0x000fe200080108d7 */
[----:B------:R-:W-:Y:S01]  /*75c0*/  MUFU.EX2 R204, R204 ;  /* 0x000000cc00cc7308 */ /* 0x000fe20000000800 */
[--C-:B------:R-:W-:Y:S01]  /*75d0*/  FFMA.FTZ R248, R213, UR6, -R170.reuse ;  /* 0x00000006d5f87c23 */ /* 0x100fe200080108aa */
[--C-:B------:R-:W-:Y:S01]  /*75e0*/  FFMA.FTZ R249, R171, UR6, -R170.reuse ;  /* 0x00000006abf97c23 */ /* 0x100fe200080108aa */
[--C-:B------:R-:W-:Y:S01]  /*75f0*/  FFMA.FTZ R250, R169, UR6, -R170.reuse ;  /* 0x00000006a9fa7c23 */ /* 0x100fe200080108aa */
[----:B------:R-:W-:Y:S01]  /*7600*/  FFMA.FTZ R251, R168, UR6, -R170 ;  /* 0x00000006a8fb7c23 */ /* 0x000fe200080108aa */
[----:B------:R-:W-:Y:S03]  /*7610*/  LDSM.16.MT88.4 R212, [R190+0x11800] ;  /* 0x01180000bed4783b */ /* 0x000fe60000004200 */
[----:B------:R-:W4:Y:S01]  /*7620*/  MUFU.EX2 R2, R2 ;  /* 0x0000000200027308 */ /* 0x000f220000000800 */
[----:B-----5:R-:W-:Y:S01]  /*7630*/  F2FP.BF16.F32.PACK_AB R6, R210, R211 ;  /* 0x000000d3d206723e */ /* 0x020fe200000010ff */
[----:B------:R-:W-:Y:S06]  /*7640*/  LDSM.16.MT88.4 R220, [R192+0x11800] ;  /* 0x01180000c0dc783b */ /* 0x000fec0000004200 */
[----:B------:R-:W-:Y:S08]  /*7650*/  MUFU.EX2 R0, R0 ;  /* 0x0000000000007308 */ /* 0x000ff00000000800 */
[----:B------:R-:W5:Y:S01]  /*7660*/  MUFU.EX2 R227, R227 ;  /* 0x000000e300e37308 */ /* 0x000f620000000800 */
[----:B----4-:R-:W-:-:S07]  /*7670*/  F2FP.BF16.F32.PACK_AB R5, R2, R204 ;  /* 0x000000cc0205723e */ /* 0x010fce00000010ff */
[----:B------:R-:W4:Y:S08]  /*7680*/  MUFU.EX2 R226, R226 ;  /* 0x000000e200e27308 */ /* 0x000f300000000800 */
[----:B------:R-:W1:Y:S01]  /*7690*/  MUFU.EX2 R3, R3 ;  /* 0x0000000300037308 */ /* 0x000e620000000800 */
[----:B-----5:R-:W-:-:S07]  /*76a0*/  F2FP.BF16.F32.PACK_AB R7, R227, R0 ;  /* 0x00000000e307723e */ /* 0x020fce00000010ff */
[----:B------:R-:W-:Y:S01]  /*76b0*/  MUFU.EX2 R228, R228 ;  /* 0x000000e400e47308 */ /* 0x000fe20000000800 */
        /* <DEDUP_REMOVED lines=16> */
[----:B------:R-:W1:Y:S01]  /*77c0*/  LDSM.16.MT88.4 R40, [R192+0xe000] ;  /* 0x00e00000c028783b */ /* 0x000e620000004200 */
        /* <DEDUP_REMOVED lines=281> */
.L_x_2184:
[----:B------:R-:W-:-:S13]  /*8960*/  ISETP.GE.AND P1, PT, R203, 0x1, PT ;  /* 0x00000001cb00780c */ /* 0x000fda0003f26270 */
[----:B------:R-:W-:Y:S05]  /*8970*/  @!P1 BRA `(.L_x_2190) ;  /* 0x0000002c00f09947 */ /* 0x000fea0003800000 */
[C---:B------:R-:W-:Y:S01]  /*8980*/  IMAD.U32 R216, R174.reuse, -0x40, RZ ;  /* 0xffffffc0aed87824 */ /* 0x040fe200078e00ff */
[----:B------:R-:W-:Y:S01]  /*8990*/  SHF.L.U64.HI R210, R174, 0x5, R175 ;  /* 0x00000005aed27819 */ /* 0x000fe200000102af */
[C---:B------:R-:W-:Y:S01]  /*89a0*/  IMAD.U32 R214, R172.reuse, -0x40, RZ ;  /* 0xffffffc0acd67824 */ /* 0x040fe200078e00ff */
[----:B------:R-:W-:Y:S01]  /*89b0*/  SHF.L.U64.HI R204, R172, 0x5, R173 ;  /* 0x00000005accc7819 */ /* 0x000fe200000102ad */
[----:B------:R-:W-:Y:S01]  /*89c0*/  IMAD.SHL.U32 R213, R174, 0x20, RZ ;  /* 0x00000020aed57824 */ /* 0x000fe200078e00ff */
[----:B------:R-:W-:Y:S01]  /*89d0*/  SHF.L.U32 R211, R172, 0x5, RZ ;  /* 0x00000005acd37819 */ /* 0x000fe200000006ff */
[----:B------:R-:W-:Y:S01]  /*89e0*/  IMAD.MOV.U32 R0, RZ, RZ, R3 ;  /* 0x000000ffff007224 */ /* 0x000fe200078e0003 */
[----:B------:R-:W-:Y:S01]  /*89f0*/  MOV R133, R132 ;  /* 0x0000008400857202 */ /* 0x000fe20000000f00 */
[----:B------:R-:W-:Y:S01]  /*8a00*/  ULDC UR4, c[0x0][0x2ec] ;  /* 0x0000bb0000047ab9 */ /* 0x000fe20000000800 */
[----:B------:R-:W-:Y:S02]  /*8a10*/  SHF.R.S32.HI R215, RZ, 0x1f, R216 ;  /* 0x0000001fffd77819 */ /* 0x000fe400000114d8 */
[----:B------:R-:W-:-:S07]  /*8a20*/  SHF.R.S32.HI R212, RZ, 0x1f, R214 ;  /* 0x0000001fffd47819 */ /* 0x000fce00000114d6 */
.L_x_2194:
[----:B------:R-:W-:Y:S04]  /*8a30*/  DEPBAR.LE SB0, 0x0 ;  /* 0x000080000000791a */ /* 0x000fe80000000000 */
[----:B------:R-:W-:Y:S01]  /*8a40*/  BAR.SYNC.DEFER_BLOCKING 0x0 ;  /* 0x0000000000007b1d */ /* 0x000fe20000010000 */
[----:B------:R-:W-:Y:S02]  /*8a50*/  MOV R10, R216 ;  /* 0x000000d8000a7202 */ /* 0x000fe40000000f00 */
[----:B------:R-:W-:Y:S03]  /*8a60*/  MOV R2, R215 ;  /* 0x000000d700027202 */ /* 0x000fe60000000f00 */
[----:B------:R-:W-:Y:S05]  /*8a70*/  @!P0 BRA `(.L_x_2191) ;  /* 0x0000000000f48947 */ /* 0x000fea0003800000 */
[----:B------:R-:W1:Y:S01]  /*8a80*/  LDC R6, c[0x0][0x380] ;  /* 0x0000e000ff067b82 */ /* 0x000e620000000800 */
[----:B------:R-:W-:Y:S04]  /*8a90*/  SHF.L.U32 R11, R203, 0x6, RZ ;  /* 0x00000006cb0b7819 */ /* 0x000fe800000006ff */
[----:B------:R-:W-:Y:S02]  /*8aa0*/  IABS R8, R11 ;  /* 0x0000000b00087213 */ /* 0x000fe40000000000 */
[-C--:B-1----:R-:W-:Y:S04]  /*8ab0*/  IABS R2, R6.reuse ;  /* 0x0000000600027213 */ /* 0x082fe80000000000 */
[----:B------:R-:W1:Y:S10]  /*8ac0*/  I2F.RP R7, R2 ;  /* 0x0000000200077306 */ /* 0x000e740000209400 */
[----:B-1----:R-:W1:Y:S02]  /*8ad0*/  MUFU.RCP R3, R7 ;  /* 0x0000000700037308 */ /* 0x002e640000001000 */
[----:B-1----:R-:W-:Y:S02]  /*8ae0*/  VIADD R12, R3, 0xffffffe ;  /* 0x0ffffffe030c7836 */ /* 0x002fe40000000000 */
[C---:B------:R-:W-:Y:S01]  /*8af0*/  VIADD R3, R11.reuse, 0xffffffc0 ;  /* 0xffffffc00b037836 */ /* 0x040fe20000000000 */
[-C--:B------:R-:W-:Y:S05]  /*8b00*/  LOP3.LUT R11, R11, R6.reuse, RZ, 0x3c, !PT ;  /* 0x000000060b0b7212 */ /* 0x080fea00078e3cff */
[----:B------:R-:W1:Y:S01]  /*8b10*/  F2I.FTZ.U32.TRUNC.NTZ R13, R12 ;  /* 0x0000000c000d7305 */ /* 0x000e62000021f000 */
[----:B------:R-:W-:Y:S02]  /*8b20*/  IABS R4, R3 ;  /* 0x0000000300047213 */ /* 0x000fe40000000000 */
[----:B------:R-:W-:Y:S02]  /*8b30*/  LOP3.LUT R3, R3, R6, RZ, 0x3c, !PT ;  /* 0x0000000603037212 */ /* 0x000fe400078e3cff */
[----:B------:R-:W-:Y:S02]  /*8b40*/  ISETP.GE.AND P3, PT, R11, RZ, PT ;  /* 0x000000ff0b00720c */ /* 0x000fe40003f66270 */
[----:B------:R-:W-:Y:S01]  /*8b50*/  ISETP.GE.AND P1, PT, R3, RZ, PT ;  /* 0x000000ff0300720c */ /* 0x000fe20003f26270 */
[--C-:B-1----:R-:W-:Y:S02]  /*8b60*/  IMAD.MOV R5, RZ, RZ, -R13.reuse ;  /* 0x000000ffff057224 */ /* 0x102fe400078e0a0d */
[----:B------:R-:W-:Y:S02]  /*8b70*/  IMAD.MOV.U32 R12, RZ, RZ, RZ ;  /* 0x000000ffff0c7224 */ /* 0x000fe400078e00ff */
[----:B------:R-:W-:Y:S04]  /*8b80*/  IMAD R5, R5, R2, RZ ;  /* 0x0000000205057224 */ /* 0x000fe800078e02ff */
[----:B------:R-:W-:Y:S06]  /*8b90*/  IMAD.HI.U32 R5, R13, R5, R12 ;  /* 0x000000050d057227 */ /* 0x000fec00078e000c */
[C---:B------:R-:W-:Y:S04]  /*8ba0*/  IMAD.HI.U32 R9, R5.reuse, R4, RZ ;  /* 0x0000000405097227 */ /* 0x040fe800078e00ff */
[----:B------:R-:W-:Y:S01]  /*8bb0*/  IMAD.HI.U32 R10, R5, R8, RZ ;  /* 0x00000008050a7227 */ /* 0x000fe200078e00ff */
[C---:B------:R-:W-:Y:S03]  /*8bc0*/  IADD3 R5, -R9.reuse, RZ, RZ ;  /* 0x000000ff09057210 */ /* 0x040fe60007ffe1ff */
[----:B------:R-:W-:Y:S02]  /*8bd0*/  IMAD.MOV R7, RZ, RZ, -R10 ;  /* 0x000000ffff077224 */ /* 0x000fe400078e0a0a */
[C---:B------:R-:W-:Y:S02]  /*8be0*/  IMAD R4, R2.reuse, R5, R4 ;  /* 0x0000000502047224 */ /* 0x040fe400078e0204 */
[C---:B------:R-:W-:Y:S03]  /*8bf0*/  IMAD R8, R2.reuse, R7, R8 ;  /* 0x0000000702087224 */ /* 0x040fe600078e0208 */
[C---:B------:R-:W-:Y:S02]  /*8c00*/  ISETP.GT.U32.AND P2, PT, R2.reuse, R4, PT ;  /* 0x000000040200720c */ /* 0x040fe40003f44070 */
[----:B------:R-:W-:Y:S11]  /*8c10*/  ISETP.GT.U32.AND P4, PT, R2, R8, PT ;  /* 0x000000080200720c */ /* 0x000ff60003f84070 */
[----:B------:R-:W-:Y:S02]  /*8c20*/  @!P2 IMAD.IADD R4, R4, 0x1, -R2 ;  /* 0x000000010404a824 */ /* 0x000fe400078e0a02 */
[-C--:B------:R-:W-:Y:S01]  /*8c30*/  @!P4 IADD3 R8, R8, -R2.reuse, RZ ;  /* 0x800000020808c210 */ /* 0x080fe20007ffe0ff */
[----:B------:R-:W-:Y:S01]  /*8c40*/  @!P2 VIADD R9, R9, 0x1 ;  /* 0x000000010909a836 */ /* 0x000fe20000000000 */
[----:B------:R-:W-:Y:S01]  /*8c50*/  ISETP.NE.AND P2, PT, R6, RZ, PT ;  /* 0x000000ff0600720c */ /* 0x000fe20003f45270 */
[----:B------:R-:W-:Y:S01]  /*8c60*/  @!P4 VIADD R10, R10, 0x1 ;  /* 0x000000010a0ac836 */ /* 0x000fe20000000000 */
[-C--:B------:R-:W-:Y:S02]  /*8c70*/  ISETP.GE.U32.AND P5, PT, R4, R2.reuse, PT ;  /* 0x000000020400720c */ /* 0x080fe40003fa6070 */
[----:B------:R-:W-:Y:S01]  /*8c80*/  ISETP.GE.U32.AND P6, PT, R8, R2, PT ;  /* 0x000000020800720c */ /* 0x000fe20003fc6070 */
[----:B------:R-:W1:Y:S01]  /*8c90*/  LDC.64 R4, c[0x0][0x250] ;  /* 0x00009400ff047b82 */ /* 0x000e620000000a00 */
[----:B------:R-:W-:Y:S09]  /*8ca0*/  LOP3.LUT R2, RZ, R6, RZ, 0x33, !PT ;  /* 0x00000006ff027212 */ /* 0x000ff200078e33ff */
[----:B------:R-:W-:Y:S02]  /*8cb0*/  @P5 IADD3 R9, R9, 0x1, RZ ;  /* 0x0000000109095810 */ /* 0x000fe40007ffe0ff */
[----:B------:R-:W-:Y:S03]  /*8cc0*/  @P6 VIADD R10, R10, 0x1 ;  /* 0x000000010a0a6836 */ /* 0x000fe60000000000 */
[----:B------:R-:W-:Y:S02]  /*8cd0*/  @!P1 IMAD.MOV R9, RZ, RZ, -R9 ;  /* 0x000000ffff099224 */ /* 0x000fe400078e0a09 */
[----:B------:R-:W-:Y:S03]  /*8ce0*/  @!P3 IADD3 R10, -R10, RZ, RZ ;  /* 0x000000ff0a0ab210 */ /* 0x000fe60007ffe1ff */
[C---:B------:R-:W-:Y:S02]  /*8cf0*/  SEL R3, R2.reuse, R9, !P2 ;  /* 0x0000000902037207 */ /* 0x040fe40005000000 */
[----:B------:R-:W-:Y:S02]  /*8d00*/  SEL R9, R2, R10, !P2 ;  /* 0x0000000a02097207 */ /* 0x000fe40005000000 */
[-C--:B------:R-:W-:Y:S02]  /*8d10*/  LEA R14, P2, R3, R206.reuse, 0x2 ;  /* 0x000000ce030e7211 */ /* 0x080fe400078410ff */
[----:B------:R-:W-:Y:S02]  /*8d20*/  LEA R12, P1, R9, R206, 0x2 ;  /* 0x000000ce090c7211 */ /* 0x000fe400078210ff */
[-C--:B------:R-:W-:Y:S02]  /*8d30*/  LEA.HI.X.SX32 R15, R3, R207.reuse, 0x2, P2 ;  /* 0x000000cf030f7211 */ /* 0x080fe400010f16ff */
[C---:B------:R-:W-:Y:S01]  /*8d40*/  LEA.HI.X.SX32 R13, R9.reuse, R207, 0x2, P1 ;  /* 0x000000cf090d7211 */ /* 0x040fe200008f16ff */
[----:B------:R-:W-:Y:S02]  /*8d50*/  IMAD.IADD R9, R9, 0x1, -R3 ;  /* 0x0000000109097824 */ /* 0x000fe400078e0a03 */
[----:B------:R-:W2:Y:S01]  /*8d60*/  LDG.E R7, desc[UR10][R14.64] ;  /* 0x0000000a0e077981 */ /* 0x000ea2000c1e1900 */
[----:B------:R-:W3:Y:S01]  /*8d70*/  LDC.64 R2, c[0x0][0x238] ;  /* 0x00008e00ff027b82 */ /* 0x000ee20000000a00 */
[----:B------:R-:W-:Y:S02]  /*8d80*/  IMAD R9, R9, R6, -0x40 ;  /* 0xffffffc009097424 */ /* 0x000fe400078e0206 */
[----:B------:R-:W2:Y:S03]  /*8d90*/  LDG.E R8, desc[UR10][R12.64] ;  /* 0x0000000a0c087981 */ /* 0x000ea6000c1e1900 */
[----:B------:R-:W-:Y:S05]  /*8da0*/  SHF.R.S32.HI R11, RZ, 0x1f, R9 ;  /* 0x0000001fff0b7819 */ /* 0x000fea0000011409 */
[-C--:B-1----:R-:W-:Y:S02]  /*8db0*/  IMAD R6, R11, R4.reuse, RZ ;  /* 0x000000040b067224 */ /* 0x082fe400078e02ff */
[C---:B------:R-:W-:Y:S04]  /*8dc0*/  IMAD.WIDE.U32 R10, R9.reuse, R4, RZ ;  /* 0x00000004090a7225 */ /* 0x040fe800078e00ff */
[----:B------:R-:W-:Y:S04]  /*8dd0*/  IMAD R6, R9, R5, R6 ;  /* 0x0000000509067224 */ /* 0x000fe800078e0206 */
[----:B------:R-:W-:Y:S01]  /*8de0*/  IMAD.IADD R11, R11, 0x1, R6 ;  /* 0x000000010b0b7824 */ /* 0x000fe200078e0206 */
[----:B--2---:R-:W-:Y:S04]  /*8df0*/  IADD3 R7, -R8, R7, RZ ;  /* 0x0000000708077210 */ /* 0x004fe80007ffe1ff */
[----:B------:R-:W-:Y:S01]  /*8e00*/  SHF.R.S32.HI R5, RZ, 0x1f, R7 ;  /* 0x0000001fff057819 */ /* 0x000fe20000011407 */
[-C--:B---3--:R-:W-:Y:S04]  /*8e10*/  IMAD.WIDE.U32 R10, R7, R2.reuse, R10 ;  /* 0x00000002070a7225 */ /* 0x088fe800078e000a */
[----:B------:R-:W-:Y:S04]  /*8e20*/  IMAD R4, R5, R2, RZ ;  /* 0x0000000205047224 */ /* 0x000fe800078e02ff */
[----:B------:R-:W-:Y:S05]  /*8e30*/  IMAD R4, R7, R3, R4 ;  /* 0x0000000307047224 */ /* 0x000fea00078e0204 */
[----:B------:R-:W-:Y:S07]  /*8e40*/  IADD3 R2, R11, R4, RZ ;  /* 0x000000040b027210 */ /* 0x000fee0007ffe0ff */
.L_x_2191:
[C---:B------:R-:W-:Y:S04]  /*8e50*/  LEA R200, P1, R10.reuse, R200, 0x1 ;  /* 0x000000c80ac87211 */ /* 0x040fe800078208ff */
[----:B------:R-:W-:Y:S02]  /*8e60*/  LEA.HI.X R201, R10, R201, R2, 0x1, P1 ;  /* 0x000000c90ac97211 */ /* 0x000fe400008f0c02 */
[C---:B------:R-:W-:Y:S03]  /*8e70*/  IADD3 R220, P1, R213.reuse, R200, RZ ;  /* 0x000000c8d5dc7210 */ /* 0x040fe60007f3e0ff */
[----:B------:R-:W-:Y:S01]  /*8e80*/  @!PT LDS RZ, [RZ] ;  /* 0x00000000fffff984 */ /* 0x000fe20000000800 */
[----:B------:R-:W-:Y:S01]  /*8e90*/  @!PT LDS RZ, [RZ] ;  /* 0x00000000fffff984 */ /* 0x000fe20000000800 */
[----:B------:R-:W-:Y:S01]  /*8ea0*/  @!PT LDS RZ, [RZ] ;  /* 0x00000000fffff984 */ /* 0x000fe20000000800 */
[----:B------:R1:W-:Y:S02]  /*8eb0*/  LDGSTS.E.BYPASS.LTC128B.128 [R205+0xc000], desc[UR10][R200.64] ;  /* 0x0c000000c8cd7fae */ /* 0x0003e4000b901d4a */
[C---:B------:R-:W-:Y:S01]  /*8ec0*/  IMAD.X R221, R210.reuse, 0x1, R201, P1 ;  /* 0x00000001d2dd7824 */ /* 0x040fe200008e06c9 */
[C---:B------:R-:W-:Y:S01]  /*8ed0*/  IADD3 R134, P1, R213.reuse, R220, RZ ;  /* 0x000000dcd5867210 */ /* 0x040fe20007f3e0ff */
[----:B------:R1:W-:Y:S04]  /*8ee0*/  LDGSTS.E.BYPASS.LTC128B.128 [R205+0xe000], desc[UR10][R200.64+0x80] ;  /* 0x0e000080c8cd7fae */ /* 0x0003e8000b901d4a */
[----:B------:R1:W-:Y:S01]  /*8ef0*/  LDGSTS.E.BYPASS.LTC128B.128 [R205+0x10000], desc[UR10][R200.64+0x100] ;  /* 0x10000100c8cd7fae */ /* 0x0003e2000b901d4a */
[C---:B------:R-:W-:Y:S01]  /*8f00*/  IMAD.X R135, R210.reuse, 0x1, R221, P1 ;  /* 0x00000001d2877824 */ /* 0x040fe200008e06dd */
[----:B------:R-:W-:Y:S02]  /*8f10*/  IADD3 R2, P1, R213, R134, RZ ;  /* 0x00000086d5027210 */ /* 0x000fe40007f3e0ff */
[----:B------:R1:W-:Y:S03]  /*8f20*/  LDGSTS.E.BYPASS.LTC128B.128 [R205+0xc800], desc[UR10][R220.64] ;  /* 0x0c800000dccd7fae */ /* 0x0003e6000b901d4a */
[----:B------:R-:W-:Y:S01]  /*8f30*/  IMAD.X R3, R210, 0x1, R135, P1 ;  /* 0x00000001d2037824 */ /* 0x000fe200008e0687 */
[----:B------:R1:W-:Y:S01]  /*8f40*/  LDGSTS.E.BYPASS.LTC128B.128 [R205+0xe800], desc[UR10][R220.64+0x80] ;  /* 0x0e800080dccd7fae */ /* 0x0003e2000b901d4a */
[----:B------:R-:W-:Y:S03]  /*8f50*/  ISETP.GE.AND P1, PT, R203, 0x2, PT ;  /* 0x00000002cb00780c */ /* 0x000fe60003f26270 */
[----:B------:R1:W-:Y:S04]  /*8f60*/  LDGSTS.E.BYPASS.LTC128B.128 [R205+0x10800], desc[UR10][R220.64+0x100] ;  /* 0x10800100dccd7fae */ /* 0x0003e8000b901d4a */
[----:B------:R1:W-:Y:S04]  /*8f70*/  LDGSTS.E.BYPASS.LTC128B.128 [R205+0xd000], desc[UR10][R134.64] ;  /* 0x0d00000086cd7fae */ /* 0x0003e8000b901d4a */
[----:B------:R1:W-:Y:S04]  /*8f80*/  LDGSTS.E.BYPASS.LTC128B.128 [R205+0xf000], desc[UR10][R134.64+0x80] ;  /* 0x0f00008086cd7fae */ /* 0x0003e8000b901d4a */
[----:B------:R1:W-:Y:S04]  /*8f90*/  LDGSTS.E.BYPASS.LTC128B.128 [R205+0x11000], desc[UR10][R134.64+0x100] ;  /* 0x1100010086cd7fae */ /* 0x0003e8000b901d4a */
[----:B------:R1:W-:Y:S04]  /*8fa0*/  LDGSTS.E.BYPASS.LTC128B.128 [R205+0xd800], desc[UR10][R2.64] ;  /* 0x0d80000002cd7fae */ /* 0x0003e8000b901d4a */
[----:B------:R1:W-:Y:S04]  /*8fb0*/  LDGSTS.E.BYPASS.LTC128B.128 [R205+0xf800], desc[UR10][R2.64+0x80] ;  /* 0x0f80008002cd7fae */ /* 0x0003e8000b901d4a */
[----:B------:R1:W-:Y:S04]  /*8fc0*/  LDGSTS.E.BYPASS.LTC128B.128 [R205+0x11800], desc[UR10][R2.64+0x100] ;  /* 0x1180010002cd7fae */ /* 0x0003e8000b901d4a */
[----:B------:R-:W-:Y:S04]  /*8fd0*/  LDSM.16.M88.4 R136, [R198] ;  /* 0x00000000c688783b */ /* 0x000fe80000000200 */
[----:B------:R-:W2:Y:S04]  /*8fe0*/  LDSM.16.M88.4 R140, [R197+0x6000] ;  /* 0x00600000c58c783b */ /* 0x000ea80000000200 */
[----:B------:R-:W3:Y:S04]  /*8ff0*/  LDSM.16.M88.4 R144, [R197+0x6800] ;  /* 0x00680000c590783b */ /* 0x000ee80000000200 */
[----:B------:R-:W4:Y:S04]  /*9000*/  LDSM.16.M88.4 R148, [R197+0x7000] ;  /* 0x00700000c594783b */ /* 0x000f280000000200 */
[----:B------:R-:W5:Y:S04]  /*9010*/  LDSM.16.M88.4 R152, [R197+0x7800] ;  /* 0x00780000c598783b */ /* 0x000f680000000200 */
[----:B------:R-:W0:Y:S04]  /*9020*/  LDGDEPBAR ;  /* 0x00000000000079af */ /* 0x000e280000000000 */
        /* <DEDUP_REMOVED lines=160> */
[----:B------:R-:W-:Y:S05]  /*9a30*/  SHF.L.U32 R141, R203, 0x6, RZ ;  /* 0x00000006cb8d7819 */ /* 0x000fea00000006ff */
[C---:B------:R-:W-:Y:S02]  /*9a40*/  VIADD R139, R141.reuse, 0xffffff80 ;  /* 0xffffff808d8b7836 */ /* 0x040fe40000000000 */
[----:B------:R-:W-:Y:S03]  /*9a50*/  VIADD R141, R141, 0xffffffc0 ;  /* 0xffffffc08d8d7836 */ /* 0x000fe60000000000 */
[----:B------:R-:W-:Y:S02]  /*9a60*/  IABS R134, R139 ;  /* 0x0000008b00867213 */ /* 0x000fe40000000000 */
[----:B------:R-:W-:Y:S02]  /*9a70*/  IABS R136, R141 ;  /* 0x0000008d00887213 */ /* 0x000fe40000000000 */
[-C--:B-1----:R-:W-:Y:S02]  /*9a80*/  IABS R2, R132.reuse ;  /* 0x0000008400027213 */ /* 0x082fe40000000000 */
[-C--:B------:R-:W-:Y:S02]  /*9a90*/  LOP3.LUT R139, R139, R132.reuse, RZ, 0x3c, !PT ;  /* 0x000000848b8b7212 */ /* 0x080fe400078e3cff */
[----:B------:R-:W1:Y:S01]  /*9aa0*/  I2F.RP R135, R2 ;  /* 0x0000000200877306 */ /* 0x000e620000209400 */
[-C--:B------:R-:W-:Y:S02]  /*9ab0*/  LOP3.LUT R141, R141, R132.reuse, RZ, 0x3c, !PT ;  /* 0x000000848d8d7212 */ /* 0x080fe400078e3cff */
[----:B------:R-:W-:Y:S02]  /*9ac0*/  ISETP.GE.AND P1, PT, R139, RZ, PT ;  /* 0x000000ff8b00720c */ /* 0x000fe40003f26270 */
[----:B------:R-:W-:Y:S02]  /*9ad0*/  ISETP.GE.AND P3, PT, R141, RZ, PT ;  /* 0x000000ff8d00720c */ /* 0x000fe40003f66270 */
[----:B------:R-:W-:Y:S03]  /*9ae0*/  LOP3.LUT R139, RZ, R132, RZ, 0x33, !PT ;  /* 0x00000084ff8b7212 */ /* 0x000fe600078e33ff */
[----:B-1----:R-:W1:Y:S02]  /*9af0*/  MUFU.RCP R3, R135 ;  /* 0x0000008700037308 */ /* 0x002e640000001000 */
[----:B-1----:R-:W-:Y:S08]  /*9b00*/  VIADD R142, R3, 0xffffffe ;  /* 0x0ffffffe038e7836 */ /* 0x002ff00000000000 */
[----:B------:R-:W1:Y:S02]  /*9b10*/  F2I.FTZ.U32.TRUNC.NTZ R143, R142 ;  /* 0x0000008e008f7305 */ /* 0x000e64000021f000 */
[--C-:B-1----:R-:W-:Y:S01]  /*9b20*/  IMAD.MOV R3, RZ, RZ, -R143.reuse ;  /* 0x000000ffff037224 */ /* 0x102fe200078e0a8f */
[----:B------:R-:W-:Y:S03]  /*9b30*/  MOV R142, RZ ;  /* 0x000000ff008e7202 */ /* 0x000fe60000000f00 */
[----:B------:R-:W-:Y:S04]  /*9b40*/  IMAD R3, R3, R2, RZ ;  /* 0x0000000203037224 */ /* 0x000fe800078e02ff */
[----:B------:R-:W-:Y:S06]  /*9b50*/  IMAD.HI.U32 R3, R143, R3, R142 ;  /* 0x000000038f037227 */ /* 0x000fec00078e008e */
[C---:B------:R-:W-:Y:S04]  /*9b60*/  IMAD.HI.U32 R137, R3.reuse, R134, RZ ;  /* 0x0000008603897227 */ /* 0x040fe800078e00ff */
[----:B------:R-:W-:Y:S04]  /*9b70*/  IMAD.HI.U32 R138, R3, R136, RZ ;  /* 0x00000088038a7227 */ /* 0x000fe800078e00ff */
[----:B------:R-:W-:Y:S02]  /*9b80*/  IMAD.MOV R3, RZ, RZ, -R137 ;  /* 0x000000ffff037224 */ /* 0x000fe400078e0a89 */
[----:B------:R-:W-:Y:S02]  /*9b90*/  IMAD.MOV R135, RZ, RZ, -R138 ;  /* 0x000000ffff877224 */ /* 0x000fe400078e0a8a */
[C---:B------:R-:W-:Y:S02]  /*9ba0*/  IMAD R134, R2.reuse, R3, R134 ;  /* 0x0000000302867224 */ /* 0x040fe400078e0286 */
[C---:B------:R-:W-:Y:S03]  /*9bb0*/  IMAD R136, R2.reuse, R135, R136 ;  /* 0x0000008702887224 */ /* 0x040fe600078e0288 */
[C---:B------:R-:W-:Y:S02]  /*9bc0*/  ISETP.GT.U32.AND P2, PT, R2.reuse, R134, PT ;  /* 0x000000860200720c */ /* 0x040fe40003f44070 */
[----:B------:R-:W-:Y:S11]  /*9bd0*/  ISETP.GT.U32.AND P4, PT, R2, R136, PT ;  /* 0x000000880200720c */ /* 0x000ff60003f84070 */
[-C--:B------:R-:W-:Y:S01]  /*9be0*/  @!P2 IADD3 R134, R134, -R2.reuse, RZ ;  /* 0x800000028686a210 */ /* 0x080fe20007ffe0ff */
[----:B------:R-:W-:Y:S01]  /*9bf0*/  @!P2 VIADD R137, R137, 0x1 ;  /* 0x000000018989a836 */ /* 0x000fe20000000000 */
[----:B------:R-:W-:Y:S01]  /*9c00*/  @!P4 IADD3 R138, R138, 0x1, RZ ;  /* 0x000000018a8ac810 */ /* 0x000fe20007ffe0ff */
[----:B------:R-:W-:Y:S01]  /*9c10*/  @!P4 IMAD.IADD R136, R136, 0x1, -R2 ;  /* 0x000000018888c824 */ /* 0x000fe200078e0a02 */
[-C--:B------:R-:W-:Y:S02]  /*9c20*/  ISETP.GE.U32.AND P5, PT, R134, R2.reuse, PT ;  /* 0x000000028600720c */ /* 0x080fe40003fa6070 */
[----:B------:R-:W1:Y:S01]  /*9c30*/  LDC.64 R134, c[0x0][0x248] ;  /* 0x00009200ff867b82 */ /* 0x000e620000000a00 */
[----:B------:R-:W-:Y:S02]  /*9c40*/  ISETP.NE.AND P2, PT, R132, RZ, PT ;  /* 0x000000ff8400720c */ /* 0x000fe40003f45270 */
[----:B------:R-:W-:Y:S08]  /*9c50*/  ISETP.GE.U32.AND P6, PT, R136, R2, PT ;  /* 0x000000028800720c */ /* 0x000ff00003fc6070 */
[----:B------:R-:W-:Y:S05]  /*9c60*/  @P5 VIADD R137, R137, 0x1 ;  /* 0x0000000189895836 */ /* 0x000fea0000000000 */
[----:B------:R-:W-:Y:S01]  /*9c70*/  @P6 VIADD R138, R138, 0x1 ;  /* 0x000000018a8a6836 */ /* 0x000fe20000000000 */
[----:B------:R-:W-:Y:S03]  /*9c80*/  @!P1 IADD3 R137, -R137, RZ, RZ ;  /* 0x000000ff89899210 */ /* 0x000fe60007ffe1ff */
[----:B------:R-:W-:Y:S01]  /*9c90*/  @!P3 IMAD.MOV R138, RZ, RZ, -R138 ;  /* 0x000000ffff8ab224 */ /* 0x000fe200078e0a8a */
[C---:B------:R-:W-:Y:S04]  /*9ca0*/  SEL R3, R139.reuse, R137, !P2 ;  /* 0x000000898b037207 */ /* 0x040fe80005000000 */
        /* <DEDUP_REMOVED lines=17> */
[CC--:B---3--:R-:W-:Y:S04]  /*9dc0*/  IMAD.WIDE.U32 R140, R136.reuse, R2.reuse, R140 ;  /* 0x00000002888c7225 */ /* 0x0c8fe800078e008c */
[----:B------:R-:W-:Y:S04]  /*9dd0*/  IMAD R135, R135, R2, RZ ;  /* 0x0000000287877224 */ /* 0x000fe800078e02ff */
[----:B------:R-:W-:Y:S05]  /*9de0*/  IMAD R135, R136, R3, R135 ;  /* 0x0000000388877224 */ /* 0x000fea00078e0287 */
[----:B------:R-:W-:Y:S07]  /*9df0*/  IADD3 R135, R141, R135, RZ ;  /* 0x000000878d877210 */ /* 0x000fee0007ffe0ff */
.L_x_2193:
        /* <DEDUP_REMOVED lines=24> */
.L_x_2192:
        /* <DEDUP_REMOVED lines=253> */
[----:B------:R-:W-:Y:S01]  /*af50*/  IADD3 R0, R203, -0x1, RZ ;  /* 0xffffffffcb007810 */ /* 0x000fe20007ffe0ff */
        /* <DEDUP_REMOVED lines=68> */
[----:B------:R-:W-:Y:S01]  /*b3a0*/  MOV R203, R0 ;  /* 0x0000000000cb7202 */ /* 0x000fe20000000f00 */
[----:B------:R-:W2:Y:S03]  /*b3b0*/  LDSM.16.MT88.4 R120, [R192+0x11000] ;  /* 0x01100000c078783b */ /* 0x000ea60000004200 */
[----:B------:R-:W2:Y:S01]  /*b3c0*/  MUFU.EX2 R225, R168 ;  /* 0x000000a800e17308 */ /* 0x000ea20000000800 */
[----:B------:R-:W-:Y:S01]  /*b3d0*/  FADD.FTZ R158, R158, R5 ;  /* 0x000000059e9e7221 */ /* 0x000fe20000010000 */
[----:B------:R-:W-:Y:S01]  /*b3e0*/  FADD.FTZ R157, R157, R156 ;  /* 0x0000009c9d9d7221 */ /* 0x000fe20000010000 */
[----:B------:R-:W-:Y:S02]  /*b3f0*/  MOV R0, R3 ;  /* 0x0000000300007202 */ /* 0x000fe40000000f00 */
[----:B------:R-:W-:Y:S01]  /*b400*/  FADD.FTZ R159, R159, R158 ;  /* 0x0000009e9f9f7221 */ /* 0x000fe20000010000 */
[----:B------:R-:W-:Y:S01]  /*b410*/  LDSM.16.MT88.4 R32, [R188+0xd800] ;  /* 0x00d80000bc20783b */ /* 0x000fe20000004200 */
[----:B------:R-:W-:Y:S03]  /*b420*/  FADD.FTZ R160, R160, R157 ;  /* 0x0000009da0a07221 */ /* 0x000fe60000010000 */
        /* <DEDUP_REMOVED lines=81> */
.L_x_2190:
[----:B------:R-:W1:Y:S01]  /*b940*/  SHFL.BFLY PT, R0, R217, 0x2, 0x1f ;  /* 0x0c401f00d9007f89 */ /* 0x000e6200000e0000 */
[----:B------:R-:W2:Y:S01]  /*b950*/  S2UR UR4, SR_CgaCtaId ;  /* 0x00000000000479c3 */ /* 0x000ea20000008800 */
[----:B------:R-:W-:Y:S01]  /*b960*/  MOV R5, 0x3f800000 ;  /* 0x3f80000000057802 */ /* 0x000fe20000000f00 */
[----:B------:R-:W-:Y:S01]  /*b970*/  UMOV UR5, 0x400 ;  /* 0x0000040000057882 */ /* 0x000fe20000000000 */
[----:B------:R-:W3:Y:S01]  /*b980*/  SHFL.BFLY PT, R2, R219, 0x2, 0x1f ;  /* 0x0c401f00db027f89 */ /* 0x000ee200000e0000 */
[----:B------:R-:W-:Y:S01]  /*b990*/  MOV R6, 0x3f800000 ;  /* 0x3f80000000067802 */ /* 0x000fe20000000f00 */
[----:B-1----:R-:W-:Y:S01]  /*b9a0*/  FADD.FTZ R7, R0, R217 ;  /* 0x000000d900077221 */ /* 0x002fe20000010000 */
[----:B--2---:R-:W-:Y:S01]  /*b9b0*/  ULEA UR4, UR4, UR5, 0x18 ;  /* 0x0000000504047291 */ /* 0x004fe2000f8ec03f */
        /* <DEDUP_REMOVED lines=15> */
[----:B------:R-:W-:Y:S02]  /*bab0*/  LOP3.LUT R11, R8, 0x3ffffffc, RZ, 0xc0, !PT ;  /* 0x3ffffffc080b7812 */ /* 0x000fe400078ec0ff */
[----:B------:R-:W-:Y:S02]  /*bac0*/  LOP3.LUT R9, R9, 0xfffffff8, RZ, 0xc0, !PT ;  /* 0xfffffff809097812 */ /* 0x000fe400078ec0ff */
[----:B------:R-:W-:Y:S02]  /*bad0*/  SHF.R.S32.HI R8, RZ, 0x5, R7 ;  /* 0x00000005ff087819 */ /* 0x000fe40000011407 */
[----:B------:R-:W-:Y:S01]  /*bae0*/  IADD3 R9, R10, -R9, RZ ;  /* 0x800000090a097210 */ /* 0x000fe20007ffe0ff */
[----:B------:R-:W2:Y:S01]  /*baf0*/  @P4 MUFU.RCP R5, R4 ;  /* 0x0000000400054308 */ /* 0x000ea20000001000 */
[----:B------:R-:W-:-:S02]  /*bb00*/  IADD3 R11, -R11, R0, RZ ;  /* 0x000000000b0b7210 */ /* 0x000fc40007ffe1ff */
[C---:B------:R-:W-:Y:S02]  /*bb10*/  SHF.L.U32 R10, R9.reuse, 0x6, RZ ;  /* 0x00000006090a7819 */ /* 0x040fe400000006ff */
[----:B------:R-:W-:Y:S02]  /*bb20*/  LOP3.LUT R12, R9, 0x1, RZ, 0xc0, !PT ;  /* 0x00000001090c7812 */ /* 0x000fe400078ec0ff */
[----:B------:R-:W-:Y:S01]  /*bb30*/  LOP3.LUT R10, R10, 0x1c0, RZ, 0xc0, !PT ;  /* 0x000001c00a0a7812 */ /* 0x000fe200078ec0ff */
[----:B------:R-:W-:Y:S01]  /*bb40*/  @P4 MUFU.LG2 R4, R4 ;  /* 0x0000000400044308 */ /* 0x000fe20000000c00 */
[----:B------:R-:W-:Y:S01]  /*bb50*/  LEA R11, R8, R11, 0x9 ;  /* 0x0000000b080b7211 */ /* 0x000fe200078e48ff */
[----:B-1----:R-:W-:Y:S01]  /*bb60*/  FMUL.FTZ R131, R6, R131 ;  /* 0x0000008306837220 */ /* 0x002fe20000410000 */
[----:B------:R-:W-:Y:S01]  /*bb70*/  LEA.HI R10, R10, R10, RZ, 0x1d ;  /* 0x0000000a0a0a7211 */ /* 0x000fe200078fe8ff */
[----:B------:R-:W-:Y:S01]  /*bb80*/  FMUL.FTZ R130, R6, R130 ;  /* 0x0000008206827220 */ /* 0x000fe20000410000 */
[----:B------:R-:W-:Y:S01]  /*bb90*/  ISETP.NE.U32.AND P0, PT, R12, 0x1, PT ;  /* 0x000000010c00780c */ /* 0x000fe20003f05070 */
[C---:B------:R-:W-:Y:S01]  /*bba0*/  FMUL.FTZ R39, R6.reuse, R39 ;  /* 0x0000002706277220 */ /* 0x040fe20000410000 */
[----:B------:R-:W-:Y:S01]  /*bbb0*/  LEA R10, R11, R10, 0x1 ;  /* 0x0000000a0b0a7211 */ /* 0x000fe200078e08ff */
[----:B------:R-:W-:Y:S01]  /*bbc0*/  FMUL.FTZ R38, R6, R38 ;  /* 0x0000002606267220 */ /* 0x000fe20000410000 */
[----:B------:R-:W-:Y:S01]  /*bbd0*/  R2P PR, R9, 0x6 ;  /* 0x0000000609007804 */ /* 0x000fe20000000000 */
[C---:B--2---:R-:W-:Y:S01]  /*bbe0*/  FMUL.FTZ R128, R5.reuse, R128 ;  /* 0x0000008005807220 */ /* 0x044fe20000410000 */
[----:B------:R-:W-:Y:S01]  /*bbf0*/  MOV R9, 0x20 ;  /* 0x0000002000097802 */ /* 0x000fe20000000f00 */
[C---:B------:R-:W-:Y:S01]  /*bc00*/  FMUL.FTZ R129, R5.reuse, R129 ;  /* 0x0000008105817220 */ /* 0x040fe20000410000 */
        /* <DEDUP_REMOVED lines=65> */
[----:B------:R-:W-:Y:S01]  /*c020*/  FMUL.FTZ R78, R6, R78 ;  /* 0x0000004e064e7220 */ /* 0x000fe20000410000 */
[----:B------:R-:W-:Y:S01]  /*c030*/  F2FP.BF16.F32.PACK_AB R56, R57, R56 ;  /* 0x000000383938723e */ /* 0x000fe200000010ff */
[----:B------:R-:W-:Y:S01]  /*c040*/  STS [R13], R36 ;  /* 0x000000240d007388 */ /* 0x000fe20000000800 */
[----:B------:R-:W-:Y:S01]  /*c050*/  F2FP.BF16.F32.PACK_AB R58, R59, R58 ;  /* 0x0000003a3b3a723e */ /* 0x000fe200000010ff */
[----:B------:R-:W-:Y:S01]  /*c060*/  FMUL.FTZ R80, R5, R80 ;  /* 0x0000005005507220 */ /* 0x000fe20000410000 */
[----:B------:R-:W-:Y:S01]  /*c070*/  IADD3 R21, R15, R12, RZ ;  /* 0x0000000c0f157210 */ /* 0x000fe20007ffe0ff */
[----:B------:R-:W-:Y:S01]  /*c080*/  STS [R13+0x400], R38 ;  /* 0x000400260d007388 */ /* 0x000fe20000000800 */
[----:B------:R-:W-:Y:S01]  /*c090*/  ISETP.NE.AND P0, PT, R202, -0x1, PT ;  /* 0xffffffffca00780c */ /* 0x000fe20003f05270 */
        /* <DEDUP_REMOVED lines=80> */
[C---:B------:R-:W-:Y:S01]  /*c5a0*/  FMUL.FTZ R121, R5.reuse, R121 ;  /* 0x0000007905797220 */ /* 0x040fe20000410000 */
[----:B------:R-:W-:Y:S01]  /*c5b0*/  STS [R9+0x2400], R78 ;  /* 0x0024004e09007388 */ /* 0x000fe20000000800 */
[----:B------:R-:W-:Y:S01]  /*c5c0*/  FMUL.FTZ R116, R5, R116 ;  /* 0x0000007405747220 */ /* 0x000fe20000410000 */
        /* <DEDUP_REMOVED lines=9> */
[----:B------:R-:W1:Y:S01]  /*c660*/  @P0 LDC.64 R22, c[0x0][0x298] ;  /* 0x0000a600ff160b82 */ /* 0x000e620000000a00 */
[----:B------:R-:W-:Y:S01]  /*c670*/  F2FP.BF16.F32.PACK_AB R108, R109, R108 ;  /* 0x0000006c6d6c723e */ /* 0x000fe200000010ff */
[----:B------:R-:W-:Y:S01]  /*c680*/  STS [R19+0x2000], R84 ;  /* 0x0020005413007388 */ /* 0x000fe20000000800 */
[----:B------:R-:W-:Y:S01]  /*c690*/  F2FP.BF16.F32.PACK_AB R110, R111, R110 ;  /* 0x0000006e6f6e723e */ /* 0x000fe200000010ff */
[----:B------:R-:W2:Y:S01]  /*c6a0*/  @P3 MUFU.LG2 R14, R2 ;  /* 0x00000002000e3308 */ /* 0x000ea20000000c00 */
[----:B------:R-:W-:Y:S01]  /*c6b0*/  F2FP.BF16.F32.PACK_AB R124, R125, R124 ;  /* 0x0000007c7d7c723e */ /* 0x000fe200000010ff */
[----:B------:R-:W-:Y:S01]  /*c6c0*/  STS [R19+0x2400], R86 ;  /* 0x0024005613007388 */ /* 0x000fe20000000800 */
[----:B------:R-:W-:Y:S01]  /*c6d0*/  F2FP.BF16.F32.PACK_AB R126, R127, R126 ;  /* 0x0000007e7f7e723e */ /* 0x000fe200000010ff */
[----:B------:R-:W3:Y:S01]  /*c6e0*/  @P3 LDC R10, c[0x0][0x2e8] ;  /* 0x0000ba00ff0a3b82 */ /* 0x000ee20000000800 */
[----:B------:R-:W-:Y:S01]  /*c6f0*/  F2FP.BF16.F32.PACK_AB R112, R113, R112 ;  /* 0x000000707170723e */ /* 0x000fe200000010ff */
[----:B------:R-:W-:Y:S01]  /*c700*/  STS [R21+0x2000], R88 ;  /* 0x0020005815007388 */ /* 0x000fe20000000800 */
[----:B------:R-:W-:Y:S01]  /*c710*/  F2FP.BF16.F32.PACK_AB R114, R115, R114 ;  /* 0x000000727372723e */ /* 0x000fe200000010ff */
[C---:B------:R-:W-:Y:S01]  /*c720*/  FMUL.FTZ R119, R6.reuse, R119 ;  /* 0x0000007706777220 */ /* 0x040fe20000410000 */
[----:B------:R-:W-:Y:S01]  /*c730*/  F2FP.BF16.F32.PACK_AB R120, R121, R120 ;  /* 0x000000787978723e */ /* 0x000fe200000010ff */
[----:B------:R-:W-:Y:S01]  /*c740*/  STS [R21+0x2400], R90 ;  /* 0x0024005a15007388 */ /* 0x000fe20000000800 */
[----:B------:R-:W-:Y:S01]  /*c750*/  F2FP.BF16.F32.PACK_AB R122, R123, R122 ;  /* 0x0000007a7b7a723e */ /* 0x000fe200000010ff */
[----:B------:R-:W-:Y:S01]  /*c760*/  FMUL.FTZ R6, R6, R118 ;  /* 0x0000007606067220 */ /* 0x000fe20000410000 */
[----:B------:R-:W-:Y:S01]  /*c770*/  F2FP.BF16.F32.PACK_AB R5, R5, R116 ;  /* 0x000000740505723e */ /* 0x000fe200000010ff */
[----:B------:R-:W-:Y:S01]  /*c780*/  STS [R25+0x2000], R92 ;  /* 0x0020005c19007388 */ /* 0x000fe20000000800 */
[----:B------:R-:W-:Y:S01]  /*c790*/  ULDC.U8 UR4, c[0x0][0x3d8] ;  /* 0x0000f60000047ab9 */ /* 0x000fe20000000000 */
[----:B------:R-:W-:Y:S01]  /*c7a0*/  MOV R12, 0x7f800000 ;  /* 0x7f800000000c7802 */ /* 0x000fe20000000f00 */
[----:B--2---:R-:W-:Y:S01]  /*c7b0*/  @P3 FMUL.FTZ R14, R14, 0.69314718246459960938 ;  /* 0x3f3172180e0e3820 */ /* 0x004fe20000410000 */
[----:B------:R-:W-:Y:S01]  /*c7c0*/  STS [R25+0x2400], R94 ;  /* 0x0024005e19007388 */ /* 0x000fe20000000800 */
[----:B------:R-:W-:-:S02]  /*c7d0*/  F2FP.BF16.F32.PACK_AB R6, R119, R6 ;  /* 0x000000067706723e */ /* 0x000fc400000010ff */
[----:B------:R-:W-:Y:S01]  /*c7e0*/  ISETP.NE.AND P1, PT, RZ, UR4, PT ;  /* 0x00000004ff007c0c */ /* 0x000fe2000bf25270 */
        /* <DEDUP_REMOVED lines=8> */
[----:B--2---:R-:W-:-:S03]  /*c870*/  MOV R11, 0x7f800000 ;  /* 0x7f800000000b7802 */ /* 0x004fc60000000f00 */
[----:B------:R-:W-:Y:S04]  /*c880*/  STS [R17+0x4000], R124 ;  /* 0x0040007c11007388 */ /* 0x000fe80000000800 */
[----:B------:R1:W-:Y:S01]  /*c890*/  STS [R17+0x4400], R126 ;  /* 0x0044007e11007388 */ /* 0x0003e20000000800 */
[----:B----4-:R-:W-:-:S03]  /*c8a0*/  @P4 FMUL.FTZ R13, R4, 0.69314718246459960938 ;  /* 0x3f317218040d4820 */ /* 0x010fc60000410000 */
[----:B------:R-:W-:Y:S04]  /*c8b0*/  STS [R19+0x4000], R112 ;  /* 0x0040007013007388 */ /* 0x000fe80000000800 */
[----:B------:R-:W-:Y:S04]  /*c8c0*/  STS [R19+0x4400], R114 ;  /* 0x0044007213007388 */ /* 0x000fe80000000800 */
[----:B------:R-:W-:Y:S04]  /*c8d0*/  STS [R21+0x4000], R120 ;  /* 0x0040007815007388 */ /* 0x000fe80000000800 */
[----:B------:R-:W-:Y:S01]  /*c8e0*/  STS [R21+0x4400], R122 ;  /* 0x0044007a15007388 */ /* 0x000fe20000000800 */
[----:B-----5:R-:W2:Y:S03]  /*c8f0*/  @P4 LDC R9, c[0x0][0x2e8] ;  /* 0x0000ba00ff094b82 */ /* 0x020ea60000000800 */
[----:B------:R-:W-:Y:S04]  /*c900*/  STS [R25+0x4000], R5 ;  /* 0x0040000519007388 */ /* 0x000fe80000000800 */
[----:B------:R4:W-:Y:S01]  /*c910*/  STS [R25+0x4400], R6 ;  /* 0x0044000619007388 */ /* 0x0009e20000000800 */
[----:B-1----:R-:W-:-:S04]  /*c920*/  @P0 IMAD.WIDE.U32 R16, R202, R22, RZ ;  /* 0x00000016ca100225 */ /* 0x002fc800078e00ff */
[----:B------:R-:W-:Y:S01]  /*c930*/  @P0 IMAD R23, R202, R23, R17 ;  /* 0x00000017ca170224 */ /* 0x000fe200078e0211 */
[----:B----4-:R-:W-:Y:S01]  /*c940*/  @P0 MOV R6, R16 ;  /* 0x0000001000060202 */ /* 0x010fe20000000f00 */
[----:B---3--:R-:W-:Y:S06]  /*c950*/  @P0 BRA `(.L_x_2195) ;  /* 0x0000000000200947 */ /* 0x008fec0003800000 */
[----:B------:R-:W1:Y:S01]  /*c960*/  S2R R15, SR_CTAID.Y ;  /* 0x00000000000f7919 */ /* 0x000e620000002600 */
[----:B------:R-:W3:Y:S01]  /*c970*/  LDC.64 R4, c[0x0][0x290] ;  /* 0x0000a400ff047b82 */ /* 0x000ee20000000a00 */
[----:B-1----:R-:W-:-:S05]  /*c980*/  SHF.R.S32.HI R17, RZ, 0x1f, R15 ;  /* 0x0000001fff117819 */ /* 0x002fca000001140f */
[-C--:B---3--:R-:W-:Y:S02]  /*c990*/  IMAD R2, R17, R4.reuse, RZ ;  /* 0x0000000411027224 */ /* 0x088fe400078e02ff */
[----:B------:R-:W-:-:S04]  /*c9a0*/  IMAD.WIDE.U32 R16, R15, R4, RZ ;  /* 0x000000040f107225 */ /* 0x000fc800078e00ff */
[----:B------:R-:W-:Y:S01]  /*c9b0*/  IMAD R5, R15, R5, R2 ;  /* 0x000000050f057224 */ /* 0x000fe200078e0202 */
[----:B------:R-:W-:-:S04]  /*c9c0*/  MOV R6, R16 ;  /* 0x0000001000067202 */ /* 0x000fc80000000f00 */
[----:B------:R-:W-:Y:S02]  /*c9d0*/  IADD3 R23, R17, R5, RZ ;  /* 0x0000000511177210 */ /* 0x000fe40007ffe0ff */
.L_x_2195:
[----:B--2---:R-:W-:Y:S01]  /*c9e0*/  @P4 FFMA.FTZ R11, R132, R9, R13 ;  /* 0x00000009840b4223 */ /* 0x004fe2000001000d */
[----:B------:R-:W-:Y:S01]  /*c9f0*/  @P3 FFMA.FTZ R12, R3, R10, R14 ;  /* 0x0000000a030c3223 */ /* 0x000fe2000001000e */
[----:B------:R-:W-:Y:S06]  /*ca00*/  @!P1 BRA `(.L_x_2196) ;  /* 0x00000000001c9947 */ /* 0x000fec0003800000 */
[----:B------:R-:W1:Y:S01]  /*ca10*/  S2R R3, SR_CTAID.Y ;  /* 0x0000000000037919 */ /* 0x000e620000002600 */
[----:B------:R-:W1:Y:S08]  /*ca20*/  LDC R2, c[0x0][0x2c4] ;  /* 0x0000b100ff027b82 */ /* 0x000e700000000800 */
[----:B------:R-:W2:Y:S08]  /*ca30*/  S2UR UR6, SR_CTAID.Z ;  /* 0x00000000000679c3 */ /* 0x000eb00000002700 */
[----:B------:R-:W2:Y:S01]  /*ca40*/  LDC R5, c[0x0][0x2e4] ;  /* 0x0000b900ff057b82 */ /* 0x000ea20000000800 */
[----:B-1----:R-:W-:-:S04]  /*ca50*/  @!P0 IMAD R202, R3, R2, RZ ;  /* 0x0000000203ca8224 */ /* 0x002fc800078e02ff */
[----:B--2---:R-:W-:Y:S01]  /*ca60*/  IMAD R202, R5, UR6, R202 ;  /* 0x0000000605ca7c24 */ /* 0x004fe2000f8e02ca */
[----:B------:R-:W-:Y:S06]  /*ca70*/  BRA `(.L_x_2197) ;  /* 0x0000000000187947 */ /* 0x000fec0003800000 */
.L_x_2196:
[----:B------:R-:W1:Y:S01]  /*ca80*/  S2R R3, SR_CTAID.Y ;  /* 0x0000000000037919 */ /* 0x000e620000002600 */
[----:B------:R-:W1:Y:S08]  /*ca90*/  S2UR UR6, SR_CTAID.Z ;  /* 0x00000000000679c3 */ /* 0x000e700000002700 */
[----:B------:R-:W1:Y:S08]  /*caa0*/  LDC R2, c[0x0][0x270] ;  /* 0x00009c00ff027b82 */ /* 0x000e700000000800 */
[----:B------:R-:W2:Y:S01]  /*cab0*/  LDC R202, c[0x0][0x2c4] ;  /* 0x0000b100ffca7b82 */ /* 0x000ea20000000800 */
[----:B-1----:R-:W-:-:S04]  /*cac0*/  IMAD R3, R3, R2, UR6 ;  /* 0x0000000603037e24 */ /* 0x002fc8000f8e0202 */
[----:B--2---:R-:W-:-:S07]  /*cad0*/  IMAD R202, R3, R202, RZ ;  /* 0x000000ca03ca7224 */ /* 0x004fce00078e02ff */
.L_x_2197:
        /* <DEDUP_REMOVED lines=19> */
[----:B------:R-:W1:Y:S01]  /*cc10*/  S2R R7, SR_CTAID.X ;  /* 0x0000000000077919 */ /* 0x000e620000002500 */
[C---:B------:R-:W-:Y:S01]  /*cc20*/  VIADD R8, R0.reuse, 0x8 ;  /* 0x0000000800087836 */ /* 0x040fe20000000000 */
[----:B------:R-:W-:Y:S01]  /*cc30*/  ISETP.GE.AND P2, PT, R0, R199, PT ;  /* 0x000000c70000720c */ /* 0x000fe20003f46270 */
[----:B------:R-:W-:-:S03]  /*cc40*/  ULDC.64 UR4, c[0x0][0x2b0] ;  /* 0x0000ac0000047ab9 */ /* 0x000fc60000000a00 */
[----:B------:R-:W-:Y:S01]  /*cc50*/  ISETP.GE.AND P1, PT, R8, R199, PT ;  /* 0x000000c70800720c */ /* 0x000fe20003f26270 */
[----:B-1----:R-:W-:-:S05]  /*cc60*/  IMAD R7, R7, 0x40, R202 ;  /* 0x0000004007077824 */ /* 0x002fca00078e02ca */
[----:B------:R-:W-:Y:S02]  /*cc70*/  SHF.R.S32.HI R5, RZ, 0x1f, R7 ;  /* 0x0000001fff057819 */ /* 0x000fe40000011407 */
[----:B------:R-:W-:-:S04]  /*cc80*/  IADD3 R4, P0, R0, R7, RZ ;  /* 0x0000000700047210 */ /* 0x000fc80007f1e0ff */
[----:B------:R-:W-:Y:S02]  /*cc90*/  LEA.HI.X.SX32 R5, R0, R5, 0x1, P0 ;  /* 0x0000000500057211 */ /* 0x000fe400000f0eff */
[----:B------:R-:W-:-:S04]  /*cca0*/  LEA R8, P0, R4, UR4, 0x2 ;  /* 0x0000000404087c11 */ /* 0x000fc8000f8010ff */
[----:B------:R-:W-:-:S05]  /*ccb0*/  LEA.HI.X R9, R4, UR5, R5, 0x2, P0 ;  /* 0x0000000504097c11 */ /* 0x000fca00080f1405 */
[----:B------:R1:W-:Y:S04]  /*ccc0*/  @!P2 STG.E desc[UR10][R8.64], R11 ;  /* 0x0000000b0800a986 */ /* 0x0003e8000c10190a */
[----:B------:R1:W-:Y:S02]  /*ccd0*/  @!P1 STG.E desc[UR10][R8.64+0x20], R12 ;  /* 0x0000200c08009986 */ /* 0x0003e4000c10190a */
.L_x_2199:
[----:B------:R-:W-:Y:S05]  /*cce0*/  BSYNC B0 ;  /* 0x0000000000007941 */ /* 0x000fea0003800000 */
.L_x_2198:
[----:B------:R-:W2:Y:S01]  /*ccf0*/  S2UR UR5, SR_CTAID.X ;  /* 0x00000000000579c3 */ /* 0x000ea20000002500 */
[----:B------:R-:W-:Y:S01]  /*cd00*/  LEA.HI R7, R3, R2, RZ, 0x3 ;  /* 0x0000000203077211 */ /* 0x000fe200078f18ff */
[----:B------:R3:W4:Y:S01]  /*cd10*/  LDS.128 R16, [R205+0x1800] ;  /* 0x00180000cd107984 */ /* 0x0007220000000c00 */
[----:B------:R-:W-:Y:S02]  /*cd20*/  BSSY B0, `(.L_x_2200) ;  /* 0x000002d000007945 */ /* 0x000fe40003800000 */
[----:B------:R-:W-:Y:S01]  /*cd30*/  LOP3.LUT R3, R7, 0xfffffff8, RZ, 0xc0, !PT ;  /* 0xfffffff807037812 */ /* 0x000fe200078ec0ff */
[----:B-1----:R3:W1:Y:S02]  /*cd40*/  LDS.128 R12, [R205+0x3800] ;  /* 0x00380000cd0c7984 */ /* 0x0026640000000c00 */
[----:B------:R-:W5:Y:S02]  /*cd50*/  LDC.64 R4, c[0x0][0x298] ;  /* 0x0000a600ff047b82 */ /* 0x000f640000000a00 */
[----:B------:R-:W-:Y:S01]  /*cd60*/  IMAD.IADD R0, R2, 0x1, -R3 ;  /* 0x0000000102007824 */ /* 0x000fe200078e0a03 */
[----:B------:R3:W1:Y:S03]  /*cd70*/  LDS.128 R8, [R205+0x5800] ;  /* 0x00580000cd087984 */ /* 0x0006660000000c00 */
[----:B------:R-:W-:Y:S01]  /*cd80*/  IMAD.SHL.U32 R24, R0, 0x8, RZ ;  /* 0x0000000800187824 */ /* 0x000fe200078e00ff */
[----:B------:R-:W-:Y:S01]  /*cd90*/  SHF.R.S32.HI R0, RZ, 0x3, R7 ;  /* 0x00000003ff007819 */ /* 0x000fe20000011407 */
[----:B------:R-:W3:Y:S01]  /*cda0*/  LDC.64 R2, c[0x0][0x2a0] ;  /* 0x0000a800ff027b82 */ /* 0x000ee20000000a00 */
[----:B------:R1:W1:Y:S02]  /*cdb0*/  LDS.128 R28, [R205] ;  /* 0x00000000cd1c7984 */ /* 0x0002640000000c00 */
[----:B------:R-:W-:Y:S01]  /*cdc0*/  SHF.R.S32.HI R25, RZ, 0x1f, R24 ;  /* 0x0000001fff197819 */ /* 0x000fe20000011418 */
[----:B------:R-:W-:Y:S01]  /*cdd0*/  VIADD R20, R0, 0x10 ;  /* 0x0000001000147836 */ /* 0x000fe20000000000 */
[----:B--2---:R-:W-:-:S04]  /*cde0*/  USHF.L.U32 UR5, UR5, 0x6, URZ ;  /* 0x0000000605057899 */ /* 0x004fc8000800063f */
[----:B------:R-:W-:Y:S01]  /*cdf0*/  ISETP.GE.AND P3, PT, R20, R199, PT ;  /* 0x000000c71400720c */ /* 0x000fe20003f66270 */
[----:B------:R-:W-:Y:S01]  /*ce00*/  VIADD R20, R0, 0x30 ;  /* 0x0000003000147836 */ /* 0x000fe20000000000 */
[----:B------:R-:W-:-:S04]  /*ce10*/  USHF.R.S32.HI UR4, URZ, 0x1f, UR5 ;  /* 0x0000001f3f047899 */ /* 0x000fc80008011405 */
[----:B------:R-:W-:Y:S01]  /*ce20*/  ISETP.GE.AND P1, PT, R20, R199, PT ;  /* 0x000000c71400720c */ /* 0x000fe20003f26270 */
[----:B-----5:R-:W-:-:S04]  /*ce30*/  IMAD.WIDE.U32 R24, R4, UR5, R24 ;  /* 0x0000000504187c25 */ /* 0x020fc8000f8e0018 */
[----:B------:R-:W-:Y:S01]  /*ce40*/  IMAD R22, R4, UR4, RZ ;  /* 0x0000000404167c24 */ /* 0x000fe2000f8e02ff */
[----:B------:R-:W-:Y:S01]  /*ce50*/  USHF.R.S32.HI UR4, URZ, 0x1f, UR6 ;  /* 0x0000001f3f047899 */ /* 0x000fe20008011406 */
[----:B------:R-:W-:Y:S02]  /*ce60*/  IADD3 R34, P0, R6, R24, RZ ;  /* 0x0000001806227210 */ /* 0x000fe40007f1e0ff */
[----:B------:R-:W-:Y:S01]  /*ce70*/  IMAD R22, R5, UR5, R22 ;  /* 0x0000000505167c24 */ /* 0x000fe2000f8e0216 */
[----:B------:R-:W-:-:S04]  /*ce80*/  IADD3 R6, R0, 0x20, RZ ;  /* 0x0000002000067810 */ /* 0x000fc80007ffe0ff */
[----:B------:R-:W-:Y:S01]  /*ce90*/  IADD3.X R35, R23, R22, R25, P0, !PT ;  /* 0x0000001617237210 */ /* 0x000fe200007fe419 */
[----:B---3--:R-:W-:Y:S01]  /*cea0*/  IMAD R22, R2, UR4, RZ ;  /* 0x0000000402167c24 */ /* 0x008fe2000f8e02ff */
[----:B------:R2:W3:Y:S01]  /*ceb0*/  LDS.128 R24, [R205+0x2000] ;  /* 0x00200000cd187984 */ /* 0x0004e20000000c00 */
[-C--:B------:R-:W-:Y:S02]  /*cec0*/  ISETP.GE.AND P0, PT, R0, R199.reuse, PT ;  /* 0x000000c70000720c */ /* 0x080fe40003f06270 */
[----:B------:R-:W-:Y:S01]  /*ced0*/  IMAD R37, R3, UR6, R22 ;  /* 0x0000000603257c24 */ /* 0x000fe2000f8e0216 */
[----:B------:R-:W-:Y:S01]  /*cee0*/  ISETP.GE.AND P2, PT, R6, R199, PT ;  /* 0x000000c70600720c */ /* 0x000fe20003f46270 */
[----:B------:R2:W1:Y:S01]  /*cef0*/  LDS.128 R20, [R205+0x4000] ;  /* 0x00400000cd147984 */ /* 0x0004620000000c00 */
[----:B------:R-:W-:Y:S01]  /*cf00*/  IMAD.WIDE.U32 R34, R2, UR6, R34 ;  /* 0x0000000602227c25 */ /* 0x000fe2000f8e0022 */
[----:B------:R-:W-:-:S04]  /*cf10*/  SHF.R.S32.HI R3, RZ, 0x1f, R0 ;  /* 0x0000001fff037819 */ /* 0x000fc80000011400 */
[----:B------:R-:W-:-:S03]  /*cf20*/  IADD3 R37, R37, R35, RZ ;  /* 0x0000002325257210 */ /* 0x000fc60007ffe0ff */
[----:B----4-:R-:W-:Y:S05]  /*cf30*/  @P0 BRA `(.L_x_2201) ;  /* 0x00000000002c0947 */ /* 0x010fea0003800000 */
        /* <DEDUP_REMOVED lines=8> */
[----:B-1----:R4:W-:Y:S04]  /*cfc0*/  STG.E.128 desc[UR10][R32.64], R28 ;  /* 0x0000001c20007986 */ /* 0x0029e8000c101d0a */
[----:B---3--:R4:W-:Y:S04]  /*cfd0*/  STG.E.128 desc[UR10][R32.64+0x80], R24 ;  /* 0x0000801820007986 */ /* 0x0089e8000c101d0a */
[----:B------:R4:W-:Y:S02]  /*cfe0*/  STG.E.128 desc[UR10][R32.64+0x100], R20 ;  /* 0x0001001420007986 */ /* 0x0009e4000c101d0a */
.L_x_2201:
[----:B------:R-:W-:Y:S05]  /*cff0*/  BSYNC B0 ;  /* 0x0000000000007941 */ /* 0x000fea0003800000 */
.L_x_2200:
[----:B-1--4-:R1:W4:Y:S01]  /*d000*/  LDS.128 R28, [R205+0x800] ;  /* 0x00080000cd1c7984 */ /* 0x0123220000000c00 */
[----:B------:R-:W-:Y:S03]  /*d010*/  BSSY B0, `(.L_x_2202) ;  /* 0x0000012000007945 */ /* 0x000fe60003800000 */
[----:B---3--:R1:W3:Y:S04]  /*d020*/  LDS.128 R24, [R205+0x2800] ;  /* 0x00280000cd187984 */ /* 0x0082e80000000c00 */
[----:B------:R1:W1:Y:S01]  /*d030*/  LDS.128 R20, [R205+0x4800] ;  /* 0x00480000cd147984 */ /* 0x0002620000000c00 */
        /* <DEDUP_REMOVED lines=9> */
[----:B------:R-:W-:Y:S02]  /*d0d0*/  LEA R6, P0, R32, UR4, 0x1 ;  /* 0x0000000420067c11 */ /* 0x000fe4000f8008ff */
[----:B------:R-:W-:-:S04]  /*d0e0*/  IADD3 R2, R2, R33, RZ ;  /* 0x0000002102027210 */ /* 0x000fc80007ffe0ff */
[----:B------:R-:W-:-:S05]  /*d0f0*/  LEA.HI.X R7, R32, UR5, R2, 0x1, P0 ;  /* 0x0000000520077c11 */ /* 0x000fca00080f0c02 */
[----:B----4-:R4:W-:Y:S04]  /*d100*/  STG.E.128 desc[UR10][R6.64], R28 ;  /* 0x0000001c06007986 */ /* 0x0109e8000c101d0a */
[----:B---3--:R4:W-:Y:S04]  /*d110*/  STG.E.128 desc[UR10][R6.64+0x80], R24 ;  /* 0x0000801806007986 */ /* 0x0089e8000c101d0a */
[----:B-1----:R4:W-:Y:S02]  /*d120*/  STG.E.128 desc[UR10][R6.64+0x100], R20 ;  /* 0x0001001406007986 */ /* 0x0029e4000c101d0a */
.L_x_2203:
[----:B------:R-:W-:Y:S05]  /*d130*/  BSYNC B0 ;  /* 0x0000000000007941 */ /* 0x000fea0003800000 */
.L_x_2202:
[----:B---34-:R3:W4:Y:S01]  /*d140*/  LDS.128 R24, [R205+0x1000] ;  /* 0x00100000cd187984 */ /* 0x0187220000000c00 */
[----:B------:R-:W-:Y:S03]  /*d150*/  BSSY B0, `(.L_x_2204) ;  /* 0x0000012000007945 */ /* 0x000fe60003800000 */
[----:B-1----:R3:W1:Y:S04]  /*d160*/  LDS.128 R20, [R205+0x3000] ;  /* 0x00300000cd147984 */ /* 0x0026680000000c00 */
        /* <DEDUP_REMOVED lines=14> */
[----:B-1----:R4:W-:Y:S04]  /*d250*/  STG.E.128 desc[UR10][R6.64+0x80], R20 ;  /* 0x0000801406007986 */ /* 0x0029e8000c101d0a */
[----:B------:R4:W-:Y:S02]  /*d260*/  STG.E.128 desc[UR10][R6.64+0x100], R28 ;  /* 0x0001001c06007986 */ /* 0x0009e4000c101d0a */
.L_x_2205:
[----:B------:R-:W-:Y:S05]  /*d270*/  BSYNC B0 ;  /* 0x0000000000007941 */ /* 0x000fea0003800000 */
.L_x_2204:
[----:B------:R-:W-:Y:S05]  /*d280*/  @P1 EXIT ;  /* 0x000000000000194d */ /* 0x000fea0003800000 */
[----:B------:R-:W-:Y:S01]  /*d290*/  IADD3 R0, P0, R0, 0x30, RZ ;  /* 0x0000003000007810 */ /* 0x000fe20007f1e0ff */
[----:B----4-:R-:W-:Y:S01]  /*d2a0*/  IMAD.MOV.U32 R6, RZ, RZ, R34 ;  /* 0x000000ffff067224 */ /* 0x010fe200078e0022 */
[----:B------:R-:W-:Y:S01]  /*d2b0*/  MOV R7, R37 ;  /* 0x0000002500077202 */ /* 0x000fe20000000f00 */
[----:B------:R-:W-:Y:S02]  /*d2c0*/  ULDC.64 UR4, c[0x0][0x280] ;  /* 0x0000a00000047ab9 */ /* 0x000fe40000000a00 */
[----:B------:R-:W-:Y:S02]  /*d2d0*/  IMAD.X R3, RZ, RZ, R3, P0 ;  /* 0x000000ffff037224 */ /* 0x000fe400000e0603 */
[----:B------:R-:W-:-:S04]  /*d2e0*/  IMAD.WIDE.U32 R6, R0, R4, R6 ;  /* 0x0000000400067225 */ /* 0x000fc800078e0006 */
[----:B------:R-:W-:Y:S01]  /*d2f0*/  IMAD R2, R3, R4, RZ ;  /* 0x0000000403027224 */ /* 0x000fe200078e02ff */
[----:B------:R-:W-:-:S03]  /*d300*/  LEA R4, P0, R6, UR4, 0x1 ;  /* 0x0000000406047c11 */ /* 0x000fc6000f8008ff */
[----:B------:R-:W-:-:S05]  /*d310*/  IMAD R2, R0, R5, R2 ;  /* 0x0000000500027224 */ /* 0x000fca00078e0202 */
[----:B------:R-:W-:-:S04]  /*d320*/  IADD3 R2, R2, R7, RZ ;  /* 0x0000000702027210 */ /* 0x000fc80007ffe0ff */
[----:B------:R-:W-:-:S05]  /*d330*/  LEA.HI.X R5, R6, UR5, R2, 0x1, P0 ;  /* 0x0000000506057c11 */ /* 0x000fca00080f0c02 */
[----:B------:R-:W-:Y:S04]  /*d340*/  STG.E.128 desc[UR10][R4.64], R16 ;  /* 0x0000001004007986 */ /* 0x000fe8000c101d0a */
[----:B------:R-:W-:Y:S04]  /*d350*/  STG.E.128 desc[UR10][R4.64+0x80], R12 ;  /* 0x0000800c04007986 */ /* 0x000fe8000c101d0a */
[----:B------:R-:W-:Y:S01]  /*d360*/  STG.E.128 desc[UR10][R4.64+0x100], R8 ;  /* 0x0001000804007986 */ /* 0x000fe2000c101d0a */
[----:B------:R-:W-:Y:S05]  /*d370*/  EXIT ;  /* 0x000000000000794d */ /* 0x000fea0003800000 */
.L_x_2206:
        /* <DEDUP_REMOVED lines=16> */
.L_x_4488:


//--------------------- .text._ZN5flash24flash_fwd_splitkv_kernelI23Flash_fwd_kernel_traitsILi192ELi64ELi64ELi4ELb0ELb0EN7cutlass10bfloat16_tE19Flash_kernel_traitsILi192ELi64ELi64ELi4ES3_EELb1ELb0ELb0ELb0ELb1ELb1ELb0ELb0EEEvNS_16Flash_fwd_paramsE --------------------------
	.section	.text._ZN5flash24flash_fwd_splitkv_kernelI23Flash_fwd_kernel_traitsILi192ELi64ELi64ELi4ELb0ELb0EN7cutlass10bfloat16_tE19Flash_kernel_traitsILi192ELi64ELi64ELi4ES3_EELb1ELb0ELb0ELb0ELb1ELb1ELb0ELb0EEEvNS_16Flash_fwd_paramsE,"ax",@progbits
	.align	128
        .global         _ZN5flash24flash_fwd_splitkv_kernelI23Flash_fwd_kernel_traitsILi192ELi64ELi64ELi4ELb0ELb0EN7cutlass10bfloat16_tE19Flash_kernel_traitsILi192ELi64ELi64ELi4ES3_EELb1ELb0ELb0ELb0ELb1ELb1ELb0ELb0EEEvNS_16Flash_fwd_paramsE
        .type           _ZN5flash24flash_fwd_splitkv_kernelI23Flash_fwd_kernel_traitsILi192ELi64ELi64ELi4ELb0ELb0EN7cutlass10bfloat16_tE19Flash_kernel_traitsILi192ELi64ELi64ELi4ES3_EELb1ELb0ELb0ELb0ELb1ELb1ELb0ELb0EEEvNS_16Flash_fwd_paramsE,@function
        .size           _ZN5flash24flash_fwd_splitkv_kernelI23Flash_fwd_kernel_traitsILi192ELi64ELi64ELi4ELb0ELb0EN7cutlass10bfloat16_tE19Flash_kernel_traitsILi192ELi64ELi64ELi4ES3_EELb1ELb0ELb0ELb0ELb1ELb1ELb0ELb0EEEvNS_16Flash_fwd_paramsE,(.L_x_4489 - _ZN5flash24flash_fwd_splitkv_kernelI23Flash_fwd_kernel_traitsILi192ELi64ELi64ELi4ELb0ELb0EN7cutlass10bfloat16_tE19Flash_kernel_traitsILi192ELi64ELi64ELi4ES3_EELb1ELb0ELb0ELb0ELb1ELb1ELb0ELb0EEEvNS_16Flash_fwd_paramsE)
        .other          _ZN5flash24flash_fwd_splitkv_kernelI23Flash_fwd_kernel_traitsILi192ELi64ELi64ELi4ELb0ELb0EN7cutlass10bfloat16_tE19Flash_kernel_traitsILi192ELi64ELi64ELi4ES3_EELb1ELb0ELb0ELb0ELb1ELb1ELb0ELb0EEEvNS_16Flash_fwd_paramsE,@"STO_CUDA_ENTRY STV_DEFAULT"
_ZN5flash24flash_fwd_splitkv_kernelI23Flash_fwd_kernel_traitsILi192ELi64ELi64ELi4ELb0ELb0EN7cutlass10bfloat16_tE19Flash_kernel_traitsILi192ELi64ELi64ELi4ES3_EELb1ELb0ELb0ELb0ELb1ELb1ELb0ELb0EEEvNS_16Flash_fwd_paramsE:
.text._ZN5flash24flash_fwd_splitkv_kernelI23Flash_fwd_kernel_traitsILi192ELi64ELi64ELi4ELb0ELb0EN7cutlass10bfloat16_tE19Flash_kernel_traitsILi192ELi64ELi64ELi4ES3_EELb1ELb0ELb0ELb0ELb1ELb1ELb0ELb0EEEvNS_16Flash_fwd_paramsE:
        /* <DEDUP_REMOVED lines=16> */
[----:B------:R-:W4:Y:S03]  /*0100*/  @P2 LDG.E R9, desc[UR10][R16.64+0x4] ;  /* 0x0000040a10092981 */ /* 0x000f26000c1e1900 */
        /* <DEDUP_REMOVED lines=22> */
.L_x_2207:
[----:B------:R-:W1:Y:S02]  /*0270*/  LDC R0, c[0x0][0x2c8] ;  /* 0x0000b200ff007b82 */ /* 0x000e640000000800 */
.L_x_2208:
        /* <DEDUP_REMOVED lines=92> */
.L_x_2211:
[----:B------:R-:W-:Y:S05]  /*0840*/  BSYNC B0 ;  /* 0x0000000000007941 */ /* 0x000fea0003800000 */
.L_x_2210:
        /* <DEDUP_REMOVED lines=18> */
.L_x_2213:
[----:B------:R-:W-:Y:S05]  /*0970*/  BSYNC B0 ;  /* 0x0000000000007941 */ /* 0x000fea0003800000 */
.L_x_2212:
        /* <DEDUP_REMOVED lines=17> */
.L_x_2215:
[----:B------:R-:W-:Y:S05]  /*0a90*/  BSYNC B0 ;  /* 0x0000000000007941 */ /* 0x000fea0003800000 */
.L_x_2214:
        /* <DEDUP_REMOVED lines=15> */
.L_x_2217:
[----:B------:R-:W-:Y:S05]  /*0b90*/  BSYNC B0 ;  /* 0x0000000000007941 */ /* 0x000fea0003800000 */
.L_x_2216:
        /* <DEDUP_REMOVED lines=15> */
.L_x_2209:
[----:B------:R-:W1:Y:S01]  /*0c90*/  LDC.64 R4, c[0x0][0x368] ;  /* 0x0000da00ff047b82 */ /* 0x000e620000000a00 */
[----:B------:R-:W-:Y:S01]  /*0ca0*/  IMAD.MOV.U32 R0, RZ, RZ, R13 ;  /* 0x000000ffff007224 */ /* 0x000fe200078e000d */
[----:B------:R-:W-:Y:S01]  /*0cb0*/  ULDC.64 UR4, c[0x0][0x370] ;  /* 0x0000dc0000047ab9 */ /* 0x000fe20000000a00 */
[----:B-1----:R-:W-:-:S04]  /*0cc0*/  ISETP.NE.U32.AND P0, PT, R4, RZ, PT ;  /* 0x000000ff0400720c */ /* 0x002fc80003f05070 */
[----:B------:R-:W-:-:S13]  /*0cd0*/  ISETP.NE.AND.EX P0, PT, R5, RZ, PT, P0 ;  /* 0x000000ff0500720c */ /* 0x000fda0003f05300 */
[----:B------:R-:W1:Y:S02]  /*0ce0*/  @P0 LDC.64 R4, c[0x0][0x368] ;  /* 0x0000da00ff040b82 */ /* 0x000e640000000a00 */
[----:B-1----:R-:W-:-:S05]  /*0cf0*/  @P0 IMAD.WIDE R4, R13, 0x4, R4 ;  /* 0x000000040d040825 */ /* 0x002fca00078e0204 */
[----:B------:R1:W5:Y:S01]  /*0d00*/  @P0 LDG.E R0, desc[UR10][R4.64] ;  /* 0x0000000a04000981 */ /* 0x000362000c1e1900 */
[----:B------:R-:W-:Y:S02]  /*0d10*/  ISETP.NE.U32.AND P0, PT, RZ, UR4, PT ;  /* 0x00000004ff007c0c */ /* 0x000fe4000bf05070 */
[----:B------:R-:W-:Y:S02]  /*0d20*/  CS2R R214, SRZ ;  /* 0x0000000000d67805 */ /* 0x000fe4000001ff00 */
[----:B------:R-:W-:Y:S02]  /*0d30*/  PLOP3.LUT P6, PT, PT, PT, PT, 0x8, 0x0 ;  /* 0x000000000000781c */ /* 0x000fe40003fce170 */
[----:B------:R-:W-:-:S13]  /*0d40*/  ISETP.NE.AND.EX P0, PT, RZ, UR5, PT, P0 ;  /* 0x00000005ff007c0c */ /* 0x000fda000bf05300 */
[----:B------:R-:W-:Y:S05]  /*0d50*/  @!P0 BRA `(.L_x_2218) ;  /* 0x00000000002c8947 */ /* 0x000fea0003800000 */
        /* <DEDUP_REMOVED lines=11> */
.L_x_2218:
[----:B------:R-:W-:Y:S05]  /*0e10*/  @!P6 BRA `(.L_x_2219) ;  /* 0x000000040038e947 */ /* 0x000fea0003800000 */
[----:B------:R-:W1:Y:S01]  /*0e20*/  LDC R10, c[0x0][0x380] ;  /* 0x0000e000ff0a7b82 */ /* 0x000e620000000800 */
[----:B------:R-:W-:Y:S01]  /*0e30*/  LEA R27, R2, 0xffffffc0, 0x6 ;  /* 0xffffffc0021b7811 */ /* 0x000fe200078e30ff */
[----:B------:R-:W-:-:S03]  /*0e40*/  ULDC.64 UR4, c[0x0][0x230] ;  /* 0x00008c0000047ab9 */ /* 0x000fc60000000a00 */
[----:B-----5:R-:W-:-:S03]  /*0e50*/  IABS R0, R27 ;  /* 0x0000001b00007213 */ /* 0x020fc60000000000 */
[----:B------:R-:W2:Y:S01]  /*0e60*/  LDC R7, c[0x0][0x278] ;  /* 0x00009e00ff077b82 */ /* 0x000ea20000000800 */
[----:B------:R-:W-:-:S07]  /*0e70*/  MOV R14, RZ ;  /* 0x000000ff000e7202 */ /* 0x000fce0000000f00 */
[----:B------:R-:W3:Y:S01]  /*0e80*/  LDC.64 R134, c[0x0][0x248] ;  /* 0x00009200ff867b82 */ /* 0x000ee20000000a00 */
        /* <DEDUP_REMOVED lines=22> */
[----:B------:R-:W-:-:S05]  /*0ff0*/  IMAD.WIDE R16, R9, 0x4, R214 ;  /* 0x0000000409107825 */ /* 0x000fca00078e02d6 */
[----:B------:R1:W4:Y:S01]  /*1000*/  LDG.E R0, desc[UR10][R16.64] ;  /* 0x0000000a10007981 */ /* 0x000322000c1e1900 */
[----:B--2---:R-:W-:-:S04]  /*1010*/  IABS R3, R7 ;  /* 0x0000000700037213 */ /* 0x004fc80000000000 */
[----:B------:R-:W2:Y:S08]  /*1020*/  I2F.RP R8, R3 ;  /* 0x0000000300087306 */ /* 0x000eb00000209400 */
[----:B--2---:R-:W2:Y:S02]  /*1030*/  MUFU.RCP R15, R8 ;  /* 0x00000008000f7308 */ /* 0x004ea40000001000 */
[----:B--2---:R-:W-:Y:S01]  /*1040*/  IADD3 R15, R15, 0xffffffe, RZ ;  /* 0x0ffffffe0f0f7810 */ /* 0x004fe20007ffe0ff */
[----:B------:R-:W-:-:S04]  /*1050*/  IMAD.MOV R8, RZ, RZ, -R9 ;  /* 0x000000ffff087224 */ /* 0x000fc800078e0a09 */
[----:B------:R-:W-:Y:S01]  /*1060*/  IMAD R27, R10, R8, R27 ;  /* 0x000000080a1b7224 */ /* 0x000fe200078e021b */
[----:B------:R-:W2:Y:S04]  /*1070*/  F2I.FTZ.U32.TRUNC.NTZ R15, R15 ;  /* 0x0000000f000f7305 */ /* 0x000ea8000021f000 */
[----:B------:R-:W-:Y:S01]  /*1080*/  SHF.R.S32.HI R25, RZ, 0x1f, R27 ;  /* 0x0000001fff197819 */ /* 0x000fe2000001141b */
[----:B--2---:R-:W-:-:S04]  /*1090*/  IMAD.MOV R4, RZ, RZ, -R15 ;  /* 0x000000ffff047224 */ /* 0x004fc800078e0a0f */
[----:B------:R-:W-:Y:S01]  /*10a0*/  IMAD R5, R4, R3, RZ ;  /* 0x0000000304057224 */ /* 0x000fe200078e02ff */
[----:B------:R-:W-:-:S03]  /*10b0*/  IABS R4, R34 ;  /* 0x0000002200047213 */ /* 0x000fc60000000000 */
        /* <DEDUP_REMOVED lines=10> */
[----:B------:R-:W-:Y:S01]  /*1160*/  LOP3.LUT R3, R34, R7, RZ, 0x3c, !PT ;  /* 0x0000000722037212 */ /* 0x000fe200078e3cff */
[----:B------:R-:W2:Y:S03]  /*1170*/  LDC.64 R4, c[0x0][0x238] ;  /* 0x00008e00ff047b82 */ /* 0x000ea60000000a00 */
[----:B------:R-:W-:-:S07]  /*1180*/  ISETP.GE.AND P0, PT, R3, RZ, PT ;  /* 0x000000ff0300720c */ /* 0x000fce0003f06270 */
[----:B------:R-:W-:-:S06]  /*1190*/  @P2 IADD3 R18, R18, 0x1, RZ ;  /* 0x0000000112122810 */ /* 0x000fcc0007ffe0ff */
[----:B------:R-:W-:Y:S01]  /*11a0*/  @!P0 IMAD.MOV R18, RZ, RZ, -R18 ;  /* 0x000000ffff128224 */ /* 0x000fe200078e0a12 */
[----:B------:R-:W-:-:S04]  /*11b0*/  @!P1 LOP3.LUT R18, RZ, R7, RZ, 0x33, !PT ;  /* 0x00000007ff129212 */ /* 0x000fc800078e33ff */
[----:B-1----:R-:W-:Y:S02]  /*11c0*/  SHF.R.S32.HI R17, RZ, 0x1f, R18 ;  /* 0x0000001fff117819 */ /* 0x002fe40000011412 */
[----:B----4-:R-:W-:Y:S01]  /*11d0*/  SHF.R.S32.HI R3, RZ, 0x1f, R0 ;  /* 0x0000001fff037819 */ /* 0x010fe20000011400 */
[----:B------:R-:W-:-:S04]  /*11e0*/  IMAD.WIDE.U32 R10, R0, UR4, RZ ;  /* 0x00000004000a7c25 */ /* 0x000fc8000f8e00ff */
[C---:B------:R-:W-:Y:S02]  /*11f0*/  IMAD R9, R3.reuse, UR4, RZ ;  /* 0x0000000403097c24 */ /* 0x040fe4000f8e02ff */
[-C--:B--2---:R-:W-:Y:S02]  /*1200*/  IMAD R3, R3, R4.reuse, RZ ;  /* 0x0000000403037224 */ /* 0x084fe400078e02ff */
[C---:B------:R-:W-:Y:S01]  /*1210*/  IMAD R8, R0.reuse, UR5, R9 ;  /* 0x0000000500087c24 */ /* 0x040fe2000f8e0209 */
[----:B------:R-:W-:Y:S01]  /*1220*/  ULDC.64 UR4, c[0x0][0x260] ;  /* 0x0000980000047ab9 */ /* 0x000fe20000000a00 */
[C---:B------:R-:W-:Y:S02]  /*1230*/  IMAD R3, R0.reuse, R5, R3 ;  /* 0x0000000500037224 */ /* 0x040fe400078e0203 */
[----:B------:R-:W-:Y:S01]  /*1240*/  IMAD.WIDE.U32 R22, R0, R4, RZ ;  /* 0x0000000400167225 */ /* 0x000fe200078e00ff */
[----:B------:R-:W-:-:S03]  /*1250*/  IADD3 R11, R11, R8, RZ ;  /* 0x000000080b0b7210 */ /* 0x000fc60007ffe0ff */
[----:B---3--:R-:W-:-:S04]  /*1260*/  IMAD R8, R25, R134, RZ ;  /* 0x0000008619087224 */ /* 0x008fc800078e02ff */
[C---:B------:R-:W-:Y:S02]  /*1270*/  IMAD R7, R27.reuse, R135, R8 ;  /* 0x000000871b077224 */ /* 0x040fe400078e0208 */
[----:B------:R-:W-:Y:S01]  /*1280*/  IMAD.WIDE.U32 R8, R27, R134, R10 ;  /* 0x000000861b087225 */ /* 0x000fe200078e000a */
[----:B------:R-:W-:-:S03]  /*1290*/  IADD3 R10, R23, R3, RZ ;  /* 0x00000003170a7210 */ /* 0x000fc60007ffe0ff */
[----:B------:R-:W-:Y:S02]  /*12a0*/  IMAD.IADD R9, R9, 0x1, R7 ;  /* 0x0000000109097824 */ /* 0x000fe400078e0207 */
[----:B------:R-:W-:Y:S02]  /*12b0*/  IMAD R7, R17, UR4, RZ ;  /* 0x0000000411077c24 */ /* 0x000fe4000f8e02ff */
[----:B------:R-:W-:-:S04]  /*12c0*/  IMAD.WIDE.U32 R36, R18, UR4, R8 ;  /* 0x0000000412247c25 */ /* 0x000fc8000f8e0008 */
[----:B------:R-:W-:-:S05]  /*12d0*/  IMAD R7, R18, UR5, R7 ;  /* 0x0000000512077c24 */ /* 0x000fca000f8e0207 */
[----:B------:R-:W-:Y:S01]  /*12e0*/  IADD3 R3, R37, R7, RZ ;  /* 0x0000000725037210 */ /* 0x000fe20007ffe0ff */
[----:B------:R-:W-:Y:S06]  /*12f0*/  BRA `(.L_x_2220) ;  /* 0x0000000400287947 */ /* 0x000fec0003800000 */
.L_x_2219:
[----:B------:R-:W1:Y:S01]  /*1300*/  LDC R3, c[0x0][0x278] ;  /* 0x00009e00ff037b82 */ /* 0x000e620000000800 */
[----:B------:R-:W-:Y:S02]  /*1310*/  ISETP.NE.AND P3, PT, R12, -0x1, PT ;  /* 0xffffffff0c00780c */ /* 0x000fe40003f65270 */
[----:B------:R-:W-:-:S04]  /*1320*/  LEA R27, R2, 0xffffffc0, 0x6 ;  /* 0xffffffc0021b7811 */ /* 0x000fc800078e30ff */
[----:B------:R-:W-:-:S07]  /*1330*/  SHF.R.S32.HI R25, RZ, 0x1f, R27 ;  /* 0x0000001fff197819 */ /* 0x000fce000001141b */
[----:B------:R-:W2:Y:S01]  /*1340*/  @P3 LDC.64 R134, c[0x0][0x248] ;  /* 0x00009200ff863b82 */ /* 0x000ea20000000a00 */
[----:B------:R-:W-:Y:S02]  /*1350*/  @P3 IADD3 R14, R7, R12, RZ ;  /* 0x0000000c070e3210 */ /* 0x000fe40007ffe0ff */
        /* <DEDUP_REMOVED lines=14> */
[----:B--2---:R-:W-:Y:S01]  /*1440*/  @P3 IMAD R11, R14, R135, RZ ;  /* 0x000000870e0b3224 */ /* 0x004fe200078e02ff */
[----:B------:R-:W-:Y:S01]  /*1450*/  IADD3 R4, -R18, RZ, RZ ;  /* 0x000000ff12047210 */ /* 0x000fe20007ffe1ff */
[----:B------:R-:W-:-:S04]  /*1460*/  @P3 IMAD.WIDE.U32 R14, R14, R134, RZ ;  /* 0x000000860e0e3225 */ /* 0x000fc800078e00ff */
[----:B------:R-:W-:Y:S02]  /*1470*/  IMAD R4, R5, R4, R8 ;  /* 0x0000000405047224 */ /* 0x000fe400078e0208 */
[----:B------:R-:W1:Y:S01]  /*1480*/  @P3 LDC.64 R8, c[0x0][0x250] ;  /* 0x00009400ff083b82 */ /* 0x000e620000000a00 */
[----:B------:R-:W-:Y:S02]  /*1490*/  @P3 IMAD.IADD R11, R15, 0x1, R11 ;  /* 0x000000010f0b3824 */ /* 0x000fe400078e020b */
[----:B------:R-:W-:-:S13]  /*14a0*/  ISETP.GT.U32.AND P0, PT, R5, R4, PT ;  /* 0x000000040500720c */ /* 0x000fda0003f04070 */
[----:B------:R-:W-:Y:S02]  /*14b0*/  @!P0 IMAD.IADD R4, R4, 0x1, -R5 ;  /* 0x0000000104048824 */ /* 0x000fe400078e0a05 */
[----:B------:R-:W-:Y:S01]  /*14c0*/  @!P0 VIADD R18, R18, 0x1 ;  /* 0x0000000112128836 */ /* 0x000fe20000000000 */
[----:B------:R-:W-:Y:S02]  /*14d0*/  ISETP.NE.AND P0, PT, R3, RZ, PT ;  /* 0x000000ff0300720c */ /* 0x000fe40003f05270 */
[----:B------:R-:W-:Y:S02]  /*14e0*/  ISETP.GE.U32.AND P2, PT, R4, R5, PT ;  /* 0x000000050400720c */ /* 0x000fe40003f46070 */
[----:B------:R-:W2:Y:S11]  /*14f0*/  LDC.64 R4, c[0x0][0x260] ;  /* 0x00009800ff047b82 */ /* 0x000eb60000000a00 */
[----:B------:R-:W-:-:S04]  /*1500*/  @P2 IADD3 R18, R18, 0x1, RZ ;  /* 0x0000000112122810 */ /* 0x000fc80007ffe0ff */
[----:B------:R-:W-:Y:S01]  /*1510*/  @!P1 IADD3 R18, -R18, RZ, RZ ;  /* 0x000000ff12129210 */ /* 0x000fe20007ffe1ff */
        /* <DEDUP_REMOVED lines=13> */
.L_x_2221:
[----:B------:R-:W-:Y:S01]  /*15f0*/  MOV R15, R11 ;  /* 0x0000000b000f7202 */ /* 0x000fe20000000f00 */
[----:B------:R-:W-:Y:S01]  /*1600*/  IMAD R10, R25, R134, RZ ;  /* 0x00000086190a7224 */ /* 0x000fe200078e02ff */
[----:B------:R-:W-:Y:S01]  /*1610*/  @!P0 LOP3.LUT R18, RZ, R3, RZ, 0x33, !PT ;  /* 0x00000003ff128212 */ /* 0x000fe200078e33ff */
[----:B------:R-:W-:-:S03]  /*1620*/  IMAD.WIDE.U32 R14, R134, R27, R14 ;  /* 0x0000001b860e7225 */ /* 0x000fc600078e000e */
[----:B------:R-:W-:Y:S01]  /*1630*/  SHF.R.S32.HI R17, RZ, 0x1f, R18 ;  /* 0x0000001fff117819 */ /* 0x000fe20000011412 */
[----:B------:R-:W-:Y:S01]  /*1640*/  IMAD R3, R135, R27, R10 ;  /* 0x0000001b87037224 */ /* 0x000fe200078e020a */
[----:B------:R-:W-:-:S04]  /*1650*/  @P3 IADD3 R10, R7, R12, RZ ;  /* 0x0000000c070a3210 */ /* 0x000fc80007ffe0ff */
[----:B------:R-:W-:Y:S01]  /*1660*/  IADD3 R15, R15, R3, RZ ;  /* 0x000000030f0f7210 */ /* 0x000fe20007ffe0ff */
[----:B--2---:R-:W-:Y:S02]  /*1670*/  IMAD R3, R17, R4, RZ ;  /* 0x0000000411037224 */ /* 0x004fe400078e02ff */
[----:B-1----:R-:W-:-:S04]  /*1680*/  @P3 IMAD.WIDE.U32 R22, R10, R8, RZ ;  /* 0x000000080a163225 */ /* 0x002fc800078e00ff */
        /* <DEDUP_REMOVED lines=17> */
.L_x_2220:
[----:B------:R-:W-:Y:S01]  /*17a0*/  SHF.R.S32.HI R7, RZ, 0x1f, R88 ;  /* 0x0000001fff077819 */ /* 0x000fe20000011458 */
[----:B------:R-:W-:Y:S01]  /*17b0*/  IMAD.IADD R207, R94, 0x1, -R93 ;  /* 0x000000015ecf7824 */ /* 0x000fe200078e0a5d */
[----:B------:R-:W-:Y:S01]  /*17c0*/  ISETP.NE.AND P3, PT, R210, -0x1, PT ;  /* 0xffffffffd200780c */ /* 0x000fe20003f65270 */
[----:B------:R-:W-:Y:S01]  /*17d0*/  ULDC.64 UR4, c[0x0][0x258] ;  /* 0x0000960000047ab9 */ /* 0x000fe20000000a00 */
[----:B------:R-:W-:Y:S01]  /*17e0*/  LEA.HI R15, R7, R88, RZ, 0x3 ;  /* 0x00000058070f7211 */ /* 0x000fe200078f18ff */
[----:B------:R-:W-:Y:S01]  /*17f0*/  VIADD R211, R2, 0xffffffff ;  /* 0xffffffff02d37836 */ /* 0x000fe20000000000 */
[----:B------:R-:W-:Y:S01]  /*1800*/  SHF.R.S32.HI R31, RZ, 0x1f, R34 ;  /* 0x0000001fff1f7819 */ /* 0x000fe20000011422 */
[----:B------:R-:W1:Y:S01]  /*1810*/  LDC.64 R136, c[0x0][0x250] ;  /* 0x00009400ff887b82 */ /* 0x000e620000000a00 */
[----:B------:R-:W-:Y:S01]  /*1820*/  SHF.R.S32.HI R20, RZ, 0x3, R15 ;  /* 0x00000003ff147819 */ /* 0x000fe2000001140f */
[----:B------:R-:W-:Y:S01]  /*1830*/  ULDC.64 UR6, c[0x0][0x268] ;  /* 0x00009a0000067ab9 */ /* 0x000fe20000000a00 */
[----:B------:R-:W-:Y:S01]  /*1840*/  LOP3.LUT R15, R15, 0xfffffff8, RZ, 0xc0, !PT ;  /* 0xfffffff80f0f7812 */ /* 0x000fe200078ec0ff */
[----:B------:R-:W-:Y:S01]  /*1850*/  IMAD R31, R31, UR4, RZ ;  /* 0x000000041f1f7c24 */ /* 0x000fe2000f8e02ff */
[CC--:B------:R-:W-:Y:S01]  /*1860*/  ISETP.GE.AND P1, PT, R20.reuse, R207.reuse, PT ;  /* 0x000000cf1400720c */ /* 0x0c0fe20003f26270 */
[C---:B------:R-:W-:Y:S01]  /*1870*/  VIADD R24, R20.reuse, 0x20 ;  /* 0x0000002014187836 */ /* 0x040fe20000000000 */
[--C-:B------:R-:W-:Y:S01]  /*1880*/  SHF.R.S32.HI R21, RZ, 0x1f, R20.reuse ;  /* 0x0000001fff157819 */ /* 0x100fe20000011414 */
[C---:B------:R-:W-:Y:S01]  /*1890*/  VIADD R28, R20.reuse, 0x10 ;  /* 0x00000010141c7836 */ /* 0x040fe20000000000 */
[----:B------:R-:W2:Y:S01]  /*18a0*/  @P3 LDC.64 R8, c[0x0][0x240] ;  /* 0x00009000ff083b82 */ /* 0x000ea20000000a00 */
[----:B------:R-:W-:Y:S01]  /*18b0*/  VIADD R16, R20, 0x30 ;  /* 0x0000003014107836 */ /* 0x000fe20000000000 */
[-C--:B------:R-:W-:Y:S01]  /*18c0*/  ISETP.GE.AND P0, PT, R24, R207.reuse, PT ;  /* 0x000000cf1800720c */ /* 0x080fe20003f06270 */
[----:B-----5:R-:W-:Y:S01]  /*18d0*/  IMAD.IADD R0, R88, 0x1, -R15 ;  /* 0x0000000158007824 */ /* 0x020fe200078e0a0f */
[-C--:B------:R-:W-:Y:S01]  /*18e0*/  ISETP.GE.AND P2, PT, R28, R207.reuse, PT ;  /* 0x000000cf1c00720c */ /* 0x080fe20003f46270 */
[----:B------:R-:W-:Y:S01]  /*18f0*/  IMAD.SHL.U32 R40, R20, 0x40, RZ ;  /* 0x0000004014287824 */ /* 0x000fe200078e00ff */
[----:B------:R-:W-:Y:S01]  /*1900*/  ISETP.GE.AND P5, PT, R16, R207, PT ;  /* 0x000000cf1000720c */ /* 0x000fe20003fa6270 */
[----:B------:R-:W-:Y:S01]  /*1910*/  IMAD.WIDE R38, R39, 0x40, R20 ;  /* 0x0000004027267825 */ /* 0x000fe200078e0214 */
[----:B------:R-:W3:Y:S01]  /*1920*/  @!P3 LDC.64 R4, c[0x0][0x228] ;  /* 0x00008a00ff04bb82 */ /* 0x000ee20000000a00 */
[----:B------:R-:W-:Y:S01]  /*1930*/  @!P3 SHF.R.S32.HI R11, RZ, 0x1f, R13 ;  /* 0x0000001fff0bb819 */ /* 0x000fe2000001140d */
[----:B------:R-:W-:Y:S01]  /*1940*/  ULDC.64 UR8, c[0x0][0x220] ;  /* 0x0000880000087ab9 */ /* 0x000fe20000000a00 */
[----:B------:R-:W-:Y:S01]  /*1950*/  LOP3.LUT R40, R40, 0x1c0, RZ, 0xc0, !PT ;  /* 0x000001c028287812 */ /* 0x000fe200078ec0ff */
[----:B------:R-:W-:Y:S01]  /*1960*/  IMAD R31, R34, UR5, R31 ;  /* 0x00000005221f7c24 */ /* 0x000fe2000f8e021f */
[----:B------:R-:W-:Y:S01]  /*1970*/  UMOV UR5, 0x400 ;  /* 0x0000040000057882 */ /* 0x000fe20000000000 */
[----:B------:R-:W-:Y:S01]  /*1980*/  IMAD R212, R21, R134, RZ ;  /* 0x0000008615d47224 */ /* 0x000fe200078e02ff */
[----:B------:R-:W4:Y:S01]  /*1990*/  @!P0 S2R R30, SR_CgaCtaId ;  /* 0x00000000001e8919 */ /* 0x000f220000008800 */
[----:B------:R-:W-:Y:S01]  /*19a0*/  SHF.R.U32.HI R19, RZ, 0x3, R40 ;  /* 0x00000003ff137819 */ /* 0x000fe20000011628 */
[----:B------:R-:W-:Y:S01]  /*19b0*/  IMAD R17, R17, UR6, RZ ;  /* 0x0000000611117c24 */ /* 0x000fe2000f8e02ff */
[----:B------:R-:W-:Y:S01]  /*19c0*/  LEA.HI R92, R7, R88, RZ, 0x5 ;  /* 0x00000058075c7211 */ /* 0x000fe200078f28ff */
[----:B------:R-:W1:Y:S01]  /*19d0*/  @!P2 S2R R32, SR_CgaCtaId ;  /* 0x000000000020a919 */ /* 0x000e620000008800 */
[----:B------:R-:W-:-:S02]  /*19e0*/  IMAD R212, R20, R135, R212 ;  /* 0x0000008714d47224 */ /* 0x000fc400078e02d4 */
[----:B------:R-:W-:Y:S01]  /*19f0*/  IMAD R17, R18, UR7, R17 ;  /* 0x0000000712117c24 */ /* 0x000fe2000f8e0211 */
[----:B------:R-:W1:Y:S01]  /*1a00*/  @!P5 S2R R26, SR_CgaCtaId ;  /* 0x00000000001ad919 */ /* 0x000e620000008800 */
[----:B--2---:R-:W-:Y:S01]  /*1a10*/  @P3 IMAD.WIDE.U32 R14, R210, R8, RZ ;  /* 0x00000008d20e3225 */ /* 0x004fe200078e00ff */
[----:B------:R-:W-:-:S03]  /*1a20*/  SHF.R.S32.HI R90, RZ, 0x5, R92 ;  /* 0x00000005ff5a7819 */ /* 0x000fc6000001145c */
[-C--:B---3--:R-:W-:Y:S02]  /*1a30*/  @!P3 IMAD R8, R11, R4.reuse, RZ ;  /* 0x000000040b08b224 */ /* 0x088fe400078e02ff */
[----:B------:R-:W-:Y:S02]  /*1a40*/  IMAD.SHL.U32 R11, R0, 0x8, RZ ;  /* 0x00000008000b7824 */ /* 0x000fe400078e00ff */
[C---:B------:R-:W-:Y:S02]  /*1a50*/  @!P3 IMAD R8, R13.reuse, R5, R8 ;  /* 0x000000050d08b224 */ /* 0x040fe400078e0208 */
[----:B------:R-:W-:Y:S01]  /*1a60*/  @P3 IMAD R5, R210, R9, R15 ;  /* 0x00000009d2053224 */ /* 0x000fe200078e020f */
[--C-:B------:R-:W-:Y:S01]  /*1a70*/  LOP3.LUT R12, R40, 0x38, R11.reuse, 0xf8, !PT ;  /* 0x00000038280c7812 */ /* 0x100fe200078ef80b */
[----:B------:R-:W-:Y:S01]  /*1a80*/  @!P3 IMAD.WIDE.U32 R40, R13, R4, RZ ;  /* 0x000000040d28b225 */ /* 0x000fe200078e00ff */
[----:B------:R-:W-:Y:S02]  /*1a90*/  @!P0 MOV R9, 0x400 ;  /* 0x0000040000098802 */ /* 0x000fe40000000f00 */
[----:B------:R-:W-:Y:S01]  /*1aa0*/  @!P2 MOV R15, 0x400 ;  /* 0x00000400000fa802 */ /* 0x000fe20000000f00 */
[----:B------:R-:W-:Y:S01]  /*1ab0*/  @P3 IMAD.MOV.U32 R4, RZ, RZ, R14 ;  /* 0x000000ffff043224 */ /* 0x000fe200078e000e */
[----:B------:R-:W-:Y:S01]  /*1ac0*/  LOP3.LUT R19, R12, R19, RZ, 0x3c, !PT ;  /* 0x000000130c137212 */ /* 0x000fe200078e3cff */
[----:B------:R-:W-:Y:S01]  /*1ad0*/  @!P3 IMAD.IADD R5, R41, 0x1, R8 ;  /* 0x000000012905b824 */ /* 0x000fe200078e0208 */
[----:B----4-:R-:W-:Y:S01]  /*1ae0*/  @!P0 LEA R30, R30, R9, 0x18 ;  /* 0x000000091e1e8211 */ /* 0x010fe200078ec0ff */
[----:B------:R-:W-:Y:S01]  /*1af0*/  @!P3 IMAD.MOV.U32 R4, RZ, RZ, R40 ;  /* 0x000000ffff04b224 */ /* 0x000fe200078e0028 */
[----:B------:R-:W-:Y:S01]  /*1b00*/  IADD3 R22, P4, R11, R22, RZ ;  /* 0x000000160b167210 */ /* 0x000fe20007f9e0ff */
[----:B------:R-:W2:Y:S01]  /*1b10*/  @!P2 LDC.64 R8, c[0x0][0x240] ;  /* 0x00009000ff08ab82 */ /* 0x000ea20000000a00 */
[----:B------:R-:W-:-:S02]  /*1b20*/  SHF.R.S32.HI R12, RZ, 0x1f, R11 ;  /* 0x0000001fff0c7819 */ /* 0x000fc4000001140b */
[----:B-1----:R-:W-:Y:S02]  /*1b30*/  @!P2 LEA R32, R32, R15, 0x18 ;  /* 0x0000000f2020a211 */ /* 0x002fe400078ec0ff */
[C---:B------:R-:W-:Y:S01]  /*1b40*/  IADD3 R36, P3, R11.reuse, R36, RZ ;  /* 0x000000240b247210 */ /* 0x040fe20007f7e0ff */
[C---:B------:R-:W-:Y:S01]  /*1b50*/  IMAD.X R23, R12.reuse, 0x1, R10, P4 ;  /* 0x000000010c177824 */ /* 0x040fe200020e060a */
[----:B------:R-:W-:Y:S01]  /*1b60*/  IADD3 R4, P4, R11, R4, RZ ;  /* 0x000000040b047210 */ /* 0x000fe20007f9e0ff */
[----:B------:R-:W1:Y:S01]  /*1b70*/  @!P1 LDC.64 R14, c[0x0][0x240] ;  /* 0x00009000ff0e9b82 */ /* 0x000e620000000a00 */
[----:B------:R-:W-:Y:S01]  /*1b80*/  @!P5 MOV R11, 0x400 ;  /* 0x00000400000bd802 */ /* 0x000fe20000000f00 */
[C---:B------:R-:W-:Y:S01]  /*1b90*/  IMAD.X R37, R12.reuse, 0x1, R3, P3 ;  /* 0x000000010c257824 */ /* 0x040fe200018e0603 */
[----:B------:R-:W-:Y:S01]  /*1ba0*/  LEA.HI R40, R7, R88, RZ, 0x6 ;  /* 0x0000005807287211 */ /* 0x000fe200078f30ff */
[----:B------:R-:W-:Y:S01]  /*1bb0*/  IMAD.X R5, R12, 0x1, R5, P4 ;  /* 0x000000010c057824 */ /* 0x000fe200020e0605 */
[----:B------:R-:W-:Y:S01]  /*1bc0*/  @!P2 IADD3 R33, P3, R38, 0x10, RZ ;  /* 0x000000102621a810 */ /* 0x000fe20007f7e0ff */
[----:B------:R-:W-:Y:S01]  /*1bd0*/  IMAD.WIDE.U32 R36, R20, R134, R36 ;  /* 0x0000008614247225 */ /* 0x000fe200078e0024 */
[----:B------:R-:W-:Y:S01]  /*1be0*/  @!P5 LEA R26, R26, R11, 0x18 ;  /* 0x0000000b1a1ad211 */ /* 0x000fe200078ec0ff */
[----:B------:R-:W3:Y:S02]  /*1bf0*/  @!P1 LDC.64 R12, c[0x0][0x210] ;  /* 0x00008400ff0c9b82 */ /* 0x000ee40000000a00 */
[----:B------:R-:W-:-:S04]  /*1c00*/  IMAD.WIDE.U32 R34, R34, UR4, R4 ;  /* 0x0000000422227c25 */ /* 0x000fc8000f8e0004 */
[----:B------:R-:W-:Y:S02]  /*1c10*/  IMAD.SHL.U32 R40, R40, 0x8, RZ ;  /* 0x0000000828287824 */ /* 0x000fe400078e00ff */
[----:B------:R-:W4:Y:S01]  /*1c20*/  S2UR UR4, SR_CgaCtaId ;  /* 0x00000000000479c3 */ /* 0x000f220000008800 */
[----:B------:R-:W-:Y:S02]  /*1c30*/  @!P2 IMAD.X R3, RZ, RZ, R39, P3 ;  /* 0x000000ffff03a224 */ /* 0x000fe400018e0627 */
[----:B------:R-:W-:Y:S01]  /*1c40*/  IMAD.IADD R35, R35, 0x1, R31 ;  /* 0x0000000123237824 */ /* 0x000fe200078e021f */
[----:B------:R-:W-:Y:S01]  /*1c50*/  LOP3.LUT R19, R19, 0xfffffe00, R40, 0xf8, !PT ;  /* 0xfffffe0013137812 */ /* 0x000fe200078ef828 */
[----:B--2---:R-:W-:Y:S02]  /*1c60*/  @!P2 IMAD R40, R3, R8, RZ ;  /* 0x000000080328a224 */ /* 0x004fe400078e02ff */
[----:B------:R-:W-:Y:S01]  /*1c70*/  @!P2 IMAD.MOV.U32 R44, RZ, RZ, R34 ;  /* 0x000000ffff2ca224 */ /* 0x000fe200078e0022 */
[----:B------:R-:W2:Y:S01]  /*1c80*/  @!P2 LDC.64 R10, c[0x0][0x210] ;  /* 0x00008400ff0aab82 */ /* 0x000ea20000000a00 */
[----:B------:R-:W-:-:S02]  /*1c90*/  @!P2 IMAD.MOV.U32 R45, RZ, RZ, R35 ;  /* 0x000000ffff2da224 */ /* 0x000fc400078e0023 */
[----:B-1----:R-:W-:Y:S02]  /*1ca0*/  @!P1 IMAD R29, R39, R14, RZ ;  /* 0x0000000e271d9224 */ /* 0x002fe400078e02ff */
[C---:B------:R-:W-:Y:S02]  /*1cb0*/  @!P2 IMAD R3, R33.reuse, R9, R40 ;  /* 0x000000092103a224 */ /* 0x040fe400078e0228 */
[----:B------:R-:W-:Y:S01]  /*1cc0*/  @!P2 IMAD.WIDE.U32 R44, R33, R8, R44 ;  /* 0x00000008212ca225 */ /* 0x000fe200078e002c */
[----:B------:R-:W1:Y:S03]  /*1cd0*/  @!P0 LDC.64 R4, c[0x0][0x240] ;  /* 0x00009000ff048b82 */ /* 0x000e660000000a00 */
[C---:B------:R-:W-:Y:S01]  /*1ce0*/  @!P1 IMAD R15, R38.reuse, R15, R29 ;  /* 0x0000000f260f9224 */ /* 0x040fe200078e021d */
[C---:B------:R-:W-:Y:S01]  /*1cf0*/  @!P0 IADD3 R29, P4, R38.reuse, 0x20, RZ ;  /* 0x00000020261d8810 */ /* 0x040fe20007f9e0ff */
[C---:B------:R-:W-:Y:S01]  /*1d00*/  @!P1 IMAD.WIDE.U32 R42, R38.reuse, R14, R34 ;  /* 0x0000000e262a9225 */ /* 0x040fe200078e0022 */
[----:B------:R-:W-:-:S02]  /*1d10*/  @!P5 IADD3 R14, P3, R38, 0x30, RZ ;  /* 0x00000030260ed810 */ /* 0x000fc40007f7e0ff */
[----:B------:R-:W1:Y:S01]  /*1d20*/  @!P0 LDC.64 R8, c[0x0][0x210] ;  /* 0x00008400ff088b82 */ /* 0x000e620000000a00 */
[----:B------:R-:W-:Y:S01]  /*1d30*/  @!P0 IMAD.X R31, RZ, RZ, R39, P4 ;  /* 0x000000ffff1f8224 */ /* 0x000fe200020e0627 */
[C---:B---3--:R-:W-:Y:S01]  /*1d40*/  @!P1 LEA R40, P4, R42.reuse, R12, 0x1 ;  /* 0x0000000c2a289211 */ /* 0x048fe200078808ff */
[----:B------:R-:W-:Y:S01]  /*1d50*/  @!P1 IMAD.IADD R38, R43, 0x1, R15 ;  /* 0x000000012b269824 */ /* 0x000fe200078e020f */
[----:B----4-:R-:W-:Y:S01]  /*1d60*/  ULEA UR4, UR4, UR5, 0x18 ;  /* 0x0000000504047291 */ /* 0x010fe2000f8ec03f */
[----:B------:R-:W-:Y:S02]  /*1d70*/  @!P5 IMAD.X R15, RZ, RZ, R39, P3 ;  /* 0x000000ffff0fd224 */ /* 0x000fe400018e0627 */
[----:B------:R-:W-:Y:S01]  /*1d80*/  @!P0 IMAD.MOV.U32 R43, RZ, RZ, R35 ;  /* 0x000000ffff2b8224 */ /* 0x000fe200078e0023 */
[----:B------:R-:W-:Y:S01]  /*1d90*/  @!P1 LEA.HI.X R41, R42, R13, R38, 0x1, P4 ;  /* 0x0000000d2a299211 */ /* 0x000fe200020f0c26 */
[----:B------:R-:W-:Y:S01]  /*1da0*/  @!P0 IMAD.MOV.U32 R42, RZ, RZ, R34 ;  /* 0x000000ffff2a8224 */ /* 0x000fe200078e0022 */
[C---:B--2---:R-:W-:Y:S01]  /*1db0*/  @!P2 LEA R38, P3, R44.reuse, R10, 0x1 ;  /* 0x0000000a2c26a211 */ /* 0x044fe200078608ff */
[----:B------:R-:W-:Y:S01]  /*1dc0*/  @!P2 IMAD.IADD R12, R45, 0x1, R3 ;  /* 0x000000012d0ca824 */ /* 0x000fe200078e0203 */
[----:B------:R-:W-:Y:S01]  /*1dd0*/  LEA R213, R19, UR4, 0x1 ;  /* 0x0000000413d57c11 */ /* 0x000fe2000f8e08ff */
[----:B------:R-:W-:Y:S01]  /*1de0*/  IMAD.SHL.U32 R3, R211, 0x40, RZ ;  /* 0x00000040d3037824 */ /* 0x000fe200078e00ff */
[----:B------:R-:W-:Y:S01]  /*1df0*/  ULDC UR5, c[0x0][0x39c] ;  /* 0x0000e70000057ab9 */ /* 0x000fe20000000800 */
[----:B------:R-:W-:Y:S01]  /*1e00*/  @!P0 IMAD R30, R19, 0x2, R30 ;  /* 0x00000002131e8824 */ /* 0x000fe200078e021e */
[----:B------:R-:W-:Y:S01]  /*1e10*/  @!P2 LEA.HI.X R39, R44, R11, R12, 0x1, P3 ;  /* 0x0000000b2c27a211 */ /* 0x000fe200018f0c0c */
[-C--:B-1----:R-:W-:Y:S01]  /*1e20*/  @!P0 IMAD R10, R31, R4.reuse, RZ ;  /* 0x000000041f0a8224 */ /* 0x082fe200078e02ff */
[----:B------:R-:W-:Y:S01]  /*1e30*/  @!PT LDS RZ, [RZ] ;  /* 0x00000000fffff984 */ /* 0x000fe20000000800 */
[----:B------:R-:W-:Y:S01]  /*1e40*/  @!PT LDS RZ, [RZ] ;  /* 0x00000000fffff984 */ /* 0x000fe20000000800 */
[----:B------:R-:W-:Y:S01]  /*1e50*/  @!PT LDS RZ, [RZ] ;  /* 0x00000000fffff984 */ /* 0x000fe20000000800 */
[----:B------:R-:W-:Y:S01]  /*1e60*/  @!P1 LDGSTS.E.BYPASS.LTC128B.128 [R213], desc[UR10][R40.64] ;  /* 0x0000000028d59fae */ /* 0x000fe2000b901d4a */
[----:B------:R-:W-:-:S03]  /*1e70*/  @!P0 IMAD.WIDE.U32 R42, R29, R4, R42 ;  /* 0x000000041d2a8225 */ /* 0x000fc600078e002a */
[----:B------:R-:W-:Y:S01]  /*1e80*/  @!P1 LDGSTS.E.BYPASS.LTC128B.128 [R213+0x2000], desc[UR10][R40.64+0x80] ;  /* 0x0200008028d59fae */ /* 0x000fe2000b901d4a */
[----:B------:R-:W-:Y:S02]  /*1e90*/  @!P0 IMAD R10, R29, R5, R10 ;  /* 0x000000051d0a8224 */ /* 0x000fe400078e020a */
[----:B------:R-:W1:Y:S01]  /*1ea0*/  @!P5 LDC.64 R4, c[0x0][0x240] ;  /* 0x00009000ff04db82 */ /* 0x000e620000000a00 */
[----:B------:R-:W-:Y:S01]  /*1eb0*/  IMAD.IADD R13, R6, 0x1, -R3 ;  /* 0x00000001060d7824 */ /* 0x000fe200078e0a03 */
[----:B------:R-:W-:Y:S01]  /*1ec0*/  @!P1 LDGSTS.E.BYPASS.LTC128B.128 [R213+0x4000], desc[UR10][R40.64+0x100] ;  /* 0x0400010028d59fae */ /* 0x000fe2000b901d4a */
[----:B------:R-:W-:Y:S01]  /*1ed0*/  @!P2 IMAD R29, R19, 0x2, R32 ;  /* 0x00000002131da824 */ /* 0x000fe200078e0220 */
[----:B------:R-:W-:Y:S01]  /*1ee0*/  @!P0 LEA R32, P1, R42, R8, 0x1 ;  /* 0x000000082a208211 */ /* 0x000fe200078208ff */
[----:B------:R-:W-:Y:S01]  /*1ef0*/  @!P0 IMAD.IADD R10, R43, 0x1, R10 ;  /* 0x000000012b0a8824 */ /* 0x000fe200078e020a */
[-C--:B------:R-:W-:Y:S01]  /*1f00*/  ISETP.GE.AND P4, PT, R20, R13.reuse, PT ;  /* 0x0000000d1400720c */ /* 0x080fe20003f86270 */
[----:B------:R-:W-:Y:S01]  /*1f10*/  IMAD.MOV.U32 R133, RZ, RZ, R36 ;  /* 0x000000ffff857224 */ /* 0x000fe200078e0024 */
[----:B------:R-:W-:Y:S01]  /*1f20*/  @!P2 LDGSTS.E.BYPASS.LTC128B.128 [R29+0x800], desc[UR10][R38.64] ;  /* 0x00800000261dafae */ /* 0x000fe2000b901d4a */
[----:B------:R-:W-:Y:S01]  /*1f30*/  ISETP.GE.AND P3, PT, R28, R13, PT ;  /* 0x0000000d1c00720c */ /* 0x000fe20003f66270 */
[----:B------:R-:W-:Y:S01]  /*1f40*/  IMAD.IADD R212, R37, 0x1, R212 ;  /* 0x0000000125d47824 */ /* 0x000fe200078e02d4 */
[----:B------:R-:W-:Y:S01]  /*1f50*/  @!P0 LEA.HI.X R33, R42, R9, R10, 0x1, P1 ;  /* 0x000000092a218211 */ /* 0x000fe200008f0c0a */
[----:B------:R-:W-:Y:S01]  /*1f60*/  @!P2 LDGSTS.E.BYPASS.LTC128B.128 [R29+0x2800], desc[UR10][R38.64+0x80] ;  /* 0x02800080261dafae */ /* 0x000fe2000b901d4a */
[----:B------:R-:W2:Y:S01]  /*1f70*/  @!P5 LDC.64 R10, c[0x0][0x210] ;  /* 0x00008400ff0adb82 */ /* 0x000ea20000000a00 */
[----:B------:R-:W-:-:S02]  /*1f80*/  IMAD.WIDE.U32 R22, R18, UR6, R22 ;  /* 0x0000000612167c25 */ /* 0x000fc4000f8e0016 */
[----:B------:R3:W-:Y:S01]  /*1f90*/  @!P2 LDGSTS.E.BYPASS.LTC128B.128 [R29+0x4800], desc[UR10][R38.64+0x100] ;  /* 0x04800100261dafae */ /* 0x0007e2000b901d4a */
[----:B------:R-:W-:Y:S01]  /*1fa0*/  ISETP.GE.AND P2, PT, R24, R13, PT ;  /* 0x0000000d1800720c */ /* 0x000fe20003f46270 */
[----:B------:R-:W-:Y:S02]  /*1fb0*/  IMAD.IADD R23, R23, 0x1, R17 ;  /* 0x0000000117177824 */ /* 0x000fe400078e0211 */
[----:B------:R-:W-:Y:S01]  /*1fc0*/  @!P0 LDGSTS.E.BYPASS.LTC128B.128 [R30+0x1000], desc[UR10][R32.64] ;  /* 0x01000000201e8fae */ /* 0x000fe2000b901d4a */
[----:B------:R-:W4:Y:S03]  /*1fd0*/  @!P4 LDC.64 R8, c[0x0][0x218] ;  /* 0x00008600ff08cb82 */ /* 0x000f260000000a00 */
[----:B------:R-:W-:Y:S01]  /*1fe0*/  @!P0 LDGSTS.E.BYPASS.LTC128B.128 [R30+0x3000], desc[UR10][R32.64+0x80] ;  /* 0x03000080201e8fae */ /* 0x000fe2000b901d4a */
[-C--:B-1----:R-:W-:Y:S02]  /*1ff0*/  @!P5 IMAD R15, R15, R4.reuse, RZ ;  /* 0x000000040f0fd224 */ /* 0x082fe400078e02ff */
[----:B------:R-:W-:Y:S01]  /*2000*/  @!P5 IMAD.WIDE.U32 R34, R14, R4, R34 ;  /* 0x000000040e22d225 */ /* 0x000fe200078e0022 */
[----:B------:R2:W-:Y:S01]  /*2010*/  @!P0 LDGSTS.E.BYPASS.LTC128B.128 [R30+0x5000], desc[UR10][R32.64+0x100] ;  /* 0x05000100201e8fae */ /* 0x0005e2000b901d4a */
[----:B------:R-:W-:Y:S01]  /*2020*/  IADD3 R27, P0, R20, R27, RZ ;  /* 0x0000001b141b7210 */ /* 0x000fe20007f1e0ff */
[----:B------:R-:W1:Y:S04]  /*2030*/  @!P4 S2R R12, SR_CgaCtaId ;  /* 0x00000000000cc919 */ /* 0x000e680000008800 */
[----:B------:R-:W-:Y:S01]  /*2040*/  IMAD.X R25, R21, 0x1, R25, P0 ;  /* 0x0000000115197824 */ /* 0x000fe200000e0619 */
[----:B------:R-:W-:Y:S01]  /*2050*/  ISETP.GE.AND P0, PT, R16, R13, PT ;  /* 0x0000000d1000720c */ /* 0x000fe20003f06270 */
[----:B------:R-:W-:Y:S01]  /*2060*/  IMAD.WIDE.U32 R150, R27, R136, R22 ;  /* 0x000000881b967225 */ /* 0x000fe200078e0016 */
[----:B------:R-:W-:-:S03]  /*2070*/  @!P4 MOV R21, 0x400 ;  /* 0x000004000015c802 */ /* 0x000fc60000000f00 */
[----:B---3--:R-:W-:Y:S02]  /*2080*/  @!P5 IMAD R29, R14, R5, R15 ;  /* 0x000000050e1dd224 */ /* 0x008fe400078e020f */
[----:B------:R-:W3:Y:S01]  /*2090*/  @!P3 S2R R14, SR_CgaCtaId ;  /* 0x00000000000eb919 */ /* 0x000ee20000008800 */
[----:B------:R-:W3:Y:S01]  /*20a0*/  @!P3 LDC.64 R4, c[0x0][0x218] ;  /* 0x00008600ff04bb82 */ /* 0x000ee20000000a00 */
[----:B------:R-:W3:Y:S01]  /*20b0*/  @!P2 S2R R15, SR_CgaCtaId ;  /* 0x00000000000fa919 */ /* 0x000ee20000008800 */
[C---:B--2---:R-:W-:Y:S01]  /*20c0*/  @!P5 LEA R32, P1, R34.reuse, R10, 0x1 ;  /* 0x0000000a2220d211 */ /* 0x044fe200078208ff */
[----:B------:R-:W-:Y:S02]  /*20d0*/  @!P5 IMAD.IADD R30, R35, 0x1, R29 ;  /* 0x00000001231ed824 */ /* 0x000fe400078e021d */
[----:B------:R-:W2:Y:S01]  /*20e0*/  @!P0 S2R R10, SR_CgaCtaId ;  /* 0x00000000000a8919 */ /* 0x000ea20000008800 */
[----:B------:R-:W-:Y:S02]  /*20f0*/  @!P3 MOV R29, 0x400 ;  /* 0x00000400001db802 */ /* 0x000fe40000000f00 */
[----:B------:R-:W-:Y:S01]  /*2100*/  @!P5 LEA.HI.X R33, R34, R11, R30, 0x1, P1 ;  /* 0x0000000b2221d211 */ /* 0x000fe200008f0c1e */
[----:B------:R-:W-:Y:S01]  /*2110*/  @!P5 IMAD R11, R19, 0x2, R26 ;  /* 0x00000002130bd824 */ /* 0x000fe200078e021a */
[----:B----4-:R-:W-:-:S02]  /*2120*/  @!P4 LEA R30, P1, R133, R8, 0x1 ;  /* 0x00000008851ec211 */ /* 0x010fc400078208ff */
[----:B-1----:R-:W-:Y:S02]  /*2130*/  @!P4 LEA R12, R12, R21, 0x18 ;  /* 0x000000150c0cc211 */ /* 0x002fe400078ec0ff */
[----:B------:R-:W-:Y:S01]  /*2140*/  @!P4 LEA.HI.X R31, R133, R9, R212, 0x1, P1 ;  /* 0x00000009851fc211 */ /* 0x000fe200008f0cd4 */
[----:B------:R-:W-:Y:S01]  /*2150*/  @!P5 LDGSTS.E.BYPASS.LTC128B.128 [R11+0x1800], desc[UR10][R32.64] ;  /* 0x01800000200bdfae */ /* 0x000fe2000b901d4a */
[C---:B------:R-:W-:Y:S01]  /*2160*/  @!P3 LEA R21, P1, R134.reuse, R133, 0x4 ;  /* 0x000000858615b211 */ /* 0x040fe200078220ff */
[----:B------:R-:W1:Y:S01]  /*2170*/  @!P2 LDC.64 R8, c[0x0][0x218] ;  /* 0x00008600ff08ab82 */ /* 0x000e620000000a00 */
[----:B------:R-:W-:Y:S01]  /*2180*/  @!P4 IMAD R12, R19, 0x2, R12 ;  /* 0x00000002130cc824 */ /* 0x000fe200078e020c */
[----:B------:R-:W-:Y:S01]  /*2190*/  @!P5 LDGSTS.E.BYPASS.LTC128B.128 [R11+0x3800], desc[UR10][R32.64+0x80] ;  /* 0x03800080200bdfae */ /* 0x000fe2000b901d4a */
[----:B------:R-:W-:-:S03]  /*21a0*/  @!P3 LEA.HI.X R26, R134, R212, R135, 0x4, P1 ;  /* 0x000000d4861ab211 */ /* 0x000fc600008f2487 */
[----:B------:R4:W-:Y:S01]  /*21b0*/  @!P5 LDGSTS.E.BYPASS.LTC128B.128 [R11+0x5800], desc[UR10][R32.64+0x100] ;  /* 0x05800100200bdfae */ /* 0x0009e2000b901d4a */
[----:B------:R-:W-:Y:S02]  /*21c0*/  ISETP.GE.AND P5, PT, R28, R13, PT ;  /* 0x0000000d1c00720c */ /* 0x000fe40003fa6270 */
[C---:B---3--:R-:W-:Y:S01]  /*21d0*/  @!P3 LEA R28, P1, R21.reuse, R4, 0x1 ;  /* 0x00000004151cb211 */ /* 0x048fe200078208ff */
[----:B------:R-:W-:Y:S01]  /*21e0*/  @!P4 LDGSTS.E.BYPASS.LTC128B.128 [R12+0x6000], desc[UR10][R30.64] ;  /* 0x060000001e0ccfae */ /* 0x000fe2000b901d4a */
[----:B------:R-:W-:Y:S02]  /*21f0*/  @!P3 LEA R14, R14, R29, 0x18 ;  /* 0x0000001d0e0eb211 */ /* 0x000fe400078ec0ff */
[----:B------:R-:W-:Y:S01]  /*2200*/  @!P3 LEA.HI.X R29, R21, R5, R26, 0x1, P1 ;  /* 0x00000005151db211 */ /* 0x000fe200008f0c1a */
[----:B------:R-:W-:Y:S01]  /*2210*/  @!P4 LDGSTS.E.BYPASS.LTC128B.128 [R12+0x8000], desc[UR10][R30.64+0x80] ;  /* 0x080000801e0ccfae */ /* 0x000fe2000b901d4a */
[----:B------:R-:W-:Y:S01]  /*2220*/  @!P2 MOV R4, 0x400 ;  /* 0x000004000004a802 */ /* 0x000fe20000000f00 */
[----:B------:R-:W-:Y:S01]  /*2230*/  IMAD.SHL.U32 R21, R135, 0x20, RZ ;  /* 0x0000002087157824 */ /* 0x000fe200078e00ff */
[----:B------:R-:W-:Y:S01]  /*2240*/  @!P0 MOV R5, 0x400 ;  /* 0x0000040000058802 */ /* 0x000fe20000000f00 */
[----:B------:R3:W-:Y:S01]  /*2250*/  @!P4 LDGSTS.E.BYPASS.LTC128B.128 [R12+0xa000], desc[UR10][R30.64+0x100] ;  /* 0x0a0001001e0ccfae */ /* 0x0007e2000b901d4a */
[----:B------:R-:W-:-:S02]  /*2260*/  ISETP.GE.AND P4, PT, R24, R13, PT ;  /* 0x0000000d1800720c */ /* 0x000fc40003f86270 */
[----:B--2---:R-:W-:Y:S01]  /*2270*/  @!P0 LEA R10, R10, R5, 0x18 ;  /* 0x000000050a0a8211 */ /* 0x004fe200078ec0ff */
[----:B----4-:R-:W-:-:S03]  /*2280*/  IMAD.WIDE.U32 R32, R134, 0x20, RZ ;  /* 0x0000002086207825 */ /* 0x010fc600078e00ff */
[----:B------:R-:W-:-:S04]  /*2290*/  @!P2 IADD3 R11, P1, R133, R32, RZ ;  /* 0x00000020850ba210 */ /* 0x000fc80007f3e0ff */
[----:B------:R-:W-:Y:S02]  /*22a0*/  @!P2 IADD3.X R32, R212, R33, R21, P1, !PT ;  /* 0x00000021d420a210 */ /* 0x000fe40000ffe415 */
[----:B-1----:R-:W-:Y:S02]  /*22b0*/  @!P2 LEA R8, P1, R11, R8, 0x1 ;  /* 0x000000080b08a211 */ /* 0x002fe400078208ff */
[----:B---3--:R-:W-:Y:S01]  /*22c0*/  @!P2 LEA R12, R15, R4, 0x18 ;  /* 0x000000040f0ca211 */ /* 0x008fe200078ec0ff */
[----:B------:R-:W-:Y:S01]  /*22d0*/  @!P3 IMAD R15, R19, 0x2, R14 ;  /* 0x00000002130fb824 */ /* 0x000fe200078e020e */
[----:B------:R-:W1:Y:S01]  /*22e0*/  @!P0 LDC.64 R4, c[0x0][0x218] ;  /* 0x00008600ff048b82 */ /* 0x000e620000000a00 */
[----:B------:R-:W-:Y:S01]  /*22f0*/  @!P0 IMAD.MOV.U32 R14, RZ, RZ, R133 ;  /* 0x000000ffff0e8224 */ /* 0x000fe200078e0085 */
[----:B------:R-:W-:Y:S01]  /*2300*/  @!P2 LEA.HI.X R9, R11, R9, R32, 0x1, P1 ;  /* 0x000000090b09a211 */ /* 0x000fe200008f0c20 */
[----:B------:R-:W-:Y:S01]  /*2310*/  @!P2 IMAD R11, R19, 0x2, R12 ;  /* 0x00000002130ba824 */ /* 0x000fe200078e020c */
[----:B------:R-:W-:Y:S01]  /*2320*/  @!P3 LDGSTS.E.BYPASS.LTC128B.128 [R15+0x6800], desc[UR10][R28.64] ;  /* 0x068000001c0fbfae */ /* 0x000fe2000b901d4a */
[----:B------:R-:W-:-:S02]  /*2330*/  @!P0 IMAD R12, R135, 0x30, RZ ;  /* 0x00000030870c8824 */ /* 0x000fc400078e02ff */
[----:B------:R-:W-:Y:S01]  /*2340*/  @!P0 IMAD R19, R19, 0x2, R10 ;  /* 0x0000000213138824 */ /* 0x000fe200078e020a */
[----:B------:R-:W-:Y:S01]  /*2350*/  @!P3 LDGSTS.E.BYPASS.LTC128B.128 [R15+0x8800], desc[UR10][R28.64+0x80] ;  /* 0x088000801c0fbfae */ /* 0x000fe2000b901d4a */
[----:B------:R-:W-:-:S03]  /*2360*/  IMAD.SHL.U32 R10, R20, 0x8, RZ ;  /* 0x00000008140a7824 */ /* 0x000fc600078e00ff */
[----:B------:R2:W-:Y:S01]  /*2370*/  @!P3 LDGSTS.E.BYPASS.LTC128B.128 [R15+0xa800], desc[UR10][R28.64+0x100] ;  /* 0x0a8001001c0fbfae */ /* 0x0005e2000b901d4a */
[----:B------:R-:W-:-:S03]  /*2380*/  ISETP.GE.AND P3, PT, R16, R13, PT ;  /* 0x0000000d1000720c */ /* 0x000fc60003f66270 */
[----:B------:R-:W-:Y:S04]  /*2390*/  @!P2 LDGSTS.E.BYPASS.LTC128B.128 [R11+0x7000], desc[UR10][R8.64] ;  /* 0x07000000080bafae */ /* 0x000fe8000b901d4a */
[----:B------:R-:W-:Y:S04]  /*23a0*/  @!P2 LDGSTS.E.BYPASS.LTC128B.128 [R11+0x9000], desc[UR10][R8.64+0x80] ;  /* 0x09000080080bafae */ /* 0x000fe8000b901d4a */
[----:B------:R3:W-:Y:S01]  /*23b0*/  @!P2 LDGSTS.E.BYPASS.LTC128B.128 [R11+0xb000], desc[UR10][R8.64+0x100] ;  /* 0x0b000100080bafae */ /* 0x0007e2000b901d4a */
[----:B------:R-:W-:Y:S01]  /*23c0*/  ISETP.GE.AND P2, PT, R20, R13, PT ;  /* 0x0000000d1400720c */ /* 0x000fe20003f46270 */
[----:B--2---:R-:W-:-:S02]  /*23d0*/  @!P0 IMAD.MOV.U32 R15, RZ, RZ, R212 ;  /* 0x000000ffff0f8224 */ /* 0x004fc400078e00d4 */
[----:B------:R-:W-:Y:S01]  /*23e0*/  @!P0 IMAD.WIDE.U32 R30, R134, 0x30, R14 ;  /* 0x00000030861e8825 */ /* 0x000fe200078e000e */
[----:B------:R-:W-:-:S03]  /*23f0*/  LEA.HI R14, R7, R88, RZ, 0x4 ;  /* 0x00000058070e7211 */ /* 0x000fc600078f20ff */
[----:B------:R-:W-:Y:S01]  /*2400*/  @!P0 IMAD.IADD R12, R31, 0x1, R12 ;  /* 0x000000011f0c8824 */ /* 0x000fe200078e020c */
[----:B-1----:R-:W-:Y:S01]  /*2410*/  @!P0 LEA R28, P1, R30, R4, 0x1 ;  /* 0x000000041e1c8211 */ /* 0x002fe200078208ff */
[----:B------:R-:W-:Y:S01]  /*2420*/  IMAD R4, R25, R136, RZ ;  /* 0x0000008819047224 */ /* 0x000fe200078e02ff */
[----:B---3--:R-:W-:Y:S01]  /*2430*/  LOP3.LUT R11, R14, 0xfffffff0, RZ, 0xc0, !PT ;  /* 0xfffffff00e0b7812 */ /* 0x008fe200078ec0ff */
[----:B------:R-:W-:Y:S01]  /*2440*/  IMAD.MOV.U32 R7, RZ, RZ, 0x10 ;  /* 0x00000010ff077424 */ /* 0x000fe200078e00ff */
[----:B------:R-:W-:Y:S01]  /*2450*/  @!P0 LEA.HI.X R29, R30, R5, R12, 0x1, P1 ;  /* 0x000000051e1d8211 */ /* 0x000fe200008f0c0c */
[----:B------:R-:W-:Y:S01]  /*2460*/  IMAD R9, R27, R137, R4 ;  /* 0x000000891b097224 */ /* 0x000fe200078e0204 */
[----:B------:R-:W-:Y:S01]  /*2470*/  SHF.R.S32.HI R5, RZ, 0x4, R14 ;  /* 0x00000004ff057819 */ /* 0x000fe2000001140e */
[----:B------:R-:W-:Y:S02]  /*2480*/  IMAD.IADD R8, R88, 0x1, -R11 ;  /* 0x0000000158087824 */ /* 0x000fe400078e0a0b */
[----:B------:R-:W-:Y:S01]  /*2490*/  @!P0 LDGSTS.E.BYPASS.LTC128B.128 [R19+0x7800], desc[UR10][R28.64] ;  /* 0x078000001c138fae */ /* 0x000fe2000b901d4a */
[----:B------:R-:W-:Y:S01]  /*24a0*/  IMAD.SHL.U32 R11, R0, 0x40, RZ ;  /* 0x00000040000b7824 */ /* 0x000fe200078e00ff */
[----:B------:R-:W-:Y:S01]  /*24b0*/  LEA.HI R14, R14, R5, RZ, 0x1 ;  /* 0x000000050e0e7211 */ /* 0x000fe200078f08ff */
[----:B------:R-:W-:Y:S01]  /*24c0*/  IMAD.IADD R148, R151, 0x1, R9 ;  /* 0x0000000197947824 */ /* 0x000fe200078e0209 */
[----:B------:R-:W-:Y:S01]  /*24d0*/  @!P0 LDGSTS.E.BYPASS.LTC128B.128 [R19+0x9800], desc[UR10][R28.64+0x80] ;  /* 0x098000801c138fae */ /* 0x000fe2000b901d4a */
[----:B------:R-:W-:Y:S01]  /*24e0*/  SHF.R.S32.HI R89, RZ, 0x1f, R8 ;  /* 0x0000001fff597819 */ /* 0x000fe20000011408 */
[----:B------:R-:W-:Y:S01]  /*24f0*/  IMAD.WIDE.U32 R12, R136, 0x20, RZ ;  /* 0x00000020880c7825 */ /* 0x000fe200078e00ff */
[----:B------:R-:W-:Y:S01]  /*2500*/  LOP3.LUT R11, R11, 0x1c0, RZ, 0xc0, !PT ;  /* 0x000001c00b0b7812 */ /* 0x000fe200078ec0ff */
[----:B------:R1:W-:Y:S01]  /*2510*/  @!P0 LDGSTS.E.BYPASS.LTC128B.128 [R19+0xb800], desc[UR10][R28.64+0x100] ;  /* 0x0b8001001c138fae */ /* 0x0003e2000b901d4a */
[----:B------:R-:W-:Y:S01]  /*2520*/  LEA.HI R89, R89, R8, RZ, 0x3 ;  /* 0x0000000859597211 */ /* 0x000fe200078f18ff */
[----:B------:R-:W-:Y:S01]  /*2530*/  IMAD.SHL.U32 R4, R137, 0x20, RZ ;  /* 0x0000002089047824 */ /* 0x000fe200078e00ff */
[----:B------:R-:W-:Y:S01]  /*2540*/  LEA R208, P0, R150, UR8, 0x1 ;  /* 0x0000000896d07c11 */ /* 0x000fe2000f8008ff */
[----:B------:R-:W0:Y:S01]  /*2550*/  LDGDEPBAR ;  /* 0x00000000000079af */ /* 0x000e220000000000 */
[----:B------:R-:W-:-:S02]  /*2560*/  LOP3.LUT R10, R11, 0x8, R10, 0xf8, !PT ;  /* 0x000000080b0a7812 */ /* 0x000fc400078ef80a */
[----:B------:R-:W-:Y:S02]  /*2570*/  SHF.R.U32.HI R9, RZ, 0x3, R11 ;  /* 0x00000003ff097819 */ /* 0x000fe4000001160b */
[C---:B------:R-:W-:Y:S01]  /*2580*/  LOP3.LUT R11, R89.reuse, 0xfffffff8, RZ, 0xc0, !PT ;  /* 0xfffffff8590b7812 */ /* 0x040fe200078ec0ff */
[----:B------:R-:W-:Y:S01]  /*2590*/  IMAD.SHL.U32 R89, R89, 0x40, RZ ;  /* 0x0000004059597824 */ /* 0x000fe200078e00ff */
[----:B------:R-:W-:Y:S02]  /*25a0*/  LOP3.LUT R14, R14, 0xfffffffe, RZ, 0xc0, !PT ;  /* 0xfffffffe0e0e7812 */ /* 0x000fe400078ec0ff */
[----:B------:R-:W-:Y:S01]  /*25b0*/  LEA.HI.X R209, R150, UR9, R148, 0x1, P0 ;  /* 0x0000000996d17c11 */ /* 0x000fe200080f0c94 */
[----:B------:R-:W-:Y:S01]  /*25c0*/  IMAD.IADD R11, R8, 0x1, -R11 ;  /* 0x00000001080b7824 */ /* 0x000fe200078e0a0b */
[----:B------:R-:W-:Y:S01]  /*25d0*/  @!P5 IADD3 R12, P0, R208, R12, RZ ;  /* 0x0000000cd00cd210 */ /* 0x000fe20007f1e0ff */
[----:B------:R-:W-:Y:S01]  /*25e0*/  IMAD.IADD R5, R5, 0x1, -R14 ;  /* 0x0000000105057824 */ /* 0x000fe200078e0a0e */
[----:B------:R-:W-:Y:S01]  /*25f0*/  LOP3.LUT R10, R10, R9, RZ, 0x3c, !PT ;  /* 0x000000090a0a7212 */ /* 0x000fe200078e3cff */
[----:B------:R-:W-:Y:S01]  /*2600*/  @!P3 IMAD R8, R137, 0x60, RZ ;  /* 0x000000608908b824 */ /* 0x000fe200078e02ff */
[----:B------:R-:W-:Y:S01]  /*2610*/  @!P5 IADD3.X R13, R209, R13, R4, P0, !PT ;  /* 0x0000000dd10dd210 */ /* 0x000fe200007fe404 */
[----:B------:R-:W-:Y:S01]  /*2620*/  IMAD.SHL.U32 R4, R11, 0x40, RZ ;  /* 0x000000400b047824 */ /* 0x000fe200078e00ff */
[----:B------:R-:W-:Y:S01]  /*2630*/  LOP3.LUT R89, R89, 0xfffffe00, RZ, 0xc0, !PT ;  /* 0xfffffe0059597812 */ /* 0x000fe200078ec0ff */
[----:B------:R-:W-:-:S02]  /*2640*/  IMAD R205, R5, 0x200, R10 ;  /* 0x0000020005cd7824 */ /* 0x000fc400078e020a */
[----:B------:R-:W-:Y:S01]  /*2650*/  IMAD.SHL.U32 R5, R5, 0x8, RZ ;  /* 0x0000000805057824 */ /* 0x000fe200078e00ff */
[----:B------:R-:W-:Y:S02]  /*2660*/  LOP3.LUT R4, R4, 0x1c0, RZ, 0xc0, !PT ;  /* 0x000001c004047812 */ /* 0x000fe400078ec0ff */
[----:B------:R-:W-:Y:S01]  /*2670*/  LEA R205, R205, UR4, 0x1 ;  /* 0x00000004cdcd7c11 */ /* 0x000fe2000f8e08ff */
[----:B------:R-:W-:-:S04]  /*2680*/  DEPBAR.LE SB0, 0x0 ;  /* 0x000080000000791a */ /* 0x000fc80000000000 */
[----:B------:R-:W-:Y:S01]  /*2690*/  BAR.SYNC.DEFER_BLOCKING 0x0 ;  /* 0x0000000000007b1d */ /* 0x000fe20000010000 */
[----:B------:R-:W-:Y:S01]  /*26a0*/  LOP3.LUT R5, R4, 0x8, R5, 0xf8, !PT ;  /* 0x0000000804057812 */ /* 0x000fe200078ef805 */
[----:B------:R-:W-:Y:S01]  /*26b0*/  VIADD R203, R205, 0x6020 ;  /* 0x00006020cdcb7836 */ /* 0x000fe20000000000 */
[----:B------:R-:W-:-:S04]  /*26c0*/  SHF.R.U32.HI R4, RZ, 0x3, R4 ;  /* 0x00000003ff047819 */ /* 0x000fc80000011604 */
[----:B------:R-:W-:Y:S01]  /*26d0*/  LOP3.LUT R4, R5, R4, RZ, 0x3c, !PT ;  /* 0x0000000405047212 */ /* 0x000fe200078e3cff */
[C---:B------:R-:W-:Y:S02]  /*26e0*/  IMAD R5, R90.reuse, 0x400, R89 ;  /* 0x000004005a057824 */ /* 0x040fe400078e0259 */
[----:B------:R-:W-:Y:S02]  /*26f0*/  IMAD R90, R90, 0x10, R93 ;  /* 0x000000105a5a7824 */ /* 0x000fe400078e025d */
[----:B------:R-:W-:Y:S02]  /*2700*/  IMAD.IADD R206, R4, 0x1, R5 ;  /* 0x0000000104ce7824 */ /* 0x000fe400078e0205 */
[----:B------:R-:W-:Y:S02]  /*2710*/  IMAD.MOV.U32 R5, RZ, RZ, 0x20 ;  /* 0x00000020ff057424 */ /* 0x000fe400078e00ff */
[----:B------:R-:W-:Y:S01]  /*2720*/  IMAD.IADD R200, R89, 0x1, R4 ;  /* 0x0000000159c87824 */ /* 0x000fe200078e0204 */
        /* <DEDUP_REMOVED lines=9> */
[----:B------:R-:W-:Y:S01]  /*27c0*/  @!P2 LDGSTS.E.BYPASS.LTC128B.128 [R213+0x10000], desc[UR10][R208.64+0x100] ;  /* 0x10000100d0d5afae */ /* 0x000fe2000b901d4a */
[----:B------:R-:W-:Y:S01]  /*27d0*/  R2P PR, R11, 0x6 ;  /* 0x000000060b007804 */ /* 0x000fe20000000000 */
[----:B------:R-:W-:-:S02]  /*27e0*/  @!P3 IMAD.WIDE.U32 R10, R136, 0x60, R208 ;  /* 0x00000060880ab825 */ /* 0x000fc400078e00d0 */
[----:B------:R-:W-:Y:S02]  /*27f0*/  @P5 STS.128 [R213+0xc800], RZ ;  /* 0x00c800ffd5005388 */ /* 0x000fe40000000c00 */
[----:B------:R-:W-:Y:S01]  /*2800*/  @!P3 IMAD.IADD R11, R11, 0x1, R8 ;  /* 0x000000010b0bb824 */ /* 0x000fe200078e0208 */
[C---:B------:R-:W-:Y:S01]  /*2810*/  @!P4 LEA R8, P0, R136.reuse, R208, 0x6 ;  /* 0x000000d08808c211 */ /* 0x040fe200078030ff */
[----:B------:R-:W-:Y:S01]  /*2820*/  @P5 STS.128 [R213+0xe800], RZ ;  /* 0x00e800ffd5005388 */ /* 0x000fe20000000c00 */
[----:B------:R-:W-:Y:S02]  /*2830*/  SEL R7, R7, 0xfffffff0, !P1 ;  /* 0xfffffff007077807 */ /* 0x000fe40004800000 */
[----:B------:R-:W-:Y:S01]  /*2840*/  @!P4 LEA.HI.X R9, R136, R209, R137, 0x6, P0 ;  /* 0x000000d18809c211 */ /* 0x000fe200000f3489 */
[----:B------:R-:W-:Y:S01]  /*2850*/  @P5 STS.128 [R213+0x10800], RZ ;  /* 0x010800ffd5005388 */ /* 0x000fe20000000c00 */
[----:B------:R-:W-:Y:S01]  /*2860*/  SEL R5, R5, 0xffffffe0, !P2 ;  /* 0xffffffe005057807 */ /* 0x000fe20005000000 */
[----:B------:R-:W-:Y:S01]  /*2870*/  IMAD R204, R7, 0x2, R206 ;  /* 0x0000000207cc7824 */ /* 0x000fe200078e02ce */
[----:B------:R-:W-:Y:S01]  /*2880*/  R2P PR, R0, 0x6 ;  /* 0x0000000600007804 */ /* 0x000fe20000000000 */
[----:B------:R-:W-:Y:S01]  /*2890*/  @!PT LDS RZ, [RZ] ;  /* 0x00000000fffff984 */ /* 0x000fe20000000800 */
[----:B------:R-:W-:Y:S01]  /*28a0*/  @!PT LDS RZ, [RZ] ;  /* 0x00000000fffff984 */ /* 0x000fe20000000800 */
[----:B------:R-:W-:Y:S01]  /*28b0*/  @!PT LDS RZ, [RZ] ;  /* 0x00000000fffff984 */ /* 0x000fe20000000800 */
[----:B------:R-:W-:Y:S01]  /*28c0*/  @!P5 LDGSTS.E.BYPASS.LTC128B.128 [R213+0xc800], desc[UR10][R12.64] ;  /* 0x0c8000000cd5dfae */ /* 0x000fe2000b901d4a */
[----:B------:R-:W-:-:S02]  /*28d0*/  VIADD R0, R205, 0x6000 ;  /* 0x00006000cd007836 */ /* 0x000fc40000000000 */
[C---:B------:R-:W-:Y:S01]  /*28e0*/  IMAD R202, R5.reuse, 0x2, R206 ;  /* 0x0000000205ca7824 */ /* 0x040fe200078e02ce */
[----:B------:R-:W-:Y:S01]  /*28f0*/  @!P5 LDGSTS.E.BYPASS.LTC128B.128 [R213+0xe800], desc[UR10][R12.64+0x80] ;  /* 0x0e8000800cd5dfae */ /* 0x000fe2000b901d4a */
[----:B------:R-:W-:-:S03]  /*2900*/  IMAD R201, R5, 0x2, R204 ;  /* 0x0000000205c97824 */ /* 0x000fc600078e02cc */
[----:B------:R-:W-:Y:S04]  /*2910*/  @!P5 LDGSTS.E.BYPASS.LTC128B.128 [R213+0x10800], desc[UR10][R12.64+0x100] ;  /* 0x108001000cd5dfae */ /* 0x000fe8000b901d4a */
[----:B------:R-:W-:Y:S01]  /*2920*/  @P4 STS.128 [R213+0xd000], RZ ;  /* 0x00d000ffd5004388 */ /* 0x000fe20000000c00 */
[----:B------:R-:W-:Y:S02]  /*2930*/  @P1 VIADD R203, R0, 0xffffffe0 ;  /* 0xffffffe000cb1836 */ /* 0x000fe40000000000 */
[----:B------:R-:W-:Y:S01]  /*2940*/  IMAD.MOV.U32 R0, RZ, RZ, 0x40 ;  /* 0x00000040ff007424 */ /* 0x000fe200078e00ff */
[----:B------:R-:W-:Y:S01]  /*2950*/  @P4 STS.128 [R213+0xf000], RZ ;  /* 0x00f000ffd5004388 */ /* 0x000fe20000000c00 */
[C---:B------:R-:W-:Y:S02]  /*2960*/  VIADD R195, R203.reuse, 0x800 ;  /* 0x00000800cbc37836 */ /* 0x040fe40000000000 */
[C---:B------:R-:W-:Y:S01]  /*2970*/  VIADD R194, R203.reuse, 0x1000 ;  /* 0x00001000cbc27836 */ /* 0x040fe20000000000 */
[----:B------:R-:W-:Y:S01]  /*2980*/  @P4 STS.128 [R213+0x11000], RZ ;  /* 0x011000ffd5004388 */ /* 0x000fe20000000c00 */
[----:B------:R-:W-:Y:S01]  /*2990*/  SEL R0, R0, 0xffffffc0, !P2 ;  /* 0xffffffc000007807 */ /* 0x000fe20005000000 */
[----:B------:R-:W-:-:S02]  /*29a0*/  VIADD R193, R203, 0x1800 ;  /* 0x00001800cbc17836 */ /* 0x000fc40000000000 */
[----:B------:R-:W-:Y:S01]  /*29b0*/  @!PT LDS RZ, [RZ] ;  /* 0x00000000fffff984 */ /* 0x000fe20000000800 */
[----:B------:R-:W-:Y:S01]  /*29c0*/  @!PT LDS RZ, [RZ] ;  /* 0x00000000fffff984 */ /* 0x000fe20000000800 */
[----:B------:R-:W-:Y:S01]  /*29d0*/  @!PT LDS RZ, [RZ] ;  /* 0x00000000fffff984 */ /* 0x000fe20000000800 */
[----:B------:R-:W-:Y:S01]  /*29e0*/  @!P4 LDGSTS.E.BYPASS.LTC128B.128 [R213+0xd000], desc[UR10][R8.64] ;  /* 0x0d00000008d5cfae */ /* 0x000fe2000b901d4a */
[----:B------:R-:W-:Y:S02]  /*29f0*/  VIADD R191, R203, 0x2000 ;  /* 0x00002000cbbf7836 */ /* 0x000fe40000000000 */
[----:B------:R-:W-:Y:S01]  /*2a00*/  IMAD.IADD R199, R205, 0x1, R0 ;  /* 0x00000001cdc77824 */ /* 0x000fe200078e0200 */
[----:B------:R-:W-:Y:S01]  /*2a10*/  @!P4 LDGSTS.E.BYPASS.LTC128B.128 [R213+0xf000], desc[UR10][R8.64+0x80] ;  /* 0x0f00008008d5cfae */ /* 0x000fe2000b901d4a */
[----:B------:R-:W-:Y:S02]  /*2a20*/  IMAD.IADD R192, R0, 0x1, R203 ;  /* 0x0000000100c07824 */ /* 0x000fe400078e02cb */
[C---:B------:R-:W-:Y:S01]  /*2a30*/  VIADD R190, R203.reuse, 0x2800 ;  /* 0x00002800cbbe7836 */ /* 0x040fe20000000000 */
[----:B------:R-:W-:Y:S01]  /*2a40*/  @!P4 LDGSTS.E.BYPASS.LTC128B.128 [R213+0x11000], desc[UR10][R8.64+0x100] ;  /* 0x1100010008d5cfae */ /* 0x000fe2000b901d4a */
[C---:B------:R-:W-:Y:S02]  /*2a50*/  VIADD R189, R203.reuse, 0x3000 ;  /* 0x00003000cbbd7836 */ /* 0x040fe40000000000 */
[C---:B------:R-:W-:Y:S01]  /*2a60*/  VIADD R188, R203.reuse, 0x3800 ;  /* 0x00003800cbbc7836 */ /* 0x040fe20000000000 */
[----:B------:R-:W-:Y:S01]  /*2a70*/  @P3 STS.128 [R213+0xd800], RZ ;  /* 0x00d800ffd5003388 */ /* 0x000fe20000000c00 */
[----:B------:R-:W-:-:S02]  /*2a80*/  VIADD R187, R203, 0x4000 ;  /* 0x00004000cbbb7836 */ /* 0x000fc40000000000 */
[C---:B------:R-:W-:Y:S01]  /*2a90*/  VIADD R186, R203.reuse, 0x4800 ;  /* 0x00004800cbba7836 */ /* 0x040fe20000000000 */
[----:B------:R-:W-:Y:S01]  /*2aa0*/  @P3 STS.128 [R213+0xf800], RZ ;  /* 0x00f800ffd5003388 */ /* 0x000fe20000000c00 */
[C---:B------:R-:W-:Y:S02]  /*2ab0*/  VIADD R185, R203.reuse, 0x5000 ;  /* 0x00005000cbb97836 */ /* 0x040fe40000000000 */
[----:B------:R-:W-:Y:S01]  /*2ac0*/  VIADD R184, R203, 0x5800 ;  /* 0x00005800cbb87836 */ /* 0x000fe20000000000 */
[----:B------:R-:W-:Y:S04]  /*2ad0*/  @P3 STS.128 [R213+0x11800], RZ ;  /* 0x011800ffd5003388 */ /* 0x000fe80000000c00 */
[----:B------:R-:W-:Y:S01]  /*2ae0*/  @!PT LDS RZ, [RZ] ;  /* 0x00000000fffff984 */ /* 0x000fe20000000800 */
[----:B------:R-:W-:Y:S01]  /*2af0*/  @!PT LDS RZ, [RZ] ;  /* 0x00000000fffff984 */ /* 0x000fe20000000800 */
[----:B------:R-:W-:Y:S01]  /*2b00*/  @!PT LDS RZ, [RZ] ;  /* 0x00000000fffff984 */ /* 0x000fe20000000800 */
[----:B------:R-:W-:Y:S04]  /*2b10*/  @!P3 LDGSTS.E.BYPASS.LTC128B.128 [R213+0xd800], desc[UR10][R10.64] ;  /* 0x0d8000000ad5bfae */ /* 0x000fe8000b901d4a */
[----:B------:R-:W-:Y:S04]  /*2b20*/  @!P3 LDGSTS.E.BYPASS.LTC128B.128 [R213+0xf800], desc[UR10][R10.64+0x80] ;  /* 0x0f8000800ad5bfae */ /* 0x000fe8000b901d4a */
[----:B------:R2:W-:Y:S04]  /*2b30*/  @!P3 LDGSTS.E.BYPASS.LTC128B.128 [R213+0x11800], desc[UR10][R10.64+0x100] ;  /* 0x118001000ad5bfae */ /* 0x0005e8000b901d4a */
[----:B-1----:R-:W-:Y:S04]  /*2b40*/  LDSM.16.M88.4 R28, [R206] ;  /* 0x00000000ce1c783b */ /* 0x002fe80000000200 */
[----:B------:R-:W1:Y:S04]  /*2b50*/  LDSM.16.M88.4 R20, [R205+0x6000] ;  /* 0x00600000cd14783b */ /* 0x000e680000000200 */
[----:B------:R-:W3:Y:S04]  /*2b60*/  LDSM.16.M88.4 R48, [R205+0x6800] ;  /* 0x00680000cd30783b */ /* 0x000ee80000000200 */
[----:B------:R-:W4:Y:S04]  /*2b70*/  LDSM.16.M88.4 R68, [R205+0x7000] ;  /* 0x00700000cd44783b */ /* 0x000f280000000200 */
[----:B------:R-:W4:Y:S04]  /*2b80*/  LDSM.16.M88.4 R40, [R205+0x7800] ;  /* 0x00780000cd28783b */ /* 0x000f280000000200 */
[----:B------:R-:W-:Y:S04]  /*2b90*/  LDSM.16.M88.4 R32, [R204] ;  /* 0x00000000cc20783b */ /* 0x000fe80000000200 */
[----:B--2---:R-:W2:Y:S04]  /*2ba0*/  LDSM.16.M88.4 R8, [R203] ;  /* 0x00000000cb08783b */ /* 0x004ea80000000200 */
[----:B------:R-:W2:Y:S04]  /*2bb0*/  LDSM.16.M88.4 R16, [R203+0x800] ;  /* 0x00080000cb10783b */ /* 0x000ea80000000200 */
[----:B------:R-:W2:Y:S04]  /*2bc0*/  LDSM.16.M88.4 R80, [R203+0x1000] ;  /* 0x00100000cb50783b */ /* 0x000ea80000000200 */
[----:B------:R-:W2:Y:S04]  /*2bd0*/  LDSM.16.M88.4 R76, [R203+0x1800] ;  /* 0x00180000cb4c783b */ /* 0x000ea80000000200 */
[----:B------:R-:W-:Y:S01]  /*2be0*/  LDSM.16.M88.4 R60, [R202] ;  /* 0x00000000ca3c783b */ /* 0x000fe20000000200 */
[C---:B-1----:R-:W-:Y:S03]  /*2bf0*/  HMMA.16816.F32.BF16 R24, R28.reuse, R20, RZ ;  /* 0x000000141c18723c */ /* 0x042fe600000418ff */
[----:B------:R-:W1:Y:S04]  /*2c00*/  LDSM.16.M88.4 R12, [R199+0x6000] ;  /* 0x00600000c70c783b */ /* 0x000e680000000200 */
[----:B------:R-:W1:Y:S01]  /*2c10*/  LDSM.16.M88.4 R56, [R199+0x6800] ;  /* 0x00680000c738783b */ /* 0x000e620000000200 */
[C---:B------:R-:W-:Y:S03]  /*2c20*/  HMMA.16816.F32.BF16 R20, R28.reuse, R22, RZ ;  /* 0x000000161c14723c */ /* 0x040fe600000418ff */
[----:B------:R-:W1:Y:S03]  /*2c30*/  LDSM.16.M88.4 R44, [R199+0x7000] ;  /* 0x00700000c72c783b */ /* 0x000e660000000200 */
[C---:B---3--:R-:W-:Y:S01]  /*2c40*/  HMMA.16816.F32.BF16 R36, R28.reuse, R48, RZ ;  /* 0x000000301c24723c */ /* 0x048fe200000418ff */
[----:B------:R-:W-:Y:S04]  /*2c50*/  LDSM.16.M88.4 R52, [R201] ;  /* 0x00000000c934783b */ /* 0x000fe80000000200 */
[----:B------:R-:W-:Y:S01]  /*2c60*/  LDSM.16.M88.4 R84, [R199+0x8000] ;  /* 0x00800000c754783b */ /* 0x000fe20000000200 */
[C---:B----4-:R-:W-:Y:S03]  /*2c70*/  HMMA.16816.F32.BF16 R72, R28.reuse, R68, RZ ;  /* 0x000000441c48723c */ /* 0x050fe600000418ff */
[----:B------:R-:W0:Y:S03]  /*2c80*/  LDGDEPBAR ;  /* 0x00000000000079af */ /* 0x000e260000000000 */
[C---:B------:R-:W-:Y:S06]  /*2c90*/  HMMA.16816.F32.BF16 R48, R28.reuse, R50, RZ ;  /* 0x000000321c30723c */ /* 0x040fec00000418ff */
[C---:B------:R-:W-:Y:S06]  /*2ca0*/  HMMA.16816.F32.BF16 R68, R28.reuse, R70, RZ ;  /* 0x000000461c44723c */ /* 0x040fec00000418ff */
[----:B------:R-:W-:Y:S06]  /*2cb0*/  HMMA.16816.F32.BF16 R64, R28, R40, RZ ;  /* 0x000000281c40723c */ /* 0x000fec00000418ff */
[----:B--2---:R-:W-:Y:S06]  /*2cc0*/  HMMA.16816.F32.BF16 R20, R32, R10, R20 ;  /* 0x0000000a2014723c */ /* 0x004fec0000041814 */
[----:B------:R-:W-:Y:S01]  /*2cd0*/  HMMA.16816.F32.BF16 R28, R28, R42, RZ ;  /* 0x0000002a1c1c723c */ /* 0x000fe200000418ff */
[----:B------:R-:W2:Y:S05]  /*2ce0*/  LDSM.16.M88.4 R40, [R199+0x7800] ;  /* 0x00780000c728783b */ /* 0x000eaa0000000200 */
[C---:B------:R-:W-:Y:S01]  /*2cf0*/  HMMA.16816.F32.BF16 R24, R32.reuse, R8, R24 ;  /* 0x000000082018723c */ /* 0x040fe20000041818 */
[----:B------:R-:W3:Y:S05]  /*2d00*/  LDSM.16.M88.4 R8, [R192] ;  /* 0x00000000c008783b */ /* 0x000eea0000000200 */
[C---:B------:R-:W-:Y:S06]  /*2d10*/  HMMA.16816.F32.BF16 R36, R32.reuse, R16, R36 ;  /* 0x000000102024723c */ /* 0x040fec0000041824 */
[C---:B------:R-:W-:Y:S01]  /*2d20*/  HMMA.16816.F32.BF16 R48, R32.reuse, R18, R48 ;  /* 0x000000122030723c */ /* 0x040fe20000041830 */
[----:B------:R-:W4:Y:S05]  /*2d30*/  LDSM.16.M88.4 R16, [R192+0x800] ;  /* 0x00080000c010783b */ /* 0x000f2a0000000200 */
[C---:B------:R-:W-:Y:S06]  /*2d40*/  HMMA.16816.F32.BF16 R72, R32.reuse, R80, R72 ;  /* 0x000000502048723c */ /* 0x040fec0000041848 */
[C---:B------:R-:W-:Y:S01]  /*2d50*/  HMMA.16816.F32.BF16 R68, R32.reuse, R82, R68 ;  /* 0x000000522044723c */ /* 0x040fe20000041844 */
[----:B------:R-:W-:Y:S05]  /*2d60*/  LDSM.16.M88.4 R80, [R192+0x1800] ;  /* 0x00180000c050783b */ /* 0x000fea0000000200 */
[----:B------:R-:W-:Y:S06]  /*2d70*/  HMMA.16816.F32.BF16 R64, R32, R76, R64 ;  /* 0x0000004c2040723c */ /* 0x000fec0000041840 */
[----:B-1----:R-:W-:Y:S06]  /*2d80*/  HMMA.16816.F32.BF16 R20, R60, R14, R20 ;  /* 0x0000000e3c14723c */ /* 0x002fec0000041814 */
[----:B------:R-:W-:Y:S01]  /*2d90*/  HMMA.16816.F32.BF16 R28, R32, R78, R28 ;  /* 0x0000004e201c723c */ /* 0x000fe2000004181c */
[----:B------:R-:W-:Y:S04]  /*2da0*/  LDSM.16.M88.4 R32, [R206+0x2000] ;  /* 0x00200000ce20783b */ /* 0x000fe80000000200 */
[----:B------:R-:W-:Y:S01]  /*2db0*/  LDSM.16.M88.4 R76, [R205+0x8000] ;  /* 0x00800000cd4c783b */ /* 0x000fe20000000200 */
[C---:B------:R-:W-:Y:S03]  /*2dc0*/  HMMA.16816.F32.BF16 R24, R60.reuse, R12, R24 ;  /* 0x0000000c3c18723c */ /* 0x040fe60000041818 */
[----:B------:R-:W1:Y:S03]  /*2dd0*/  LDSM.16.M88.4 R12, [R192+0x1000] ;  /* 0x00100000c00c783b */ /* 0x000e660000000200 */
[C---:B------:R-:W-:Y:S06]  /*2de0*/  HMMA.16816.F32.BF16 R36, R60.reuse, R56, R36 ;  /* 0x000000383c24723c */ /* 0x040fec0000041824 */
[C---:B------:R-:W-:Y:S01]  /*2df0*/  HMMA.16816.F32.BF16 R48, R60.reuse, R58, R48 ;  /* 0x0000003a3c30723c */ /* 0x040fe20000041830 */
[----:B------:R-:W-:Y:S05]  /*2e00*/  LDSM.16.M88.4 R56, [R205+0x9800] ;  /* 0x00980000cd38783b */ /* 0x000fea0000000200 */
[C---:B------:R-:W-:Y:S06]  /*2e10*/  HMMA.16816.F32.BF16 R72, R60.reuse, R44, R72 ;  /* 0x0000002c3c48723c */ /* 0x040fec0000041848 */
[C---:B------:R-:W-:Y:S01]  /*2e20*/  HMMA.16816.F32.BF16 R68, R60.reuse, R46, R68 ;  /* 0x0000002e3c44723c */ /* 0x040fe20000041844 */
[----:B------:R-:W1:Y:S05]  /*2e30*/  LDSM.16.M88.4 R44, [R205+0x8800] ;  /* 0x00880000cd2c783b */ /* 0x000e6a0000000200 */
[----:B--2---:R-:W-:Y:S06]  /*2e40*/  HMMA.16816.F32.BF16 R64, R60, R40, R64 ;  /* 0x000000283c40723c */ /* 0x004fec0000041840 */
[----:B---3--:R-:W-:Y:S06]  /*2e50*/  HMMA.16816.F32.BF16 R20, R52, R10, R20 ;  /* 0x0000000a3414723c */ /* 0x008fec0000041814 */
[----:B------:R-:W-:Y:S01]  /*2e60*/  HMMA.16816.F32.BF16 R60, R60, R42, R28 ;  /* 0x0000002a3c3c723c */ /* 0x000fe2000004181c */
[----:B------:R-:W2:Y:S04]  /*2e70*/  LDSM.16.M88.4 R28, [R205+0x9000] ;  /* 0x00900000cd1c783b */ /* 0x000ea80000000200 */
[----:B------:R-:W-:Y:S01]  /*2e80*/  LDSM.16.M88.4 R40, [R203+0x2000] ;  /* 0x00200000cb28783b */ /* 0x000fe20000000200 */
[C---:B------:R-:W-:Y:S03]  /*2e90*/  HMMA.16816.F32.BF16 R24, R52.reuse, R8, R24 ;  /* 0x000000083418723c */ /* 0x040fe60000041818 */
[----:B------:R-:W3:Y:S03]  /*2ea0*/  LDSM.16.M88.4 R8, [R204+0x2000] ;  /* 0x00200000cc08783b */ /* 0x000ee60000000200 */
[C---:B----4-:R-:W-:Y:S06]  /*2eb0*/  HMMA.16816.F32.BF16 R36, R52.reuse, R16, R36 ;  /* 0x000000103424723c */ /* 0x050fec0000041824 */
[C---:B------:R-:W-:Y:S01]  /*2ec0*/  HMMA.16816.F32.BF16 R48, R52.reuse, R18, R48 ;  /* 0x000000123430723c */ /* 0x040fe20000041830 */
[----:B------:R-:W-:Y:S05]  /*2ed0*/  LDSM.16.M88.4 R16, [R203+0x2800] ;  /* 0x00280000cb10783b */ /* 0x000fea0000000200 */
[C---:B-1----:R-:W-:Y:S06]  /*2ee0*/  HMMA.16816.F32.BF16 R72, R52.reuse, R12, R72 ;  /* 0x0000000c3448723c */ /* 0x042fec0000041848 */
[----:B------:R-:W-:Y:S01]  /*2ef0*/  HMMA.16816.F32.BF16 R68, R52, R14, R68 ;  /* 0x0000000e3444723c */ /* 0x000fe20000041844 */
[----:B------:R-:W1:Y:S05]  /*2f00*/  LDSM.16.M88.4 R12, [R202+0x2000] ;  /* 0x00200000ca0c783b */ /* 0x000e6a0000000200 */
[C---:B------:R-:W-:Y:S06]  /*2f10*/  HMMA.16816.F32.BF16 R20, R32.reuse, R78, R20 ;  /* 0x0000004e2014723c */ /* 0x040fec0000041814 */
        /* <DEDUP_REMOVED lines=8> */
[----:B------:R-:W4:Y:S05]  /*2fa0*/  LDSM.16.M88.4 R44, [R203+0x3000] ;  /* 0x00300000cb2c783b */ /* 0x000f2a0000000200 */
[C---:B--2---:R-:W-:Y:S06]  /*2fb0*/  HMMA.16816.F32.BF16 R72, R32.reuse, R28, R72 ;  /* 0x0000001c2048723c */ /* 0x044fec0000041848 */
[----:B------:R-:W-:Y:S01]  /*2fc0*/  HMMA.16816.F32.BF16 R68, R32, R30, R68 ;  /* 0x0000001e2044723c */ /* 0x000fe20000041844 */
[----:B------:R-:W2:Y:S05]  /*2fd0*/  LDSM.16.M88.4 R28, [R203+0x3800] ;  /* 0x00380000cb1c783b */ /* 0x000eaa0000000200 */
[C---:B---3--:R-:W-:Y:S06]  /*2fe0*/  HMMA.16816.F32.BF16 R20, R8.reuse, R42, R20 ;  /* 0x0000002a0814723c */ /* 0x048fec0000041814 */
[----:B------:R-:W-:Y:S01]  /*2ff0*/  HMMA.16816.F32.BF16 R24, R8, R40, R24 ;  /* 0x000000280818723c */ /* 0x000fe20000041818 */
[----:B------:R-:W-:Y:S05]  /*3000*/  LDSM.16.M88.4 R40, [R199+0x9000] ;  /* 0x00900000c728783b */ /* 0x000fea0000000200 */
[C---:B------:R-:W-:Y:S06]  /*3010*/  HMMA.16816.F32.BF16 R64, R32.reuse, R56, R64 ;  /* 0x000000382040723c */ /* 0x040fec0000041840 */
[----:B------:R-:W-:Y:S01]  /*3020*/  HMMA.16816.F32.BF16 R60, R32, R58, R60 ;  /* 0x0000003a203c723c */ /* 0x000fe2000004183c */
[----:B------:R-:W-:Y:S04]  /*3030*/  LDSM.16.M88.4 R56, [R206+0x4000] ;  /* 0x00400000ce38783b */ /* 0x000fe80000000200 */
[----:B------:R-:W-:Y:S01]  /*3040*/  LDSM.16.M88.4 R32, [R199+0x9800] ;  /* 0x00980000c720783b */ /* 0x000fe20000000200 */
[----:B-1----:R-:W-:Y:S06]  /*3050*/  HMMA.16816.F32.BF16 R20, R12, R86, R20 ;  /* 0x000000560c14723c */ /* 0x002fec0000041814 */
[C---:B------:R-:W-:Y:S06]  /*3060*/  HMMA.16816.F32.BF16 R36, R8.reuse, R16, R36 ;  /* 0x000000100824723c */ /* 0x040fec0000041824 */
[----:B------:R-:W-:Y:S01]  /*3070*/  HMMA.16816.F32.BF16 R48, R8, R18, R48 ;  /* 0x000000120830723c */ /* 0x000fe20000041830 */
[----:B------:R-:W1:Y:S05]  /*3080*/  LDSM.16.M88.4 R16, [R205+0xa000] ;  /* 0x00a00000cd10783b */ /* 0x000e6a0000000200 */
[----:B------:R-:W-:Y:S01]  /*3090*/  HMMA.16816.F32.BF16 R24, R12, R84, R24 ;  /* 0x000000540c18723c */ /* 0x000fe20000041818 */
[----:B------:R-:W-:Y:S05]  /*30a0*/  LDSM.16.M88.4 R84, [R205+0xa800] ;  /* 0x00a80000cd54783b */ /* 0x000fea0000000200 */
[C---:B----4-:R-:W-:Y:S06]  /*30b0*/  HMMA.16816.F32.BF16 R72, R8.reuse, R44, R72 ;  /* 0x0000002c0848723c */ /* 0x050fec0000041848 */
[C---:B------:R-:W-:Y:S01]  /*30c0*/  HMMA.16816.F32.BF16 R68, R8.reuse, R46, R68 ;  /* 0x0000002e0844723c */ /* 0x040fe20000041844 */
[----:B------:R-:W-:Y:S05]  /*30d0*/  LDSM.16.M88.4 R44, [R204+0x4000] ;  /* 0x00400000cc2c783b */ /* 0x000fea0000000200 */
[C---:B--2---:R-:W-:Y:S06]  /*30e0*/  HMMA.16816.F32.BF16 R64, R8.reuse, R28, R64 ;  /* 0x0000001c0840723c */ /* 0x044fec0000041840 */
[----:B------:R-:W-:Y:S01]  /*30f0*/  HMMA.16816.F32.BF16 R60, R8, R30, R60 ;  /* 0x0000001e083c723c */ /* 0x000fe2000004183c */
[----:B------:R-:W2:Y:S04]  /*3100*/  LDSM.16.M88.4 R8, [R192+0x2800] ;  /* 0x00280000c008783b */ /* 0x000ea80000000200 */
[----:B------:R-:W3:Y:S01]  /*3110*/  LDSM.16.M88.4 R28, [R203+0x4000] ;  /* 0x00400000cb1c783b */ /* 0x000ee20000000200 */
[----:B------:R-:W-:Y:S06]  /*3120*/  HMMA.16816.F32.BF16 R20, R80, R54, R20 ;  /* 0x000000365014723c */ /* 0x000fec0000041814 */
[C---:B------:R-:W-:Y:S06]  /*3130*/  HMMA.16816.F32.BF16 R36, R12.reuse, R76, R36 ;  /* 0x0000004c0c24723c */ /* 0x040fec0000041824 */
[----:B------:R-:W-:Y:S01]  /*3140*/  HMMA.16816.F32.BF16 R48, R12, R78, R48 ;  /* 0x0000004e0c30723c */ /* 0x000fe20000041830 */
[----:B------:R-:W4:Y:S05]  /*3150*/  LDSM.16.M88.4 R76, [R192+0x3000] ;  /* 0x00300000c04c783b */ /* 0x000f2a0000000200 */
[----:B------:R-:W-:Y:S01]  /*3160*/  HMMA.16816.F32.BF16 R24, R80, R52, R24 ;  /* 0x000000345018723c */ /* 0x000fe20000041818 */
[----:B------:R-:W-:Y:S05]  /*3170*/  LDSM.16.M88.4 R52, [R205+0xb000] ;  /* 0x00b00000cd34783b */ /* 0x000fea0000000200 */
[----:B-1----:R-:W-:Y:S06]  /*3180*/  HMMA.16816.F32.BF16 R20, R56, R18, R20 ;  /* 0x000000123814723c */ /* 0x002fec0000041814 */
[----:B------:R-:W-:Y:S06]  /*3190*/  HMMA.16816.F32.BF16 R72, R12, R40, R72 ;  /* 0x000000280c48723c */ /* 0x000fec0000041848 */
[C---:B--2---:R-:W-:Y:S06]  /*31a0*/  HMMA.16816.F32.BF16 R36, R80.reuse, R8, R36 ;  /* 0x000000085024723c */ /* 0x044fec0000041824 */
[----:B------:R-:W-:Y:S01]  /*31b0*/  HMMA.16816.F32.BF16 R48, R80, R10, R48 ;  /* 0x0000000a5030723c */ /* 0x000fe20000041830 */
[----:B------:R-:W-:Y:S05]  /*31c0*/  LDSM.16.M88.4 R8, [R201+0x4000] ;  /* 0x00400000c908783b */ /* 0x000fea0000000200 */
[C---:B------:R-:W-:Y:S01]  /*31d0*/  HMMA.16816.F32.BF16 R68, R12.reuse, R42, R68 ;  /* 0x0000002a0c44723c */ /* 0x040fe20000041844 */
[----:B------:R-:W1:Y:S05]  /*31e0*/  LDSM.16.M88.4 R40, [R203+0x4800] ;  /* 0x00480000cb28783b */ /* 0x000e6a0000000200 */
[C---:B------:R-:W-:Y:S06]  /*31f0*/  HMMA.16816.F32.BF16 R64, R12.reuse, R32, R64 ;  /* 0x000000200c40723c */ /* 0x040fec0000041840 */
[----:B------:R-:W-:Y:S01]  /*3200*/  HMMA.16816.F32.BF16 R60, R12, R34, R60 ;  /* 0x000000220c3c723c */ /* 0x000fe2000004183c */
[----:B------:R-:W-:Y:S04]  /*3210*/  LDSM.16.M88.4 R12, [R202+0x4000] ;  /* 0x00400000ca0c783b */ /* 0x000fe80000000200 */
[----:B------:R-:W2:Y:S01]  /*3220*/  LDSM.16.M88.4 R32, [R199+0xa000] ;  /* 0x00a00000c720783b */ /* 0x000ea20000000200 */
[----:B------:R-:W-:Y:S03]  /*3230*/  HMMA.16816.F32.BF16 R24, R56, R16, R24 ;  /* 0x000000103818723c */ /* 0x000fe60000041818 */
[----:B------:R-:W2:Y:S03]  /*3240*/  LDSM.16.M88.4 R16, [R192+0x4000] ;  /* 0x00400000c010783b */ /* 0x000ea60000000200 */
[----:B---3--:R-:W-:Y:S06]  /*3250*/  HMMA.16816.F32.BF16 R20, R44, R30, R20 ;  /* 0x0000001e2c14723c */ /* 0x008fec0000041814 */
[C---:B------:R-:W-:Y:S06]  /*3260*/  HMMA.16816.F32.BF16 R36, R56.reuse, R84, R36 ;  /* 0x000000543824723c */ /* 0x040fec0000041824 */
[----:B------:R-:W-:Y:S01]  /*3270*/  HMMA.16816.F32.BF16 R48, R56, R86, R48 ;  /* 0x000000563830723c */ /* 0x000fe20000041830 */
[----:B------:R-:W-:Y:S05]  /*3280*/  LDSM.16.M88.4 R84, [R203+0x5000] ;  /* 0x00500000cb54783b */ /* 0x000fea0000000200 */
[----:B------:R-:W-:Y:S01]  /*3290*/  HMMA.16816.F32.BF16 R24, R44, R28, R24 ;  /* 0x0000001c2c18723c */ /* 0x000fe20000041818 */
[----:B------:R-:W3:Y:S05]  /*32a0*/  LDSM.16.M88.4 R28, [R199+0xa800] ;  /* 0x00a80000c71c783b */ /* 0x000eea0000000200 */
[----:B----4-:R-:W-:Y:S06]  /*32b0*/  HMMA.16816.F32.BF16 R72, R80, R76, R72 ;  /* 0x0000004c5048723c */ /* 0x010fec0000041848 */
[----:B-1----:R-:W-:Y:S06]  /*32c0*/  HMMA.16816.F32.BF16 R36, R44, R40, R36 ;  /* 0x000000282c24723c */ /* 0x002fec0000041824 */
[----:B--2---:R-:W-:Y:S06]  /*32d0*/  HMMA.16816.F32.BF16 R20, R12, R34, R20 ;  /* 0x000000220c14723c */ /* 0x004fec0000041814 */
[----:B------:R-:W-:Y:S01]  /*32e0*/  HMMA.16816.F32.BF16 R48, R44, R42, R48 ;  /* 0x0000002a2c30723c */ /* 0x000fe20000041830 */
[----:B------:R-:W1:Y:S05]  /*32f0*/  LDSM.16.M88.4 R40, [R192+0x3800] ;  /* 0x00380000c028783b */ /* 0x000e6a0000000200 */
[----:B------:R-:W-:Y:S06]  /*3300*/  HMMA.16816.F32.BF16 R68, R80, R78, R68 ;  /* 0x0000004e5044723c */ /* 0x000fec0000041844 */
[----:B------:R-:W-:Y:S01]  /*3310*/  HMMA.16816.F32.BF16 R24, R12, R32, R24 ;  /* 0x000000200c18723c */ /* 0x000fe20000041818 */
[----:B------:R-:W2:Y:S05]  /*3320*/  LDSM.16.M88.4 R32, [R192+0x4800] ;  /* 0x00480000c020783b */ /* 0x000eaa0000000200 */
[----:B------:R-:W-:Y:S06]  /*3330*/  HMMA.16816.F32.BF16 R20, R8, R18, R20 ;  /* 0x000000120814723c */ /* 0x000fec0000041814 */
[----:B---3--:R-:W-:Y:S06]  /*3340*/  HMMA.16816.F32.BF16 R36, R12, R28, R36 ;  /* 0x0000001c0c24723c */ /* 0x008fec0000041824 */
[----:B------:R-:W-:Y:S06]  /*3350*/  HMMA.16816.F32.BF16 R72, R56, R52, R72 ;  /* 0x000000343848723c */ /* 0x000fec0000041848 */
[----:B------:R-:W-:Y:S01]  /*3360*/  HMMA.16816.F32.BF16 R48, R12, R30, R48 ;  /* 0x0000001e0c30723c */ /* 0x000fe20000041830 */
[----:B------:R-:W3:Y:S05]  /*3370*/  LDSM.16.M88.4 R28, [R205+0xb800] ;  /* 0x00b80000cd1c783b */ /* 0x000eea0000000200 */
[----:B------:R-:W-:Y:S01]  /*3380*/  HMMA.16816.F32.BF16 R68, R56, R54, R68 ;  /* 0x000000363844723c */ /* 0x000fe20000041844 */
[----:B------:R-:W-:Y:S01]  /*3390*/  FMUL.FTZ R20, R20, UR5 ;  /* 0x0000000514147c20 */ /* 0x000fe20008410000 */
[----:B------:R-:W-:Y:S01]  /*33a0*/  FMUL.FTZ R21, R21, UR5 ;  /* 0x0000000515157c20 */ /* 0x000fe20008410000 */
[----:B------:R-:W-:Y:S03]  /*33b0*/  LDSM.16.M88.4 R52, [R192+0x5000] ;  /* 0x00500000c034783b */ /* 0x000fe60000000200 */
[----:B------:R-:W-:Y:S01]  /*33c0*/  HMMA.16816.F32.BF16 R24, R8, R16, R24 ;  /* 0x000000100818723c */ /* 0x000fe20000041818 */
[----:B------:R-:W4:Y:S05]  /*33d0*/  LDSM.16.M88.4 R16, [R199+0xb000] ;  /* 0x00b00000c710783b */ /* 0x000f2a0000000200 */
[----:B-1----:R-:W-:Y:S06]  /*33e0*/  HMMA.16816.F32.BF16 R64, R80, R40, R64 ;  /* 0x000000285040723c */ /* 0x002fec0000041840 */
[----:B--2---:R-:W-:Y:S01]  /*33f0*/  HMMA.16816.F32.BF16 R36, R8, R32, R36 ;  /* 0x000000200824723c */ /* 0x004fe20000041824 */
[----:B------:R-:W-:Y:S01]  /*3400*/  MUFU.TANH R32, R20 ;  /* 0x0000001400207308 */ /* 0x000fe20000002400 */
[----:B------:R-:W-:Y:S01]  /*3410*/  FMUL.FTZ R40, R22, UR5 ;  /* 0x0000000516287c20 */ /* 0x000fe20008410000 */
[----:B------:R-:W-:-:S03]  /*3420*/  FMUL.FTZ R41, R23, UR5 ;  /* 0x0000000517297c20 */ /* 0x000fc60008410000 */
[----:B------:R-:W-:Y:S03]  /*3430*/  HMMA.16816.F32.BF16 R60, R80, R42, R60 ;  /* 0x0000002a503c723c */ /* 0x000fe6000004183c */
[----:B------:R1:W2:Y:S03]  /*3440*/  MUFU.TANH R33, R21 ;  /* 0x0000001500217308 */ /* 0x0002a60000002400 */
[C---:B------:R-:W-:Y:S01]  /*3450*/  HMMA.16816.F32.BF16 R72, R44.reuse, R84, R72 ;  /* 0x000000542c48723c */ /* 0x040fe20000041848 */
[----:B------:R-:W-:Y:S01]  /*3460*/  FMUL.FTZ R25, R25, UR5 ;  /* 0x0000000519197c20 */ /* 0x000fe20008410000 */
[----:B------:R-:W-:Y:S01]  /*3470*/  FMUL.FTZ R27, R27, UR5 ;  /* 0x000000051b1b7c20 */ /* 0x000fe20008410000 */
[----:B------:R-:W-:Y:S02]  /*3480*/  FMUL.FTZ R24, R24, UR5 ;  /* 0x0000000518187c20 */ /* 0x000fe40008410000 */
[----:B------:R-:W2:Y:S01]  /*3490*/  MUFU.TANH R41, R41 ;  /* 0x0000002900297308 */ /* 0x000ea20000002400 */
[----:B------:R-:W-:Y:S06]  /*34a0*/  HMMA.16816.F32.BF16 R68, R44, R86, R68 ;  /* 0x000000562c44723c */ /* 0x000fec0000041844 */
[C---:B---3--:R-:W-:Y:S01]  /*34b0*/  HMMA.16816.F32.BF16 R64, R56.reuse, R28, R64 ;  /* 0x0000001c3840723c */ /* 0x048fe20000041840 */
[----:B------:R-:W3:Y:S01]  /*34c0*/  MUFU.TANH R25, R25 ;  /* 0x0000001900197308 */ /* 0x000ee20000002400 */
[----:B-1----:R-:W1:Y:S04]  /*34d0*/  LDSM.16.M88.4 R20, [R203+0x5800] ;  /* 0x00580000cb14783b */ /* 0x002e680000000200 */
[----:B------:R-:W-:Y:S01]  /*34e0*/  HMMA.16816.F32.BF16 R60, R56, R30, R60 ;  /* 0x0000001e383c723c */ /* 0x000fe2000004183c */
[----:B------:R-:W-:-:S02]  /*34f0*/  LOP3.LUT R29, R92, 0xffffffe0, RZ, 0xc0, !PT ;  /* 0xffffffe05c1d7812 */ /* 0x000fc400078ec0ff */
[----:B------:R-:W3:Y:S03]  /*3500*/  MUFU.TANH R27, R27 ;  /* 0x0000001b001b7308 */ /* 0x000ee60000002400 */
[C---:B----4-:R-:W-:Y:S01]  /*3510*/  HMMA.16816.F32.BF16 R72, R12.reuse, R16, R72 ;  /* 0x000000100c48723c */ /* 0x050fe20000041848 */
[C---:B------:R-:W-:Y:S02]  /*3520*/  IMAD.IADD R0, R88.reuse, 0x1, -R29 ;  /* 0x0000000158007824 */ /* 0x040fe400078e0a1d */
[----:B------:R-:W-:Y:S01]  /*3530*/  LDSM.16.M88.4 R28, [R192+0x5800] ;  /* 0x00580000c01c783b */ /* 0x000fe20000000200 */
[----:B------:R-:W-:Y:S01]  /*3540*/  IMAD.SHL.U32 R88, R88, 0x2, RZ ;  /* 0x0000000258587824 */ /* 0x000fe200078e00ff */
[----:B------:R-:W4:Y:S01]  /*3550*/  MUFU.TANH R40, R40 ;  /* 0x0000002800287308 */ /* 0x000f220000002400 */
[----:B------:R-:W-:Y:S01]  /*3560*/  HMMA.16816.F32.BF16 R68, R12, R18, R68 ;  /* 0x000000120c44723c */ /* 0x000fe20000041844 */
[----:B------:R-:W2:Y:S01]  /*3570*/  LDSM.16.M88.4 R16, [R199+0xb800] ;  /* 0x00b80000c710783b */ /* 0x000ea20000000200 */
[----:B------:R-:W-:-:S04]  /*3580*/  DEPBAR.LE SB0, 0x0 ;  /* 0x000080000000791a */ /* 0x000fc80000000000 */
[----:B------:R-:W-:Y:S01]  /*3590*/  LOP3.LUT R88, R88, 0x6, RZ, 0xc0, !PT ;  /* 0x0000000658587812 */ /* 0x000fe200078ec0ff */
[C---:B------:R-:W-:Y:S01]  /*35a0*/  HMMA.16816.F32.BF16 R48, R8.reuse, R34, R48 ;  /* 0x000000220830723c */ /* 0x040fe20000041830 */
[----:B------:R-:W-:Y:S06]  /*35b0*/  MUFU.TANH R24, R24 ;  /* 0x0000001800187308 */ /* 0x000fec0000002400 */
[----:B------:R-:W-:Y:S01]  /*35c0*/  FMUL.FTZ R34, R36, UR5 ;  /* 0x0000000524227c20 */ /* 0x000fe20008410000 */
[----:B------:R-:W-:Y:S01]  /*35d0*/  FMUL.FTZ R36, R38, UR5 ;  /* 0x0000000526247c20 */ /* 0x000fe20008410000 */
[----:B------:R-:W-:Y:S01]  /*35e0*/  FMUL.FTZ R35, R37, UR5 ;  /* 0x0000000525237c20 */ /* 0x000fe20008410000 */
[----:B------:R-:W-:Y:S01]  /*35f0*/  FMUL.FTZ R37, R39, UR5 ;  /* 0x0000000527257c20 */ /* 0x000fe20008410000 */
[----:B------:R-:W-:Y:S02]  /*3600*/  HMMA.16816.F32.BF16 R72, R8, R52, R72 ;  /* 0x000000340848723c */ /* 0x000fe40000041848 */
[----:B------:R-:W4:Y:S04]  /*3610*/  MUFU.TANH R34, R34 ;  /* 0x0000002200227308 */ /* 0x000f280000002400 */
[C---:B-1----:R-:W-:Y:S04]  /*3620*/  HMMA.16816.F32.BF16 R64, R44.reuse, R20, R64 ;  /* 0x000000142c40723c */ /* 0x042fe80000041840 */
[----:B------:R-:W1:Y:S02]  /*3630*/  MUFU.TANH R36, R36 ;  /* 0x0000002400247308 */ /* 0x000e640000002400 */
[----:B------:R-:W-:Y:S01]  /*3640*/  HMMA.16816.F32.BF16 R60, R44, R22, R60 ;  /* 0x000000162c3c723c */ /* 0x000fe2000004183c */
[----:B------:R-:W-:Y:S01]  /*3650*/  SHF.R.S32.HI R21, RZ, 0x1f, R0 ;  /* 0x0000001fff157819 */ /* 0x000fe20000011400 */
[----:B------:R-:W-:Y:S01]  /*3660*/  FMUL.FTZ R38, R48, UR5 ;  /* 0x0000000530267c20 */ /* 0x000fe20008410000 */
[----:B------:R-:W-:Y:S01]  /*3670*/  FMUL.FTZ R42, R50, UR5 ;  /* 0x00000005322a7c20 */ /* 0x000fe20008410000 */
[----:B------:R-:W-:Y:S01]  /*3680*/  FMUL.FTZ R39, R49, UR5 ;  /* 0x0000000531277c20 */ /* 0x000fe20008410000 */
[----:B------:R-:W-:Y:S01]  /*3690*/  LEA.HI R0, R21, R0, RZ, 0x2 ;  /* 0x0000000015007211 */ /* 0x000fe200078f10ff */
[----:B------:R-:W-:Y:S01]  /*36a0*/  HMMA.16816.F32.BF16 R68, R8, R54, R68 ;  /* 0x000000360844723c */ /* 0x000fe20000041844 */
[----:B------:R-:W1:Y:S01]  /*36b0*/  MUFU.TANH R35, R35 ;  /* 0x0000002300237308 */ /* 0x000e620000002400 */
[----:B------:R-:W-:Y:S01]  /*36c0*/  FMUL.FTZ R51, R51, UR5 ;  /* 0x0000000533337c20 */ /* 0x000fe20008410000 */
[----:B------:R-:W-:-:S03]  /*36d0*/  SHF.R.S32.HI R21, RZ, 0x2, R0 ;  /* 0x00000002ff157819 */ /* 0x000fc60000011400 */
[----:B------:R-:W-:Y:S01]  /*36e0*/  FMUL.FTZ R72, R72, UR5 ;  /* 0x0000000548487c20 */ /* 0x000fe20008410000 */
[----:B------:R-:W-:Y:S01]  /*36f0*/  IADD3 R21, R90, 0x1, R21 ;  /* 0x000000015a157810 */ /* 0x000fe20007ffe015 */
[----:B------:R-:W-:Y:S01]  /*3700*/  FMUL.FTZ R75, R75, UR5 ;  /* 0x000000054b4b7c20 */ /* 0x000fe20008410000 */
[----:B------:R-:W1:Y:S01]  /*3710*/  MUFU.TANH R37, R37 ;  /* 0x0000002500257308 */ /* 0x000e620000002400 */
[----:B------:R-:W-:Y:S01]  /*3720*/  FMUL.FTZ R74, R74, UR5 ;  /* 0x000000054a4a7c20 */ /* 0x000fe20008410000 */
[----:B------:R-:W-:Y:S01]  /*3730*/  IADD3 R94, R6, R21, -R94 ;  /* 0x00000015065e7210 */ /* 0x000fe20007ffe85e */
[C---:B--2---:R-:W-:Y:S01]  /*3740*/  HMMA.16816.F32.BF16 R64, R12.reuse, R16, R64 ;  /* 0x000000100c40723c */ /* 0x044fe20000041840 */
[----:B------:R-:W-:Y:S02]  /*3750*/  IMAD.IADD R21, R3, 0x1, R88 ;  /* 0x0000000103157824 */ /* 0x000fe400078e0258 */
[----:B------:R-:W-:Y:S01]  /*3760*/  FMUL.FTZ R73, R73, UR5 ;  /* 0x0000000549497c20 */ /* 0x000fe20008410000 */
[----:B------:R-:W-:Y:S01]  /*3770*/  IMAD.IADD R91, R94, 0x1, R91 ;  /* 0x000000015e5b7824 */ /* 0x000fe200078e025b */
[----:B------:R-:W2:Y:S01]  /*3780*/  MUFU.TANH R167, R72 ;  /* 0x0000004800a77308 */ /* 0x000ea20000002400 */
[----:B------:R-:W-:Y:S01]  /*3790*/  HMMA.16816.F32.BF16 R60, R12, R18, R60 ;  /* 0x000000120c3c723c */ /* 0x000fe2000004183c */
[----:B------:R-:W-:-:S02]  /*37a0*/  VIADD R17, R21, 0x1 ;  /* 0x0000000115117836 */ /* 0x000fc40000000000 */
[----:B------:R-:W-:Y:S01]  /*37b0*/  VIMNMX R218, R91, R6, PT ;  /* 0x000000065bda7248 */ /* 0x000fe20003fe0100 */
[----:B------:R-:W-:Y:S01]  /*37c0*/  VIADD R23, R21, 0x8 ;  /* 0x0000000815177836 */ /* 0x000fe20000000000 */
[----:B------:R-:W-:Y:S01]  /*37d0*/  VIADDMNMX R0, R91, 0x8, R6, PT ;  /* 0x000000085b007846 */ /* 0x000fe20003800106 */
[----:B------:R-:W-:Y:S01]  /*37e0*/  FMUL.FTZ R68, R68, UR5 ;  /* 0x0000000544447c20 */ /* 0x000fe20008410000 */
[----:B------:R-:W-:Y:S01]  /*37f0*/  ISETP.GE.AND P5, PT, R17, R218, PT ;  /* 0x000000da1100720c */ /* 0x000fe20003fa6270 */
[----:B------:R-:W-:Y:S01]  /*3800*/  VIADD R13, R21, 0x18 ;  /* 0x00000018150d7836 */ /* 0x000fe20000000000 */
[----:B------:R-:W-:Y:S01]  /*3810*/  ISETP.GE.AND P3, PT, R17, R0, PT ;  /* 0x000000001100720c */ /* 0x000fe20003f66270 */
[----:B------:R-:W-:Y:S01]  /*3820*/  VIADD R17, R21, 0x9 ;  /* 0x0000000915117836 */ /* 0x000fe20000000000 */
[----:B------:R-:W-:Y:S01]  /*3830*/  ISETP.GE.AND P1, PT, R23, R218, PT ;  /* 0x000000da1700720c */ /* 0x000fe20003f26270 */
[----:B------:R-:W-:Y:S01]  /*3840*/  VIADD R15, R21, 0x11 ;  /* 0x00000011150f7836 */ /* 0x000fe20000000000 */
[----:B------:R-:W-:Y:S01]  /*3850*/  ISETP.GE.AND P4, PT, R23, R0, PT ;  /* 0x000000001700720c */ /* 0x000fe20003f86270 */
[----:B------:R-:W-:Y:S01]  /*3860*/  VIADD R19, R21, 0x20 ;  /* 0x0000002015137836 */ /* 0x000fe20000000000 */
[C---:B------:R-:W-:Y:S01]  /*3870*/  ISETP.GE.AND P2, PT, R17.reuse, R218, PT ;  /* 0x000000da1100720c */ /* 0x040fe20003f46270 */
[----:B------:R-:W2:Y:S01]  /*3880*/  MUFU.TANH R38, R38 ;  /* 0x0000002600267308 */ /* 0x000ea20000002400 */
[----:B------:R-:W-:Y:S01]  /*3890*/  ISETP.GE.AND P0, PT, R17, R0, PT ;  /* 0x000000001100720c */ /* 0x000fe20003f06270 */
[----:B------:R-:W-:Y:S01]  /*38a0*/  VIADD R17, R21, 0x10 ;  /* 0x0000001015117836 */ /* 0x000fe20000000000 */
[C---:B------:R-:W-:Y:S01]  /*38b0*/  HMMA.16816.F32.BF16 R64, R8.reuse, R28, R64 ;  /* 0x0000001c0840723c */ /* 0x040fe20000041840 */
[----:B------:R-:W-:Y:S01]  /*38c0*/  FSEL R33, R33, -INF , !P2 ;  /* 0xff80000021217808 */ /* 0x000fe20005000000 */
[----:B------:R-:W-:Y:S01]  /*38d0*/  FMUL.FTZ R69, R69, UR5 ;  /* 0x0000000545457c20 */ /* 0x000fe20008410000 */
[----:B------:R-:W-:Y:S01]  /*38e0*/  FSEL R16, R41, -INF , !P0 ;  /* 0xff80000029107808 */ /* 0x000fe20004000000 */
[----:B------:R-:W-:Y:S01]  /*38f0*/  FMUL.FTZ R70, R70, UR5 ;  /* 0x0000000546467c20 */ /* 0x000fe20008410000 */
[----:B---3--:R-:W-:Y:S01]  /*3900*/  FSEL R25, R25, -INF , !P5 ;  /* 0xff80000019197808 */ /* 0x008fe20006800000 */
[----:B------:R-:W-:Y:S01]  /*3910*/  HMMA.16816.F32.BF16 R60, R8, R30, R60 ;  /* 0x0000001e083c723c */ /* 0x000fe2000004183c */
[----:B------:R-:W-:Y:S01]  /*3920*/  FSEL R18, R27, -INF , !P3 ;  /* 0xff8000001b127808 */ /* 0x000fe20005800000 */
[----:B------:R-:W3:Y:S01]  /*3930*/  MUFU.TANH R42, R42 ;  /* 0x0000002a002a7308 */ /* 0x000ee20000002400 */
[----:B------:R-:W-:Y:S01]  /*3940*/  ISETP.GE.AND P2, PT, R13, R218, PT ;  /* 0x000000da0d00720c */ /* 0x000fe20003f46270 */
[----:B------:R-:W-:Y:S01]  /*3950*/  FMUL.FTZ R71, R71, UR5 ;  /* 0x0000000547477c20 */ /* 0x000fe20008410000 */
[----:B------:R-:W-:Y:S01]  /*3960*/  ISETP.GE.AND P0, PT, R13, R0, PT ;  /* 0x000000000d00720c */ /* 0x000fe20003f06270 */
[----:B------:R-:W-:Y:S01]  /*3970*/  VIADD R13, R21, 0x19 ;  /* 0x00000019150d7836 */ /* 0x000fe20000000000 */
[----:B------:R-:W-:Y:S01]  /*3980*/  ISETP.GE.AND P5, PT, R17, R218, PT ;  /* 0x000000da1100720c */ /* 0x000fe20003fa6270 */
[----:B------:R-:W-:Y:S01]  /*3990*/  VIADD R9, R21, 0x21 ;  /* 0x0000002115097836 */ /* 0x000fe20000000000 */
[----:B------:R-:W-:Y:S01]  /*39a0*/  ISETP.GE.AND P3, PT, R17, R0, PT ;  /* 0x000000001100720c */ /* 0x000fe20003f66270 */
[----:B------:R-:W3:Y:S01]  /*39b0*/  MUFU.TANH R39, R39 ;  /* 0x0000002700277308 */ /* 0x000ee20000002400 */
[----:B------:R-:W-:Y:S01]  /*39c0*/  FSEL R17, R32, -INF , !P1 ;  /* 0xff80000020117808 */ /* 0x000fe20004800000 */
[----:B------:R-:W-:Y:S01]  /*39d0*/  VIADD R23, R21, 0x29 ;  /* 0x0000002915177836 */ /* 0x000fe20000000000 */
[----:B------:R-:W-:Y:S01]  /*39e0*/  ISETP.GE.AND P1, PT, R15, R218, PT ;  /* 0x000000da0f00720c */ /* 0x000fe20003f26270 */
[----:B------:R-:W-:Y:S01]  /*39f0*/  FMUL.FTZ R10, R26, UR5 ;  /* 0x000000051a0a7c20 */ /* 0x000fe20008410000 */
[----:B----4-:R-:W-:-:S02]  /*3a00*/  FSEL R40, R40, -INF , !P4 ;  /* 0xff80000028287808 */ /* 0x010fc40006000000 */
[----:B------:R-:W-:Y:S01]  /*3a10*/  ISETP.GE.AND P4, PT, R15, R0, PT ;  /* 0x000000000f00720c */ /* 0x000fe20003f86270 */
[----:B------:R-:W4:Y:S01]  /*3a20*/  MUFU.TANH R20, R51 ;  /* 0x0000003300147308 */ /* 0x000f220000002400 */
[----:B------:R-:W-:Y:S01]  /*3a30*/  FSEL R15, R34, -INF , !P5 ;  /* 0xff800000220f7808 */ /* 0x000fe20006800000 */
[----:B------:R-:W-:Y:S01]  /*3a40*/  FMUL.FTZ R64, R64, UR5 ;  /* 0x0000000540407c20 */ /* 0x000fe20008410000 */
[----:B-1----:R-:W-:Y:S01]  /*3a50*/  FSEL R14, R36, -INF , !P3 ;  /* 0xff800000240e7808 */ /* 0x002fe20005800000 */
[----:B------:R-:W-:Y:S01]  /*3a60*/  FMUL.FTZ R65, R65, UR5 ;  /* 0x0000000541417c20 */ /* 0x000fe20008410000 */
[C---:B------:R-:W-:Y:S01]  /*3a70*/  ISETP.GE.AND P5, PT, R13.reuse, R218, PT ;  /* 0x000000da0d00720c */ /* 0x040fe20003fa6270 */
[----:B------:R-:W-:Y:S01]  /*3a80*/  FMUL.FTZ R66, R66, UR5 ;  /* 0x0000000542427c20 */ /* 0x000fe20008410000 */
[----:B------:R-:W-:Y:S01]  /*3a90*/  ISETP.GE.AND P3, PT, R13, R0, PT ;  /* 0x000000000d00720c */ /* 0x000fe20003f66270 */
[----:B------:R-:W1:Y:S01]  /*3aa0*/  MUFU.TANH R174, R75 ;  /* 0x0000004b00ae7308 */ /* 0x000e620000002400 */
[----:B------:R-:W-:Y:S01]  /*3ab0*/  FSEL R13, R35, -INF , !P1 ;  /* 0xff800000230d7808 */ /* 0x000fe20004800000 */
[----:B------:R-:W-:Y:S01]  /*3ac0*/  FMUL.FTZ R67, R67, UR5 ;  /* 0x0000000543437c20 */ /* 0x000fe20008410000 */
[----:B------:R-:W-:Y:S01]  /*3ad0*/  ISETP.GE.AND P1, PT, R19, R218, PT ;  /* 0x000000da1300720c */ /* 0x000fe20003f26270 */
[----:B------:R-:W-:Y:S01]  /*3ae0*/  FMUL.FTZ R60, R60, UR5 ;  /* 0x000000053c3c7c20 */ /* 0x000fe20008410000 */
[----:B------:R-:W-:Y:S01]  /*3af0*/  FSEL R12, R37, -INF , !P4 ;  /* 0xff800000250c7808 */ /* 0x000fe20006000000 */
[----:B------:R-:W-:Y:S01]  /*3b00*/  FMUL.FTZ R62, R62, UR5 ;  /* 0x000000053e3e7c20 */ /* 0x000fe20008410000 */
[----:B--2---:R-:W-:Y:S01]  /*3b10*/  FSEL R167, R167, -INF , !P1 ;  /* 0xff800000a7a77808 */ /* 0x004fe20004800000 */
[----:B------:R-:W2:Y:S01]  /*3b20*/  MUFU.TANH R169, R68 ;  /* 0x0000004400a97308 */ /* 0x000ea20000002400 */
[----:B------:R-:W-:Y:S01]  /*3b30*/  ISETP.GT.AND P1, PT, R2, 0x1, PT ;  /* 0x000000010200780c */ /* 0x000fe20003f24270 */
[----:B------:R-:W-:Y:S01]  /*3b40*/  FMUL.FTZ R61, R61, UR5 ;  /* 0x000000053d3d7c20 */ /* 0x000fe20008410000 */
[----:B------:R-:W-:Y:S01]  /*3b50*/  ISETP.GE.AND P4, PT, R19, R0, PT ;  /* 0x000000001300720c */ /* 0x000fe20003f86270 */
[----:B------:R-:W-:Y:S01]  /*3b60*/  VIADD R19, R21, 0x28 ;  /* 0x0000002815137836 */ /* 0x000fe20000000000 */
[----:B------:R-:W-:Y:S01]  /*3b70*/  FSEL R11, R38, -INF , !P2 ;  /* 0xff800000260b7808 */ /* 0x000fe20005000000 */
[----:B------:R-:W-:Y:S01]  /*3b80*/  FMUL.FTZ R63, R63, UR5 ;  /* 0x000000053f3f7c20 */ /* 0x000fe20008410000 */
[----:B---3--:R-:W-:Y:S01]  /*3b90*/  FSEL R8, R42, -INF , !P0 ;  /* 0xff8000002a087808 */ /* 0x008fe20004000000 */
[----:B------:R-:W3:Y:S01]  /*3ba0*/  MUFU.TANH R224, R74 ;  /* 0x0000004a00e07308 */ /* 0x000ee20000002400 */
[----:B------:R-:W-:-:S02]  /*3bb0*/  ISETP.GE.AND P2, PT, R9, R218, PT ;  /* 0x000000da0900720c */ /* 0x000fc40003f46270 */
[----:B------:R-:W-:Y:S02]  /*3bc0*/  ISETP.GE.AND P0, PT, R9, R0, PT ;  /* 0x000000000900720c */ /* 0x000fe40003f06270 */
[----:B------:R-:W-:Y:S01]  /*3bd0*/  FSEL R9, R39, -INF , !P5 ;  /* 0xff80000027097808 */ /* 0x000fe20006800000 */
[----:B------:R-:W3:Y:S01]  /*3be0*/  @!P1 LDC.64 R138, c[0x0][0x218] ;  /* 0x00008600ff8a9b82 */ /* 0x000ee20000000a00 */
[----:B----4-:R-:W-:Y:S01]  /*3bf0*/  FSEL R6, R20, -INF , !P3 ;  /* 0xff80000014067808 */ /* 0x010fe20005800000 */
[----:B------:R-:W4:Y:S01]  /*3c00*/  MUFU.TANH R171, R69 ;  /* 0x0000004500ab7308 */ /* 0x000f220000002400 */
[C---:B------:R-:W-:Y:S02]  /*3c10*/  ISETP.GE.AND P5, PT, R19.reuse, R218, PT ;  /* 0x000000da1300720c */ /* 0x040fe40003fa6270 */
[----:B------:R-:W-:Y:S01]  /*3c20*/  ISETP.GE.AND P3, PT, R19, R0, PT ;  /* 0x000000001300720c */ /* 0x000fe20003f66270 */
[----:B------:R-:W-:Y:S01]  /*3c30*/  VIADD R19, R21, 0x30 ;  /* 0x0000003015137836 */ /* 0x000fe20000000000 */
[----:B-1----:R-:W-:-:S02]  /*3c40*/  FSEL R174, R174, -INF , !P0 ;  /* 0xff800000aeae7808 */ /* 0x002fc40004000000 */
[----:B--2---:R-:W-:Y:S01]  /*3c50*/  FSEL R169, R169, -INF , !P5 ;  /* 0xff800000a9a97808 */ /* 0x004fe20006800000 */
[----:B------:R-:W1:Y:S01]  /*3c60*/  MUFU.TANH R222, R70 ;  /* 0x0000004600de7308 */ /* 0x000e620000002400 */
[----:B---3--:R-:W-:Y:S02]  /*3c70*/  FSEL R224, R224, -INF , !P4 ;  /* 0xff800000e0e07808 */ /* 0x008fe40006000000 */
[C---:B------:R-:W-:Y:S02]  /*3c80*/  ISETP.GE.AND P0, PT, R19.reuse, R218, PT ;  /* 0x000000da1300720c */ /* 0x040fe40003f06270 */
[----:B------:R-:W-:Y:S01]  /*3c90*/  ISETP.GE.AND P5, PT, R19, R0, PT ;  /* 0x000000001300720c */ /* 0x000fe20003fa6270 */
[----:B------:R-:W-:Y:S01]  /*3ca0*/  VIADD R19, R21, 0x31 ;  /* 0x0000003115137836 */ /* 0x000fe20000000000 */
[----:B------:R-:W-:Y:S01]  /*3cb0*/  ISETP.GE.AND P4, PT, R23, R218, PT ;  /* 0x000000da1700720c */ /* 0x000fe20003f86270 */
[----:B------:R-:W2:Y:S03]  /*3cc0*/  MUFU.TANH R175, R73 ;  /* 0x0000004900af7308 */ /* 0x000ea60000002400 */
[----:B----4-:R-:W-:-:S02]  /*3cd0*/  FSEL R171, R171, -INF , !P4 ;  /* 0xff800000abab7808 */ /* 0x010fc40006000000 */
[----:B------:R-:W-:-:S03]  /*3ce0*/  ISETP.GE.AND P4, PT, R19, R0, PT ;  /* 0x000000001300720c */ /* 0x000fc60003f86270 */
[----:B------:R-:W3:Y:S01]  /*3cf0*/  MUFU.TANH R180, R71 ;  /* 0x0000004700b47308 */ /* 0x000ee20000002400 */
[----:B-1----:R-:W-:Y:S02]  /*3d00*/  FSEL R222, R222, -INF , !P3 ;  /* 0xff800000dede7808 */ /* 0x002fe40005800000 */
[----:B------:R-:W-:Y:S01]  /*3d10*/  ISETP.GE.AND P3, PT, R19, R218, PT ;  /* 0x000000da1300720c */ /* 0x000fe20003f66270 */
[----:B------:R-:W-:-:S04]  /*3d20*/  VIADD R19, R21, 0x38 ;  /* 0x0000003815137836 */ /* 0x000fc80000000000 */
        /* <DEDUP_REMOVED lines=14> */
[----:B---3--:R-:W-:Y:S01]  /*3e10*/  FSEL R182, R182, -INF , !P5 ;  /* 0xff800000b6b67808 */ /* 0x008fe20006800000 */
[----:B------:R-:W-:Y:S01]  /*3e20*/  BAR.SYNC.DEFER_BLOCKING 0x0 ;  /* 0x0000000000007b1d */ /* 0x000fe20000010000 */
[----:B------:R-:W-:-:S05]  /*3e30*/  ISETP.GE.AND P5, PT, R21, R218, PT ;  /* 0x000000da1500720c */ /* 0x000fca0003fa6270 */
[----:B------:R-:W3:Y:S01]  /*3e40*/  MUFU.TANH R176, R62 ;  /* 0x0000003e00b07308 */ /* 0x000ee20000002400 */
[----:B-1----:R-:W-:Y:S02]  /*3e50*/  FSEL R178, R178, -INF , !P4 ;  /* 0xff800000b2b27808 */ /* 0x002fe40006000000 */
[----:B------:R-:W-:-:S05]  /*3e60*/  ISETP.GE.AND P4, PT, R19, R218, PT ;  /* 0x000000da1300720c */ /* 0x000fca0003f86270 */
[----:B------:R-:W1:Y:S01]  /*3e70*/  MUFU.TANH R10, R10 ;  /* 0x0000000a000a7308 */ /* 0x000e620000002400 */
[----:B--2---:R-:W-:Y:S02]  /*3e80*/  FSEL R179, R179, -INF , !P2 ;  /* 0xff800000b3b37808 */ /* 0x004fe40005000000 */
[----:B------:R-:W-:Y:S02]  /*3e90*/  ISETP.GE.AND P2, PT, R19, R0, PT ;  /* 0x000000001300720c */ /* 0x000fe40003f46270 */
[----:B------:R-:W-:-:S03]  /*3ea0*/  FSEL R19, R24, -INF , !P5 ;  /* 0xff80000018137808 */ /* 0x000fc60006800000 */
[----:B------:R-:W2:Y:S01]  /*3eb0*/  MUFU.TANH R177, R61 ;  /* 0x0000003d00b17308 */ /* 0x000ea20000002400 */
[----:B---3--:R-:W-:Y:S02]  /*3ec0*/  FSEL R176, R176, -INF , !P0 ;  /* 0xff800000b0b07808 */ /* 0x008fe40004000000 */
[----:B------:R-:W-:-:S04]  /*3ed0*/  @!P1 LEA R216, P0, R133, R138, 0x1 ;  /* 0x0000008a85d89211 */ /* 0x000fc800078008ff */
[----:B------:R-:W-:Y:S01]  /*3ee0*/  @!P1 LEA.HI.X R217, R133, R139, R212, 0x1, P0 ;  /* 0x0000008b85d99211 */ /* 0x000fe200000f0cd4 */
[----:B------:R-:W3:Y:S01]  /*3ef0*/  MUFU.TANH R172, R63 ;  /* 0x0000003f00ac7308 */ /* 0x000ee20000002400 */
[----:B-1----:R-:W-:Y:S02]  /*3f00*/  FSEL R4, R10, -INF , !P3 ;  /* 0xff8000000a047808 */ /* 0x002fe40005800000 */
[----:B--2---:R-:W-:Y:S02]  /*3f10*/  FSEL R177, R177, -INF , !P4 ;  /* 0xff800000b1b17808 */ /* 0x004fe40006000000 */
[----:B---3--:R-:W-:Y:S01]  /*3f20*/  FSEL R172, R172, -INF , !P2 ;  /* 0xff800000acac7808 */ /* 0x008fe20005000000 */
        /* <DEDUP_REMOVED lines=61> */
.L_x_2223:
[----:B------:R-:W-:-:S04]  /*4300*/  LEA R10, -R134, RZ, 0x6 ;  /* 0x000000ff860a7211 */ /* 0x000fc800078e31ff */
[----:B------:R-:W-:-:S07]  /*4310*/  SHF.R.S32.HI R3, RZ, 0x1f, R10 ;  /* 0x0000001fff037819 */ /* 0x000fce000001140a */
.L_x_2224:
        /* <DEDUP_REMOVED lines=29> */
.L_x_2222:
[----:B-1----:R-:W-:Y:S01]  /*44f0*/  FMNMX.FTZ R20, R19, R25, !PT ;  /* 0x0000001913147209 */ /* 0x002fe20007810000 */
        /* <DEDUP_REMOVED lines=45> */
[----:B------:R-:W-:Y:S04]  /*47d0*/  LDSM.16.MT88.4 R108, [R197+0xc000] ;  /* 0x00c00000c56c783b */ /* 0x000fe80000004200 */
        /* <DEDUP_REMOVED lines=9> */
[C---:B------:R-:W-:Y:S01]  /*4870*/  FMUL.FTZ R173, R3.reuse, UR6 ;  /* 0x0000000603ad7c20 */ /* 0x040fe20008410000 */
        /* <DEDUP_REMOVED lines=11> */
[----:B------:R-:W1:Y:S01]  /*4930*/  LDSM.16.MT88.4 R40, [R200+0xe000] ;  /* 0x00e00000c828783b */ /* 0x000e620000004200 */
        /* <DEDUP_REMOVED lines=8> */
[--C-:B------:R-:W-:Y:S01]  /*49c0*/  FFMA.FTZ R153, R8, UR6, -R173.reuse ;  /* 0x0000000608997c23 */ /* 0x100fe200080108ad */
[----:B------:R-:W2:Y:S01]  /*49d0*/  LDSM.16.MT88.4 R12, [R198+0xc800] ;  /* 0x00c80000c60c783b */ /* 0x000ea20000004200 */
[----:B------:R-:W3:Y:S01]  /*49e0*/  MUFU.EX2 R163, R163 ;  /* 0x000000a300a37308 */ /* 0x000ee20000000800 */
[--C-:B------:R-:W-:Y:S01]  /*49f0*/  FFMA.FTZ R152, R6, UR6, -R173.reuse ;  /* 0x0000000606987c23 */ /* 0x100fe200080108ad */
[--C-:B------:R-:W-:Y:S01]  /*4a00*/  FFMA.FTZ R168, R175, UR6, -R220.reuse ;  /* 0x00000006afa87c23 */ /* 0x100fe200080108dc */
[----:B------:R-:W4:Y:S01]  /*4a10*/  LDSM.16.MT88.4 R8, [R200+0xe800] ;  /* 0x00e80000c808783b */ /* 0x000f220000004200 */
[--C-:B------:R-:W-:Y:S01]  /*4a20*/  FFMA.FTZ R170, R171, UR6, -R220.reuse ;  /* 0x00000006abaa7c23 */ /* 0x100fe200080108dc */
[--C-:B------:R-:W-:Y:S01]  /*4a30*/  FFMA.FTZ R167, R167, UR6, -R220.reuse ;  /* 0x00000006a7a77c23 */ /* 0x100fe200080108dc */
[--C-:B------:R-:W-:Y:S01]  /*4a40*/  FFMA.FTZ R169, R169, UR6, -R220.reuse ;  /* 0x00000006a9a97c23 */ /* 0x100fe200080108dc */
[----:B------:R-:W5:Y:S01]  /*4a50*/  LDSM.16.MT88.4 R16, [R196+0xe800] ;  /* 0x00e80000c410783b */ /* 0x000f620000004200 */
[----:B------:R-:W-:Y:S01]  /*4a60*/  MUFU.EX2 R162, R162 ;  /* 0x000000a200a27308 */ /* 0x000fe20000000800 */
[--C-:B------:R-:W-:Y:S01]  /*4a70*/  FFMA.FTZ R171, R224, UR6, -R173.reuse ;  /* 0x00000006e0ab7c23 */ /* 0x100fe200080108ad */
[--C-:B------:R-:W-:Y:S01]  /*4a80*/  FFMA.FTZ R174, R174, UR6, -R173.reuse ;  /* 0x00000006aeae7c23 */ /* 0x100fe200080108ad */
[----:B------:R-:W-:Y:S01]  /*4a90*/  LDSM.16.MT88.4 R32, [R197+0xc800] ;  /* 0x00c80000c520783b */ /* 0x000fe20000004200 */
[--C-:B------:R-:W-:Y:S01]  /*4aa0*/  FFMA.FTZ R175, R222, UR6, -R173.reuse ;  /* 0x00000006deaf7c23 */ /* 0x100fe200080108ad */
[--C-:B------:R-:W-:Y:S01]  /*4ab0*/  FFMA.FTZ R180, R180, UR6, -R173.reuse ;  /* 0x00000006b4b47c23 */ /* 0x100fe200080108ad */
[--C-:B------:R-:W-:Y:S01]  /*4ac0*/  FFMA.FTZ R183, R183, UR6, -R220.reuse ;  /* 0x00000006b7b77c23 */ /* 0x100fe200080108dc */
[----:B------:R-:W-:Y:S01]  /*4ad0*/  LDSM.16.MT88.4 R140, [R200+0xc800] ;  /* 0x00c80000c88c783b */ /* 0x000fe20000004200 */
[----:B------:R-:W1:Y:S01]  /*4ae0*/  MUFU.EX2 R159, R159 ;  /* 0x0000009f009f7308 */ /* 0x000e620000000800 */
[----:B---3--:R-:W-:Y:S01]  /*4af0*/  F2FP.BF16.F32.PACK_AB R96, R163, R164 ;  /* 0x000000a4a360723e */ /* 0x008fe200000010ff */
[--C-:B------:R-:W-:Y:S01]  /*4b00*/  FFMA.FTZ R222, R181, UR6, -R220.reuse ;  /* 0x00000006b5de7c23 */ /* 0x100fe200080108dc */
[----:B------:R-:W-:Y:S01]  /*4b10*/  LDSM.16.MT88.4 R28, [R196+0xc800] ;  /* 0x00c80000c41c783b */ /* 0x000fe20000004200 */
[--C-:B------:R-:W-:Y:S01]  /*4b20*/  FFMA.FTZ R179, R179, UR6, -R220.reuse ;  /* 0x00000006b3b37c23 */ /* 0x100fe200080108dc */
[----:B------:R-:W-:Y:S01]  /*4b30*/  FFMA.FTZ R220, R177, UR6, -R220 ;  /* 0x00000006b1dc7c23 */ /* 0x000fe200080108dc */
[--C-:B------:R-:W-:Y:S01]  /*4b40*/  FFMA.FTZ R177, R182, UR6, -R173.reuse ;  /* 0x00000006b6b17c23 */ /* 0x100fe200080108ad */
[----:B------:R-:W-:Y:S01]  /*4b50*/  LDSM.16.MT88.4 R24, [R198+0xe800] ;  /* 0x00e80000c618783b */ /* 0x000fe20000004200 */
[----:B------:R-:W-:Y:S01]  /*4b60*/  MUFU.EX2 R165, R165 ;  /* 0x000000a500a57308 */ /* 0x000fe20000000800 */
[--C-:B------:R-:W-:Y:S01]  /*4b70*/  FFMA.FTZ R178, R178, UR6, -R173.reuse ;  /* 0x00000006b2b27c23 */ /* 0x100fe200080108ad */
[--C-:B------:R-:W-:Y:S01]  /*4b80*/  FFMA.FTZ R176, R176, UR6, -R173.reuse ;  /* 0x00000006b0b07c23 */ /* 0x100fe200080108ad */
[----:B------:R-:W-:Y:S01]  /*4b90*/  FFMA.FTZ R225, R172, UR6, -R173 ;  /* 0x00000006ace17c23 */ /* 0x000fe200080108ad */
[----:B------:R-:W-:Y:S01]  /*4ba0*/  FADD.FTZ R163, R164, R163 ;  /* 0x000000a3a4a37221 */ /* 0x000fe20000010000 */
[----:B------:R-:W-:-:S03]  /*4bb0*/  ISETP.GE.AND P0, PT, R2, 0x2, PT ;  /* 0x000000020200780c */ /* 0x000fc60003f06270 */
        /* <DEDUP_REMOVED lines=60> */
[----:B------:R-:W1:Y:S05]  /*4f80*/  LDSM.16.MT88.4 R20, [R197+0x10800] ;  /* 0x01080000c514783b */ /* 0x000e6a0000004200 */
[C---:B-----5:R-:W-:Y:S01]  /*4f90*/  HMMA.16816.F32.BF16 R60, R4.reuse, R16, R60 ;  /* 0x00000010043c723c */ /* 0x060fe2000004183c */
[----:B------:R-:W-:Y:S05]  /*4fa0*/  MUFU.EX2 R183, R183 ;  /* 0x000000b700b77308 */ /* 0x000fea0000000800 */
[----:B------:R-:W-:Y:S01]  /*4fb0*/  HMMA.16816.F32.BF16 R64, R4, R18, R64 ;  /* 0x000000120440723c */ /* 0x000fe20000041840 */
[----:B------:R-:W5:Y:S02]  /*4fc0*/  LDSM.16.MT88.4 R16, [R196+0x10800] ;  /* 0x01080000c410783b */ /* 0x000f640000004200 */
[----:B------:R-:W4:Y:S03]  /*4fd0*/  MUFU.EX2 R222, R222 ;  /* 0x000000de00de7308 */ /* 0x000f260000000800 */
[----:B------:R-:W-:Y:S05]  /*4fe0*/  HMMA.16816.F32.BF16 R108, R96, R110, RZ ;  /* 0x0000006e606c723c */ /* 0x000fea00000418ff */
[----:B------:R-:W-:Y:S01]  /*4ff0*/  MUFU.EX2 R179, R179 ;  /* 0x000000b300b37308 */ /* 0x000fe20000000800 */
[C---:B--2---:R-:W-:Y:S06]  /*5000*/  HMMA.16816.F32.BF16 R68, R4.reuse, R12, R68 ;  /* 0x0000000c0444723c */ /* 0x044fec0000041844 */
[C---:B------:R-:W-:Y:S01]  /*5010*/  HMMA.16816.F32.BF16 R72, R4.reuse, R14, R72 ;  /* 0x0000000e0448723c */ /* 0x040fe20000041848 */
[----:B------:R-:W2:Y:S01]  /*5020*/  LDSM.16.MT88.4 R12, [R197+0xd000] ;  /* 0x00d00000c50c783b */ /* 0x000ea20000004200 */
        /* <DEDUP_REMOVED lines=47> */
[----:B--2---:R-:W-:Y:S01]  /*5320*/  HMMA.16816.F32.BF16 R112, R4, R12, R112 ;  /* 0x0000000c0470723c */ /* 0x004fe20000041870 */
[----:B------:R-:W-:Y:S01]  /*5330*/  FADD.FTZ R170, R170, R169 ;  /* 0x000000a9aaaa7221 */ /* 0x000fe20000010000 */
[----:B------:R-:W-:-:S04]  /*5340*/  FADD.FTZ R180, R180, R175 ;  /* 0x000000afb4b47221 */ /* 0x000fc80000010000 */
[C---:B------:R-:W-:Y:S01]  /*5350*/  HMMA.16816.F32.BF16 R108, R4.reuse, R14, R108 ;  /* 0x0000000e046c723c */ /* 0x040fe2000004186c */
[----:B------:R-:W2:Y:S05]  /*5360*/  LDSM.16.MT88.4 R12, [R198+0x11000] ;  /* 0x01100000c60c783b */ /* 0x000eaa0000004200 */
[C---:B---3--:R-:W-:Y:S06]  /*5370*/  HMMA.16816.F32.BF16 R52, R4.reuse, R8, R52 ;  /* 0x000000080434723c */ /* 0x048fec0000041834 */
[C---:B------:R-:W-:Y:S01]  /*5380*/  HMMA.16816.F32.BF16 R56, R4.reuse, R10, R56 ;  /* 0x0000000a0438723c */ /* 0x040fe20000041838 */
[----:B------:R-:W3:Y:S05]  /*5390*/  LDSM.16.MT88.4 R8, [R197+0x11000] ;  /* 0x01100000c508783b */ /* 0x000eea0000004200 */
[C---:B-1----:R-:W-:Y:S06]  /*53a0*/  HMMA.16816.F32.BF16 R60, R4.reuse, R20, R60 ;  /* 0x00000014043c723c */ /* 0x042fec000004183c */
[C---:B------:R-:W-:Y:S01]  /*53b0*/  HMMA.16816.F32.BF16 R64, R4.reuse, R22, R64 ;  /* 0x000000160440723c */ /* 0x040fe20000041840 */
[----:B------:R-:W1:Y:S05]  /*53c0*/  LDSM.16.MT88.4 R20, [R196+0x11000] ;  /* 0x01100000c414783b */ /* 0x000e6a0000004200 */
[C---:B-----5:R-:W-:Y:S06]  /*53d0*/  HMMA.16816.F32.BF16 R68, R4.reuse, R16, R68 ;  /* 0x000000100444723c */ /* 0x060fec0000041844 */
[C---:B------:R-:W-:Y:S01]  /*53e0*/  HMMA.16816.F32.BF16 R72, R4.reuse, R18, R72 ;  /* 0x000000120448723c */ /* 0x040fe20000041848 */
[----:B------:R-:W4:Y:S05]  /*53f0*/  LDSM.16.MT88.4 R16, [R200+0xd800] ;  /* 0x00d80000c810783b */ /* 0x000f2a0000004200 */
[C---:B--2---:R-:W-:Y:S06]  /*5400*/  HMMA.16816.F32.BF16 R76, R4.reuse, R12, R76 ;  /* 0x0000000c044c723c */ /* 0x044fec000004184c */
[C---:B------:R-:W-:Y:S01]  /*5410*/  HMMA.16816.F32.BF16 R80, R4.reuse, R14, R80 ;  /* 0x0000000e0450723c */ /* 0x040fe20000041850 */
[----:B------:R-:W2:Y:S05]  /*5420*/  LDSM.16.MT88.4 R12, [R198+0xd800] ;  /* 0x00d80000c60c783b */ /* 0x000eaa0000004200 */
        /* <DEDUP_REMOVED lines=126> */
.L_x_2226:
[----:B------:R-:W-:-:S04]  /*5c10*/  LEA R4, -R136, RZ, 0x6 ;  /* 0x000000ff88047211 */ /* 0x000fc800078e31ff */
[----:B------:R-:W-:-:S07]  /*5c20*/  SHF.R.S32.HI R5, RZ, 0x1f, R4 ;  /* 0x0000001fff057819 */ /* 0x000fce0000011404 */
.L_x_2227:
[----:B------:R-:W-:Y:S02]  /*5c30*/  IADD3 R7, P0, R4, R150, RZ ;  /* 0x0000009604077210 */ /* 0x000fe40007f1e0ff */
[----:B------:R-:W-:Y:S02]  /*5c40*/  LEA R9, P1, R136, R4, 0x4 ;  /* 0x0000000488097211 */ /* 0x000fe400078220ff */
[----:B------:R-:W-:Y:S01]  /*5c50*/  LEA R208, P3, R4, R208, 0x1 ;  /* 0x000000d004d07211 */ /* 0x000fe200078608ff */
[----:B------:R-:W-:Y:S01]  /*5c60*/  IMAD.X R6, R5, 0x1, R148, P0 ;  /* 0x0000000105067824 */ /* 0x000fe200000e0694 */
[----:B------:R-:W-:Y:S02]  /*5c70*/  IADD3 R150, P0, R9, R150, RZ ;  /* 0x0000009609967210 */ /* 0x000fe40007f1e0ff */
[----:B------:R-:W-:Y:S02]  /*5c80*/  LEA.HI.X R9, R136, R5, R137, 0x4, P1 ;  /* 0x0000000588097211 */ /* 0x000fe400008f2489 */
[----:B------:R-:W-:-:S02]  /*5c90*/  LEA R10, P2, R7, UR8, 0x1 ;  /* 0x00000008070a7c11 */ /* 0x000fc4000f8408ff */
[----:B------:R-:W-:Y:S01]  /*5ca0*/  LEA.HI.X R209, R4, R209, R5, 0x1, P3 ;  /* 0x000000d104d17211 */ /* 0x000fe200018f0c05 */
[----:B------:R-:W-:Y:S01]  /*5cb0*/  IMAD.SHL.U32 R5, R136, 0x20, RZ ;  /* 0x0000002088057824 */ /* 0x000fe200078e00ff */
[----:B------:R-:W-:Y:S01]  /*5cc0*/  LEA.HI.X R11, R7, UR9, R6, 0x1, P2 ;  /* 0x00000009070b7c11 */ /* 0x000fe200090f0c06 */
[----:B------:R-:W-:Y:S01]  /*5cd0*/  IMAD.X R9, R9, 0x1, R148, P0 ;  /* 0x0000000109097824 */ /* 0x000fe200000e0694 */
[----:B------:R-:W-:Y:S01]  /*5ce0*/  LEA R6, P0, R150, UR8, 0x1 ;  /* 0x0000000896067c11 */ /* 0x000fe2000f8008ff */
[----:B------:R-:W-:Y:S01]  /*5cf0*/  @!PT LDS RZ, [RZ] ;  /* 0x00000000fffff984 */ /* 0x000fe20000000800 */
[----:B------:R-:W-:Y:S01]  /*5d00*/  @!PT LDS RZ, [RZ] ;  /* 0x00000000fffff984 */ /* 0x000fe20000000800 */
[----:B------:R-:W-:Y:S01]  /*5d10*/  @!PT LDS RZ, [RZ] ;  /* 0x00000000fffff984 */ /* 0x000fe20000000800 */
[----:B------:R-:W-:Y:S01]  /*5d20*/  LDGSTS.E.BYPASS.LTC128B.128 [R213+0xc000], desc[UR10][R208.64] ;  /* 0x0c000000d0d57fae */ /* 0x000fe2000b901d4a */
[----:B------:R-:W-:Y:S02]  /*5d30*/  SHF.L.U64.HI R4, R136, 0x5, R137 ;  /* 0x0000000588047819 */ /* 0x000fe40000010289 */
[----:B------:R-:W-:Y:S01]  /*5d40*/  IADD3 R8, P1, R5, R208, RZ ;  /* 0x000000d005087210 */ /* 0x000fe20007f3e0ff */
[----:B------:R-:W-:Y:S01]  /*5d50*/  LDGSTS.E.BYPASS.LTC128B.128 [R213+0xe000], desc[UR10][R10.64+0x80] ;  /* 0x0e0000800ad57fae */ /* 0x000fe2000b901d4a */
[----:B------:R-:W-:-:S02]  /*5d60*/  LEA.HI.X R7, R150, UR9, R9, 0x1, P0 ;  /* 0x0000000996077c11 */ /* 0x000fc400080f0c09 */
[-C--:B------:R-:W-:Y:S01]  /*5d70*/  IADD3 R12, P0, R8, R5.reuse, RZ ;  /* 0x00000005080c7210 */ /* 0x080fe20007f1e0ff */
[----:B------:R-:W-:Y:S01]  /*5d80*/  IMAD.X R9, R4, 0x1, R209, P1 ;  /* 0x0000000104097824 */ /* 0x000fe200008e06d1 */
[-C--:B------:R-:W-:Y:S01]  /*5d90*/  IADD3 R14, P2, R6, R5.reuse, RZ ;  /* 0x00000005060e7210 */ /* 0x080fe20007f5e0ff */
[----:B------:R-:W-:Y:S01]  /*5da0*/  LDGSTS.E.BYPASS.LTC128B.128 [R213+0x10000], desc[UR10][R10.64+0x100] ;  /* 0x100001000ad57fae */ /* 0x000fe2000b901d4a */
[-C--:B------:R-:W-:Y:S01]  /*5db0*/  IADD3 R16, P1, R12, R5.reuse, RZ ;  /* 0x000000050c107210 */ /* 0x080fe20007f3e0ff */
[--C-:B------:R-:W-:Y:S01]  /*5dc0*/  IMAD.X R13, R9, 0x1, R4.reuse, P0 ;  /* 0x00000001090d7824 */ /* 0x100fe200000e0604 */
[----:B------:R-:W-:Y:S01]  /*5dd0*/  IADD3 R18, P0, R14, R5, RZ ;  /* 0x000000050e127210 */ /* 0x000fe20007f1e0ff */
[--C-:B------:R-:W-:Y:S01]  /*5de0*/  IMAD.X R15, R7, 0x1, R4.reuse, P2 ;  /* 0x00000001070f7824 */ /* 0x100fe200010e0604 */
[----:B------:R1:W-:Y:S01]  /*5df0*/  LDGSTS.E.BYPASS.LTC128B.128 [R213+0xc800], desc[UR10][R8.64] ;  /* 0x0c80000008d57fae */ /* 0x0003e2000b901d4a */
[--C-:B------:R-:W-:Y:S02]  /*5e00*/  IMAD.X R17, R13, 0x1, R4.reuse, P1 ;  /* 0x000000010d117824 */ /* 0x100fe400008e0604 */
[----:B------:R-:W-:Y:S01]  /*5e10*/  IMAD.X R19, R15, 0x1, R4, P0 ;  /* 0x000000010f137824 */ /* 0x000fe200000e0604 */
[----:B------:R-:W-:Y:S01]  /*5e20*/  LDGSTS.E.BYPASS.LTC128B.128 [R213+0xe800], desc[UR10][R6.64+0x80] ;  /* 0x0e80008006d57fae */ /* 0x000fe2000b901d4a */
[----:B------:R-:W-:-:S03]  /*5e30*/  ISETP.GE.AND P0, PT, R2, 0x3, PT ;  /* 0x000000030200780c */ /* 0x000fc60003f06270 */
[----:B------:R-:W-:Y:S04]  /*5e40*/  LDGSTS.E.BYPASS.LTC128B.128 [R213+0x10800], desc[UR10][R6.64+0x100] ;  /* 0x1080010006d57fae */ /* 0x000fe8000b901d4a */
[----:B------:R-:W-:Y:S04]  /*5e50*/  LDGSTS.E.BYPASS.LTC128B.128 [R213+0xd000], desc[UR10][R12.64] ;  /* 0x0d0000000cd57fae */ /* 0x000fe8000b901d4a */
[----:B------:R-:W-:Y:S04]  /*5e60*/  LDGSTS.E.BYPASS.LTC128B.128 [R213+0xf000], desc[UR10][R14.64+0x80] ;  /* 0x0f0000800ed57fae */ /* 0x000fe8000b901d4a */
[----:B------:R2:W-:Y:S04]  /*5e70*/  LDGSTS.E.BYPASS.LTC128B.128 [R213+0x11000], desc[UR10][R14.64+0x100] ;  /* 0x110001000ed57fae */ /* 0x0005e8000b901d4a */
[----:B------:R-:W-:Y:S04]  /*5e80*/  LDGSTS.E.BYPASS.LTC128B.128 [R213+0xd800], desc[UR10][R16.64] ;  /* 0x0d80000010d57fae */ /* 0x000fe8000b901d4a */
[----:B------:R-:W-:Y:S04]  /*5e90*/  LDGSTS.E.BYPASS.LTC128B.128 [R213+0xf800], desc[UR10][R18.64+0x80] ;  /* 0x0f80008012d57fae */ /* 0x000fe8000b901d4a */
[----:B------:R3:W-:Y:S04]  /*5ea0*/  LDGSTS.E.BYPASS.LTC128B.128 [R213+0x11800], desc[UR10][R18.64+0x100] ;  /* 0x1180010012d57fae */ /* 0x0007e8000b901d4a */
[----:B------:R-:W-:Y:S04]  /*5eb0*/  LDSM.16.M88.4 R176, [R206] ;  /* 0x00000000ceb0783b */ /* 0x000fe80000000200 */
[----:B------:R-:W2:Y:S04]  /*5ec0*/  LDSM.16.M88.4 R24, [R205+0x6000] ;  /* 0x00600000cd18783b */ /* 0x000ea80000000200 */
[----:B-1----:R-:W-:Y:S04]  /*5ed0*/  LDSM.16.M88.4 R8, [R204] ;  /* 0x00000000cc08783b */ /* 0x002fe80000000200 */
[----:B------:R-:W-:Y:S04]  /*5ee0*/  LDSM.16.M88.4 R164, [R203] ;  /* 0x00000000cba4783b */ /* 0x000fe80000000200 */
[----:B------:R-:W1:Y:S04]  /*5ef0*/  LDSM.16.M88.4 R160, [R205+0x6800] ;  /* 0x00680000cda0783b */ /* 0x000e680000000200 */
[----:B------:R-:W4:Y:S04]  /*5f00*/  LDSM.16.M88.4 R152, [R205+0x7000] ;  /* 0x00700000cd98783b */ /* 0x000f280000000200 */
[----:B------:R-:W-:Y:S04]  /*5f10*/  LDSM.16.M88.4 R168, [R202] ;  /* 0x00000000caa8783b */ /* 0x000fe80000000200 */
[----:B------:R-:W5:Y:S04]  /*5f20*/  LDSM.16.M88.4 R228, [R199+0x6000] ;  /* 0x00600000c7e4783b */ /* 0x000f680000000200 */
[----:B------:R-:W5:Y:S04]  /*5f30*/  LDSM.16.M88.4 R32, [R205+0x7800] ;  /* 0x00780000cd20783b */ /* 0x000f680000000200 */
[----:B------:R-:W5:Y:S04]  /*5f40*/  LDSM.16.M88.4 R20, [R195] ;  /* 0x00000000c314783b */ /* 0x000f680000000200 */
[----:B------:R-:W5:Y:S01]  /*5f50*/  LDSM.16.M88.4 R28, [R194] ;  /* 0x00000000c21c783b */ /* 0x000f620000000200 */
[C---:B--2---:R-:W-:Y:S03]  /*5f60*/  HMMA.16816.F32.BF16 R12, R176.reuse, R24, RZ ;  /* 0x00000018b00c723c */ /* 0x044fe600000418ff */
[----:B---3--:R-:W-:Y:S04]  /*5f70*/  LDSM.16.M88.4 R16, [R201] ;  /* 0x00000000c910783b */ /* 0x008fe80000000200 */
[----:B------:R-:W2:Y:S01]  /*5f80*/  LDSM.16.M88.4 R220, [R192] ;  /* 0x00000000c0dc783b */ /* 0x000ea20000000200 */
[C---:B------:R-:W-:Y:S03]  /*5f90*/  HMMA.16816.F32.BF16 R24, R176.reuse, R26, RZ ;  /* 0x0000001ab018723c */ /* 0x040fe600000418ff */
[----:B------:R-:W3:Y:S03]  /*5fa0*/  LDSM.16.M88.4 R148, [R193] ;  /* 0x00000000c194783b */ /* 0x000ee60000000200 */
[C---:B-1----:R-:W-:Y:S01]  /*5fb0*/  HMMA.16816.F32.BF16 R140, R176.reuse, R160, RZ ;  /* 0x000000a0b08c723c */ /* 0x042fe200000418ff */
[----:B------:R-:W1:Y:S04]  /*5fc0*/  LDSM.16.M88.4 R4, [R199+0x6800] ;  /* 0x00680000c704783b */ /* 0x000e680000000200 */
[----:B------:R-:W1:Y:S01]  /*5fd0*/  LDSM.16.M88.4 R144, [R199+0x7000] ;  /* 0x00700000c790783b */ /* 0x000e620000000200 */
[----:B----4-:R-:W-:Y:S03]  /*5fe0*/  HMMA.16816.F32.BF16 R156, R176, R152, RZ ;  /* 0x00000098b09c723c */ /* 0x010fe600000418ff */
[----:B------:R-:W-:Y:S03]  /*5ff0*/  LDSM.16.M88.4 R172, [R199+0x7800] ;  /* 0x00780000c7ac783b */ /* 0x000fe60000000200 */
[C---:B------:R-:W-:Y:S01]  /*6000*/  HMMA.16816.F32.BF16 R12, R8.reuse, R164, R12 ;  /* 0x000000a4080c723c */ /* 0x040fe2000004180c */
[----:B------:R-:W-:Y:S04]  /*6010*/  LDSM.16.M88.4 R232, [R205+0xa000] ;  /* 0x00a00000cde8783b */ /* 0x000fe80000000200 */
[----:B------:R-:W-:Y:S01]  /*6020*/  LDSM.16.M88.4 R236, [R199+0x8800] ;  /* 0x00880000c7ec783b */ /* 0x000fe20000000200 */
[----:B------:R-:W-:Y:S03]  /*6030*/  HMMA.16816.F32.BF16 R24, R8, R166, R24 ;  /* 0x000000a60818723c */ /* 0x000fe60000041818 */
[----:B------:R-:W-:Y:S03]  /*6040*/  LDSM.16.M88.4 R164, [R205+0x8000] ;  /* 0x00800000cda4783b */ /* 0x000fe60000000200 */
[C---:B------:R-:W-:Y:S01]  /*6050*/  HMMA.16816.F32.BF16 R160, R176.reuse, R162, RZ ;  /* 0x000000a2b0a0723c */ /* 0x040fe200000418ff */
[----:B------:R-:W0:Y:S05]  /*6060*/  LDGDEPBAR ;  /* 0x00000000000079af */ /* 0x000e2a0000000000 */
[----:B------:R-:W-:Y:S06]  /*6070*/  HMMA.16816.F32.BF16 R152, R176, R154, RZ ;  /* 0x0000009ab098723c */ /* 0x000fec00000418ff */
[C---:B-----5:R-:W-:Y:S06]  /*6080*/  HMMA.16816.F32.BF16 R12, R168.reuse, R228, R12 ;  /* 0x000000e4a80c723c */ /* 0x060fec000004180c */
[----:B------:R-:W-:Y:S01]  /*6090*/  HMMA.16816.F32.BF16 R24, R168, R230, R24 ;  /* 0x000000e6a818723c */ /* 0x000fe20000041818 */
[----:B------:R-:W-:Y:S05]  /*60a0*/  LDSM.16.M88.4 R228, [R204+0x2000] ;  /* 0x00200000cce4783b */ /* 0x000fea0000000200 */
[C---:B------:R-:W-:Y:S06]  /*60b0*/  HMMA.16816.F32.BF16 R180, R176.reuse, R32, RZ ;  /* 0x00000020b0b4723c */ /* 0x040fec00000418ff */
        /* <DEDUP_REMOVED lines=8> */
[C---:B--2---:R-:W-:Y:S06]  /*6140*/  HMMA.16816.F32.BF16 R12, R16.reuse, R220, R12 ;  /* 0x000000dc100c723c */ /* 0x044fec000004180c */
[----:B------:R-:W-:Y:S01]  /*6150*/  HMMA.16816.F32.BF16 R24, R16, R222, R24 ;  /* 0x000000de1018723c */ /* 0x000fe20000041818 */
[----:B------:R-:W-:Y:S05]  /*6160*/  LDSM.16.M88.4 R220, [R188] ;  /* 0x00000000bcdc783b */ /* 0x000fea0000000200 */
[C---:B---3--:R-:W-:Y:S06]  /*6170*/  HMMA.16816.F32.BF16 R180, R8.reuse, R148, R180 ;  /* 0x0000009408b4723c */ /* 0x048fec00000418b4 */
[----:B------:R-:W-:Y:S01]  /*6180*/  HMMA.16816.F32.BF16 R176, R8, R150, R176 ;  /* 0x0000009608b0723c */ /* 0x000fe200000418b0 */
[----:B------:R-:W-:Y:S04]  /*6190*/  LDSM.16.M88.4 R148, [R192+0x1800] ;  /* 0x00180000c094783b */ /* 0x000fe80000000200 */
[----:B------:R-:W-:Y:S01]  /*61a0*/  LDSM.16.M88.4 R8, [R205+0x8800] ;  /* 0x00880000cd08783b */ /* 0x000fe20000000200 */
[C---:B-1----:R-:W-:Y:S06]  /*61b0*/  HMMA.16816.F32.BF16 R140, R168.reuse, R4, R140 ;  /* 0x00000004a88c723c */ /* 0x042fec000004188c */
[C---:B------:R-:W-:Y:S01]  /*61c0*/  HMMA.16816.F32.BF16 R160, R168.reuse, R6, R160 ;  /* 0x00000006a8a0723c */ /* 0x040fe200000418a0 */
[----:B------:R-:W-:Y:S05]  /*61d0*/  LDSM.16.M88.4 R4, [R205+0x9000] ;  /* 0x00900000cd04783b */ /* 0x000fea0000000200 */
[C---:B------:R-:W-:Y:S06]  /*61e0*/  HMMA.16816.F32.BF16 R156, R168.reuse, R144, R156 ;  /* 0x00000090a89c723c */ /* 0x040fec000004189c */
[----:B------:R-:W-:Y:S01]  /*61f0*/  HMMA.16816.F32.BF16 R152, R168, R146, R152 ;  /* 0x00000092a898723c */ /* 0x000fe20000041898 */
[----:B------:R-:W1:Y:S05]  /*6200*/  LDSM.16.M88.4 R144, [R191] ;  /* 0x00000000bf90783b */ /* 0x000e6a0000000200 */
[C---:B----4-:R-:W-:Y:S06]  /*6210*/  HMMA.16816.F32.BF16 R12, R28.reuse, R164, R12 ;  /* 0x000000a41c0c723c */ /* 0x050fec000004180c */
        /* <DEDUP_REMOVED lines=18> */
[----:B------:R-:W-:Y:S01]  /*6340*/  LDSM.16.M88.4 R16, [R190] ;  /* 0x00000000be10783b */ /* 0x000fe20000000200 */
[C---:B------:R-:W-:Y:S06]  /*6350*/  HMMA.16816.F32.BF16 R140, R28.reuse, R8, R140 ;  /* 0x000000081c8c723c */ /* 0x040fec000004188c */
[----:B------:R-:W-:Y:S01]  /*6360*/  HMMA.16816.F32.BF16 R160, R28, R10, R160 ;  /* 0x0000000a1ca0723c */ /* 0x000fe200000418a0 */
[----:B------:R-:W1:Y:S05]  /*6370*/  LDSM.16.M88.4 R8, [R192+0x2000] ;  /* 0x00200000c008783b */ /* 0x000e6a0000000200 */
[----:B--2---:R-:W-:Y:S06]  /*6380*/  HMMA.16816.F32.BF16 R12, R172, R20, R12 ;  /* 0x00000014ac0c723c */ /* 0x004fec000004180c */
[C---:B------:R-:W-:Y:S06]  /*6390*/  HMMA.16816.F32.BF16 R156, R28.reuse, R4, R156 ;  /* 0x000000041c9c723c */ /* 0x040fec000004189c */
[----:B------:R-:W-:Y:S01]  /*63a0*/  HMMA.16816.F32.BF16 R152, R28, R6, R152 ;  /* 0x000000061c98723c */ /* 0x000fe20000041898 */
[----:B------:R-:W2:Y:S05]  /*63b0*/  LDSM.16.M88.4 R4, [R189] ;  /* 0x00000000bd04783b */ /* 0x000eaa0000000200 */
[----:B------:R-:W-:Y:S01]  /*63c0*/  HMMA.16816.F32.BF16 R24, R172, R22, R24 ;  /* 0x00000016ac18723c */ /* 0x000fe20000041818 */
[----:B------:R-:W-:Y:S05]  /*63d0*/  LDSM.16.M88.4 R20, [R204+0x4000] ;  /* 0x00400000cc14783b */ /* 0x000fea0000000200 */
[C---:B------:R-:W-:Y:S06]  /*63e0*/  HMMA.16816.F32.BF16 R180, R28.reuse, R32, R180 ;  /* 0x000000201cb4723c */ /* 0x040fec00000418b4 */
[----:B------:R-:W-:Y:S01]  /*63f0*/  HMMA.16816.F32.BF16 R176, R28, R34, R176 ;  /* 0x000000221cb0723c */ /* 0x000fe200000418b0 */
[----:B------:R-:W3:Y:S04]  /*6400*/  LDSM.16.M88.4 R32, [R206+0x4000] ;  /* 0x00400000ce20783b */ /* 0x000ee80000000200 */
[----:B------:R-:W-:Y:S01]  /*6410*/  LDSM.16.M88.4 R28, [R205+0xa800] ;  /* 0x00a80000cd1c783b */ /* 0x000fe20000000200 */
[----:B-1----:R-:W-:Y:S06]  /*6420*/  HMMA.16816.F32.BF16 R12, R148, R8, R12 ;  /* 0x00000008940c723c */ /* 0x002fec000004180c */
[C---:B------:R-:W-:Y:S06]  /*6430*/  HMMA.16816.F32.BF16 R140, R228.reuse, R16, R140 ;  /* 0x00000010e48c723c */ /* 0x040fec000004188c */
[----:B------:R-:W-:Y:S01]  /*6440*/  HMMA.16816.F32.BF16 R160, R228, R18, R160 ;  /* 0x00000012e4a0723c */ /* 0x000fe200000418a0 */
[----:B------:R-:W1:Y:S05]  /*6450*/  LDSM.16.M88.4 R16, [R187] ;  /* 0x00000000bb10783b */ /* 0x000e6a0000000200 */
[----:B------:R-:W-:Y:S01]  /*6460*/  HMMA.16816.F32.BF16 R24, R148, R10, R24 ;  /* 0x0000000a9418723c */ /* 0x000fe20000041818 */
[----:B------:R-:W-:Y:S05]  /*6470*/  LDSM.16.M88.4 R8, [R202+0x4000] ;  /* 0x00400000ca08783b */ /* 0x000fea0000000200 */
[----:B--2---:R-:W-:Y:S06]  /*6480*/  HMMA.16816.F32.BF16 R156, R228, R4, R156 ;  /* 0x00000004e49c723c */ /* 0x004fec000004189c */
[----:B------:R-:W-:Y:S06]  /*6490*/  HMMA.16816.F32.BF16 R140, R172, R236, R140 ;  /* 0x000000ecac8c723c */ /* 0x000fec000004188c */
[----:B---3--:R-:W-:Y:S06]  /*64a0*/  HMMA.16816.F32.BF16 R12, R32, R232, R12 ;  /* 0x000000e8200c723c */ /* 0x008fec000004180c */
[----:B------:R-:W-:Y:S06]  /*64b0*/  HMMA.16816.F32.BF16 R160, R172, R238, R160 ;  /* 0x000000eeaca0723c */ /* 0x000fec00000418a0 */
[C---:B------:R-:W-:Y:S06]  /*64c0*/  HMMA.16816.F32.BF16 R180, R228.reuse, R220, R180 ;  /* 0x000000dce4b4723c */ /* 0x040fec00000418b4 */
[----:B------:R-:W-:Y:S01]  /*64d0*/  HMMA.16816.F32.BF16 R176, R228, R222, R176 ;  /* 0x000000dee4b0723c */ /* 0x000fe200000418b0 */
[----:B------:R-:W2:Y:S05]  /*64e0*/  LDSM.16.M88.4 R220, [R192+0x3000] ;  /* 0x00300000c0dc783b */ /* 0x000eaa0000000200 */
[----:B------:R-:W-:Y:S01]  /*64f0*/  HMMA.16816.F32.BF16 R24, R32, R234, R24 ;  /* 0x000000ea2018723c */ /* 0x000fe20000041818 */
[----:B------:R-:W-:Y:S05]  /*6500*/  LDSM.16.M88.4 R232, [R201+0x4000] ;  /* 0x00400000c9e8783b */ /* 0x000fea0000000200 */
[----:B------:R-:W-:Y:S01]  /*6510*/  HMMA.16816.F32.BF16 R152, R228, R6, R152 ;  /* 0x00000006e498723c */ /* 0x000fe20000041898 */
[----:B------:R-:W3:Y:S04]  /*6520*/  LDSM.16.M88.4 R4, [R199+0xa000] ;  /* 0x00a00000c704783b */ /* 0x000ee80000000200 */
[----:B------:R-:W-:Y:S01]  /*6530*/  LDSM.16.M88.4 R228, [R186] ;  /* 0x00000000bae4783b */ /* 0x000fe20000000200 */
[----:B------:R-:W-:Y:S03]  /*6540*/  HMMA.16816.F32.BF16 R236, R172, R168, R156 ;  /* 0x000000a8acec723c */ /* 0x000fe6000004189c */
[----:B------:R-:W-:Y:S03]  /*6550*/  LDSM.16.M88.4 R156, [R192+0x4000] ;  /* 0x00400000c09c783b */ /* 0x000fe60000000200 */
[----:B-1----:R-:W-:Y:S06]  /*6560*/  HMMA.16816.F32.BF16 R12, R20, R16, R12 ;  /* 0x00000010140c723c */ /* 0x002fec000004180c */
[C---:B------:R-:W-:Y:S06]  /*6570*/  HMMA.16816.F32.BF16 R140, R148.reuse, R144, R140 ;  /* 0x00000090948c723c */ /* 0x040fec000004188c */
[----:B------:R-:W-:Y:S01]  /*6580*/  HMMA.16816.F32.BF16 R160, R148, R146, R160 ;  /* 0x0000009294a0723c */ /* 0x000fe200000418a0 */
[----:B------:R-:W-:Y:S05]  /*6590*/  LDSM.16.M88.4 R144, [R199+0xa800] ;  /* 0x00a80000c790783b */ /* 0x000fea0000000200 */
[----:B------:R-:W-:Y:S01]  /*65a0*/  HMMA.16816.F32.BF16 R24, R20, R18, R24 ;  /* 0x000000121418723c */ /* 0x000fe20000041818 */
[----:B------:R-:W1:Y:S05]  /*65b0*/  LDSM.16.M88.4 R16, [R205+0xb000] ;  /* 0x00b00000cd10783b */ /* 0x000e6a0000000200 */
[----:B------:R-:W-:Y:S06]  /*65c0*/  HMMA.16816.F32.BF16 R152, R172, R170, R152 ;  /* 0x000000aaac98723c */ /* 0x000fec0000041898 */
[----:B--2---:R-:W-:Y:S06]  /*65d0*/  HMMA.16816.F32.BF16 R236, R148, R220, R236 ;  /* 0x000000dc94ec723c */ /* 0x004fec00000418ec */
[----:B---3--:R-:W-:Y:S06]  /*65e0*/  HMMA.16816.F32.BF16 R12, R8, R4, R12 ;  /* 0x00000004080c723c */ /* 0x008fec000004180c */
[C---:B------:R-:W-:Y:S06]  /*65f0*/  HMMA.16816.F32.BF16 R140, R32.reuse, R28, R140 ;  /* 0x0000001c208c723c */ /* 0x040fec000004188c */
[----:B------:R-:W-:Y:S01]  /*6600*/  HMMA.16816.F32.BF16 R160, R32, R30, R160 ;  /* 0x0000001e20a0723c */ /* 0x000fe200000418a0 */
[----:B------:R-:W-:Y:S05]  /*6610*/  LDSM.16.M88.4 R28, [R192+0x4800] ;  /* 0x00480000c01c783b */ /* 0x000fea0000000200 */
[----:B------:R-:W-:Y:S01]  /*6620*/  HMMA.16816.F32.BF16 R24, R8, R6, R24 ;  /* 0x000000060818723c */ /* 0x000fe20000041818 */
[----:B------:R-:W2:Y:S05]  /*6630*/  LDSM.16.M88.4 R4, [R185] ;  /* 0x00000000b904783b */ /* 0x000eaa0000000200 */
[C---:B------:R-:W-:Y:S06]  /*6640*/  HMMA.16816.F32.BF16 R180, R172.reuse, R164, R180 ;  /* 0x000000a4acb4723c */ /* 0x040fec00000418b4 */
[----:B------:R-:W-:Y:S01]  /*6650*/  HMMA.16816.F32.BF16 R176, R172, R166, R176 ;  /* 0x000000a6acb0723c */ /* 0x000fe200000418b0 */
[----:B------:R-:W3:Y:S05]  /*6660*/  LDSM.16.M88.4 R164, [R192+0x3800] ;  /* 0x00380000c0a4783b */ /* 0x000eea0000000200 */
[----:B------:R-:W-:Y:S06]  /*6670*/  HMMA.16816.F32.BF16 R152, R148, R222, R152 ;  /* 0x000000de9498723c */ /* 0x000fec0000041898 */
[----:B-1----:R-:W-:Y:S06]  /*6680*/  HMMA.16816.F32.BF16 R236, R32, R16, R236 ;  /* 0x0000001020ec723c */ /* 0x002fec00000418ec */
[----:B------:R-:W-:Y:S06]  /*6690*/  HMMA.16816.F32.BF16 R12, R232, R156, R12 ;  /* 0x0000009ce80c723c */ /* 0x000fec000004180c */
[C---:B------:R-:W-:Y:S06]  /*66a0*/  HMMA.16816.F32.BF16 R140, R20.reuse, R228, R140 ;  /* 0x000000e4148c723c */ /* 0x040fec000004188c */
[----:B------:R-:W-:Y:S06]  /*66b0*/  HMMA.16816.F32.BF16 R160, R20, R230, R160 ;  /* 0x000000e614a0723c */ /* 0x000fec00000418a0 */
[----:B------:R-:W-:Y:S01]  /*66c0*/  HMMA.16816.F32.BF16 R24, R232, R158, R24 ;  /* 0x0000009ee818723c */ /* 0x000fe20000041818 */
[----:B------:R-:W1:Y:S05]  /*66d0*/  LDSM.16.M88.4 R156, [R199+0xb000] ;  /* 0x00b00000c79c783b */ /* 0x000e6a0000000200 */
[----:B------:R-:W-:Y:S01]  /*66e0*/  HMMA.16816.F32.BF16 R152, R32, R18, R152 ;  /* 0x000000122098723c */ /* 0x000fe20000041898 */
[----:B------:R-:W4:Y:S01]  /*66f0*/  LDSM.16.M88.4 R16, [R205+0xb800] ;  /* 0x00b80000cd10783b */ /* 0x000f220000000200 */
[----:B------:R-:W-:Y:S01]  /*6700*/  FMUL.FTZ R12, R12, UR5 ;  /* 0x000000050c0c7c20 */ /* 0x000fe20008410000 */
[----:B------:R-:W-:Y:S01]  /*6710*/  FMUL.FTZ R13, R13, UR5 ;  /* 0x000000050d0d7c20 */ /* 0x000fe20008410000 */
[----:B------:R-:W-:-:S02]  /*6720*/  FMUL.FTZ R172, R14, UR5 ;  /* 0x000000050eac7c20 */ /* 0x000fc40008410000 */
[----:B--2---:R-:W-:Y:S04]  /*6730*/  HMMA.16816.F32.BF16 R236, R20, R4, R236 ;  /* 0x0000000414ec723c */ /* 0x004fe800000418ec */
[----:B------:R-:W-:Y:S02]  /*6740*/  MUFU.TANH R172, R172 ;  /* 0x000000ac00ac7308 */ /* 0x000fe40000002400 */
[----:B---3--:R-:W-:Y:S06]  /*6750*/  HMMA.16816.F32.BF16 R180, R148, R164, R180 ;  /* 0x000000a494b4723c */ /* 0x008fec00000418b4 */
[----:B------:R-:W-:Y:S01]  /*6760*/  HMMA.16816.F32.BF16 R140, R8, R144, R140 ;  /* 0x00000090088c723c */ /* 0x000fe2000004188c */
[----:B------:R-:W-:Y:S01]  /*6770*/  MUFU.TANH R144, R12 ;  /* 0x0000000c00907308 */ /* 0x000fe20000002400 */
[----:B------:R-:W-:Y:S01]  /*6780*/  FMUL.FTZ R24, R24, UR5 ;  /* 0x0000000518187c20 */ /* 0x000fe20008410000 */
[----:B------:R-:W-:Y:S01]  /*6790*/  FMUL.FTZ R25, R25, UR5 ;  /* 0x0000000519197c20 */ /* 0x000fe20008410000 */
[----:B------:R-:W-:-:S02]  /*67a0*/  FMUL.FTZ R26, R26, UR5 ;  /* 0x000000051a1a7c20 */ /* 0x000fc40008410000 */
[----:B------:R-:W-:Y:S03]  /*67b0*/  HMMA.16816.F32.BF16 R160, R8, R146, R160 ;  /* 0x0000009208a0723c */ /* 0x000fe600000418a0 */
[----:B------:R2:W3:Y:S03]  /*67c0*/  MUFU.TANH R145, R13 ;  /* 0x0000000d00917308 */ /* 0x0004e60000002400 */
[----:B------:R-:W-:Y:S01]  /*67d0*/  HMMA.16816.F32.BF16 R176, R148, R166, R176 ;  /* 0x000000a694b0723c */ /* 0x000fe200000418b0 */
[----:B------:R-:W-:-:S04]  /*67e0*/  FMUL.FTZ R146, R15, UR5 ;  /* 0x000000050f927c20 */ /* 0x000fc80008410000 */
[----:B------:R-:W-:Y:S01]  /*67f0*/  MUFU.TANH R147, R26 ;  /* 0x0000001a00937308 */ /* 0x000fe20000002400 */
[----:B------:R-:W-:Y:S01]  /*6800*/  HMMA.16816.F32.BF16 R152, R20, R6, R152 ;  /* 0x000000061498723c */ /* 0x000fe20000041898 */
[----:B------:R-:W5:Y:S05]  /*6810*/  LDSM.16.M88.4 R4, [R184] ;  /* 0x00000000b804783b */ /* 0x000f6a0000000200 */
[----:B-1----:R-:W-:Y:S01]  /*6820*/  HMMA.16816.F32.BF16 R236, R8, R156, R236 ;  /* 0x0000009c08ec723c */ /* 0x002fe200000418ec */
[----:B------:R-:W1:Y:S01]  /*6830*/  MUFU.TANH R146, R146 ;  /* 0x0000009200927308 */ /* 0x000e620000002400 */
[----:B--2---:R-:W2:Y:S04]  /*6840*/  LDSM.16.M88.4 R12, [R192+0x5000] ;  /* 0x00500000c00c783b */ /* 0x004ea80000000200 */
[----:B----4-:R-:W-:Y:S01]  /*6850*/  HMMA.16816.F32.BF16 R180, R32, R16, R180 ;  /* 0x0000001020b4723c */ /* 0x010fe200000418b4 */
[----:B------:R-:W-:-:S05]  /*6860*/  FMUL.FTZ R156, R27, UR5 ;  /* 0x000000051b9c7c20 */ /* 0x000fca0008410000 */
[----:B------:R-:W-:Y:S01]  /*6870*/  HMMA.16816.F32.BF16 R140, R232, R28, R140 ;  /* 0x0000001ce88c723c */ /* 0x000fe2000004188c */
[----:B------:R-:W-:Y:S05]  /*6880*/  MUFU.TANH R28, R24 ;  /* 0x00000018001c7308 */ /* 0x000fea0000002400 */
[----:B------:R-:W-:Y:S01]  /*6890*/  HMMA.16816.F32.BF16 R176, R32, R18, R176 ;  /* 0x0000001220b0723c */ /* 0x000fe200000418b0 */
[----:B------:R-:W-:Y:S02]  /*68a0*/  LDSM.16.M88.4 R16, [R192+0x5800] ;  /* 0x00580000c010783b */ /* 0x000fe40000000200 */
[----:B------:R4:W1:Y:S03]  /*68b0*/  MUFU.TANH R29, R25 ;  /* 0x00000019001d7308 */ /* 0x0008660000002400 */
[----:B------:R-:W-:Y:S05]  /*68c0*/  HMMA.16816.F32.BF16 R152, R8, R158, R152 ;  /* 0x0000009e0898723c */ /* 0x000fea0000041898 */
[----:B------:R-:W1:Y:S01]  /*68d0*/  MUFU.TANH R156, R156 ;  /* 0x0000009c009c7308 */ /* 0x000e620000002400 */
[----:B------:R-:W-:Y:S06]  /*68e0*/  HMMA.16816.F32.BF16 R160, R232, R30, R160 ;  /* 0x0000001ee8a0723c */ /* 0x000fec00000418a0 */
[----:B-----5:R-:W-:Y:S01]  /*68f0*/  HMMA.16816.F32.BF16 R180, R20, R4, R180 ;  /* 0x0000000414b4723c */ /* 0x020fe200000418b4 */
[----:B------:R-:W-:Y:S01]  /*6900*/  FMUL.FTZ R30, R140, UR5 ;  /* 0x000000058c1e7c20 */ /* 0x000fe20008410000 */
[----:B----4-:R-:W4:Y:S01]  /*6910*/  LDSM.16.M88.4 R24, [R199+0xb800] ;  /* 0x00b80000c718783b */ /* 0x010f220000000200 */
[----:B------:R-:W-:Y:S01]  /*6920*/  FMUL.FTZ R140, R143, UR5 ;  /* 0x000000058f8c7c20 */ /* 0x000fe20008410000 */
[----:B------:R-:W-:Y:S01]  /*6930*/  FMUL.FTZ R142, R142, UR5 ;  /* 0x000000058e8e7c20 */ /* 0x000fe20008410000 */
[----:B------:R-:W-:Y:S01]  /*6940*/  FMUL.FTZ R31, R141, UR5 ;  /* 0x000000058d1f7c20 */ /* 0x000fe20008410000 */
[----:B--2---:R-:W-:Y:S01]  /*6950*/  HMMA.16816.F32.BF16 R236, R232, R12, R236 ;  /* 0x0000000ce8ec723c */ /* 0x004fe200000418ec */
[----:B------:R-:W2:Y:S01]  /*6960*/  S2R R12, SR_TID.X ;  /* 0x00000000000c7919 */ /* 0x000ea20000002100 */
[----:B------:R-:W5:Y:S01]  /*6970*/  MUFU.TANH R30, R30 ;  /* 0x0000001e001e7308 */ /* 0x000f620000002400 */
[----:B------:R-:W-:-:S04]  /*6980*/  DEPBAR.LE SB0, 0x0 ;  /* 0x000080000000791a */ /* 0x000fc80000000000 */
[----:B------:R-:W-:Y:S03]  /*6990*/  HMMA.16816.F32.BF16 R176, R20, R6, R176 ;  /* 0x0000000614b0723c */ /* 0x000fe600000418b0 */
[----:B------:R-:W-:Y:S02]  /*69a0*/  MUFU.TANH R140, R140 ;  /* 0x0000008c008c7308 */ /* 0x000fe40000002400 */
[----:B------:R-:W-:Y:S01]  /*69b0*/  FMUL.FTZ R143, R160, UR5 ;  /* 0x00000005a08f7c20 */ /* 0x000fe20008410000 */
[----:B------:R-:W-:Y:S01]  /*69c0*/  HMMA.16816.F32.BF16 R152, R232, R14, R152 ;  /* 0x0000000ee898723c */ /* 0x000fe20000041898 */
[----:B------:R-:W-:Y:S01]  /*69d0*/  FMUL.FTZ R141, R161, UR5 ;  /* 0x00000005a18d7c20 */ /* 0x000fe20008410000 */
[----:B------:R-:W-:Y:S01]  /*69e0*/  FMUL.FTZ R158, R162, UR5 ;  /* 0x00000005a29e7c20 */ /* 0x000fe20008410000 */
[----:B------:R-:W-:Y:S02]  /*69f0*/  FMUL.FTZ R4, R163, UR5 ;  /* 0x00000005a3047c20 */ /* 0x000fe40008410000 */
[----:B------:R-:W5:Y:S06]  /*6a00*/  MUFU.TANH R143, R143 ;  /* 0x0000008f008f7308 */ /* 0x000f6c0000002400 */
[----:B------:R-:W-:Y:S01]  /*6a10*/  FMUL.FTZ R5, R236, UR5 ;  /* 0x00000005ec057c20 */ /* 0x000fe20008410000 */
[----:B------:R-:W-:Y:S01]  /*6a20*/  FMUL.FTZ R13, R237, UR5 ;  /* 0x00000005ed0d7c20 */ /* 0x000fe20008410000 */
[----:B------:R-:W5:Y:S01]  /*6a30*/  MUFU.TANH R142, R142 ;  /* 0x0000008e008e7308 */ /* 0x000f620000002400 */
[----:B------:R-:W-:Y:S01]  /*6a40*/  FMUL.FTZ R14, R238, UR5 ;  /* 0x00000005ee0e7c20 */ /* 0x000fe20008410000 */
[----:B--2---:R-:W-:-:S06]  /*6a50*/  IMAD.SHL.U32 R6, R12, 0x2, RZ ;  /* 0x000000020c067824 */ /* 0x004fcc00078e00ff */
[----:B------:R-:W2:Y:S01]  /*6a60*/  MUFU.TANH R31, R31 ;  /* 0x0000001f001f7308 */ /* 0x000ea20000002400 */
[----:B------:R-:W-:Y:S01]  /*6a70*/  FMUL.FTZ R12, R239, UR5 ;  /* 0x00000005ef0c7c20 */ /* 0x000fe20008410000 */
[C---:B----4-:R-:W-:Y:S01]  /*6a80*/  HMMA.16816.F32.BF16 R180, R8.reuse, R24, R180 ;  /* 0x0000001808b4723c */ /* 0x050fe200000418b4 */
[----:B------:R-:W-:Y:S01]  /*6a90*/  FMUL.FTZ R149, R153, UR5 ;  /* 0x0000000599957c20 */ /* 0x000fe20008410000 */
[----:B------:R-:W-:Y:S01]  /*6aa0*/  LOP3.LUT R6, R6, 0x6, RZ, 0xc0, !PT ;  /* 0x0000000606067812 */ /* 0x000fe200078ec0ff */
[----:B------:R-:W-:Y:S01]  /*6ab0*/  FMUL.FTZ R150, R154, UR5 ;  /* 0x000000059a967c20 */ /* 0x000fe20008410000 */
[----:B------:R-:W-:Y:S01]  /*6ac0*/  FMUL.FTZ R151, R152, UR5 ;  /* 0x0000000598977c20 */ /* 0x000fe20008410000 */
[----:B------:R-:W-:Y:S01]  /*6ad0*/  FMUL.FTZ R148, R155, UR5 ;  /* 0x000000059b947c20 */ /* 0x000fe20008410000 */
[----:B------:R-:W-:Y:S01]  /*6ae0*/  HMMA.16816.F32.BF16 R176, R8, R26, R176 ;  /* 0x0000001a08b0723c */ /* 0x000fe200000418b0 */
[----:B------:R-:W-:Y:S01]  /*6af0*/  IMAD R7, R211, 0x40, R6 ;  /* 0x00000040d3077824 */ /* 0x000fe200078e0206 */
[----:B------:R-:W-:Y:S03]  /*6b00*/  MUFU.TANH R141, R141 ;  /* 0x0000008d008d7308 */ /* 0x000fe60000002400 */
[----:B------:R-:W-:-:S05]  /*6b10*/  VIADD R15, R7, 0x1 ;  /* 0x00000001070f7836 */ /* 0x000fca0000000000 */
[C---:B------:R-:W-:Y:S01]  /*6b20*/  ISETP.GE.AND P4, PT, R15.reuse, R218, PT ;  /* 0x000000da0f00720c */ /* 0x040fe20003f86270 */
[----:B------:R-:W4:Y:S01]  /*6b30*/  MUFU.TANH R158, R158 ;  /* 0x0000009e009e7308 */ /* 0x000f220000002400 */
[----:B------:R-:W-:Y:S01]  /*6b40*/  ISETP.GE.AND P5, PT, R15, R0, PT ;  /* 0x000000000f00720c */ /* 0x000fe20003fa6270 */
[----:B------:R-:W-:Y:S01]  /*6b50*/  VIADD R15, R7, 0x9 ;  /* 0x00000009070f7836 */ /* 0x000fe20000000000 */
[----:B---3--:R-:W-:Y:S02]  /*6b60*/  FSEL R9, R145, -INF , !P4 ;  /* 0xff80000091097808 */ /* 0x008fe40006000000 */
[----:B-1----:R-:W-:Y:S02]  /*6b70*/  FSEL R146, R146, -INF , !P5 ;  /* 0xff80000092927808 */ /* 0x002fe40006800000 */
[C---:B------:R-:W-:Y:S01]  /*6b80*/  HMMA.16816.F32.BF16 R180, R232.reuse, R16, R180 ;  /* 0x00000010e8b4723c */ /* 0x040fe200000418b4 */
[C---:B------:R-:W-:Y:S01]  /*6b90*/  ISETP.GE.AND P2, PT, R15.reuse, R218, PT ;  /* 0x000000da0f00720c */ /* 0x040fe20003f46270 */
[----:B------:R-:W1:Y:S01]  /*6ba0*/  MUFU.TANH R5, R5 ;  /* 0x0000000500057308 */ /* 0x000e620000002400 */
[----:B------:R-:W-:Y:S01]  /*6bb0*/  ISETP.GE.AND P4, PT, R15, R0, PT ;  /* 0x000000000f00720c */ /* 0x000fe20003f86270 */
[----:B------:R-:W-:Y:S01]  /*6bc0*/  VIADD R15, R7, 0x10 ;  /* 0x00000010070f7836 */ /* 0x000fe20000000000 */
[----:B------:R-:W-:Y:S01]  /*6bd0*/  FSEL R29, R29, -INF , !P2 ;  /* 0xff8000001d1d7808 */ /* 0x000fe20005000000 */
[----:B------:R-:W-:Y:S01]  /*6be0*/  HMMA.16816.F32.BF16 R176, R232, R18, R176 ;  /* 0x00000012e8b0723c */ /* 0x000fe200000418b0 */
[----:B------:R-:W-:Y:S01]  /*6bf0*/  VIADD R17, R7, 0x8 ;  /* 0x0000000807117836 */ /* 0x000fe20000000000 */
[----:B------:R-:W-:-:S02]  /*6c00*/  FSEL R6, R156, -INF , !P4 ;  /* 0xff8000009c067808 */ /* 0x000fc40006000000 */
[-C--:B------:R-:W-:Y:S01]  /*6c10*/  ISETP.GE.AND P5, PT, R15, R218.reuse, PT ;  /* 0x000000da0f00720c */ /* 0x080fe20003fa6270 */
[----:B------:R-:W-:Y:S01]  /*6c20*/  MUFU.TANH R13, R13 ;  /* 0x0000000d000d7308 */ /* 0x000fe20000002400 */
[C---:B------:R-:W-:Y:S02]  /*6c30*/  ISETP.GE.AND P3, PT, R17.reuse, R218, PT ;  /* 0x000000da1100720c */ /* 0x040fe40003f66270 */
[-C--:B------:R-:W-:Y:S01]  /*6c40*/  ISETP.GE.AND P1, PT, R17, R0.reuse, PT ;  /* 0x000000001100720c */ /* 0x080fe20003f26270 */
[----:B------:R-:W-:Y:S01]  /*6c50*/  VIADD R17, R7, 0x11 ;  /* 0x0000001107117836 */ /* 0x000fe20000000000 */
[----:B------:R-:W-:Y:S02]  /*6c60*/  FSEL R11, R28, -INF , !P3 ;  /* 0xff8000001c0b7808 */ /* 0x000fe40005800000 */
[----:B------:R-:W-:Y:S01]  /*6c70*/  ISETP.GE.AND P3, PT, R15, R0, PT ;  /* 0x000000000f00720c */ /* 0x000fe20003f66270 */
[----:B------:R-:W-:Y:S01]  /*6c80*/  VIADD R15, R7, 0x18 ;  /* 0x00000018070f7836 */ /* 0x000fe20000000000 */
[----:B------:R-:W-:Y:S01]  /*6c90*/  FSEL R8, R147, -INF , !P1 ;  /* 0xff80000093087808 */ /* 0x000fe20004800000 */
[----:B------:R-:W3:Y:S01]  /*6ca0*/  MUFU.TANH R14, R14 ;  /* 0x0000000e000e7308 */ /* 0x000ee20000002400 */
[----:B-----5:R-:W-:-:S02]  /*6cb0*/  FSEL R147, R30, -INF , !P5 ;  /* 0xff8000001e937808 */ /* 0x020fc40006800000 */
[C---:B------:R-:W-:Y:S01]  /*6cc0*/  ISETP.GE.AND P4, PT, R15.reuse, R218, PT ;  /* 0x000000da0f00720c */ /* 0x040fe20003f86270 */
[----:B------:R-:W-:Y:S01]  /*6cd0*/  FMUL.FTZ R175, R180, UR5 ;  /* 0x00000005b4af7c20 */ /* 0x000fe20008410000 */
[----:B------:R-:W-:Y:S01]  /*6ce0*/  ISETP.GE.AND P5, PT, R15, R0, PT ;  /* 0x000000000f00720c */ /* 0x000fe20003fa6270 */
[----:B------:R-:W-:Y:S01]  /*6cf0*/  VIADD R15, R7, 0x20 ;  /* 0x00000020070f7836 */ /* 0x000fe20000000000 */
[C---:B------:R-:W-:Y:S01]  /*6d00*/  ISETP.GE.AND P1, PT, R17.reuse, R218, PT ;  /* 0x000000da1100720c */ /* 0x040fe20003f26270 */
[----:B------:R-:W5:Y:S01]  /*6d10*/  MUFU.TANH R4, R4 ;  /* 0x0000000400047308 */ /* 0x000f620000002400 */
[----:B------:R-:W-:Y:S01]  /*6d20*/  ISETP.GE.AND P2, PT, R17, R0, PT ;  /* 0x000000001100720c */ /* 0x000fe20003f46270 */
[----:B------:R-:W-:Y:S02]  /*6d30*/  VIADD R17, R7, 0x19 ;  /* 0x0000001907117836 */ /* 0x000fe40000000000 */
[----:B------:R-:W-:Y:S01]  /*6d40*/  FMUL.FTZ R170, R182, UR5 ;  /* 0x00000005b6aa7c20 */ /* 0x000fe20008410000 */
[----:B------:R-:W-:Y:S01]  /*6d50*/  FSEL R143, R143, -INF , !P4 ;  /* 0xff8000008f8f7808 */ /* 0x000fe20006000000 */
[----:B------:R-:W-:Y:S01]  /*6d60*/  FMUL.FTZ R173, R181, UR5 ;  /* 0x00000005b5ad7c20 */ /* 0x000fe20008410000 */
[----:B------:R-:W-:Y:S01]  /*6d70*/  FSEL R140, R140, -INF , !P2 ;  /* 0xff8000008c8c7808 */ /* 0x000fe20005000000 */
[----:B------:R-:W-:Y:S01]  /*6d80*/  FMUL.FTZ R168, R183, UR5 ;  /* 0x00000005b7a87c20 */ /* 0x000fe20008410000 */
[----:B------:R-:W5:Y:S01]  /*6d90*/  MUFU.TANH R12, R12 ;  /* 0x0000000c000c7308 */ /* 0x000f620000002400 */
[----:B------:R-:W-:Y:S01]  /*6da0*/  FSEL R142, R142, -INF , !P3 ;  /* 0xff8000008e8e7808 */ /* 0x000fe20005800000 */
[----:B------:R-:W-:Y:S01]  /*6db0*/  FMUL.FTZ R171, R176, UR5 ;  /* 0x00000005b0ab7c20 */ /* 0x000fe20008410000 */
[----:B------:R-:W-:Y:S01]  /*6dc0*/  ISETP.GE.AND P2, PT, R15, R218, PT ;  /* 0x000000da0f00720c */ /* 0x000fe20003f46270 */
[----:B------:R-:W-:Y:S01]  /*6dd0*/  FMUL.FTZ R169, R177, UR5 ;  /* 0x00000005b1a97c20 */ /* 0x000fe20008410000 */
[----:B------:R-:W-:Y:S01]  /*6de0*/  ISETP.GE.AND P4, PT, R15, R0, PT ;  /* 0x000000000f00720c */ /* 0x000fe20003f86270 */
[----:B------:R-:W-:Y:S01]  /*6df0*/  VIADD R15, R7, 0x21 ;  /* 0x00000021070f7836 */ /* 0x000fe20000000000 */
[----:B------:R-:W-:Y:S01]  /*6e00*/  ISETP.GE.AND P3, PT, R17, R218, PT ;  /* 0x000000da1100720c */ /* 0x000fe20003f66270 */
[----:B------:R-:W-:Y:S01]  /*6e10*/  MUFU.TANH R149, R149 ;  /* 0x0000009500957308 */ /* 0x000fe20000002400 */
[----:B--2---:R-:W-:Y:S01]  /*6e20*/  FSEL R145, R31, -INF , !P1 ;  /* 0xff8000001f917808 */ /* 0x004fe20004800000 */
[----:B------:R-:W-:Y:S01]  /*6e30*/  FMUL.FTZ R166, R178, UR5 ;  /* 0x00000005b2a67c20 */ /* 0x000fe20008410000 */
[----:B----4-:R-:W-:Y:S01]  /*6e40*/  FSEL R158, R158, -INF , !P5 ;  /* 0xff8000009e9e7808 */ /* 0x010fe20006800000 */
[----:B------:R-:W-:Y:S01]  /*6e50*/  FMUL.FTZ R164, R179, UR5 ;  /* 0x00000005b3a47c20 */ /* 0x000fe20008410000 */
[----:B------:R-:W-:-:S02]  /*6e60*/  FSEL R141, R141, -INF , !P3 ;  /* 0xff8000008d8d7808 */ /* 0x000fc40005800000 */
[----:B------:R-:W-:Y:S01]  /*6e70*/  ISETP.GE.AND P1, PT, R17, R0, PT ;  /* 0x000000001100720c */ /* 0x000fe20003f26270 */
[----:B------:R-:W2:Y:S01]  /*6e80*/  MUFU.TANH R150, R150 ;  /* 0x0000009600967308 */ /* 0x000ea20000002400 */
[----:B------:R-:W-:Y:S01]  /*6e90*/  ISETP.GE.AND P5, PT, R15, R218, PT ;  /* 0x000000da0f00720c */ /* 0x000fe20003fa6270 */
[----:B------:R-:W-:Y:S01]  /*6ea0*/  VIADD R17, R7, 0x28 ;  /* 0x0000002807117836 */ /* 0x000fe20000000000 */
[----:B------:R-:W-:Y:S01]  /*6eb0*/  ISETP.GE.AND P3, PT, R15, R0, PT ;  /* 0x000000000f00720c */ /* 0x000fe20003f66270 */
[----:B------:R-:W-:Y:S01]  /*6ec0*/  VIADD R15, R7, 0x29 ;  /* 0x00000029070f7836 */ /* 0x000fe20000000000 */
[----:B-1----:R-:W-:Y:S01]  /*6ed0*/  FSEL R155, R5, -INF , !P2 ;  /* 0xff800000059b7808 */ /* 0x002fe20005000000 */
[----:B------:R-:W-:Y:S01]  /*6ee0*/  VIADD R5, R7, 0x31 ;  /* 0x0000003107057836 */ /* 0x000fe20000000000 */
[----:B---3--:R-:W-:Y:S01]  /*6ef0*/  FSEL R154, R14, -INF , !P4 ;  /* 0xff8000000e9a7808 */ /* 0x008fe20006000000 */
[----:B------:R-:W1:Y:S01]  /*6f00*/  MUFU.TANH R151, R151 ;  /* 0x0000009700977308 */ /* 0x000e620000002400 */
[----:B------:R-:W-:Y:S01]  /*6f10*/  FSEL R153, R13, -INF , !P5 ;  /* 0xff8000000d997808 */ /* 0x000fe20006800000 */
[----:B------:R-:W-:Y:S01]  /*6f20*/  VIADD R13, R7, 0x30 ;  /* 0x00000030070d7836 */ /* 0x000fe20000000000 */
[----:B-----5:R-:W-:-:S02]  /*6f30*/  FSEL R156, R4, -INF , !P1 ;  /* 0xff800000049c7808 */ /* 0x020fc40004800000 */
[----:B------:R-:W-:Y:S02]  /*6f40*/  ISETP.GE.AND P2, PT, R17, R0, PT ;  /* 0x000000001100720c */ /* 0x000fe40003f46270 */
[-C--:B------:R-:W-:Y:S01]  /*6f50*/  ISETP.GE.AND P4, PT, R15, R218.reuse, PT ;  /* 0x000000da0f00720c */ /* 0x080fe20003f86270 */
[----:B------:R-:W3:Y:S01]  /*6f60*/  MUFU.TANH R148, R148 ;  /* 0x0000009400947308 */ /* 0x000ee20000002400 */
[----:B------:R-:W-:Y:S02]  /*6f70*/  ISETP.GE.AND P1, PT, R17, R218, PT ;  /* 0x000000da1100720c */ /* 0x000fe40003f26270 */
[----:B------:R-:W-:Y:S02]  /*6f80*/  FSEL R152, R12, -INF , !P3 ;  /* 0xff8000000c987808 */ /* 0x000fe40005800000 */
[----:B--2---:R-:W-:Y:S02]  /*6f90*/  FSEL R150, R150, -INF , !P2 ;  /* 0xff80000096967808 */ /* 0x004fe40005000000 */
[----:B------:R-:W-:Y:S01]  /*6fa0*/  FSEL R149, R149, -INF , !P4 ;  /* 0xff80000095957808 */ /* 0x000fe20006000000 */
[----:B------:R-:W2:Y:S01]  /*6fb0*/  MUFU.TANH R175, R175 ;  /* 0x000000af00af7308 */ /* 0x000ea20000002400 */
[----:B------:R-:W-:-:S02]  /*6fc0*/  ISETP.GE.AND P5, PT, R15, R0, PT ;  /* 0x000000000f00720c */ /* 0x000fc40003fa6270 */
[-C--:B------:R-:W-:Y:S02]  /*6fd0*/  ISETP.GE.AND P3, PT, R13, R218.reuse, PT ;  /* 0x000000da0d00720c */ /* 0x080fe40003f66270 */
[----:B-1----:R-:W-:Y:S02]  /*6fe0*/  FSEL R151, R151, -INF , !P1 ;  /* 0xff80000097977808 */ /* 0x002fe40004800000 */
[C---:B------:R-:W-:Y:S01]  /*6ff0*/  ISETP.GE.AND P2, PT, R5.reuse, R218, PT ;  /* 0x000000da0500720c */ /* 0x040fe20003f46270 */
[----:B------:R-:W1:Y:S01]  /*7000*/  MUFU.TANH R170, R170 ;  /* 0x000000aa00aa7308 */ /* 0x000e620000002400 */
[-C--:B------:R-:W-:Y:S01]  /*7010*/  ISETP.GE.AND P4, PT, R5, R0.reuse, PT ;  /* 0x000000000500720c */ /* 0x080fe20003f86270 */
[----:B------:R-:W-:Y:S01]  /*7020*/  VIADD R5, R7, 0x38 ;  /* 0x0000003807057836 */ /* 0x000fe20000000000 */
[----:B------:R-:W-:Y:S02]  /*7030*/  ISETP.GE.AND P1, PT, R13, R0, PT ;  /* 0x000000000d00720c */ /* 0x000fe40003f26270 */
[----:B---3--:R-:W-:-:S02]  /*7040*/  FSEL R148, R148, -INF , !P5 ;  /* 0xff80000094947808 */ /* 0x008fc40006800000 */
[----:B------:R-:W-:Y:S01]  /*7050*/  ISETP.GE.AND P5, PT, R7, R218, PT ;  /* 0x000000da0700720c */ /* 0x000fe20003fa6270 */
[----:B------:R-:W3:Y:S01]  /*7060*/  MUFU.TANH R173, R173 ;  /* 0x000000ad00ad7308 */ /* 0x000ee20000002400 */
[----:B--2---:R-:W-:Y:S02]  /*7070*/  FSEL R175, R175, -INF , !P3 ;  /* 0xff800000afaf7808 */ /* 0x004fe40005800000 */
[C---:B------:R-:W-:Y:S01]  /*7080*/  ISETP.GE.AND P3, PT, R7.reuse, R0, PT ;  /* 0x000000000700720c */ /* 0x040fe20003f66270 */
[----:B------:R-:W-:-:S04]  /*7090*/  VIADD R7, R7, 0x39 ;  /* 0x0000003907077836 */ /* 0x000fc80000000000 */
[----:B------:R-:W2:Y:S01]  /*70a0*/  MUFU.TANH R168, R168 ;  /* 0x000000a800a87308 */ /* 0x000ea20000002400 */
[----:B-1----:R-:W-:Y:S01]  /*70b0*/  FSEL R170, R170, -INF , !P1 ;  /* 0xff800000aaaa7808 */ /* 0x002fe20004800000 */
[----:B------:R-:W-:Y:S01]  /*70c0*/  BAR.SYNC.DEFER_BLOCKING 0x0 ;  /* 0x0000000000007b1d */ /* 0x000fe20000010000 */
[----:B------:R-:W-:-:S05]  /*70d0*/  ISETP.GE.AND P1, PT, R5, R218, PT ;  /* 0x000000da0500720c */ /* 0x000fca0003f26270 */
[----:B------:R-:W1:Y:S01]  /*70e0*/  MUFU.TANH R171, R171 ;  /* 0x000000ab00ab7308 */ /* 0x000e620000002400 */
[----:B---3--:R-:W-:Y:S02]  /*70f0*/  FSEL R173, R173, -INF , !P2 ;  /* 0xff800000adad7808 */ /* 0x008fe40005000000 */
[----:B------:R-:W-:Y:S02]  /*7100*/  ISETP.GE.AND P2, PT, R5, R0, PT ;  /* 0x000000000500720c */ /* 0x000fe40003f46270 */
[----:B------:R-:W-:-:S03]  /*7110*/  FSEL R5, R144, -INF , !P5 ;  /* 0xff80000090057808 */ /* 0x000fc60006800000 */
[----:B------:R-:W3:Y:S01]  /*7120*/  MUFU.TANH R169, R169 ;  /* 0x000000a900a97308 */ /* 0x000ee20000002400 */
[----:B--2---:R-:W-:Y:S02]  /*7130*/  FSEL R168, R168, -INF , !P4 ;  /* 0xff800000a8a87808 */ /* 0x004fe40006000000 */
[----:B------:R-:W-:-:S05]  /*7140*/  ISETP.GE.AND P4, PT, R7, R218, PT ;  /* 0x000000da0700720c */ /* 0x000fca0003f86270 */
[----:B------:R-:W2:Y:S01]  /*7150*/  MUFU.TANH R166, R166 ;  /* 0x000000a600a67308 */ /* 0x000ea20000002400 */
[----:B-1----:R-:W-:Y:S02]  /*7160*/  FSEL R171, R171, -INF , !P1 ;  /* 0xff800000abab7808 */ /* 0x002fe40004800000 */
[----:B------:R-:W-:Y:S02]  /*7170*/  ISETP.GE.AND P1, PT, R7, R0, PT ;  /* 0x000000000700720c */ /* 0x000fe40003f26270 */
[----:B------:R-:W-:-:S03]  /*7180*/  FSEL R0, R172, -INF , !P3 ;  /* 0xff800000ac007808 */ /* 0x000fc60005800000 */
[----:B------:R-:W1:Y:S01]  /*7190*/  MUFU.TANH R164, R164 ;  /* 0x000000a400a47308 */ /* 0x000e620000002400 */
[----:B---3--:R-:W-:Y:S02]  /*71a0*/  FSEL R169, R169, -INF , !P4 ;  /* 0xff800000a9a97808 */ /* 0x008fe40006000000 */
[----:B--2---:R-:W-:Y:S02]  /*71b0*/  FSEL R166, R166, -INF , !P2 ;  /* 0xff800000a6a67808 */ /* 0x004fe40005000000 */
[----:B-1----:R-:W-:Y:S01]  /*71c0*/  FSEL R164, R164, -INF , !P1 ;  /* 0xff800000a4a47808 */ /* 0x002fe20004800000 */
        /* <DEDUP_REMOVED lines=44> */
[----:B------:R-:W-:Y:S02]  /*7490*/  IMAD.WIDE R16, R2, 0x4, R214 ;  /* 0x0000000402107825 */ /* 0x000fe400078e02d6 */
[----:B------:R-:W2:Y:S04]  /*74a0*/  LDG.E R15, desc[UR10][R14.64] ;  /* 0x0000000a0e0f7981 */ /* 0x000ea8000c1e1900 */
[----:B------:R-:W2:Y:S01]  /*74b0*/  LDG.E R10, desc[UR10][R16.64] ;  /* 0x0000000a100a7981 */ /* 0x000ea2000c1e1900 */
[----:B------:R-:W-:-:S05]  /*74c0*/  IADD3 R7, R7, -R2, RZ ;  /* 0x8000000207077210 */ /* 0x000fca0007ffe0ff */
[----:B------:R-:W-:-:S05]  /*74d0*/  IMAD R7, R7, R4, -0x40 ;  /* 0xffffffc007077424 */ /* 0x000fca00078e0204 */
[----:B------:R-:W-:-:S05]  /*74e0*/  SHF.R.S32.HI R13, RZ, 0x1f, R7 ;  /* 0x0000001fff0d7819 */ /* 0x000fca0000011407 */
[-C--:B------:R-:W-:Y:S02]  /*74f0*/  IMAD R2, R13, R134.reuse, RZ ;  /* 0x000000860d027224 */ /* 0x080fe400078e02ff */
[----:B------:R-:W-:-:S04]  /*7500*/  IMAD.WIDE.U32 R12, R7, R134, RZ ;  /* 0x00000086070c7225 */ /* 0x000fc800078e00ff */
[----:B------:R-:W-:-:S05]  /*7510*/  IMAD R2, R7, R135, R2 ;  /* 0x0000008707027224 */ /* 0x000fca00078e0202 */
[----:B------:R-:W-:Y:S01]  /*7520*/  IADD3 R13, R13, R2, RZ ;  /* 0x000000020d0d7210 */ /* 0x000fe20007ffe0ff */
[----:B--2---:R-:W-:-:S04]  /*7530*/  IMAD.IADD R10, R10, 0x1, -R15 ;  /* 0x000000010a0a7824 */ /* 0x004fc800078e0a0f */
[----:B------:R-:W-:Y:S01]  /*7540*/  IMAD.WIDE.U32 R12, R10, UR4, R12 ;  /* 0x000000040a0c7c25 */ /* 0x000fe2000f8e000c */
[----:B------:R-:W-:-:S05]  /*7550*/  SHF.R.S32.HI R4, RZ, 0x1f, R10 ;  /* 0x0000001fff047819 */ /* 0x000fca000001140a */
[----:B------:R-:W-:-:S04]  /*7560*/  IMAD R7, R4, UR4, RZ ;  /* 0x0000000404077c24 */ /* 0x000fc8000f8e02ff */
[----:B------:R-:W-:-:S04]  /*7570*/  IMAD R7, R10, UR5, R7 ;  /* 0x000000050a077c24 */ /* 0x000fc8000f8e0207 */
[----:B------:R-:W-:Y:S01]  /*7580*/  IMAD.IADD R7, R13, 0x1, R7 ;  /* 0x000000010d077824 */ /* 0x000fe200078e0207 */
[----:B------:R-:W-:Y:S06]  /*7590*/  BRA `(.L_x_2230) ;  /* 0x0000000000087947 */ /* 0x000fec0003800000 */
.L_x_2229:
[----:B------:R-:W-:-:S04]  /*75a0*/  LEA R12, -R134, RZ, 0x6 ;  /* 0x000000ff860c7211 */ /* 0x000fc800078e31ff */
[----:B------:R-:W-:-:S07]  /*75b0*/  SHF.R.S32.HI R7, RZ, 0x1f, R12 ;  /* 0x0000001fff077819 */ /* 0x000fce000001140c */
.L_x_2230:
[----:B------:R-:W-:Y:S01]  /*75c0*/  IADD3 R133, P0, R133, R12, RZ ;  /* 0x0000000c85857210 */ /* 0x000fe20007f1e0ff */
[C---:B------:R-:W-:Y:S01]  /*75d0*/  IMAD.SHL.U32 R2, R134.reuse, 0x20, RZ ;  /* 0x0000002086027824 */ /* 0x040fe200078e00ff */
[----:B------:R-:W-:Y:S02]  /*75e0*/  SHF.L.U64.HI R4, R134, 0x5, R135 ;  /* 0x0000000586047819 */ /* 0x000fe40000010287 */
[----:B------:R-:W-:Y:S01]  /*75f0*/  LEA R216, P1, R133, R138, 0x1 ;  /* 0x0000008a85d87211 */ /* 0x000fe200078208ff */
[----:B------:R-:W-:-:S03]  /*7600*/  IMAD.X R212, R212, 0x1, R7, P0 ;  /* 0x00000001d4d47824 */ /* 0x000fc600000e0607 */
        /* <DEDUP_REMOVED lines=23> */
.L_x_2228:
        /* <DEDUP_REMOVED lines=90> */
[----:B------:R-:W-:-:S02]  /*7d20*/  FFMA.FTZ R166, R166, UR6, -R167 ;  /* 0x00000006a6a67c23 */ /* 0x000fc400080108a7 */
        /* <DEDUP_REMOVED lines=73> */
[----:B------:R-:W-:Y:S01]  /*81c0*/  FMUL.FTZ R97, R97, R132 ;  /* 0x0000008461617220 */ /* 0x000fe20000410000 */
[-C--:B------:R-:W-:Y:S01]  /*81d0*/  FMUL.FTZ R98, R98, R3.reuse ;  /* 0x0000000362627220 */ /* 0x080fe20000410000 */
[----:B------:R-:W-:-:S03]  /*81e0*/  FMUL.FTZ R99, R99, R3 ;  /* 0x0000000363637220 */ /* 0x000fc60000410000 */
        /* <DEDUP_REMOVED lines=10> */
[C---:B--2---:R-:W-:Y:S06]  /*8290*/  HMMA.16816.F32.BF16 R92, R4.reuse, R144, R92 ;  /* 0x00000090045c723c */ /* 0x044fec000004185c */
[C---:B---3--:R-:W-:Y:S01]  /*82a0*/  HMMA.16816.F32.BF16 R40, R4.reuse, R116, R104 ;  /* 0x000000740428723c */ /* 0x048fe20000041868 */
[----:B------:R-:W2:Y:S01]  /*82b0*/  LDSM.16.MT88.4 R104, [R196+0xe000] ;  /* 0x00e00000c468783b */ /* 0x000ea20000004200 */
[----:B------:R-:W-:Y:S04]  /*82c0*/  MUFU.EX2 R180, R180 ;  /* 0x000000b400b47308 */ /* 0x000fe80000000800 */
        /* <DEDUP_REMOVED lines=53> */
[-C--:B------:R-:W-:Y:S01]  /*8620*/  FMUL.FTZ R81, R85, R132.reuse ;  /* 0x0000008455517220 */ /* 0x080fe20000410000 */
[----:B------:R-:W-:Y:S01]  /*8630*/  MUFU.EX2 R218, R218 ;  /* 0x000000da00da7308 */ /* 0x000fe20000000800 */
[C---:B-1----:R-:W-:Y:S01]  /*8640*/  HMMA.16816.F32.BF16 R76, R4.reuse, R108, R76 ;  /* 0x0000006c044c723c */ /* 0x042fe2000004184c */
[-C--:B------:R-:W-:Y:S01]  /*8650*/  FMUL.FTZ R114, R82, R3.reuse ;  /* 0x0000000352727220 */ /* 0x080fe20000410000 */
[-C--:B------:R-:W-:Y:S01]  /*8660*/  FMUL.FTZ R115, R83, R3.reuse ;  /* 0x0000000353737220 */ /* 0x080fe20000410000 */
[-C--:B------:R-:W-:Y:S01]  /*8670*/  FMUL.FTZ R82, R86, R3.reuse ;  /* 0x0000000356527220 */ /* 0x080fe20000410000 */
[-C--:B------:R-:W-:Y:S01]  /*8680*/  FMUL.FTZ R83, R87, R3.reuse ;  /* 0x0000000357537220 */ /* 0x080fe20000410000 */
[----:B------:R-:W-:Y:S01]  /*8690*/  FFMA.FTZ R132, R227, R132, R162 ;  /* 0x00000084e3847223 */ /* 0x000fe200000100a2 */
[----:B------:R-:W-:Y:S01]  /*86a0*/  FFMA.FTZ R3, R225, R3, R138 ;  /* 0x00000003e1037223 */ /* 0x000fe2000001008a */
[----:B------:R-:W1:Y:S02]  /*86b0*/  MUFU.EX2 R223, R223 ;  /* 0x000000df00df7308 */ /* 0x000e640000000800 */
[----:B------:R-:W-:Y:S01]  /*86c0*/  HMMA.16816.F32.BF16 R84, R4, R110, R112 ;  /* 0x0000006e0454723c */ /* 0x000fe20000041870 */
[----:B------:R-:W1:Y:S01]  /*86d0*/  LDSM.16.MT88.4 R112, [R198+0xe800] ;  /* 0x00e80000c670783b */ /* 0x000e620000004200 */
[----:B------:R-:W-:Y:S01]  /*86e0*/  FADD.FTZ R139, R139, R132 ;  /* 0x000000848b8b7221 */ /* 0x000fe20000010000 */
[----:B------:R-:W-:Y:S01]  /*86f0*/  FADD.FTZ R3, R2, R3 ;  /* 0x0000000302037221 */ /* 0x000fe20000010000 */
[----:B------:R-:W-:Y:S01]  /*8700*/  MOV R132, R163 ;  /* 0x000000a300847202 */ /* 0x000fe20000000f00 */
[----:B------:R-:W1:Y:S01]  /*8710*/  LDSM.16.MT88.4 R108, [R197+0xe800] ;  /* 0x00e80000c56c783b */ /* 0x000e620000004200 */
[----:B------:R-:W-:Y:S01]  /*8720*/  MUFU.EX2 R220, R220 ;  /* 0x000000dc00dc7308 */ /* 0x000fe20000000800 */
[----:B------:R-:W-:Y:S01]  /*8730*/  FADD.FTZ R160, R160, R139 ;  /* 0x0000008ba0a07221 */ /* 0x000fe20000010000 */
[----:B------:R-:W-:Y:S01]  /*8740*/  FADD.FTZ R0, R0, R3 ;  /* 0x0000000300007221 */ /* 0x000fe20000010000 */
[----:B------:R-:W-:-:S02]  /*8750*/  MOV R3, R161 ;  /* 0x000000a100037202 */ /* 0x000fc40000000f00 */
[----:B------:R-:W-:Y:S01]  /*8760*/  FADD.FTZ R133, R133, R160 ;  /* 0x000000a085857221 */ /* 0x000fe20000010000 */
[----:B------:R-:W-:Y:S01]  /*8770*/  FADD.FTZ R165, R165, R0 ;  /* 0x00000000a5a57221 */ /* 0x000fe20000010000 */
[C---:B--2---:R-:W-:Y:S01]  /*8780*/  HMMA.16816.F32.BF16 R80, R4.reuse, R104, R80 ;  /* 0x000000680450723c */ /* 0x044fe20000041850 */
[----:B------:R-:W2:Y:S05]  /*8790*/  MUFU.EX2 R229, R229 ;  /* 0x000000e500e57308 */ /* 0x000eaa0000000800 */
        /* <DEDUP_REMOVED lines=18> */
[----:B------:R-:W-:-:S03]  /*88c0*/  FADD.FTZ R183, R183, R180 ;  /* 0x000000b4b7b77221 */ /* 0x000fc60000010000 */
[C---:B------:R-:W-:Y:S01]  /*88d0*/  HMMA.16816.F32.BF16 R16, R104.reuse, R118, R16 ;  /* 0x000000766810723c */ /* 0x040fe20000041810 */
[----:B------:R-:W3:Y:S05]  /*88e0*/  LDSM.16.MT88.4 R116, [R196+0xe800] ;  /* 0x00e80000c474783b */ /* 0x000eea0000004200 */
[C---:B------:R-:W-:Y:S06]  /*88f0*/  HMMA.16816.F32.BF16 R28, R104.reuse, R128, R28 ;  /* 0x00000080681c723c */ /* 0x040fec000004181c */
[C---:B------:R-:W-:Y:S01]  /*8900*/  HMMA.16816.F32.BF16 R24, R104.reuse, R130, R24 ;  /* 0x000000826818723c */ /* 0x040fe20000041818 */
[----:B------:R-:W4:Y:S05]  /*8910*/  LDSM.16.MT88.4 R128, [R200+0x10800] ;  /* 0x01080000c880783b */ /* 0x000f2a0000004200 */
        /* <DEDUP_REMOVED lines=8> */
[----:B------:R-:W5:Y:S05]  /*89a0*/  LDSM.16.MT88.4 R108, [R197+0xd000] ;  /* 0x00d00000c56c783b */ /* 0x000f6a0000004200 */
[C---:B------:R-:W-:Y:S06]  /*89b0*/  HMMA.16816.F32.BF16 R12, R104.reuse, R140, R12 ;  /* 0x0000008c680c723c */ /* 0x040fec000004180c */
[C---:B------:R-:W-:Y:S01]  /*89c0*/  HMMA.16816.F32.BF16 R8, R104.reuse, R142, R8 ;  /* 0x0000008e6808723c */ /* 0x040fe20000041808 */
[----:B------:R-:W-:Y:S05]  /*89d0*/  LDSM.16.MT88.4 R140, [R197+0xf000] ;  /* 0x00f00000c58c783b */ /* 0x000fea0000004200 */
[C---:B------:R-:W-:Y:S06]  /*89e0*/  HMMA.16816.F32.BF16 R40, R104.reuse, R120, R40 ;  /* 0x000000786828723c */ /* 0x040fec0000041828 */
[C---:B------:R-:W-:Y:S01]  /*89f0*/  HMMA.16816.F32.BF16 R36, R104.reuse, R122, R36 ;  /* 0x0000007a6824723c */ /* 0x040fe20000041824 */
[----:B------:R-:W5:Y:S05]  /*8a00*/  LDSM.16.MT88.4 R120, [R198+0x10800] ;  /* 0x01080000c678783b */ /* 0x000f6a0000004200 */
        /* <DEDUP_REMOVED lines=9> */
[C---:B----4-:R-:W-:Y:S01]  /*8aa0*/  HMMA.16816.F32.BF16 R72, R104.reuse, R128, R72 ;  /* 0x000000806848723c */ /* 0x050fe20000041848 */
        /* <DEDUP_REMOVED lines=14> */
[C---:B-----5:R-:W-:Y:S06]  /*8b90*/  HMMA.16816.F32.BF16 R112, R96.reuse, R108, R28 ;  /* 0x0000006c6070723c */ /* 0x060fec000004181c */
[C---:B------:R-:W-:Y:S06]  /*8ba0*/  HMMA.16816.F32.BF16 R28, R96.reuse, R152, R40 ;  /* 0x00000098601c723c */ /* 0x040fec0000041828 */
[----:B------:R-:W-:Y:S01]  /*8bb0*/  HMMA.16816.F32.BF16 R40, R96, R154, R36 ;  /* 0x0000009a6028723c */ /* 0x000fe20000041824 */
[----:B------:R-:W2:Y:S04]  /*8bc0*/  LDSM.16.MT88.4 R36, [R198+0x11000] ;  /* 0x01100000c624783b */ /* 0x000ea80000004200 */
[----:B------:R-:W-:Y:S01]  /*8bd0*/  LDSM.16.MT88.4 R152, [R196+0x11000] ;  /* 0x01100000c498783b */ /* 0x000fe20000004200 */
[C---:B------:R-:W-:Y:S06]  /*8be0*/  HMMA.16816.F32.BF16 R76, R104.reuse, R120, R76 ;  /* 0x00000078684c723c */ /* 0x040fec000004184c */
[----:B------:R-:W-:Y:S01]  /*8bf0*/  HMMA.16816.F32.BF16 R84, R104, R122, R84 ;  /* 0x0000007a6854723c */ /* 0x000fe20000041854 */
[----:B------:R-:W-:Y:S05]  /*8c00*/  LDSM.16.MT88.4 R104, [R197+0xd800] ;  /* 0x00d80000c568783b */ /* 0x000fea0000004200 */
[C---:B---3--:R-:W-:Y:S06]  /*8c10*/  HMMA.16816.F32.BF16 R120, R96.reuse, R116, R20 ;  /* 0x000000746078723c */ /* 0x048fec0000041814 */
        /* <DEDUP_REMOVED lines=23> */
[--C-:B------:R-:W-:Y:S01]  /*8d90*/  FFMA.FTZ R169, R170, UR6, -R167.reuse ;  /* 0x00000006aaa97c23 */ /* 0x100fe200080108a7 */
[----:B------:R-:W-:Y:S01]  /*8da0*/  FFMA.FTZ R158, R171, UR6, -R172 ;  /* 0x00000006ab9e7c23 */ /* 0x000fe200080108ac */
[----:B------:R-:W-:-:S02]  /*8db0*/  FFMA.FTZ R167, R164, UR6, -R167 ;  /* 0x00000006a4a77c23 */ /* 0x000fc400080108a7 */
        /* <DEDUP_REMOVED lines=10> */
[----:B------:R-:W1:Y:S08]  /*8e60*/  MUFU.EX2 R157, R157 ;  /* 0x0000009d009d7308 */ /* 0x000e700000000800 */
[----:B------:R-:W2:Y:S08]  /*8e70*/  MUFU.EX2 R159, R159 ;  /* 0x0000009f009f7308 */ /* 0x000eb00000000800 */
[----:B------:R-:W4:Y:S01]  /*8e80*/  MUFU.EX2 R169, R169 ;  /* 0x000000a900a97308 */ /* 0x000f220000000800 */
[----:B-1----:R-:W-:Y:S01]  /*8e90*/  F2FP.BF16.F32.PACK_AB R96, R157, R156 ;  /* 0x0000009c9d60723e */ /* 0x002fe200000010ff */
[----:B------:R-:W-:-:S04]  /*8ea0*/  FADD.FTZ R156, R156, R221 ;  /* 0x000000dd9c9c7221 */ /* 0x000fc80000010000 */
[----:B------:R-:W-:Y:S02]  /*8eb0*/  FADD.FTZ R157, R157, R156 ;  /* 0x0000009c9d9d7221 */ /* 0x000fe40000010000 */
[----:B------:R-:W1:Y:S01]  /*8ec0*/  MUFU.EX2 R167, R167 ;  /* 0x000000a700a77308 */ /* 0x000e620000000800 */
[----:B--2---:R-:W-:Y:S01]  /*8ed0*/  F2FP.BF16.F32.PACK_AB R98, R159, R158 ;  /* 0x0000009e9f62723e */ /* 0x004fe200000010ff */
[----:B------:R-:W-:-:S04]  /*8ee0*/  FADD.FTZ R158, R158, R157 ;  /* 0x0000009d9e9e7221 */ /* 0x000fc80000010000 */
[----:B------:R-:W-:Y:S01]  /*8ef0*/  FADD.FTZ R227, R159, R158 ;  /* 0x0000009e9fe37221 */ /* 0x000fe20000010000 */
[----:B----4-:R-:W-:Y:S01]  /*8f00*/  F2FP.BF16.F32.PACK_AB R97, R168, R169 ;  /* 0x000000a9a861723e */ /* 0x010fe200000010ff */
[----:B------:R-:W-:-:S04]  /*8f10*/  FADD.FTZ R169, R169, R0 ;  /* 0x00000000a9a97221 */ /* 0x000fc80000010000 */
[----:B------:R-:W-:Y:S01]  /*8f20*/  FADD.FTZ R169, R168, R169 ;  /* 0x000000a9a8a97221 */ /* 0x000fe20000010000 */
[----:B-1----:R-:W-:-:S03]  /*8f30*/  F2FP.BF16.F32.PACK_AB R99, R167, R166 ;  /* 0x000000a6a763723e */ /* 0x002fc600000010ff */
[----:B------:R-:W-:-:S04]  /*8f40*/  FADD.FTZ R166, R166, R169 ;  /* 0x000000a9a6a67221 */ /* 0x000fc80000010000 */
[----:B------:R-:W-:Y:S01]  /*8f50*/  FADD.FTZ R225, R167, R166 ;  /* 0x000000a6a7e17221 */ /* 0x000fe20000010000 */
        /* <DEDUP_REMOVED lines=20> */
[C---:B------:R-:W-:Y:S06]  /*90a0*/  HMMA.16816.F32.BF16 R72, R96.reuse, R142, R72 ;  /* 0x0000008e6048723c */ /* 0x040fec0000041848 */
[C---:B------:R-:W-:Y:S06]  /*90b0*/  HMMA.16816.F32.BF16 R80, R96.reuse, R82, R8 ;  /* 0x000000526050723c */ /* 0x040fec0000041808 */
[C---:B-1----:R-:W-:Y:S06]  /*90c0*/  HMMA.16816.F32.BF16 R84, R96.reuse, R144, R84 ;  /* 0x000000906054723c */ /* 0x042fec0000041854 */
[C---:B------:R-:W-:Y:S06]  /*90d0*/  HMMA.16816.F32.BF16 R88, R96.reuse, R146, R88 ;  /* 0x000000926058723c */ /* 0x040fec0000041858 */
[C---:B--2---:R-:W-:Y:S06]  /*90e0*/  HMMA.16816.F32.BF16 R92, R96.reuse, R16, R92 ;  /* 0x00000010605c723c */ /* 0x044fec000004185c */
[----:B------:R-:W-:-:S15]  /*90f0*/  HMMA.16816.F32.BF16 R96, R96, R18, R4 ;  /* 0x000000126060723c */ /* 0x000fde0000041804 */
[----:B------:R-:W-:-:S09]  /*9100*/  NOP ;  /* 0x0000000000007918 */ /* 0x000fd20000000000 */
.L_x_2225:
[----:B------:R-:W-:-:S13]  /*9110*/  ISETP.GE.AND P0, PT, R211, 0x1, PT ;  /* 0x00000001d300780c */ /* 0x000fda0003f06270 */
[----:B------:R-:W-:Y:S05]  /*9120*/  @!P0 BRA `(.L_x_2231) ;  /* 0x0000003000ec8947 */ /* 0x000fea0003800000 */
[----:B------:R-:W-:Y:S01]  /*9130*/  IMAD.U32 R224, R136, -0x40, RZ ;  /* 0xffffffc088e07824 */ /* 0x000fe200078e00ff */
[C---:B------:R-:W-:Y:S01]  /*9140*/  SHF.L.U64.HI R212, R134.reuse, 0x5, R135 ;  /* 0x0000000586d47819 */ /* 0x040fe20000010287 */
[----:B------:R-:W-:Y:S01]  /*9150*/  IMAD.U32 R222, R134, -0x40, RZ ;  /* 0xffffffc086de7824 */ /* 0x000fe200078e00ff */
[C---:B------:R-:W-:Y:S01]  /*9160*/  SHF.L.U64.HI R218, R136.reuse, 0x5, R137 ;  /* 0x0000000588da7819 */ /* 0x040fe20000010289 */
[----:B------:R-:W-:Y:S01]  /*9170*/  IMAD.SHL.U32 R221, R136, 0x20, RZ ;  /* 0x0000002088dd7824 */ /* 0x000fe200078e00ff */
[----:B------:R-:W-:Y:S01]  /*9180*/  SHF.L.U32 R219, R134, 0x5, RZ ;  /* 0x0000000586db7819 */ /* 0x000fe200000006ff */
[----:B------:R-:W-:Y:S01]  /*9190*/  IMAD.MOV.U32 R0, RZ, RZ, R3 ;  /* 0x000000ffff007224 */ /* 0x000fe200078e0003 */
[----:B------:R-:W-:Y:S01]  /*91a0*/  MOV R135, R132 ;  /* 0x0000008400877202 */ /* 0x000fe20000000f00 */
[----:B------:R-:W-:Y:S01]  /*91b0*/  ULDC UR5, c[0x0][0x39c] ;  /* 0x0000e70000057ab9 */ /* 0x000fe20000000800 */
[----:B------:R-:W-:Y:S01]  /*91c0*/  SHF.R.S32.HI R223, RZ, 0x1f, R224 ;  /* 0x0000001fffdf7819 */ /* 0x000fe200000114e0 */
[----:B------:R-:W-:Y:S01]  /*91d0*/  ULDC UR4, c[0x0][0x2ec] ;  /* 0x0000bb0000047ab9 */ /* 0x000fe20000000800 */
[----:B------:R-:W-:-:S07]  /*91e0*/  SHF.R.S32.HI R220, RZ, 0x1f, R222 ;  /* 0x0000001fffdc7819 */ /* 0x000fce00000114de */
.L_x_2235:
        /* <DEDUP_REMOVED lines=66> */
.L_x_2232:
[C---:B------:R-:W-:Y:S04]  /*9610*/  LEA R208, P0, R10.reuse, R208, 0x1 ;  /* 0x000000d00ad07211 */ /* 0x040fe800078008ff */
[----:B------:R-:W-:Y:S02]  /*9620*/  LEA.HI.X R209, R10, R209, R2, 0x1, P0 ;  /* 0x000000d10ad17211 */ /* 0x000fe400000f0c02 */
[C---:B------:R-:W-:Y:S03]  /*9630*/  IADD3 R228, P0, R221.reuse, R208, RZ ;  /* 0x000000d0dde47210 */ /* 0x040fe60007f1e0ff */
[----:B------:R-:W-:Y:S01]  /*9640*/  @!PT LDS RZ, [RZ] ;  /* 0x00000000fffff984 */ /* 0x000fe20000000800 */
[----:B------:R-:W-:Y:S01]  /*9650*/  @!PT LDS RZ, [RZ] ;  /* 0x00000000fffff984 */ /* 0x000fe20000000800 */
[----:B------:R-:W-:Y:S01]  /*9660*/  @!PT LDS RZ, [RZ] ;  /* 0x00000000fffff984 */ /* 0x000fe20000000800 */
[----:B------:R-:W-:Y:S01]  /*9670*/  LDGSTS.E.BYPASS.LTC128B.128 [R213+0xc000], desc[UR10][R208.64] ;  /* 0x0c000000d0d57fae */ /* 0x000fe2000b901d4a */
[C---:B------:R-:W-:Y:S02]  /*9680*/  IADD3.X R229, R218.reuse, R209, RZ, P0, !PT ;  /* 0x000000d1dae57210 */ /* 0x040fe400007fe4ff */
[C---:B------:R-:W-:Y:S02]  /*9690*/  IADD3 R132, P0, R221.reuse, R228, RZ ;  /* 0x000000e4dd847210 */ /* 0x040fe40007f1e0ff */
[----:B------:R-:W-:Y:S02]  /*96a0*/  LDGSTS.E.BYPASS.LTC128B.128 [R213+0xe000], desc[UR10][R208.64+0x80] ;  /* 0x0e000080d0d57fae */ /* 0x000fe4000b901d4a */
[C---:B------:R-:W-:Y:S03]  /*96b0*/  IADD3.X R133, R218.reuse, R229, RZ, P0, !PT ;  /* 0x000000e5da857210 */ /* 0x040fe600007fe4ff */
[----:B------:R-:W-:Y:S01]  /*96c0*/  LDGSTS.E.BYPASS.LTC128B.128 [R213+0x10000], desc[UR10][R208.64+0x100] ;  /* 0x10000100d0d57fae */ /* 0x000fe2000b901d4a */
[----:B------:R-:W-:Y:S04]  /*96d0*/  IADD3 R2, P0, R221, R132, RZ ;  /* 0x00000084dd027210 */ /* 0x000fe80007f1e0ff */
[----:B------:R-:W-:Y:S01]  /*96e0*/  LDGSTS.E.BYPASS.LTC128B.128 [R213+0xc800], desc[UR10][R228.64] ;  /* 0x0c800000e4d57fae */ /* 0x000fe2000b901d4a */
[----:B------:R-:W-:Y:S02]  /*96f0*/  IADD3.X R3, R218, R133, RZ, P0, !PT ;  /* 0x00000085da037210 */ /* 0x000fe400007fe4ff */
[----:B------:R-:W-:Y:S02]  /*9700*/  ISETP.GE.AND P0, PT, R211, 0x2, PT ;  /* 0x00000002d300780c */ /* 0x000fe40003f06270 */
[----:B------:R-:W-:Y:S05]  /*9710*/  LDGSTS.E.BYPASS.LTC128B.128 [R213+0xe800], desc[UR10][R228.64+0x80] ;  /* 0x0e800080e4d57fae */ /* 0x000fea000b901d4a */
[----:B------:R-:W-:Y:S05]  /*9720*/  LDGSTS.E.BYPASS.LTC128B.128 [R213+0x10800], desc[UR10][R228.64+0x100] ;  /* 0x10800100e4d57fae */ /* 0x000fea000b901d4a */
[----:B------:R-:W-:Y:S05]  /*9730*/  LDGSTS.E.BYPASS.LTC128B.128 [R213+0xd000], desc[UR10][R132.64] ;  /* 0x0d00000084d57fae */ /* 0x000fea000b901d4a */
[----:B------:R-:W-:Y:S05]  /*9740*/  LDGSTS.E.BYPASS.LTC128B.128 [R213+0xf000], desc[UR10][R132.64+0x80] ;  /* 0x0f00008084d57fae */ /* 0x000fea000b901d4a */
[----:B------:R1:W-:Y:S05]  /*9750*/  LDGSTS.E.BYPASS.LTC128B.128 [R213+0x11000], desc[UR10][R132.64+0x100] ;  /* 0x1100010084d57fae */ /* 0x0003ea000b901d4a */
[----:B------:R-:W-:Y:S05]  /*9760*/  LDGSTS.E.BYPASS.LTC128B.128 [R213+0xd800], desc[UR10][R2.64] ;  /* 0x0d80000002d57fae */ /* 0x000fea000b901d4a */
[----:B------:R-:W-:Y:S05]  /*9770*/  LDGSTS.E.BYPASS.LTC128B.128 [R213+0xf800], desc[UR10][R2.64+0x80] ;  /* 0x0f80008002d57fae */ /* 0x000fea000b901d4a */
[----:B------:R2:W-:Y:S05]  /*9780*/  LDGSTS.E.BYPASS.LTC128B.128 [R213+0x11800], desc[UR10][R2.64+0x100] ;  /* 0x1180010002d57fae */ /* 0x0005ea000b901d4a */
[----:B------:R-:W-:Y:S05]  /*9790*/  LDSM.16.M88.4 R136, [R206] ;  /* 0x00000000ce88783b */ /* 0x000fea0000000200 */
[----:B------:R-:W3:Y:S05]  /*97a0*/  LDSM.16.M88.4 R140, [R205+0x6000] ;  /* 0x00600000cd8c783b */ /* 0x000eea0000000200 */
[----:B------:R-:W4:Y:S05]  /*97b0*/  LDSM.16.M88.4 R144, [R205+0x6800] ;  /* 0x00680000cd90783b */ /* 0x000f2a0000000200 */
[----:B------:R-:W5:Y:S05]  /*97c0*/  LDSM.16.M88.4 R148, [R205+0x7000] ;  /* 0x00700000cd94783b */ /* 0x000f6a0000000200 */
[----:B------:R-:W1:Y:S05]  /*97d0*/  LDSM.16.M88.4 R152, [R205+0x7800] ;  /* 0x00780000cd98783b */ /* 0x000e6a0000000200 */
[----:B------:R-:W0:Y:S05]  /*97e0*/  LDGDEPBAR ;  /* 0x00000000000079af */ /* 0x000e2a0000000000 */
[----:B------:R-:W-:Y:S05]  /*97f0*/  LDSM.16.M88.4 R156, [R204] ;  /* 0x00000000cc9c783b */ /* 0x000fea0000000200 */
[----:B------:R-:W2:Y:S05]  /*9800*/  LDSM.16.M88.4 R160, [R203] ;  /* 0x00000000cba0783b */ /* 0x000eaa0000000200 */
[----:B------:R-:W2:Y:S05]  /*9810*/  LDSM.16.M88.4 R164, [R195] ;  /* 0x00000000c3a4783b */ /* 0x000eaa0000000200 */
[----:B------:R-:W2:Y:S01]  /*9820*/  LDSM.16.M88.4 R168, [R194] ;  /* 0x00000000c2a8783b */ /* 0x000ea20000000200 */
[C---:B---3--:R-:W-:Y:S04]  /*9830*/  HMMA.16816.F32.BF16 R4, R136.reuse, R140, RZ ;  /* 0x0000008c8804723c */ /* 0x048fe800000418ff */
[----:B------:R-:W3:Y:S02]  /*9840*/  LDSM.16.M88.4 R172, [R193] ;  /* 0x00000000c1ac783b */ /* 0x000ee40000000200 */
[C---:B------:R-:W-:Y:S03]  /*9850*/  HMMA.16816.F32.BF16 R8, R136.reuse, R142, RZ ;  /* 0x0000008e8808723c */ /* 0x040fe600000418ff */
[----:B------:R-:W-:Y:S03]  /*9860*/  LDSM.16.M88.4 R176, [R202] ;  /* 0x00000000cab0783b */ /* 0x000fe60000000200 */
[C---:B----4-:R-:W-:Y:S02]  /*9870*/  HMMA.16816.F32.BF16 R12, R136.reuse, R144, RZ ;  /* 0x00000090880c723c */ /* 0x050fe400000418ff */
[----:B------:R-:W4:Y:S04]  /*9880*/  LDSM.16.M88.4 R180, [R199+0x6000] ;  /* 0x00600000c7b4783b */ /* 0x000f280000000200 */
[C---:B------:R-:W-:Y:S01]  /*9890*/  HMMA.16816.F32.BF16 R16, R136.reuse, R146, RZ ;  /* 0x000000928810723c */ /* 0x040fe200000418ff */
[----:B------:R-:W-:Y:S05]  /*98a0*/  LDSM.16.M88.4 R140, [R199+0x7000] ;  /* 0x00700000c78c783b */ /* 0x000fea0000000200 */
[C---:B-----5:R-:W-:Y:S01]  /*98b0*/  HMMA.16816.F32.BF16 R20, R136.reuse, R148, RZ ;  /* 0x000000948814723c */ /* 0x060fe200000418ff */
[----:B------:R-:W-:Y:S05]  /*98c0*/  LDSM.16.M88.4 R144, [R199+0x7800] ;  /* 0x00780000c790783b */ /* 0x000fea0000000200 */
[C---:B------:R-:W-:Y:S01]  /*98d0*/  HMMA.16816.F32.BF16 R24, R136.reuse, R150, RZ ;  /* 0x000000968818723c */ /* 0x040fe200000418ff */
[----:B------:R-:W-:Y:S05]  /*98e0*/  LDSM.16.M88.4 R148, [R201] ;  /* 0x00000000c994783b */ /* 0x000fea0000000200 */
[C---:B-1----:R-:W-:Y:S06]  /*98f0*/  HMMA.16816.F32.BF16 R28, R136.reuse, R152, RZ ;  /* 0x00000098881c723c */ /* 0x042fec00000418ff */
[----:B------:R-:W-:Y:S01]  /*9900*/  HMMA.16816.F32.BF16 R32, R136, R154, RZ ;  /* 0x0000009a8820723c */ /* 0x000fe200000418ff */
[----:B------:R-:W1:Y:S05]  /*9910*/  LDSM.16.M88.4 R136, [R199+0x6800] ;  /* 0x00680000c788783b */ /* 0x000e6a0000000200 */
[C---:B--2---:R-:W-:Y:S01]  /*9920*/  HMMA.16816.F32.BF16 R4, R156.reuse, R160, R4 ;  /* 0x000000a09c04723c */ /* 0x044fe20000041804 */
[----:B------:R-:W2:Y:S05]  /*9930*/  LDSM.16.M88.4 R152, [R192] ;  /* 0x00000000c098783b */ /* 0x000eaa0000000200 */
        /* <DEDUP_REMOVED lines=8> */
[C---:B---3--:R-:W-:Y:S06]  /*99c0*/  HMMA.16816.F32.BF16 R28, R156.reuse, R172, R28 ;  /* 0x000000ac9c1c723c */ /* 0x048fec000004181c */
[----:B------:R-:W-:Y:S01]  /*99d0*/  HMMA.16816.F32.BF16 R32, R156, R174, R32 ;  /* 0x000000ae9c20723c */ /* 0x000fe20000041820 */
[----:B------:R-:W3:Y:S05]  /*99e0*/  LDSM.16.M88.4 R156, [R192+0x800] ;  /* 0x00080000c09c783b */ /* 0x000eea0000000200 */
[C---:B----4-:R-:W-:Y:S01]  /*99f0*/  HMMA.16816.F32.BF16 R4, R176.reuse, R180, R4 ;  /* 0x000000b4b004723c */ /* 0x050fe20000041804 */
[----:B------:R-:W4:Y:S05]  /*9a00*/  LDSM.16.M88.4 R172, [R205+0x8000] ;  /* 0x00800000cdac783b */ /* 0x000f2a0000000200 */
[C---:B------:R-:W-:Y:S01]  /*9a10*/  HMMA.16816.F32.BF16 R8, R176.reuse, R182, R8 ;  /* 0x000000b6b008723c */ /* 0x040fe20000041808 */
[----:B------:R-:W-:Y:S05]  /*9a20*/  LDSM.16.M88.4 R180, [R191] ;  /* 0x00000000bfb4783b */ /* 0x000fea0000000200 */
[C---:B-1----:R-:W-:Y:S06]  /*9a30*/  HMMA.16816.F32.BF16 R12, R176.reuse, R136, R12 ;  /* 0x00000088b00c723c */ /* 0x042fec000004180c */
[C---:B------:R-:W-:Y:S01]  /*9a40*/  HMMA.16816.F32.BF16 R16, R176.reuse, R138, R16 ;  /* 0x0000008ab010723c */ /* 0x040fe20000041810 */
[----:B------:R-:W1:Y:S05]  /*9a50*/  LDSM.16.M88.4 R136, [R205+0x8800] ;  /* 0x00880000cd88783b */ /* 0x000e6a0000000200 */
[C---:B------:R-:W-:Y:S06]  /*9a60*/  HMMA.16816.F32.BF16 R20, R176.reuse, R140, R20 ;  /* 0x0000008cb014723c */ /* 0x040fec0000041814 */
[C---:B------:R-:W-:Y:S01]  /*9a70*/  HMMA.16816.F32.BF16 R24, R176.reuse, R142, R24 ;  /* 0x0000008eb018723c */ /* 0x040fe20000041818 */
[----:B------:R-:W5:Y:S05]  /*9a80*/  LDSM.16.M88.4 R140, [R205+0x9000] ;  /* 0x00900000cd8c783b */ /* 0x000f6a0000000200 */
[C---:B------:R-:W-:Y:S06]  /*9a90*/  HMMA.16816.F32.BF16 R28, R176.reuse, R144, R28 ;  /* 0x00000090b01c723c */ /* 0x040fec000004181c */
[----:B------:R-:W-:Y:S01]  /*9aa0*/  HMMA.16816.F32.BF16 R32, R176, R146, R32 ;  /* 0x00000092b020723c */ /* 0x000fe20000041820 */
[----:B------:R-:W5:Y:S05]  /*9ab0*/  LDSM.16.M88.4 R144, [R205+0x9800] ;  /* 0x00980000cd90783b */ /* 0x000f6a0000000200 */
[C---:B--2---:R-:W-:Y:S01]  /*9ac0*/  HMMA.16816.F32.BF16 R4, R148.reuse, R152, R4 ;  /* 0x000000989404723c */ /* 0x044fe20000041804 */
[----:B------:R-:W2:Y:S05]  /*9ad0*/  LDSM.16.M88.4 R176, [R204+0x2000] ;  /* 0x00200000ccb0783b */ /* 0x000eaa0000000200 */
[C---:B------:R-:W-:Y:S01]  /*9ae0*/  HMMA.16816.F32.BF16 R8, R148.reuse, R154, R8 ;  /* 0x0000009a9408723c */ /* 0x040fe20000041808 */
[----:B------:R-:W-:Y:S05]  /*9af0*/  LDSM.16.M88.4 R152, [R189] ;  /* 0x00000000bd98783b */ /* 0x000fea0000000200 */
[C---:B---3--:R-:W-:Y:S06]  /*9b00*/  HMMA.16816.F32.BF16 R12, R148.reuse, R156, R12 ;  /* 0x0000009c940c723c */ /* 0x048fec000004180c */
[C---:B------:R-:W-:Y:S01]  /*9b10*/  HMMA.16816.F32.BF16 R16, R148.reuse, R158, R16 ;  /* 0x0000009e9410723c */ /* 0x040fe20000041810 */
[----:B------:R-:W-:Y:S05]  /*9b20*/  LDSM.16.M88.4 R156, [R188] ;  /* 0x00000000bc9c783b */ /* 0x000fea0000000200 */
[C---:B------:R-:W-:Y:S06]  /*9b30*/  HMMA.16816.F32.BF16 R20, R148.reuse, R160, R20 ;  /* 0x000000a09414723c */ /* 0x040fec0000041814 */
[C---:B------:R-:W-:Y:S01]  /*9b40*/  HMMA.16816.F32.BF16 R24, R148.reuse, R162, R24 ;  /* 0x000000a29418723c */ /* 0x040fe20000041818 */
[----:B------:R-:W-:Y:S05]  /*9b50*/  LDSM.16.M88.4 R160, [R202+0x2000] ;  /* 0x00200000caa0783b */ /* 0x000fea0000000200 */
[C---:B------:R-:W-:Y:S06]  /*9b60*/  HMMA.16816.F32.BF16 R28, R148.reuse, R164, R28 ;  /* 0x000000a4941c723c */ /* 0x040fec000004181c */
[----:B------:R-:W-:Y:S01]  /*9b70*/  HMMA.16816.F32.BF16 R32, R148, R166, R32 ;  /* 0x000000a69420723c */ /* 0x000fe20000041820 */
[----:B------:R-:W3:Y:S05]  /*9b80*/  LDSM.16.M88.4 R148, [R190] ;  /* 0x00000000be94783b */ /* 0x000eea0000000200 */
[C---:B----4-:R-:W-:Y:S01]  /*9b90*/  HMMA.16816.F32.BF16 R4, R168.reuse, R172, R4 ;  /* 0x000000aca804723c */ /* 0x050fe20000041804 */
[----:B------:R-:W4:Y:S05]  /*9ba0*/  LDSM.16.M88.4 R164, [R199+0x8000] ;  /* 0x00800000c7a4783b */ /* 0x000f2a0000000200 */
[C---:B------:R-:W-:Y:S01]  /*9bb0*/  HMMA.16816.F32.BF16 R8, R168.reuse, R174, R8 ;  /* 0x000000aea808723c */ /* 0x040fe20000041808 */
[----:B------:R-:W-:Y:S05]  /*9bc0*/  LDSM.16.M88.4 R172, [R192+0x2000] ;  /* 0x00200000c0ac783b */ /* 0x000fea0000000200 */
[C---:B-1----:R-:W-:Y:S06]  /*9bd0*/  HMMA.16816.F32.BF16 R12, R168.reuse, R136, R12 ;  /* 0x00000088a80c723c */ /* 0x042fec000004180c */
[C---:B------:R-:W-:Y:S01]  /*9be0*/  HMMA.16816.F32.BF16 R16, R168.reuse, R138, R16 ;  /* 0x0000008aa810723c */ /* 0x040fe20000041810 */
[----:B------:R-:W1:Y:S05]  /*9bf0*/  LDSM.16.M88.4 R136, [R199+0x8800] ;  /* 0x00880000c788783b */ /* 0x000e6a0000000200 */
[C---:B-----5:R-:W-:Y:S06]  /*9c00*/  HMMA.16816.F32.BF16 R20, R168.reuse, R140, R20 ;  /* 0x0000008ca814723c */ /* 0x060fec0000041814 */
        /* <DEDUP_REMOVED lines=37> */
[----:B------:R-:W3:Y:S05]  /*9e60*/  LDSM.16.M88.4 R148, [R186] ;  /* 0x00000000ba94783b */ /* 0x000eea0000000200 */
[C---:B------:R-:W-:Y:S06]  /*9e70*/  HMMA.16816.F32.BF16 R20, R168.reuse, R152, R20 ;  /* 0x00000098a814723c */ /* 0x040fec0000041814 */
[C---:B------:R-:W-:Y:S01]  /*9e80*/  HMMA.16816.F32.BF16 R24, R168.reuse, R154, R24 ;  /* 0x0000009aa818723c */ /* 0x040fe20000041818 */
[----:B------:R-:W3:Y:S05]  /*9e90*/  LDSM.16.M88.4 R152, [R185] ;  /* 0x00000000b998783b */ /* 0x000eea0000000200 */
        /* <DEDUP_REMOVED lines=16> */
[----:B------:R-:W5:Y:S01]  /*9fa0*/  LDSM.16.M88.4 R176, [R201+0x4000] ;  /* 0x00400000c9b0783b */ /* 0x000f620000000200 */
[C---:B--2---:R-:W-:Y:S06]  /*9fb0*/  HMMA.16816.F32.BF16 R4, R160.reuse, R164, R4 ;  /* 0x000000a4a004723c */ /* 0x044fec0000041804 */
[C---:B------:R-:W-:Y:S06]  /*9fc0*/  HMMA.16816.F32.BF16 R8, R160.reuse, R166, R8 ;  /* 0x000000a6a008723c */ /* 0x040fec0000041808 */
[C---:B---3--:R-:W-:Y:S06]  /*9fd0*/  HMMA.16816.F32.BF16 R12, R160.reuse, R148, R12 ;  /* 0x00000094a00c723c */ /* 0x048fec000004180c */
[C---:B------:R-:W-:Y:S06]  /*9fe0*/  HMMA.16816.F32.BF16 R16, R160.reuse, R150, R16 ;  /* 0x00000096a010723c */ /* 0x040fec0000041810 */
[C---:B------:R-:W-:Y:S06]  /*9ff0*/  HMMA.16816.F32.BF16 R20, R160.reuse, R152, R20 ;  /* 0x00000098a014723c */ /* 0x040fec0000041814 */
[C---:B------:R-:W-:Y:S06]  /*a000*/  HMMA.16816.F32.BF16 R24, R160.reuse, R154, R24 ;  /* 0x0000009aa018723c */ /* 0x040fec0000041818 */
[C---:B------:R-:W-:Y:S06]  /*a010*/  HMMA.16816.F32.BF16 R28, R160.reuse, R156, R28 ;  /* 0x0000009ca01c723c */ /* 0x040fec000004181c */
[----:B------:R-:W-:Y:S06]  /*a020*/  HMMA.16816.F32.BF16 R32, R160, R158, R32 ;  /* 0x0000009ea020723c */ /* 0x000fec0000041820 */
[C---:B----4-:R-:W-:Y:S06]  /*a030*/  HMMA.16816.F32.BF16 R4, R168.reuse, R172, R4 ;  /* 0x000000aca804723c */ /* 0x050fec0000041804 */
[C---:B------:R-:W-:Y:S06]  /*a040*/  HMMA.16816.F32.BF16 R8, R168.reuse, R174, R8 ;  /* 0x000000aea808723c */ /* 0x040fec0000041808 */
[C---:B-1----:R-:W-:Y:S06]  /*a050*/  HMMA.16816.F32.BF16 R12, R168.reuse, R136, R12 ;  /* 0x00000088a80c723c */ /* 0x042fec000004180c */
[C---:B------:R-:W-:Y:S01]  /*a060*/  HMMA.16816.F32.BF16 R16, R168.reuse, R138, R16 ;  /* 0x0000008aa810723c */ /* 0x040fe20000041810 */
[----:B------:R-:W1:Y:S05]  /*a070*/  LDSM.16.M88.4 R136, [R192+0x4800] ;  /* 0x00480000c088783b */ /* 0x000e6a0000000200 */
[C---:B-----5:R-:W-:Y:S06]  /*a080*/  HMMA.16816.F32.BF16 R20, R168.reuse, R140, R20 ;  /* 0x0000008ca814723c */ /* 0x060fec0000041814 */
[C---:B------:R-:W-:Y:S01]  /*a090*/  HMMA.16816.F32.BF16 R24, R168.reuse, R142, R24 ;  /* 0x0000008ea818723c */ /* 0x040fe20000041818 */
[----:B------:R-:W2:Y:S05]  /*a0a0*/  LDSM.16.M88.4 R140, [R192+0x5000] ;  /* 0x00500000c08c783b */ /* 0x000eaa0000000200 */
[C---:B------:R-:W-:Y:S06]  /*a0b0*/  HMMA.16816.F32.BF16 R28, R168.reuse, R144, R28 ;  /* 0x00000090a81c723c */ /* 0x040fec000004181c */
        /* <DEDUP_REMOVED lines=17> */
[----:B------:R3:W4:Y:S01]  /*a1d0*/  MUFU.TANH R174, R133 ;  /* 0x0000008500ae7308 */ /* 0x0007220000002400 */
        /* <DEDUP_REMOVED lines=20> */
[----:B------:R3:W1:Y:S01]  /*a320*/  MUFU.TANH R175, R3 ;  /* 0x0000000300af7308 */ /* 0x0006620000002400 */
[----:B------:R-:W-:Y:S01]  /*a330*/  FMUL.FTZ R132, R9, UR5 ;  /* 0x0000000509847c20 */ /* 0x000fe20008410000 */
[----:B------:R-:W-:Y:S08]  /*a340*/  FMUL.FTZ R2, R11, UR5 ;  /* 0x000000050b027c20 */ /* 0x000ff00008410000 */
[----:B------:R3:W1:Y:S01]  /*a350*/  MUFU.TANH R170, R132 ;  /* 0x0000008400aa7308 */ /* 0x0006620000002400 */
        /* <DEDUP_REMOVED lines=8> */
[----:B------:R3:W1:Y:S01]  /*a3e0*/  MUFU.TANH R181, R2 ;  /* 0x0000000200b57308 */ /* 0x0006620000002400 */
        /* <DEDUP_REMOVED lines=25> */
[----:B--2-4-:R-:W-:Y:S05]  /*a580*/  @!P0 BRA `(.L_x_2233) ;  /* 0x0000000400648947 */ /* 0x014fea0003800000 */
[----:B------:R-:W-:Y:S02]  /*a590*/  MOV R10, R222 ;  /* 0x000000de000a7202 */ /* 0x000fe40000000f00 */
[----:B---3--:R-:W-:Y:S01]  /*a5a0*/  MOV R3, R220 ;  /* 0x000000dc00037202 */ /* 0x008fe20000000f00 */
[----:B------:R-:W-:Y:S06]  /*a5b0*/  @!P6 BRA `(.L_x_2234) ;  /* 0x0000000000f8e947 */ /* 0x000fec0003800000 */
[----:B------:R-:W2:Y:S01]  /*a5c0*/  LDC R6, c[0x0][0x380] ;  /* 0x0000e000ff067b82 */ /* 0x000ea20000000800 */
[----:B------:R-:W-:Y:S05]  /*a5d0*/  SHF.L.U32 R11, R211, 0x6, RZ ;  /* 0x00000006d30b7819 */ /* 0x000fea00000006ff */
[C---:B------:R-:W-:Y:S02]  /*a5e0*/  VIADD R9, R11.reuse, 0xffffff80 ;  /* 0xffffff800b097836 */ /* 0x040fe40000000000 */
[----:B------:R-:W-:Y:S03]  /*a5f0*/  VIADD R11, R11, 0xffffffc0 ;  /* 0xffffffc00b0b7836 */ /* 0x000fe60000000000 */
[----:B------:R-:W-:Y:S02]  /*a600*/  IABS R4, R9 ;  /* 0x0000000900047213 */ /* 0x000fe40000000000 */
[----:B------:R-:W-:Y:S02]  /*a610*/  IABS R7, R11 ;  /* 0x0000000b00077213 */ /* 0x000fe40000000000 */
[-C--:B--2---:R-:W-:Y:S02]  /*a620*/  IABS R2, R6.reuse ;  /* 0x0000000600027213 */ /* 0x084fe40000000000 */
[-C--:B------:R-:W-:Y:S02]  /*a630*/  LOP3.LUT R9, R9, R6.reuse, RZ, 0x3c, !PT ;  /* 0x0000000609097212 */ /* 0x080fe400078e3cff */
[----:B------:R-:W2:Y:S01]  /*a640*/  I2F.RP R5, R2 ;  /* 0x0000000200057306 */ /* 0x000ea20000209400 */
[-C--:B------:R-:W-:Y:S02]  /*a650*/  LOP3.LUT R11, R11, R6.reuse, RZ, 0x3c, !PT ;  /* 0x000000060b0b7212 */ /* 0x080fe400078e3cff */
[----:B------:R-:W-:Y:S02]  /*a660*/  ISETP.GE.AND P0, PT, R9, RZ, PT ;  /* 0x000000ff0900720c */ /* 0x000fe40003f06270 */
[----:B------:R-:W-:Y:S02]  /*a670*/  ISETP.GE.AND P2, PT, R11, RZ, PT ;  /* 0x000000ff0b00720c */ /* 0x000fe40003f46270 */
[----:B------:R-:W-:Y:S03]  /*a680*/  LOP3.LUT R9, RZ, R6, RZ, 0x33, !PT ;  /* 0x00000006ff097212 */ /* 0x000fe600078e33ff */
[----:B--2---:R-:W2:Y:S02]  /*a690*/  MUFU.RCP R3, R5 ;  /* 0x0000000500037308 */ /* 0x004ea40000001000 */
[----:B--2---:R-:W-:Y:S08]  /*a6a0*/  VIADD R12, R3, 0xffffffe ;  /* 0x0ffffffe030c7836 */ /* 0x004ff00000000000 */
[----:B------:R-:W2:Y:S02]  /*a6b0*/  F2I.FTZ.U32.TRUNC.NTZ R13, R12 ;  /* 0x0000000c000d7305 */ /* 0x000ea4000021f000 */
[--C-:B--2---:R-:W-:Y:S01]  /*a6c0*/  IMAD.MOV R3, RZ, RZ, -R13.reuse ;  /* 0x000000ffff037224 */ /* 0x104fe200078e0a0d */
        /* <DEDUP_REMOVED lines=16> */
[----:B------:R-:W2:Y:S01]  /*a7d0*/  LDC.64 R4, c[0x0][0x248] ;  /* 0x00009200ff047b82 */ /* 0x000ea20000000a00 */
        /* <DEDUP_REMOVED lines=13> */
[----:B------:R-:W3:Y:S01]  /*a8b0*/  LDG.E R7, desc[UR10][R14.64] ;  /* 0x0000000a0e077981 */ /* 0x000ee2000c1e1900 */
[----:B------:R-:W4:Y:S01]  /*a8c0*/  LDC.64 R2, c[0x0][0x230] ;  /* 0x00008c00ff027b82 */ /* 0x000f220000000a00 */
[----:B------:R-:W-:Y:S02]  /*a8d0*/  IMAD R9, R9, R6, -0x40 ;  /* 0xffffffc009097424 */ /* 0x000fe400078e0206 */
[----:B------:R-:W3:Y:S03]  /*a8e0*/  LDG.E R8, desc[UR10][R12.64] ;  /* 0x0000000a0c087981 */ /* 0x000ee6000c1e1900 */
[----:B------:R-:W-:Y:S05]  /*a8f0*/  SHF.R.S32.HI R11, RZ, 0x1f, R9 ;  /* 0x0000001fff0b7819 */ /* 0x000fea0000011409 */
[-C--:B--2---:R-:W-:Y:S02]  /*a900*/  IMAD R6, R11, R4.reuse, RZ ;  /* 0x000000040b067224 */ /* 0x084fe400078e02ff */
[C---:B------:R-:W-:Y:S04]  /*a910*/  IMAD.WIDE.U32 R10, R9.reuse, R4, RZ ;  /* 0x00000004090a7225 */ /* 0x040fe800078e00ff */
[----:B------:R-:W-:Y:S04]  /*a920*/  IMAD R6, R9, R5, R6 ;  /* 0x0000000509067224 */ /* 0x000fe800078e0206 */
[----:B------:R-:W-:Y:S01]  /*a930*/  IMAD.IADD R11, R11, 0x1, R6 ;  /* 0x000000010b0b7824 */ /* 0x000fe200078e0206 */
[----:B---3--:R-:W-:Y:S04]  /*a940*/  IADD3 R7, -R8, R7, RZ ;  /* 0x0000000708077210 */ /* 0x008fe80007ffe1ff */
[----:B------:R-:W-:Y:S01]  /*a950*/  SHF.R.S32.HI R5, RZ, 0x1f, R7 ;  /* 0x0000001fff057819 */ /* 0x000fe20000011407 */
[-C--:B----4-:R-:W-:Y:S04]  /*a960*/  IMAD.WIDE.U32 R10, R7, R2.reuse, R10 ;  /* 0x00000002070a7225 */ /* 0x090fe800078e000a */
[----:B------:R-:W-:Y:S04]  /*a970*/  IMAD R4, R5, R2, RZ ;  /* 0x0000000205047224 */ /* 0x000fe800078e02ff */
[----:B------:R-:W-:Y:S05]  /*a980*/  IMAD R4, R7, R3, R4 ;  /* 0x0000000307047224 */ /* 0x000fea00078e0204 */
[----:B------:R-:W-:Y:S07]  /*a990*/  IADD3 R3, R11, R4, RZ ;  /* 0x000000040b037210 */ /* 0x000fee0007ffe0ff */
.L_x_2234:
        /* <DEDUP_REMOVED lines=24> */
.L_x_2233:
[----:B--2---:R-:W-:Y:S01]  /*ab20*/  FMNMX.FTZ R5, R252, R135, !PT ;  /* 0x00000087fc057209 */ /* 0x004fe20007810000 */
[----:B------:R-:W-:Y:S01]  /*ab30*/  LDSM.16.MT88.4 R16, [R200+0xc000] ;  /* 0x00c00000c810783b */ /* 0x000fe20000004200 */
[----:B-1-3--:R-:W-:Y:S02]  /*ab40*/  FMNMX.FTZ R2, R249, R0, !PT ;  /* 0x00000000f9027209 */ /* 0x00afe40007810000 */
        /* <DEDUP_REMOVED lines=162> */
[----:B------:R-:W-:Y:S04]  /*b570*/  MUFU.EX2 R170, R170 ;  /* 0x000000aa00aa7308 */ /* 0x000fe80000000800 */
[C---:B------:R-:W-:Y:S01]  /*b580*/  FMUL.FTZ R80, R2.reuse, R80 ;  /* 0x0000005002507220 */ /* 0x040fe20000410000 */
[C---:B------:R-:W-:Y:S05]  /*b590*/  HMMA.16816.F32.BF16 R8, R128.reuse, R18, R8 ;  /* 0x000000128008723c */ /* 0x040fea0000041808 */
[----:B------:R-:W3:Y:S01]  /*b5a0*/  MUFU.EX2 R175, R175 ;  /* 0x000000af00af7308 */ /* 0x000ee20000000800 */
        /* <DEDUP_REMOVED lines=87> */
[----:B------:R-:W-:Y:S01]  /*bb20*/  IADD3 R0, R211, -0x1, RZ ;  /* 0xffffffffd3007810 */ /* 0x000fe20007ffe0ff */
        /* <DEDUP_REMOVED lines=14> */
[----:B------:R-:W-:Y:S01]  /*bc10*/  MOV R211, R0 ;  /* 0x0000000000d37202 */ /* 0x000fe20000000f00 */
        /* <DEDUP_REMOVED lines=31> */
[----:B------:R-:W-:Y:S01]  /*be10*/  MOV R0, R3 ;  /* 0x0000000300007202 */ /* 0x000fe20000000f00 */
        /* <DEDUP_REMOVED lines=108> */
.L_x_2231:
        /* <DEDUP_REMOVED lines=266> */
.L_x_2236:
        /* <DEDUP_REMOVED lines=10> */
.L_x_2237:
[----:B------:R-:W1:Y:S01]  /*d620*/  S2R R3, SR_CTAID.Y ;  /* 0x0000000000037919 */ /* 0x000e620000002600 */
[----:B------:R-:W1:Y:S08]  /*d630*/  S2UR UR6, SR_CTAID.Z ;  /* 0x00000000000679c3 */ /* 0x000e700000002700 */
[----:B------:R-:W1:Y:S08]  /*d640*/  LDC R2, c[0x0][0x270] ;  /* 0x00009c00ff027b82 */ /* 0x000e700000000800 */
[----:B------:R-:W2:Y:S01]  /*d650*/  LDC R210, c[0x0][0x2c4] ;  /* 0x0000b100ffd27b82 */ /* 0x000ea20000000800 */
[----:B-1----:R-:W-:-:S04]  /*d660*/  IMAD R3, R3, R2, UR6 ;  /* 0x0000000603037e24 */ /* 0x002fc8000f8e0202 */
[----:B--2---:R-:W-:-:S07]  /*d670*/  IMAD R210, R3, R210, RZ ;  /* 0x000000d203d27224 */ /* 0x004fce00078e02ff */
.L_x_2238:
        /* <DEDUP_REMOVED lines=32> */
.L_x_2240:
[----:B------:R-:W-:Y:S05]  /*d880*/  BSYNC B0 ;  /* 0x0000000000007941 */ /* 0x000fea0003800000 */
.L_x_2239:
        /* <DEDUP_REMOVED lines=48> */
.L_x_2242:
[----:B------:R-:W-:Y:S05]  /*db90*/  BSYNC B0 ;  /* 0x0000000000007941 */ /* 0x000fea0003800000 */
.L_x_2241:
        /* <DEDUP_REMOVED lines=19> */
.L_x_2244:
[----:B------:R-:W-:Y:S05]  /*dcd0*/  BSYNC B0 ;  /* 0x0000000000007941 */ /* 0x000fea0003800000 */
.L_x_2243:
        /* <DEDUP_REMOVED lines=19> */
.L_x_2246:
[----:B------:R-:W-:Y:S05]  /*de10*/  BSYNC B0 ;  /* 0x0000000000007941 */ /* 0x000fea0003800000 */
.L_x_2245:
        /* <DEDUP_REMOVED lines=16> */
.L_x_2247:
        /* <DEDUP_REMOVED lines=14> */
.L_x_4489:


//--------------------- .text._ZN5flash24flash_fwd_splitkv_kernelI23Flash_fwd_kernel_traitsILi192ELi64ELi64ELi4ELb0ELb0EN7cutlass10bfloat16_tE19Flash_kernel_traitsILi192ELi64ELi64ELi4ES3_EELb1ELb0ELb1ELb0ELb0ELb0ELb0ELb0EEEvNS_16Flash_fwd_paramsE --------------------------
	.section	.text._ZN5flash24flash_fwd_splitkv_kernelI23Flash_fwd_kernel_traitsILi192ELi64ELi64ELi4ELb0ELb0EN7cutlass10bfloat16_tE19Flash_kernel_traitsILi192ELi64ELi64ELi4ES3_EELb1ELb0ELb1ELb0ELb0ELb0ELb0ELb0EEEvNS_16Flash_fwd_paramsE,"ax",@progbits
	.align	128
        .global         _ZN5flash24flash_fwd_splitkv_kernelI23Flash_fwd_kernel_traitsILi192ELi64ELi64ELi4ELb0ELb0EN7cutlass10bfloat16_tE19Flash_kernel_traitsILi192ELi64ELi64ELi4ES3_EELb1ELb0ELb1ELb0ELb0ELb0ELb0ELb0EEEvNS_16Flash_fwd_paramsE
        .type           _ZN5flash24flash_fwd_splitkv_kernelI23Flash_fwd_kernel_traitsILi192ELi64ELi64ELi4ELb0ELb0EN7cutlass10bfloat16_tE19Flash_kernel_traitsILi192ELi64ELi64ELi4ES3_EELb1ELb0ELb1ELb0ELb0ELb0ELb0ELb0EEEvNS_16Flash_fwd_paramsE,@function
        .size           _ZN5flash24flash_fwd_splitkv_kernelI23Flash_fwd_kernel_traitsILi192ELi64ELi64ELi4ELb0ELb0EN7cutlass10bfloat16_tE19Flash_kernel_traitsILi192ELi64ELi64ELi4ES3_EELb1ELb0ELb1ELb0ELb0ELb0ELb0ELb0EEEvNS_16Flash_fwd_paramsE,(.L_x_4490 - _ZN5flash24flash_fwd_splitkv_kernelI23Flash_fwd_kernel_traitsILi192ELi64ELi64ELi4ELb0ELb0EN7cutlass10bfloat16_tE19Flash_kernel_traitsILi192ELi64ELi64ELi4ES3_EELb1ELb0ELb1ELb0ELb0ELb0ELb0ELb0EEEvNS_16Flash_fwd_paramsE)
        .other          _ZN5flash24flash_fwd_splitkv_kernelI23Flash_fwd_kernel_traitsILi192ELi64ELi64ELi4ELb0ELb0EN7cutlass10bfloat16_tE19Flash_kernel_traitsILi192ELi64ELi64ELi4ES3_EELb1ELb0ELb1ELb0ELb0ELb0ELb0ELb0EEEvNS_16Flash_fwd_paramsE,@"STO_CUDA_ENTRY STV_DEFAULT"
_ZN5flash24flash_fwd_splitkv_kernelI23Flash_fwd_kernel_traitsILi192ELi64ELi64ELi4ELb0ELb0EN7cutlass10bfloat16_tE19Flash_kernel_traitsILi192ELi64ELi64ELi4ES3_EELb1ELb0ELb1ELb0ELb0ELb0ELb0ELb0EEEvNS_16Flash_fwd_paramsE:
.text._ZN5flash24flash_fwd_splitkv_kernelI23Flash_fwd_kernel_traitsILi192ELi64ELi64ELi4ELb0ELb0EN7cutlass10bfloat16_tE19Flash_kernel_traitsILi192ELi64ELi64ELi4ES3_EELb1ELb0ELb1ELb0ELb0ELb0ELb0ELb0EEEvNS_16Flash_fwd_paramsE:
        /* <DEDUP_REMOVED lines=54> */
.L_x_2248:
[----:B------:R-:W-:-:S03]  /*0360*/  ULDC UR6, c[0x0][0x2c8] ;  /* 0x0000b20000067ab9 */ /* 0x000fc60000000800 */
.L_x_2249:
        /* <DEDUP_REMOVED lines=49> */
[----:B------:R-:W-:Y:S01]  /*0680*/  USHF.R.S32.HI UR10, URZ, 0x1f, UR22 ;  /* 0x0000001f3f0a7899 */ /* 0x000fe20008011416 */
[----:B------:R-:W-:Y:S02]  /*0690*/  ULDC.64 UR6, c[0x0][0x2a0] ;  /* 0x0000a80000067ab9 */ /* 0x000fe40000000a00 */
[----:B------:R-:W-:Y:S01]  /*06a0*/  LOP3.LUT R0, R8, 0xfffffff8, RZ, 0xc0, !PT ;  /* 0xfffffff808007812 */ /* 0x000fe200078ec0ff */
[----:B------:R-:W-:Y:S01]  /*06b0*/  UIMAD UR10, UR10, UR6, URZ ;  /* 0x000000060a0a72a4 */ /* 0x000fe2000f8e023f */
[----:B------:R-:W-:Y:S01]  /*06c0*/  SHF.R.S32.HI R8, RZ, 0x3, R8 ;  /* 0x00000003ff087819 */ /* 0x000fe20000011408 */
[----:B------:R-:W-:Y:S01]  /*06d0*/  @!UP0 USHF.R.S32.HI UR9, URZ, 0x1f, UR21 ;  /* 0x0000001f3f098899 */ /* 0x000fe20008011415 */
[----:B------:R-:W-:Y:S01]  /*06e0*/  IMAD.U32 R10, RZ, RZ, UR6 ;  /* 0x00000006ff0a7e24 */ /* 0x000fe2000f8e00ff */
[----:B------:R-:W-:Y:S01]  /*06f0*/  @!UP0 ULDC.64 UR4, c[0x0][0x290] ;  /* 0x0000a40000048ab9 */ /* 0x000fe20000000a00 */
[----:B------:R-:W-:Y:S01]  /*0700*/  IMAD.IADD R3, R3, 0x1, -R0 ;  /* 0x0000000103037824 */ /* 0x000fe200078e0a00 */
[----:B------:R-:W-:Y:S01]  /*0710*/  @!UP0 UIMAD UR9, UR9, UR4, URZ ;  /* 0x00000004090982a4 */ /* 0x000fe2000f8e023f */
[----:B------:R-:W-:Y:S01]  /*0720*/  ISETP.GE.AND P1, PT, R8, UR12, PT ;  /* 0x0000000c08007c0c */ /* 0x000fe2000bf26270 */
[----:B------:R-:W-:Y:S01]  /*0730*/  @!UP0 UIMAD.WIDE.U32 UR14, UR21, UR4, URZ ;  /* 0x00000004150e82a5 */ /* 0x000fe2000f8e003f */
[C---:B------:R-:W-:Y:S01]  /*0740*/  IMAD.SHL.U32 R16, R3.reuse, 0x8, RZ ;  /* 0x0000000803107824 */ /* 0x040fe200078e00ff */
[----:B------:R-:W-:Y:S01]  /*0750*/  @!UP0 UIMAD UR9, UR21, UR5, UR9 ;  /* 0x00000005150982a4 */ /* 0x000fe2000f8e0209 */
[----:B------:R-:W-:Y:S01]  /*0760*/  ISETP.NE.AND P6, PT, R3, RZ, PT ;  /* 0x000000ff0300720c */ /* 0x000fe20003fc5270 */
[----:B------:R-:W-:Y:S01]  /*0770*/  UIMAD UR7, UR22, UR7, UR10 ;  /* 0x00000007160772a4 */ /* 0x000fe2000f8e020a */
[C---:B------:R-:W-:Y:S01]  /*0780*/  VIADD R7, R16.reuse, 0x40 ;  /* 0x0000004010077836 */ /* 0x040fe20000000000 */
[----:B------:R-:W-:Y:S01]  /*0790*/  ULDC.64 UR4, c[0x0][0x298] ;  /* 0x0000a60000047ab9 */ /* 0x000fe20000000a00 */
[--C-:B------:R-:W-:Y:S01]  /*07a0*/  SHF.R.S32.HI R17, RZ, 0x1f, R16.reuse ;  /* 0x0000001fff117819 */ /* 0x100fe20000011410 */
[----:B------:R-:W-:Y:S01]  /*07b0*/  UIMAD UR8, UR8, UR4, URZ ;  /* 0x00000004080872a4 */ /* 0x000fe2000f8e023f */
[----:B------:R-:W-:Y:S01]  /*07c0*/  IMAD.U32 R5, RZ, RZ, UR4 ;  /* 0x00000004ff057e24 */ /* 0x000fe2000f8e00ff */
[----:B------:R-:W-:Y:S01]  /*07d0*/  @UP0 UIMAD.WIDE.U32 UR16, UR13, UR4, URZ ;  /* 0x000000040d1002a5 */ /* 0x000fe2000f8e003f */
[----:B------:R-:W-:Y:S01]  /*07e0*/  VIADD R6, R16, 0x80 ;  /* 0x0000008010067836 */ /* 0x000fe20000000000 */
[----:B------:R-:W-:Y:S01]  /*07f0*/  UIMAD UR8, UR23, UR5, UR8 ;  /* 0x00000005170872a4 */ /* 0x000fe2000f8e0208 */
[----:B------:R-:W-:Y:S01]  /*0800*/  IMAD.WIDE.U32 R4, R5, UR23, R16 ;  /* 0x0000001705047c25 */ /* 0x000fe2000f8e0010 */
[----:B------:R-:W-:-:S02]  /*0810*/  @UP0 UIMAD UR13, UR13, UR5, UR17 ;  /* 0x000000050d0d02a4 */ /* 0x000fc4000f8e0211 */
[----:B------:R-:W-:Y:S01]  /*0820*/  @!UP0 UIADD3 UR13, UR15, UR9, URZ ;  /* 0x000000090f0d8290 */ /* 0x000fe2000fffe03f */
[----:B------:R-:W-:Y:S01]  /*0830*/  @!UP0 UMOV UR16, UR14 ;  /* 0x0000000e00108c82 */ /* 0x000fe20008000000 */
[----:B------:R-:W-:Y:S01]  /*0840*/  IMAD.U32 R0, RZ, RZ, UR8 ;  /* 0x00000008ff007e24 */ /* 0x000fe2000f8e00ff */
[----:B------:R-:W-:Y:S01]  /*0850*/  IADD3 R2, P0, R4, UR16, RZ ;  /* 0x0000001004027c10 */ /* 0x000fe2000ff1e0ff */
[----:B------:R-:W-:Y:S01]  /*0860*/  ULDC UR8, c[0x0][0x270] ;  /* 0x00009c0000087ab9 */ /* 0x000fe20000000800 */
[----:B------:R-:W-:Y:S01]  /*0870*/  ULDC UR6, c[0x0][0x2c4] ;  /* 0x0000b10000067ab9 */ /* 0x000fe20000000800 */
[----:B------:R-:W-:Y:S01]  /*0880*/  UIMAD UR8, UR21, UR8, UR22 ;  /* 0x00000008150872a4 */ /* 0x000fe2000f8e0216 */
[----:B------:R-:W-:Y:S01]  /*0890*/  IADD3.X R3, R5, UR13, R0, P0, !PT ;  /* 0x0000000d05037c10 */ /* 0x000fe200087fe400 */
[C---:B------:R-:W-:Y:S02]  /*08a0*/  VIADD R0, R8.reuse, 0x10 ;  /* 0x0000001008007836 */ /* 0x040fe40000000000 */
[----:B------:R-:W-:Y:S01]  /*08b0*/  UIMAD UR23, UR8, UR6, UR23 ;  /* 0x00000006081772a4 */ /* 0x000fe2000f8e0217 */
[----:B------:R-:W-:-:S02]  /*08c0*/  VIADD R5, R8, 0x20 ;  /* 0x0000002008057836 */ /* 0x000fc40000000000 */
[----:B------:R-:W-:Y:S01]  /*08d0*/  IMAD.WIDE.U32 R10, R10, UR22, R2 ;  /* 0x000000160a0a7c25 */ /* 0x000fe2000f8e0002 */
[C---:B------:R-:W-:Y:S02]  /*08e0*/  ISETP.GE.AND P0, PT, R0.reuse, UR12, PT ;  /* 0x0000000c00007c0c */ /* 0x040fe4000bf06270 */
[----:B------:R-:W-:Y:S01]  /*08f0*/  ISETP.GE.OR P4, PT, R0, UR12, P6 ;  /* 0x0000000c00007c0c */ /* 0x000fe2000b786670 */
[----:B------:R-:W-:Y:S01]  /*0900*/  VIADD R15, R11, UR7 ;  /* 0x000000070b0f7c36 */ /* 0x000fe20008000000 */
[----:B------:R-:W-:Y:S01]  /*0910*/  SHF.R.S32.HI R2, RZ, 0x1f, R8 ;  /* 0x0000001fff027819 */ /* 0x000fe20000011408 */
[----:B------:R-:W-:Y:S10]  /*0920*/  @P1 BRA `(.L_x_2252) ;  /* 0x00000000003c1947 */ /* 0x000ff40003800000 */
        /* <DEDUP_REMOVED lines=15> */
.L_x_2252:
[----:B------:R-:W-:Y:S05]  /*0a20*/  BSYNC B0 ;  /* 0x0000000000007941 */ /* 0x000fea0003800000 */
.L_x_2251:
        /* <DEDUP_REMOVED lines=22> */
.L_x_2254:
[----:B------:R-:W-:Y:S05]  /*0b90*/  BSYNC B0 ;  /* 0x0000000000007941 */ /* 0x000fea0003800000 */
.L_x_2253:
        /* <DEDUP_REMOVED lines=21> */
.L_x_2256:
[----:B------:R-:W-:Y:S05]  /*0cf0*/  BSYNC B0 ;  /* 0x0000000000007941 */ /* 0x000fea0003800000 */
.L_x_2255:
        /* <DEDUP_REMOVED lines=20> */
.L_x_2258:
[----:B------:R-:W-:Y:S05]  /*0e40*/  BSYNC B0 ;  /* 0x0000000000007941 */ /* 0x000fea0003800000 */
.L_x_2257:
        /* <DEDUP_REMOVED lines=18> */
.L_x_2250:
        /* <DEDUP_REMOVED lines=29> */
.L_x_2259:
        /* <DEDUP_REMOVED lines=19> */
[----:B------:R-:W-:-:S04]  /*1270*/  UIMAD.WIDE.U32 UR8, UR9, UR4, UR8 ;  /* 0x00000004090872a5 */ /* 0x000fc8000f8e0008 */
[----:B------:R-:W-:-:S04]  /*1280*/  UIMAD.WIDE.U32 UR8, UR9, UR5, URZ ;  /* 0x00000005090872a5 */ /* 0x000fc8000f8e003f */
        /* <DEDUP_REMOVED lines=9> */
[----:B------:R-:W-:-:S05]  /*1320*/  UISETP.NE.AND UP1, UPT, UR7, URZ, UPT ;  /* 0x0000003f0700728c */ /* 0x000fca000bf25270 */
[----:B------:R-:W-:Y:S02]  /*1330*/  UMOV UR6, UR9 ;  /* 0x0000000900067c82 */ /* 0x000fe40008000000 */
[----:B------:R-:W-:-:S04]  /*1340*/  @!UP0 UIADD3 UR6, -UR6, URZ, URZ ;  /* 0x0000003f06068290 */ /* 0x000fc8000fffe13f */
        /* <DEDUP_REMOVED lines=11> */
[----:B------:R-:W-:Y:S01]  /*1400*/  ULDC.64 UR6, c[0x0][0x248] ;  /* 0x0000920000067ab9 */ /* 0x000fe20000000a00 */
[----:B------:R-:W-:-:S03]  /*1410*/  USHF.R.S32.HI UR26, URZ, 0x1f, UR27 ;  /* 0x0000001f3f1a7899 */ /* 0x000fc6000801141b */
        /* <DEDUP_REMOVED lines=28> */
[----:B------:R-:W-:Y:S02]  /*15e0*/  UIMAD UR14, UR26, UR6, URZ ;  /* 0x000000061a0e72a4 */ /* 0x000fe4000f8e023f */
[----:B------:R-:W-:Y:S02]  /*15f0*/  UIADD3 UR9, UR9, UR5, URZ ;  /* 0x0000000509097290 */ /* 0x000fe4000fffe03f */
[----:B------:R-:W-:Y:S02]  /*1600*/  UIMAD UR14, UR27, UR7, UR14 ;  /* 0x000000071b0e72a4 */ /* 0x000fe4000f8e020e */
[----:B------:R-:W-:Y:S01]  /*1610*/  UIMAD.WIDE.U32 UR28, UR27, UR6, UR8 ;  /* 0x000000061b1c72a5 */ /* 0x000fe2000f8e0008 */
[----:B------:R-:W-:Y:S02]  /*1620*/  ULDC.64 UR4, c[0x0][0x238] ;  /* 0x00008e0000047ab9 */ /* 0x000fe40000000a00 */
[----:B------:R-:W-:Y:S01]  /*1630*/  ULDC.64 UR8, c[0x0][0x260] ;  /* 0x0000980000087ab9 */ /* 0x000fe20000000a00 */
[----:B------:R-:W-:Y:S01]  /*1640*/  UIADD3 UR14, UR29, UR14, URZ ;  /* 0x0000000e1d0e7290 */ /* 0x000fe2000fffe03f */
[----:B------:R-:W-:Y:S01]  /*1650*/  IMAD R9, R5, UR8, RZ ;  /* 0x0000000805097c24 */ /* 0x000fe2000f8e02ff */
[----:B------:R-:W-:Y:S01]  /*1660*/  UIMAD UR10, UR10, UR4, URZ ;  /* 0x000000040a0a72a4 */ /* 0x000fe2000f8e023f */
[----:B------:R-:W-:-:S02]  /*1670*/  IMAD.U32 R7, RZ, RZ, UR29 ;  /* 0x0000001dff077e24 */ /* 0x000fc4000f8e00ff */
[----:B------:R-:W-:Y:S01]  /*1680*/  IMAD.U32 R6, RZ, RZ, UR28 ;  /* 0x0000001cff067e24 */ /* 0x000fe2000f8e00ff */
[----:B------:R-:W-:Y:S01]  /*1690*/  MOV R7, UR14 ;  /* 0x0000000e00077c02 */ /* 0x000fe20008000f00 */
[----:B------:R-:W-:Y:S01]  /*16a0*/  UIMAD.WIDE.U32 UR28, UR11, UR4, URZ ;  /* 0x000000040b1c72a5 */ /* 0x000fe2000f8e003f */
[C---:B------:R-:W-:Y:S01]  /*16b0*/  IMAD R24, R4.reuse, UR9, R9 ;  /* 0x0000000904187c24 */ /* 0x040fe2000f8e0209 */
[----:B------:R-:W-:Y:S01]  /*16c0*/  UIMAD UR5, UR11, UR5, UR10 ;  /* 0x000000050b0572a4 */ /* 0x000fe2000f8e020a */
[----:B------:R-:W-:-:S03]  /*16d0*/  IMAD.WIDE.U32 R26, R4, UR8, R6 ;  /* 0x00000008041a7c25 */ /* 0x000fc6000f8e0006 */
[----:B------:R-:W-:Y:S01]  /*16e0*/  UIADD3 UR14, UR29, UR5, URZ ;  /* 0x000000051d0e7290 */ /* 0x000fe2000fffe03f */
[----:B------:R-:W-:Y:S01]  /*16f0*/  IMAD.IADD R24, R27, 0x1, R24 ;  /* 0x000000011b187824 */ /* 0x000fe200078e0218 */
[----:B------:R-:W-:Y:S01]  /*1700*/  UMOV UR20, UR28 ;  /* 0x0000001c00147c82 */ /* 0x000fe20008000000 */
[----:B------:R-:W-:Y:S09]  /*1710*/  BRA `(.L_x_2261) ;  /* 0x0000000400547947 */ /* 0x000ff20003800000 */
.L_x_2260:
        /* <DEDUP_REMOVED lines=11> */
[----:B-1----:R-:W-:Y:S01]  /*17d0*/  IABS R5, R8 ;  /* 0x0000000800057213 */ /* 0x002fe20000000000 */
[----:B------:R-:W-:Y:S01]  /*17e0*/  @UP0 UMOV UR14, UR28 ;  /* 0x0000001c000e0c82 */ /* 0x000fe20008000000 */
        /* <DEDUP_REMOVED lines=28> */
[----:B------:R-:W-:-:S03]  /*19b0*/  ULDC.64 UR4, c[0x0][0x230] ;  /* 0x00008c0000047ab9 */ /* 0x000fc60000000a00 */
[----:B------:R-:W-:Y:S02]  /*19c0*/  UIADD3 UR29, UR29, UR11, URZ ;  /* 0x0000000b1d1d7290 */ /* 0x000fe4000fffe03f */
[----:B------:R-:W-:Y:S02]  /*19d0*/  UIMAD UR14, UR14, UR4, URZ ;  /* 0x000000040e0e72a4 */ /* 0x000fe4000f8e023f */
[----:B------:R-:W-:Y:S02]  /*19e0*/  UIMAD.WIDE.U32 UR28, UR8, UR4, UR28 ;  /* 0x00000004081c72a5 */ /* 0x000fe4000f8e001c */
[----:B------:R-:W-:-:S04]  /*19f0*/  UIMAD UR5, UR8, UR5, UR14 ;  /* 0x00000005080572a4 */ /* 0x000fc8000f8e020e */
[----:B------:R-:W-:Y:S01]  /*1a00*/  UIADD3 UR5, UR29, UR5, URZ ;  /* 0x000000051d057290 */ /* 0x000fe2000fffe03f */
[----:B------:R-:W-:-:S11]  /*1a10*/  UMOV UR14, UR28 ;  /* 0x0000001c000e7c82 */ /* 0x000fd60008000000 */
.L_x_2262:
[----:B------:R-:W-:Y:S01]  /*1a20*/  UIMAD UR4, UR26, UR6, URZ ;  /* 0x000000061a0472a4 */ /* 0x000fe2000f8e023f */
[----:B------:R-:W-:Y:S01]  /*1a30*/  @!P3 IADD3 R4, -R4, RZ, RZ ;  /* 0x000000ff0404b210 */ /* 0x000fe20007ffe1ff */
[----:B------:R-:W-:Y:S01]  /*1a40*/  UMOV UR28, UR14 ;  /* 0x0000000e001c7c82 */ /* 0x000fe20008000000 */
[----:B------:R-:W-:Y:S01]  /*1a50*/  UMOV UR29, UR5 ;  /* 0x00000005001d7c82 */ /* 0x000fe20008000000 */
[----:B------:R-:W-:Y:S01]  /*1a60*/  UIMAD UR4, UR7, UR27, UR4 ;  /* 0x0000001b070472a4 */ /* 0x000fe2000f8e0204 */
[----:B------:R-:W-:Y:S01]  /*1a70*/  @!P2 LOP3.LUT R4, RZ, R8, RZ, 0x33, !PT ;  /* 0x00000008ff04a212 */ /* 0x000fe200078e33ff */
[----:B------:R-:W-:Y:S02]  /*1a80*/  UIMAD.WIDE.U32 UR28, UR6, UR27, UR28 ;  /* 0x0000001b061c72a5 */ /* 0x000fe4000f8e001c */
[----:B------:R-:W-:Y:S01]  /*1a90*/  @UP0 UIADD3 UR10, UR9, UR10, URZ ;  /* 0x0000000a090a0290 */ /* 0x000fe2000fffe03f */
[--C-:B------:R-:W-:Y:S01]  /*1aa0*/  SHF.R.S32.HI R5, RZ, 0x1f, R4.reuse ;  /* 0x0000001fff057819 */ /* 0x100fe20000011404 */
[----:B------:R-:W-:Y:S01]  /*1ab0*/  UIADD3 UR4, UR29, UR4, URZ ;  /* 0x000000041d047290 */ /* 0x000fe2000fffe03f */
[----:B------:R-:W-:Y:S01]  /*1ac0*/  IMAD.MOV.U32 R16, RZ, RZ, R4 ;  /* 0x000000ffff107224 */ /* 0x000fe200078e0004 */
[----:B------:R-:W-:-:S02]  /*1ad0*/  MOV R9, UR29 ;  /* 0x0000001d00097c02 */ /* 0x000fc40008000f00 */
[----:B------:R-:W-:Y:S01]  /*1ae0*/  MOV R8, UR28 ;  /* 0x0000001c00087c02 */ /* 0x000fe20008000f00 */
[-C--:B-1----:R-:W-:Y:S02]  /*1af0*/  IMAD R0, R5, R6.reuse, RZ ;  /* 0x0000000605007224 */ /* 0x082fe400078e02ff */
[----:B------:R-:W-:Y:S01]  /*1b00*/  IMAD.U32 R9, RZ, RZ, UR4 ;  /* 0x00000004ff097e24 */ /* 0x000fe2000f8e00ff */
[----:B------:R-:W-:Y:S01]  /*1b10*/  @UP0 ULDC.64 UR4, c[0x0][0x250] ;  /* 0x0000940000040ab9 */ /* 0x000fe20000000a00 */
[C---:B------:R-:W-:Y:S01]  /*1b20*/  IMAD R7, R4.reuse, R7, R0 ;  /* 0x0000000704077224 */ /* 0x040fe200078e0200 */
[----:B------:R-:W-:Y:S01]  /*1b30*/  @UP0 UIMAD.WIDE.U32 UR28, UR10, UR4, URZ ;  /* 0x000000040a1c02a5 */ /* 0x000fe2000f8e003f */
[----:B------:R-:W-:-:S03]  /*1b40*/  IMAD.WIDE.U32 R26, R4, R6, R8 ;  /* 0x00000006041a7225 */ /* 0x000fc600078e0008 */
[----:B------:R-:W-:Y:S02]  /*1b50*/  @UP0 UIMAD UR14, UR10, UR5, UR29 ;  /* 0x000000050a0e02a4 */ /* 0x000fe4000f8e021d */
[----:B------:R-:W-:Y:S01]  /*1b60*/  IADD3 R24, R27, R7, RZ ;  /* 0x000000071b187210 */ /* 0x000fe20007ffe0ff */
[----:B------:R-:W-:Y:S01]  /*1b70*/  @UP0 UMOV UR20, UR28 ;  /* 0x0000001c00140c82 */ /* 0x000fe20008000000 */
[----:B------:R-:W-:Y:S08]  /*1b80*/  @P1 BRA `(.L_x_2261) ;  /* 0x0000000000381947 */ /* 0x000ff00003800000 */
[----:B------:R-:W-:Y:S01]  /*1b90*/  USHF.R.S32.HI UR10, URZ, 0x1f, UR9 ;  /* 0x0000001f3f0a7899 */ /* 0x000fe20008011409 */
[----:B------:R-:W-:-:S03]  /*1ba0*/  ULDC.64 UR4, c[0x0][0x250] ;  /* 0x0000940000047ab9 */ /* 0x000fc60000000a00 */
[----:B------:R-:W-:Y:S02]  /*1bb0*/  UIMAD UR10, UR10, UR4, URZ ;  /* 0x000000040a0a72a4 */ /* 0x000fe4000f8e023f */
[----:B------:R-:W-:Y:S02]  /*1bc0*/  UIMAD.WIDE.U32 UR28, UR9, UR4, URZ ;  /* 0x00000004091c72a5 */ /* 0x000fe4000f8e003f */
[----:B------:R-:W-:Y:S02]  /*1bd0*/  UIMAD UR10, UR9, UR5, UR10 ;  /* 0x00000005090a72a4 */ /* 0x000fe4000f8e020a */
[----:B------:R-:W-:Y:S02]  /*1be0*/  USHF.R.S32.HI UR9, URZ, 0x1f, UR8 ;  /* 0x0000001f3f097899 */ /* 0x000fe40008011408 */
[----:B------:R-:W-:Y:S01]  /*1bf0*/  UIADD3 UR11, UR29, UR10, URZ ;  /* 0x0000000a1d0b7290 */ /* 0x000fe2000fffe03f */
[----:B------:R-:W-:Y:S02]  /*1c00*/  ULDC.64 UR4, c[0x0][0x238] ;  /* 0x00008e0000047ab9 */ /* 0x000fe40000000a00 */
[----:B------:R-:W-:Y:S01]  /*1c10*/  UMOV UR10, UR28 ;  /* 0x0000001c000a7c82 */ /* 0x000fe20008000000 */
[----:B------:R-:W-:-:S02]  /*1c20*/  UIMAD UR9, UR9, UR4, URZ ;  /* 0x00000004090972a4 */ /* 0x000fc4000f8e023f */
[----:B------:R-:W-:Y:S02]  /*1c30*/  UIMAD.WIDE.U32 UR10, UR8, UR4, UR10 ;  /* 0x00000004080a72a5 */ /* 0x000fe4000f8e000a */
[----:B------:R-:W-:-:S04]  /*1c40*/  UIMAD UR5, UR8, UR5, UR9 ;  /* 0x00000005080572a4 */ /* 0x000fc8000f8e0209 */
[----:B------:R-:W-:Y:S01]  /*1c50*/  UIADD3 UR14, UR11, UR5, URZ ;  /* 0x000000050b0e7290 */ /* 0x000fe2000fffe03f */
[----:B------:R-:W-:-:S11]  /*1c60*/  UMOV UR20, UR10 ;  /* 0x0000000a00147c82 */ /* 0x000fd60008000000 */
.L_x_2261:
[----:B------:R-:W-:Y:S01]  /*1c70*/  UISETP.NE.AND UP0, UPT, UR13, -0x1, UPT ;  /* 0xffffffff0d00788c */ /* 0x000fe2000bf05270 */
[----:B------:R-:W-:Y:S01]  /*1c80*/  SHF.R.S32.HI R6, RZ, 0x1f, R3 ;  /* 0x0000001fff067819 */ /* 0x000fe20000011403 */
[----:B------:R-:W1:Y:S01]  /*1c90*/  S2R R31, SR_CTAID.X ;  /* 0x00000000001f7919 */ /* 0x000e620000002500 */
[----:B------:R-:W-:Y:S01]  /*1ca0*/  ULDC.64 UR10, c[0x0][0x258] ;  /* 0x00009600000a7ab9 */ /* 0x000fe20000000a00 */
[----:B------:R-:W-:Y:S01]  /*1cb0*/  ULDC.64 UR8, c[0x0][0x268] ;  /* 0x00009a0000087ab9 */ /* 0x000fe20000000a00 */
[CC--:B------:R-:W-:Y:S01]  /*1cc0*/  LEA.HI R2, R6.reuse, R3.reuse, RZ, 0x3 ;  /* 0x0000000306027211 */ /* 0x0c0fe200078f18ff */
[----:B------:R-:W-:Y:S01]  /*1cd0*/  IMAD.U32 R22, RZ, RZ, UR10 ;  /* 0x0000000aff167e24 */ /* 0x000fe2000f8e00ff */
[----:B------:R-:W-:Y:S01]  /*1ce0*/  LEA.HI R13, R6, R3, RZ, 0x4 ;  /* 0x00000003060d7211 */ /* 0x000fe200078f20ff */
[----:B------:R-:W-:Y:S01]  /*1cf0*/  IMAD R5, R5, UR8, RZ ;  /* 0x0000000805057c24 */ /* 0x000fe2000f8e02ff */
[----:B------:R-:W-:Y:S01]  /*1d00*/  SHF.R.S32.HI R20, RZ, 0x3, R2 ;  /* 0x00000003ff147819 */ /* 0x000fe20000011402 */
[----:B------:R-:W-:Y:S01]  /*1d10*/  BSSY B0, `(.L_x_2263) ;  /* 0x0000064000007945 */ /* 0x000fe20003800000 */
[----:B------:R-:W-:Y:S01]  /*1d20*/  @UP0 ULDC.64 UR4, c[0x0][0x240] ;  /* 0x0000900000040ab9 */ /* 0x000fe20000000a00 */
[----:B------:R-:W-:Y:S01]  /*1d30*/  LOP3.LUT R2, R2, 0xfffffff8, RZ, 0xc0, !PT ;  /* 0xfffffff802027812 */ /* 0x000fe200078ec0ff */
[----:B------:R-:W-:Y:S01]  /*1d40*/  @UP0 UIMAD.WIDE.U32 UR32, UR13, UR4, URZ ;  /* 0x000000040d2002a5 */ /* 0x000fe2000f8e003f */
[C---:B------:R-:W-:Y:S01]  /*1d50*/  IMAD.SHL.U32 R203, R20.reuse, 0x40, RZ ;  /* 0x0000004014cb7824 */ /* 0x040fe200078e00ff */
[----:B------:R-:W-:Y:S01]  /*1d60*/  @!UP0 USHF.R.S32.HI UR30, URZ, 0x1f, UR21 ;  /* 0x0000001f3f1e8899 */ /* 0x000fe20008011415 */
[----:B------:R-:W-:Y:S01]  /*1d70*/  LOP3.LUT R0, R13, 0xfffffff0, RZ, 0xc0, !PT ;  /* 0xfffffff00d007812 */ /* 0x000fe200078ec0ff */
[----:B------:R-:W-:Y:S01]  /*1d80*/  IMAD.IADD R2, R3, 0x1, -R2 ;  /* 0x0000000103027824 */ /* 0x000fe200078e0a02 */
[----:B------:R-:W-:Y:S01]  /*1d90*/  @UP0 UIMAD UR29, UR13, UR5, UR33 ;  /* 0x000000050d1d02a4 */ /* 0x000fe2000f8e0221 */
[----:B------:R-:W-:Y:S01]  /*1da0*/  LOP3.LUT R203, R203, 0x1c0, RZ, 0xc0, !PT ;  /* 0x000001c0cbcb7812 */ /* 0x000fe200078ec0ff */
[----:B------:R-:W-:Y:S01]  /*1db0*/  VIADD R18, R20, 0x10 ;  /* 0x0000001014127836 */ /* 0x000fe20000000000 */
[----:B------:R-:W-:Y:S01]  /*1dc0*/  @!UP0 ULDC.64 UR4, c[0x0][0x228] ;  /* 0x00008a0000048ab9 */ /* 0x000fe20000000a00 */
[----:B------:R-:W-:Y:S01]  /*1dd0*/  IMAD.SHL.U32 R204, R2, 0x8, RZ ;  /* 0x0000000802cc7824 */ /* 0x000fe200078e00ff */
[----:B------:R-:W-:Y:S01]  /*1de0*/  @!UP0 UIMAD UR30, UR30, UR4, URZ ;  /* 0x000000041e1e82a4 */ /* 0x000fe2000f8e023f */
[----:B------:R-:W-:Y:S01]  /*1df0*/  IMAD.IADD R7, R3, 0x1, -R0 ;  /* 0x0000000103077824 */ /* 0x000fe200078e0a00 */
[----:B------:R-:W-:Y:S01]  /*1e00*/  @!UP0 UIMAD.WIDE.U32 UR34, UR21, UR4, URZ ;  /* 0x00000004152282a5 */ /* 0x000fe2000f8e003f */
[----:B------:R-:W2:Y:S01]  /*1e10*/  S2UR UR4, SR_CgaCtaId ;  /* 0x00000000000479c3 */ /* 0x000ea20000008800 */
[--C-:B------:R-:W-:Y:S01]  /*1e20*/  LOP3.LUT R4, R203, 0x38, R204.reuse, 0xf8, !PT ;  /* 0x00000038cb047812 */ /* 0x100fe200078ef8cc */
[----:B------:R-:W-:Y:S01]  /*1e30*/  @!UP0 UIMAD UR30, UR21, UR5, UR30 ;  /* 0x00000005151e82a4 */ /* 0x000fe2000f8e021e */
[----:B------:R-:W-:Y:S01]  /*1e40*/  SHF.R.U32.HI R203, RZ, 0x3, R203 ;  /* 0x00000003ffcb7819 */ /* 0x000fe200000116cb */
[----:B------:R-:W-:Y:S01]  /*1e50*/  USHF.R.S32.HI UR5, URZ, 0x1f, UR22 ;  /* 0x0000001f3f057899 */ /* 0x000fe20008011416 */
[----:B------:R-:W-:Y:S01]  /*1e60*/  SHF.R.S32.HI R0, RZ, 0x1f, R7 ;  /* 0x0000001fff007819 */ /* 0x000fe20000011407 */
[----:B------:R-:W-:Y:S01]  /*1e70*/  @!UP0 UMOV UR32, UR34 ;  /* 0x0000002200208c82 */ /* 0x000fe20008000000 */
[----:B------:R-:W-:Y:S01]  /*1e80*/  LOP3.LUT R203, R4, R203, RZ, 0x3c, !PT ;  /* 0x000000cb04cb7212 */ /* 0x000fe200078e3cff */
[----:B------:R-:W-:Y:S01]  /*1e90*/  UIMAD UR28, UR5, UR10, URZ ;  /* 0x0000000a051c72a4 */ /* 0x000fe2000f8e023f */
[----:B------:R-:W-:Y:S01]  /*1ea0*/  LEA.HI R4, R6, R3, RZ, 0x6 ;  /* 0x0000000306047211 */ /* 0x000fe200078f30ff */
[----:B------:R-:W-:Y:S01]  /*1eb0*/  UIADD3 UR10, -UR23, UR12, URZ ;  /* 0x0000000c170a7290 */ /* 0x000fe2000fffe13f */
[----:B------:R-:W-:Y:S01]  /*1ec0*/  LEA.HI R0, R0, R7, RZ, 0x3 ;  /* 0x0000000700007211 */ /* 0x000fe200078f18ff */
[----:B------:R-:W-:Y:S01]  /*1ed0*/  @!UP0 UIADD3 UR29, UR35, UR30, URZ ;  /* 0x0000001e231d8290 */ /* 0x000fe2000fffe03f */
[----:B------:R-:W-:Y:S01]  /*1ee0*/  SHF.R.S32.HI R19, RZ, 0x1f, R204 ;  /* 0x0000001fff137819 */ /* 0x000fe200000114cc */
[----:B------:R-:W-:Y:S01]  /*1ef0*/  IMAD.SHL.U32 R4, R4, 0x8, RZ ;  /* 0x0000000804047824 */ /* 0x000fe200078e00ff */
[----:B------:R-:W-:Y:S01]  /*1f00*/  IADD3 R10, P2, R204, UR20, RZ ;  /* 0x00000014cc0a7c10 */ /* 0x000fe2000ff5e0ff */
[----:B------:R-:W-:Y:S01]  /*1f10*/  VIADD R12, R20, 0x20 ;  /* 0x00000020140c7836 */ /* 0x000fe20000000000 */
[----:B------:R-:W-:Y:S01]  /*1f20*/  IADD3 R8, P1, R204, UR32, RZ ;  /* 0x00000020cc087c10 */ /* 0x000fe2000ff3e0ff */
[----:B------:R-:W-:Y:S01]  /*1f30*/  UIMAD UR28, UR22, UR11, UR28 ;  /* 0x0000000b161c72a4 */ /* 0x000fe2000f8e021c */
[----:B------:R-:W-:Y:S01]  /*1f40*/  LOP3.LUT R14, R0, 0xfffffff8, RZ, 0xc0, !PT ;  /* 0xfffffff8000e7812 */ /* 0x000fe200078ec0ff */
[----:B------:R-:W-:Y:S01]  /*1f50*/  UIADD3 UR11, UR15, -0x1, URZ ;  /* 0xffffffff0f0b7890 */ /* 0x000fe2000fffe03f */
[----:B------:R-:W-:Y:S01]  /*1f60*/  ISETP.GE.AND P6, PT, R20, UR10, PT ;  /* 0x0000000a14007c0c */ /* 0x000fe2000bfc6270 */
[----:B------:R-:W-:Y:S01]  /*1f70*/  VIADD R200, R204, 0x40 ;  /* 0x00000040ccc87836 */ /* 0x000fe20000000000 */
[----:B------:R-:W-:Y:S01]  /*1f80*/  IADD3.X R11, R19, UR14, RZ, P2, !PT ;  /* 0x0000000e130b7c10 */ /* 0x000fe200097fe4ff */
[----:B------:R-:W-:Y:S01]  /*1f90*/  IMAD.IADD R14, R7, 0x1, -R14 ;  /* 0x00000001070e7824 */ /* 0x000fe200078e0a0e */
[----:B------:R-:W-:Y:S01]  /*1fa0*/  IADD3.X R9, R19, UR29, RZ, P1, !PT ;  /* 0x0000001d13097c10 */ /* 0x000fe20008ffe4ff */
[----:B------:R-:W-:Y:S01]  /*1fb0*/  USHF.L.U32 UR14, UR11, 0x6, URZ ;  /* 0x000000060b0e7899 */ /* 0x000fe2000800063f */
[----:B------:R-:W-:Y:S01]  /*1fc0*/  LOP3.LUT R203, R203, 0xfffffe00, R4, 0xf8, !PT ;  /* 0xfffffe00cbcb7812 */ /* 0x000fe200078ef804 */
[----:B------:R-:W-:Y:S01]  /*1fd0*/  IMAD R4, R16, UR9, R5 ;  /* 0x0000000910047c24 */ /* 0x000fe2000f8e0205 */
[----:B------:R-:W-:Y:S01]  /*1fe0*/  IADD3 R154, P5, R20, UR27, RZ ;  /* 0x0000001b149a7c10 */ /* 0x000fe2000ffbe0ff */
[----:B------:R-:W-:Y:S01]  /*1ff0*/  IMAD.WIDE.U32 R16, R16, UR8, R10 ;  /* 0x0000000810107c25 */ /* 0x000fe2000f8e000a */
[----:B------:R-:W-:Y:S01]  /*2000*/  ISETP.GE.AND P4, PT, R18, UR10, PT ;  /* 0x0000000a12007c0c */ /* 0x000fe2000bf86270 */
[----:B------:R-:W-:Y:S01]  /*2010*/  UMOV UR8, 0x400 ;  /* 0x0000040000087882 */ /* 0x000fe20000000000 */
[----:B------:R-:W-:Y:S01]  /*2020*/  ISETP.GE.AND P3, PT, R12, UR10, PT ;  /* 0x0000000a0c007c0c */ /* 0x000fe2000bf66270 */
[----:B------:R-:W-:Y:S01]  /*2030*/  IMAD.WIDE.U32 R22, R22, UR22, R8 ;  /* 0x0000001616167c25 */ /* 0x000fe2000f8e0008 */
[--C-:B------:R-:W-:Y:S01]  /*2040*/  SHF.R.S32.HI R21, RZ, 0x1f, R20.reuse ;  /* 0x0000001fff157819 */ /* 0x100fe20000011414 */
[----:B--2---:R-:W-:Y:S01]  /*2050*/  ULEA UR4, UR4, UR8, 0x18 ;  /* 0x0000000804047291 */ /* 0x004fe2000f8ec03f */
[----:B------:R-:W-:Y:S01]  /*2060*/  R2P PR, R14, 0x6 ;  /* 0x000000060e007804 */ /* 0x000fe20000000000 */
[----:B------:R-:W-:Y:S01]  /*2070*/  IMAD.MOV.U32 R7, RZ, RZ, 0x10 ;  /* 0x00000010ff077424 */ /* 0x000fe200078e00ff */
[----:B------:R-:W-:Y:S01]  /*2080*/  UIADD3 UR20, -UR14, UR17, URZ ;  /* 0x000000110e147290 */ /* 0x000fe2000fffe13f */
[----:B------:R-:W-:Y:S01]  /*2090*/  IMAD.MOV.U32 R5, RZ, RZ, 0x20 ;  /* 0x00000020ff057424 */ /* 0x000fe200078e00ff */
[----:B------:R-:W-:Y:S01]  /*20a0*/  IADD3.X R15, R21, UR26, RZ, P5, !PT ;  /* 0x0000001a150f7c10 */ /* 0x000fe2000affe4ff */
[----:B------:R-:W-:Y:S01]  /*20b0*/  VIADD R29, R23, UR28 ;  /* 0x0000001c171d7c36 */ /* 0x000fe20008000000 */
[----:B------:R-:W-:Y:S01]  /*20c0*/  LEA R203, R203, UR4, 0x1 ;  /* 0x00000004cbcb7c11 */ /* 0x000fe2000f8e08ff */
[----:B-1----:R-:W-:Y:S01]  /*20d0*/  IMAD.WIDE R30, R31, 0x40, R20 ;  /* 0x000000401f1e7825 */ /* 0x002fe200078e0214 */
[----:B------:R-:W-:-:S02]  /*20e0*/  SEL R7, R7, 0xfffffff0, !P1 ;  /* 0xfffffff007077807 */ /* 0x000fc40004800000 */
[----:B------:R-:W-:Y:S01]  /*20f0*/  SEL R5, R5, 0xffffffe0, !P2 ;  /* 0xffffffe005057807 */ /* 0x000fe20005000000 */
[----:B------:R-:W-:Y:S01]  /*2100*/  VIADD R199, R204, 0x80 ;  /* 0x00000080ccc77836 */ /* 0x000fe20000000000 */
[----:B------:R-:W-:Y:S06]  /*2110*/  @P6 BRA `(.L_x_2264) ;  /* 0x00000000008c6947 */ /* 0x000fec0003800000 */
        /* <DEDUP_REMOVED lines=35> */
.L_x_2264:
[----:B------:R-:W-:Y:S05]  /*2350*/  BSYNC B0 ;  /* 0x0000000000007941 */ /* 0x000fea0003800000 */
.L_x_2263:
        /* <DEDUP_REMOVED lines=41> */
.L_x_2266:
[----:B------:R-:W-:Y:S05]  /*25f0*/  BSYNC B0 ;  /* 0x0000000000007941 */ /* 0x000fea0003800000 */
.L_x_2265:
        /* <DEDUP_REMOVED lines=42> */
.L_x_2268:
[----:B------:R-:W-:Y:S05]  /*28a0*/  BSYNC B0 ;  /* 0x0000000000007941 */ /* 0x000fea0003800000 */
.L_x_2267:
        /* <DEDUP_REMOVED lines=44> */
.L_x_2270:
[----:B------:R-:W-:Y:S05]  /*2b70*/  BSYNC B0 ;  /* 0x0000000000007941 */ /* 0x000fea0003800000 */
.L_x_2269:
        /* <DEDUP_REMOVED lines=37> */
.L_x_2272:
[----:B------:R-:W-:Y:S05]  /*2dd0*/  BSYNC B0 ;  /* 0x0000000000007941 */ /* 0x000fea0003800000 */
.L_x_2271:
        /* <DEDUP_REMOVED lines=33> */
.L_x_2274:
[----:B------:R-:W-:Y:S05]  /*2ff0*/  BSYNC B0 ;  /* 0x0000000000007941 */ /* 0x000fea0003800000 */
.L_x_2273:
[----:B------:R-:W-:Y:S01]  /*3000*/  ISETP.GE.AND P2, PT, R12, UR20, PT ;  /* 0x000000140c007c0c */ /* 0x000fe2000bf46270 */
[----:B------:R-:W-:Y:S01]  /*3010*/  BSSY B0, `(.L_x_2275) ;  /* 0x0000025000007945 */ /* 0x000fe20003800000 */
[----:B------:R-:W-:-:S11]  /*3020*/  ISETP.GE.AND P1, PT, R18, UR20, PT ;  /* 0x0000001412007c0c */ /* 0x000fd6000bf26270 */
        /* <DEDUP_REMOVED lines=35> */
.L_x_2276:
[----:B------:R-:W-:Y:S05]  /*3260*/  BSYNC B0 ;  /* 0x0000000000007941 */ /* 0x000fea0003800000 */
.L_x_2275:
[----:B------:R-:W-:Y:S01]  /*3270*/  SHF.R.S32.HI R22, RZ, 0x4, R13 ;  /* 0x00000004ff167819 */ /* 0x000fe2000001140d */
[----:B------:R-:W-:Y:S01]  /*3280*/  BSSY B0, `(.L_x_2277) ;  /* 0x0000027000007945 */ /* 0x000fe20003800000 */
[----:B------:R-:W-:Y:S01]  /*3290*/  ISETP.GE.AND P6, PT, R12, UR20, PT ;  /* 0x000000140c007c0c */ /* 0x000fe2000bfc6270 */
[----:B------:R-:W-:Y:S01]  /*32a0*/  IMAD.SHL.U32 R23, R2, 0x40, RZ ;  /* 0x0000004002177824 */ /* 0x000fe200078e00ff */
[----:B------:R-:W-:Y:S01]  /*32b0*/  LEA.HI R24, R13, R22, RZ, 0x1 ;  /* 0x000000160d187211 */ /* 0x000fe200078f08ff */
[----:B------:R-:W-:Y:S10]  /*32c0*/  @P1 BRA `(.L_x_2278) ;  /* 0x0000000000881947 */ /* 0x000ff40003800000 */
[----:B------:R-:W-:Y:S01]  /*32d0*/  ULDC UR8, c[0x0][0x2d0] ;  /* 0x0000b40000087ab9 */ /* 0x000fe20000000800 */
[----:B------:R-:W-:Y:S01]  /*32e0*/  IMAD.U32 R19, RZ, RZ, UR6 ;  /* 0x00000006ff137e24 */ /* 0x000fe2000f8e00ff */
[----:B------:R-:W-:Y:S01]  /*32f0*/  ISETP.GE.AND P5, PT, R204, UR8, PT ;  /* 0x00000008cc007c0c */ /* 0x000fe2000bfa6270 */
[----:B------:R-:W-:Y:S01]  /*3300*/  IMAD.MOV.U32 R26, RZ, RZ, R133 ;  /* 0x000000ffff1a7224 */ /* 0x000fe200078e0085 */
[----:B------:R-:W-:Y:S01]  /*3310*/  ISETP.GE.AND P3, PT, R200, UR8, PT ;  /* 0x00000008c8007c0c */ /* 0x000fe2000bf66270 */
[----:B------:R-:W-:Y:S01]  /*3320*/  IMAD.MOV.U32 R27, RZ, RZ, R134 ;  /* 0x000000ffff1b7224 */ /* 0x000fe200078e0086 */
[----:B------:R-:W-:Y:S01]  /*3330*/  ISETP.GE.AND P2, PT, R199, UR8, PT ;  /* 0x00000008c7007c0c */ /* 0x000fe2000bf46270 */
[----:B------:R-:W-:Y:S01]  /*3340*/  UIMAD UR8, UR7, 0x30, URZ ;  /* 0x00000030070878a4 */ /* 0x000fe2000f8e023f */
[----:B------:R-:W-:-:S05]  /*3350*/  IMAD.WIDE.U32 R28, R19, 0x30, R26 ;  /* 0x00000030131c7825 */ /* 0x000fca00078e001a */
[----:B------:R-:W-:Y:S02]  /*3360*/  VIADD R26, R29, UR8 ;  /* 0x000000081d1a7c36 */ /* 0x000fe40008000000 */
[----:B------:R-:W5:Y:S01]  /*3370*/  @!P5 LDC.64 R12, c[0x0][0x218] ;  /* 0x00008600ff0cdb82 */ /* 0x000f620000000a00 */
[----:B------:R5:W-:Y:S07]  /*3380*/  @P5 STS.128 [R203+0x7800], RZ ;  /* 0x007800ffcb005388 */ /* 0x000bee0000000c00 */
[----:B-12---:R-:W1:Y:S08]  /*3390*/  @!P3 LDC.64 R10, c[0x0][0x218] ;  /* 0x00008600ff0abb82 */ /* 0x006e700000000a00 */
[----:B---34-:R-:W2:Y:S01]  /*33a0*/  @!P2 LDC.64 R8, c[0x0][0x218] ;  /* 0x00008600ff08ab82 */ /* 0x018ea20000000a00 */
[----:B-----5:R-:W-:-:S04]  /*33b0*/  @!P5 LEA R12, P1, R28, R12, 0x1 ;  /* 0x0000000c1c0cd211 */ /* 0x020fc800078208ff */
[C---:B------:R-:W-:Y:S02]  /*33c0*/  @!P5 LEA.HI.X R13, R28.reuse, R13, R26, 0x1, P1 ;  /* 0x0000000d1c0dd211 */ /* 0x040fe400008f0c1a */
[----:B-1----:R-:W-:-:S03]  /*33d0*/  @!P3 LEA R10, P1, R28, R10, 0x1 ;  /* 0x0000000a1c0ab211 */ /* 0x002fc600078208ff */
[----:B------:R-:W-:Y:S01]  /*33e0*/  @!PT LDS RZ, [RZ] ;  /* 0x00000000fffff984 */ /* 0x000fe20000000800 */
[----:B------:R-:W-:Y:S01]  /*33f0*/  @!PT LDS RZ, [RZ] ;  /* 0x00000000fffff984 */ /* 0x000fe20000000800 */
[----:B------:R-:W-:Y:S01]  /*3400*/  @!PT LDS RZ, [RZ] ;  /* 0x00000000fffff984 */ /* 0x000fe20000000800 */
[----:B------:R1:W-:Y:S01]  /*3410*/  @!P5 LDGSTS.E.BYPASS.LTC128B.128 [R203+0x7800], desc[UR24][R12.64] ;  /* 0x078000000ccbdfae */ /* 0x0003e2000b901d58 */
[----:B------:R-:W-:-:S03]  /*3420*/  @!P3 LEA.HI.X R11, R28, R11, R26, 0x1, P1 ;  /* 0x0000000b1c0bb211 */ /* 0x000fc600008f0c1a */
[----:B------:R1:W-:Y:S01]  /*3430*/  @P3 STS.128 [R203+0x9800], RZ ;  /* 0x009800ffcb003388 */ /* 0x0003e20000000c00 */
[----:B--2---:R-:W-:-:S03]  /*3440*/  @!P2 LEA R8, P1, R28, R8, 0x1 ;  /* 0x000000081c08a211 */ /* 0x004fc600078208ff */
        /* <DEDUP_REMOVED lines=9> */
[----:B------:R1:W-:Y:S02]  /*34e0*/  @!P2 LDGSTS.E.BYPASS.LTC128B.128 [R203+0xb800], desc[UR24][R8.64+0x100] ;  /* 0x0b80010008cbafae */ /* 0x0003e4000b901d58 */
.L_x_2278:
[----:B------:R-:W-:Y:S05]  /*34f0*/  BSYNC B0 ;  /* 0x0000000000007941 */ /* 0x000fea0003800000 */
.L_x_2277:
[----:B------:R-:W-:Y:S01]  /*3500*/  USHF.R.S32.HI UR28, URZ, 0x1f, UR21 ;  /* 0x0000001f3f1c7899 */ /* 0x000fe20008011415 */
[----:B-1234-:R-:W-:Y:S01]  /*3510*/  LOP3.LUT R9, R24, 0xfffffffe, RZ, 0xc0, !PT ;  /* 0xfffffffe18097812 */ /* 0x01efe200078ec0ff */
[----:B------:R-:W-:Y:S01]  /*3520*/  ULDC.64 UR8, c[0x0][0x3d0] ;  /* 0x0000f40000087ab9 */ /* 0x000fe20000000a00 */
[----:B------:R-:W0:Y:S01]  /*3530*/  LDGDEPBAR ;  /* 0x00000000000079af */ /* 0x000e220000000000 */
[----:B------:R-:W-:Y:S01]  /*3540*/  UIMAD UR28, UR28, UR8, URZ ;  /* 0x000000081c1c72a4 */ /* 0x000fe2000f8e023f */
[----:B------:R-:W-:Y:S01]  /*3550*/  IMAD.SHL.U32 R10, R14, 0x40, RZ ;  /* 0x000000400e0a7824 */ /* 0x000fe200078e00ff */
[----:B------:R-:W-:Y:S01]  /*3560*/  UMOV UR30, UR22 ;  /* 0x00000016001e7c82 */ /* 0x000fe20008000000 */
[----:B------:R-:W-:Y:S01]  /*3570*/  UMOV UR31, UR5 ;  /* 0x00000005001f7c82 */ /* 0x000fe20008000000 */
[----:B------:R-:W-:Y:S01]  /*3580*/  IMAD.IADD R9, R22, 0x1, -R9 ;  /* 0x0000000116097824 */ /* 0x000fe200078e0a09 */
[----:B------:R-:W-:Y:S01]  /*3590*/  UIMAD.WIDE.U32 UR30, UR21, UR8, UR30 ;  /* 0x00000008151e72a5 */ /* 0x000fe2000f8e001e */
[----:B------:R-:W-:Y:S01]  /*35a0*/  LOP3.LUT R10, R10, 0x1c0, RZ, 0xc0, !PT ;  /* 0x000001c00a0a7812 */ /* 0x000fe200078ec0ff */
[----:B------:R-:W-:Y:S01]  /*35b0*/  UIMAD UR28, UR21, UR9, UR28 ;  /* 0x00000009151c72a4 */ /* 0x000fe2000f8e021c */
[----:B------:R-:W-:Y:S01]  /*35c0*/  IMAD.SHL.U32 R11, R9, 0x8, RZ ;  /* 0x00000008090b7824 */ /* 0x000fe200078e00ff */
[----:B------:R-:W1:Y:S01]  /*35d0*/  LDC.64 R228, c[0x0][0x250] ;  /* 0x00009400ffe47b82 */ /* 0x000e620000000a00 */
[----:B------:R-:W-:Y:S01]  /*35e0*/  ULDC.64 UR8, c[0x0][0x3c8] ;  /* 0x0000f20000087ab9 */ /* 0x000fe20000000a00 */
[----:B------:R-:W-:Y:S01]  /*35f0*/  UIADD3 UR28, UR31, UR28, URZ ;  /* 0x0000001c1f1c7290 */ /* 0x000fe2000fffe03f */
[----:B------:R-:W-:Y:S01]  /*3600*/  IMAD.IADD R17, R17, 0x1, R4 ;  /* 0x0000000111117824 */ /* 0x000fe200078e0204 */
[----:B------:R-:W-:Y:S01]  /*3610*/  ULEA UR8, UP0, UR30, UR8, 0x2 ;  /* 0x000000081e087291 */ /* 0x000fe2000f80103f */
[----:B------:R-:W-:Y:S01]  /*3620*/  LOP3.LUT R11, R10, 0x8, R11, 0xf8, !PT ;  /* 0x000000080a0b7812 */ /* 0x000fe200078ef80b */
[----:B------:R-:W-:Y:S01]  /*3630*/  IMAD.SHL.U32 R13, R0, 0x40, RZ ;  /* 0x00000040000d7824 */ /* 0x000fe200078e00ff */
[----:B------:R-:W-:Y:S01]  /*3640*/  SHF.R.U32.HI R4, RZ, 0x3, R10 ;  /* 0x00000003ff047819 */ /* 0x000fe2000001160a */
[----:B------:R-:W-:Y:S01]  /*3650*/  ULEA.HI.X UR9, UR30, UR9, UR28, 0x2, UP0 ;  /* 0x000000091e097291 */ /* 0x000fe200080f141c */
[C---:B------:R-:W-:Y:S01]  /*3660*/  ISETP.GE.AND P2, PT, R20.reuse, UR20, PT ;  /* 0x0000001414007c0c */ /* 0x040fe2000bf46270 */
[----:B------:R-:W-:Y:S01]  /*3670*/  IMAD.U32 R10, RZ, RZ, UR8 ;  /* 0x00000008ff0a7e24 */ /* 0x000fe2000f8e00ff */
[----:B------:R-:W-:Y:S01]  /*3680*/  LOP3.LUT R4, R11, R4, RZ, 0x3c, !PT ;  /* 0x000000040b047212 */ /* 0x000fe200078e3cff */
[----:B------:R-:W-:Y:S01]  /*3690*/  IMAD.SHL.U32 R20, R20, 0x8, RZ ;  /* 0x0000000814147824 */ /* 0x000fe200078e00ff */
[----:B------:R-:W-:Y:S01]  /*36a0*/  LOP3.LUT R23, R23, 0x1c0, RZ, 0xc0, !PT ;  /* 0x000001c017177812 */ /* 0x000fe200078ec0ff */
[----:B------:R-:W-:Y:S01]  /*36b0*/  IMAD.U32 R11, RZ, RZ, UR9 ;  /* 0x00000009ff0b7e24 */ /* 0x000fe2000f8e00ff */
[----:B------:R-:W-:Y:S01]  /*36c0*/  LOP3.LUT R0, R4, 0xfffffe00, R13, 0xf8, !PT ;  /* 0xfffffe0004007812 */ /* 0x000fe200078ef80d */
[----:B------:R-:W-:-:S04]  /*36d0*/  DEPBAR.LE SB0, 0x0 ;  /* 0x000080000000791a */ /* 0x000fc80000000000 */
[----:B------:R2:W5:Y:S01]  /*36e0*/  LDG.E R4, desc[UR24][R10.64] ;  /* 0x000000180a047981 */ /* 0x000562000c1e1900 */
[----:B------:R-:W-:Y:S01]  /*36f0*/  LOP3.LUT R8, R23, 0x8, R20, 0xf8, !PT ;  /* 0x0000000817087812 */ /* 0x000fe200078ef814 */
[----:B------:R-:W-:Y:S01]  /*3700*/  ULDC.64 UR8, c[0x0][0x220] ;  /* 0x0000880000087ab9 */ /* 0x000fe20000000a00 */
[----:B------:R-:W-:Y:S01]  /*3710*/  SHF.R.U32.HI R23, RZ, 0x3, R23 ;  /* 0x00000003ff177819 */ /* 0x000fe20000011617 */
[----:B------:R-:W-:Y:S01]  /*3720*/  BAR.SYNC.DEFER_BLOCKING 0x0 ;  /* 0x0000000000007b1d */ /* 0x000fe20000010000 */
[----:B------:R-:W-:Y:S02]  /*3730*/  LEA.HI R6, R6, R3, RZ, 0x5 ;  /* 0x0000000306067211 */ /* 0x000fe400078f28ff */
[----:B------:R-:W-:Y:S02]  /*3740*/  LOP3.LUT R8, R8, R23, RZ, 0x3c, !PT ;  /* 0x0000001708087212 */ /* 0x000fe400078e3cff */
[----:B------:R-:W-:Y:S01]  /*3750*/  ISETP.GE.AND P5, PT, R18, UR20, PT ;  /* 0x0000001412007c0c */ /* 0x000fe2000bfa6270 */
[----:B------:R-:W-:-:S02]  /*3760*/  ULDC UR5, c[0x0][0x2e8] ;  /* 0x0000ba0000057ab9 */ /* 0x000fc40000000800 */
[----:B------:R-:W-:Y:S02]  /*3770*/  IMAD R197, R9, 0x200, R8 ;  /* 0x0000020009c57824 */ /* 0x000fe400078e0208 */
[----:B-1----:R-:W-:Y:S01]  /*3780*/  IMAD R9, R15, R228, RZ ;  /* 0x000000e40f097224 */ /* 0x002fe200078e02ff */
[----:B------:R-:W-:-:S03]  /*3790*/  SHF.R.S32.HI R81, RZ, 0x5, R6 ;  /* 0x00000005ff517819 */ /* 0x000fc60000011406 */
[C---:B------:R-:W-:Y:S02]  /*37a0*/  IMAD R9, R154.reuse, R229, R9 ;  /* 0x000000e59a097224 */ /* 0x040fe400078e0209 */
[----:B------:R-:W-:Y:S01]  /*37b0*/  IMAD.WIDE.U32 R154, R154, R228, R16 ;  /* 0x000000e49a9a7225 */ /* 0x000fe200078e0010 */
[----:B------:R2:W-:Y:S04]  /*37c0*/  @P2 STS.128 [R203+0xc000], RZ ;  /* 0x00c000ffcb002388 */ /* 0x0005e80000000c00 */
[----:B------:R2:W-:Y:S04]  /*37d0*/  @P2 STS.128 [R203+0xe000], RZ ;  /* 0x00e000ffcb002388 */ /* 0x0005e80000000c00 */
[----:B------:R2:W-:Y:S01]  /*37e0*/  @P2 STS.128 [R203+0x10000], RZ ;  /* 0x010000ffcb002388 */ /* 0x0005e20000000c00 */
[----:B------:R-:W-:Y:S01]  /*37f0*/  IMAD.IADD R152, R155, 0x1, R9 ;  /* 0x000000019b987824 */ /* 0x000fe200078e0209 */
[----:B------:R-:W-:Y:S01]  /*3800*/  LEA R212, P1, R154, UR8, 0x1 ;  /* 0x000000089ad47c11 */ /* 0x000fe2000f8208ff */
[----:B------:R-:W-:Y:S01]  /*3810*/  IMAD R198, R81, 0x400, R0 ;  /* 0x0000040051c67824 */ /* 0x000fe200078e0200 */
[----:B------:R-:W1:Y:S01]  /*3820*/  MUFU.RCP R83, UR5 ;  /* 0x0000000500537d08 */ /* 0x000e620008001000 */
[----:B------:R-:W-:Y:S01]  /*3830*/  BSSY B0, `(.L_x_2279) ;  /* 0x000001e000007945 */ /* 0x000fe20003800000 */
[C---:B------:R-:W-:Y:S01]  /*3840*/  SHF.L.U64.HI R201, R228.reuse, 0x4, R229 ;  /* 0x00000004e4c97819 */ /* 0x040fe200000102e5 */
[----:B------:R-:W-:Y:S01]  /*3850*/  IMAD.SHL.U32 R202, R228, 0x10, RZ ;  /* 0x00000010e4ca7824 */ /* 0x000fe200078e00ff */
[----:B------:R-:W-:-:S02]  /*3860*/  LEA R197, R197, UR4, 0x1 ;  /* 0x00000004c5c57c11 */ /* 0x000fc4000f8e08ff */
[----:B------:R-:W-:Y:S02]  /*3870*/  LEA.HI.X R215, R154, UR9, R152, 0x1, P1 ;  /* 0x000000099ad77c11 */ /* 0x000fe400088f0c98 */
[----:B------:R-:W-:Y:S01]  /*3880*/  LEA R198, R198, UR4, 0x1 ;  /* 0x00000004c6c67c11 */ /* 0x000fe2000f8e08ff */
[----:B------:R-:W-:Y:S06]  /*3890*/  @P2 BRA `(.L_x_2280) ;  /* 0x00000000005c2947 */ /* 0x000fec0003800000 */
        /* <DEDUP_REMOVED lines=18> */
[----:B---3--:R-:W-:-:S05]  /*39c0*/  MOV R213, R215 ;  /* 0x000000d700d57202 */ /* 0x008fca0000000f00 */
[----:B------:R-:W-:Y:S01]  /*39d0*/  @!PT LDS RZ, [RZ] ;  /* 0x00000000fffff984 */ /* 0x000fe20000000800 */
[----:B------:R-:W-:Y:S01]  /*39e0*/  @!PT LDS RZ, [RZ] ;  /* 0x00000000fffff984 */ /* 0x000fe20000000800 */
[----:B------:R-:W-:Y:S01]  /*39f0*/  @!PT LDS RZ, [RZ] ;  /* 0x00000000fffff984 */ /* 0x000fe20000000800 */
[----:B------:R4:W-:Y:S02]  /*3a00*/  LDGSTS.E.BYPASS.LTC128B.128 [R203+0x10000], desc[UR24][R212.64+0x100] ;  /* 0x10000100d4cb7fae */ /* 0x0009e4000b901d58 */
.L_x_2280:
[----:B------:R-:W-:Y:S05]  /*3a10*/  BSYNC B0 ;  /* 0x0000000000007941 */ /* 0x000fea0003800000 */
.L_x_2279:
        /* <DEDUP_REMOVED lines=31> */
.L_x_2282:
[----:B------:R-:W-:Y:S05]  /*3c10*/  BSYNC B0 ;  /* 0x0000000000007941 */ /* 0x000fea0003800000 */
.L_x_2281:
[----:B------:R1:W-:Y:S01]  /*3c20*/  @P6 STS.128 [R203+0xd000], RZ ;  /* 0x00d000ffcb006388 */ /* 0x0003e20000000c00 */
[----:B------:R-:W-:Y:S03]  /*3c30*/  BSSY B0, `(.L_x_2283) ;  /* 0x0000020000007945 */ /* 0x000fe60003800000 */
[----:B------:R1:W-:Y:S04]  /*3c40*/  @P6 STS.128 [R203+0xf000], RZ ;  /* 0x00f000ffcb006388 */ /* 0x0003e80000000c00 */
[----:B------:R1:W-:Y:S01]  /*3c50*/  @P6 STS.128 [R203+0x11000], RZ ;  /* 0x011000ffcb006388 */ /* 0x0003e20000000c00 */
[----:B------:R-:W-:Y:S05]  /*3c60*/  @P6 BRA `(.L_x_2284) ;  /* 0x0000000000706947 */ /* 0x000fea0003800000 */
[----:B------:R-:W-:Y:S01]  /*3c70*/  ULDC UR5, c[0x0][0x2d0] ;  /* 0x0000b40000057ab9 */ /* 0x000fe20000000800 */
[----:B--2---:R-:W-:Y:S01]  /*3c80*/  IMAD.SHL.U32 R9, R228, 0x20, RZ ;  /* 0x00000020e4097824 */ /* 0x004fe200078e00ff */
        /* <DEDUP_REMOVED lines=26> */
.L_x_2284:
[----:B------:R-:W-:Y:S05]  /*3e30*/  BSYNC B0 ;  /* 0x0000000000007941 */ /* 0x000fea0003800000 */
.L_x_2283:
        /* <DEDUP_REMOVED lines=9> */
[----:B---3--:R-:W-:Y:S01]  /*3ed0*/  @!P3 MOV R214, R212 ;  /* 0x000000d400d6b202 */ /* 0x008fe20000000f00 */
[C---:B--2---:R-:W-:Y:S01]  /*3ee0*/  @!P3 IMAD R9, R229.reuse, 0x60, RZ ;  /* 0x00000060e509b824 */ /* 0x044fe200078e02ff */
[----:B----4-:R-:W-:Y:S01]  /*3ef0*/  @!P2 MOV R213, R215 ;  /* 0x000000d700d5a202 */ /* 0x010fe20000000f00 */
        /* <DEDUP_REMOVED lines=19> */
[----:B--2---:R-:W-:-:S05]  /*4030*/  IMAD.WIDE.U32 R10, R228, 0x60, R212 ;  /* 0x00000060e40a7825 */ /* 0x004fca00078e00d4 */
[----:B------:R-:W-:-:S05]  /*4040*/  IADD3 R11, R11, R8, RZ ;  /* 0x000000080b0b7210 */ /* 0x000fca0007ffe0ff */
[----:B------:R-:W-:Y:S01]  /*4050*/  @!PT LDS RZ, [RZ] ;  /* 0x00000000fffff984 */ /* 0x000fe20000000800 */
[----:B------:R-:W-:Y:S01]  /*4060*/  @!PT LDS RZ, [RZ] ;  /* 0x00000000fffff984 */ /* 0x000fe20000000800 */
[----:B------:R-:W-:Y:S01]  /*4070*/  @!PT LDS RZ, [RZ] ;  /* 0x00000000fffff984 */ /* 0x000fe20000000800 */
[----:B------:R2:W-:Y:S02]  /*4080*/  LDGSTS.E.BYPASS.LTC128B.128 [R203+0x11800], desc[UR24][R10.64+0x100] ;  /* 0x118001000acb7fae */ /* 0x0005e4000b901d58 */
.L_x_2286:
[----:B------:R-:W-:Y:S05]  /*4090*/  BSYNC B0 ;  /* 0x0000000000007941 */ /* 0x000fea0003800000 */
.L_x_2285:
[----:B------:R-:W-:Y:S01]  /*40a0*/  LDSM.16.M88.4 R60, [R198] ;  /* 0x00000000c63c783b */ /* 0x000fe20000000200 */
[----:B------:R-:W-:Y:S01]  /*40b0*/  R2P PR, R2, 0x6 ;  /* 0x0000000602007804 */ /* 0x000fe20000000000 */
[C---:B------:R-:W-:Y:S01]  /*40c0*/  VIADD R2, R197.reuse, 0x6000 ;  /* 0x00006000c5027836 */ /* 0x040fe20000000000 */
[----:B------:R-:W-:Y:S01]  /*40d0*/  LOP3.LUT R6, R6, 0xffffffe0, RZ, 0xc0, !PT ;  /* 0xffffffe006067812 */ /* 0x000fe200078ec0ff */
[----:B------:R-:W3:Y:S01]  /*40e0*/  LDSM.16.M88.4 R40, [R197+0x6000] ;  /* 0x00600000c528783b */ /* 0x000ee20000000200 */
[----:B------:R-:W-:Y:S01]  /*40f0*/  VIADD R195, R197, 0x6020 ;  /* 0x00006020c5c37836 */ /* 0x000fe20000000000 */
[----:B------:R-:W-:Y:S01]  /*4100*/  LEA R81, R81, UR23, 0x4 ;  /* 0x0000001751517c11 */ /* 0x000fe2000f8e20ff */
[--C-:B------:R-:W-:Y:S01]  /*4110*/  IMAD R196, R7, 0x2, R198.reuse ;  /* 0x0000000207c47824 */ /* 0x100fe200078e02c6 */
[----:B------:R-:W4:Y:S01]  /*4120*/  LDSM.16.M88.4 R32, [R197+0x6800] ;  /* 0x00680000c520783b */ /* 0x000f220000000200 */
[C---:B------:R-:W-:Y:S02]  /*4130*/  IMAD R194, R5.reuse, 0x2, R198 ;  /* 0x0000000205c27824 */ /* 0x040fe400078e02c6 */
[----:B-1---5:R-:W-:Y:S01]  /*4140*/  FMUL.FTZ R4, R4, R83 ;  /* 0x0000005304047220 */ /* 0x022fe20000410000 */
[----:B------:R-:W-:Y:S01]  /*4150*/  IMAD R193, R5, 0x2, R196 ;  /* 0x0000000205c17824 */ /* 0x000fe200078e02c4 */
[----:B------:R-:W1:Y:S01]  /*4160*/  LDSM.16.M88.4 R24, [R197+0x7000] ;  /* 0x00700000c518783b */ /* 0x000e620000000200 */
[C---:B------:R-:W-:Y:S01]  /*4170*/  IMAD.IADD R6, R3.reuse, 0x1, -R6 ;  /* 0x0000000103067824 */ /* 0x040fe200078e0a06 */
[----:B------:R-:W-:Y:S01]  /*4180*/  UISETP.GE.AND UP0, UPT, UR15, 0x2, UPT ;  /* 0x000000020f00788c */ /* 0x000fe2000bf06270 */
[----:B------:R-:W-:Y:S01]  /*4190*/  @P1 VIADD R195, R2, 0xffffffe0 ;  /* 0xffffffe002c31836 */ /* 0x000fe20000000000 */
[----:B------:R-:W1:Y:S01]  /*41a0*/  LDSM.16.M88.4 R56, [R197+0x7800] ;  /* 0x00780000c538783b */ /* 0x000e620000000200 */
[----:B------:R-:W-:Y:S01]  /*41b0*/  IMAD.MOV.U32 R2, RZ, RZ, 0x40 ;  /* 0x00000040ff027424 */ /* 0x000fe200078e00ff */
[----:B------:R-:W-:Y:S01]  /*41c0*/  R2UR UR5, R4 ;  /* 0x00000000040572ca */ /* 0x000fe200000e0000 */
[----:B------:R-:W-:Y:S01]  /*41d0*/  IMAD.SHL.U32 R206, R3, 0x2, RZ ;  /* 0x0000000203ce7824 */ /* 0x000fe200078e00ff */
[----:B------:R-:W-:Y:S01]  /*41e0*/  LDSM.16.M88.4 R48, [R196] ;  /* 0x00000000c430783b */ /* 0x000fe20000000200 */
[C---:B------:R-:W-:Y:S01]  /*41f0*/  VIADD R187, R195.reuse, 0x800 ;  /* 0x00000800c3bb7836 */ /* 0x040fe20000000000 */
[----:B------:R-:W-:Y:S01]  /*4200*/  SEL R2, R2, 0xffffffc0, !P2 ;  /* 0xffffffc002027807 */ /* 0x000fe20005000000 */
[C---:B------:R-:W-:Y:S01]  /*4210*/  VIADD R186, R195.reuse, 0x1000 ;  /* 0x00001000c3ba7836 */ /* 0x040fe20000000000 */
[----:B------:R-:W1:Y:S01]  /*4220*/  LDSM.16.M88.4 R52, [R195] ;  /* 0x00000000c334783b */ /* 0x000e620000000200 */
[----:B------:R-:W-:Y:S01]  /*4230*/  LOP3.LUT R206, R206, 0x6, RZ, 0xc0, !PT ;  /* 0x00000006cece7812 */ /* 0x000fe200078ec0ff */
[----:B------:R-:W-:-:S02]  /*4240*/  VIADD R185, R195, 0x1800 ;  /* 0x00001800c3b97836 */ /* 0x000fc40000000000 */
[----:B--2---:R-:W2:Y:S01]  /*4250*/  LDSM.16.M88.4 R12, [R195+0x800] ;  /* 0x00080000c30c783b */ /* 0x004ea20000000200 */
[----:B------:R-:W-:Y:S02]  /*4260*/  IMAD.IADD R191, R197, 0x1, R2 ;  /* 0x00000001c5bf7824 */ /* 0x000fe400078e0202 */
[----:B------:R-:W-:Y:S01]  /*4270*/  IMAD.IADD R184, R2, 0x1, R195 ;  /* 0x0000000102b87824 */ /* 0x000fe200078e02c3 */
[----:B------:R-:W2:Y:S01]  /*4280*/  LDSM.16.M88.4 R8, [R195+0x1000] ;  /* 0x00100000c308783b */ /* 0x000ea20000000200 */
[----:B------:R-:W-:Y:S02]  /*4290*/  IMAD.U32 R2, RZ, RZ, UR17 ;  /* 0x00000011ff027e24 */ /* 0x000fe4000f8e00ff */
[----:B------:R-:W-:Y:S01]  /*42a0*/  VIADD R3, R206, UR14 ;  /* 0x0000000ece037c36 */ /* 0x000fe20008000000 */
[----:B------:R-:W2:Y:S01]  /*42b0*/  LDSM.16.M88.4 R72, [R195+0x1800] ;  /* 0x00180000c348783b */ /* 0x000ea20000000200 */
[C---:B------:R-:W-:Y:S02]  /*42c0*/  VIADD R183, R195.reuse, 0x2000 ;  /* 0x00002000c3b77836 */ /* 0x040fe40000000000 */
[C---:B------:R-:W-:Y:S01]  /*42d0*/  VIADD R182, R195.reuse, 0x2800 ;  /* 0x00002800c3b67836 */ /* 0x040fe20000000000 */
[----:B------:R-:W-:Y:S01]  /*42e0*/  LDSM.16.M88.4 R68, [R194] ;  /* 0x00000000c244783b */ /* 0x000fe20000000200 */
[----:B------:R-:W-:-:S02]  /*42f0*/  VIADD R181, R195, 0x3000 ;  /* 0x00003000c3b57836 */ /* 0x000fc40000000000 */
[C---:B------:R-:W-:Y:S01]  /*4300*/  VIADD R180, R195.reuse, 0x3800 ;  /* 0x00003800c3b47836 */ /* 0x040fe20000000000 */
[C---:B---3--:R-:W-:Y:S01]  /*4310*/  HMMA.16816.F32.BF16 R44, R60.reuse, R40, RZ ;  /* 0x000000283c2c723c */ /* 0x048fe200000418ff */
[----:B------:R-:W3:Y:S01]  /*4320*/  LDSM.16.M88.4 R16, [R191+0x6000] ;  /* 0x00600000bf10783b */ /* 0x000ee20000000200 */
[C---:B------:R-:W-:Y:S02]  /*4330*/  VIADD R179, R195.reuse, 0x4000 ;  /* 0x00004000c3b37836 */ /* 0x040fe40000000000 */
[C---:B------:R-:W-:Y:S01]  /*4340*/  VIADD R178, R195.reuse, 0x4800 ;  /* 0x00004800c3b27836 */ /* 0x040fe20000000000 */
[----:B------:R-:W-:Y:S01]  /*4350*/  LDSM.16.M88.4 R64, [R191+0x7800] ;  /* 0x00780000bf40783b */ /* 0x000fe20000000200 */
[----:B------:R-:W-:Y:S01]  /*4360*/  HMMA.16816.F32.BF16 R40, R60, R42, RZ ;  /* 0x0000002a3c28723c */ /* 0x000fe200000418ff */
[C---:B------:R-:W-:Y:S02]  /*4370*/  VIADD R177, R195.reuse, 0x5000 ;  /* 0x00005000c3b17836 */ /* 0x040fe40000000000 */
[----:B------:R-:W-:Y:S01]  /*4380*/  LDSM.16.M88.4 R76, [R195+0x3800] ;  /* 0x00380000c34c783b */ /* 0x000fe20000000200 */
[----:B------:R-:W-:-:S02]  /*4390*/  VIADD R176, R195, 0x5800 ;  /* 0x00005800c3b07836 */ /* 0x000fc40000000000 */
[C---:B----4-:R-:W-:Y:S01]  /*43a0*/  HMMA.16816.F32.BF16 R36, R60.reuse, R32, RZ ;  /* 0x000000203c24723c */ /* 0x050fe200000418ff */
[----:B------:R-:W0:Y:S05]  /*43b0*/  LDGDEPBAR ;  /* 0x00000000000079af */ /* 0x000e2a0000000000 */
[C---:B-1----:R-:W-:Y:S06]  /*43c0*/  HMMA.16816.F32.BF16 R28, R60.reuse, R24, RZ ;  /* 0x000000183c1c723c */ /* 0x042fec00000418ff */
[C---:B------:R-:W-:Y:S06]  /*43d0*/  HMMA.16816.F32.BF16 R32, R60.reuse, R34, RZ ;  /* 0x000000223c20723c */ /* 0x040fec00000418ff */
[C---:B------:R-:W-:Y:S06]  /*43e0*/  HMMA.16816.F32.BF16 R24, R60.reuse, R26, RZ ;  /* 0x0000001a3c18723c */ /* 0x040fec00000418ff */
[C---:B------:R-:W-:Y:S06]  /*43f0*/  HMMA.16816.F32.BF16 R20, R60.reuse, R56, RZ ;  /* 0x000000383c14723c */ /* 0x040fec00000418ff */
[----:B------:R-:W-:Y:S01]  /*4400*/  HMMA.16816.F32.BF16 R60, R60, R58, RZ ;  /* 0x0000003a3c3c723c */ /* 0x000fe200000418ff */
[----:B------:R-:W1:Y:S05]  /*4410*/  LDSM.16.M88.4 R56, [R191+0x6800] ;  /* 0x00680000bf38783b */ /* 0x000e6a0000000200 */
[C---:B------:R-:W-:Y:S06]  /*4420*/  HMMA.16816.F32.BF16 R44, R48.reuse, R52, R44 ;  /* 0x00000034302c723c */ /* 0x040fec000004182c */
[C---:B------:R-:W-:Y:S01]  /*4430*/  HMMA.16816.F32.BF16 R40, R48.reuse, R54, R40 ;  /* 0x000000363028723c */ /* 0x040fe20000041828 */
[----:B------:R-:W4:Y:S05]  /*4440*/  LDSM.16.M88.4 R52, [R191+0x7000] ;  /* 0x00700000bf34783b */ /* 0x000f2a0000000200 */
[C---:B--2---:R-:W-:Y:S06]  /*4450*/  HMMA.16816.F32.BF16 R36, R48.reuse, R12, R36 ;  /* 0x0000000c3024723c */ /* 0x044fec0000041824 */
[C---:B------:R-:W-:Y:S01]  /*4460*/  HMMA.16816.F32.BF16 R32, R48.reuse, R14, R32 ;  /* 0x0000000e3020723c */ /* 0x040fe20000041820 */
[----:B------:R-:W-:Y:S05]  /*4470*/  LDSM.16.M88.4 R12, [R184] ;  /* 0x00000000b80c783b */ /* 0x000fea0000000200 */
[C---:B------:R-:W-:Y:S06]  /*4480*/  HMMA.16816.F32.BF16 R28, R48.reuse, R8, R28 ;  /* 0x00000008301c723c */ /* 0x040fec000004181c */
[C---:B------:R-:W-:Y:S01]  /*4490*/  HMMA.16816.F32.BF16 R24, R48.reuse, R10, R24 ;  /* 0x0000000a3018723c */ /* 0x040fe20000041818 */
[----:B------:R-:W2:Y:S05]  /*44a0*/  LDSM.16.M88.4 R8, [R193] ;  /* 0x00000000c108783b */ /* 0x000eaa0000000200 */
[C---:B------:R-:W-:Y:S06]  /*44b0*/  HMMA.16816.F32.BF16 R20, R48.reuse, R72, R20 ;  /* 0x000000483014723c */ /* 0x040fec0000041814 */
[----:B------:R-:W-:Y:S01]  /*44c0*/  HMMA.16816.F32.BF16 R60, R48, R74, R60 ;  /* 0x0000004a303c723c */ /* 0x000fe2000004183c */
[----:B------:R-:W2:Y:S04]  /*44d0*/  LDSM.16.M88.4 R48, [R184+0x800] ;  /* 0x00080000b830783b */ /* 0x000ea80000000200 */
[----:B------:R-:W-:Y:S01]  /*44e0*/  LDSM.16.M88.4 R72, [R184+0x1800] ;  /* 0x00180000b848783b */ /* 0x000fe20000000200 */
[C---:B---3--:R-:W-:Y:S06]  /*44f0*/  HMMA.16816.F32.BF16 R44, R68.reuse, R16, R44 ;  /* 0x00000010442c723c */ /* 0x048fec000004182c */
[C---:B------:R-:W-:Y:S01]  /*4500*/  HMMA.16816.F32.BF16 R40, R68.reuse, R18, R40 ;  /* 0x000000124428723c */ /* 0x040fe20000041828 */
[----:B------:R-:W3:Y:S05]  /*4510*/  LDSM.16.M88.4 R16, [R184+0x1000] ;  /* 0x00100000b810783b */ /* 0x000eea0000000200 */
[C---:B-1----:R-:W-:Y:S06]  /*4520*/  HMMA.16816.F32.BF16 R36, R68.reuse, R56, R36 ;  /* 0x000000384424723c */ /* 0x042fec0000041824 */
[C---:B------:R-:W-:Y:S01]  /*4530*/  HMMA.16816.F32.BF16 R32, R68.reuse, R58, R32 ;  /* 0x0000003a4420723c */ /* 0x040fe20000041820 */
[----:B------:R-:W-:Y:S05]  /*4540*/  LDSM.16.M88.4 R56, [R198+0x2000] ;  /* 0x00200000c638783b */ /* 0x000fea0000000200 */
[C---:B----4-:R-:W-:Y:S06]  /*4550*/  HMMA.16816.F32.BF16 R28, R68.reuse, R52, R28 ;  /* 0x00000034441c723c */ /* 0x050fec000004181c */
[C---:B------:R-:W-:Y:S01]  /*4560*/  HMMA.16816.F32.BF16 R24, R68.reuse, R54, R24 ;  /* 0x000000364418723c */ /* 0x040fe20000041818 */
[----:B------:R-:W1:Y:S05]  /*4570*/  LDSM.16.M88.4 R52, [R197+0x8000] ;  /* 0x00800000c534783b */ /* 0x000e6a0000000200 */
[C---:B------:R-:W-:Y:S06]  /*4580*/  HMMA.16816.F32.BF16 R20, R68.reuse, R64, R20 ;  /* 0x000000404414723c */ /* 0x040fec0000041814 */
[----:B------:R-:W-:Y:S01]  /*4590*/  HMMA.16816.F32.BF16 R68, R68, R66, R60 ;  /* 0x000000424444723c */ /* 0x000fe2000004183c */
[----:B------:R-:W4:Y:S04]  /*45a0*/  LDSM.16.M88.4 R64, [R197+0x8800] ;  /* 0x00880000c540783b */ /* 0x000f280000000200 */
[----:B------:R-:W-:Y:S01]  /*45b0*/  LDSM.16.M88.4 R60, [R197+0x9800] ;  /* 0x00980000c53c783b */ /* 0x000fe20000000200 */
[C---:B--2---:R-:W-:Y:S06]  /*45c0*/  HMMA.16816.F32.BF16 R44, R8.reuse, R12, R44 ;  /* 0x0000000c082c723c */ /* 0x044fec000004182c */
[C---:B------:R-:W-:Y:S01]  /*45d0*/  HMMA.16816.F32.BF16 R40, R8.reuse, R14, R40 ;  /* 0x0000000e0828723c */ /* 0x040fe20000041828 */
[----:B------:R-:W2:Y:S05]  /*45e0*/  LDSM.16.M88.4 R12, [R197+0x9000] ;  /* 0x00900000c50c783b */ /* 0x000eaa0000000200 */
[C---:B------:R-:W-:Y:S06]  /*45f0*/  HMMA.16816.F32.BF16 R36, R8.reuse, R48, R36 ;  /* 0x000000300824723c */ /* 0x040fec0000041824 */
[C---:B------:R-:W-:Y:S01]  /*4600*/  HMMA.16816.F32.BF16 R32, R8.reuse, R50, R32 ;  /* 0x000000320820723c */ /* 0x040fe20000041820 */
[----:B------:R-:W-:Y:S05]  /*4610*/  LDSM.16.M88.4 R48, [R195+0x2000] ;  /* 0x00200000c330783b */ /* 0x000fea0000000200 */
[C---:B---3--:R-:W-:Y:S06]  /*4620*/  HMMA.16816.F32.BF16 R28, R8.reuse, R16, R28 ;  /* 0x00000010081c723c */ /* 0x048fec000004181c */
        /* <DEDUP_REMOVED lines=8> */
[----:B------:R-:W1:Y:S05]  /*46b0*/  LDSM.16.M88.4 R52, [R195+0x3000] ;  /* 0x00300000c334783b */ /* 0x000e6a0000000200 */
[C---:B----4-:R-:W-:Y:S06]  /*46c0*/  HMMA.16816.F32.BF16 R36, R56.reuse, R64, R36 ;  /* 0x000000403824723c */ /* 0x050fec0000041824 */
[C---:B------:R-:W-:Y:S01]  /*46d0*/  HMMA.16816.F32.BF16 R32, R56.reuse, R66, R32 ;  /* 0x000000423820723c */ /* 0x040fe20000041820 */
[----:B------:R-:W-:Y:S05]  /*46e0*/  LDSM.16.M88.4 R64, [R191+0x8000] ;  /* 0x00800000bf40783b */ /* 0x000fea0000000200 */
[C---:B--2---:R-:W-:Y:S06]  /*46f0*/  HMMA.16816.F32.BF16 R28, R56.reuse, R12, R28 ;  /* 0x0000000c381c723c */ /* 0x044fec000004181c */
[C---:B------:R-:W-:Y:S01]  /*4700*/  HMMA.16816.F32.BF16 R24, R56.reuse, R14, R24 ;  /* 0x0000000e3818723c */ /* 0x040fe20000041818 */
[----:B------:R-:W2:Y:S05]  /*4710*/  LDSM.16.M88.4 R12, [R194+0x2000] ;  /* 0x00200000c20c783b */ /* 0x000eaa0000000200 */
[C---:B------:R-:W-:Y:S06]  /*4720*/  HMMA.16816.F32.BF16 R20, R56.reuse, R60, R20 ;  /* 0x0000003c3814723c */ /* 0x040fec0000041814 */
[----:B------:R-:W-:Y:S01]  /*4730*/  HMMA.16816.F32.BF16 R68, R56, R62, R68 ;  /* 0x0000003e3844723c */ /* 0x000fe20000041844 */
[----:B------:R-:W4:Y:S04]  /*4740*/  LDSM.16.M88.4 R60, [R191+0x9000] ;  /* 0x00900000bf3c783b */ /* 0x000f280000000200 */
[----:B------:R-:W-:Y:S01]  /*4750*/  LDSM.16.M88.4 R56, [R184+0x2000] ;  /* 0x00200000b838783b */ /* 0x000fe20000000200 */
[C---:B---3--:R-:W-:Y:S06]  /*4760*/  HMMA.16816.F32.BF16 R44, R16.reuse, R48, R44 ;  /* 0x00000030102c723c */ /* 0x048fec000004182c */
[C---:B------:R-:W-:Y:S01]  /*4770*/  HMMA.16816.F32.BF16 R40, R16.reuse, R50, R40 ;  /* 0x000000321028723c */ /* 0x040fe20000041828 */
[----:B------:R-:W3:Y:S05]  /*4780*/  LDSM.16.M88.4 R48, [R191+0x9800] ;  /* 0x00980000bf30783b */ /* 0x000eea0000000200 */
[C---:B------:R-:W-:Y:S06]  /*4790*/  HMMA.16816.F32.BF16 R36, R16.reuse, R8, R36 ;  /* 0x000000081024723c */ /* 0x040fec0000041824 */
[C---:B------:R-:W-:Y:S01]  /*47a0*/  HMMA.16816.F32.BF16 R32, R16.reuse, R10, R32 ;  /* 0x0000000a1020723c */ /* 0x040fe20000041820 */
[----:B------:R-:W3:Y:S05]  /*47b0*/  LDSM.16.M88.4 R8, [R193+0x2000] ;  /* 0x00200000c108783b */ /* 0x000eea0000000200 */
[C---:B-1----:R-:W-:Y:S06]  /*47c0*/  HMMA.16816.F32.BF16 R28, R16.reuse, R52, R28 ;  /* 0x00000034101c723c */ /* 0x042fec000004181c */
[C---:B------:R-:W-:Y:S01]  /*47d0*/  HMMA.16816.F32.BF16 R24, R16.reuse, R54, R24 ;  /* 0x000000361018723c */ /* 0x040fe20000041818 */
[----:B------:R-:W1:Y:S05]  /*47e0*/  LDSM.16.M88.4 R52, [R184+0x2800] ;  /* 0x00280000b834783b */ /* 0x000e6a0000000200 */
[C---:B------:R-:W-:Y:S06]  /*47f0*/  HMMA.16816.F32.BF16 R20, R16.reuse, R76, R20 ;  /* 0x0000004c1014723c */ /* 0x040fec0000041814 */
[----:B------:R-:W-:Y:S01]  /*4800*/  HMMA.16816.F32.BF16 R68, R16, R78, R68 ;  /* 0x0000004e1044723c */ /* 0x000fe20000041844 */
[----:B------:R-:W1:Y:S04]  /*4810*/  LDSM.16.M88.4 R16, [R184+0x3000] ;  /* 0x00300000b810783b */ /* 0x000e680000000200 */
[----:B------:R-:W-:Y:S01]  /*4820*/  LDSM.16.M88.4 R76, [R195+0x5800] ;  /* 0x00580000c34c783b */ /* 0x000fe20000000200 */
[C---:B--2---:R-:W-:Y:S06]  /*4830*/  HMMA.16816.F32.BF16 R44, R12.reuse, R64, R44 ;  /* 0x000000400c2c723c */ /* 0x044fec000004182c */
[C---:B------:R-:W-:Y:S01]  /*4840*/  HMMA.16816.F32.BF16 R40, R12.reuse, R66, R40 ;  /* 0x000000420c28723c */ /* 0x040fe20000041828 */
[----:B------:R-:W2:Y:S05]  /*4850*/  LDSM.16.M88.4 R64, [R184+0x3800] ;  /* 0x00380000b840783b */ /* 0x000eaa0000000200 */
[C---:B------:R-:W-:Y:S06]  /*4860*/  HMMA.16816.F32.BF16 R36, R12.reuse, R72, R36 ;  /* 0x000000480c24723c */ /* 0x040fec0000041824 */
[C---:B------:R-:W-:Y:S01]  /*4870*/  HMMA.16816.F32.BF16 R32, R12.reuse, R74, R32 ;  /* 0x0000004a0c20723c */ /* 0x040fe20000041820 */
[----:B------:R-:W-:Y:S05]  /*4880*/  LDSM.16.M88.4 R72, [R196+0x4000] ;  /* 0x00400000c448783b */ /* 0x000fea0000000200 */
[C---:B----4-:R-:W-:Y:S06]  /*4890*/  HMMA.16816.F32.BF16 R28, R12.reuse, R60, R28 ;  /* 0x0000003c0c1c723c */ /* 0x050fec000004181c */
[C---:B------:R-:W-:Y:S01]  /*48a0*/  HMMA.16816.F32.BF16 R24, R12.reuse, R62, R24 ;  /* 0x0000003e0c18723c */ /* 0x040fe20000041818 */
[----:B------:R-:W-:Y:S05]  /*48b0*/  LDSM.16.M88.4 R60, [R197+0xa800] ;  /* 0x00a80000c53c783b */ /* 0x000fea0000000200 */
[C---:B---3--:R-:W-:Y:S06]  /*48c0*/  HMMA.16816.F32.BF16 R20, R12.reuse, R48, R20 ;  /* 0x000000300c14723c */ /* 0x048fec0000041814 */
[----:B------:R-:W-:Y:S01]  /*48d0*/  HMMA.16816.F32.BF16 R68, R12, R50, R68 ;  /* 0x000000320c44723c */ /* 0x000fe20000041844 */
[----:B------:R-:W-:Y:S04]  /*48e0*/  LDSM.16.M88.4 R48, [R198+0x4000] ;  /* 0x00400000c630783b */ /* 0x000fe80000000200 */
[----:B------:R-:W3:Y:S01]  /*48f0*/  LDSM.16.M88.4 R12, [R197+0xa000] ;  /* 0x00a00000c50c783b */ /* 0x000ee20000000200 */
[C---:B------:R-:W-:Y:S06]  /*4900*/  HMMA.16816.F32.BF16 R44, R8.reuse, R56, R44 ;  /* 0x00000038082c723c */ /* 0x040fec000004182c */
[C---:B------:R-:W-:Y:S01]  /*4910*/  HMMA.16816.F32.BF16 R40, R8.reuse, R58, R40 ;  /* 0x0000003a0828723c */ /* 0x040fe20000041828 */
[----:B------:R-:W4:Y:S05]  /*4920*/  LDSM.16.M88.4 R56, [R197+0xb000] ;  /* 0x00b00000c538783b */ /* 0x000f2a0000000200 */
[C---:B-1----:R-:W-:Y:S06]  /*4930*/  HMMA.16816.F32.BF16 R36, R8.reuse, R52, R36 ;  /* 0x000000340824723c */ /* 0x042fec0000041824 */
        /* <DEDUP_REMOVED lines=17> */
[----:B------:R-:W4:Y:S05]  /*4a50*/  LDSM.16.M88.4 R56, [R191+0xa800] ;  /* 0x00a80000bf38783b */ /* 0x000f2a0000000200 */
[C---:B-1----:R-:W-:Y:S06]  /*4a60*/  HMMA.16816.F32.BF16 R20, R48.reuse, R52, R20 ;  /* 0x000000343014723c */ /* 0x042fec0000041814 */
[----:B------:R-:W-:Y:S01]  /*4a70*/  HMMA.16816.F32.BF16 R68, R48, R54, R68 ;  /* 0x000000363044723c */ /* 0x000fe20000041844 */
[----:B------:R-:W1:Y:S04]  /*4a80*/  LDSM.16.M88.4 R52, [R191+0xb000] ;  /* 0x00b00000bf34783b */ /* 0x000e680000000200 */
[----:B------:R-:W1:Y:S01]  /*4a90*/  LDSM.16.M88.4 R48, [R191+0xb800] ;  /* 0x00b80000bf30783b */ /* 0x000e620000000200 */
[C---:B--2---:R-:W-:Y:S06]  /*4aa0*/  HMMA.16816.F32.BF16 R36, R72.reuse, R8, R36 ;  /* 0x000000084824723c */ /* 0x044fec0000041824 */
[C---:B------:R-:W-:Y:S06]  /*4ab0*/  HMMA.16816.F32.BF16 R44, R72.reuse, R16, R44 ;  /* 0x00000010482c723c */ /* 0x040fec000004182c */
[C---:B------:R-:W-:Y:S01]  /*4ac0*/  HMMA.16816.F32.BF16 R32, R72.reuse, R10, R32 ;  /* 0x0000000a4820723c */ /* 0x040fe20000041820 */
[----:B------:R-:W-:Y:S05]  /*4ad0*/  LDSM.16.M88.4 R8, [R193+0x4000] ;  /* 0x00400000c108783b */ /* 0x000fea0000000200 */
[C---:B---3--:R-:W-:Y:S06]  /*4ae0*/  HMMA.16816.F32.BF16 R28, R72.reuse, R12, R28 ;  /* 0x0000000c481c723c */ /* 0x048fec000004181c */
[C---:B------:R-:W-:Y:S01]  /*4af0*/  HMMA.16816.F32.BF16 R24, R72.reuse, R14, R24 ;  /* 0x0000000e4818723c */ /* 0x040fe20000041818 */
[----:B------:R-:W2:Y:S05]  /*4b00*/  LDSM.16.M88.4 R12, [R184+0x4800] ;  /* 0x00480000b80c783b */ /* 0x000eaa0000000200 */
[C---:B------:R-:W-:Y:S01]  /*4b10*/  HMMA.16816.F32.BF16 R40, R72.reuse, R18, R40 ;  /* 0x000000124828723c */ /* 0x040fe20000041828 */
[----:B------:R-:W3:Y:S05]  /*4b20*/  LDSM.16.M88.4 R16, [R184+0x4000] ;  /* 0x00400000b810783b */ /* 0x000eea0000000200 */
[----:B------:R-:W-:Y:S06]  /*4b30*/  HMMA.16816.F32.BF16 R20, R72, R76, R20 ;  /* 0x0000004c4814723c */ /* 0x000fec0000041814 */
[----:B----4-:R-:W-:Y:S06]  /*4b40*/  HMMA.16816.F32.BF16 R36, R64, R56, R36 ;  /* 0x000000384024723c */ /* 0x010fec0000041824 */
[----:B------:R-:W-:Y:S06]  /*4b50*/  HMMA.16816.F32.BF16 R68, R72, R78, R68 ;  /* 0x0000004e4844723c */ /* 0x000fec0000041844 */
[C---:B------:R-:W-:Y:S06]  /*4b60*/  HMMA.16816.F32.BF16 R44, R64.reuse, R60, R44 ;  /* 0x0000003c402c723c */ /* 0x040fec000004182c */
[C---:B-1----:R-:W-:Y:S06]  /*4b70*/  HMMA.16816.F32.BF16 R28, R64.reuse, R52, R28 ;  /* 0x00000034401c723c */ /* 0x042fec000004181c */
[C---:B------:R-:W-:Y:S06]  /*4b80*/  HMMA.16816.F32.BF16 R24, R64.reuse, R54, R24 ;  /* 0x000000364018723c */ /* 0x040fec0000041818 */
[C---:B------:R-:W-:Y:S01]  /*4b90*/  HMMA.16816.F32.BF16 R40, R64.reuse, R62, R40 ;  /* 0x0000003e4028723c */ /* 0x040fe20000041828 */
[----:B------:R-:W1:Y:S05]  /*4ba0*/  LDSM.16.M88.4 R60, [R184+0x5000] ;  /* 0x00500000b83c783b */ /* 0x000e6a0000000200 */
[----:B------:R-:W-:Y:S01]  /*4bb0*/  HMMA.16816.F32.BF16 R52, R64, R48, R20 ;  /* 0x000000304034723c */ /* 0x000fe20000041814 */
[----:B------:R-:W4:Y:S01]  /*4bc0*/  LDSM.16.M88.4 R20, [R184+0x5800] ;  /* 0x00580000b814783b */ /* 0x000f220000000200 */
[----:B------:R-:W-:-:S04]  /*4bd0*/  DEPBAR.LE SB0, 0x0 ;  /* 0x000080000000791a */ /* 0x000fc80000000000 */
[----:B--2---:R-:W-:Y:S06]  /*4be0*/  HMMA.16816.F32.BF16 R36, R8, R12, R36 ;  /* 0x0000000c0824723c */ /* 0x004fec0000041824 */
[----:B------:R-:W-:Y:S01]  /*4bf0*/  HMMA.16816.F32.BF16 R32, R64, R58, R32 ;  /* 0x0000003a4020723c */ /* 0x000fe20000041820 */
[----:B------:R-:W-:Y:S01]  /*4c00*/  SHF.R.S32.HI R13, RZ, 0x1f, R6 ;  /* 0x0000001fff0d7819 */ /* 0x000fe20000011406 */
[----:B------:R-:W-:-:S03]  /*4c10*/  VIADD R12, R3, 0x9 ;  /* 0x00000009030c7836 */ /* 0x000fc60000000000 */
[----:B------:R-:W-:Y:S01]  /*4c20*/  LEA.HI R6, R13, R6, RZ, 0x2 ;  /* 0x000000060d067211 */ /* 0x000fe200078f10ff */
[----:B------:R-:W-:Y:S03]  /*4c30*/  HMMA.16816.F32.BF16 R68, R64, R50, R68 ;  /* 0x000000324044723c */ /* 0x000fe60000041844 */
[----:B------:R-:W-:-:S03]  /*4c40*/  SHF.R.S32.HI R6, RZ, 0x2, R6 ;  /* 0x00000002ff067819 */ /* 0x000fc60000011406 */
[----:B---3--:R-:W-:Y:S01]  /*4c50*/  HMMA.16816.F32.BF16 R44, R8, R16, R44 ;  /* 0x00000010082c723c */ /* 0x008fe2000004182c */
[----:B------:R-:W-:Y:S01]  /*4c60*/  IADD3 R81, R81, 0x1, R6 ;  /* 0x0000000151517810 */ /* 0x000fe20007ffe006 */
[----:B------:R-:W-:-:S03]  /*4c70*/  VIADD R6, R3, 0x1 ;  /* 0x0000000103067836 */ /* 0x000fc60000000000 */
[----:B------:R-:W-:Y:S01]  /*4c80*/  IADD3 R13, R2, -UR12, R81 ;  /* 0x8000000c020d7c10 */ /* 0x000fe2000fffe051 */
[C---:B------:R-:W-:Y:S01]  /*4c90*/  HMMA.16816.F32.BF16 R40, R8.reuse, R18, R40 ;  /* 0x000000120828723c */ /* 0x040fe20000041828 */
[----:B------:R-:W-:Y:S01]  /*4ca0*/  I2FP.F32.S32 R4, R6 ;  /* 0x0000000600047245 */ /* 0x000fe20000201400 */
[----:B------:R-:W-:Y:S02]  /*4cb0*/  VIADD R16, R3, 0x21 ;  /* 0x0000002103107836 */ /* 0x000fe40000000000 */
[----:B------:R-:W-:Y:S02]  /*4cc0*/  VIADD R13, R13, UR16 ;  /* 0x000000100d0d7c36 */ /* 0x000fe40008000000 */
[C---:B------:R-:W-:Y:S01]  /*4cd0*/  HMMA.16816.F32.BF16 R32, R8.reuse, R14, R32 ;  /* 0x0000000e0820723c */ /* 0x040fe20000041820 */
[----:B------:R-:W-:Y:S02]  /*4ce0*/  VIADD R17, R3, 0x28 ;  /* 0x0000002803117836 */ /* 0x000fe40000000000 */
[----:B------:R-:W-:Y:S01]  /*4cf0*/  VIMNMX R135, R13, UR17, PT ;  /* 0x000000110d877c48 */ /* 0x000fe2000bfe0100 */
[----:B------:R-:W-:Y:S01]  /*4d00*/  VIADD R19, R3, 0x20 ;  /* 0x0000002003137836 */ /* 0x000fe20000000000 */
[----:B------:R-:W-:Y:S01]  /*4d10*/  VIADDMNMX R2, R13, 0x8, R2, PT ;  /* 0x000000080d027846 */ /* 0x000fe20003800102 */
[C---:B-1----:R-:W-:Y:S01]  /*4d20*/  HMMA.16816.F32.BF16 R28, R8.reuse, R60, R28 ;  /* 0x0000003c081c723c */ /* 0x042fe2000004181c */
[CC--:B------:R-:W-:Y:S01]  /*4d30*/  ISETP.GE.AND P5, PT, R6.reuse, R135.reuse, PT ;  /* 0x000000870600720c */ /* 0x0c0fe20003fa6270 */
[C---:B------:R-:W-:Y:S01]  /*4d40*/  VIADD R18, R3.reuse, 0x29 ;  /* 0x0000002903127836 */ /* 0x040fe20000000000 */
[-C--:B------:R-:W-:Y:S01]  /*4d50*/  ISETP.GE.AND P2, PT, R6, R2.reuse, PT ;  /* 0x000000020600720c */ /* 0x080fe20003f46270 */
[----:B------:R-:W-:Y:S01]  /*4d60*/  BAR.SYNC.DEFER_BLOCKING 0x0 ;  /* 0x0000000000007b1d */ /* 0x000fe20000010000 */
[----:B------:R-:W-:Y:S01]  /*4d70*/  ISETP.GE.AND P1, PT, R12, R135, PT ;  /* 0x000000870c00720c */ /* 0x000fe20003f26270 */
[C---:B------:R-:W-:Y:S01]  /*4d80*/  HMMA.16816.F32.BF16 R24, R8.reuse, R62, R24 ;  /* 0x0000003e0818723c */ /* 0x040fe20000041818 */
[C---:B------:R-:W-:Y:S01]  /*4d90*/  FFMA.FTZ R45, R4.reuse, UR5, R45 ;  /* 0x00000005042d7c23 */ /* 0x040fe2000801002d */
[----:B------:R-:W-:Y:S01]  /*4da0*/  FFMA.FTZ R47, R4, UR5, R47 ;  /* 0x00000005042f7c23 */ /* 0x000fe2000801002f */
[----:B------:R-:W-:Y:S01]  /*4db0*/  ISETP.GE.AND P3, PT, R12, R2, PT ;  /* 0x000000020c00720c */ /* 0x000fe20003f66270 */
[----:B------:R-:W-:Y:S01]  /*4dc0*/  VIADD R4, R3, 0x19 ;  /* 0x0000001903047836 */ /* 0x000fe20000000000 */
[----:B------:R-:W-:Y:S01]  /*4dd0*/  I2FP.F32.S32 R12, R12 ;  /* 0x0000000c000c7245 */ /* 0x000fe20000201400 */
[----:B----4-:R-:W-:Y:S01]  /*4de0*/  HMMA.16816.F32.BF16 R52, R8, R20, R52 ;  /* 0x000000140834723c */ /* 0x010fe20000041834 */
[----:B------:R-:W-:-:S02]  /*4df0*/  FSEL R45, R45, -INF , !P5 ;  /* 0xff8000002d2d7808 */ /* 0x000fc40006800000 */
[----:B------:R-:W-:Y:S01]  /*4e00*/  FSEL R48, R47, -INF , !P2 ;  /* 0xff8000002f307808 */ /* 0x000fe20005000000 */
[C---:B------:R-:W-:Y:S01]  /*4e10*/  FFMA.FTZ R41, R12.reuse, UR5, R41 ;  /* 0x000000050c297c23 */ /* 0x040fe20008010029 */
[----:B------:R-:W-:Y:S01]  /*4e20*/  FFMA.FTZ R12, R12, UR5, R43 ;  /* 0x000000050c0c7c23 */ /* 0x000fe2000801002b */
[----:B------:R-:W-:Y:S03]  /*4e30*/  HMMA.16816.F32.BF16 R68, R8, R22, R68 ;  /* 0x000000160844723c */ /* 0x000fe60000041844 */
[----:B------:R-:W-:Y:S02]  /*4e40*/  FSEL R41, R41, -INF , !P1 ;  /* 0xff80000029297808 */ /* 0x000fe40004800000 */
[----:B------:R-:W-:Y:S02]  /*4e50*/  FSEL R12, R12, -INF , !P3 ;  /* 0xff8000000c0c7808 */ /* 0x000fe40005800000 */
[----:B------:R-:W-:-:S02]  /*4e60*/  VIADD R9, R3, 0x10 ;  /* 0x0000001003097836 */ /* 0x000fc40000000000 */
[C---:B------:R-:W-:Y:S02]  /*4e70*/  VIADD R11, R3.reuse, 0x8 ;  /* 0x00000008030b7836 */ /* 0x040fe40000000000 */
[----:B------:R-:W-:Y:S01]  /*4e80*/  VIADD R10, R3, 0x11 ;  /* 0x00000011030a7836 */ /* 0x000fe20000000000 */
[C---:B------:R-:W-:Y:S02]  /*4e90*/  ISETP.GE.AND P5, PT, R9.reuse, R135, PT ;  /* 0x000000870900720c */ /* 0x040fe40003fa6270 */
[-C--:B------:R-:W-:Y:S02]  /*4ea0*/  ISETP.GE.AND P2, PT, R9, R2.reuse, PT ;  /* 0x000000020900720c */ /* 0x080fe40003f46270 */
[----:B------:R-:W-:Y:S02]  /*4eb0*/  I2FP.F32.S32 R9, R9 ;  /* 0x0000000900097245 */ /* 0x000fe40000201400 */
[C---:B------:R-:W-:Y:S02]  /*4ec0*/  ISETP.GE.AND P6, PT, R11.reuse, R135, PT ;  /* 0x000000870b00720c */ /* 0x040fe40003fc6270 */
[----:B------:R-:W-:Y:S01]  /*4ed0*/  ISETP.GE.AND P4, PT, R11, R2, PT ;  /* 0x000000020b00720c */ /* 0x000fe20003f86270 */
[C---:B------:R-:W-:Y:S01]  /*4ee0*/  FFMA.FTZ R13, R9.reuse, UR5, R36 ;  /* 0x00000005090d7c23 */ /* 0x040fe20008010024 */
[----:B------:R-:W-:Y:S01]  /*4ef0*/  FFMA.FTZ R8, R9, UR5, R38 ;  /* 0x0000000509087c23 */ /* 0x000fe20008010026 */
[----:B------:R-:W-:Y:S01]  /*4f00*/  VIADD R9, R3, 0x18 ;  /* 0x0000001803097836 */ /* 0x000fe20000000000 */
[----:B------:R-:W-:-:S02]  /*4f10*/  I2FP.F32.S32 R11, R11 ;  /* 0x0000000b000b7245 */ /* 0x000fc40000201400 */
[----:B------:R-:W-:Y:S02]  /*4f20*/  FSEL R13, R13, -INF , !P5 ;  /* 0xff8000000d0d7808 */ /* 0x000fe40006800000 */
[----:B------:R-:W-:Y:S01]  /*4f30*/  ISETP.GE.AND P1, PT, R9, R135, PT ;  /* 0x000000870900720c */ /* 0x000fe20003f26270 */
[----:B------:R-:W-:Y:S01]  /*4f40*/  FFMA.FTZ R40, R11, UR5, R40 ;  /* 0x000000050b287c23 */ /* 0x000fe20008010028 */
[----:B------:R-:W-:Y:S01]  /*4f50*/  ISETP.GE.AND P3, PT, R9, R2, PT ;  /* 0x000000020900720c */ /* 0x000fe20003f66270 */
[----:B------:R-:W-:Y:S01]  /*4f60*/  FFMA.FTZ R14, R11, UR5, R42 ;  /* 0x000000050b0e7c23 */ /* 0x000fe2000801002a */
[----:B------:R-:W-:Y:S02]  /*4f70*/  FSEL R8, R8, -INF , !P2 ;  /* 0xff80000008087808 */ /* 0x000fe40005000000 */
[----:B------:R-:W-:Y:S02]  /*4f80*/  I2FP.F32.S32 R9, R9 ;  /* 0x0000000900097245 */ /* 0x000fe40000201400 */
[----:B------:R-:W-:-:S02]  /*4f90*/  ISETP.GE.AND P5, PT, R4, R135, PT ;  /* 0x000000870400720c */ /* 0x000fc40003fa6270 */
[----:B------:R-:W-:Y:S01]  /*4fa0*/  ISETP.GE.AND P2, PT, R4, R2, PT ;  /* 0x000000020400720c */ /* 0x000fe20003f46270 */
[C---:B------:R-:W-:Y:S01]  /*4fb0*/  FFMA.FTZ R11, R9.reuse, UR5, R32 ;  /* 0x00000005090b7c23 */ /* 0x040fe20008010020 */
[----:B------:R-:W-:Y:S01]  /*4fc0*/  I2FP.F32.S32 R4, R4 ;  /* 0x0000000400047245 */ /* 0x000fe20000201400 */
[----:B------:R-:W-:Y:S01]  /*4fd0*/  FFMA.FTZ R6, R9, UR5, R34 ;  /* 0x0000000509067c23 */ /* 0x000fe20008010022 */
[----:B------:R-:W-:Y:S02]  /*4fe0*/  FSEL R43, R40, -INF , !P6 ;  /* 0xff800000282b7808 */ /* 0x000fe40007000000 */
[----:B------:R-:W-:Y:S01]  /*4ff0*/  FSEL R14, R14, -INF , !P4 ;  /* 0xff8000000e0e7808 */ /* 0x000fe20006000000 */
[C---:B------:R-:W-:Y:S01]  /*5000*/  FFMA.FTZ R9, R4.reuse, UR5, R33 ;  /* 0x0000000504097c23 */ /* 0x040fe20008010021 */
[----:B------:R-:W-:Y:S01]  /*5010*/  FFMA.FTZ R4, R4, UR5, R35 ;  /* 0x0000000504047c23 */ /* 0x000fe20008010023 */
[C---:B------:R-:W-:Y:S02]  /*5020*/  ISETP.GE.AND P6, PT, R10.reuse, R135, PT ;  /* 0x000000870a00720c */ /* 0x040fe40003fc6270 */
[----:B------:R-:W-:-:S02]  /*5030*/  ISETP.GE.AND P4, PT, R10, R2, PT ;  /* 0x000000020a00720c */ /* 0x000fc40003f86270 */
[----:B------:R-:W-:Y:S02]  /*5040*/  I2FP.F32.S32 R10, R10 ;  /* 0x0000000a000a7245 */ /* 0x000fe40000201400 */
[----:B------:R-:W-:Y:S02]  /*5050*/  FSEL R11, R11, -INF , !P1 ;  /* 0xff8000000b0b7808 */ /* 0x000fe40004800000 */
[----:B------:R-:W-:Y:S01]  /*5060*/  FSEL R6, R6, -INF , !P3 ;  /* 0xff80000006067808 */ /* 0x000fe20005800000 */
[C---:B------:R-:W-:Y:S01]  /*5070*/  FFMA.FTZ R15, R10.reuse, UR5, R37 ;  /* 0x000000050a0f7c23 */ /* 0x040fe20008010025 */
[----:B------:R-:W-:Y:S01]  /*5080*/  FSEL R9, R9, -INF , !P5 ;  /* 0xff80000009097808 */ /* 0x000fe20006800000 */
[----:B------:R-:W-:Y:S01]  /*5090*/  FFMA.FTZ R10, R10, UR5, R39 ;  /* 0x000000050a0a7c23 */ /* 0x000fe20008010027 */
[----:B------:R-:W-:Y:S02]  /*50a0*/  FSEL R4, R4, -INF , !P2 ;  /* 0xff80000004047808 */ /* 0x000fe40005000000 */
[----:B------:R-:W-:-:S02]  /*50b0*/  ISETP.GE.AND P1, PT, R16, R135, PT ;  /* 0x000000871000720c */ /* 0x000fc40003f26270 */
[-C--:B------:R-:W-:Y:S02]  /*50c0*/  ISETP.GE.AND P3, PT, R16, R2.reuse, PT ;  /* 0x000000021000720c */ /* 0x080fe40003f66270 */
[C---:B------:R-:W-:Y:S02]  /*50d0*/  ISETP.GE.AND P5, PT, R17.reuse, R135, PT ;  /* 0x000000871100720c */ /* 0x040fe40003fa6270 */
[----:B------:R-:W-:Y:S02]  /*50e0*/  ISETP.GE.AND P2, PT, R17, R2, PT ;  /* 0x000000021100720c */ /* 0x000fe40003f46270 */
[----:B------:R-:W-:Y:S02]  /*50f0*/  I2FP.F32.S32 R16, R16 ;  /* 0x0000001000107245 */ /* 0x000fe40000201400 */
[----:B------:R-:W-:Y:S02]  /*5100*/  I2FP.F32.S32 R17, R17 ;  /* 0x0000001100117245 */ /* 0x000fe40000201400 */
[----:B------:R-:W-:Y:S01]  /*5110*/  FSEL R15, R15, -INF , !P6 ;  /* 0xff8000000f0f7808 */ /* 0x000fe20007000000 */
[C---:B------:R-:W-:Y:S01]  /*5120*/  FFMA.FTZ R29, R16.reuse, UR5, R29 ;  /* 0x00000005101d7c23 */ /* 0x040fe2000801001d */
[----:B------:R-:W-:Y:S01]  /*5130*/  FFMA.FTZ R31, R16, UR5, R31 ;  /* 0x00000005101f7c23 */ /* 0x000fe2000801001f */
[C---:B------:R-:W-:Y:S01]  /*5140*/  FFMA.FTZ R24, R17.reuse, UR5, R24 ;  /* 0x0000000511187c23 */ /* 0x040fe20008010018 */
[----:B------:R-:W-:Y:S01]  /*5150*/  FFMA.FTZ R26, R17, UR5, R26 ;  /* 0x00000005111a7c23 */ /* 0x000fe2000801001a */
[C---:B------:R-:W-:Y:S01]  /*5160*/  VIADD R16, R3.reuse, 0x31 ;  /* 0x0000003103107836 */ /* 0x040fe20000000000 */
[----:B------:R-:W-:Y:S01]  /*5170*/  FSEL R10, R10, -INF , !P4 ;  /* 0xff8000000a0a7808 */ /* 0x000fe20006000000 */
[----:B------:R-:W-:Y:S01]  /*5180*/  VIADD R17, R3, 0x30 ;  /* 0x0000003003117836 */ /* 0x000fe20000000000 */
[----:B------:R-:W-:-:S02]  /*5190*/  ISETP.GE.AND P6, PT, R19, R135, PT ;  /* 0x000000871300720c */ /* 0x000fc40003fc6270 */
[-C--:B------:R-:W-:Y:S02]  /*51a0*/  ISETP.GE.AND P4, PT, R19, R2.reuse, PT ;  /* 0x000000021300720c */ /* 0x080fe40003f86270 */
[----:B------:R-:W-:Y:S02]  /*51b0*/  I2FP.F32.S32 R19, R19 ;  /* 0x0000001300137245 */ /* 0x000fe40000201400 */
[----:B------:R-:W-:Y:S02]  /*51c0*/  FSEL R147, R24, -INF , !P5 ;  /* 0xff80000018937808 */ /* 0x000fe40006800000 */
[----:B------:R-:W-:Y:S01]  /*51d0*/  FSEL R146, R26, -INF , !P2 ;  /* 0xff8000001a927808 */ /* 0x000fe20005000000 */
[C---:B------:R-:W-:Y:S01]  /*51e0*/  FFMA.FTZ R28, R19.reuse, UR5, R28 ;  /* 0x00000005131c7c23 */ /* 0x040fe2000801001c */
[C---:B------:R-:W-:Y:S01]  /*51f0*/  ISETP.GE.AND P5, PT, R16.reuse, R135, PT ;  /* 0x000000871000720c */ /* 0x040fe20003fa6270 */
[----:B------:R-:W-:Y:S01]  /*5200*/  FFMA.FTZ R30, R19, UR5, R30 ;  /* 0x00000005131e7c23 */ /* 0x000fe2000801001e */
[----:B------:R-:W-:-:S02]  /*5210*/  ISETP.GE.AND P2, PT, R16, R2, PT ;  /* 0x000000021000720c */ /* 0x000fc40003f46270 */
[----:B------:R-:W-:Y:S02]  /*5220*/  I2FP.F32.S32 R16, R16 ;  /* 0x0000001000107245 */ /* 0x000fe40000201400 */
[----:B------:R-:W-:Y:S02]  /*5230*/  FSEL R171, R29, -INF , !P1 ;  /* 0xff8000001dab7808 */ /* 0x000fe40004800000 */
[----:B------:R-:W-:Y:S01]  /*5240*/  FSEL R150, R31, -INF , !P3 ;  /* 0xff8000001f967808 */ /* 0x000fe20005800000 */
[C---:B------:R-:W-:Y:S01]  /*5250*/  FFMA.FTZ R53, R16.reuse, UR5, R53 ;  /* 0x0000000510357c23 */ /* 0x040fe20008010035 */
[C---:B------:R-:W-:Y:S01]  /*5260*/  ISETP.GE.AND P1, PT, R17.reuse, R135, PT ;  /* 0x000000871100720c */ /* 0x040fe20003f26270 */
[----:B------:R-:W-:Y:S01]  /*5270*/  FFMA.FTZ R55, R16, UR5, R55 ;  /* 0x0000000510377c23 */ /* 0x000fe20008010037 */
[----:B------:R-:W-:Y:S01]  /*5280*/  ISETP.GE.AND P3, PT, R17, R2, PT ;  /* 0x000000021100720c */ /* 0x000fe20003f66270 */
[----:B------:R-:W-:Y:S01]  /*5290*/  VIADD R16, R3, 0x38 ;  /* 0x0000003803107836 */ /* 0x000fe20000000000 */
[----:B------:R-:W-:-:S02]  /*52a0*/  I2FP.F32.S32 R17, R17 ;  /* 0x0000001100117245 */ /* 0x000fc40000201400 */
[----:B------:R-:W-:Y:S02]  /*52b0*/  FSEL R173, R28, -INF , !P6 ;  /* 0xff8000001cad7808 */ /* 0x000fe40007000000 */
[----:B------:R-:W-:Y:S01]  /*52c0*/  FSEL R174, R30, -INF , !P4 ;  /* 0xff8000001eae7808 */ /* 0x000fe20006000000 */
[C---:B------:R-:W-:Y:S01]  /*52d0*/  FFMA.FTZ R52, R17.reuse, UR5, R52 ;  /* 0x0000000511347c23 */ /* 0x040fe20008010034 */
[C---:B------:R-:W-:Y:S01]  /*52e0*/  ISETP.GE.AND P6, PT, R18.reuse, R135, PT ;  /* 0x000000871200720c */ /* 0x040fe20003fc6270 */
[----:B------:R-:W-:Y:S01]  /*52f0*/  FFMA.FTZ R54, R17, UR5, R54 ;  /* 0x0000000511367c23 */ /* 0x000fe20008010036 */
[----:B------:R-:W-:Y:S02]  /*5300*/  ISETP.GE.AND P4, PT, R18, R2, PT ;  /* 0x000000021200720c */ /* 0x000fe40003f86270 */
[----:B------:R-:W-:Y:S02]  /*5310*/  I2FP.F32.S32 R18, R18 ;  /* 0x0000001200127245 */ /* 0x000fe40000201400 */
[----:B------:R-:W-:-:S02]  /*5320*/  I2FP.F32.S32 R19, R16 ;  /* 0x0000001000137245 */ /* 0x000fc40000201400 */
[----:B------:R-:W-:Y:S01]  /*5330*/  FSEL R151, R52, -INF , !P1 ;  /* 0xff80000034977808 */ /* 0x000fe20004800000 */
[C---:B------:R-:W-:Y:S01]  /*5340*/  FFMA.FTZ R25, R18.reuse, UR5, R25 ;  /* 0x0000000512197c23 */ /* 0x040fe20008010019 */
[----:B------:R-:W-:Y:S01]  /*5350*/  FFMA.FTZ R27, R18, UR5, R27 ;  /* 0x00000005121b7c23 */ /* 0x000fe2000801001b */
[C---:B------:R-:W-:Y:S01]  /*5360*/  FFMA.FTZ R68, R19.reuse, UR5, R68 ;  /* 0x0000000513447c23 */ /* 0x040fe20008010044 */
[----:B------:R-:W-:Y:S01]  /*5370*/  ISETP.GE.AND P1, PT, R16, R135, PT ;  /* 0x000000871000720c */ /* 0x000fe20003f26270 */
[----:B------:R-:W-:Y:S01]  /*5380*/  FFMA.FTZ R70, R19, UR5, R70 ;  /* 0x0000000513467c23 */ /* 0x000fe20008010046 */
[----:B------:R-:W-:Y:S02]  /*5390*/  FSEL R145, R25, -INF , !P6 ;  /* 0xff80000019917808 */ /* 0x000fe40007000000 */
[----:B------:R-:W-:Y:S02]  /*53a0*/  FSEL R144, R27, -INF , !P4 ;  /* 0xff8000001b907808 */ /* 0x000fe40006000000 */
[----:B------:R-:W-:-:S02]  /*53b0*/  I2FP.F32.S32 R17, R3 ;  /* 0x0000000300117245 */ /* 0x000fc40000201400 */
[C---:B------:R-:W-:Y:S02]  /*53c0*/  ISETP.GE.AND P6, PT, R3.reuse, R135, PT ;  /* 0x000000870300720c */ /* 0x040fe40003fc6270 */
[CC--:B------:R-:W-:Y:S01]  /*53d0*/  ISETP.GE.AND P4, PT, R3.reuse, R2.reuse, PT ;  /* 0x000000020300720c */ /* 0x0c0fe20003f86270 */
[----:B------:R-:W-:Y:S01]  /*53e0*/  VIADD R3, R3, 0x39 ;  /* 0x0000003903037836 */ /* 0x000fe20000000000 */
[----:B------:R-:W-:Y:S01]  /*53f0*/  FSEL R143, R68, -INF , !P1 ;  /* 0xff800000448f7808 */ /* 0x000fe20004800000 */
[----:B------:R-:W-:Y:S01]  /*5400*/  FFMA.FTZ R24, R17, UR5, R46 ;  /* 0x0000000511187c23 */ /* 0x000fe2000801002e */
[----:B------:R-:W-:Y:S02]  /*5410*/  PLOP3.LUT P1, PT, PT, PT, UP0, 0x80, 0x0 ;  /* 0x000000000000781c */ /* 0x000fe40003f2f008 */
[----:B------:R-:W-:Y:S02]  /*5420*/  FSEL R142, R54, -INF , !P3 ;  /* 0xff800000368e7808 */ /* 0x000fe40005800000 */
        /* <DEDUP_REMOVED lines=8> */
[----:B------:R-:W-:Y:S01]  /*54b0*/  FFMA.FTZ R3, R17, UR5, R44 ;  /* 0x0000000511037c23 */ /* 0x000fe2000801002c */
[----:B------:R-:W-:-:S02]  /*54c0*/  FSEL R214, R70, -INF , !P3 ;  /* 0xff80000046d67808 */ /* 0x000fc40005800000 */
[----:B------:R-:W-:Y:S02]  /*54d0*/  FSEL R24, R24, -INF , !P4 ;  /* 0xff80000018187808 */ /* 0x000fe40006000000 */
[----:B------:R-:W-:Y:S02]  /*54e0*/  FSEL R3, R3, -INF , !P6 ;  /* 0xff80000003037808 */ /* 0x000fe40007000000 */
[----:B------:R-:W-:Y:S02]  /*54f0*/  FSEL R141, R69, -INF , !P5 ;  /* 0xff800000458d7808 */ /* 0x000fe40006800000 */
[----:B------:R-:W-:Y:S01]  /*5500*/  FSEL R208, R71, -INF , !P2 ;  /* 0xff80000047d07808 */ /* 0x000fe20005000000 */
[----:B------:R-:W-:Y:S06]  /*5510*/  @!P1 BRA `(.L_x_2287) ;  /* 0x0000000c00589947 */ /* 0x000fec0003800000 */
[----:B------:R-:W-:Y:S05]  /*5520*/  @!P0 BRA `(.L_x_2288) ;  /* 0x0000000400248947 */ /* 0x000fea0003800000 */
[----:B------:R-:W-:Y:S01]  /*5530*/  ULDC UR17, c[0x0][0x380] ;  /* 0x0000e00000117ab9 */ /* 0x000fe20000000800 */
[----:B------:R-:W-:Y:S01]  /*5540*/  UIADD3 UR28, UR14, -0x40, URZ ;  /* 0xffffffc00e1c7890 */ /* 0x000fe2000fffe03f */
[----:B------:R-:W-:Y:S01]  /*5550*/  IMAD.U32 R16, RZ, RZ, UR17 ;  /* 0x00000011ff107e24 */ /* 0x000fe2000f8e00ff */
[----:B------:R-:W-:Y:S01]  /*5560*/  MOV R17, UR14 ;  /* 0x0000000e00117c02 */ /* 0x000fe20008000f00 */
[----:B------:R-:W-:Y:S01]  /*5570*/  UMOV UR30, URZ ;  /* 0x0000003f001e7c82 */ /* 0x000fe20008000000 */
[----:B------:R-:W-:Y:S02]  /*5580*/  ULOP3.LUT UR14, UR14, UR17, URZ, 0x3c, !UPT ;  /* 0x000000110e0e7292 */ /* 0x000fe4000f8e3c3f */
[----:B------:R-:W-:Y:S02]  /*5590*/  IABS R16, R16 ;  /* 0x0000001000107213 */ /* 0x000fe40000000000 */
[----:B------:R-:W-:Y:S01]  /*55a0*/  IABS R17, R17 ;  /* 0x0000001100117213 */ /* 0x000fe20000000000 */
[----:B------:R-:W-:Y:S01]  /*55b0*/  UISETP.GE.AND UP1, UPT, UR14, URZ, UPT ;  /* 0x0000003f0e00728c */ /* 0x000fe2000bf26270 */
[----:B------:R-:W-:Y:S01]  /*55c0*/  R2UR UR16, R16 ;  /* 0x00000000101072ca */ /* 0x000fe200000e0000 */
[----:B------:R-:W-:Y:S01]  /*55d0*/  ULOP3.LUT UR14, URZ, UR17, URZ, 0x33, !UPT ;  /* 0x000000113f0e7292 */ /* 0x000fe2000f8e333f */
        /* <DEDUP_REMOVED lines=30> */
[----:B------:R-:W-:-:S04]  /*57c0*/  @UP4 UIADD3 UR31, UR31, 0x1, URZ ;  /* 0x000000011f1f4890 */ /* 0x000fc8000fffe03f */
[----:B------:R-:W-:Y:S02]  /*57d0*/  @!UP1 UIADD3 UR31, -UR31, URZ, URZ ;  /* 0x0000003f1f1f9290 */ /* 0x000fe4000fffe13f */
[----:B------:R-:W-:Y:S02]  /*57e0*/  @UP3 UIADD3 UR29, UR29, 0x1, URZ ;  /* 0x000000011d1d3890 */ /* 0x000fe4000fffe03f */
[----:B------:R-:W-:Y:S02]  /*57f0*/  USEL UR31, UR14, UR31, !UP2 ;  /* 0x0000001f0e1f7287 */ /* 0x000fe4000d000000 */
[----:B------:R-:W-:Y:S02]  /*5800*/  @!UP0 UIADD3 UR29, -UR29, URZ, URZ ;  /* 0x0000003f1d1d8290 */ /* 0x000fe4000fffe13f */
[----:B------:R-:W-:Y:S02]  /*5810*/  UIMAD.WIDE UR20, UR31, 0x4, UR18 ;  /* 0x000000041f1478a5 */ /* 0x000fe4000f8e0212 */
[----:B------:R-:W-:-:S04]  /*5820*/  USEL UR14, UR14, UR29, !UP2 ;  /* 0x0000001d0e0e7287 */ /* 0x000fc8000d000000 */
[----:B------:R-:W-:Y:S01]  /*5830*/  UIMAD.WIDE UR22, UR14, 0x4, UR18 ;  /* 0x000000040e1678a5 */ /* 0x000fe2000f8e0212 */
[----:B------:R-:W-:Y:S01]  /*5840*/  IMAD.U32 R20, RZ, RZ, UR20 ;  /* 0x00000014ff147e24 */ /* 0x000fe2000f8e00ff */
[----:B------:R-:W-:-:S04]  /*5850*/  MOV R21, UR21 ;  /* 0x0000001500157c02 */ /* 0x000fc80008000f00 */
[----:B------:R-:W-:Y:S01]  /*5860*/  IMAD.U32 R18, RZ, RZ, UR22 ;  /* 0x00000016ff127e24 */ /* 0x000fe2000f8e00ff */
[----:B------:R-:W2:Y:S01]  /*5870*/  LDG.E R17, desc[UR24][R20.64] ;  /* 0x0000001814117981 */ /* 0x000ea2000c1e1900 */
[----:B------:R-:W-:-:S05]  /*5880*/  IMAD.U32 R19, RZ, RZ, UR23 ;  /* 0x00000017ff137e24 */ /* 0x000fca000f8e00ff */
[----:B------:R1:W2:Y:S01]  /*5890*/  LDG.E R16, desc[UR24][R18.64] ;  /* 0x0000001812107981 */ /* 0x0002a2000c1e1900 */
[----:B------:R-:W-:-:S04]  /*58a0*/  UIADD3 UR14, UR31, -UR14, URZ ;  /* 0x8000000e1f0e7290 */ /* 0x000fc8000fffe03f */
[----:B------:R-:W-:-:S04]  /*58b0*/  UIMAD UR17, UR14, UR17, -0x40 ;  /* 0xffffffc00e1174a4 */ /* 0x000fc8000f8e0211 */
[----:B------:R-:W-:-:S04]  /*58c0*/  USHF.R.S32.HI UR14, URZ, 0x1f, UR17 ;  /* 0x0000001f3f0e7899 */ /* 0x000fc80008011411 */
[----:B------:R-:W-:Y:S02]  /*58d0*/  UIMAD UR14, UR14, UR6, URZ ;  /* 0x000000060e0e72a4 */ /* 0x000fe4000f8e023f */
[----:B------:R-:W-:Y:S02]  /*58e0*/  UIMAD.WIDE.U32 UR20, UR17, UR6, URZ ;  /* 0x00000006111472a5 */ /* 0x000fe4000f8e003f */
[----:B------:R-:W-:-:S03]  /*58f0*/  UIMAD UR14, UR17, UR7, UR14 ;  /* 0x00000007110e72a4 */ /* 0x000fc6000f8e020e */
[----:B------:R-:W-:Y:S01]  /*5900*/  ULDC.64 UR16, c[0x0][0x230] ;  /* 0x00008c0000107ab9 */ /* 0x000fe20000000a00 */
[----:B------:R-:W-:Y:S01]  /*5910*/  UIADD3 UR14, UR21, UR14, URZ ;  /* 0x0000000e150e7290 */ /* 0x000fe2000fffe03f */
[----:B-1----:R-:W-:Y:S01]  /*5920*/  MOV R19, UR21 ;  /* 0x0000001500137c02 */ /* 0x002fe20008000f00 */
[----:B------:R-:W-:-:S04]  /*5930*/  IMAD.U32 R18, RZ, RZ, UR20 ;  /* 0x00000014ff127e24 */ /* 0x000fc8000f8e00ff */
[----:B------:R-:W-:Y:S01]  /*5940*/  IMAD.U32 R19, RZ, RZ, UR14 ;  /* 0x0000000eff137e24 */ /* 0x000fe2000f8e00ff */
[----:B--2---:R-:W-:-:S04]  /*5950*/  IADD3 R16, -R17, R16, RZ ;  /* 0x0000001011107210 */ /* 0x004fc80007ffe1ff */
[----:B------:R-:W-:Y:S01]  /*5960*/  SHF.R.S32.HI R25, RZ, 0x1f, R16 ;  /* 0x0000001fff197819 */ /* 0x000fe20000011410 */
[----:B------:R-:W-:-:S04]  /*5970*/  IMAD.WIDE.U32 R26, R16, UR16, R18 ;  /* 0x00000010101a7c25 */ /* 0x000fc8000f8e0012 */
[----:B------:R-:W-:-:S04]  /*5980*/  IMAD R25, R25, UR16, RZ ;  /* 0x0000001019197c24 */ /* 0x000fc8000f8e02ff */
[----:B------:R-:W-:-:S05]  /*5990*/  IMAD R25, R16, UR17, R25 ;  /* 0x0000001110197c24 */ /* 0x000fca000f8e0219 */
[----:B------:R-:W-:Y:S01]  /*59a0*/  IADD3 R25, R27, R25, RZ ;  /* 0x000000191b197210 */ /* 0x000fe20007ffe0ff */
[----:B------:R-:W-:Y:S06]  /*59b0*/  BRA `(.L_x_2289) ;  /* 0x0000000000107947 */ /* 0x000fec0003800000 */
.L_x_2288:
[----:B------:R-:W-:-:S04]  /*59c0*/  ULEA UR14, -UR6, URZ, 0x6 ;  /* 0x0000003f060e7291 */ /* 0x000fc8000f8e313f */
[----:B------:R-:W-:Y:S02]  /*59d0*/  USHF.R.S32.HI UR16, URZ, 0x1f, UR14 ;  /* 0x0000001f3f107899 */ /* 0x000fe4000801140e */
[----:B------:R-:W-:-:S04]  /*59e0*/  MOV R26, UR14 ;  /* 0x0000000e001a7c02 */ /* 0x000fc80008000f00 */
[----:B------:R-:W-:-:S07]  /*59f0*/  MOV R25, UR16 ;  /* 0x0000001000197c02 */ /* 0x000fce0008000f00 */
.L_x_2289:
        /* <DEDUP_REMOVED lines=8> */
[C-C-:B------:R-:W-:Y:S01]  /*5a80*/  @!P5 IMAD.X R32, R25.reuse, 0x1, R134.reuse, P2 ;  /* 0x000000011920d824 */ /* 0x140fe200010e0686 */
[----:B------:R-:W-:Y:S01]  /*5a90*/  @!P4 IADD3 R28, P2, R26, R133, RZ ;  /* 0x000000851a1cc210 */ /* 0x000fe20007f5e0ff */
[----:B------:R-:W3:Y:S04]  /*5aa0*/  @!P4 LDC.64 R18, c[0x0][0x218] ;  /* 0x00008600ff12cb82 */ /* 0x000ee80000000a00 */
[----:B------:R-:W-:-:S04]  /*5ab0*/  @!P4 IMAD.X R29, R25, 0x1, R134, P2 ;  /* 0x00000001191dc824 */ /* 0x000fc800010e0686 */
[----:B------:R-:W4:Y:S01]  /*5ac0*/  @!P3 LDC.64 R16, c[0x0][0x218] ;  /* 0x00008600ff10bb82 */ /* 0x000f220000000a00 */
[----:B-1----:R-:W-:-:S07]  /*5ad0*/  @!P5 LEA R30, P6, R27, R20, 0x1 ;  /* 0x000000141b1ed211 */ /* 0x002fce00078c08ff */
[----:B------:R-:W1:Y:S01]  /*5ae0*/  @!P5 LDC.64 R22, c[0x0][0x218] ;  /* 0x00008600ff16db82 */ /* 0x000e620000000a00 */
[----:B------:R-:W-:Y:S02]  /*5af0*/  @!P5 LEA.HI.X R31, R27, R21, R32, 0x1, P6 ;  /* 0x000000151b1fd211 */ /* 0x000fe400030f0c20 */
        /* <DEDUP_REMOVED lines=11> */
[C---:B----4-:R-:W-:Y:S01]  /*5bb0*/  @!P3 LEA R28, P2, R27.reuse, R16, 0x1 ;  /* 0x000000101b1cb211 */ /* 0x050fe200078408ff */
[----:B------:R-:W4:Y:S02]  /*5bc0*/  @!P3 LDC.64 R18, c[0x0][0x218] ;  /* 0x00008600ff12bb82 */ /* 0x000f240000000a00 */
        /* <DEDUP_REMOVED lines=8> */
[----:B------:R-:W5:Y:S01]  /*5c50*/  @!P5 LDC.64 R16, c[0x0][0x218] ;  /* 0x00008600ff10db82 */ /* 0x000f620000000a00 */
[----:B------:R-:W-:Y:S01]  /*5c60*/  @!P4 IADD3 R33, P2, R32, R133, RZ ;  /* 0x000000852021c210 */ /* 0x000fe20007f5e0ff */
[----:B------:R-:W-:Y:S01]  /*5c70*/  @!PT LDS RZ, [RZ] ;  /* 0x00000000fffff984 */ /* 0x000fe20000000800 */
[----:B------:R-:W-:Y:S01]  /*5c80*/  @!PT LDS RZ, [RZ] ;  /* 0x00000000fffff984 */ /* 0x000fe20000000800 */
[----:B------:R-:W-:Y:S01]  /*5c90*/  @!PT LDS RZ, [RZ] ;  /* 0x00000000fffff984 */ /* 0x000fe20000000800 */
[----:B------:R2:W-:Y:S02]  /*5ca0*/  @!P3 LDGSTS.E.BYPASS.LTC128B.128 [R203+0xa000], desc[UR24][R28.64+0x100] ;  /* 0x0a0001001ccbbfae */ /* 0x0005e4000b901d58 */
[--C-:B------:R-:W-:Y:S01]  /*5cb0*/  @!P5 IMAD.X R38, R27, 0x1, R134.reuse, P6 ;  /* 0x000000011b26d824 */ /* 0x100fe200030e0686 */
[----:B-1----:R-:W-:Y:S01]  /*5cc0*/  @!P5 LEA R36, P6, R37, R22, 0x1 ;  /* 0x000000162524d211 */ /* 0x002fe200078c08ff */
[----:B------:R-:W-:Y:S01]  /*5cd0*/  @!P4 IMAD.X R22, R27, 0x1, R134, P2 ;  /* 0x000000011b16c824 */ /* 0x000fe200010e0686 */
[----:B------:R1:W-:Y:S02]  /*5ce0*/  @P5 STS.128 [R203+0x6800], RZ ;  /* 0x006800ffcb005388 */ /* 0x0003e40000000c00 */
[----:B------:R-:W-:-:S02]  /*5cf0*/  @!P5 LEA.HI.X R37, R37, R23, R38, 0x1, P6 ;  /* 0x000000172525d211 */ /* 0x000fc400030f0c26 */
[C---:B---3--:R-:W-:Y:S02]  /*5d00*/  @!P4 LEA R38, P6, R33.reuse, R20, 0x1 ;  /* 0x000000142126c211 */ /* 0x048fe400078c08ff */
[----:B------:R-:W-:Y:S01]  /*5d10*/  @!P3 IADD3 R20, P2, R32, R133, RZ ;  /* 0x000000852014b210 */ /* 0x000fe20007f5e0ff */
[----:B------:R-:W-:Y:S01]  /*5d20*/  @!PT LDS RZ, [RZ] ;  /* 0x00000000fffff984 */ /* 0x000fe20000000800 */
[----:B------:R-:W-:Y:S01]  /*5d30*/  @!PT LDS RZ, [RZ] ;  /* 0x00000000fffff984 */ /* 0x000fe20000000800 */
[----:B------:R-:W-:Y:S01]  /*5d40*/  @!PT LDS RZ, [RZ] ;  /* 0x00000000fffff984 */ /* 0x000fe20000000800 */
[----:B------:R1:W-:Y:S01]  /*5d50*/  @!P5 LDGSTS.E.BYPASS.LTC128B.128 [R203+0x6800], desc[UR24][R36.64] ;  /* 0x0680000024cbdfae */ /* 0x0003e2000b901d58 */
[----:B------:R-:W-:Y:S02]  /*5d60*/  @!P4 LEA.HI.X R39, R33, R21, R22, 0x1, P6 ;  /* 0x000000152127c211 */ /* 0x000fe400030f0c16 */
[----:B------:R-:W3:Y:S01]  /*5d70*/  @!P4 LDC.64 R22, c[0x0][0x218] ;  /* 0x00008600ff16cb82 */ /* 0x000ee20000000a00 */
[----:B------:R-:W-:Y:S01]  /*5d80*/  @!P3 IMAD.X R21, R27, 0x1, R134, P2 ;  /* 0x000000011b15b824 */ /* 0x000fe200010e0686 */
[----:B----4-:R-:W-:Y:S01]  /*5d90*/  @!P3 LEA R46, P2, R20, R18, 0x1 ;  /* 0x00000012142eb211 */ /* 0x010fe200078408ff */
[----:B------:R1:W-:Y:S01]  /*5da0*/  @P4 STS.128 [R203+0x8800], RZ ;  /* 0x008800ffcb004388 */ /* 0x0003e20000000c00 */
[----:B------:R-:W-:-:S02]  /*5db0*/  IADD3 R32, P6, R32, UR27, RZ ;  /* 0x0000001b20207c10 */ /* 0x000fc4000ffde0ff */
[----:B------:R-:W-:Y:S01]  /*5dc0*/  @!P3 LEA.HI.X R47, R20, R19, R21, 0x1, P2 ;  /* 0x00000013142fb211 */ /* 0x000fe200010f0c15 */
[----:B------:R-:W-:Y:S01]  /*5dd0*/  @!PT LDS RZ, [RZ] ;  /* 0x00000000fffff984 */ /* 0x000fe20000000800 */
[----:B------:R-:W-:Y:S01]  /*5de0*/  @!PT LDS RZ, [RZ] ;  /* 0x00000000fffff984 */ /* 0x000fe20000000800 */
[----:B------:R-:W-:Y:S01]  /*5df0*/  @!PT LDS RZ, [RZ] ;  /* 0x00000000fffff984 */ /* 0x000fe20000000800 */
[----:B------:R1:W-:Y:S01]  /*5e00*/  @!P4 LDGSTS.E.BYPASS.LTC128B.128 [R203+0x8800], desc[UR24][R38.64+0x80] ;  /* 0x0880008026cbcfae */ /* 0x0003e2000b901d58 */
[----:B------:R-:W2:Y:S01]  /*5e10*/  @!P3 LDC.64 R20, c[0x0][0x218] ;  /* 0x00008600ff14bb82 */ /* 0x000ea20000000a00 */
[----:B------:R-:W-:Y:S02]  /*5e20*/  IADD3.X R27, R27, UR26, RZ, P6, !PT ;  /* 0x0000001a1b1b7c10 */ /* 0x000fe4000b7fe4ff */
[CC--:B------:R-:W-:Y:S01]  /*5e30*/  @!P5 IADD3 R33, P2, R32.reuse, R133.reuse, RZ ;  /* 0x000000852021d210 */ /* 0x0c0fe20007f5e0ff */
[----:B------:R1:W-:Y:S01]  /*5e40*/  @P3 STS.128 [R203+0xa800], RZ ;  /* 0x00a800ffcb003388 */ /* 0x0003e20000000c00 */
[----:B------:R-:W-:-:S03]  /*5e50*/  @!P4 IADD3 R42, P6, R32, R133, RZ ;  /* 0x00000085202ac210 */ /* 0x000fc60007fde0ff */
[----:B------:R-:W-:Y:S01]  /*5e60*/  @!P5 IMAD.X R40, R27, 0x1, R134, P2 ;  /* 0x000000011b28d824 */ /* 0x000fe200010e0686 */
[C---:B-----5:R-:W-:Y:S01]  /*5e70*/  @!P5 LEA R50, P2, R33.reuse, R16, 0x1 ;  /* 0x000000102132d211 */ /* 0x060fe200078408ff */
[----:B------:R-:W4:Y:S01]  /*5e80*/  @!P5 LDC.64 R18, c[0x0][0x218] ;  /* 0x00008600ff12db82 */ /* 0x000f220000000a00 */
        /* <DEDUP_REMOVED lines=8> */
[C---:B---3--:R-:W-:Y:S01]  /*5f10*/  @!P4 LEA R30, P6, R42.reuse, R22, 0x1 ;  /* 0x000000162a1ec211 */ /* 0x048fe200078c08ff */
[----:B------:R-:W3:Y:S02]  /*5f20*/  @!P4 LDC.64 R16, c[0x0][0x218] ;  /* 0x00008600ff10cb82 */ /* 0x000ee40000000a00 */
[----:B------:R-:W-:Y:S01]  /*5f30*/  @!P3 IMAD.X R22, R27, 0x1, R134, P2 ;  /* 0x000000011b16b824 */ /* 0x000fe200010e0686 */
[----:B------:R-:W-:Y:S01]  /*5f40*/  @!P4 LEA.HI.X R31, R42, R23, R40, 0x1, P6 ;  /* 0x000000172a1fc211 */ /* 0x000fe200030f0c28 */
[----:B------:R-:W-:Y:S01]  /*5f50*/  @!PT LDS RZ, [RZ] ;  /* 0x00000000fffff984 */ /* 0x000fe20000000800 */
[----:B------:R-:W-:Y:S01]  /*5f60*/  @!PT LDS RZ, [RZ] ;  /* 0x00000000fffff984 */ /* 0x000fe20000000800 */
[----:B------:R-:W-:Y:S01]  /*5f70*/  @!PT LDS RZ, [RZ] ;  /* 0x00000000fffff984 */ /* 0x000fe20000000800 */
[----:B------:R1:W-:Y:S01]  /*5f80*/  @!P5 LDGSTS.E.BYPASS.LTC128B.128 [R203+0x7000], desc[UR24][R50.64] ;  /* 0x0700000032cbdfae */ /* 0x0003e2000b901d58 */
[----:B------:R-:W-:-:S02]  /*5f90*/  IADD3 R32, P6, R32, UR27, RZ ;  /* 0x0000001b20207c10 */ /* 0x000fc4000ffde0ff */
[----:B--2---:R-:W-:Y:S01]  /*5fa0*/  @!P3 LEA R34, P2, R33, R20, 0x1 ;  /* 0x000000142122b211 */ /* 0x004fe200078408ff */
        /* <DEDUP_REMOVED lines=10> */
[C---:B----4-:R-:W-:Y:S01]  /*6050*/  @!P5 LEA R28, P6, R20.reuse, R18, 0x1 ;  /* 0x00000012141cd211 */ /* 0x050fe200078c08ff */
[----:B------:R1:W-:Y:S02]  /*6060*/  @P3 STS.128 [R203+0xb000], RZ ;  /* 0x00b000ffcb003388 */ /* 0x0003e40000000c00 */
[----:B------:R-:W-:Y:S01]  /*6070*/  @!P4 IMAD.X R18, R27, 0x1, R134, P2 ;  /* 0x000000011b12c824 */ /* 0x000fe200010e0686 */
[----:B------:R-:W-:Y:S01]  /*6080*/  @!P5 LEA.HI.X R29, R20, R19, R22, 0x1, P6 ;  /* 0x00000013141dd211 */ /* 0x000fe200030f0c16 */
[----:B------:R-:W-:Y:S01]  /*6090*/  @!PT LDS RZ, [RZ] ;  /* 0x00000000fffff984 */ /* 0x000fe20000000800 */
[----:B------:R-:W-:Y:S01]  /*60a0*/  @!PT LDS RZ, [RZ] ;  /* 0x00000000fffff984 */ /* 0x000fe20000000800 */
[----:B------:R-:W-:Y:S01]  /*60b0*/  @!PT LDS RZ, [RZ] ;  /* 0x00000000fffff984 */ /* 0x000fe20000000800 */
[----:B------:R1:W-:Y:S01]  /*60c0*/  @!P3 LDGSTS.E.BYPASS.LTC128B.128 [R203+0xb000], desc[UR24][R34.64+0x100] ;  /* 0x0b00010022cbbfae */ /* 0x0003e2000b901d58 */
[----:B---3--:R-:W-:-:S03]  /*60d0*/  @!P4 LEA R16, P2, R21, R16, 0x1 ;  /* 0x000000101510c211 */ /* 0x008fc600078408ff */
        /* <DEDUP_REMOVED lines=22> */
.L_x_2291:
[----:B------:R-:W-:Y:S05]  /*6240*/  BSYNC B0 ;  /* 0x0000000000007941 */ /* 0x000fea0003800000 */
.L_x_2290:
[----:B------:R-:W0:Y:S01]  /*6250*/  LDGDEPBAR ;  /* 0x00000000000079af */ /* 0x000e220000000000 */
[----:B------:R-:W-:-:S04]  /*6260*/  IADD3 R133, P2, R26, R133, RZ ;  /* 0x000000851a857210 */ /* 0x000fc80007f5e0ff */
[----:B------:R-:W-:-:S09]  /*6270*/  IADD3.X R134, R25, R134, RZ, P2, !PT ;  /* 0x0000008619867210 */ /* 0x000fd200017fe4ff */
.L_x_2287:
[----:B------:R-:W-:Y:S01]  /*6280*/  FMNMX.FTZ R20, R3, R45, !PT ;  /* 0x0000002d03147209 */ /* 0x000fe20007810000 */
[----:B------:R-:W-:Y:S01]  /*6290*/  ULDC UR14, c[0x0][0x2ec] ;  /* 0x0000bb00000e7ab9 */ /* 0x000fe20000000800 */
[----:B-12---:R-:W-:Y:S01]  /*62a0*/  FMNMX.FTZ R17, R24, R48, !PT ;  /* 0x0000003018117209 */ /* 0x006fe20007810000 */
[----:B------:R-:W-:Y:S01]  /*62b0*/  ULDC.64 UR20, c[0x0][0x218] ;  /* 0x0000860000147ab9 */ /* 0x000fe20000000a00 */
        /* <DEDUP_REMOVED lines=49> */
[C---:B------:R-:W-:Y:S01]  /*65d0*/  FSETP.NEU.FTZ.AND P2, PT, R132.reuse, -INF , PT ;  /* 0xff8000008400780b */ /* 0x040fe20003f5d000 */
[----:B------:R-:W-:Y:S02]  /*65e0*/  FMUL.FTZ R148, R132, UR14 ;  /* 0x0000000e84947c20 */ /* 0x000fe40008410000 */
[----:B------:R-:W-:Y:S03]  /*65f0*/  LDSM.16.MT88.4 R28, [R189+0xc800] ;  /* 0x00c80000bd1c783b */ /* 0x000fe60000004200 */
[----:B------:R-:W-:Y:S01]  /*6600*/  FSEL R148, R148, RZ, P2 ;  /* 0x000000ff94947208 */ /* 0x000fe20001000000 */
[----:B------:R-:W-:Y:S04]  /*6610*/  LDSM.16.MT88.4 R20, [R189+0xe800] ;  /* 0x00e80000bd14783b */ /* 0x000fe80000004200 */
[--C-:B------:R-:W-:Y:S01]  /*6620*/  FFMA.FTZ R167, R3, UR14, -R148.reuse ;  /* 0x0000000e03a77c23 */ /* 0x100fe20008010894 */
[----:B--2---:R-:W-:Y:S01]  /*6630*/  FMNMX.FTZ R3, R17, R16, !PT ;  /* 0x0000001011037209 */ /* 0x004fe20007810000 */
[--C-:B------:R-:W-:Y:S01]  /*6640*/  FFMA.FTZ R165, R43, UR14, -R148.reuse ;  /* 0x0000000e2ba57c23 */ /* 0x100fe20008010894 */
[--C-:B------:R-:W-:Y:S01]  /*6650*/  FFMA.FTZ R162, R41, UR14, -R148.reuse ;  /* 0x0000000e29a27c23 */ /* 0x100fe20008010894 */
[--C-:B------:R-:W-:Y:S01]  /*6660*/  FFMA.FTZ R166, R45, UR14, -R148.reuse ;  /* 0x0000000e2da67c23 */ /* 0x100fe20008010894 */
[----:B------:R-:W1:Y:S01]  /*6670*/  LDSM.16.MT88.4 R40, [R190+0xc000] ;  /* 0x00c00000be28783b */ /* 0x000e620000004200 */
[C---:B------:R-:W-:Y:S01]  /*6680*/  FMUL.FTZ R209, R3.reuse, UR14 ;  /* 0x0000000e03d17c20 */ /* 0x040fe20008410000 */
[----:B------:R-:W-:Y:S01]  /*6690*/  FSETP.NEU.FTZ.AND P2, PT, R3, -INF , PT ;  /* 0xff8000000300780b */ /* 0x000fe20003f5d000 */
[----:B------:R-:W-:Y:S01]  /*66a0*/  MUFU.EX2 R167, R167 ;  /* 0x000000a700a77308 */ /* 0x000fe20000000800 */
[--C-:B------:R-:W-:Y:S01]  /*66b0*/  FFMA.FTZ R161, R13, UR14, -R148.reuse ;  /* 0x0000000e0da17c23 */ /* 0x100fe20008010894 */
[--C-:B------:R-:W-:Y:S01]  /*66c0*/  FFMA.FTZ R160, R15, UR14, -R148.reuse ;  /* 0x0000000e0fa07c23 */ /* 0x100fe20008010894 */
[----:B------:R-:W-:Y:S01]  /*66d0*/  FSEL R209, R209, RZ, P2 ;  /* 0x000000ffd1d17208 */ /* 0x000fe20001000000 */
[--C-:B------:R-:W-:Y:S01]  /*66e0*/  FFMA.FTZ R159, R11, UR14, -R148.reuse ;  /* 0x0000000e0b9f7c23 */ /* 0x100fe20008010894 */
[--C-:B------:R-:W-:Y:S01]  /*66f0*/  FFMA.FTZ R0, R9, UR14, -R148.reuse ;  /* 0x0000000e09007c23 */ /* 0x100fe20008010894 */
[----:B------:R-:W2:Y:S01]  /*6700*/  LDSM.16.MT88.4 R16, [R192+0xc800] ;  /* 0x00c80000c010783b */ /* 0x000ea20000004200 */
        /* <DEDUP_REMOVED lines=16> */
[----:B------:R-:W5:Y:S01]  /*6810*/  LDSM.16.MT88.4 R4, [R190+0xe800] ;  /* 0x00e80000be04783b */ /* 0x000f620000004200 */
[--C-:B------:R-:W-:Y:S01]  /*6820*/  FFMA.FTZ R174, R174, UR14, -R209.reuse ;  /* 0x0000000eaeae7c23 */ /* 0x100fe200080108d1 */
[--C-:B------:R-:W-:Y:S01]  /*6830*/  FFMA.FTZ R175, R150, UR14, -R209.reuse ;  /* 0x0000000e96af7c23 */ /* 0x100fe200080108d1 */
[--C-:B------:R-:W-:Y:S01]  /*6840*/  FFMA.FTZ R207, R146, UR14, -R209.reuse ;  /* 0x0000000e92cf7c23 */ /* 0x100fe200080108d1 */
[--C-:B------:R-:W-:Y:S01]  /*6850*/  FFMA.FTZ R210, R144, UR14, -R209.reuse ;  /* 0x0000000e90d27c23 */ /* 0x100fe200080108d1 */
[----:B------:R-:W1:Y:S01]  /*6860*/  MUFU.EX2 R162, R162 ;  /* 0x000000a200a27308 */ /* 0x000e620000000800 */
[----:B---3--:R-:W-:Y:S01]  /*6870*/  F2FP.BF16.F32.PACK_AB R112, R166, R167 ;  /* 0x000000a7a670723e */ /* 0x008fe200000010ff */
[----:B------:R-:W-:Y:S01]  /*6880*/  LDSM.16.MT88.4 R48, [R189+0xc000] ;  /* 0x00c00000bd30783b */ /* 0x000fe20000004200 */
[--C-:B------:R-:W-:Y:S01]  /*6890*/  FFMA.FTZ R217, R142, UR14, -R209.reuse ;  /* 0x0000000e8ed97c23 */ /* 0x100fe200080108d1 */
[--C-:B------:R-:W-:Y:S01]  /*68a0*/  FFMA.FTZ R220, R140, UR14, -R209.reuse ;  /* 0x0000000e8cdc7c23 */ /* 0x100fe200080108d1 */
[--C-:B------:R-:W-:Y:S01]  /*68b0*/  FFMA.FTZ R214, R214, UR14, -R209.reuse ;  /* 0x0000000ed6d67c23 */ /* 0x100fe200080108d1 */
[----:B------:R-:W-:Y:S01]  /*68c0*/  LDSM.16.MT88.4 R24, [R188+0xc800] ;  /* 0x00c80000bc18783b */ /* 0x000fe20000004200 */
[--C-:B------:R-:W-:Y:S01]  /*68d0*/  FFMA.FTZ R211, R151, UR14, -R148.reuse ;  /* 0x0000000e97d37c23 */ /* 0x100fe20008010894 */
[----:B------:R-:W-:Y:S01]  /*68e0*/  MUFU.EX2 R168, R168 ;  /* 0x000000a800a87308 */ /* 0x000fe20000000800 */
[--C-:B------:R-:W-:Y:S01]  /*68f0*/  FFMA.FTZ R216, R149, UR14, -R148.reuse ;  /* 0x0000000e95d87c23 */ /* 0x100fe20008010894 */
[--C-:B------:R-:W-:Y:S01]  /*6900*/  FFMA.FTZ R213, R143, UR14, -R148.reuse ;  /* 0x0000000e8fd57c23 */ /* 0x100fe20008010894 */
[----:B------:R-:W-:Y:S01]  /*6910*/  FFMA.FTZ R218, R141, UR14, -R148 ;  /* 0x0000000e8dda7c23 */ /* 0x000fe20008010894 */
[----:B------:R-:W-:Y:S01]  /*6920*/  FFMA.FTZ R209, R208, UR14, -R209 ;  /* 0x0000000ed0d17c23 */ /* 0x000fe200080108d1 */
[----:B------:R-:W-:Y:S01]  /*6930*/  LDSM.16.MT88.4 R148, [R188+0x11000] ;  /* 0x01100000bc94783b */ /* 0x000fe20000004200 */
[----:B------:R-:W-:-:S02]  /*6940*/  FADD.FTZ R166, R167, R166 ;  /* 0x000000a6a7a67221 */ /* 0x000fc40000010000 */
[----:B------:R-:W3:Y:S01]  /*6950*/  MUFU.EX2 R169, R169 ;  /* 0x000000a900a97308 */ /* 0x000ee20000000800 */
[C---:B-1----:R-:W-:Y:S01]  /*6960*/  F2FP.BF16.F32.PACK_AB R114, R162.reuse, R165 ;  /* 0x000000a5a272723e */ /* 0x042fe200000010ff */
[----:B------:R-:W-:Y:S01]  /*6970*/  FADD.FTZ R165, R165, R166 ;  /* 0x000000a6a5a57221 */ /* 0x000fe20000010000 */
[----:B------:R-:W-:Y:S03]  /*6980*/  LDSM.16.MT88.4 R140, [R192+0xd800] ;  /* 0x00d80000c08c783b */ /* 0x000fe60000004200 */
        /* <DEDUP_REMOVED lines=45> */
[----:B------:R-:W3:Y:S01]  /*6c60*/  MUFU.EX2 R173, R173 ;  /* 0x000000ad00ad7308 */ /* 0x000ee20000000800 */
[C---:B-1----:R-:W-:Y:S01]  /*6c70*/  F2FP.BF16.F32.PACK_AB R144, R171.reuse, R170 ;  /* 0x000000aaab90723e */ /* 0x042fe200000010ff */
[----:B------:R-:W-:Y:S01]  /*6c80*/  FADD.FTZ R170, R170, R159 ;  /* 0x0000009faaaa7221 */ /* 0x000fe20000010000 */
[----:B----4-:R-:W-:Y:S03]  /*6c90*/  HMMA.16816.F32.BF16 R36, R32, R12, R36 ;  /* 0x0000000c2024723c */ /* 0x010fe60000041824 */
[----:B------:R-:W-:-:S02]  /*6ca0*/  FADD.FTZ R171, R171, R170 ;  /* 0x000000aaabab7221 */ /* 0x000fc40000010000 */
[----:B------:R-:W1:Y:S01]  /*6cb0*/  MUFU.EX2 R174, R174 ;  /* 0x000000ae00ae7308 */ /* 0x000e620000000800 */
[C---:B------:R-:W-:Y:S01]  /*6cc0*/  HMMA.16816.F32.BF16 R40, R32.reuse, R14, R40 ;  /* 0x0000000e2028723c */ /* 0x040fe20000041828 */
[----:B------:R-:W4:Y:S05]  /*6cd0*/  LDSM.16.MT88.4 R12, [R192+0x10800] ;  /* 0x01080000c00c783b */ /* 0x000f2a0000004200 */
[----:B-----5:R-:W-:Y:S01]  /*6ce0*/  HMMA.16816.F32.BF16 R60, R32, R8, R60 ;  /* 0x00000008203c723c */ /* 0x020fe2000004183c */
[----:B------:R-:W5:Y:S01]  /*6cf0*/  MUFU.EX2 R175, R175 ;  /* 0x000000af00af7308 */ /* 0x000f620000000800 */
[----:B---3--:R-:W-:Y:S01]  /*6d00*/  F2FP.BF16.F32.PACK_AB R146, R173, R172 ;  /* 0x000000acad92723e */ /* 0x008fe200000010ff */
[----:B------:R-:W-:-:S03]  /*6d10*/  FADD.FTZ R172, R172, R171 ;  /* 0x000000abacac7221 */ /* 0x000fc60000010000 */
[----:B------:R-:W-:Y:S01]  /*6d20*/  HMMA.16816.F32.BF16 R64, R32, R10, R64 ;  /* 0x0000000a2040723c */ /* 0x000fe20000041840 */
[----:B------:R-:W3:Y:S02]  /*6d30*/  LDSM.16.MT88.4 R8, [R190+0x10800] ;  /* 0x01080000be08783b */ /* 0x000ee40000004200 */
[----:B------:R-:W-:Y:S01]  /*6d40*/  MUFU.EX2 R207, R207 ;  /* 0x000000cf00cf7308 */ /* 0x000fe20000000800 */
[----:B-1----:R-:W-:Y:S02]  /*6d50*/  FADD.FTZ R0, R174, R153 ;  /* 0x00000099ae007221 */ /* 0x002fe40000010000 */
[C---:B------:R-:W-:Y:S05]  /*6d60*/  HMMA.16816.F32.BF16 R88, R112.reuse, R90, RZ ;  /* 0x0000005a7058723c */ /* 0x040fea00000418ff */
[----:B------:R-:W1:Y:S01]  /*6d70*/  MUFU.EX2 R210, R210 ;  /* 0x000000d200d27308 */ /* 0x000e620000000800 */
[----:B------:R-:W-:Y:S01]  /*6d80*/  HMMA.16816.F32.BF16 R96, R112, R98, RZ ;  /* 0x000000627060723c */ /* 0x000fe200000418ff */
[C---:B-----5:R-:W-:Y:S01]  /*6d90*/  F2FP.BF16.F32.PACK_AB R145, R175.reuse, R174 ;  /* 0x000000aeaf91723e */ /* 0x060fe200000010ff */
[----:B------:R-:W-:-:S04]  /*6da0*/  FADD.FTZ R0, R175, R0 ;  /* 0x00000000af007221 */ /* 0x000fc80000010000 */
[----:B------:R-:W-:Y:S01]  /*6db0*/  HMMA.16816.F32.BF16 R104, R112, R106, RZ ;  /* 0x0000006a7068723c */ /* 0x000fe200000418ff */
[----:B------:R-:W-:Y:S05]  /*6dc0*/  MUFU.EX2 R211, R211 ;  /* 0x000000d300d37308 */ /* 0x000fea0000000800 */
[C---:B------:R-:W-:Y:S03]  /*6dd0*/  HMMA.16816.F32.BF16 R68, R32.reuse, R4, R68 ;  /* 0x000000042044723c */ /* 0x040fe60000041844 */
[----:B------:R-:W5:Y:S01]  /*6de0*/  MUFU.EX2 R216, R216 ;  /* 0x000000d800d87308 */ /* 0x000f620000000800 */
[C---:B-1----:R-:W-:Y:S01]  /*6df0*/  F2FP.BF16.F32.PACK_AB R147, R210.reuse, R207 ;  /* 0x000000cfd293723e */ /* 0x042fe200000010ff */
[----:B------:R-:W-:Y:S01]  /*6e00*/  FADD.FTZ R207, R207, R0 ;  /* 0x00000000cfcf7221 */ /* 0x000fe20000010000 */
[----:B------:R-:W-:Y:S01]  /*6e10*/  HMMA.16816.F32.BF16 R72, R32, R6, R72 ;  /* 0x000000062048723c */ /* 0x000fe20000041848 */
[----:B------:R-:W-:Y:S01]  /*6e20*/  LDSM.16.MT88.4 R4, [R189+0x10800] ;  /* 0x01080000bd04783b */ /* 0x000fe20000004200 */
[----:B------:R-:W-:Y:S01]  /*6e30*/  FADD.FTZ R0, R173, R172 ;  /* 0x000000acad007221 */ /* 0x000fe20000010000 */
[----:B------:R-:W-:-:S02]  /*6e40*/  FADD.FTZ R210, R210, R207 ;  /* 0x000000cfd2d27221 */ /* 0x000fc40000010000 */
[----:B------:R-:W-:Y:S01]  /*6e50*/  MUFU.EX2 R213, R213 ;  /* 0x000000d500d57308 */ /* 0x000fe20000000800 */
[C---:B--2---:R-:W-:Y:S06]  /*6e60*/  HMMA.16816.F32.BF16 R84, R32.reuse, R16, R84 ;  /* 0x000000102054723c */ /* 0x044fec0000041854 */
[C---:B------:R-:W-:Y:S01]  /*6e70*/  HMMA.16816.F32.BF16 R88, R32.reuse, R18, R88 ;  /* 0x000000122058723c */ /* 0x040fe20000041858 */
[----:B------:R-:W1:Y:S01]  /*6e80*/  LDSM.16.MT88.4 R16, [R192+0xd000] ;  /* 0x00d00000c010783b */ /* 0x000e620000004200 */
[----:B------:R-:W-:Y:S04]  /*6e90*/  MUFU.EX2 R218, R218 ;  /* 0x000000da00da7308 */ /* 0x000fe80000000800 */
[C---:B----4-:R-:W-:Y:S04]  /*6ea0*/  HMMA.16816.F32.BF16 R92, R32.reuse, R12, R92 ;  /* 0x0000000c205c723c */ /* 0x050fe8000004185c */
[----:B------:R-:W-:Y:S02]  /*6eb0*/  MUFU.EX2 R217, R217 ;  /* 0x000000d900d97308 */ /* 0x000fe40000000800 */
[C---:B------:R-:W-:Y:S01]  /*6ec0*/  HMMA.16816.F32.BF16 R96, R32.reuse, R14, R96 ;  /* 0x0000000e2060723c */ /* 0x040fe20000041860 */
[----:B------:R-:W2:Y:S05]  /*6ed0*/  LDSM.16.MT88.4 R12, [R190+0xd000] ;  /* 0x00d00000be0c783b */ /* 0x000eaa0000004200 */
[C---:B---3--:R-:W-:Y:S01]  /*6ee0*/  HMMA.16816.F32.BF16 R100, R32.reuse, R8, R100 ;  /* 0x000000082064723c */ /* 0x048fe20000041864 */
[----:B------:R-:W3:Y:S05]  /*6ef0*/  MUFU.EX2 R220, R220 ;  /* 0x000000dc00dc7308 */ /* 0x000eea0000000800 */
[----:B------:R-:W-:Y:S01]  /*6f00*/  HMMA.16816.F32.BF16 R104, R32, R10, R104 ;  /* 0x0000000a2068723c */ /* 0x000fe20000041868 */
[----:B------:R-:W4:Y:S02]  /*6f10*/  LDSM.16.MT88.4 R8, [R192+0xf000] ;  /* 0x00f00000c008783b */ /* 0x000f240000004200 */
[----:B------:R-:W-:Y:S03]  /*6f20*/  MUFU.EX2 R214, R214 ;  /* 0x000000d600d67308 */ /* 0x000fe60000000800 */
[C---:B------:R-:W-:Y:S05]  /*6f30*/  HMMA.16816.F32.BF16 R108, R112.reuse, R120, RZ ;  /* 0x00000078706c723c */ /* 0x040fea00000418ff */
[----:B------:R-:W3:Y:S01]  /*6f40*/  MUFU.EX2 R209, R209 ;  /* 0x000000d100d17308 */ /* 0x000ee20000000800 */
[----:B------:R-:W-:Y:S06]  /*6f50*/  HMMA.16816.F32.BF16 R120, R112, R122, RZ ;  /* 0x0000007a7078723c */ /* 0x000fec00000418ff */
[C---:B-1----:R-:W-:Y:S06]  /*6f60*/  HMMA.16816.F32.BF16 R128, R144.reuse, R16, R128 ;  /* 0x000000109080723c */ /* 0x042fec0000041880 */
[----:B------:R-:W-:Y:S01]  /*6f70*/  HMMA.16816.F32.BF16 R124, R144, R18, R124 ;  /* 0x00000012907c723c */ /* 0x000fe2000004187c */
[----:B------:R-:W-:Y:S05]  /*6f80*/  LDSM.16.MT88.4 R16, [R188+0xf000] ;  /* 0x00f00000bc10783b */ /* 0x000fea0000004200 */
[C---:B------:R-:W-:Y:S06]  /*6f90*/  HMMA.16816.F32.BF16 R108, R32.reuse, R4, R108 ;  /* 0x00000004206c723c */ /* 0x040fec000004186c */
[----:B------:R-:W-:Y:S01]  /*6fa0*/  HMMA.16816.F32.BF16 R120, R32, R6, R120 ;  /* 0x000000062078723c */ /* 0x000fe20000041878 */
[----:B------:R-:W1:Y:S05]  /*6fb0*/  LDSM.16.MT88.4 R4, [R190+0xf000] ;  /* 0x00f00000be04783b */ /* 0x000e6a0000004200 */
[C---:B--2---:R-:W-:Y:S06]  /*6fc0*/  HMMA.16816.F32.BF16 R36, R144.reuse, R12, R36 ;  /* 0x0000000c9024723c */ /* 0x044fec0000041824 */
[C---:B------:R-:W-:Y:S01]  /*6fd0*/  HMMA.16816.F32.BF16 R40, R144.reuse, R14, R40 ;  /* 0x0000000e9028723c */ /* 0x040fe20000041828 */
[----:B------:R-:W2:Y:S05]  /*6fe0*/  LDSM.16.MT88.4 R12, [R192+0x11000] ;  /* 0x01100000c00c783b */ /* 0x000eaa0000004200 */
[C---:B----4-:R-:W-:Y:S06]  /*6ff0*/  HMMA.16816.F32.BF16 R60, R144.reuse, R8, R60 ;  /* 0x00000008903c723c */ /* 0x050fec000004183c */
[----:B------:R-:W-:Y:S01]  /*7000*/  HMMA.16816.F32.BF16 R64, R144, R10, R64 ;  /* 0x0000000a9040723c */ /* 0x000fe20000041840 */
[----:B------:R-:W4:Y:S05]  /*7010*/  LDSM.16.MT88.4 R8, [R190+0x11000] ;  /* 0x01100000be08783b */ /* 0x000f2a0000004200 */
        /* <DEDUP_REMOVED lines=30> */
[C---:B-1----:R-:W-:Y:S06]  /*7200*/  HMMA.16816.F32.BF16 R108, R144.reuse, R4, R108 ;  /* 0x00000004906c723c */ /* 0x042fec000004186c */
[----:B------:R-:W-:Y:S01]  /*7210*/  HMMA.16816.F32.BF16 R120, R144, R6, R120 ;  /* 0x000000069078723c */ /* 0x000fe20000041878 */
[----:B-----5:R-:W-:Y:S01]  /*7220*/  F2FP.BF16.F32.PACK_AB R4, R216, R211 ;  /* 0x000000d3d804723e */ /* 0x020fe200000010ff */
[----:B------:R-:W-:Y:S01]  /*7230*/  FADD.FTZ R211, R211, R0 ;  /* 0x00000000d3d37221 */ /* 0x000fe20000010000 */
[----:B---3--:R-:W-:Y:S01]  /*7240*/  F2FP.BF16.F32.PACK_AB R5, R220, R217 ;  /* 0x000000d9dc05723e */ /* 0x008fe200000010ff */
        /* <DEDUP_REMOVED lines=8> */
[----:B------:R-:W1:Y:S01]  /*72d0*/  LDSM.16.MT88.4 R136, [R189+0xd800] ;  /* 0x00d80000bd88783b */ /* 0x000e620000004200 */
        /* <DEDUP_REMOVED lines=21> */
[C---:B----4-:R-:W-:Y:S06]  /*7430*/  HMMA.16816.F32.BF16 R84, R4.reuse, R8, R84 ;  /* 0x000000080454723c */ /* 0x050fec0000041854 */
[----:B------:R-:W-:Y:S01]  /*7440*/  HMMA.16816.F32.BF16 R88, R4, R10, R88 ;  /* 0x0000000a0458723c */ /* 0x000fe20000041858 */
[----:B------:R-:W4:Y:S05]  /*7450*/  LDSM.16.MT88.4 R8, [R188+0x11800] ;  /* 0x01180000bc08783b */ /* 0x000f2a0000004200 */
[C---:B------:R-:W-:Y:S06]  /*7460*/  HMMA.16816.F32.BF16 R116, R144.reuse, R148, R116 ;  /* 0x000000949074723c */ /* 0x040fec0000041874 */
[----:B------:R-:W-:Y:S06]  /*7470*/  HMMA.16816.F32.BF16 R112, R144, R150, R112 ;  /* 0x000000969070723c */ /* 0x000fec0000041870 */
[C---:B------:R-:W-:Y:S06]  /*7480*/  HMMA.16816.F32.BF16 R128, R4.reuse, R140, R128 ;  /* 0x0000008c0480723c */ /* 0x040fec0000041880 */
[C---:B------:R-:W-:Y:S06]  /*7490*/  HMMA.16816.F32.BF16 R124, R4.reuse, R142, R124 ;  /* 0x0000008e047c723c */ /* 0x040fec000004187c */
[C---:B-1----:R-:W-:Y:S06]  /*74a0*/  HMMA.16816.F32.BF16 R44, R4.reuse, R136, R44 ;  /* 0x00000088042c723c */ /* 0x042fec000004182c */
[C---:B------:R-:W-:Y:S06]  /*74b0*/  HMMA.16816.F32.BF16 R48, R4.reuse, R138, R48 ;  /* 0x0000008a0430723c */ /* 0x040fec0000041830 */
[C---:B---3--:R-:W-:Y:S06]  /*74c0*/  HMMA.16816.F32.BF16 R52, R4.reuse, R32, R52 ;  /* 0x000000200434723c */ /* 0x048fec0000041834 */
        /* <DEDUP_REMOVED lines=91> */
.L_x_2293:
[----:B------:R-:W-:-:S04]  /*7a80*/  LEA R5, -R228, RZ, 0x6 ;  /* 0x000000ffe4057211 */ /* 0x000fc800078e31ff */
[----:B------:R-:W-:-:S07]  /*7a90*/  SHF.R.S32.HI R4, RZ, 0x1f, R5 ;  /* 0x0000001fff047819 */ /* 0x000fce0000011405 */
.L_x_2294:
[----:B------:R-:W-:Y:S01]  /*7aa0*/  ULDC UR4, c[0x0][0x2d0] ;  /* 0x0000b40000047ab9 */ /* 0x000fe20000000800 */
[----:B------:R-:W-:Y:S01]  /*7ab0*/  IADD3 R9, P5, R202, R5, RZ ;  /* 0x00000005ca097210 */ /* 0x000fe20007fbe0ff */
[----:B------:R-:W-:Y:S01]  /*7ac0*/  UISETP.GE.AND UP0, UPT, UR15, 0x3, UPT ;  /* 0x000000030f00788c */ /* 0x000fe2000bf06270 */
[----:B------:R-:W-:Y:S02]  /*7ad0*/  ISETP.GE.AND P3, PT, R200, UR4, PT ;  /* 0x00000004c8007c0c */ /* 0x000fe4000bf66270 */
[----:B------:R-:W-:-:S11]  /*7ae0*/  ISETP.GE.AND P2, PT, R199, UR4, PT ;  /* 0x00000004c7007c0c */ /* 0x000fd6000bf46270 */
[----:B------:R-:W-:-:S04]  /*7af0*/  @!P3 IADD3 R7, P1, R5, R154, RZ ;  /* 0x0000009a0507b210 */ /* 0x000fc80007f3e0ff */
[----:B------:R-:W-:Y:S01]  /*7b00*/  @!P3 LEA R18, P4, R7, UR8, 0x1 ;  /* 0x000000080712bc11 */ /* 0x000fe2000f8808ff */
[----:B------:R-:W-:Y:S01]  /*7b10*/  @!P3 IMAD.X R0, R4, 0x1, R152, P1 ;  /* 0x000000010400b824 */ /* 0x000fe200008e0698 */
[----:B------:R-:W-:-:S04]  /*7b20*/  LEA R230, P1, R5, R212, 0x1 ;  /* 0x000000d405e67211 */ /* 0x000fc800078208ff */
[----:B------:R-:W-:Y:S01]  /*7b30*/  @!P3 LEA.HI.X R19, R7, UR9, R0, 0x1, P4 ;  /* 0x000000090713bc11 */ /* 0x000fe2000a0f0c00 */
[--C-:B------:R-:W-:Y:S01]  /*7b40*/  IMAD.X R0, R201, 0x1, R4.reuse, P5 ;  /* 0x00000001c9007824 */ /* 0x100fe200028e0604 */
[----:B------:R-:W-:Y:S02]  /*7b50*/  ISETP.GE.AND P4, PT, R204, UR4, PT ;  /* 0x00000004cc007c0c */ /* 0x000fe4000bf86270 */
[----:B------:R-:W-:Y:S02]  /*7b60*/  LEA.HI.X R231, R5, R215, R4, 0x1, P1 ;  /* 0x000000d705e77211 */ /* 0x000fe400008f0c04 */
[-C--:B------:R-:W-:Y:S02]  /*7b70*/  @!P3 IADD3 R7, P5, R9, R154.reuse, RZ ;  /* 0x0000009a0907b210 */ /* 0x080fe40007fbe0ff */
[----:B------:R-:W-:-:S03]  /*7b80*/  @!P2 IADD3 R5, P1, R5, R154, RZ ;  /* 0x0000009a0505a210 */ /* 0x000fc60007f3e0ff */
[--C-:B------:R-:W-:Y:S01]  /*7b90*/  @!P3 IMAD.X R6, R0, 0x1, R152.reuse, P5 ;  /* 0x000000010006b824 */ /* 0x100fe200028e0698 */
[----:B------:R-:W-:Y:S01]  /*7ba0*/  @!P3 LEA R14, P5, R7, UR8, 0x1 ;  /* 0x00000008070ebc11 */ /* 0x000fe2000f8a08ff */
[----:B------:R-:W-:Y:S01]  /*7bb0*/  @!P2 IMAD.X R4, R4, 0x1, R152, P1 ;  /* 0x000000010404a824 */ /* 0x000fe200008e0698 */
[----:B------:R-:W-:Y:S01]  /*7bc0*/  @!P2 LEA R12, P1, R5, UR8, 0x1 ;  /* 0x00000008050cac11 */ /* 0x000fe2000f8208ff */
[----:B------:R-:W-:Y:S01]  /*7bd0*/  @P4 STS.128 [R203+0xc000], RZ ;  /* 0x00c000ffcb004388 */ /* 0x000fe20000000c00 */
[----:B------:R-:W-:Y:S02]  /*7be0*/  @!P3 LEA.HI.X R15, R7, UR9, R6, 0x1, P5 ;  /* 0x00000009070fbc11 */ /* 0x000fe4000a8f0c06 */
[----:B------:R-:W-:Y:S01]  /*7bf0*/  @!P2 LEA.HI.X R13, R5, UR9, R4, 0x1, P1 ;  /* 0x00000009050dac11 */ /* 0x000fe200088f0c04 */
[----:B------:R-:W-:Y:S01]  /*7c00*/  @!PT LDS RZ, [RZ] ;  /* 0x00000000fffff984 */ /* 0x000fe20000000800 */
[----:B------:R-:W-:Y:S01]  /*7c10*/  @!PT LDS RZ, [RZ] ;  /* 0x00000000fffff984 */ /* 0x000fe20000000800 */
[----:B------:R-:W-:Y:S01]  /*7c20*/  @!PT LDS RZ, [RZ] ;  /* 0x00000000fffff984 */ /* 0x000fe20000000800 */
[----:B------:R-:W-:Y:S01]  /*7c30*/  @!P4 LDGSTS.E.BYPASS.LTC128B.128 [R203+0xc000], desc[UR24][R230.64] ;  /* 0x0c000000e6cbcfae */ /* 0x000fe2000b901d58 */
[----:B------:R-:W-:Y:S02]  /*7c40*/  IADD3 R7, P5, R202, R9, RZ ;  /* 0x00000009ca077210 */ /* 0x000fe40007fbe0ff */
[C---:B------:R-:W-:Y:S01]  /*7c50*/  @!P4 LEA R16, P6, R9.reuse, R212, 0x1 ;  /* 0x000000d40910c211 */ /* 0x040fe200078c08ff */
[----:B------:R-:W-:Y:S01]  /*7c60*/  @P3 STS.128 [R203+0xe000], RZ ;  /* 0x00e000ffcb003388 */ /* 0x000fe20000000c00 */
[-C--:B------:R-:W-:Y:S01]  /*7c70*/  @!P2 IADD3 R5, P1, R9, R154.reuse, RZ ;  /* 0x0000009a0905a210 */ /* 0x080fe20007f3e0ff */
[--C-:B------:R-:W-:Y:S01]  /*7c80*/  IMAD.X R4, R201, 0x1, R0.reuse, P5 ;  /* 0x00000001c9047824 */ /* 0x100fe200028e0600 */
[----:B------:R-:W-:Y:S01]  /*7c90*/  @!P4 LEA.HI.X R17, R9, R215, R0, 0x1, P6 ;  /* 0x000000d70911c211 */ /* 0x000fe200030f0c00 */
[----:B------:R-:W-:Y:S01]  /*7ca0*/  @!PT LDS RZ, [RZ] ;  /* 0x00000000fffff984 */ /* 0x000fe20000000800 */
[----:B------:R-:W-:Y:S01]  /*7cb0*/  @!PT LDS RZ, [RZ] ;  /* 0x00000000fffff984 */ /* 0x000fe20000000800 */
[----:B------:R-:W-:Y:S01]  /*7cc0*/  @!PT LDS RZ, [RZ] ;  /* 0x00000000fffff984 */ /* 0x000fe20000000800 */
[----:B------:R-:W-:Y:S01]  /*7cd0*/  @!P3 LDGSTS.E.BYPASS.LTC128B.128 [R203+0xe000], desc[UR24][R18.64+0x80] ;  /* 0x0e00008012cbbfae */ /* 0x000fe2000b901d58 */
[----:B------:R-:W-:Y:S01]  /*7ce0*/  @!P3 IADD3 R6, P5, R7, R154, RZ ;  /* 0x0000009a0706b210 */ /* 0x000fe20007fbe0ff */
[----:B------:R-:W-:Y:S01]  /*7cf0*/  @!P2 IMAD.X R0, R0, 0x1, R152, P1 ;  /* 0x000000010000a824 */ /* 0x000fe200008e0698 */
[----:B------:R-:W-:Y:S01]  /*7d00*/  @!P2 LEA R10, P1, R5, UR8, 0x1 ;  /* 0x00000008050aac11 */ /* 0x000fe2000f8208ff */
[----:B------:R-:W-:Y:S01]  /*7d10*/  @P2 STS.128 [R203+0x10000], RZ ;  /* 0x010000ffcb002388 */ /* 0x000fe20000000c00 */
[----:B------:R-:W-:-:S02]  /*7d20*/  @!P4 LEA R22, P6, R7, R212, 0x1 ;  /* 0x000000d40716c211 */ /* 0x000fc400078c08ff */
[----:B------:R-:W-:Y:S01]  /*7d30*/  @!P2 LEA.HI.X R11, R5, UR9, R0, 0x1, P1 ;  /* 0x00000009050bac11 */ /* 0x000fe200088f0c00 */
[--C-:B------:R-:W-:Y:S01]  /*7d40*/  @!P3 IMAD.X R5, R4, 0x1, R152.reuse, P5 ;  /* 0x000000010405b824 */ /* 0x100fe200028e0698 */
[C---:B------:R-:W-:Y:S01]  /*7d50*/  @!P3 LEA R20, P5, R6.reuse, UR8, 0x1 ;  /* 0x000000080614bc11 */ /* 0x040fe2000f8a08ff */
[----:B------:R-:W-:Y:S01]  /*7d60*/  @!PT LDS RZ, [RZ] ;  /* 0x00000000fffff984 */ /* 0x000fe20000000800 */
[----:B------:R-:W-:Y:S01]  /*7d70*/  @!PT LDS RZ, [RZ] ;  /* 0x00000000fffff984 */ /* 0x000fe20000000800 */
[----:B------:R-:W-:Y:S01]  /*7d80*/  @!PT LDS RZ, [RZ] ;  /* 0x00000000fffff984 */ /* 0x000fe20000000800 */
[----:B------:R-:W-:Y:S01]  /*7d90*/  @!P2 LDGSTS.E.BYPASS.LTC128B.128 [R203+0x10000], desc[UR24][R12.64+0x100] ;  /* 0x100001000ccbafae */ /* 0x000fe2000b901d58 */
[CC--:B------:R-:W-:Y:S02]  /*7da0*/  @!P2 IADD3 R0, P1, R7.reuse, R154.reuse, RZ ;  /* 0x0000009a0700a210 */ /* 0x0c0fe40007f3e0ff */
[----:B------:R-:W-:Y:S01]  /*7db0*/  @!P3 LEA.HI.X R21, R6, UR9, R5, 0x1, P5 ;  /* 0x000000090615bc11 */ /* 0x000fe2000a8f0c05 */
[----:B------:R-:W-:Y:S01]  /*7dc0*/  @P4 STS.128 [R203+0xc800], RZ ;  /* 0x00c800ffcb004388 */ /* 0x000fe20000000c00 */
[----:B------:R-:W-:Y:S01]  /*7dd0*/  IADD3 R9, P5, R202, R7, RZ ;  /* 0x00000007ca097210 */ /* 0x000fe20007fbe0ff */
[----:B------:R-:W-:Y:S01]  /*7de0*/  @!P2 IMAD.X R5, R4, 0x1, R152, P1 ;  /* 0x000000010405a824 */ /* 0x000fe200008e0698 */
[C---:B------:R-:W-:Y:S01]  /*7df0*/  @!P2 LEA R24, P1, R0.reuse, UR8, 0x1 ;  /* 0x000000080018ac11 */ /* 0x040fe2000f8208ff */
[----:B------:R-:W-:Y:S01]  /*7e00*/  @!PT LDS RZ, [RZ] ;  /* 0x00000000fffff984 */ /* 0x000fe20000000800 */
[----:B------:R-:W-:Y:S01]  /*7e10*/  @!PT LDS RZ, [RZ] ;  /* 0x00000000fffff984 */ /* 0x000fe20000000800 */
[----:B------:R-:W-:Y:S01]  /*7e20*/  @!PT LDS RZ, [RZ] ;  /* 0x00000000fffff984 */ /* 0x000fe20000000800 */
[----:B------:R-:W-:Y:S01]  /*7e30*/  @!P4 LDGSTS.E.BYPASS.LTC128B.128 [R203+0xc800], desc[UR24][R16.64] ;  /* 0x0c80000010cbcfae */ /* 0x000fe2000b901d58 */
[--C-:B------:R-:W-:Y:S01]  /*7e40*/  @!P4 LEA.HI.X R23, R7, R215, R4.reuse, 0x1, P6 ;  /* 0x000000d70717c211 */ /* 0x100fe200030f0c04 */
[----:B------:R-:W-:Y:S01]  /*7e50*/  IMAD.X R4, R201, 0x1, R4, P5 ;  /* 0x00000001c9047824 */ /* 0x000fe200028e0604 */
[----:B------:R-:W-:Y:S01]  /*7e60*/  @!P2 LEA.HI.X R25, R0, UR9, R5, 0x1, P1 ;  /* 0x000000090019ac11 */ /* 0x000fe200088f0c05 */
[----:B------:R-:W-:Y:S01]  /*7e70*/  @P3 STS.128 [R203+0xe800], RZ ;  /* 0x00e800ffcb003388 */ /* 0x000fe20000000c00 */
[----:B------:R-:W-:-:S02]  /*7e80*/  @!P3 IADD3 R0, P5, R9, R154, RZ ;  /* 0x0000009a0900b210 */ /* 0x000fc40007fbe0ff */
[C---:B------:R-:W-:Y:S01]  /*7e90*/  @!P2 IADD3 R154, P1, R9.reuse, R154, RZ ;  /* 0x0000009a099aa210 */ /* 0x040fe20007f3e0ff */
[----:B------:R-:W-:Y:S01]  /*7ea0*/  @!PT LDS RZ, [RZ] ;  /* 0x00000000fffff984 */ /* 0x000fe20000000800 */
[----:B------:R-:W-:Y:S01]  /*7eb0*/  @!PT LDS RZ, [RZ] ;  /* 0x00000000fffff984 */ /* 0x000fe20000000800 */
[----:B------:R-:W-:Y:S01]  /*7ec0*/  @!PT LDS RZ, [RZ] ;  /* 0x00000000fffff984 */ /* 0x000fe20000000800 */
[----:B------:R1:W-:Y:S01]  /*7ed0*/  @!P3 LDGSTS.E.BYPASS.LTC128B.128 [R203+0xe800], desc[UR24][R14.64+0x80] ;  /* 0x0e8000800ecbbfae */ /* 0x0003e2000b901d58 */
[C---:B------:R-:W-:Y:S01]  /*7ee0*/  @!P4 LEA R8, P6, R9.reuse, R212, 0x1 ;  /* 0x000000d40908c211 */ /* 0x040fe200078c08ff */
[--C-:B------:R-:W-:Y:S01]  /*7ef0*/  @!P3 IMAD.X R5, R4, 0x1, R152.reuse, P5 ;  /* 0x000000010405b824 */ /* 0x100fe200028e0698 */
[----:B------:R-:W-:Y:S01]  /*7f00*/  @!P3 LEA R28, P5, R0, UR8, 0x1 ;  /* 0x00000008001cbc11 */ /* 0x000fe2000f8a08ff */
[----:B------:R-:W-:Y:S01]  /*7f10*/  @P2 STS.128 [R203+0x10800], RZ ;  /* 0x010800ffcb002388 */ /* 0x000fe20000000c00 */
[----:B------:R-:W-:Y:S01]  /*7f20*/  @!P2 IMAD.X R7, R4, 0x1, R152, P1 ;  /* 0x000000010407a824 */ /* 0x000fe200008e0698 */
[----:B------:R-:W-:Y:S01]  /*7f30*/  @!P4 LEA.HI.X R9, R9, R215, R4, 0x1, P6 ;  /* 0x000000d70909c211 */ /* 0x000fe200030f0c04 */
[----:B------:R-:W-:Y:S01]  /*7f40*/  IMAD.MOV.U32 R212, RZ, RZ, R230 ;  /* 0x000000ffffd47224 */ /* 0x000fe200078e00e6 */
[----:B------:R-:W-:Y:S01]  /*7f50*/  @!PT LDS RZ, [RZ] ;  /* 0x00000000fffff984 */ /* 0x000fe20000000800 */
[----:B------:R-:W-:Y:S01]  /*7f60*/  @!PT LDS RZ, [RZ] ;  /* 0x00000000fffff984 */ /* 0x000fe20000000800 */
[----:B------:R-:W-:Y:S01]  /*7f70*/  @!PT LDS RZ, [RZ] ;  /* 0x00000000fffff984 */ /* 0x000fe20000000800 */
[----:B------:R-:W-:Y:S01]  /*7f80*/  @!P2 LDGSTS.E.BYPASS.LTC128B.128 [R203+0x10800], desc[UR24][R10.64+0x100] ;  /* 0x108001000acbafae */ /* 0x000fe2000b901d58 */
[----:B------:R-:W-:Y:S01]  /*7f90*/  @!P2 LEA R26, P1, R154, UR8, 0x1 ;  /* 0x000000089a1aac11 */ /* 0x000fe2000f8208ff */
[----:B------:R-:W-:Y:S01]  /*7fa0*/  IMAD.MOV.U32 R215, RZ, RZ, R231 ;  /* 0x000000ffffd77224 */ /* 0x000fe200078e00e7 */
[----:B------:R-:W-:Y:S01]  /*7fb0*/  @!P3 LEA.HI.X R29, R0, UR9, R5, 0x1, P5 ;  /* 0x00000009001dbc11 */ /* 0x000fe2000a8f0c05 */
[----:B------:R-:W-:Y:S01]  /*7fc0*/  @P4 STS.128 [R203+0xd000], RZ ;  /* 0x00d000ffcb004388 */ /* 0x000fe20000000c00 */
[----:B------:R-:W-:-:S03]  /*7fd0*/  @!P2 LEA.HI.X R27, R154, UR9, R7, 0x1, P1 ;  /* 0x000000099a1bac11 */ /* 0x000fc600088f0c07 */
        /* <DEDUP_REMOVED lines=34> */
[----:B---3--:R-:W-:Y:S04]  /*8200*/  LDSM.16.M88.4 R28, [R194] ;  /* 0x00000000c21c783b */ /* 0x008fe80000000200 */
[----:B----4-:R-:W-:Y:S04]  /*8210*/  LDSM.16.M88.4 R24, [R191+0x6000] ;  /* 0x00600000bf18783b */ /* 0x010fe80000000200 */
[----:B------:R-:W3:Y:S04]  /*8220*/  LDSM.16.M88.4 R220, [R187] ;  /* 0x00000000bbdc783b */ /* 0x000ee80000000200 */
[----:B------:R-:W4:Y:S04]  /*8230*/  LDSM.16.M88.4 R164, [R197+0x7000] ;  /* 0x00700000c5a4783b */ /* 0x000f280000000200 */
[----:B------:R-:W5:Y:S04]  /*8240*/  LDSM.16.M88.4 R144, [R197+0x7800] ;  /* 0x00780000c590783b */ /* 0x000f680000000200 */
[----:B------:R-:W-:Y:S01]  /*8250*/  LDSM.16.M88.4 R8, [R193] ;  /* 0x00000000c108783b */ /* 0x000fe20000000200 */
[C---:B-1----:R-:W-:Y:S03]  /*8260*/  HMMA.16816.F32.BF16 R16, R156.reuse, R12, RZ ;  /* 0x0000000c9c10723c */ /* 0x042fe600000418ff */
[----:B------:R-:W-:Y:S04]  /*8270*/  LDSM.16.M88.4 R224, [R191+0x6800] ;  /* 0x00680000bfe0783b */ /* 0x000fe80000000200 */
[----:B------:R-:W-:Y:S01]  /*8280*/  LDSM.16.M88.4 R152, [R186] ;  /* 0x00000000ba98783b */ /* 0x000fe20000000200 */
[C---:B------:R-:W-:Y:S03]  /*8290*/  HMMA.16816.F32.BF16 R12, R156.reuse, R14, RZ ;  /* 0x0000000e9c0c723c */ /* 0x040fe600000418ff */
[----:B------:R-:W-:Y:S03]  /*82a0*/  LDSM.16.M88.4 R140, [R185] ;  /* 0x00000000b98c783b */ /* 0x000fe60000000200 */
[C---:B--2---:R-:W-:Y:S01]  /*82b0*/  HMMA.16816.F32.BF16 R136, R156.reuse, R32, RZ ;  /* 0x000000209c88723c */ /* 0x044fe200000418ff */
[----:B------:R-:W-:Y:S04]  /*82c0*/  LDSM.16.M88.4 R216, [R184+0x800] ;  /* 0x00080000b8d8783b */ /* 0x000fe80000000200 */
[----:B------:R-:W-:Y:S01]  /*82d0*/  LDSM.16.M88.4 R172, [R191+0x7000] ;  /* 0x00700000bfac783b */ /* 0x000fe20000000200 */
[----:B------:R-:W-:Y:S03]  /*82e0*/  HMMA.16816.F32.BF16 R32, R156, R34, RZ ;  /* 0x000000229c20723c */ /* 0x000fe600000418ff */
[----:B------:R-:W-:Y:S03]  /*82f0*/  LDSM.16.M88.4 R148, [R191+0x7800] ;  /* 0x00780000bf94783b */ /* 0x000fe60000000200 */
[C---:B------:R-:W-:Y:S01]  /*8300*/  HMMA.16816.F32.BF16 R16, R20.reuse, R4, R16 ;  /* 0x000000041410723c */ /* 0x040fe20000041810 */
[----:B------:R-:W0:Y:S05]  /*8310*/  LDGDEPBAR ;  /* 0x00000000000079af */ /* 0x000e2a0000000000 */
[C---:B------:R-:W-:Y:S01]  /*8320*/  HMMA.16816.F32.BF16 R12, R20.reuse, R6, R12 ;  /* 0x00000006140c723c */ /* 0x040fe2000004180c */
[----:B------:R-:W1:Y:S05]  /*8330*/  LDSM.16.M88.4 R4, [R184] ;  /* 0x00000000b804783b */ /* 0x000e6a0000000200 */
[----:B---3--:R-:W-:Y:S06]  /*8340*/  HMMA.16816.F32.BF16 R136, R20, R220, R136 ;  /* 0x000000dc1488723c */ /* 0x008fec0000041888 */
[----:B----4-:R-:W-:Y:S06]  /*8350*/  HMMA.16816.F32.BF16 R168, R156, R164, RZ ;  /* 0x000000a49ca8723c */ /* 0x010fec00000418ff */
[C---:B------:R-:W-:Y:S06]  /*8360*/  HMMA.16816.F32.BF16 R16, R28.reuse, R24, R16 ;  /* 0x000000181c10723c */ /* 0x040fec0000041810 */
[----:B------:R-:W-:Y:S01]  /*8370*/  HMMA.16816.F32.BF16 R12, R28, R26, R12 ;  /* 0x0000001a1c0c723c */ /* 0x000fe2000004180c */
[----:B------:R-:W-:Y:S05]  /*8380*/  LDSM.16.M88.4 R24, [R197+0x8000] ;  /* 0x00800000c518783b */ /* 0x000fea0000000200 */
[C---:B------:R-:W-:Y:S06]  /*8390*/  HMMA.16816.F32.BF16 R164, R156.reuse, R166, RZ ;  /* 0x000000a69ca4723c */ /* 0x040fec00000418ff */
[C---:B-----5:R-:W-:Y:S06]  /*83a0*/  HMMA.16816.F32.BF16 R160, R156.reuse, R144, RZ ;  /* 0x000000909ca0723c */ /* 0x060fec00000418ff */
[----:B------:R-:W-:Y:S01]  /*83b0*/  HMMA.16816.F32.BF16 R156, R156, R146, RZ ;  /* 0x000000929c9c723c */ /* 0x000fe200000418ff */
[----:B------:R-:W2:Y:S05]  /*83c0*/  LDSM.16.M88.4 R144, [R198+0x2000] ;  /* 0x00200000c690783b */ /* 0x000eaa0000000200 */
[----:B------:R-:W-:Y:S01]  /*83d0*/  HMMA.16816.F32.BF16 R32, R20, R222, R32 ;  /* 0x000000de1420723c */ /* 0x000fe20000041820 */
[----:B------:R-:W-:Y:S05]  /*83e0*/  LDSM.16.M88.4 R220, [R197+0x8800] ;  /* 0x00880000c5dc783b */ /* 0x000fea0000000200 */
[----:B-1----:R-:W-:Y:S06]  /*83f0*/  HMMA.16816.F32.BF16 R16, R8, R4, R16 ;  /* 0x000000040810723c */ /* 0x002fec0000041810 */
[----:B------:R-:W-:Y:S06]  /*8400*/  HMMA.16816.F32.BF16 R136, R28, R224, R136 ;  /* 0x000000e01c88723c */ /* 0x000fec0000041888 */
[----:B------:R-:W-:Y:S01]  /*8410*/  HMMA.16816.F32.BF16 R12, R8, R6, R12 ;  /* 0x00000006080c723c */ /* 0x000fe2000004180c */
[----:B------:R-:W-:Y:S05]  /*8420*/  LDSM.16.M88.4 R4, [R183] ;  /* 0x00000000b704783b */ /* 0x000fea0000000200 */
[C---:B------:R-:W-:Y:S06]  /*8430*/  HMMA.16816.F32.BF16 R168, R20.reuse, R152, R168 ;  /* 0x0000009814a8723c */ /* 0x040fec00000418a8 */
[C---:B------:R-:W-:Y:S01]  /*8440*/  HMMA.16816.F32.BF16 R164, R20.reuse, R154, R164 ;  /* 0x0000009a14a4723c */ /* 0x040fe200000418a4 */
[----:B------:R-:W-:Y:S05]  /*8450*/  LDSM.16.M88.4 R152, [R184+0x1000] ;  /* 0x00100000b898783b */ /* 0x000fea0000000200 */
[C---:B------:R-:W-:Y:S06]  /*8460*/  HMMA.16816.F32.BF16 R160, R20.reuse, R140, R160 ;  /* 0x0000008c14a0723c */ /* 0x040fec00000418a0 */
[----:B------:R-:W-:Y:S01]  /*8470*/  HMMA.16816.F32.BF16 R156, R20, R142, R156 ;  /* 0x0000008e149c723c */ /* 0x000fe2000004189c */
[----:B------:R-:W1:Y:S04]  /*8480*/  LDSM.16.M88.4 R20, [R196+0x2000] ;  /* 0x00200000c414783b */ /* 0x000e680000000200 */
[----:B------:R-:W3:Y:S01]  /*8490*/  LDSM.16.M88.4 R140, [R184+0x1800] ;  /* 0x00180000b88c783b */ /* 0x000ee20000000200 */
[----:B------:R-:W-:Y:S03]  /*84a0*/  HMMA.16816.F32.BF16 R32, R28, R226, R32 ;  /* 0x000000e21c20723c */ /* 0x000fe60000041820 */
[----:B------:R-:W-:Y:S03]  /*84b0*/  LDSM.16.M88.4 R224, [R182] ;  /* 0x00000000b6e0783b */ /* 0x000fe60000000200 */
[----:B--2---:R-:W-:Y:S06]  /*84c0*/  HMMA.16816.F32.BF16 R16, R144, R24, R16 ;  /* 0x000000189010723c */ /* 0x004fec0000041810 */
[----:B------:R-:W-:Y:S06]  /*84d0*/  HMMA.16816.F32.BF16 R136, R8, R216, R136 ;  /* 0x000000d80888723c */ /* 0x000fec0000041888 */
[----:B------:R-:W-:Y:S01]  /*84e0*/  HMMA.16816.F32.BF16 R12, R144, R26, R12 ;  /* 0x0000001a900c723c */ /* 0x000fe2000004180c */
[----:B------:R-:W-:Y:S05]  /*84f0*/  LDSM.16.M88.4 R24, [R191+0x8000] ;  /* 0x00800000bf18783b */ /* 0x000fea0000000200 */
[C---:B------:R-:W-:Y:S06]  /*8500*/  HMMA.16816.F32.BF16 R168, R28.reuse, R172, R168 ;  /* 0x000000ac1ca8723c */ /* 0x040fec00000418a8 */
[C---:B------:R-:W-:Y:S01]  /*8510*/  HMMA.16816.F32.BF16 R164, R28.reuse, R174, R164 ;  /* 0x000000ae1ca4723c */ /* 0x040fe200000418a4 */
[----:B------:R-:W-:Y:S05]  /*8520*/  LDSM.16.M88.4 R172, [R197+0x9000] ;  /* 0x00900000c5ac783b */ /* 0x000fea0000000200 */
[C---:B------:R-:W-:Y:S06]  /*8530*/  HMMA.16816.F32.BF16 R160, R28.reuse, R148, R160 ;  /* 0x000000941ca0723c */ /* 0x040fec00000418a0 */
[----:B------:R-:W-:Y:S01]  /*8540*/  HMMA.16816.F32.BF16 R156, R28, R150, R156 ;  /* 0x000000961c9c723c */ /* 0x000fe2000004189c */
[----:B------:R-:W2:Y:S04]  /*8550*/  LDSM.16.M88.4 R28, [R194+0x2000] ;  /* 0x00200000c21c783b */ /* 0x000ea80000000200 */
[----:B------:R-:W4:Y:S01]  /*8560*/  LDSM.16.M88.4 R148, [R197+0x9800] ;  /* 0x00980000c594783b */ /* 0x000f220000000200 */
[----:B------:R-:W-:Y:S03]  /*8570*/  HMMA.16816.F32.BF16 R32, R8, R218, R32 ;  /* 0x000000da0820723c */ /* 0x000fe60000041820 */
[----:B------:R-:W-:Y:S03]  /*8580*/  LDSM.16.M88.4 R216, [R191+0x8800] ;  /* 0x00880000bfd8783b */ /* 0x000fe60000000200 */
[----:B-1----:R-:W-:Y:S06]  /*8590*/  HMMA.16816.F32.BF16 R16, R20, R4, R16 ;  /* 0x000000041410723c */ /* 0x002fec0000041810 */
[----:B------:R-:W-:Y:S06]  /*85a0*/  HMMA.16816.F32.BF16 R136, R144, R220, R136 ;  /* 0x000000dc9088723c */ /* 0x000fec0000041888 */
[----:B------:R-:W-:Y:S01]  /*85b0*/  HMMA.16816.F32.BF16 R12, R20, R6, R12 ;  /* 0x00000006140c723c */ /* 0x000fe2000004180c */
[----:B------:R-:W-:Y:S05]  /*85c0*/  LDSM.16.M88.4 R4, [R184+0x2000] ;  /* 0x00200000b804783b */ /* 0x000fea0000000200 */
[C---:B------:R-:W-:Y:S06]  /*85d0*/  HMMA.16816.F32.BF16 R168, R8.reuse, R152, R168 ;  /* 0x0000009808a8723c */ /* 0x040fec00000418a8 */
[C---:B------:R-:W-:Y:S01]  /*85e0*/  HMMA.16816.F32.BF16 R164, R8.reuse, R154, R164 ;  /* 0x0000009a08a4723c */ /* 0x040fe200000418a4 */
[----:B------:R-:W-:Y:S05]  /*85f0*/  LDSM.16.M88.4 R152, [R181] ;  /* 0x00000000b598783b */ /* 0x000fea0000000200 */
[C---:B---3--:R-:W-:Y:S06]  /*8600*/  HMMA.16816.F32.BF16 R160, R8.reuse, R140, R160 ;  /* 0x0000008c08a0723c */ /* 0x048fec00000418a0 */
[----:B------:R-:W-:Y:S01]  /*8610*/  HMMA.16816.F32.BF16 R156, R8, R142, R156 ;  /* 0x0000008e089c723c */ /* 0x000fe2000004189c */
[----:B------:R-:W1:Y:S04]  /*8620*/  LDSM.16.M88.4 R8, [R193+0x2000] ;  /* 0x00200000c108783b */ /* 0x000e680000000200 */
[----:B------:R-:W3:Y:S01]  /*8630*/  LDSM.16.M88.4 R140, [R180] ;  /* 0x00000000b48c783b */ /* 0x000ee20000000200 */
[----:B------:R-:W-:Y:S03]  /*8640*/  HMMA.16816.F32.BF16 R32, R144, R222, R32 ;  /* 0x000000de9020723c */ /* 0x000fe60000041820 */
[----:B------:R-:W-:Y:S03]  /*8650*/  LDSM.16.M88.4 R220, [R198+0x4000] ;  /* 0x00400000c6dc783b */ /* 0x000fe60000000200 */
[----:B--2---:R-:W-:Y:S06]  /*8660*/  HMMA.16816.F32.BF16 R16, R28, R24, R16 ;  /* 0x000000181c10723c */ /* 0x004fec0000041810 */
[----:B------:R-:W-:Y:S06]  /*8670*/  HMMA.16816.F32.BF16 R136, R20, R224, R136 ;  /* 0x000000e01488723c */ /* 0x000fec0000041888 */
[----:B------:R-:W-:Y:S01]  /*8680*/  HMMA.16816.F32.BF16 R12, R28, R26, R12 ;  /* 0x0000001a1c0c723c */ /* 0x000fe2000004180c */
[----:B------:R-:W2:Y:S05]  /*8690*/  LDSM.16.M88.4 R24, [R197+0xa000] ;  /* 0x00a00000c518783b */ /* 0x000eaa0000000200 */
[C---:B------:R-:W-:Y:S06]  /*86a0*/  HMMA.16816.F32.BF16 R168, R144.reuse, R172, R168 ;  /* 0x000000ac90a8723c */ /* 0x040fec00000418a8 */
[C---:B------:R-:W-:Y:S01]  /*86b0*/  HMMA.16816.F32.BF16 R164, R144.reuse, R174, R164 ;  /* 0x000000ae90a4723c */ /* 0x040fe200000418a4 */
[----:B------:R-:W-:Y:S05]  /*86c0*/  LDSM.16.M88.4 R172, [R191+0x9000] ;  /* 0x00900000bfac783b */ /* 0x000fea0000000200 */
[C---:B----4-:R-:W-:Y:S06]  /*86d0*/  HMMA.16816.F32.BF16 R160, R144.reuse, R148, R160 ;  /* 0x0000009490a0723c */ /* 0x050fec00000418a0 */
[----:B------:R-:W-:Y:S01]  /*86e0*/  HMMA.16816.F32.BF16 R156, R144, R150, R156 ;  /* 0x00000096909c723c */ /* 0x000fe2000004189c */
[----:B------:R-:W4:Y:S04]  /*86f0*/  LDSM.16.M88.4 R144, [R184+0x2800] ;  /* 0x00280000b890783b */ /* 0x000f280000000200 */
[----:B------:R-:W5:Y:S01]  /*8700*/  LDSM.16.M88.4 R148, [R191+0x9800] ;  /* 0x00980000bf94783b */ /* 0x000f620000000200 */
[----:B------:R-:W-:Y:S03]  /*8710*/  HMMA.16816.F32.BF16 R32, R20, R226, R32 ;  /* 0x000000e21420723c */ /* 0x000fe60000041820 */
[----:B------:R-:W-:Y:S03]  /*8720*/  LDSM.16.M88.4 R224, [R197+0xa800] ;  /* 0x00a80000c5e0783b */ /* 0x000fe60000000200 */
[----:B-1----:R-:W-:Y:S06]  /*8730*/  HMMA.16816.F32.BF16 R16, R8, R4, R16 ;  /* 0x000000040810723c */ /* 0x002fec0000041810 */
[----:B------:R-:W-:Y:S06]  /*8740*/  HMMA.16816.F32.BF16 R136, R28, R216, R136 ;  /* 0x000000d81c88723c */ /* 0x000fec0000041888 */
[----:B------:R-:W-:Y:S01]  /*8750*/  HMMA.16816.F32.BF16 R12, R8, R6, R12 ;  /* 0x00000006080c723c */ /* 0x000fe2000004180c */
[----:B------:R-:W-:Y:S05]  /*8760*/  LDSM.16.M88.4 R4, [R179] ;  /* 0x00000000b304783b */ /* 0x000fea0000000200 */
[C---:B------:R-:W-:Y:S06]  /*8770*/  HMMA.16816.F32.BF16 R168, R20.reuse, R152, R168 ;  /* 0x0000009814a8723c */ /* 0x040fec00000418a8 */
[C---:B------:R-:W-:Y:S01]  /*8780*/  HMMA.16816.F32.BF16 R164, R20.reuse, R154, R164 ;  /* 0x0000009a14a4723c */ /* 0x040fe200000418a4 */
[----:B------:R-:W1:Y:S05]  /*8790*/  LDSM.16.M88.4 R152, [R196+0x4000] ;  /* 0x00400000c498783b */ /* 0x000e6a0000000200 */
[C---:B---3--:R-:W-:Y:S06]  /*87a0*/  HMMA.16816.F32.BF16 R160, R20.reuse, R140, R160 ;  /* 0x0000008c14a0723c */ /* 0x048fec00000418a0 */
[----:B------:R-:W-:Y:S01]  /*87b0*/  HMMA.16816.F32.BF16 R156, R20, R142, R156 ;  /* 0x0000008e149c723c */ /* 0x000fe2000004189c */
[----:B------:R-:W3:Y:S04]  /*87c0*/  LDSM.16.M88.4 R140, [R184+0x3000] ;  /* 0x00300000b88c783b */ /* 0x000ee80000000200 */
[----:B------:R-:W3:Y:S01]  /*87d0*/  LDSM.16.M88.4 R20, [R184+0x3800] ;  /* 0x00380000b814783b */ /* 0x000ee20000000200 */
[----:B------:R-:W-:Y:S03]  /*87e0*/  HMMA.16816.F32.BF16 R32, R28, R218, R32 ;  /* 0x000000da1c20723c */ /* 0x000fe60000041820 */
[----:B------:R-:W-:Y:S03]  /*87f0*/  LDSM.16.M88.4 R216, [R197+0xb000] ;  /* 0x00b00000c5d8783b */ /* 0x000fe60000000200 */
[----:B--2---:R-:W-:Y:S06]  /*8800*/  HMMA.16816.F32.BF16 R16, R220, R24, R16 ;  /* 0x00000018dc10723c */ /* 0x004fec0000041810 */
[----:B----4-:R-:W-:Y:S06]  /*8810*/  HMMA.16816.F32.BF16 R136, R8, R144, R136 ;  /* 0x000000900888723c */ /* 0x010fec0000041888 */
[----:B------:R-:W-:Y:S01]  /*8820*/  HMMA.16816.F32.BF16 R12, R220, R26, R12 ;  /* 0x0000001adc0c723c */ /* 0x000fe2000004180c */
[----:B------:R-:W-:Y:S05]  /*8830*/  LDSM.16.M88.4 R24, [R191+0xa000] ;  /* 0x00a00000bf18783b */ /* 0x000fea0000000200 */
[C---:B------:R-:W-:Y:S06]  /*8840*/  HMMA.16816.F32.BF16 R168, R28.reuse, R172, R168 ;  /* 0x000000ac1ca8723c */ /* 0x040fec00000418a8 */
[C---:B------:R-:W-:Y:S01]  /*8850*/  HMMA.16816.F32.BF16 R164, R28.reuse, R174, R164 ;  /* 0x000000ae1ca4723c */ /* 0x040fe200000418a4 */
[----:B------:R-:W-:Y:S05]  /*8860*/  LDSM.16.M88.4 R172, [R197+0xb800] ;  /* 0x00b80000c5ac783b */ /* 0x000fea0000000200 */
[C---:B-----5:R-:W-:Y:S06]  /*8870*/  HMMA.16816.F32.BF16 R160, R28.reuse, R148, R160 ;  /* 0x000000941ca0723c */ /* 0x060fec00000418a0 */
[----:B------:R-:W-:Y:S01]  /*8880*/  HMMA.16816.F32.BF16 R156, R28, R150, R156 ;  /* 0x000000961c9c723c */ /* 0x000fe2000004189c */
[----:B------:R-:W2:Y:S04]  /*8890*/  LDSM.16.M88.4 R28, [R194+0x4000] ;  /* 0x00400000c21c783b */ /* 0x000ea80000000200 */
[----:B------:R-:W4:Y:S01]  /*88a0*/  LDSM.16.M88.4 R148, [R178] ;  /* 0x00000000b294783b */ /* 0x000f220000000200 */
[----:B------:R-:W-:Y:S03]  /*88b0*/  HMMA.16816.F32.BF16 R32, R8, R146, R32 ;  /* 0x000000920820723c */ /* 0x000fe60000041820 */
[----:B------:R-:W-:Y:S03]  /*88c0*/  LDSM.16.M88.4 R144, [R177] ;  /* 0x00000000b190783b */ /* 0x000fe60000000200 */
[----:B-1----:R-:W-:Y:S06]  /*88d0*/  HMMA.16816.F32.BF16 R16, R152, R4, R16 ;  /* 0x000000049810723c */ /* 0x002fec0000041810 */
[----:B------:R-:W-:Y:S06]  /*88e0*/  HMMA.16816.F32.BF16 R136, R220, R224, R136 ;  /* 0x000000e0dc88723c */ /* 0x000fec0000041888 */
[----:B------:R-:W-:Y:S01]  /*88f0*/  HMMA.16816.F32.BF16 R12, R152, R6, R12 ;  /* 0x00000006980c723c */ /* 0x000fe2000004180c */
[----:B------:R-:W-:Y:S05]  /*8900*/  LDSM.16.M88.4 R4, [R184+0x4000] ;  /* 0x00400000b804783b */ /* 0x000fea0000000200 */
[C---:B---3--:R-:W-:Y:S06]  /*8910*/  HMMA.16816.F32.BF16 R168, R8.reuse, R140, R168 ;  /* 0x0000008c08a8723c */ /* 0x048fec00000418a8 */
[C---:B------:R-:W-:Y:S01]  /*8920*/  HMMA.16816.F32.BF16 R164, R8.reuse, R142, R164 ;  /* 0x0000008e08a4723c */ /* 0x040fe200000418a4 */
[----:B------:R-:W-:Y:S05]  /*8930*/  LDSM.16.M88.4 R140, [R176] ;  /* 0x00000000b08c783b */ /* 0x000fea0000000200 */
[C---:B------:R-:W-:Y:S06]  /*8940*/  HMMA.16816.F32.BF16 R160, R8.reuse, R20, R160 ;  /* 0x0000001408a0723c */ /* 0x040fec00000418a0 */
[----:B------:R-:W-:Y:S01]  /*8950*/  HMMA.16816.F32.BF16 R156, R8, R22, R156 ;  /* 0x00000016089c723c */ /* 0x000fe2000004189c */
[----:B------:R-:W1:Y:S04]  /*8960*/  LDSM.16.M88.4 R8, [R193+0x4000] ;  /* 0x00400000c108783b */ /* 0x000e680000000200 */
[----:B------:R-:W3:Y:S01]  /*8970*/  LDSM.16.M88.4 R20, [R191+0xa800] ;  /* 0x00a80000bf14783b */ /* 0x000ee20000000200 */
[----:B------:R-:W-:Y:S06]  /*8980*/  HMMA.16816.F32.BF16 R32, R220, R226, R32 ;  /* 0x000000e2dc20723c */ /* 0x000fec0000041820 */
[----:B--2---:R-:W-:Y:S06]  /*8990*/  HMMA.16816.F32.BF16 R16, R28, R24, R16 ;  /* 0x000000181c10723c */ /* 0x004fec0000041810 */
[----:B----4-:R-:W-:Y:S06]  /*89a0*/  HMMA.16816.F32.BF16 R136, R152, R148, R136 ;  /* 0x000000949888723c */ /* 0x010fec0000041888 */
[----:B------:R-:W-:Y:S01]  /*89b0*/  HMMA.16816.F32.BF16 R12, R28, R26, R12 ;  /* 0x0000001a1c0c723c */ /* 0x000fe2000004180c */
[----:B------:R-:W2:Y:S05]  /*89c0*/  LDSM.16.M88.4 R24, [R184+0x4800] ;  /* 0x00480000b818783b */ /* 0x000eaa0000000200 */
[C---:B------:R-:W-:Y:S06]  /*89d0*/  HMMA.16816.F32.BF16 R160, R220.reuse, R172, R160 ;  /* 0x000000acdca0723c */ /* 0x040fec00000418a0 */
[----:B------:R-:W-:Y:S06]  /*89e0*/  HMMA.16816.F32.BF16 R168, R220, R216, R168 ;  /* 0x000000d8dca8723c */ /* 0x000fec00000418a8 */
[----:B------:R-:W-:Y:S06]  /*89f0*/  HMMA.16816.F32.BF16 R32, R152, R150, R32 ;  /* 0x000000969820723c */ /* 0x000fec0000041820 */
[----:B------:R-:W-:Y:S01]  /*8a00*/  HMMA.16816.F32.BF16 R156, R220, R174, R156 ;  /* 0x000000aedc9c723c */ /* 0x000fe2000004189c */
[----:B------:R-:W4:Y:S05]  /*8a10*/  LDSM.16.M88.4 R172, [R191+0xb000] ;  /* 0x00b00000bfac783b */ /* 0x000f2a0000000200 */
[----:B-1----:R-:W-:Y:S06]  /*8a20*/  HMMA.16816.F32.BF16 R16, R8, R4, R16 ;  /* 0x000000040810723c */ /* 0x002fec0000041810 */
[----:B------:R-:W-:Y:S06]  /*8a30*/  HMMA.16816.F32.BF16 R164, R220, R218, R164 ;  /* 0x000000dadca4723c */ /* 0x000fec00000418a4 */
[----:B---3--:R-:W-:Y:S06]  /*8a40*/  HMMA.16816.F32.BF16 R136, R28, R20, R136 ;  /* 0x000000141c88723c */ /* 0x008fec0000041888 */
[----:B------:R-:W-:Y:S01]  /*8a50*/  HMMA.16816.F32.BF16 R12, R8, R6, R12 ;  /* 0x00000006080c723c */ /* 0x000fe2000004180c */
[----:B------:R-:W1:Y:S01]  /*8a60*/  LDSM.16.M88.4 R4, [R191+0xb800] ;  /* 0x00b80000bf04783b */ /* 0x000e620000000200 */
[----:B------:R-:W-:-:S04]  /*8a70*/  IMAD.U32 R21, RZ, RZ, UR11 ;  /* 0x0000000bff157e24 */ /* 0x000fc8000f8e00ff */
[----:B------:R-:W-:Y:S01]  /*8a80*/  IMAD R0, R21, 0x40, R206 ;  /* 0x0000004015007824 */ /* 0x000fe200078e02ce */
[C---:B------:R-:W-:Y:S06]  /*8a90*/  HMMA.16816.F32.BF16 R160, R152.reuse, R140, R160 ;  /* 0x0000008c98a0723c */ /* 0x040fec00000418a0 */
[----:B------:R-:W-:Y:S01]  /*8aa0*/  HMMA.16816.F32.BF16 R168, R152, R144, R168 ;  /* 0x0000009098a8723c */ /* 0x000fe200000418a8 */
[----:B------:R-:W-:-:S05]  /*8ab0*/  VIADD R141, R0, 0x1 ;  /* 0x00000001008d7836 */ /* 0x000fca0000000000 */
[----:B------:R-:W-:Y:S01]  /*8ac0*/  I2FP.F32.S32 R140, R141 ;  /* 0x0000008d008c7245 */ /* 0x000fe20000201400 */
[----:B------:R-:W-:Y:S01]  /*8ad0*/  HMMA.16816.F32.BF16 R32, R28, R22, R32 ;  /* 0x000000161c20723c */ /* 0x000fe20000041820 */
[----:B------:R-:W3:Y:S01]  /*8ae0*/  LDSM.16.M88.4 R20, [R184+0x5000] ;  /* 0x00500000b814783b */ /* 0x000ee20000000200 */
[C---:B------:R-:W-:Y:S02]  /*8af0*/  ISETP.GE.AND P6, PT, R141.reuse, R135, PT ;  /* 0x000000878d00720c */ /* 0x040fe40003fc6270 */
[----:B------:R-:W-:Y:S01]  /*8b00*/  FFMA.FTZ R17, R140, UR5, R17 ;  /* 0x000000058c117c23 */ /* 0x000fe20008010011 */
[----:B------:R-:W-:Y:S01]  /*8b10*/  ISETP.GE.AND P5, PT, R141, R2, PT ;  /* 0x000000028d00720c */ /* 0x000fe20003fa6270 */
[C---:B------:R-:W-:Y:S06]  /*8b20*/  HMMA.16816.F32.BF16 R156, R152.reuse, R142, R156 ;  /* 0x0000008e989c723c */ /* 0x040fec000004189c */
[----:B------:R-:W-:Y:S01]  /*8b30*/  HMMA.16816.F32.BF16 R164, R152, R146, R164 ;  /* 0x0000009298a4723c */ /* 0x000fe200000418a4 */
[----:B------:R-:W-:-:S05]  /*8b40*/  VIADD R142, R0, 0x8 ;  /* 0x00000008008e7836 */ /* 0x000fca0000000000 */
[----:B--2---:R-:W-:Y:S01]  /*8b50*/  HMMA.16816.F32.BF16 R136, R8, R24, R136 ;  /* 0x000000180888723c */ /* 0x004fe20000041888 */
[----:B------:R-:W-:-:S05]  /*8b60*/  ISETP.GE.AND P1, PT, R142, R135, PT ;  /* 0x000000878e00720c */ /* 0x000fca0003f26270 */
[----:B----4-:R-:W-:Y:S01]  /*8b70*/  HMMA.16816.F32.BF16 R168, R28, R172, R168 ;  /* 0x000000ac1ca8723c */ /* 0x010fe200000418a8 */
[----:B------:R-:W-:Y:S01]  /*8b80*/  FSEL R24, R17, -INF , !P6 ;  /* 0xff80000011187808 */ /* 0x000fe20007000000 */
[----:B------:R-:W-:Y:S01]  /*8b90*/  FFMA.FTZ R17, R140, UR5, R19 ;  /* 0x000000058c117c23 */ /* 0x000fe20008010013 */
[----:B------:R-:W-:Y:S01]  /*8ba0*/  I2FP.F32.S32 R25, R142 ;  /* 0x0000008e00197245 */ /* 0x000fe20000201400 */
[----:B------:R-:W-:Y:S01]  /*8bb0*/  VIADD R19, R0, 0x9 ;  /* 0x0000000900137836 */ /* 0x000fe20000000000 */
[-C--:B------:R-:W-:Y:S01]  /*8bc0*/  ISETP.GE.AND P6, PT, R142, R2.reuse, PT ;  /* 0x000000028e00720c */ /* 0x080fe20003fc6270 */
[----:B------:R-:W-:Y:S01]  /*8bd0*/  HMMA.16816.F32.BF16 R32, R8, R26, R32 ;  /* 0x0000001a0820723c */ /* 0x000fe20000041820 */
[----:B------:R-:W-:Y:S01]  /*8be0*/  FSEL R17, R17, -INF , !P5 ;  /* 0xff80000011117808 */ /* 0x000fe20006800000 */
[C---:B------:R-:W-:Y:S01]  /*8bf0*/  FFMA.FTZ R152, R25.reuse, UR5, R12 ;  /* 0x0000000519987c23 */ /* 0x040fe2000801000c */
[----:B------:R-:W-:Y:S01]  /*8c00*/  I2FP.F32.S32 R12, R19 ;  /* 0x00000013000c7245 */ /* 0x000fe20000201400 */
[----:B------:R-:W-:Y:S01]  /*8c10*/  FFMA.FTZ R14, R25, UR5, R14 ;  /* 0x00000005190e7c23 */ /* 0x000fe2000801000e */
[C---:B------:R-:W-:Y:S01]  /*8c20*/  ISETP.GE.AND P5, PT, R19.reuse, R135, PT ;  /* 0x000000871300720c */ /* 0x040fe20003fa6270 */
[C---:B-1----:R-:W-:Y:S01]  /*8c30*/  HMMA.16816.F32.BF16 R160, R28.reuse, R4, R160 ;  /* 0x000000041ca0723c */ /* 0x042fe200000418a0 */
[----:B------:R-:W-:Y:S01]  /*8c40*/  FSEL R152, R152, -INF , !P1 ;  /* 0xff80000098987808 */ /* 0x000fe20004800000 */
[----:B------:R-:W-:Y:S01]  /*8c50*/  FFMA.FTZ R13, R12, UR5, R13 ;  /* 0x000000050c0d7c23 */ /* 0x000fe2000801000d */
[----:B------:R-:W-:Y:S01]  /*8c60*/  ISETP.GE.AND P1, PT, R19, R2, PT ;  /* 0x000000021300720c */ /* 0x000fe20003f26270 */
[----:B------:R-:W-:Y:S01]  /*8c70*/  VIADD R25, R0, 0x10 ;  /* 0x0000001000197836 */ /* 0x000fe20000000000 */
[----:B------:R-:W-:Y:S01]  /*8c80*/  FSEL R19, R14, -INF , !P6 ;  /* 0xff8000000e137808 */ /* 0x000fe20007000000 */
[----:B------:R-:W-:Y:S01]  /*8c90*/  HMMA.16816.F32.BF16 R164, R28, R174, R164 ;  /* 0x000000ae1ca4723c */ /* 0x000fe200000418a4 */
[----:B------:R-:W-:Y:S01]  /*8ca0*/  FSEL R26, R13, -INF , !P5 ;  /* 0xff8000000d1a7808 */ /* 0x000fe20006800000 */
[----:B------:R-:W-:Y:S01]  /*8cb0*/  FFMA.FTZ R5, R12, UR5, R15 ;  /* 0x000000050c057c23 */ /* 0x000fe2000801000f */
[----:B------:R-:W-:Y:S01]  /*8cc0*/  I2FP.F32.S32 R227, R25 ;  /* 0x0000001900e37245 */ /* 0x000fe20000201400 */
[----:B------:R-:W1:Y:S01]  /*8cd0*/  LDSM.16.M88.4 R12, [R184+0x5800] ;  /* 0x00580000b80c783b */ /* 0x000e620000000200 */
[----:B------:R-:W-:Y:S01]  /*8ce0*/  ISETP.GE.AND P6, PT, R25, R135, PT ;  /* 0x000000871900720c */ /* 0x000fe20003fc6270 */
[----:B------:R-:W-:Y:S01]  /*8cf0*/  VIADD R4, R0, 0x11 ;  /* 0x0000001100047836 */ /* 0x000fe20000000000 */
[----:B------:R-:W-:Y:S01]  /*8d00*/  FSEL R5, R5, -INF , !P1 ;  /* 0xff80000005057808 */ /* 0x000fe20004800000 */
[C---:B------:R-:W-:Y:S01]  /*8d10*/  FFMA.FTZ R136, R227.reuse, UR5, R136 ;  /* 0x00000005e3887c23 */ /* 0x040fe20008010088 */
[----:B------:R-:W-:Y:S01]  /*8d20*/  FFMA.FTZ R227, R227, UR5, R138 ;  /* 0x00000005e3e37c23 */ /* 0x000fe2000801008a */
[----:B---3--:R-:W-:Y:S01]  /*8d30*/  HMMA.16816.F32.BF16 R168, R8, R20, R168 ;  /* 0x0000001408a8723c */ /* 0x008fe200000418a8 */
[----:B------:R-:W-:Y:S01]  /*8d40*/  I2FP.F32.S32 R138, R4 ;  /* 0x00000004008a7245 */ /* 0x000fe20000201400 */
[----:B------:R-:W-:-:S04]  /*8d50*/  DEPBAR.LE SB0, 0x0 ;  /* 0x000080000000791a */ /* 0x000fc80000000000 */
[----:B------:R-:W-:Y:S01]  /*8d60*/  FSEL R142, R136, -INF , !P6 ;  /* 0xff800000888e7808 */ /* 0x000fe20007000000 */
[----:B------:R-:W-:Y:S01]  /*8d70*/  HMMA.16816.F32.BF16 R156, R28, R6, R156 ;  /* 0x000000061c9c723c */ /* 0x000fe2000004189c */
[----:B------:R-:W-:Y:S01]  /*8d80*/  ISETP.GE.AND P1, PT, R4, R135, PT ;  /* 0x000000870400720c */ /* 0x000fe20003f26270 */
[----:B------:R-:W-:Y:S01]  /*8d90*/  FFMA.FTZ R136, R138, UR5, R137 ;  /* 0x000000058a887c23 */ /* 0x000fe20008010089 */
[-C--:B------:R-:W-:Y:S01]  /*8da0*/  ISETP.GE.AND P6, PT, R4, R2.reuse, PT ;  /* 0x000000020400720c */ /* 0x080fe20003fc6270 */
[----:B------:R-:W-:Y:S01]  /*8db0*/  VIADD R4, R0, 0x18 ;  /* 0x0000001800047836 */ /* 0x000fe20000000000 */
[----:B------:R-:W-:Y:S01]  /*8dc0*/  ISETP.GE.AND P5, PT, R25, R2, PT ;  /* 0x000000021900720c */ /* 0x000fe20003fa6270 */
[----:B------:R-:W-:Y:S01]  /*8dd0*/  FFMA.FTZ R137, R138, UR5, R139 ;  /* 0x000000058a897c23 */ /* 0x000fe2000801008b */
[----:B------:R-:W-:Y:S01]  /*8de0*/  FSEL R136, R136, -INF , !P1 ;  /* 0xff80000088887808 */ /* 0x000fe20004800000 */
[----:B------:R-:W-:Y:S01]  /*8df0*/  HMMA.16816.F32.BF16 R164, R8, R22, R164 ;  /* 0x0000001608a4723c */ /* 0x000fe200000418a4 */
[----:B------:R-:W-:Y:S01]  /*8e00*/  I2FP.F32.S32 R21, R4 ;  /* 0x0000000400157245 */ /* 0x000fe20000201400 */
[----:B------:R-:W-:Y:S01]  /*8e10*/  VIADD R7, R0, 0x19 ;  /* 0x0000001900077836 */ /* 0x000fe20000000000 */
[----:B------:R-:W-:-:S02]  /*8e20*/  FSEL R227, R227, -INF , !P5 ;  /* 0xff800000e3e37808 */ /* 0x000fc40006800000 */
[CC--:B------:R-:W-:Y:S01]  /*8e30*/  ISETP.GE.AND P5, PT, R4.reuse, R135.reuse, PT ;  /* 0x000000870400720c */ /* 0x0c0fe20003fa6270 */
[----:B------:R-:W-:Y:S01]  /*8e40*/  FFMA.FTZ R32, R21, UR5, R32 ;  /* 0x0000000515207c23 */ /* 0x000fe20008010020 */
[----:B------:R-:W-:Y:S01]  /*8e50*/  BAR.SYNC.DEFER_BLOCKING 0x0 ;  /* 0x0000000000007b1d */ /* 0x000fe20000010000 */
[----:B------:R-:W-:Y:S01]  /*8e60*/  ISETP.GE.AND P1, PT, R4, R2, PT ;  /* 0x000000020400720c */ /* 0x000fe20003f26270 */
[----:B------:R-:W-:Y:S01]  /*8e70*/  VIADD R4, R0, 0x20 ;  /* 0x0000002000047836 */ /* 0x000fe20000000000 */
[----:B------:R-:W-:Y:S01]  /*8e80*/  FSEL R137, R137, -INF , !P6 ;  /* 0xff80000089897808 */ /* 0x000fe20007000000 */
[----:B------:R-:W-:Y:S01]  /*8e90*/  FFMA.FTZ R34, R21, UR5, R34 ;  /* 0x0000000515227c23 */ /* 0x000fe20008010022 */
[----:B------:R-:W-:Y:S02]  /*8ea0*/  FSEL R138, R32, -INF , !P5 ;  /* 0xff800000208a7808 */ /* 0x000fe40006800000 */
[----:B------:R-:W-:Y:S02]  /*8eb0*/  ISETP.GE.AND P6, PT, R7, R135, PT ;  /* 0x000000870700720c */ /* 0x000fe40003fc6270 */
[----:B------:R-:W-:-:S02]  /*8ec0*/  I2FP.F32.S32 R6, R7 ;  /* 0x0000000700067245 */ /* 0x000fc40000201400 */
[----:B------:R-:W-:Y:S01]  /*8ed0*/  ISETP.GE.AND P5, PT, R7, R2, PT ;  /* 0x000000020700720c */ /* 0x000fe20003fa6270 */
[C---:B-1----:R-:W-:Y:S01]  /*8ee0*/  HMMA.16816.F32.BF16 R160, R8.reuse, R12, R160 ;  /* 0x0000000c08a0723c */ /* 0x042fe200000418a0 */
[----:B------:R-:W-:Y:S01]  /*8ef0*/  I2FP.F32.S32 R7, R4 ;  /* 0x0000000400077245 */ /* 0x000fe20000201400 */
[C---:B------:R-:W-:Y:S01]  /*8f00*/  FFMA.FTZ R33, R6.reuse, UR5, R33 ;  /* 0x0000000506217c23 */ /* 0x040fe20008010021 */
[----:B------:R-:W-:Y:S01]  /*8f10*/  FFMA.FTZ R35, R6, UR5, R35 ;  /* 0x0000000506237c23 */ /* 0x000fe20008010023 */
[----:B------:R-:W-:Y:S01]  /*8f20*/  FSEL R155, R34, -INF , !P1 ;  /* 0xff800000229b7808 */ /* 0x000fe20004800000 */
[----:B------:R-:W-:Y:S02]  /*8f30*/  VIADD R6, R0, 0x21 ;  /* 0x0000002100067836 */ /* 0x000fe40000000000 */
[----:B------:R-:W-:Y:S01]  /*8f40*/  FFMA.FTZ R146, R7, UR5, R168 ;  /* 0x0000000507927c23 */ /* 0x000fe200080100a8 */
[----:B------:R-:W-:Y:S01]  /*8f50*/  ISETP.GE.AND P1, PT, R4, R135, PT ;  /* 0x000000870400720c */ /* 0x000fe20003f26270 */
[----:B------:R-:W-:Y:S01]  /*8f60*/  VIADD R12, R0, 0x28 ;  /* 0x00000028000c7836 */ /* 0x000fe20000000000 */
[----:B------:R-:W-:Y:S01]  /*8f70*/  FSEL R140, R33, -INF , !P6 ;  /* 0xff800000218c7808 */ /* 0x000fe20007000000 */
[----:B------:R-:W-:Y:S01]  /*8f80*/  HMMA.16816.F32.BF16 R156, R8, R14, R156 ;  /* 0x0000000e089c723c */ /* 0x000fe2000004189c */
[----:B------:R-:W-:Y:S01]  /*8f90*/  ISETP.GE.AND P6, PT, R4, R2, PT ;  /* 0x000000020400720c */ /* 0x000fe20003fc6270 */
[----:B------:R-:W-:Y:S01]  /*8fa0*/  FFMA.FTZ R147, R7, UR5, R170 ;  /* 0x0000000507937c23 */ /* 0x000fe200080100aa */
[----:B------:R-:W-:-:S02]  /*8fb0*/  FSEL R153, R35, -INF , !P5 ;  /* 0xff80000023997808 */ /* 0x000fc40006800000 */
[----:B------:R-:W-:Y:S02]  /*8fc0*/  FSEL R146, R146, -INF , !P1 ;  /* 0xff80000092927808 */ /* 0x000fe40004800000 */
[C---:B------:R-:W-:Y:S02]  /*8fd0*/  ISETP.GE.AND P5, PT, R6.reuse, R135, PT ;  /* 0x000000870600720c */ /* 0x040fe40003fa6270 */
[----:B------:R-:W-:Y:S02]  /*8fe0*/  I2FP.F32.S32 R4, R6 ;  /* 0x0000000600047245 */ /* 0x000fe40000201400 */
[----:B------:R-:W-:Y:S01]  /*8ff0*/  ISETP.GE.AND P1, PT, R6, R2, PT ;  /* 0x000000020600720c */ /* 0x000fe20003f26270 */
[----:B------:R-:W-:Y:S01]  /*9000*/  VIADD R6, R0, 0x29 ;  /* 0x0000002900067836 */ /* 0x000fe20000000000 */
[----:B------:R-:W-:Y:S01]  /*9010*/  I2FP.F32.S32 R7, R12 ;  /* 0x0000000c00077245 */ /* 0x000fe20000201400 */
[C---:B------:R-:W-:Y:S01]  /*9020*/  FFMA.FTZ R144, R4.reuse, UR5, R169 ;  /* 0x0000000504907c23 */ /* 0x040fe200080100a9 */
[----:B------:R-:W-:Y:S01]  /*9030*/  FFMA.FTZ R151, R4, UR5, R171 ;  /* 0x0000000504977c23 */ /* 0x000fe200080100ab */
[----:B------:R-:W-:-:S02]  /*9040*/  FSEL R147, R147, -INF , !P6 ;  /* 0xff80000093937808 */ /* 0x000fc40007000000 */
[----:B------:R-:W-:Y:S01]  /*9050*/  I2FP.F32.S32 R4, R6 ;  /* 0x0000000600047245 */ /* 0x000fe20000201400 */
[C---:B------:R-:W-:Y:S01]  /*9060*/  FFMA.FTZ R150, R7.reuse, UR5, R164 ;  /* 0x0000000507967c23 */ /* 0x040fe200080100a4 */
[----:B------:R-:W-:Y:S01]  /*9070*/  ISETP.GE.AND P6, PT, R12, R135, PT ;  /* 0x000000870c00720c */ /* 0x000fe20003fc6270 */
[----:B------:R-:W-:Y:S01]  /*9080*/  FFMA.FTZ R145, R7, UR5, R166 ;  /* 0x0000000507917c23 */ /* 0x000fe200080100a6 */
[----:B------:R-:W-:Y:S01]  /*9090*/  VIADD R7, R0, 0x30 ;  /* 0x0000003000077836 */ /* 0x000fe20000000000 */
[----:B------:R-:W-:Y:S01]  /*90a0*/  FSEL R144, R144, -INF , !P5 ;  /* 0xff80000090907808 */ /* 0x000fe20006800000 */
[C---:B------:R-:W-:Y:S01]  /*90b0*/  FFMA.FTZ R148, R4.reuse, UR5, R165 ;  /* 0x0000000504947c23 */ /* 0x040fe200080100a5 */
[----:B------:R-:W-:Y:S01]  /*90c0*/  FSEL R151, R151, -INF , !P1 ;  /* 0xff80000097977808 */ /* 0x000fe20004800000 */
[----:B------:R-:W-:Y:S01]  /*90d0*/  FFMA.FTZ R149, R4, UR5, R167 ;  /* 0x0000000504957c23 */ /* 0x000fe200080100a7 */
[----:B------:R-:W-:Y:S01]  /*90e0*/  FSEL R150, R150, -INF , !P6 ;  /* 0xff80000096967808 */ /* 0x000fe20007000000 */
[----:B------:R-:W-:Y:S01]  /*90f0*/  VIADD R4, R0, 0x31 ;  /* 0x0000003100047836 */ /* 0x000fe20000000000 */
[----:B------:R-:W-:-:S02]  /*9100*/  ISETP.GE.AND P5, PT, R12, R2, PT ;  /* 0x000000020c00720c */ /* 0x000fc40003fa6270 */
[C---:B------:R-:W-:Y:S02]  /*9110*/  ISETP.GE.AND P1, PT, R6.reuse, R135, PT ;  /* 0x000000870600720c */ /* 0x040fe40003f26270 */
[-C--:B------:R-:W-:Y:S01]  /*9120*/  ISETP.GE.AND P6, PT, R6, R2.reuse, PT ;  /* 0x000000020600720c */ /* 0x080fe20003fc6270 */
[----:B------:R-:W-:Y:S01]  /*9130*/  VIADD R6, R0, 0x38 ;  /* 0x0000003800067836 */ /* 0x000fe20000000000 */
[----:B------:R-:W-:Y:S02]  /*9140*/  I2FP.F32.S32 R9, R7 ;  /* 0x0000000700097245 */ /* 0x000fe40000201400 */
[----:B------:R-:W-:Y:S02]  /*9150*/  FSEL R145, R145, -INF , !P5 ;  /* 0xff80000091917808 */ /* 0x000fe40006800000 */
[----:B------:R-:W-:Y:S01]  /*9160*/  FSEL R148, R148, -INF , !P1 ;  /* 0xff80000094947808 */ /* 0x000fe20004800000 */
[----:B------:R-:W-:Y:S01]  /*9170*/  FFMA.FTZ R160, R9, UR5, R160 ;  /* 0x0000000509a07c23 */ /* 0x000fe200080100a0 */
[----:B------:R-:W-:Y:S01]  /*9180*/  ISETP.GE.AND P5, PT, R7, R135, PT ;  /* 0x000000870700720c */ /* 0x000fe20003fa6270 */
[----:B------:R-:W-:Y:S01]  /*9190*/  FFMA.FTZ R162, R9, UR5, R162 ;  /* 0x0000000509a27c23 */ /* 0x000fe200080100a2 */
[----:B------:R-:W-:-:S02]  /*91a0*/  ISETP.GE.AND P1, PT, R7, R2, PT ;  /* 0x000000020700720c */ /* 0x000fc40003f26270 */
[----:B------:R-:W-:Y:S02]  /*91b0*/  I2FP.F32.S32 R8, R4 ;  /* 0x0000000400087245 */ /* 0x000fe40000201400 */
[----:B------:R-:W-:Y:S02]  /*91c0*/  I2FP.F32.S32 R7, R6 ;  /* 0x0000000600077245 */ /* 0x000fe40000201400 */
[----:B------:R-:W-:Y:S01]  /*91d0*/  FSEL R224, R160, -INF , !P5 ;  /* 0xff800000a0e07808 */ /* 0x000fe20006800000 */
[----:B------:R-:W-:Y:S01]  /*91e0*/  FFMA.FTZ R163, R8, UR5, R163 ;  /* 0x0000000508a37c23 */ /* 0x000fe200080100a3 */
[----:B------:R-:W-:Y:S01]  /*91f0*/  FSEL R219, R162, -INF , !P1 ;  /* 0xff800000a2db7808 */ /* 0x000fe20004800000 */
[C---:B------:R-:W-:Y:S01]  /*9200*/  FFMA.FTZ R156, R7.reuse, UR5, R156 ;  /* 0x00000005079c7c23 */ /* 0x040fe2000801009c */
[----:B------:R-:W-:Y:S01]  /*9210*/  ISETP.GE.AND P5, PT, R4, R2, PT ;  /* 0x000000020400720c */ /* 0x000fe20003fa6270 */
[----:B------:R-:W-:Y:S01]  /*9220*/  FFMA.FTZ R158, R7, UR5, R158 ;  /* 0x00000005079e7c23 */ /* 0x000fe2000801009e */
[----:B------:R-:W-:Y:S01]  /*9230*/  ISETP.GE.AND P1, PT, R6, R135, PT ;  /* 0x000000870600720c */ /* 0x000fe20003f26270 */
[----:B------:R-:W-:Y:S01]  /*9240*/  FFMA.FTZ R161, R8, UR5, R161 ;  /* 0x0000000508a17c23 */ /* 0x000fe200080100a1 */
[----:B------:R-:W-:-:S02]  /*9250*/  I2FP.F32.S32 R7, R0 ;  /* 0x0000000000077245 */ /* 0x000fc40000201400 */
[----:B------:R-:W-:Y:S02]  /*9260*/  FSEL R149, R149, -INF , !P6 ;  /* 0xff80000095957808 */ /* 0x000fe40007000000 */
[-C--:B------:R-:W-:Y:S01]  /*9270*/  ISETP.GE.AND P6, PT, R4, R135.reuse, PT ;  /* 0x000000870400720c */ /* 0x080fe20003fc6270 */
[----:B------:R-:W-:Y:S01]  /*9280*/  VIADD R4, R0, 0x39 ;  /* 0x0000003900047836 */ /* 0x000fe20000000000 */
[----:B------:R-:W-:Y:S02]  /*9290*/  FSEL R171, R163, -INF , !P5 ;  /* 0xff800000a3ab7808 */ /* 0x000fe40006800000 */
[----:B------:R-:W-:Y:S02]  /*92a0*/  FSEL R220, R156, -INF , !P1 ;  /* 0xff8000009cdc7808 */ /* 0x000fe40004800000 */
[C---:B------:R-:W-:Y:S02]  /*92b0*/  ISETP.GE.AND P5, PT, R0.reuse, R135, PT ;  /* 0x000000870000720c */ /* 0x040fe40003fa6270 */
[----:B------:R-:W-:Y:S01]  /*92c0*/  ISETP.GE.AND P1, PT, R0, R2, PT ;  /* 0x000000020000720c */ /* 0x000fe20003f26270 */
[C---:B------:R-:W-:Y:S01]  /*92d0*/  FFMA.FTZ R0, R7.reuse, UR5, R16 ;  /* 0x0000000507007c23 */ /* 0x040fe20008010010 */
[----:B------:R-:W-:Y:S01]  /*92e0*/  FFMA.FTZ R7, R7, UR5, R18 ;  /* 0x0000000507077c23 */ /* 0x000fe20008010012 */
[----:B------:R-:W-:-:S02]  /*92f0*/  FSEL R222, R161, -INF , !P6 ;  /* 0xff800000a1de7808 */ /* 0x000fc40007000000 */
[----:B------:R-:W-:Y:S02]  /*9300*/  ISETP.GE.AND P6, PT, R6, R2, PT ;  /* 0x000000020600720c */ /* 0x000fe40003fc6270 */
[----:B------:R-:W-:Y:S02]  /*9310*/  FSEL R7, R7, -INF , !P1 ;  /* 0xff80000007077808 */ /* 0x000fe40004800000 */
[----:B------:R-:W-:Y:S02]  /*9320*/  PLOP3.LUT P1, PT, PT, PT, UP0, 0x80, 0x0 ;  /* 0x000000000000781c */ /* 0x000fe40003f2f008 */
[----:B------:R-:W-:Y:S02]  /*9330*/  I2FP.F32.S32 R6, R4 ;  /* 0x0000000400067245 */ /* 0x000fe40000201400 */
[----:B------:R-:W-:Y:S02]  /*9340*/  FSEL R169, R158, -INF , !P6 ;  /* 0xff8000009ea97808 */ /* 0x000fe40007000000 */
[----:B------:R-:W-:Y:S01]  /*9350*/  FSEL R0, R0, -INF , !P5 ;  /* 0xff80000000007808 */ /* 0x000fe20006800000 */
[C---:B------:R-:W-:Y:S01]  /*9360*/  FFMA.FTZ R157, R6.reuse, UR5, R157 ;  /* 0x00000005069d7c23 */ /* 0x040fe2000801009d */
[----:B------:R-:W-:Y:S01]  /*9370*/  FFMA.FTZ R159, R6, UR5, R159 ;  /* 0x00000005069f7c23 */ /* 0x000fe2000801009f */
        /* <DEDUP_REMOVED lines=54> */
[----:B------:R-:W-:Y:S02]  /*96e0*/  IMAD.U32 R10, RZ, RZ, UR16 ;  /* 0x00000010ff0a7e24 */ /* 0x000fe4000f8e00ff */
[----:B------:R-:W-:Y:S02]  /*96f0*/  IMAD.U32 R11, RZ, RZ, UR17 ;  /* 0x00000011ff0b7e24 */ /* 0x000fe4000f8e00ff */
        /* <DEDUP_REMOVED lines=10> */
[----:B------:R-:W-:Y:S01]  /*97a0*/  UIADD3 UR17, UR17, UR4, URZ ;  /* 0x0000000411117290 */ /* 0x000fe2000fffe03f */
[----:B--2---:R-:W-:Y:S02]  /*97b0*/  R2UR UR15, R4 ;  /* 0x00000000040f72ca */ /* 0x004fe400000e0000 */
[----:B---3--:R-:W-:-:S13]  /*97c0*/  R2UR UR9, R2 ;  /* 0x00000000020972ca */ /* 0x008fda00000e0000 */
[----:B------:R-:W-:-:S03]  /*97d0*/  UIADD3 UR15, -UR15, UR9, URZ ;  /* 0x000000090f0f7290 */ /* 0x000fc6000fffe13f */
[----:B------:R-:W-:Y:S01]  /*97e0*/  ULDC.64 UR8, c[0x0][0x230] ;  /* 0x00008c0000087ab9 */ /* 0x000fe20000000a00 */
[----:B------:R-:W-:Y:S02]  /*97f0*/  USHF.R.S32.HI UR4, URZ, 0x1f, UR15 ;  /* 0x0000001f3f047899 */ /* 0x000fe4000801140f */
[----:B------:R-:W-:Y:S02]  /*9800*/  UIMAD.WIDE.U32 UR16, UR15, UR8, UR16 ;  /* 0x000000080f1072a5 */ /* 0x000fe4000f8e0010 */
[----:B------:R-:W-:-:S04]  /*9810*/  UIMAD UR4, UR4, UR8, URZ ;  /* 0x00000008040472a4 */ /* 0x000fc8000f8e023f */
[----:B------:R-:W-:-:S04]  /*9820*/  UIMAD UR4, UR15, UR9, UR4 ;  /* 0x000000090f0472a4 */ /* 0x000fc8000f8e0204 */
[----:B------:R-:W-:Y:S01]  /*9830*/  UIADD3 UR8, UR17, UR4, URZ ;  /* 0x0000000411087290 */ /* 0x000fe2000fffe03f */
[----:B------:R-:W-:Y:S11]  /*9840*/  BRA `(.L_x_2297) ;  /* 0x0000000000087947 */ /* 0x000ff60003800000 */
.L_x_2296:
[----:B------:R-:W-:-:S04]  /*9850*/  ULEA UR16, -UR6, URZ, 0x6 ;  /* 0x0000003f06107291 */ /* 0x000fc8000f8e313f */
[----:B------:R-:W-:-:S12]  /*9860*/  USHF.R.S32.HI UR8, URZ, 0x1f, UR16 ;  /* 0x0000001f3f087899 */ /* 0x000fd80008011410 */
.L_x_2297:
[----:B------:R-:W-:Y:S01]  /*9870*/  IMAD.U32 R29, RZ, RZ, UR16 ;  /* 0x00000010ff1d7e24 */ /* 0x000fe2000f8e00ff */
[C---:B------:R-:W-:Y:S01]  /*9880*/  @!P3 IADD3 R11, P5, R133.reuse, UR16, RZ ;  /* 0x00000010850bbc10 */ /* 0x040fe2000ffbe0ff */
[----:B------:R-:W-:Y:S01]  /*9890*/  IMAD.U32 R6, RZ, RZ, UR16 ;  /* 0x00000010ff067e24 */ /* 0x000fe2000f8e00ff */
[----:B------:R-:W-:Y:S01]  /*98a0*/  @!P2 IADD3 R9, P1, R133, UR16, RZ ;  /* 0x000000108509ac10 */ /* 0x000fe2000ff3e0ff */
[----:B------:R-:W-:Y:S01]  /*98b0*/  IMAD.U32 R2, RZ, RZ, UR8 ;  /* 0x00000008ff027e24 */ /* 0x000fe2000f8e00ff */
[----:B------:R-:W-:Y:S01]  /*98c0*/  @!P4 LEA R28, P6, R29, R210, 0x1 ;  /* 0x000000d21d1cc211 */ /* 0x000fe200078c08ff */
[----:B------:R-:W-:Y:S01]  /*98d0*/  IMAD.U32 R13, RZ, RZ, UR27 ;  /* 0x0000001bff0d7e24 */ /* 0x000fe2000f8e00ff */
[----:B------:R-:W-:Y:S01]  /*98e0*/  @!P3 IADD3.X R4, R134, UR8, RZ, P5, !PT ;  /* 0x000000088604bc10 */ /* 0x000fe2000affe4ff */
[----:B------:R-:W-:Y:S01]  /*98f0*/  UIADD3 UR7, UP1, UP0, UR27, UR16, UR27 ;  /* 0x000000101b077290 */ /* 0x000fe2000f83e01b */
[----:B------:R-:W-:Y:S01]  /*9900*/  @!P4 LEA.HI.X R29, R6, R209, R2, 0x1, P6 ;  /* 0x000000d1061dc211 */ /* 0x000fe200030f0c02 */
[----:B------:R-:W-:Y:S01]  /*9910*/  IMAD.U32 R25, RZ, RZ, UR26 ;  /* 0x0000001aff197e24 */ /* 0x000fe2000f8e00ff */
[----:B------:R-:W-:Y:S01]  /*9920*/  @!P3 LEA R22, P5, R11, UR20, 0x1 ;  /* 0x000000140b16bc11 */ /* 0x000fe2000f8a08ff */
[----:B------:R-:W-:Y:S01]  /*9930*/  UIADD3.X UR4, UR26, UR8, UR26, UP1, UP0 ;  /* 0x000000081a047290 */ /* 0x000fe20008fe041a */
[----:B------:R-:W-:Y:S01]  /*9940*/  @!P2 IADD3.X R2, R134, UR8, RZ, P1, !PT ;  /* 0x000000088602ac10 */ /* 0x000fe20008ffe4ff */
[----:B------:R1:W-:Y:S01]  /*9950*/  @P4 STS.128 [R203+0x6000], RZ ;  /* 0x006000ffcb004388 */ /* 0x0003e20000000c00 */
[----:B------:R-:W-:Y:S01]  /*9960*/  @!P2 LEA R14, P1, R9, UR20, 0x1 ;  /* 0x00000014090eac11 */ /* 0x000fe2000f8208ff */
[----:B------:R-:W-:Y:S01]  /*9970*/  BSSY B0, `(.L_x_2298) ;  /* 0x000006a000007945 */ /* 0x000fe20003800000 */
[----:B------:R-:W-:Y:S01]  /*9980*/  @!P3 LEA.HI.X R23, R11, UR21, R4, 0x1, P5 ;  /* 0x000000150b17bc11 */ /* 0x000fe2000a8f0c04 */
[----:B------:R-:W-:Y:S01]  /*9990*/  IMAD.U32 R4, RZ, RZ, UR26 ;  /* 0x0000001aff047e24 */ /* 0x000fe2000f8e00ff */
[----:B------:R-:W-:Y:S01]  /*99a0*/  @!P2 LEA.HI.X R15, R9, UR21, R2, 0x1, P1 ;  /* 0x00000015090fac11 */ /* 0x000fe200088f0c02 */
[----:B------:R-:W-:Y:S01]  /*99b0*/  IMAD.U32 R2, RZ, RZ, UR27 ;  /* 0x0000001bff027e24 */ /* 0x000fe2000f8e00ff */
[----:B------:R-:W-:Y:S01]  /*99c0*/  @!P4 IADD3 R13, P5, R13, UR16, RZ ;  /* 0x000000100d0dcc10 */ /* 0x000fe2000ffbe0ff */
[----:B------:R-:W-:Y:S01]  /*99d0*/  IMAD.U32 R9, RZ, RZ, UR26 ;  /* 0x0000001aff097e24 */ /* 0x000fe2000f8e00ff */
[----:B------:R-:W-:Y:S01]  /*99e0*/  @!PT LDS RZ, [RZ] ;  /* 0x00000000fffff984 */ /* 0x000fe20000000800 */
[----:B------:R-:W-:Y:S01]  /*99f0*/  @!PT LDS RZ, [RZ] ;  /* 0x00000000fffff984 */ /* 0x000fe20000000800 */
[----:B------:R-:W-:Y:S01]  /*9a00*/  @!PT LDS RZ, [RZ] ;  /* 0x00000000fffff984 */ /* 0x000fe20000000800 */
[----:B------:R1:W-:Y:S02]  /*9a10*/  @!P4 LDGSTS.E.BYPASS.LTC128B.128 [R203+0x6000], desc[UR24][R28.64] ;  /* 0x060000001ccbcfae */ /* 0x0003e4000b901d58 */
[----:B------:R-:W-:-:S02]  /*9a20*/  @!P4 IADD3.X R4, R4, UR8, RZ, P5, !PT ;  /* 0x000000080404cc10 */ /* 0x000fc4000affe4ff */
[--C-:B------:R-:W-:Y:S01]  /*9a30*/  @!P3 IADD3 R11, P5, P1, R133, UR16, R2.reuse ;  /* 0x00000010850bbc10 */ /* 0x100fe2000f9be002 */
[----:B------:R1:W-:Y:S01]  /*9a40*/  @P3 STS.128 [R203+0x8000], RZ ;  /* 0x008000ffcb003388 */ /* 0x0003e20000000c00 */
[----:B------:R-:W-:Y:S02]  /*9a50*/  @!P4 LEA R20, P6, R13, R210, 0x1 ;  /* 0x000000d20d14c211 */ /* 0x000fe400078c08ff */
[C---:B------:R-:W-:Y:S01]  /*9a60*/  @!P3 IADD3.X R8, R134.reuse, UR8, R9, P5, P1 ;  /* 0x000000088608bc10 */ /* 0x040fe2000afe2409 */
[----:B------:R-:W-:Y:S01]  /*9a70*/  @!PT LDS RZ, [RZ] ;  /* 0x00000000fffff984 */ /* 0x000fe20000000800 */
[----:B------:R-:W-:Y:S01]  /*9a80*/  @!PT LDS RZ, [RZ] ;  /* 0x00000000fffff984 */ /* 0x000fe20000000800 */
[----:B------:R-:W-:Y:S01]  /*9a90*/  @!PT LDS RZ, [RZ] ;  /* 0x00000000fffff984 */ /* 0x000fe20000000800 */
[----:B------:R1:W-:Y:S01]  /*9aa0*/  @!P3 LDGSTS.E.BYPASS.LTC128B.128 [R203+0x8000], desc[UR24][R22.64+0x80] ;  /* 0x0800008016cbbfae */ /* 0x0003e2000b901d58 */
[----:B------:R-:W-:Y:S01]  /*9ab0*/  @!P2 IADD3 R9, P5, P1, R133, UR16, R2 ;  /* 0x000000108509ac10 */ /* 0x000fe2000f9be002 */
[----:B------:R-:W-:Y:S01]  /*9ac0*/  IMAD.U32 R2, RZ, RZ, UR4 ;  /* 0x00000004ff027e24 */ /* 0x000fe2000f8e00ff */
[----:B------:R-:W-:Y:S01]  /*9ad0*/  @!P4 LEA.HI.X R21, R13, R209, R4, 0x1, P6 ;  /* 0x000000d10d15c211 */ /* 0x000fe200030f0c04 */
[----:B------:R-:W-:Y:S01]  /*9ae0*/  IMAD.U32 R13, RZ, RZ, UR7 ;  /* 0x00000007ff0d7e24 */ /* 0x000fe2000f8e00ff */
[----:B------:R-:W-:Y:S01]  /*9af0*/  @!P2 IADD3.X R6, R134, UR8, R25, P5, P1 ;  /* 0x000000088606ac10 */ /* 0x000fe2000afe2419 */
[----:B------:R-:W-:Y:S01]  /*9b00*/  IMAD.U32 R4, RZ, RZ, UR7 ;  /* 0x00000007ff047e24 */ /* 0x000fe2000f8e00ff */
[----:B------:R-:W-:Y:S01]  /*9b10*/  @!P3 LEA R12, P6, R11, UR20, 0x1 ;  /* 0x000000140b0cbc11 */ /* 0x000fe2000f8c08ff */
[----:B------:R1:W-:Y:S01]  /*9b20*/  @P2 STS.128 [R203+0xa000], RZ ;  /* 0x00a000ffcb002388 */ /* 0x0003e20000000c00 */
[----:B------:R-:W-:-:S02]  /*9b30*/  @!P2 LEA R10, P1, R9, UR20, 0x1 ;  /* 0x00000014090aac11 */ /* 0x000fc4000f8208ff */
[----:B------:R-:W-:Y:S01]  /*9b40*/  @!P4 LEA R30, P5, R13, R210, 0x1 ;  /* 0x000000d20d1ec211 */ /* 0x000fe200078a08ff */
[----:B------:R-:W-:Y:S01]  /*9b50*/  @!PT LDS RZ, [RZ] ;  /* 0x00000000fffff984 */ /* 0x000fe20000000800 */
[----:B------:R-:W-:Y:S01]  /*9b60*/  @!PT LDS RZ, [RZ] ;  /* 0x00000000fffff984 */ /* 0x000fe20000000800 */
[----:B------:R-:W-:Y:S01]  /*9b70*/  @!PT LDS RZ, [RZ] ;  /* 0x00000000fffff984 */ /* 0x000fe20000000800 */
[----:B------:R1:W-:Y:S01]  /*9b80*/  @!P2 LDGSTS.E.BYPASS.LTC128B.128 [R203+0xa000], desc[UR24][R14.64+0x100] ;  /* 0x0a0001000ecbafae */ /* 0x0003e2000b901d58 */
[----:B------:R-:W-:Y:S02]  /*9b90*/  @!P3 LEA.HI.X R13, R11, UR21, R8, 0x1, P6 ;  /* 0x000000150b0dbc11 */ /* 0x000fe4000b0f0c08 */
[----:B------:R-:W-:Y:S01]  /*9ba0*/  @!P2 LEA.HI.X R11, R9, UR21, R6, 0x1, P1 ;  /* 0x00000015090bac11 */ /* 0x000fe200088f0c06 */
[----:B------:R1:W-:Y:S01]  /*9bb0*/  @P4 STS.128 [R203+0x6800], RZ ;  /* 0x006800ffcb004388 */ /* 0x0003e20000000c00 */
[C---:B------:R-:W-:Y:S02]  /*9bc0*/  @!P3 IADD3 R6, P1, R133.reuse, UR7, RZ ;  /* 0x000000078506bc10 */ /* 0x040fe4000ff3e0ff */
[----:B------:R-:W-:Y:S01]  /*9bd0*/  @!P4 LEA.HI.X R31, R4, R209, R2, 0x1, P5 ;  /* 0x000000d1041fc211 */ /* 0x000fe200028f0c02 */
[----:B------:R-:W-:Y:S01]  /*9be0*/  @!PT LDS RZ, [RZ] ;  /* 0x00000000fffff984 */ /* 0x000fe20000000800 */
[----:B------:R-:W-:Y:S01]  /*9bf0*/  @!PT LDS RZ, [RZ] ;  /* 0x00000000fffff984 */ /* 0x000fe20000000800 */
[----:B------:R-:W-:Y:S01]  /*9c00*/  @!PT LDS RZ, [RZ] ;  /* 0x00000000fffff984 */ /* 0x000fe20000000800 */
[----:B------:R1:W-:Y:S01]  /*9c10*/  @!P4 LDGSTS.E.BYPASS.LTC128B.128 [R203+0x6800], desc[UR24][R20.64] ;  /* 0x0680000014cbcfae */ /* 0x0003e2000b901d58 */
[----:B------:R-:W-:Y:S01]  /*9c20*/  @!P2 IADD3 R9, P5, R133, UR7, RZ ;  /* 0x000000078509ac10 */ /* 0x000fe2000ffbe0ff */
[----:B------:R-:W-:Y:S01]  /*9c30*/  UIADD3 UR7, UP0, UR27, UR7, URZ ;  /* 0x000000071b077290 */ /* 0x000fe2000ff1e03f */
[----:B------:R-:W-:Y:S01]  /*9c40*/  @!P3 IADD3.X R25, R134, UR4, RZ, P1, !PT ;  /* 0x000000048619bc10 */ /* 0x000fe20008ffe4ff */
[----:B------:R1:W-:Y:S01]  /*9c50*/  @P3 STS.128 [R203+0x8800], RZ ;  /* 0x008800ffcb003388 */ /* 0x0003e20000000c00 */
[----:B------:R-:W-:-:S02]  /*9c60*/  @!P3 LEA R34, P1, R6, UR20, 0x1 ;  /* 0x000000140622bc11 */ /* 0x000fc4000f8208ff */
[----:B------:R-:W-:Y:S01]  /*9c70*/  @!P2 IADD3.X R2, R134, UR4, RZ, P5, !PT ;  /* 0x000000048602ac10 */ /* 0x000fe2000affe4ff */
[----:B------:R-:W-:Y:S01]  /*9c80*/  UIADD3.X UR4, UR26, UR4, URZ, UP0, !UPT ;  /* 0x000000041a047290 */ /* 0x000fe200087fe43f */
[C---:B------:R-:W-:Y:S01]  /*9c90*/  @!P2 LEA R32, P5, R9.reuse, UR20, 0x1 ;  /* 0x000000140920ac11 */ /* 0x040fe2000f8a08ff */
[----:B------:R-:W-:Y:S01]  /*9ca0*/  IMAD.U32 R4, RZ, RZ, UR7 ;  /* 0x00000007ff047e24 */ /* 0x000fe2000f8e00ff */
[----:B------:R-:W-:Y:S01]  /*9cb0*/  @!P3 LEA.HI.X R35, R6, UR21, R25, 0x1, P1 ;  /* 0x000000150623bc11 */ /* 0x000fe200088f0c19 */
        /* <DEDUP_REMOVED lines=13> */
[----:B------:R-:W-:Y:S01]  /*9d90*/  @!PT LDS RZ, [RZ] ;  /* 0x00000000fffff984 */ /* 0x000fe20000000800 */
[----:B------:R-:W-:Y:S01]  /*9da0*/  @!PT LDS RZ, [RZ] ;  /* 0x00000000fffff984 */ /* 0x000fe20000000800 */
[----:B------:R-:W-:Y:S01]  /*9db0*/  @!PT LDS RZ, [RZ] ;  /* 0x00000000fffff984 */ /* 0x000fe20000000800 */
[----:B------:R1:W-:Y:S01]  /*9dc0*/  @!P2 LDGSTS.E.BYPASS.LTC128B.128 [R203+0xa800], desc[UR24][R10.64+0x100] ;  /* 0x0a8001000acbafae */ /* 0x0003e2000b901d58 */
[----:B------:R-:W-:-:S03]  /*9dd0*/  @!P3 LEA.HI.X R9, R9, UR21, R6, 0x1, P1 ;  /* 0x000000150909bc11 */ /* 0x000fc600088f0c06 */
        /* <DEDUP_REMOVED lines=35> */
.L_x_2299:
[----:B------:R-:W-:Y:S05]  /*a010*/  BSYNC B0 ;  /* 0x0000000000007941 */ /* 0x000fea0003800000 */
.L_x_2298:
[----:B------:R-:W0:Y:S01]  /*a020*/  LDGDEPBAR ;  /* 0x00000000000079af */ /* 0x000e220000000000 */
[----:B-12---:R-:W-:Y:S01]  /*a030*/  IMAD.U32 R9, RZ, RZ, UR16 ;  /* 0x00000010ff097e24 */ /* 0x006fe2000f8e00ff */
[----:B------:R-:W-:Y:S01]  /*a040*/  MOV R2, UR8 ;  /* 0x0000000800027c02 */ /* 0x000fe20008000f00 */
[----:B------:R-:W-:-:S03]  /*a050*/  IMAD.U32 R4, RZ, RZ, UR16 ;  /* 0x00000010ff047e24 */ /* 0x000fc6000f8e00ff */
[----:B------:R-:W-:-:S04]  /*a060*/  LEA R210, P1, R9, R210, 0x1 ;  /* 0x000000d209d27211 */ /* 0x000fc800078208ff */
[----:B------:R-:W-:-:S09]  /*a070*/  LEA.HI.X R209, R4, R209, R2, 0x1, P1 ;  /* 0x000000d104d17211 */ /* 0x000fd200008f0c02 */
.L_x_2295:
[----:B------:R-:W-:Y:S01]  /*a080*/  FMNMX.FTZ R9, R132, R0, !PT ;  /* 0x0000000084097209 */ /* 0x000fe20007810000 */
        /* <DEDUP_REMOVED lines=39> */
[----:B-1----:R-:W-:-:S03]  /*a300*/  FMNMX.FTZ R214, R9, R214, !PT ;  /* 0x000000d609d67209 */ /* 0x002fc60007810000 */
[----:B------:R-:W-:Y:S01]  /*a310*/  LDSM.16.MT88.4 R8, [R192+0xc000] ;  /* 0x00c00000c008783b */ /* 0x000fe20000004200 */
[----:B--2---:R-:W-:Y:S01]  /*a320*/  FMNMX.FTZ R207, R2, R207, !PT ;  /* 0x000000cf02cf7209 */ /* 0x004fe20007810000 */
        /* <DEDUP_REMOVED lines=18> */
[----:B------:R-:W-:Y:S01]  /*a450*/  FMUL.FTZ R3, R6, UR14 ;  /* 0x0000000e06037c20 */ /* 0x000fe20008410000 */
[----:B------:R-:W-:Y:S01]  /*a460*/  MUFU.EX2 R208, R208 ;  /* 0x000000d000d07308 */ /* 0x000fe20000000800 */
[----:B------:R-:W-:Y:S01]  /*a470*/  FADD.FTZ R4, R132, -R7 ;  /* 0x8000000784047221 */ /* 0x000fe20000010000 */
[----:B------:R-:W2:Y:S01]  /*a480*/  LDSM.16.MT88.4 R24, [R189+0xc000] ;  /* 0x00c00000bd18783b */ /* 0x000ea20000004200 */
[--C-:B------:R-:W-:Y:S01]  /*a490*/  FFMA.FTZ R223, R142, UR14, -R221.reuse ;  /* 0x0000000e8edf7c23 */ /* 0x100fe200080108dd */
[--C-:B------:R-:W-:Y:S01]  /*a4a0*/  FFMA.FTZ R230, R140, UR14, -R221.reuse ;  /* 0x0000000e8ce67c23 */ /* 0x100fe200080108dd */
[----:B------:R-:W-:Y:S01]  /*a4b0*/  FMUL.FTZ R216, R4, UR14 ;  /* 0x0000000e04d87c20 */ /* 0x000fe20008410000 */
[----:B------:R-:W-:Y:S01]  /*a4c0*/  LDSM.16.MT88.4 R140, [R188+0x10000] ;  /* 0x01000000bc8c783b */ /* 0x000fe20000004200 */
[--C-:B------:R-:W-:Y:S01]  /*a4d0*/  FFMA.FTZ R226, R136, UR14, -R221.reuse ;  /* 0x0000000e88e27c23 */ /* 0x100fe200080108dd */
[----:B------:R-:W3:Y:S01]  /*a4e0*/  MUFU.EX2 R175, R175 ;  /* 0x000000af00af7308 */ /* 0x000ee20000000800 */
[--C-:B------:R-:W-:Y:S01]  /*a4f0*/  FFMA.FTZ R225, R138, UR14, -R221.reuse ;  /* 0x0000000e8ae17c23 */ /* 0x100fe200080108dd */
[--C-:B------:R-:W-:Y:S01]  /*a500*/  FFMA.FTZ R227, R227, UR14, -R170.reuse ;  /* 0x0000000ee3e37c23 */ /* 0x100fe200080108aa */
        /* <DEDUP_REMOVED lines=13> */
[----:B------:R-:W4:Y:S01]  /*a5e0*/  MUFU.EX2 R173, R173 ;  /* 0x000000ad00ad7308 */ /* 0x000f220000000800 */
[----:B---3--:R-:W-:Y:S01]  /*a5f0*/  F2FP.BF16.F32.PACK_AB R4, R175, R208 ;  /* 0x000000d0af04723e */ /* 0x008fe200000010ff */
        /* <DEDUP_REMOVED lines=8> */
[----:B------:R-:W-:Y:S01]  /*a680*/  LDSM.16.MT88.4 R144, [R188+0xd000] ;  /* 0x00d00000bc90783b */ /* 0x000fe20000004200 */
[--C-:B------:R-:W-:Y:S01]  /*a690*/  FFMA.FTZ R219, R171, UR14, -R170.reuse ;  /* 0x0000000eabdb7c23 */ /* 0x100fe200080108aa */
[--C-:B------:R-:W-:Y:S01]  /*a6a0*/  FFMA.FTZ R222, R169, UR14, -R170.reuse ;  /* 0x0000000ea9de7c23 */ /* 0x100fe200080108aa */
[----:B------:R-:W-:-:S03]  /*a6b0*/  FFMA.FTZ R241, R168, UR14, -R170 ;  /* 0x0000000ea8f17c23 */ /* 0x000fc600080108aa */
        /* <DEDUP_REMOVED lines=57> */
[----:B------:R-:W3:Y:S01]  /*aa50*/  LDSM.16.MT88.4 R124, [R189+0x10000] ;  /* 0x01000000bd7c783b */ /* 0x000ee20000004200 */
        /* <DEDUP_REMOVED lines=41> */
[----:B------:R-:W5:Y:S01]  /*acf0*/  LDSM.16.MT88.4 R128, [R190+0x10000] ;  /* 0x01000000be80783b */ /* 0x000f620000004200 */
[-C--:B------:R-:W-:Y:S01]  /*ad00*/  FMUL.FTZ R80, R80, R216.reuse ;  /* 0x000000d850507220 */ /* 0x080fe20000410000 */
[C---:B---3--:R-:W-:Y:S01]  /*ad10*/  HMMA.16816.F32.BF16 R84, R4.reuse, R124, R84 ;  /* 0x0000007c0454723c */ /* 0x048fe20000041854 */
[-C--:B------:R-:W-:Y:S01]  /*ad20*/  FMUL.FTZ R81, R81, R216.reuse ;  /* 0x000000d851517220 */ /* 0x080fe20000410000 */
[-C--:B------:R-:W-:Y:S01]  /*ad30*/  FMUL.FTZ R82, R82, R3.reuse ;  /* 0x0000000352527220 */ /* 0x080fe20000410000 */
[-C--:B------:R-:W-:Y:S01]  /*ad40*/  FMUL.FTZ R83, R83, R3.reuse ;  /* 0x0000000353537220 */ /* 0x080fe20000410000 */
[----:B------:R-:W3:Y:S01]  /*ad50*/  MUFU.EX2 R226, R226 ;  /* 0x000000e200e27308 */ /* 0x000ee20000000800 */
[-C--:B------:R-:W-:Y:S01]  /*ad60*/  FMUL.FTZ R96, R96, R216.reuse ;  /* 0x000000d860607220 */ /* 0x080fe20000410000 */
[C---:B------:R-:W-:Y:S01]  /*ad70*/  HMMA.16816.F32.BF16 R92, R4.reuse, R126, R92 ;  /* 0x0000007e045c723c */ /* 0x040fe2000004185c */
[----:B------:R-:W5:Y:S01]  /*ad80*/  LDSM.16.MT88.4 R124, [R188+0xc800] ;  /* 0x00c80000bc7c783b */ /* 0x000f620000004200 */
[-C--:B------:R-:W-:Y:S01]  /*ad90*/  FMUL.FTZ R97, R97, R216.reuse ;  /* 0x000000d861617220 */ /* 0x080fe20000410000 */
[-C--:B------:R-:W-:Y:S01]  /*ada0*/  FMUL.FTZ R98, R98, R3.reuse ;  /* 0x0000000362627220 */ /* 0x080fe20000410000 */
[-C--:B------:R-:W-:Y:S01]  /*adb0*/  FMUL.FTZ R99, R99, R3.reuse ;  /* 0x0000000363637220 */ /* 0x080fe20000410000 */
[-C--:B------:R-:W-:Y:S01]  /*adc0*/  FMUL.FTZ R112, R112, R216.reuse ;  /* 0x000000d870707220 */ /* 0x080fe20000410000 */
[C---:B----4-:R-:W-:Y:S01]  /*add0*/  HMMA.16816.F32.BF16 R60, R4.reuse, R56, R60 ;  /* 0x00000038043c723c */ /* 0x050fe2000004183c */
[----:B------:R-:W-:Y:S01]  /*ade0*/  MUFU.EX2 R225, R225 ;  /* 0x000000e100e17308 */ /* 0x000fe20000000800 */
[-C--:B------:R-:W-:Y:S01]  /*adf0*/  FMUL.FTZ R113, R113, R216.reuse ;  /* 0x000000d871717220 */ /* 0x080fe20000410000 */
[-C--:B------:R-:W-:Y:S01]  /*ae00*/  FMUL.FTZ R114, R114, R3.reuse ;  /* 0x0000000372727220 */ /* 0x080fe20000410000 */
[----:B------:R-:W-:Y:S01]  /*ae10*/  FMUL.FTZ R115, R115, R3 ;  /* 0x0000000373737220 */ /* 0x000fe20000410000 */
[----:B------:R-:W-:Y:S01]  /*ae20*/  LDSM.16.MT88.4 R108, [R190+0xe800] ;  /* 0x00e80000be6c783b */ /* 0x000fe20000004200 */
[----:B------:R-:W-:Y:S01]  /*ae30*/  HMMA.16816.F32.BF16 R56, R4, R58, R80 ;  /* 0x0000003a0438723c */ /* 0x000fe20000041850 */
[----:B------:R-:W-:-:S02]  /*ae40*/  FFMA.FTZ R208, R213, R216, R208 ;  /* 0x000000d8d5d07223 */ /* 0x000fc400000100d0 */
[----:B------:R-:W4:Y:S01]  /*ae50*/  MUFU.EX2 R230, R230 ;  /* 0x000000e600e67308 */ /* 0x000f220000000800 */
[----:B------:R-:W-:Y:S01]  /*ae60*/  LDSM.16.MT88.4 R120, [R192+0xe800] ;  /* 0x00e80000c078783b */ /* 0x000fe20000004200 */
[----:B------:R-:W-:Y:S01]  /*ae70*/  FADD.FTZ R175, R175, R208 ;  /* 0x000000d0afaf7221 */ /* 0x000fe20000010000 */
[C---:B-1----:R-:W-:Y:S01]  /*ae80*/  HMMA.16816.F32.BF16 R68, R4.reuse, R64, R68 ;  /* 0x000000400444723c */ /* 0x042fe20000041844 */
[-C--:B------:R-:W-:Y:S01]  /*ae90*/  FMUL.FTZ R80, R100, R216.reuse ;  /* 0x000000d864507220 */ /* 0x080fe20000410000 */
[----:B------:R-:W-:Y:S01]  /*aea0*/  FMUL.FTZ R81, R101, R216 ;  /* 0x000000d865517220 */ /* 0x000fe20000410000 */
[-C--:B------:R-:W-:Y:S01]  /*aeb0*/  FMUL.FTZ R82, R102, R3.reuse ;  /* 0x0000000366527220 */ /* 0x080fe20000410000 */
[----:B------:R-:W-:Y:S01]  /*aec0*/  FMUL.FTZ R83, R103, R3 ;  /* 0x0000000367537220 */ /* 0x000fe20000410000 */
[----:B------:R-:W-:Y:S01]  /*aed0*/  MUFU.EX2 R227, R227 ;  /* 0x000000e300e37308 */ /* 0x000fe20000000800 */
[----:B------:R-:W-:Y:S01]  /*aee0*/  HMMA.16816.F32.BF16 R64, R4, R66, R88 ;  /* 0x000000420440723c */ /* 0x000fe20000041858 */
[----:B---3--:R-:W-:Y:S01]  /*aef0*/  F2FP.BF16.F32.PACK_AB R100, R226, R223 ;  /* 0x000000dfe264723e */ /* 0x008fe200000010ff */
[----:B------:R-:W-:-:S04]  /*af00*/  FADD.FTZ R174, R174, R175 ;  /* 0x000000afaeae7221 */ /* 0x000fc80000010000 */
[C---:B--2---:R-:W-:Y:S01]  /*af10*/  HMMA.16816.F32.BF16 R76, R4.reuse, R72, R76 ;  /* 0x00000048044c723c */ /* 0x044fe2000004184c */
[-C--:B------:R-:W-:Y:S01]  /*af20*/  FMUL.FTZ R88, R104, R216.reuse ;  /* 0x000000d868587220 */ /* 0x080fe20000410000 */
[----:B------:R-:W-:Y:S01]  /*af30*/  FMUL.FTZ R89, R105, R216 ;  /* 0x000000d869597220 */ /* 0x000fe20000410000 */
[-C--:B------:R-:W-:Y:S01]  /*af40*/  FMUL.FTZ R90, R106, R3.reuse ;  /* 0x000000036a5a7220 */ /* 0x080fe20000410000 */
[----:B------:R-:W-:Y:S01]  /*af50*/  FMUL.FTZ R91, R107, R3 ;  /* 0x000000036b5b7220 */ /* 0x000fe20000410000 */
[----:B------:R-:W1:Y:S01]  /*af60*/  MUFU.EX2 R232, R232 ;  /* 0x000000e800e87308 */ /* 0x000e620000000800 */
[----:B------:R-:W2:Y:S01]  /*af70*/  LDSM.16.MT88.4 R104, [R189+0xe800] ;  /* 0x00e80000bd68783b */ /* 0x000ea20000004200 */
[----:B----4-:R-:W-:Y:S01]  /*af80*/  F2FP.BF16.F32.PACK_AB R102, R230, R225 ;  /* 0x000000e1e666723e */ /* 0x010fe200000010ff */
[----:B------:R-:W-:Y:S01]  /*af90*/  HMMA.16816.F32.BF16 R72, R4, R74, R96 ;  /* 0x0000004a0448723c */ /* 0x000fe20000041860 */
[----:B------:R-:W-:-:S04]  /*afa0*/  FADD.FTZ R174, R173, R174 ;  /* 0x000000aeadae7221 */ /* 0x000fc80000010000 */
[----:B------:R-:W-:Y:S01]  /*afb0*/  MUFU.EX2 R229, R229 ;  /* 0x000000e500e57308 */ /* 0x000fe20000000800 */
[C---:B-----5:R-:W-:Y:S01]  /*afc0*/  HMMA.16816.F32.BF16 R80, R4.reuse, R128, R80 ;  /* 0x000000800450723c */ /* 0x060fe20000041850 */
[-C--:B------:R-:W-:Y:S01]  /*afd0*/  FMUL.FTZ R96, R116, R216.reuse ;  /* 0x000000d874607220 */ /* 0x080fe20000410000 */
[----:B------:R-:W-:Y:S01]  /*afe0*/  FMUL.FTZ R97, R117, R216 ;  /* 0x000000d875617220 */ /* 0x000fe20000410000 */
[-C--:B------:R-:W-:Y:S01]  /*aff0*/  FMUL.FTZ R98, R118, R3.reuse ;  /* 0x0000000376627220 */ /* 0x080fe20000410000 */
[-C--:B------:R-:W-:Y:S01]  /*b000*/  FMUL.FTZ R99, R119, R3.reuse ;  /* 0x0000000377637220 */ /* 0x080fe20000410000 */
[----:B------:R-:W-:Y:S01]  /*b010*/  FFMA.FTZ R3, R211, R3, R172 ;  /* 0x00000003d3037223 */ /* 0x000fe200000100ac */
[C---:B------:R-:W-:Y:S01]  /*b020*/  HMMA.16816.F32.BF16 R88, R4.reuse, R130, R88 ;  /* 0x000000820458723c */ /* 0x040fe20000041858 */
[----:B------:R-:W3:Y:S01]  /*b030*/  MUFU.EX2 R234, R234 ;  /* 0x000000ea00ea7308 */ /* 0x000ee20000000800 */
[----:B-1----:R-:W-:Y:S01]  /*b040*/  F2FP.BF16.F32.PACK_AB R101, R232, R227 ;  /* 0x000000e3e865723e */ /* 0x002fe200000010ff */
[----:B------:R-:W-:Y:S01]  /*b050*/  LDSM.16.MT88.4 R128, [R189+0xc800] ;  /* 0x00c80000bd80783b */ /* 0x000fe20000004200 */
[----:B------:R-:W-:Y:S01]  /*b060*/  FADD.FTZ R3, R2, R3 ;  /* 0x0000000302037221 */ /* 0x000fe20000010000 */
[----:B------:R-:W-:Y:S01]  /*b070*/  FADD.FTZ R223, R223, R174 ;  /* 0x000000aedfdf7221 */ /* 0x000fe20000010000 */
[----:B------:R-:W-:Y:S01]  /*b080*/  HMMA.16816.F32.BF16 R96, R4, R140, R96 ;  /* 0x0000008c0460723c */ /* 0x000fe20000041860 */
[----:B------:R-:W-:Y:S01]  /*b090*/  LDSM.16.MT88.4 R116, [R192+0x10800] ;  /* 0x01080000c074783b */ /* 0x000fe20000004200 */
[----:B------:R-:W-:Y:S01]  /*b0a0*/  FADD.FTZ R0, R0, R3 ;  /* 0x0000000300007221 */ /* 0x000fe20000010000 */
[----:B------:R-:W-:Y:S01]  /*b0b0*/  MUFU.EX2 R231, R231 ;  /* 0x000000e700e77308 */ /* 0x000fe20000000800 */
[----:B------:R-:W-:-:S02]  /*b0c0*/  FADD.FTZ R226, R226, R223 ;  /* 0x000000dfe2e27221 */ /* 0x000fc40000010000 */
[----:B------:R-:W-:Y:S01]  /*b0d0*/  HMMA.16816.F32.BF16 R4, R4, R142, R112 ;  /* 0x0000008e0404723c */ /* 0x000fe20000041870 */
[----:B------:R-:W-:Y:S01]  /*b0e0*/  LDSM.16.MT88.4 R112, [R188+0xe800] ;  /* 0x00e80000bc70783b */ /* 0x000fe20000004200 */
[----:B------:R-:W-:Y:S01]  /*b0f0*/  FADD.FTZ R0, R217, R0 ;  /* 0x00000000d9007221 */ /* 0x000fe20000010000 */
[----:B------:R-:W-:Y:S02]  /*b100*/  FADD.FTZ R225, R225, R226 ;  /* 0x000000e2e1e17221 */ /* 0x000fe40000010000 */
[----:B------:R-:W1:Y:S01]  /*b110*/  MUFU.EX2 R236, R236 ;  /* 0x000000ec00ec7308 */ /* 0x000e620000000800 */
[----:B---3--:R-:W-:Y:S01]  /*b120*/  F2FP.BF16.F32.PACK_AB R103, R234, R229 ;  /* 0x000000e5ea67723e */ /* 0x008fe200000010ff */
[----:B------:R-:W-:Y:S01]  /*b130*/  FADD.FTZ R227, R227, R0 ;  /* 0x00000000e3e37221 */ /* 0x000fe20000010000 */
[----:B------:R-:W-:-:S03]  /*b140*/  FADD.FTZ R230, R230, R225 ;  /* 0x000000e1e6e67221 */ /* 0x000fc60000010000 */
[----:B------:R-:W-:Y:S02]  /*b150*/  FADD.FTZ R232, R232, R227 ;  /* 0x000000e3e8e87221 */ /* 0x000fe40000010000 */
[----:B------:R-:W-:Y:S01]  /*b160*/  HMMA.16816.F32.BF16 R36, R100, R124, R36 ;  /* 0x0000007c6424723c */ /* 0x000fe20000041824 */
[----:B------:R-:W-:Y:S01]  /*b170*/  MUFU.EX2 R233, R233 ;  /* 0x000000e900e97308 */ /* 0x000fe20000000800 */
[----:B------:R-:W-:-:S04]  /*b180*/  FADD.FTZ R229, R229, R232 ;  /* 0x000000e8e5e57221 */ /* 0x000fc80000010000 */
[C---:B--2---:R-:W-:Y:S01]  /*b190*/  HMMA.16816.F32.BF16 R60, R100.reuse, R104, R60 ;  /* 0x00000068643c723c */ /* 0x044fe2000004183c */
[----:B------:R-:W-:Y:S02]  /*b1a0*/  FADD.FTZ R234, R234, R229 ;  /* 0x000000e5eaea7221 */ /* 0x000fe40000010000 */
[----:B------:R-:W-:Y:S03]  /*b1b0*/  MUFU.EX2 R238, R238 ;  /* 0x000000ee00ee7308 */ /* 0x000fe60000000800 */
[C---:B------:R-:W-:Y:S01]  /*b1c0*/  HMMA.16816.F32.BF16 R56, R100.reuse, R106, R56 ;  /* 0x0000006a6438723c */ /* 0x040fe20000041838 */
[----:B------:R-:W2:Y:S04]  /*b1d0*/  LDSM.16.MT88.4 R104, [R189+0x10800] ;  /* 0x01080000bd68783b */ /* 0x000ea80000004200 */
[----:B------:R-:W-:Y:S01]  /*b1e0*/  MUFU.EX2 R235, R235 ;  /* 0x000000eb00eb7308 */ /* 0x000fe20000000800 */
[C---:B------:R-:W-:Y:S01]  /*b1f0*/  HMMA.16816.F32.BF16 R32, R100.reuse, R126, R32 ;  /* 0x0000007e6420723c */ /* 0x040fe20000041820 */
[----:B------:R-:W3:Y:S05]  /*b200*/  LDSM.16.MT88.4 R124, [R192+0xd000] ;  /* 0x00d00000c07c783b */ /* 0x000eea0000004200 */
[C---:B------:R-:W-:Y:S01]  /*b210*/  HMMA.16816.F32.BF16 R12, R100.reuse, R136, R12 ;  /* 0x00000088640c723c */ /* 0x040fe2000004180c */
[----:B------:R-:W4:Y:S05]  /*b220*/  MUFU.EX2 R240, R240 ;  /* 0x000000f000f07308 */ /* 0x000f2a0000000800 */
[C---:B------:R-:W-:Y:S03]  /*b230*/  HMMA.16816.F32.BF16 R52, R100.reuse, R108, R52 ;  /* 0x0000006c6434723c */ /* 0x040fe60000041834 */
[----:B------:R-:W-:Y:S03]  /*b240*/  MUFU.EX2 R237, R237 ;  /* 0x000000ed00ed7308 */ /* 0x000fe60000000800 */
[C---:B------:R-:W-:Y:S01]  /*b250*/  HMMA.16816.F32.BF16 R48, R100.reuse, R110, R48 ;  /* 0x0000006e6430723c */ /* 0x040fe20000041830 */
[----:B------:R-:W5:Y:S04]  /*b260*/  LDSM.16.MT88.4 R108, [R190+0x10800] ;  /* 0x01080000be6c783b */ /* 0x000f680000004200 */
[----:B------:R-:W3:Y:S01]  /*b270*/  MUFU.EX2 R242, R242 ;  /* 0x000000f200f27308 */ /* 0x000ee20000000800 */
[C---:B------:R-:W-:Y:S06]  /*b280*/  HMMA.16816.F32.BF16 R44, R100.reuse, R120, R44 ;  /* 0x00000078642c723c */ /* 0x040fec000004182c */
[C---:B------:R-:W-:Y:S01]  /*b290*/  HMMA.16816.F32.BF16 R40, R100.reuse, R122, R40 ;  /* 0x0000007a6428723c */ /* 0x040fe20000041828 */
[----:B------:R-:W5:Y:S01]  /*b2a0*/  LDSM.16.MT88.4 R120, [R188+0x10800] ;  /* 0x01080000bc78783b */ /* 0x000f620000004200 */
[----:B------:R-:W-:Y:S04]  /*b2b0*/  MUFU.EX2 R224, R224 ;  /* 0x000000e000e07308 */ /* 0x000fe80000000800 */
[C---:B--2---:R-:W-:Y:S04]  /*b2c0*/  HMMA.16816.F32.BF16 R84, R100.reuse, R104, R84 ;  /* 0x000000686454723c */ /* 0x044fe80000041854 */
[----:B------:R-:W2:Y:S02]  /*b2d0*/  MUFU.EX2 R239, R239 ;  /* 0x000000ef00ef7308 */ /* 0x000ea40000000800 */
[----:B------:R-:W-:Y:S01]  /*b2e0*/  HMMA.16816.F32.BF16 R92, R100, R106, R92 ;  /* 0x0000006a645c723c */ /* 0x000fe2000004185c */
[----:B-1----:R-:W-:Y:S01]  /*b2f0*/  F2FP.BF16.F32.PACK_AB R104, R236, R231 ;  /* 0x000000e7ec68723e */ /* 0x002fe200000010ff */
[----:B------:R-:W-:Y:S01]  /*b300*/  FADD.FTZ R231, R231, R230 ;  /* 0x000000e6e7e77221 */ /* 0x000fe20000010000 */
[----:B----4-:R-:W-:Y:S01]  /*b310*/  F2FP.BF16.F32.PACK_AB R105, R240, R235 ;  /* 0x000000ebf069723e */ /* 0x010fe200000010ff */
[----:B------:R-:W-:-:S02]  /*b320*/  FADD.FTZ R235, R235, R234 ;  /* 0x000000eaebeb7221 */ /* 0x000fc40000010000 */
[C---:B------:R-:W-:Y:S01]  /*b330*/  HMMA.16816.F32.BF16 R8, R100.reuse, R138, R8 ;  /* 0x0000008a6408723c */ /* 0x040fe20000041808 */
[----:B------:R-:W-:Y:S01]  /*b340*/  F2FP.BF16.F32.PACK_AB R106, R238, R233 ;  /* 0x000000e9ee6a723e */ /* 0x000fe200000010ff */
[----:B------:R-:W1:Y:S01]  /*b350*/  LDSM.16.MT88.4 R136, [R192+0xf000] ;  /* 0x00f00000c088783b */ /* 0x000e620000004200 */
[----:B---3--:R-:W-:Y:S01]  /*b360*/  F2FP.BF16.F32.PACK_AB R107, R242, R237 ;  /* 0x000000edf26b723e */ /* 0x008fe200000010ff */
[----:B------:R-:W-:Y:S01]  /*b370*/  MUFU.EX2 R220, R220 ;  /* 0x000000dc00dc7308 */ /* 0x000fe20000000800 */
[----:B------:R-:W-:Y:S01]  /*b380*/  FADD.FTZ R236, R236, R231 ;  /* 0x000000e7ecec7221 */ /* 0x000fe20000010000 */
[----:B------:R-:W-:Y:S01]  /*b390*/  HMMA.16816.F32.BF16 R28, R100, R128, R28 ;  /* 0x00000080641c723c */ /* 0x000fe2000004181c */
[----:B------:R-:W-:Y:S01]  /*b3a0*/  FADD.FTZ R240, R240, R235 ;  /* 0x000000ebf0f07221 */ /* 0x000fe20000010000 */
[----:B--2---:R-:W-:Y:S01]  /*b3b0*/  F2FP.BF16.F32.PACK_AB R168, R239, R224 ;  /* 0x000000e0efa8723e */ /* 0x004fe200000010ff */
[----:B------:R-:W-:-:S03]  /*b3c0*/  FADD.FTZ R3, R233, R236 ;  /* 0x000000ece9037221 */ /* 0x000fc60000010000 */
[----:B------:R-:W-:Y:S01]  /*b3d0*/  HMMA.16816.F32.BF16 R24, R100, R130, R24 ;  /* 0x000000826418723c */ /* 0x000fe20000041818 */
[----:B------:R-:W2:Y:S01]  /*b3e0*/  MUFU.EX2 R221, R221 ;  /* 0x000000dd00dd7308 */ /* 0x000ea20000000800 */
[----:B------:R-:W-:-:S04]  /*b3f0*/  FADD.FTZ R3, R238, R3 ;  /* 0x00000003ee037221 */ /* 0x000fc80000010000 */
[----:B------:R-:W-:Y:S01]  /*b400*/  HMMA.16816.F32.BF16 R128, R104, R124, R12 ;  /* 0x0000007c6880723c */ /* 0x000fe2000004180c */
[----:B------:R-:W3:Y:S01]  /*b410*/  LDSM.16.MT88.4 R12, [R192+0x11000] ;  /* 0x01100000c00c783b */ /* 0x000ee20000004200 */
[----:B------:R-:W-:Y:S01]  /*b420*/  FADD.FTZ R224, R224, R3 ;  /* 0x00000003e0e07221 */ /* 0x000fe20000010000 */
[----:B------:R-:W-:Y:S01]  /*b430*/  MUFU.EX2 R218, R218 ;  /* 0x000000da00da7308 */ /* 0x000fe20000000800 */
[----:B------:R-:W-:Y:S02]  /*b440*/  MOV R3, R207 ;  /* 0x000000cf00037202 */ /* 0x000fe40000000f00 */
[----:B------:R-:W-:Y:S01]  /*b450*/  HMMA.16816.F32.BF16 R68, R100, R112, R68 ;  /* 0x000000706444723c */ /* 0x000fe20000041844 */
[----:B------:R-:W-:-:S04]  /*b460*/  FADD.FTZ R239, R239, R224 ;  /* 0x000000e0efef7221 */ /* 0x000fc80000010000 */
[----:B------:R-:W4:Y:S01]  /*b470*/  MUFU.EX2 R219, R219 ;  /* 0x000000db00db7308 */ /* 0x000f220000000800 */
[----:B------:R-:W-:Y:S01]  /*b480*/  HMMA.16816.F32.BF16 R64, R100, R114, R64 ;  /* 0x000000726440723c */ /* 0x000fe20000041840 */
[----:B------:R-:W3:Y:S01]  /*b490*/  LDSM.16.MT88.4 R112, [R190+0xf000] ;  /* 0x00f00000be70783b */ /* 0x000ee20000004200 */
[----:B--2---:R-:W-:Y:S01]  /*b4a0*/  F2FP.BF16.F32.PACK_AB R170, R221, R220 ;  /* 0x000000dcddaa723e */ /* 0x004fe200000010ff */
[----:B------:R-:W-:-:S03]  /*b4b0*/  FADD.FTZ R220, R220, R239 ;  /* 0x000000efdcdc7221 */ /* 0x000fc60000010000 */
[----:B------:R-:W-:Y:S01]  /*b4c0*/  HMMA.16816.F32.BF16 R20, R100, R132, R20 ;  /* 0x000000846414723c */ /* 0x000fe20000041814 */
[----:B------:R-:W-:Y:S01]  /*b4d0*/  MUFU.EX2 R222, R222 ;  /* 0x000000de00de7308 */ /* 0x000fe20000000800 */
[----:B------:R-:W-:-:S04]  /*b4e0*/  FADD.FTZ R213, R221, R220 ;  /* 0x000000dcddd57221 */ /* 0x000fc80000010000 */
[C---:B------:R-:W-:Y:S03]  /*b4f0*/  HMMA.16816.F32.BF16 R16, R100.reuse, R134, R16 ;  /* 0x000000866410723c */ /* 0x040fe60000041810 */
[----:B------:R-:W2:Y:S01]  /*b500*/  MUFU.EX2 R241, R241 ;  /* 0x000000f100f17308 */ /* 0x000ea20000000800 */
[----:B----4-:R-:W-:Y:S02]  /*b510*/  F2FP.BF16.F32.PACK_AB R169, R219, R218 ;  /* 0x000000dadba9723e */ /* 0x010fe400000010ff */
[C---:B------:R-:W-:Y:S06]  /*b520*/  HMMA.16816.F32.BF16 R76, R100.reuse, R116, R76 ;  /* 0x00000074644c723c */ /* 0x040fec000004184c */
[C---:B------:R-:W-:Y:S01]  /*b530*/  HMMA.16816.F32.BF16 R72, R100.reuse, R118, R72 ;  /* 0x000000766448723c */ /* 0x040fe20000041848 */
[----:B------:R-:W-:Y:S05]  /*b540*/  LDSM.16.MT88.4 R116, [R188+0xf000] ;  /* 0x00f00000bc74783b */ /* 0x000fea0000004200 */
[----:B-----5:R-:W-:Y:S01]  /*b550*/  HMMA.16816.F32.BF16 R80, R100, R108, R80 ;  /* 0x0000006c6450723c */ /* 0x020fe20000041850 */
[----:B--2---:R-:W-:-:S05]  /*b560*/  F2FP.BF16.F32.PACK_AB R171, R241, R222 ;  /* 0x000000def1ab723e */ /* 0x004fca00000010ff */
[C---:B------:R-:W-:Y:S01]  /*b570*/  HMMA.16816.F32.BF16 R88, R100.reuse, R110, R88 ;  /* 0x0000006e6458723c */ /* 0x040fe20000041858 */
[----:B------:R-:W2:Y:S05]  /*b580*/  LDSM.16.MT88.4 R108, [R189+0xf000] ;  /* 0x00f00000bd6c783b */ /* 0x000eaa0000004200 */
[C---:B------:R-:W-:Y:S06]  /*b590*/  HMMA.16816.F32.BF16 R96, R100.reuse, R120, R96 ;  /* 0x000000786460723c */ /* 0x040fec0000041860 */
[----:B------:R-:W-:Y:S01]  /*b5a0*/  HMMA.16816.F32.BF16 R4, R100, R122, R4 ;  /* 0x0000007a6404723c */ /* 0x000fe20000041804 */
[----:B------:R-:W-:Y:S05]  /*b5b0*/  LDSM.16.MT88.4 R120, [R189+0x11000] ;  /* 0x01100000bd78783b */ /* 0x000fea0000004200 */
[C---:B------:R-:W-:Y:S01]  /*b5c0*/  HMMA.16816.F32.BF16 R124, R104.reuse, R126, R8 ;  /* 0x0000007e687c723c */ /* 0x040fe20000041808 */
[----:B------:R-:W4:Y:S05]  /*b5d0*/  LDSM.16.MT88.4 R8, [R190+0x11000] ;  /* 0x01100000be08783b */ /* 0x000f2a0000004200 */
[C---:B------:R-:W-:Y:S06]  /*b5e0*/  HMMA.16816.F32.BF16 R164, R104.reuse, R160, R20 ;  /* 0x000000a068a4723c */ /* 0x040fec0000041814 */
[C---:B------:R-:W-:Y:S06]  /*b5f0*/  HMMA.16816.F32.BF16 R160, R104.reuse, R162, R16 ;  /* 0x000000a268a0723c */ /* 0x040fec0000041810 */
[C---:B-1----:R-:W-:Y:S01]  /*b600*/  HMMA.16816.F32.BF16 R140, R104.reuse, R136, R44 ;  /* 0x00000088688c723c */ /* 0x042fe2000004182c */
[----:B------:R-:W1:Y:S05]  /*b610*/  LDSM.16.MT88.4 R44, [R188+0x11000] ;  /* 0x01100000bc2c783b */ /* 0x000e6a0000004200 */
[C---:B---3--:R-:W-:Y:S06]  /*b620*/  HMMA.16816.F32.BF16 R16, R104.reuse, R12, R76 ;  /* 0x0000000c6810723c */ /* 0x048fec000004184c */
[C---:B------:R-:W-:Y:S06]  /*b630*/  HMMA.16816.F32.BF16 R132, R104.reuse, R112, R52 ;  /* 0x000000706884723c */ /* 0x040fec0000041834 */
        /* <DEDUP_REMOVED lines=13> */
[C---:B------:R-:W-:Y:S01]  /*b710*/  HMMA.16816.F32.BF16 R20, R104.reuse, R118, R64 ;  /* 0x000000766814723c */ /* 0x040fe20000041840 */
[----:B------:R-:W-:Y:S05]  /*b720*/  LDSM.16.MT88.4 R64, [R192+0xf800] ;  /* 0x00f80000c040783b */ /* 0x000fea0000004200 */
[C---:B----4-:R-:W-:Y:S01]  /*b730*/  HMMA.16816.F32.BF16 R100, R104.reuse, R8, R80 ;  /* 0x000000086864723c */ /* 0x050fe20000041850 */
[----:B------:R-:W-:Y:S05]  /*b740*/  LDSM.16.MT88.4 R80, [R189+0xf800] ;  /* 0x00f80000bd50783b */ /* 0x000fea0000004200 */
[C---:B------:R-:W-:Y:S06]  /*b750*/  HMMA.16816.F32.BF16 R108, R104.reuse, R120, R84 ;  /* 0x00000078686c723c */ /* 0x040fec0000041854 */
[C---:B------:R-:W-:Y:S01]  /*b760*/  HMMA.16816.F32.BF16 R136, R104.reuse, R138, R40 ;  /* 0x0000008a6888723c */ /* 0x040fe20000041828 */
[----:B------:R-:W-:Y:S05]  /*b770*/  LDSM.16.MT88.4 R40, [R190+0xd800] ;  /* 0x00d80000be28783b */ /* 0x000fea0000004200 */
[C---:B------:R-:W-:Y:S01]  /*b780*/  HMMA.16816.F32.BF16 R8, R104.reuse, R10, R88 ;  /* 0x0000000a6808723c */ /* 0x040fe20000041858 */
[----:B------:R-:W-:Y:S05]  /*b790*/  LDSM.16.MT88.4 R88, [R188+0xf800] ;  /* 0x00f80000bc58783b */ /* 0x000fea0000004200 */
[C---:B------:R-:W-:Y:S06]  /*b7a0*/  HMMA.16816.F32.BF16 R120, R104.reuse, R122, R92 ;  /* 0x0000007a6878723c */ /* 0x040fec000004185c */
[C---:B-1----:R-:W-:Y:S01]  /*b7b0*/  HMMA.16816.F32.BF16 R116, R104.reuse, R44, R96 ;  /* 0x0000002c6874723c */ /* 0x042fe20000041860 */
[----:B------:R-:W-:Y:S05]  /*b7c0*/  LDSM.16.MT88.4 R96, [R192+0x11800] ;  /* 0x01180000c060783b */ /* 0x000fea0000004200 */
[----:B------:R-:W-:Y:S01]  /*b7d0*/  HMMA.16816.F32.BF16 R4, R104, R46, R4 ;  /* 0x0000002e6804723c */ /* 0x000fe20000041804 */
[----:B------:R-:W1:Y:S05]  /*b7e0*/  LDSM.16.MT88.4 R104, [R190+0x11800] ;  /* 0x01180000be68783b */ /* 0x000e6a0000004200 */
[C---:B---3--:R-:W-:Y:S06]  /*b7f0*/  HMMA.16816.F32.BF16 R68, R168.reuse, R72, R132 ;  /* 0x00000048a844723c */ /* 0x048fec0000041884 */
[----:B-----5:R-:W-:Y:S01]  /*b800*/  HMMA.16816.F32.BF16 R44, R168, R48, R156 ;  /* 0x00000030a82c723c */ /* 0x020fe2000004189c */
[----:B------:R-:W-:-:S05]  /*b810*/  MOV R132, R214 ;  /* 0x000000d600847202 */ /* 0x000fca0000000f00 */
[C---:B------:R-:W-:Y:S01]  /*b820*/  HMMA.16816.F32.BF16 R72, R168.reuse, R74, R112 ;  /* 0x0000004aa848723c */ /* 0x040fe20000041870 */
[----:B------:R-:W2:Y:S05]  /*b830*/  LDSM.16.MT88.4 R112, [R188+0x11800] ;  /* 0x01180000bc70783b */ /* 0x000eaa0000004200 */
[C---:B------:R-:W-:Y:S01]  /*b840*/  HMMA.16816.F32.BF16 R48, R168.reuse, R50, R152 ;  /* 0x00000032a830723c */ /* 0x040fe20000041898 */
[----:B------:R-:W3:Y:S05]  /*b850*/  LDSM.16.MT88.4 R152, [R189+0x11800] ;  /* 0x01180000bd98783b */ /* 0x000eea0000004200 */
[C---:B------:R-:W-:Y:S06]  /*b860*/  HMMA.16816.F32.BF16 R128, R168.reuse, R36, R128 ;  /* 0x00000024a880723c */ /* 0x040fec0000041880 */
[C---:B------:R-:W-:Y:S06]  /*b870*/  HMMA.16816.F32.BF16 R124, R168.reuse, R38, R124 ;  /* 0x00000026a87c723c */ /* 0x040fec000004187c */
[C---:B-1----:R-:W-:Y:S06]  /*b880*/  HMMA.16816.F32.BF16 R100, R168.reuse, R104, R100 ;  /* 0x00000068a864723c */ /* 0x042fec0000041864 */
[C---:B------:R-:W-:Y:S06]  /*b890*/  HMMA.16816.F32.BF16 R104, R168.reuse, R106, R8 ;  /* 0x0000006aa868723c */ /* 0x040fec0000041808 */
[----:B------:R-:W-:Y:S01]  /*b8a0*/  HMMA.16816.F32.BF16 R36, R168, R40, R164 ;  /* 0x00000028a824723c */ /* 0x000fe200000418a4 */
[----:B------:R-:W-:-:S04]  /*b8b0*/  FADD.FTZ R9, R237, R240 ;  /* 0x000000f0ed097221 */ /* 0x000fc80000010000 */
[----:B------:R-:W-:Y:S01]  /*b8c0*/  FADD.FTZ R9, R242, R9 ;  /* 0x00000009f2097221 */ /* 0x000fe20000010000 */
[----:B------:R-:W-:Y:S03]  /*b8d0*/  HMMA.16816.F32.BF16 R52, R168, R56, R148 ;  /* 0x00000038a834723c */ /* 0x000fe60000041894 */
[----:B------:R-:W-:-:S03]  /*b8e0*/  FADD.FTZ R218, R218, R9 ;  /* 0x00000009dada7221 */ /* 0x000fc60000010000 */
[----:B------:R-:W-:Y:S01]  /*b8f0*/  HMMA.16816.F32.BF16 R60, R168, R64, R140 ;  /* 0x00000040a83c723c */ /* 0x000fe2000004188c */
[----:B------:R-:W-:-:S04]  /*b900*/  FADD.FTZ R219, R219, R218 ;  /* 0x000000dadbdb7221 */ /* 0x000fc80000010000 */
[----:B------:R-:W-:Y:S01]  /*b910*/  FADD.FTZ R222, R222, R219 ;  /* 0x000000dbdede7221 */ /* 0x000fe20000010000 */
[----:B------:R-:W-:Y:S03]  /*b920*/  HMMA.16816.F32.BF16 R76, R168, R80, R32 ;  /* 0x00000050a84c723c */ /* 0x000fe60000041820 */
[----:B------:R-:W-:-:S03]  /*b930*/  FADD.FTZ R211, R241, R222 ;  /* 0x000000def1d37221 */ /* 0x000fc60000010000 */
[C---:B------:R-:W-:Y:S06]  /*b940*/  HMMA.16816.F32.BF16 R84, R168.reuse, R88, R24 ;  /* 0x00000058a854723c */ /* 0x040fec0000041818 */
[C---:B------:R-:W-:Y:S06]  /*b950*/  HMMA.16816.F32.BF16 R92, R168.reuse, R96, R16 ;  /* 0x00000060a85c723c */ /* 0x040fec0000041810 */
[C---:B--2---:R-:W-:Y:S06]  /*b960*/  HMMA.16816.F32.BF16 R116, R168.reuse, R112, R116 ;  /* 0x00000070a874723c */ /* 0x044fec0000041874 */
        /* <DEDUP_REMOVED lines=10> */
.L_x_2292:
[----:B------:R-:W-:-:S06]  /*ba10*/  UISETP.GE.AND UP0, UPT, UR11, 0x1, UPT ;  /* 0x000000010b00788c */ /* 0x000fcc000bf06270 */
[----:B------:R-:W-:-:S13]  /*ba20*/  PLOP3.LUT P1, PT, PT, PT, UP0, 0x80, 0x0 ;  /* 0x000000000000781c */ /* 0x000fda0003f2f008 */
[----:B------:R-:W-:Y:S05]  /*ba30*/  @!P1 BRA `(.L_x_2300) ;  /* 0x0000003c00a89947 */ /* 0x000fea0003800000 */
[----:B------:R-:W-:Y:S01]  /*ba40*/  ULDC UR9, c[0x0][0x380] ;  /* 0x0000e00000097ab9 */ /* 0x000fe20000000800 */
[----:B------:R-:W-:Y:S01]  /*ba50*/  UMOV UR22, URZ ;  /* 0x0000003f00167c82 */ /* 0x000fe20008000000 */
[----:B------:R-:W-:Y:S01]  /*ba60*/  IMAD.U32 R2, RZ, RZ, UR9 ;  /* 0x00000009ff027e24 */ /* 0x000fe2000f8e00ff */
[----:B------:R-:W-:Y:S01]  /*ba70*/  IABS R0, UR9 ;  /* 0x0000000900007c13 */ /* 0x000fe20008000000 */
[----:B------:R-:W-:Y:S01]  /*ba80*/  IMAD.U32 R208, R228, -0x40, RZ ;  /* 0xffffffc0e4d07824 */ /* 0x000fe200078e00ff */
[----:B------:R-:W-:Y:S01]  /*ba90*/  ULEA UR21, -UR6, URZ, 0x6 ;  /* 0x0000003f06157291 */ /* 0x000fe2000f8e313f */
[----:B------:R-:W-:Y:S01]  /*baa0*/  IMAD.MOV.U32 R133, RZ, RZ, R132 ;  /* 0x000000ffff857224 */ /* 0x000fe200078e0084 */
[----:B------:R-:W-:Y:S01]  /*bab0*/  IABS R2, R2 ;  /* 0x0000000200027213 */ /* 0x000fe20000000000 */
[----:B------:R-:W-:Y:S01]  /*bac0*/  UISETP.NE.AND UP1, UPT, UR9, URZ, UPT ;  /* 0x0000003f0900728c */ /* 0x000fe2000bf25270 */
[----:B------:R-:W-:Y:S01]  /*bad0*/  R2UR UR7, R0 ;  /* 0x00000000000772ca */ /* 0x000fe200000e0000 */
[----:B------:R-:W-:Y:S01]  /*bae0*/  USHF.R.S32.HI UR20, URZ, 0x1f, UR21 ;  /* 0x0000001f3f147899 */ /* 0x000fe20008011415 */
[----:B------:R-:W-:Y:S01]  /*baf0*/  R2UR UR8, R2 ;  /* 0x00000000020872ca */ /* 0x000fe200000e0000 */
[----:B------:R-:W-:Y:S01]  /*bb00*/  ULOP3.LUT UR16, URZ, UR9, URZ, 0x33, !UPT ;  /* 0x000000093f107292 */ /* 0x000fe2000f8e333f */
[----:B------:R-:W-:Y:S01]  /*bb10*/  SHF.R.S32.HI R207, RZ, 0x1f, R208 ;  /* 0x0000001fffcf7819 */ /* 0x000fe200000114d0 */
[----:B------:R-:W-:-:S02]  /*bb20*/  ULOP3.LUT UR6, URZ, UR9, URZ, 0x33, !UPT ;  /* 0x000000093f067292 */ /* 0x000fc4000f8e333f */
[----:B------:R-:W-:-:S06]  /*bb30*/  UISETP.NE.AND UP0, UPT, UR9, URZ, UPT ;  /* 0x0000003f0900728c */ /* 0x000fcc000bf05270 */
        /* <DEDUP_REMOVED lines=13> */
[----:B------:R-:W-:-:S04]  /*bc10*/  UIADD3 UR14, URZ, -UR23, URZ ;  /* 0x800000173f0e7290 */ /* 0x000fc8000fffe03f */
[----:B------:R-:W-:-:S03]  /*bc20*/  UIMAD UR17, UR14, UR8, URZ ;  /* 0x000000080e1172a4 */ /* 0x000fc6000f8e023f */
[----:B------:R-:W-:Y:S01]  /*bc30*/  UMOV UR14, URZ ;  /* 0x0000003f000e7c82 */ /* 0x000fe20008000000 */
[----:B------:R-:W-:Y:S02]  /*bc40*/  UIMAD.WIDE.U32 UR22, UR23, UR17, UR22 ;  /* 0x00000011171672a5 */ /* 0x000fe4000f8e0016 */
[----:B------:R-:W-:-:S03]  /*bc50*/  UIMAD.WIDE.U32 UR28, UR15, UR4, UR14 ;  /* 0x000000040f1c72a5 */ /* 0x000fc6000f8e000e */
[----:B------:R-:W-:Y:S01]  /*bc60*/  ULDC UR14, c[0x0][0x2d0] ;  /* 0x0000b400000e7ab9 */ /* 0x000fe20000000800 */
[----:B------:R-:W-:Y:S01]  /*bc70*/  ULDC UR4, c[0x0][0x2ec] ;  /* 0x0000bb0000047ab9 */ /* 0x000fe20000000800 */
[----:B------:R-:W-:Y:S02]  /*bc80*/  UMOV UR17, UR23 ;  /* 0x0000001700117c82 */ /* 0x000fe40008000000 */
[----:B------:R-:W-:-:S05]  /*bc90*/  UMOV UR15, UR29 ;  /* 0x0000001d000f7c82 */ /* 0x000fca0008000000 */
.L_x_2304:
        /* <DEDUP_REMOVED lines=77> */
.L_x_2301:
        /* <DEDUP_REMOVED lines=302> */
[----:B------:R-:W-:Y:S02]  /*d450*/  IMAD.U32 R142, RZ, RZ, UR22 ;  /* 0x00000016ff8e7e24 */ /* 0x000fe4000f8e00ff */
[----:B------:R-:W-:Y:S01]  /*d460*/  IMAD.U32 R143, RZ, RZ, UR23 ;  /* 0x00000017ff8f7e24 */ /* 0x000fe2000f8e00ff */
[----:B------:R-:W-:Y:S01]  /*d470*/  UIADD3 UR23, UR33, -UR31, URZ ;  /* 0x8000001f21177290 */ /* 0x000fe2000fffe03f */
[----:B------:R-:W-:Y:S02]  /*d480*/  MOV R140, UR28 ;  /* 0x0000001c008c7c02 */ /* 0x000fe40008000f00 */
[----:B------:R-:W-:Y:S01]  /*d490*/  IMAD.U32 R141, RZ, RZ, UR29 ;  /* 0x0000001dff8d7e24 */ /* 0x000fe2000f8e00ff */
[----:B------:R-:W3:Y:S01]  /*d4a0*/  LDG.E R137, desc[UR24][R142.64] ;  /* 0x000000188e897981 */ /* 0x000ee2000c1e1900 */
[----:B------:R-:W-:Y:S03]  /*d4b0*/  UIMAD UR23, UR23, UR9, -0x40 ;  /* 0xffffffc0171774a4 */ /* 0x000fe6000f8e0209 */
[----:B------:R-:W3:Y:S01]  /*d4c0*/  LDG.E R136, desc[UR24][R140.64] ;  /* 0x000000188c887981 */ /* 0x000ee2000c1e1900 */
[----:B------:R-:W-:Y:S06]  /*d4d0*/  USHF.R.S32.HI UR22, URZ, 0x1f, UR23 ;  /* 0x0000001f3f167899 */ /* 0x000fec0008011417 */
        /* <DEDUP_REMOVED lines=11> */
.L_x_2303:
        /* <DEDUP_REMOVED lines=89> */
.L_x_2302:
[----:B------:R-:W-:Y:S01]  /*db20*/  UIADD3 UR22, UR11, -0x1, URZ ;  /* 0xffffffff0b167890 */ /* 0x000fe2000fffe03f */
[----:B-1----:R-:W-:Y:S01]  /*db30*/  LDSM.16.MT88.4 R140, [R190+0xc000] ;  /* 0x00c00000be8c783b */ /* 0x002fe20000004200 */
[----:B------:R-:W-:Y:S04]  /*db40*/  UISETP.GT.AND UP2, UPT, UR11, 0x1, UPT ;  /* 0x000000010b00788c */ /* 0x000fe8000bf44270 */
[----:B------:R-:W-:Y:S01]  /*db50*/  MOV R3, UR22 ;  /* 0x0000001600037c02 */ /* 0x000fe20008000f00 */
[----:B------:R-:W-:Y:S02]  /*db60*/  UMOV UR11, UR22 ;  /* 0x00000016000b7c82 */ /* 0x000fe40008000000 */
[----:B------:R-:W-:Y:S01]  /*db70*/  LDSM.16.MT88.4 R144, [R189+0xc000] ;  /* 0x00c00000bd90783b */ /* 0x000fe20000004200 */
[----:B------:R-:W-:Y:S04]  /*db80*/  LEA R2, R3, R206, 0x6 ;  /* 0x000000ce03027211 */ /* 0x000fe800078e30ff */
[----:B------:R-:W-:Y:S02]  /*db90*/  I2FP.F32.S32 R3, R2 ;  /* 0x0000000200037245 */ /* 0x000fe40000201400 */
[C---:B------:R-:W-:Y:S01]  /*dba0*/  IADD3 R134, R2.reuse, 0x9, RZ ;  /* 0x0000000902867810 */ /* 0x040fe20007ffe0ff */
[----:B------:R-:W-:Y:S01]  /*dbb0*/  LDSM.16.MT88.4 R148, [R188+0xc000] ;  /* 0x00c00000bc94783b */ /* 0x000fe20000004200 */
[C---:B------:R-:W-:Y:S01]  /*dbc0*/  IADD3 R135, R2.reuse, 0x8, RZ ;  /* 0x0000000802877810 */ /* 0x040fe20007ffe0ff */
[C---:B------:R-:W-:Y:S01]  /*dbd0*/  FFMA.FTZ R6, R3.reuse, UR5, R6 ;  /* 0x0000000503067c23 */ /* 0x040fe20008010006 */
[----:B------:R-:W-:Y:S01]  /*dbe0*/  FFMA.FTZ R4, R3, UR5, R4 ;  /* 0x0000000503047c23 */ /* 0x000fe20008010004 */
[C---:B------:R-:W-:Y:S02]  /*dbf0*/  IADD3 R3, R2.reuse, 0x10, RZ ;  /* 0x0000001002037810 */ /* 0x040fe40007ffe0ff */
[----:B------:R-:W-:Y:S02]  /*dc00*/  I2FP.F32.S32 R134, R134 ;  /* 0x0000008600867245 */ /* 0x000fe40000201400 */
[----:B------:R-:W-:Y:S01]  /*dc10*/  I2FP.F32.S32 R135, R135 ;  /* 0x0000008700877245 */ /* 0x000fe20000201400 */
[----:B------:R-:W-:Y:S01]  /*dc20*/  LDSM.16.MT88.4 R152, [R190+0xe800] ;  /* 0x00e80000be98783b */ /* 0x000fe20000004200 */
[----:B------:R-:W-:Y:S01]  /*dc30*/  IADD3 R132, R2, 0x1, RZ ;  /* 0x0000000102847810 */ /* 0x000fe20007ffe0ff */
[C---:B------:R-:W-:Y:S01]  /*dc40*/  FFMA.FTZ R11, R134.reuse, UR5, R11 ;  /* 0x00000005860b7c23 */ /* 0x040fe2000801000b */
[----:B------:R-:W-:Y:S01]  /*dc50*/  I2FP.F32.S32 R3, R3 ;  /* 0x0000000300037245 */ /* 0x000fe20000201400 */
[----:B------:R-:W-:Y:S01]  /*dc60*/  FFMA.FTZ R9, R134, UR5, R9 ;  /* 0x0000000586097c23 */ /* 0x000fe20008010009 */
[C---:B------:R-:W-:Y:S01]  /*dc70*/  IADD3 R134, R2.reuse, 0x19, RZ ;  /* 0x0000001902867810 */ /* 0x040fe20007ffe0ff */
[C---:B------:R-:W-:Y:S01]  /*dc80*/  FFMA.FTZ R10, R135.reuse, UR5, R10 ;  /* 0x00000005870a7c23 */ /* 0x040fe2000801000a */
[----:B------:R-:W-:Y:S01]  /*dc90*/  FFMA.FTZ R8, R135, UR5, R8 ;  /* 0x0000000587087c23 */ /* 0x000fe20008010008 */
[C---:B------:R-:W-:Y:S01]  /*dca0*/  IADD3 R135, R2.reuse, 0x18, RZ ;  /* 0x0000001802877810 */ /* 0x040fe20007ffe0ff */
[C---:B------:R-:W-:Y:S01]  /*dcb0*/  FFMA.FTZ R14, R3.reuse, UR5, R14 ;  /* 0x00000005030e7c23 */ /* 0x040fe2000801000e */
[----:B------:R-:W-:Y:S01]  /*dcc0*/  I2FP.F32.S32 R132, R132 ;  /* 0x0000008400847245 */ /* 0x000fe20000201400 */
[----:B------:R-:W-:Y:S01]  /*dcd0*/  FFMA.FTZ R12, R3, UR5, R12 ;  /* 0x00000005030c7c23 */ /* 0x000fe2000801000c */
[----:B------:R-:W-:Y:S01]  /*dce0*/  IADD3 R3, R2, 0x20, RZ ;  /* 0x0000002002037810 */ /* 0x000fe20007ffe0ff */
[----:B------:R-:W-:Y:S01]  /*dcf0*/  LDSM.16.MT88.4 R156, [R189+0xe800] ;  /* 0x00e80000bd9c783b */ /* 0x000fe20000004200 */
[----:B------:R-:W-:Y:S01]  /*dd00*/  I2FP.F32.S32 R134, R134 ;  /* 0x0000008600867245 */ /* 0x000fe20000201400 */
[C---:B------:R-:W-:Y:S01]  /*dd10*/  FFMA.FTZ R7, R132.reuse, UR5, R7 ;  /* 0x0000000584077c23 */ /* 0x040fe20008010007 */
[----:B------:R-:W-:Y:S01]  /*dd20*/  I2FP.F32.S32 R135, R135 ;  /* 0x0000008700877245 */ /* 0x000fe20000201400 */
[----:B------:R-:W-:Y:S01]  /*dd30*/  FFMA.FTZ R5, R132, UR5, R5 ;  /* 0x0000000584057c23 */ /* 0x000fe20008010005 */
[----:B------:R-:W-:Y:S01]  /*dd40*/  FMNMX.FTZ R136, R6, R0, !PT ;  /* 0x0000000006887209 */ /* 0x000fe20007810000 */
[C---:B------:R-:W-:Y:S01]  /*dd50*/  FFMA.FTZ R19, R134.reuse, UR5, R19 ;  /* 0x0000000586137c23 */ /* 0x040fe20008010013 */
[----:B------:R-:W-:Y:S01]  /*dd60*/  I2FP.F32.S32 R3, R3 ;  /* 0x0000000300037245 */ /* 0x000fe20000201400 */
[----:B------:R-:W-:Y:S01]  /*dd70*/  FFMA.FTZ R17, R134, UR5, R17 ;  /* 0x0000000586117c23 */ /* 0x000fe20008010011 */
[----:B------:R-:W-:Y:S01]  /*dd80*/  FMNMX.FTZ R134, R4, R133, !PT ;  /* 0x0000008504867209 */ /* 0x000fe20007810000 */
[C---:B------:R-:W-:Y:S01]  /*dd90*/  FFMA.FTZ R18, R135.reuse, UR5, R18 ;  /* 0x0000000587127c23 */ /* 0x040fe20008010012 */
[----:B------:R-:W-:Y:S01]  /*dda0*/  FFMA.FTZ R16, R135, UR5, R16 ;  /* 0x0000000587107c23 */ /* 0x000fe20008010010 */
[----:B------:R-:W-:Y:S01]  /*ddb0*/  IADD3 R132, R2, 0x11, RZ ;  /* 0x0000001102847810 */ /* 0x000fe20007ffe0ff */
[----:B------:R-:W-:Y:S01]  /*ddc0*/  FFMA.FTZ R22, R3, UR5, R22 ;  /* 0x0000000503167c23 */ /* 0x000fe20008010016 */
[----:B------:R-:W-:Y:S01]  /*ddd0*/  FMNMX.FTZ R135, R7, R136, !PT ;  /* 0x0000008807877209 */ /* 0x000fe20007810000 */
[----:B------:R-:W-:Y:S01]  /*dde0*/  FFMA.FTZ R20, R3, UR5, R20 ;  /* 0x0000000503147c23 */ /* 0x000fe20008010014 */
[----:B------:R-:W-:Y:S02]  /*ddf0*/  FMNMX.FTZ R3, R5, R134, !PT ;  /* 0x0000008605037209 */ /* 0x000fe40007810000 */
[----:B------:R-:W-:Y:S02]  /*de00*/  FMNMX.FTZ R136, R10, R135, !PT ;  /* 0x000000870a887209 */ /* 0x000fe40007810000 */
[----:B------:R-:W-:Y:S02]  /*de10*/  I2FP.F32.S32 R132, R132 ;  /* 0x0000008400847245 */ /* 0x000fe40000201400 */
[----:B------:R-:W-:Y:S02]  /*de20*/  FMNMX.FTZ R134, R8, R3, !PT ;  /* 0x0000000308867209 */ /* 0x000fe40007810000 */
[----:B------:R-:W-:Y:S01]  /*de30*/  IADD3 R135, R2, 0x28, RZ ;  /* 0x0000002802877810 */ /* 0x000fe20007ffe0ff */
[C---:B------:R-:W-:Y:S01]  /*de40*/  FFMA.FTZ R15, R132.reuse, UR5, R15 ;  /* 0x00000005840f7c23 */ /* 0x040fe2000801000f */
[----:B------:R-:W-:Y:S01]  /*de50*/  FMNMX.FTZ R3, R11, R136, !PT ;  /* 0x000000880b037209 */ /* 0x000fe20007810000 */
[----:B------:R-:W-:Y:S01]  /*de60*/  FFMA.FTZ R13, R132, UR5, R13 ;  /* 0x00000005840d7c23 */ /* 0x000fe2000801000d */
[----:B------:R-:W-:Y:S02]  /*de70*/  IADD3 R132, R2, 0x21, RZ ;  /* 0x0000002102847810 */ /* 0x000fe40007ffe0ff */
[----:B------:R-:W-:Y:S02]  /*de80*/  FMNMX.FTZ R137, R9, R134, !PT ;  /* 0x0000008609897209 */ /* 0x000fe40007810000 */
[----:B------:R-:W-:Y:S02]  /*de90*/  I2FP.F32.S32 R135, R135 ;  /* 0x0000008700877245 */ /* 0x000fe40000201400 */
[----:B------:R-:W-:Y:S02]  /*dea0*/  FMNMX.FTZ R136, R14, R3, !PT ;  /* 0x000000030e887209 */ /* 0x000fe40007810000 */
[----:B------:R-:W-:Y:S01]  /*deb0*/  FMNMX.FTZ R134, R12, R137, !PT ;  /* 0x000000890c867209 */ /* 0x000fe20007810000 */
[C---:B------:R-:W-:Y:S01]  /*dec0*/  FFMA.FTZ R26, R135.reuse, UR5, R26 ;  /* 0x00000005871a7c23 */ /* 0x040fe2000801001a */
[----:B------:R-:W-:Y:S01]  /*ded0*/  I2FP.F32.S32 R132, R132 ;  /* 0x0000008400847245 */ /* 0x000fe20000201400 */
[----:B------:R-:W-:Y:S01]  /*dee0*/  FFMA.FTZ R24, R135, UR5, R24 ;  /* 0x0000000587187c23 */ /* 0x000fe20008010018 */
[----:B------:R-:W-:Y:S02]  /*def0*/  FMNMX.FTZ R137, R15, R136, !PT ;  /* 0x000000880f897209 */ /* 0x000fe40007810000 */
[----:B------:R-:W-:Y:S01]  /*df00*/  FMNMX.FTZ R135, R13, R134, !PT ;  /* 0x000000860d877209 */ /* 0x000fe20007810000 */
[----:B------:R-:W-:Y:S01]  /*df10*/  FFMA.FTZ R23, R132, UR5, R23 ;  /* 0x0000000584177c23 */ /* 0x000fe20008010017 */
[----:B------:R-:W-:Y:S01]  /*df20*/  IADD3 R3, R2, 0x30, RZ ;  /* 0x0000003002037810 */ /* 0x000fe20007ffe0ff */
[----:B------:R-:W-:Y:S01]  /*df30*/  FFMA.FTZ R21, R132, UR5, R21 ;  /* 0x0000000584157c23 */ /* 0x000fe20008010015 */
[----:B------:R-:W-:Y:S02]  /*df40*/  IADD3 R132, R2, 0x29, RZ ;  /* 0x0000002902847810 */ /* 0x000fe40007ffe0ff */
[----:B------:R-:W-:Y:S02]  /*df50*/  FMNMX.FTZ R136, R18, R137, !PT ;  /* 0x0000008912887209 */ /* 0x000fe40007810000 */
[----:B------:R-:W-:Y:S02]  /*df60*/  FMNMX.FTZ R134, R16, R135, !PT ;  /* 0x0000008710867209 */ /* 0x000fe40007810000 */
[----:B------:R-:W-:Y:S02]  /*df70*/  I2FP.F32.S32 R3, R3 ;  /* 0x0000000300037245 */ /* 0x000fe40000201400 */
[----:B------:R-:W-:Y:S02]  /*df80*/  I2FP.F32.S32 R132, R132 ;  /* 0x0000008400847245 */ /* 0x000fe40000201400 */
[----:B------:R-:W-:Y:S01]  /*df90*/  FMNMX.FTZ R135, R19, R136, !PT ;  /* 0x0000008813877209 */ /* 0x000fe20007810000 */
[----:B------:R-:W-:Y:S01]  /*dfa0*/  FFMA.FTZ R30, R3, UR5, R30 ;  /* 0x00000005031e7c23 */ /* 0x000fe2000801001e */
[----:B------:R-:W-:Y:S01]  /*dfb0*/  FMNMX.FTZ R137, R17, R134, !PT ;  /* 0x0000008611897209 */ /* 0x000fe20007810000 */
[----:B------:R-:W-:Y:S01]  /*dfc0*/  FFMA.FTZ R28, R3, UR5, R28 ;  /* 0x00000005031c7c23 */ /* 0x000fe2000801001c */
[----:B------:R-:W-:Y:S01]  /*dfd0*/  FMNMX.FTZ R134, R22, R135, !PT ;  /* 0x0000008716867209 */ /* 0x000fe20007810000 */
[C---:B------:R-:W-:Y:S01]  /*dfe0*/  FFMA.FTZ R27, R132.reuse, UR5, R27 ;  /* 0x00000005841b7c23 */ /* 0x040fe2000801001b */
[----:B------:R-:W-:Y:S01]  /*dff0*/  FFMA.FTZ R25, R132, UR5, R25 ;  /* 0x0000000584197c23 */ /* 0x000fe20008010019 */
[----:B------:R-:W-:Y:S02]  /*e000*/  IADD3 R3, R2, 0x31, RZ ;  /* 0x0000003102037810 */ /* 0x000fe40007ffe0ff */
[----:B------:R-:W-:Y:S02]  /*e010*/  FMNMX.FTZ R132, R20, R137, !PT ;  /* 0x0000008914847209 */ /* 0x000fe40007810000 */
[----:B------:R-:W-:Y:S02]  /*e020*/  FMNMX.FTZ R137, R23, R134, !PT ;  /* 0x0000008617897209 */ /* 0x000fe40007810000 */
[----:B------:R-:W-:Y:S02]  /*e030*/  I2FP.F32.S32 R134, R3 ;  /* 0x0000000300867245 */ /* 0x000fe40000201400 */
[----:B------:R-:W-:Y:S02]  /*e040*/  FMNMX.FTZ R3, R21, R132, !PT ;  /* 0x0000008415037209 */ /* 0x000fe40007810000 */
[----:B------:R-:W-:Y:S01]  /*e050*/  IADD3 R135, R2, 0x38, RZ ;  /* 0x0000003802877810 */ /* 0x000fe20007ffe0ff */
[----:B------:R-:W-:Y:S01]  /*e060*/  FFMA.FTZ R31, R134, UR5, R31 ;  /* 0x00000005861f7c23 */ /* 0x000fe2000801001f */
[----:B------:R-:W-:Y:S01]  /*e070*/  IADD3 R132, R2, 0x39, RZ ;  /* 0x0000003902847810 */ /* 0x000fe20007ffe0ff */
[----:B------:R-:W-:Y:S01]  /*e080*/  FFMA.FTZ R29, R134, UR5, R29 ;  /* 0x00000005861d7c23 */ /* 0x000fe2000801001d */
[----:B------:R-:W-:Y:S02]  /*e090*/  FMNMX.FTZ R136, R26, R137, !PT ;  /* 0x000000891a887209 */ /* 0x000fe40007810000 */
[----:B------:R-:W-:Y:S02]  /*e0a0*/  FMNMX.FTZ R2, R24, R3, !PT ;  /* 0x0000000318027209 */ /* 0x000fe40007810000 */
[----:B------:R-:W-:Y:S02]  /*e0b0*/  FMNMX.FTZ R137, R27, R136, !PT ;  /* 0x000000881b897209 */ /* 0x000fe40007810000 */
        /* <DEDUP_REMOVED lines=9> */
[C---:B------:R-:W-:Y:S01]  /*e150*/  FFMA.FTZ R35, R132.reuse, UR5, R35 ;  /* 0x0000000584237c23 */ /* 0x040fe20008010023 */
[----:B------:R-:W-:Y:S01]  /*e160*/  FFMA.FTZ R33, R132, UR5, R33 ;  /* 0x0000000584217c23 */ /* 0x000fe20008010021 */
        /* <DEDUP_REMOVED lines=12> */
[C---:B------:R-:W-:Y:S02]  /*e230*/  FADD.FTZ R2, -R132.reuse, R133 ;  /* 0x0000008584027221 */ /* 0x040fe40000010100 */
[----:B------:R-:W1:Y:S01]  /*e240*/  LDSM.16.MT88.4 R136, [R192+0xc000] ;  /* 0x00c00000c088783b */ /* 0x000e620000004200 */
[----:B------:R-:W-:Y:S01]  /*e250*/  FMUL.FTZ R164, R132, UR4 ;  /* 0x0000000484a47c20 */ /* 0x000fe20008410000 */
[C---:B------:R-:W-:Y:S01]  /*e260*/  FSETP.NEU.FTZ.AND P1, PT, R3.reuse, -INF , PT ;  /* 0xff8000000300780b */ /* 0x040fe20003f3d000 */
[C---:B------:R-:W-:Y:S01]  /*e270*/  FADD.FTZ R0, -R3.reuse, R0 ;  /* 0x0000000003007221 */ /* 0x040fe20000010100 */
[----:B------:R-:W-:Y:S01]  /*e280*/  FMUL.FTZ R134, R2, UR4 ;  /* 0x0000000402867c20 */ /* 0x000fe20008410000 */
[----:B------:R-:W-:Y:S02]  /*e290*/  FMUL.FTZ R166, R3, UR4 ;  /* 0x0000000403a67c20 */ /* 0x000fe40008410000 */
[----:B------:R-:W-:Y:S01]  /*e2a0*/  FMUL.FTZ R133, R0, UR4 ;  /* 0x0000000400857c20 */ /* 0x000fe20008410000 */
[----:B------:R2:W3:Y:S02]  /*e2b0*/  MUFU.EX2 R2, R134 ;  /* 0x0000008600027308 */ /* 0x0004e40000000800 */
[----:B------:R-:W-:Y:S02]  /*e2c0*/  FSEL R166, R166, RZ, P1 ;  /* 0x000000ffa6a67208 */ /* 0x000fe40000800000 */
[----:B------:R-:W-:Y:S03]  /*e2d0*/  FSETP.NEU.FTZ.AND P1, PT, R132, -INF , PT ;  /* 0xff8000008400780b */ /* 0x000fe60003f3d000 */
[--C-:B------:R-:W-:Y:S03]  /*e2e0*/  FFMA.FTZ R163, R6, UR4, -R166.reuse ;  /* 0x0000000406a37c23 */ /* 0x100fe600080108a6 */
[----:B------:R4:W5:Y:S01]  /*e2f0*/  MUFU.EX2 R0, R133 ;  /* 0x0000008500007308 */ /* 0x0009620000000800 */
[----:B------:R-:W-:Y:S01]  /*e300*/  FSEL R164, R164, RZ, P1 ;  /* 0x000000ffa4a47208 */ /* 0x000fe20000800000 */
[--C-:B------:R-:W-:Y:S01]  /*e310*/  FFMA.FTZ R135, R7, UR4, -R166.reuse ;  /* 0x0000000407877c23 */ /* 0x100fe200080108a6 */
[--C-:B------:R-:W-:Y:S01]  /*e320*/  FFMA.FTZ R160, R10, UR4, -R166.reuse ;  /* 0x000000040aa07c23 */ /* 0x100fe200080108a6 */
[--C-:B------:R-:W-:Y:S01]  /*e330*/  FFMA.FTZ R175, R30, UR4, -R166.reuse ;  /* 0x000000041eaf7c23 */ /* 0x100fe200080108a6 */
[----:B------:R-:W-:Y:S01]  /*e340*/  FFMA.FTZ R214, R31, UR4, -R166 ;  /* 0x000000041fd67c23 */ /* 0x000fe200080108a6 */
[--C-:B------:R-:W-:Y:S01]  /*e350*/  FFMA.FTZ R165, R4, UR4, -R164.reuse ;  /* 0x0000000404a57c23 */ /* 0x100fe200080108a4 */
[--C-:B------:R-:W-:Y:S01]  /*e360*/  FFMA.FTZ R162, R5, UR4, -R164.reuse ;  /* 0x0000000405a27c23 */ /* 0x100fe200080108a4 */
[--C-:B------:R-:W-:Y:S01]  /*e370*/  FFMA.FTZ R161, R8, UR4, -R164.reuse ;  /* 0x0000000408a17c23 */ /* 0x100fe200080108a4 */
[----:B--2---:R-:W-:Y:S01]  /*e380*/  FFMA.FTZ R134, R9, UR4, -R164 ;  /* 0x0000000409867c23 */ /* 0x004fe200080108a4 */
[----:B------:R-:W-:Y:S01]  /*e390*/  MUFU.EX2 R163, R163 ;  /* 0x000000a300a37308 */ /* 0x000fe20000000800 */
[C---:B---3--:R-:W-:Y:S01]  /*e3a0*/  FMUL.FTZ R4, R2.reuse, R128 ;  /* 0x0000008002047220 */ /* 0x048fe20000410000 */
[C---:B------:R-:W-:Y:S01]  /*e3b0*/  FMUL.FTZ R5, R2.reuse, R129 ;  /* 0x0000008102057220 */ /* 0x040fe20000410000 */
[C---:B------:R-:W-:Y:S01]  /*e3c0*/  FMUL.FTZ R8, R2.reuse, R124 ;  /* 0x0000007c02087220 */ /* 0x040fe20000410000 */
[C---:B------:R-:W-:Y:S01]  /*e3d0*/  FMUL.FTZ R9, R2.reuse, R125 ;  /* 0x0000007d02097220 */ /* 0x040fe20000410000 */
[C---:B------:R-:W-:Y:S01]  /*e3e0*/  FMUL.FTZ R36, R2.reuse, R36 ;  /* 0x0000002402247220 */ /* 0x040fe20000410000 */
[----:B------:R-:W-:Y:S01]  /*e3f0*/  FMUL.FTZ R37, R2, R37 ;  /* 0x0000002502257220 */ /* 0x000fe20000410000 */
[--C-:B----4-:R-:W-:Y:S03]  /*e400*/  FFMA.FTZ R133, R11, UR4, -R166.reuse ;  /* 0x000000040b857c23 */ /* 0x110fe600080108a6 */
[----:B------:R-:W2:Y:S01]  /*e410*/  MUFU.EX2 R135, R135 ;  /* 0x0000008700877308 */ /* 0x000ea20000000800 */
[C---:B-----5:R-:W-:Y:S01]  /*e420*/  FMUL.FTZ R6, R0.reuse, R130 ;  /* 0x0000008200067220 */ /* 0x060fe20000410000 */
[C---:B------:R-:W-:Y:S01]  /*e430*/  FMUL.FTZ R7, R0.reuse, R131 ;  /* 0x0000008300077220 */ /* 0x040fe20000410000 */
[C---:B------:R-:W-:Y:S01]  /*e440*/  FMUL.FTZ R10, R0.reuse, R126 ;  /* 0x0000007e000a7220 */ /* 0x040fe20000410000 */
[C---:B------:R-:W-:Y:S01]  /*e450*/  FMUL.FTZ R11, R0.reuse, R127 ;  /* 0x0000007f000b7220 */ /* 0x040fe20000410000 */
[C---:B------:R-:W-:Y:S01]  /*e460*/  FMUL.FTZ R38, R0.reuse, R38 ;  /* 0x0000002600267220 */ /* 0x040fe20000410000 */
[C---:B------:R-:W-:Y:S01]  /*e470*/  FMUL.FTZ R39, R0.reuse, R39 ;  /* 0x0000002700277220 */ /* 0x040fe20000410000 */
[----:B------:R-:W3:Y:S03]  /*e480*/  LDSM.16.MT88.4 R124, [R192+0xe000] ;  /* 0x00e00000c07c783b */ /* 0x000ee60000004200 */
        /* <DEDUP_REMOVED lines=20> */
[----:B------:R-:W-:Y:S01]  /*e5d0*/  FFMA.FTZ R216, R34, UR4, -R166 ;  /* 0x0000000422d87c23 */ /* 0x000fe200080108a6 */
[--C-:B------:R-:W-:Y:S01]  /*e5e0*/  FFMA.FTZ R218, R28, UR4, -R164.reuse ;  /* 0x000000041cda7c23 */ /* 0x100fe200080108a4 */
[----:B------:R-:W-:Y:S01]  /*e5f0*/  FFMA.FTZ R219, R29, UR4, -R164 ;  /* 0x000000041ddb7c23 */ /* 0x000fe200080108a4 */
[C---:B------:R-:W-:Y:S03]  /*e600*/  FMUL.FTZ R58, R0.reuse, R58 ;  /* 0x0000003a003a7220 */ /* 0x040fe60000410000 */
[----:B------:R-:W2:Y:S01]  /*e610*/  MUFU.EX2 R162, R162 ;  /* 0x000000a200a27308 */ /* 0x000ea20000000800 */
        /* <DEDUP_REMOVED lines=32> */
[----:B----4-:R-:W-:Y:S01]  /*e820*/  F2FP.BF16.F32.PACK_AB R130, R134, R161 ;  /* 0x000000a18682723e */ /* 0x010fe200000010ff */
[C---:B------:R-:W-:Y:S01]  /*e830*/  FMUL.FTZ R86, R0.reuse, R86 ;  /* 0x0000005600567220 */ /* 0x040fe20000410000 */
[----:B------:R-:W-:Y:S01]  /*e840*/  FMUL.FTZ R87, R0, R87 ;  /* 0x0000005700577220 */ /* 0x000fe20000410000 */
[C---:B------:R-:W-:Y:S01]  /*e850*/  FMUL.FTZ R84, R2.reuse, R84 ;  /* 0x0000005402547220 */ /* 0x040fe20000410000 */
[----:B------:R-:W-:Y:S01]  /*e860*/  FMUL.FTZ R85, R2, R85 ;  /* 0x0000005502557220 */ /* 0x000fe20000410000 */
[C---:B------:R-:W-:Y:S01]  /*e870*/  FMUL.FTZ R90, R0.reuse, R90 ;  /* 0x0000005a005a7220 */ /* 0x040fe20000410000 */
[----:B------:R-:W-:Y:S01]  /*e880*/  FMUL.FTZ R91, R0, R91 ;  /* 0x0000005b005b7220 */ /* 0x000fe20000410000 */
[C---:B-1----:R-:W-:Y:S01]  /*e890*/  HMMA.16816.F32.BF16 R4, R128.reuse, R136, R4 ;  /* 0x000000888004723c */ /* 0x042fe20000041804 */
[----:B------:R-:W-:Y:S01]  /*e8a0*/  MUFU.EX2 R175, R175 ;  /* 0x000000af00af7308 */ /* 0x000fe20000000800 */
[----:B------:R-:W-:Y:S03]  /*e8b0*/  PLOP3.LUT P1, PT, PT, PT, UP2, 0x80, 0x0 ;  /* 0x000000000000781c */ /* 0x000fe60003f2f028 */
[C---:B------:R-:W-:Y:S01]  /*e8c0*/  FMUL.FTZ R88, R2.reuse, R88 ;  /* 0x0000005802587220 */ /* 0x040fe20000410000 */
[C---:B------:R-:W-:Y:S01]  /*e8d0*/  HMMA.16816.F32.BF16 R8, R128.reuse, R138, R8 ;  /* 0x0000008a8008723c */ /* 0x040fe20000041808 */
[----:B------:R-:W1:Y:S04]  /*e8e0*/  LDSM.16.MT88.4 R136, [R190+0xe000] ;  /* 0x00e00000be88783b */ /* 0x000e680000004200 */
[----:B------:R-:W-:Y:S01]  /*e8f0*/  MUFU.EX2 R214, R214 ;  /* 0x000000d600d67308 */ /* 0x000fe20000000800 */
[----:B------:R-:W-:Y:S01]  /*e900*/  FMUL.FTZ R89, R2, R89 ;  /* 0x0000005902597220 */ /* 0x000fe20000410000 */
[C---:B------:R-:W-:Y:S04]  /*e910*/  HMMA.16816.F32.BF16 R36, R128.reuse, R140, R36 ;  /* 0x0000008c8024723c */ /* 0x040fe80000041824 */
[C---:B------:R-:W-:Y:S02]  /*e920*/  FMUL.FTZ R94, R0.reuse, R94 ;  /* 0x0000005e005e7220 */ /* 0x040fe40000410000 */
[C---:B------:R-:W-:Y:S01]  /*e930*/  HMMA.16816.F32.BF16 R40, R128.reuse, R142, R40 ;  /* 0x0000008e8028723c */ /* 0x040fe20000041828 */
[----:B------:R-:W2:Y:S01]  /*e940*/  LDSM.16.MT88.4 R140, [R189+0xe000] ;  /* 0x00e00000bd8c783b */ /* 0x000ea20000004200 */
[----:B------:R-:W-:Y:S03]  /*e950*/  MUFU.EX2 R216, R216 ;  /* 0x000000d800d87308 */ /* 0x000fe60000000800 */
[----:B------:R-:W-:Y:S01]  /*e960*/  FMUL.FTZ R95, R0, R95 ;  /* 0x0000005f005f7220 */ /* 0x000fe20000410000 */
[C---:B------:R-:W-:Y:S06]  /*e970*/  HMMA.16816.F32.BF16 R44, R128.reuse, R144, R44 ;  /* 0x00000090802c723c */ /* 0x040fec000004182c */
[----:B------:R-:W-:Y:S01]  /*e980*/  MUFU.EX2 R218, R218 ;  /* 0x000000da00da7308 */ /* 0x000fe20000000800 */
[C---:B------:R-:W-:Y:S01]  /*e990*/  FMUL.FTZ R92, R2.reuse, R92 ;  /* 0x0000005c025c7220 */ /* 0x040fe20000410000 */
[C---:B------:R-:W-:Y:S01]  /*e9a0*/  HMMA.16816.F32.BF16 R48, R128.reuse, R146, R48 ;  /* 0x000000928030723c */ /* 0x040fe20000041830 */
[----:B------:R-:W4:Y:S02]  /*e9b0*/  LDSM.16.MT88.4 R144, [R188+0xe000] ;  /* 0x00e00000bc90783b */ /* 0x000f240000004200 */
[----:B------:R-:W-:Y:S03]  /*e9c0*/  FMUL.FTZ R93, R2, R93 ;  /* 0x0000005d025d7220 */ /* 0x000fe60000410000 */
[C---:B------:R-:W-:Y:S02]  /*e9d0*/  HMMA.16816.F32.BF16 R52, R128.reuse, R148, R52 ;  /* 0x000000948034723c */ /* 0x040fe40000041834 */
[----:B------:R-:W-:Y:S03]  /*e9e0*/  MUFU.EX2 R219, R219 ;  /* 0x000000db00db7308 */ /* 0x000fe60000000800 */
[C---:B------:R-:W-:Y:S01]  /*e9f0*/  FMUL.FTZ R98, R0.reuse, R98 ;  /* 0x0000006200627220 */ /* 0x040fe20000410000 */
[C---:B------:R-:W-:Y:S01]  /*ea00*/  HMMA.16816.F32.BF16 R56, R128.reuse, R150, R56 ;  /* 0x000000968038723c */ /* 0x040fe20000041838 */
[----:B------:R-:W-:Y:S04]  /*ea10*/  LDSM.16.MT88.4 R148, [R192+0xe800] ;  /* 0x00e80000c094783b */ /* 0x000fe80000004200 */
[----:B------:R-:W-:Y:S01]  /*ea20*/  FMUL.FTZ R99, R0, R99 ;  /* 0x0000006300637220 */ /* 0x000fe20000410000 */
[C---:B---3--:R-:W-:Y:S05]  /*ea30*/  HMMA.16816.F32.BF16 R60, R128.reuse, R124, R60 ;  /* 0x0000007c803c723c */ /* 0x048fea000004183c */
[C---:B------:R-:W-:Y:S01]  /*ea40*/  FMUL.FTZ R96, R2.reuse, R96 ;  /* 0x0000006002607220 */ /* 0x040fe20000410000 */
[C---:B------:R-:W-:Y:S01]  /*ea50*/  HMMA.16816.F32.BF16 R64, R128.reuse, R126, R64 ;  /* 0x0000007e8040723c */ /* 0x040fe20000041840 */
[----:B------:R-:W3:Y:S04]  /*ea60*/  LDSM.16.MT88.4 R124, [R192+0x10000] ;  /* 0x01000000c07c783b */ /* 0x000ee80000004200 */
[----:B------:R-:W-:Y:S01]  /*ea70*/  FMUL.FTZ R97, R2, R97 ;  /* 0x0000006102617220 */ /* 0x000fe20000410000 */
[C---:B-1----:R-:W-:Y:S05]  /*ea80*/  HMMA.16816.F32.BF16 R68, R128.reuse, R136, R68 ;  /* 0x000000888044723c */ /* 0x042fea0000041844 */
[C---:B------:R-:W-:Y:S01]  /*ea90*/  FMUL.FTZ R102, R0.reuse, R102 ;  /* 0x0000006600667220 */ /* 0x040fe20000410000 */
[C---:B------:R-:W-:Y:S01]  /*eaa0*/  HMMA.16816.F32.BF16 R72, R128.reuse, R138, R72 ;  /* 0x0000008a8048723c */ /* 0x040fe20000041848 */
[----:B------:R-:W1:Y:S04]  /*eab0*/  LDSM.16.MT88.4 R136, [R190+0x10000] ;  /* 0x01000000be88783b */ /* 0x000e680000004200 */
[----:B------:R-:W-:Y:S01]  /*eac0*/  FMUL.FTZ R103, R0, R103 ;  /* 0x0000006700677220 */ /* 0x000fe20000410000 */
[C---:B--2---:R-:W-:Y:S05]  /*ead0*/  HMMA.16816.F32.BF16 R76, R128.reuse, R140, R76 ;  /* 0x0000008c804c723c */ /* 0x044fea000004184c */
[C---:B------:R-:W-:Y:S01]  /*eae0*/  FMUL.FTZ R100, R2.reuse, R100 ;  /* 0x0000006402647220 */ /* 0x040fe20000410000 */
[C---:B------:R-:W-:Y:S01]  /*eaf0*/  HMMA.16816.F32.BF16 R80, R128.reuse, R142, R80 ;  /* 0x0000008e8050723c */ /* 0x040fe20000041850 */
[----:B------:R-:W2:Y:S04]  /*eb00*/  LDSM.16.MT88.4 R140, [R189+0x10000] ;  /* 0x01000000bd8c783b */ /* 0x000ea80000004200 */
[----:B------:R-:W-:Y:S01]  /*eb10*/  FMUL.FTZ R101, R2, R101 ;  /* 0x0000006502657220 */ /* 0x000fe20000410000 */
[C---:B----4-:R-:W-:Y:S05]  /*eb20*/  HMMA.16816.F32.BF16 R84, R128.reuse, R144, R84 ;  /* 0x000000908054723c */ /* 0x050fea0000041854 */
        /* <DEDUP_REMOVED lines=10> */
[--C-:B------:R-:W-:Y:S01]  /*ebd0*/  FFMA.FTZ R167, R14, UR4, -R166.reuse ;  /* 0x000000040ea77c23 */ /* 0x100fe200080108a6 */
[C---:B------:R-:W-:Y:S01]  /*ebe0*/  HMMA.16816.F32.BF16 R104, R128.reuse, R138, R104 ;  /* 0x0000008a8068723c */ /* 0x040fe20000041868 */
[----:B------:R-:W1:Y:S04]  /*ebf0*/  LDSM.16.MT88.4 R136, [R192+0xc800] ;  /* 0x00c80000c088783b */ /* 0x000e680000004200 */
[----:B------:R-:W-:Y:S01]  /*ec00*/  FFMA.FTZ R168, R15, UR4, -R166 ;  /* 0x000000040fa87c23 */ /* 0x000fe200080108a6 */
[--C-:B------:R-:W-:Y:S01]  /*ec10*/  FFMA.FTZ R171, R12, UR4, -R164.reuse ;  /* 0x000000040cab7c23 */ /* 0x100fe200080108a4 */
[C---:B------:R-:W-:Y:S01]  /*ec20*/  FMUL.FTZ R110, R0.reuse, R110 ;  /* 0x0000006e006e7220 */ /* 0x040fe20000410000 */
[----:B------:R-:W-:Y:S01]  /*ec30*/  FMUL.FTZ R111, R0, R111 ;  /* 0x0000006f006f7220 */ /* 0x000fe20000410000 */
[----:B------:R-:W-:Y:S02]  /*ec40*/  MUFU.EX2 R167, R167 ;  /* 0x000000a700a77308 */ /* 0x000fe40000000800 */
[C---:B------:R-:W-:Y:S01]  /*ec50*/  FMUL.FTZ R108, R2.reuse, R108 ;  /* 0x0000006c026c7220 */ /* 0x040fe20000410000 */
[----:B------:R-:W-:Y:S01]  /*ec60*/  FMUL.FTZ R109, R2, R109 ;  /* 0x0000006d026d7220 */ /* 0x000fe20000410000 */
[----:B------:R-:W-:Y:S01]  /*ec70*/  FFMA.FTZ R172, R13, UR4, -R164 ;  /* 0x000000040dac7c23 */ /* 0x000fe200080108a4 */
[C---:B------:R-:W-:Y:S01]  /*ec80*/  FMUL.FTZ R14, R0.reuse, R122 ;  /* 0x0000007a000e7220 */ /* 0x040fe20000410000 */
[----:B------:R-:W-:Y:S01]  /*ec90*/  FMUL.FTZ R15, R0, R123 ;  /* 0x0000007b000f7220 */ /* 0x000fe20000410000 */
[C---:B------:R-:W-:Y:S01]  /*eca0*/  FMUL.FTZ R12, R2.reuse, R120 ;  /* 0x00000078020c7220 */ /* 0x040fe20000410000 */
[----:B------:R-:W-:Y:S01]  /*ecb0*/  FMUL.FTZ R13, R2, R121 ;  /* 0x00000079020d7220 */ /* 0x000fe20000410000 */
[--C-:B------:R-:W-:Y:S01]  /*ecc0*/  FFMA.FTZ R169, R18, UR4, -R166.reuse ;  /* 0x0000000412a97c23 */ /* 0x100fe200080108a6 */
[C---:B--2---:R-:W-:Y:S01]  /*ecd0*/  HMMA.16816.F32.BF16 R108, R128.reuse, R140, R108 ;  /* 0x0000008c806c723c */ /* 0x044fe2000004186c */
[----:B------:R-:W2:Y:S01]  /*ece0*/  LDSM.16.MT88.4 R120, [R190+0xc800] ;  /* 0x00c80000be78783b */ /* 0x000ea20000004200 */
[----:B------:R-:W4:Y:S01]  /*ecf0*/  MUFU.EX2 R168, R168 ;  /* 0x000000a800a87308 */ /* 0x000f220000000800 */
[----:B------:R-:W-:Y:S01]  /*ed00*/  FFMA.FTZ R170, R19, UR4, -R166 ;  /* 0x0000000413aa7c23 */ /* 0x000fe200080108a6 */
[--C-:B------:R-:W-:Y:S01]  /*ed10*/  FFMA.FTZ R173, R16, UR4, -R164.reuse ;  /* 0x0000000410ad7c23 */ /* 0x100fe200080108a4 */
[----:B------:R-:W-:Y:S01]  /*ed20*/  FFMA.FTZ R174, R17, UR4, -R164 ;  /* 0x0000000411ae7c23 */ /* 0x000fe200080108a4 */
[C---:B------:R-:W-:Y:S03]  /*ed30*/  HMMA.16816.F32.BF16 R12, R128.reuse, R142, R12 ;  /* 0x0000008e800c723c */ /* 0x040fe6000004180c */
[----:B------:R-:W5:Y:S03]  /*ed40*/  LDSM.16.MT88.4 R140, [R188+0xc800] ;  /* 0x00c80000bc8c783b */ /* 0x000f660000004200 */
[----:B------:R-:W-:Y:S01]  /*ed50*/  MUFU.EX2 R169, R169 ;  /* 0x000000a900a97308 */ /* 0x000fe20000000800 */
[C---:B------:R-:W-:Y:S01]  /*ed60*/  FMUL.FTZ R18, R0.reuse, R118 ;  /* 0x0000007600127220 */ /* 0x040fe20000410000 */
[----:B------:R-:W-:Y:S03]  /*ed70*/  FMUL.FTZ R19, R0, R119 ;  /* 0x0000007700137220 */ /* 0x000fe60000410000 */
[C---:B------:R-:W-:Y:S01]  /*ed80*/  FMUL.FTZ R16, R2.reuse, R116 ;  /* 0x0000007402107220 */ /* 0x040fe20000410000 */
[----:B------:R-:W-:Y:S01]  /*ed90*/  FMUL.FTZ R17, R2, R117 ;  /* 0x0000007502117220 */ /* 0x000fe20000410000 */
[C---:B------:R-:W-:Y:S03]  /*eda0*/  FMUL.FTZ R114, R0.reuse, R114 ;  /* 0x0000007200727220 */ /* 0x040fe60000410000 */
[----:B------:R-:W1:Y:S01]  /*edb0*/  MUFU.EX2 R170, R170 ;  /* 0x000000aa00aa7308 */ /* 0x000e620000000800 */
[----:B------:R-:W-:Y:S01]  /*edc0*/  FMUL.FTZ R115, R0, R115 ;  /* 0x0000007300737220 */ /* 0x000fe20000410000 */
[C---:B------:R-:W-:Y:S01]  /*edd0*/  FMUL.FTZ R112, R2.reuse, R112 ;  /* 0x0000007002707220 */ /* 0x040fe20000410000 */
[C---:B---3--:R-:W-:Y:S03]  /*ede0*/  HMMA.16816.F32.BF16 R16, R128.reuse, R124, R16 ;  /* 0x0000007c8010723c */ /* 0x048fe60000041810 */
[----:B------:R-:W-:Y:S01]  /*edf0*/  FMUL.FTZ R113, R2, R113 ;  /* 0x0000007102717220 */ /* 0x000fe20000410000 */
[----:B----4-:R-:W-:Y:S03]  /*ee00*/  F2FP.BF16.F32.PACK_AB R117, R168, R167 ;  /* 0x000000a7a875723e */ /* 0x010fe600000010ff */
[----:B------:R-:W-:Y:S01]  /*ee10*/  MUFU.EX2 R171, R171 ;  /* 0x000000ab00ab7308 */ /* 0x000fe20000000800 */
[----:B------:R-:W-:Y:S03]  /*ee20*/  FFMA.FTZ R163, R0, R211, R163 ;  /* 0x000000d300a37223 */ /* 0x000fe600000100a3 */
[----:B------:R-:W-:Y:S01]  /*ee30*/  FFMA.FTZ R165, R2, R213, R165 ;  /* 0x000000d502a57223 */ /* 0x000fe200000100a5 */
[----:B------:R-:W-:Y:S01]  /*ee40*/  HMMA.16816.F32.BF16 R112, R128, R126, R112 ;  /* 0x0000007e8070723c */ /* 0x000fe20000041870 */
[----:B------:R-:W3:Y:S04]  /*ee50*/  LDSM.16.MT88.4 R124, [R188+0xe800] ;  /* 0x00e80000bc7c783b */ /* 0x000ee80000004200 */
[----:B------:R-:W4:Y:S01]  /*ee60*/  MUFU.EX2 R172, R172 ;  /* 0x000000ac00ac7308 */ /* 0x000f220000000800 */
[----:B-1----:R-:W-:Y:S01]  /*ee70*/  F2FP.BF16.F32.PACK_AB R119, R170, R169 ;  /* 0x000000a9aa77723e */ /* 0x002fe200000010ff */
[----:B------:R-:W-:Y:S01]  /*ee80*/  FADD.FTZ R163, R135, R163 ;  /* 0x000000a387a37221 */ /* 0x000fe20000010000 */
[----:B------:R-:W-:Y:S01]  /*ee90*/  FADD.FTZ R162, R162, R165 ;  /* 0x000000a5a2a27221 */ /* 0x000fe20000010000 */
[----:B------:R-:W-:Y:S06]  /*eea0*/  LDSM.16.MT88.4 R128, [R190+0x10800] ;  /* 0x01080000be80783b */ /* 0x000fec0000004200 */
[----:B------:R-:W-:Y:S01]  /*eeb0*/  MUFU.EX2 R173, R173 ;  /* 0x000000ad00ad7308 */ /* 0x000fe20000000800 */
[----:B------:R-:W-:Y:S01]  /*eec0*/  FADD.FTZ R0, R160, R163 ;  /* 0x000000a3a0007221 */ /* 0x000fe20000010000 */
[----:B------:R-:W-:Y:S03]  /*eed0*/  FADD.FTZ R161, R161, R162 ;  /* 0x000000a2a1a17221 */ /* 0x000fe60000010000 */
[----:B------:R-:W-:Y:S01]  /*eee0*/  FADD.FTZ R0, R133, R0 ;  /* 0x0000000085007221 */ /* 0x000fe20000010000 */
[----:B------:R-:W-:Y:S01]  /*eef0*/  MOV R133, R132 ;  /* 0x0000008400857202 */ /* 0x000fe20000000f00 */
[----:B------:R-:W-:Y:S03]  /*ef00*/  FADD.FTZ R134, R134, R161 ;  /* 0x000000a186867221 */ /* 0x000fe60000010000 */
[----:B------:R-:W1:Y:S01]  /*ef10*/  MUFU.EX2 R174, R174 ;  /* 0x000000ae00ae7308 */ /* 0x000e620000000800 */
[----:B----4-:R-:W-:Y:S01]  /*ef20*/  F2FP.BF16.F32.PACK_AB R116, R172, R171 ;  /* 0x000000abac74723e */ /* 0x010fe200000010ff */
[----:B------:R-:W-:Y:S01]  /*ef30*/  FADD.FTZ R167, R167, R0 ;  /* 0x00000000a7a77221 */ /* 0x000fe20000010000 */
[----:B------:R-:W-:Y:S01]  /*ef40*/  MOV R0, R3 ;  /* 0x0000000300007202 */ /* 0x000fe20000000f00 */
[----:B------:R-:W-:Y:S02]  /*ef50*/  FADD.FTZ R171, R171, R134 ;  /* 0x00000086abab7221 */ /* 0x000fe40000010000 */
[----:B------:R-:W-:Y:S02]  /*ef60*/  FADD.FTZ R168, R168, R167 ;  /* 0x000000a7a8a87221 */ /* 0x000fe40000010000 */
[----:B------:R-:W-:Y:S02]  /*ef70*/  FADD.FTZ R172, R172, R171 ;  /* 0x000000abacac7221 */ /* 0x000fe40000010000 */
[----:B------:R-:W-:Y:S04]  /*ef80*/  FADD.FTZ R169, R169, R168 ;  /* 0x000000a8a9a97221 */ /* 0x000fe80000010000 */
[----:B------:R-:W-:Y:S01]  /*ef90*/  FADD.FTZ R169, R170, R169 ;  /* 0x000000a9aaa97221 */ /* 0x000fe20000010000 */
[----:B-1----:R-:W-:Y:S07]  /*efa0*/  F2FP.BF16.F32.PACK_AB R118, R174, R173 ;  /* 0x000000adae76723e */ /* 0x002fee00000010ff */
[C---:B------:R-:W-:Y:S06]  /*efb0*/  HMMA.16816.F32.BF16 R4, R116.reuse, R136, R4 ;  /* 0x000000887404723c */ /* 0x040fec0000041804 */
[C---:B------:R-:W-:Y:S01]  /*efc0*/  HMMA.16816.F32.BF16 R8, R116.reuse, R138, R8 ;  /* 0x0000008a7408723c */ /* 0x040fe20000041808 */
[----:B------:R-:W-:Y:S05]  /*efd0*/  LDSM.16.MT88.4 R136, [R189+0x10800] ;  /* 0x01080000bd88783b */ /* 0x000fea0000004200 */
[C---:B--2---:R-:W-:Y:S06]  /*efe0*/  HMMA.16816.F32.BF16 R36, R116.reuse, R120, R36 ;  /* 0x000000787424723c */ /* 0x044fec0000041824 */
[C---:B------:R-:W-:Y:S01]  /*eff0*/  HMMA.16816.F32.BF16 R40, R116.reuse, R122, R40 ;  /* 0x0000007a7428723c */ /* 0x040fe20000041828 */
[----:B------:R-:W1:Y:S05]  /*f000*/  LDSM.16.MT88.4 R120, [R192+0x10800] ;  /* 0x01080000c078783b */ /* 0x000e6a0000004200 */
[C---:B------:R-:W-:Y:S06]  /*f010*/  HMMA.16816.F32.BF16 R44, R116.reuse, R144, R44 ;  /* 0x00000090742c723c */ /* 0x040fec000004182c */
[C---:B------:R-:W-:Y:S01]  /*f020*/  HMMA.16816.F32.BF16 R48, R116.reuse, R146, R48 ;  /* 0x000000927430723c */ /* 0x040fe20000041830 */
[----:B------:R-:W-:Y:S05]  /*f030*/  LDSM.16.MT88.4 R144, [R192+0xf000] ;  /* 0x00f00000c090783b */ /* 0x000fea0000004200 */
[C---:B-----5:R-:W-:Y:S06]  /*f040*/  HMMA.16816.F32.BF16 R52, R116.reuse, R140, R52 ;  /* 0x0000008c7434723c */ /* 0x060fec0000041834 */
[C---:B------:R-:W-:Y:S01]  /*f050*/  HMMA.16816.F32.BF16 R56, R116.reuse, R142, R56 ;  /* 0x0000008e7438723c */ /* 0x040fe20000041838 */
[----:B------:R-:W-:Y:S05]  /*f060*/  LDSM.16.MT88.4 R140, [R190+0xd000] ;  /* 0x00d00000be8c783b */ /* 0x000fea0000004200 */
[C---:B------:R-:W-:Y:S06]  /*f070*/  HMMA.16816.F32.BF16 R60, R116.reuse, R148, R60 ;  /* 0x00000094743c723c */ /* 0x040fec000004183c */
[C---:B------:R-:W-:Y:S01]  /*f080*/  HMMA.16816.F32.BF16 R64, R116.reuse, R150, R64 ;  /* 0x000000967440723c */ /* 0x040fe20000041840 */
[----:B------:R-:W-:Y:S05]  /*f090*/  LDSM.16.MT88.4 R148, [R189+0xf000] ;  /* 0x00f00000bd94783b */ /* 0x000fea0000004200 */
[C---:B------:R-:W-:Y:S06]  /*f0a0*/  HMMA.16816.F32.BF16 R68, R116.reuse, R152, R68 ;  /* 0x000000987444723c */ /* 0x040fec0000041844 */
[C---:B------:R-:W-:Y:S05]  /*f0b0*/  HMMA.16816.F32.BF16 R72, R116.reuse, R154, R72 ;  /* 0x0000009a7448723c */ /* 0x040fea0000041848 */
[--C-:B------:R-:W-:Y:S01]  /*f0c0*/  FFMA.FTZ R152, R22, UR4, -R166.reuse ;  /* 0x0000000416987c23 */ /* 0x100fe200080108a6 */
[C---:B------:R-:W-:Y:S05]  /*f0d0*/  HMMA.16816.F32.BF16 R76, R116.reuse, R156, R76 ;  /* 0x0000009c744c723c */ /* 0x040fea000004184c */
[--C-:B------:R-:W-:Y:S01]  /*f0e0*/  FFMA.FTZ R154, R26, UR4, -R166.reuse ;  /* 0x000000041a9a7c23 */ /* 0x100fe200080108a6 */
[C---:B------:R-:W-:Y:S01]  /*f0f0*/  HMMA.16816.F32.BF16 R80, R116.reuse, R158, R80 ;  /* 0x0000009e7450723c */ /* 0x040fe20000041850 */
[----:B------:R-:W-:Y:S04]  /*f100*/  MUFU.EX2 R152, R152 ;  /* 0x0000009800987308 */ /* 0x000fe80000000800 */
[----:B------:R-:W-:Y:S01]  /*f110*/  FFMA.FTZ R155, R27, UR4, -R166 ;  /* 0x000000041b9b7c23 */ /* 0x000fe200080108a6 */
[C---:B---3--:R-:W-:Y:S05]  /*f120*/  HMMA.16816.F32.BF16 R84, R116.reuse, R124, R84 ;  /* 0x0000007c7454723c */ /* 0x048fea0000041854 */
[----:B------:R-:W-:Y:S01]  /*f130*/  MUFU.EX2 R154, R154 ;  /* 0x0000009a009a7308 */ /* 0x000fe20000000800 */
[--C-:B------:R-:W-:Y:S01]  /*f140*/  FFMA.FTZ R158, R24, UR4, -R164.reuse ;  /* 0x00000004189e7c23 */ /* 0x100fe200080108a4 */
[C---:B------:R-:W-:Y:S01]  /*f150*/  HMMA.16816.F32.BF16 R88, R116.reuse, R126, R88 ;  /* 0x0000007e7458723c */ /* 0x040fe20000041858 */
[----:B------:R-:W2:Y:S03]  /*f160*/  LDSM.16.MT88.4 R124, [R188+0x10800] ;  /* 0x01080000bc7c783b */ /* 0x000ea60000004200 */
[----:B------:R-:W-:Y:S02]  /*f170*/  FFMA.FTZ R159, R25, UR4, -R164 ;  /* 0x00000004199f7c23 */ /* 0x000fe400080108a4 */
[C---:B-1----:R-:W-:Y:S02]  /*f180*/  HMMA.16816.F32.BF16 R92, R116.reuse, R120, R92 ;  /* 0x00000078745c723c */ /* 0x042fe4000004185c */
[----:B------:R-:W1:Y:S01]  /*f190*/  MUFU.EX2 R155, R155 ;  /* 0x0000009b009b7308 */ /* 0x000e620000000800 */
[----:B------:R-:W-:Y:S02]  /*f1a0*/  LDSM.16.MT88.4 R24, [R188+0xd000] ;  /* 0x00d00000bc18783b */ /* 0x000fe40000004200 */
[--C-:B------:R-:W-:Y:S01]  /*f1b0*/  FFMA.FTZ R153, R23, UR4, -R166.reuse ;  /* 0x0000000417997c23 */ /* 0x100fe200080108a6 */
[C---:B------:R-:W-:Y:S06]  /*f1c0*/  HMMA.16816.F32.BF16 R96, R116.reuse, R122, R96 ;  /* 0x0000007a7460723c */ /* 0x040fec0000041860 */
[----:B------:R-:W-:Y:S01]  /*f1d0*/  MUFU.EX2 R158, R158 ;  /* 0x0000009e009e7308 */ /* 0x000fe20000000800 */
[----:B------:R-:W3:Y:S01]  /*f1e0*/  LDSM.16.MT88.4 R120, [R192+0xd000] ;  /* 0x00d00000c078783b */ /* 0x000ee20000004200 */
[C---:B------:R-:W-:Y:S03]  /*f1f0*/  HMMA.16816.F32.BF16 R100, R116.reuse, R128, R100 ;  /* 0x000000807464723c */ /* 0x040fe60000041864 */
[----:B------:R-:W-:Y:S03]  /*f200*/  FFMA.FTZ R166, R35, UR4, -R166 ;  /* 0x0000000423a67c23 */ /* 0x000fe600080108a6 */
[C---:B------:R-:W-:Y:S01]  /*f210*/  HMMA.16816.F32.BF16 R104, R116.reuse, R130, R104 ;  /* 0x000000827468723c */ /* 0x040fe20000041868 */
[----:B------:R-:W4:Y:S01]  /*f220*/  LDSM.16.MT88.4 R128, [R189+0xd000] ;  /* 0x00d00000bd80783b */ /* 0x000f220000004200 */
[----:B------:R-:W5:Y:S03]  /*f230*/  MUFU.EX2 R153, R153 ;  /* 0x0000009900997308 */ /* 0x000f660000000800 */
[--C-:B------:R-:W-:Y:S01]  /*f240*/  FFMA.FTZ R156, R20, UR4, -R164.reuse ;  /* 0x00000004149c7c23 */ /* 0x100fe200080108a4 */
[C---:B------:R-:W-:Y:S06]  /*f250*/  HMMA.16816.F32.BF16 R108, R116.reuse, R136, R108 ;  /* 0x00000088746c723c */ /* 0x040fec000004186c */
[----:B------:R-:W3:Y:S01]  /*f260*/  MUFU.EX2 R159, R159 ;  /* 0x0000009f009f7308 */ /* 0x000ee20000000800 */
[----:B------:R-:W-:Y:S01]  /*f270*/  FFMA.FTZ R157, R21, UR4, -R164 ;  /* 0x00000004159d7c23 */ /* 0x000fe200080108a4 */
[C---:B------:R-:W-:Y:S01]  /*f280*/  HMMA.16816.F32.BF16 R12, R116.reuse, R138, R12 ;  /* 0x0000008a740c723c */ /* 0x040fe2000004180c */
[----:B------:R-:W4:Y:S02]  /*f290*/  LDSM.16.MT88.4 R136, [R190+0xf000] ;  /* 0x00f00000be88783b */ /* 0x000f240000004200 */
[----:B-1----:R-:W-:Y:S03]  /*f2a0*/  F2FP.BF16.F32.PACK_AB R23, R155, R154 ;  /* 0x0000009a9b17723e */ /* 0x002fe600000010ff */
[C---:B--2---:R-:W-:Y:S02]  /*f2b0*/  HMMA.16816.F32.BF16 R16, R116.reuse, R124, R16 ;  /* 0x0000007c7410723c */ /* 0x044fe40000041810 */
[----:B------:R-:W-:Y:S03]  /*f2c0*/  MUFU.EX2 R156, R156 ;  /* 0x0000009c009c7308 */ /* 0x000fe60000000800 */
[----:B-----5:R-:W-:Y:S01]  /*f2d0*/  F2FP.BF16.F32.PACK_AB R21, R153, R152 ;  /* 0x000000989915723e */ /* 0x020fe200000010ff */
[----:B------:R-:W-:Y:S01]  /*f2e0*/  HMMA.16816.F32.BF16 R112, R116, R126, R112 ;  /* 0x0000007e7470723c */ /* 0x000fe20000041870 */
[----:B------:R-:W1:Y:S05]  /*f2f0*/  LDSM.16.MT88.4 R116, [R188+0xf000] ;  /* 0x00f00000bc74783b */ /* 0x000e6a0000004200 */
[----:B------:R-:W2:Y:S01]  /*f300*/  MUFU.EX2 R157, R157 ;  /* 0x0000009d009d7308 */ /* 0x000ea20000000800 */
[----:B---3--:R-:W-:Y:S01]  /*f310*/  F2FP.BF16.F32.PACK_AB R22, R159, R158 ;  /* 0x0000009e9f16723e */ /* 0x008fe200000010ff */
[----:B------:R-:W-:Y:S01]  /*f320*/  FADD.FTZ R152, R152, R169 ;  /* 0x000000a998987221 */ /* 0x000fe20000010000 */
[----:B------:R-:W-:Y:S07]  /*f330*/  LDSM.16.MT88.4 R124, [R189+0x11000] ;  /* 0x01100000bd7c783b */ /* 0x000fee0000004200 */
[----:B------:R3:W5:Y:S01]  /*f340*/  MUFU.EX2 R217, R166 ;  /* 0x000000a600d97308 */ /* 0x0007620000000800 */
[----:B------:R-:W-:Y:S04]  /*f350*/  FADD.FTZ R153, R153, R152 ;  /* 0x0000009899997221 */ /* 0x000fe80000010000 */
[----:B------:R-:W-:Y:S01]  /*f360*/  FADD.FTZ R154, R154, R153 ;  /* 0x000000999a9a7221 */ /* 0x000fe20000010000 */
[----:B--2---:R-:W-:Y:S03]  /*f370*/  F2FP.BF16.F32.PACK_AB R20, R157, R156 ;  /* 0x0000009c9d14723e */ /* 0x004fe600000010ff */
[----:B------:R-:W-:Y:S04]  /*f380*/  FADD.FTZ R154, R155, R154 ;  /* 0x0000009a9b9a7221 */ /* 0x000fe80000010000 */
[C---:B------:R-:W-:Y:S05]  /*f390*/  HMMA.16816.F32.BF16 R4, R20.reuse, R120, R4 ;  /* 0x000000781404723c */ /* 0x040fea0000041804 */
[--C-:B---3--:R-:W-:Y:S01]  /*f3a0*/  FFMA.FTZ R166, R32, UR4, -R164.reuse ;  /* 0x0000000420a67c23 */ /* 0x108fe200080108a4 */
[C---:B------:R-:W-:Y:S01]  /*f3b0*/  HMMA.16816.F32.BF16 R8, R20.reuse, R122, R8 ;  /* 0x0000007a1408723c */ /* 0x040fe20000041808 */
[----:B------:R-:W2:Y:S04]  /*f3c0*/  LDSM.16.MT88.4 R120, [R192+0x11000] ;  /* 0x01100000c078783b */ /* 0x000ea80000004200 */
[----:B------:R-:W-:Y:S01]  /*f3d0*/  FFMA.FTZ R164, R33, UR4, -R164 ;  /* 0x0000000421a47c23 */ /* 0x000fe200080108a4 */
[C---:B------:R-:W-:Y:S01]  /*f3e0*/  HMMA.16816.F32.BF16 R36, R20.reuse, R140, R36 ;  /* 0x0000008c1424723c */ /* 0x040fe20000041824 */
[----:B------:R-:W-:Y:S02]  /*f3f0*/  MUFU.EX2 R166, R166 ;  /* 0x000000a600a67308 */ /* 0x000fe40000000800 */
[----:B------:R-:W-:Y:S03]  /*f400*/  LDSM.16.MT88.4 R32, [R192+0xf800] ;  /* 0x00f80000c020783b */ /* 0x000fe60000004200 */
[C---:B------:R-:W-:Y:S05]  /*f410*/  HMMA.16816.F32.BF16 R40, R20.reuse, R142, R40 ;  /* 0x0000008e1428723c */ /* 0x040fea0000041828 */
[----:B------:R-:W3:Y:S01]  /*f420*/  MUFU.EX2 R221, R164 ;  /* 0x000000a400dd7308 */ /* 0x000ee20000000800 */
[----:B------:R-:W-:Y:S01]  /*f430*/  LDSM.16.MT88.4 R140, [R189+0xf800] ;  /* 0x00f80000bd8c783b */ /* 0x000fe20000004200 */
[C---:B----4-:R-:W-:Y:S06]  /*f440*/  HMMA.16816.F32.BF16 R44, R20.reuse, R128, R44 ;  /* 0x00000080142c723c */ /* 0x050fec000004182c */
[C---:B------:R-:W-:Y:S01]  /*f450*/  HMMA.16816.F32.BF16 R48, R20.reuse, R130, R48 ;  /* 0x000000821430723c */ /* 0x040fe20000041830 */
[----:B------:R-:W-:Y:S05]  /*f460*/  LDSM.16.MT88.4 R128, [R188+0x11000] ;  /* 0x01100000bc80783b */ /* 0x000fea0000004200 */
[C---:B------:R-:W-:Y:S06]  /*f470*/  HMMA.16816.F32.BF16 R52, R20.reuse, R24, R52 ;  /* 0x000000181434723c */ /* 0x040fec0000041834 */
        /* <DEDUP_REMOVED lines=14> */
[C---:B--2---:R-:W-:Y:S06]  /*f560*/  HMMA.16816.F32.BF16 R92, R20.reuse, R120, R92 ;  /* 0x00000078145c723c */ /* 0x044fec000004185c */
[C---:B------:R-:W-:Y:S01]  /*f570*/  HMMA.16816.F32.BF16 R96, R20.reuse, R122, R96 ;  /* 0x0000007a1460723c */ /* 0x040fe20000041860 */
[----:B------:R-:W2:Y:S05]  /*f580*/  LDSM.16.MT88.4 R120, [R189+0xd800] ;  /* 0x00d80000bd78783b */ /* 0x000eaa0000004200 */
[C---:B----4-:R-:W-:Y:S06]  /*f590*/  HMMA.16816.F32.BF16 R100, R20.reuse, R24, R100 ;  /* 0x000000181464723c */ /* 0x050fec0000041864 */
[C---:B------:R-:W-:Y:S01]  /*f5a0*/  HMMA.16816.F32.BF16 R104, R20.reuse, R26, R104 ;  /* 0x0000001a1468723c */ /* 0x040fe20000041868 */
[----:B------:R-:W4:Y:S05]  /*f5b0*/  LDSM.16.MT88.4 R24, [R188+0xd800] ;  /* 0x00d80000bc18783b */ /* 0x000f2a0000004200 */
[C---:B------:R-:W-:Y:S06]  /*f5c0*/  HMMA.16816.F32.BF16 R108, R20.reuse, R124, R108 ;  /* 0x0000007c146c723c */ /* 0x040fec000004186c */
[C---:B------:R-:W-:Y:S06]  /*f5d0*/  HMMA.16816.F32.BF16 R12, R20.reuse, R126, R12 ;  /* 0x0000007e140c723c */ /* 0x040fec000004180c */
[C---:B------:R-:W-:Y:S06]  /*f5e0*/  HMMA.16816.F32.BF16 R16, R20.reuse, R128, R16 ;  /* 0x000000801410723c */ /* 0x040fec0000041810 */
[----:B------:R-:W-:Y:S07]  /*f5f0*/  HMMA.16816.F32.BF16 R112, R20, R130, R112 ;  /* 0x000000821470723c */ /* 0x000fee0000041870 */
[C---:B------:R-:W-:Y:S01]  /*f600*/  F2FP.BF16.F32.PACK_AB R21, R214.reuse, R175 ;  /* 0x000000afd615723e */ /* 0x040fe200000010ff */
[----:B------:R-:W-:Y:S03]  /*f610*/  FADD.FTZ R175, R175, R154 ;  /* 0x0000009aafaf7221 */ /* 0x000fe60000010000 */
[----:B-----5:R-:W-:Y:S01]  /*f620*/  F2FP.BF16.F32.PACK_AB R23, R217, R216 ;  /* 0x000000d8d917723e */ /* 0x020fe200000010ff */
[----:B------:R-:W-:Y:S01]  /*f630*/  FADD.FTZ R175, R214, R175 ;  /* 0x000000afd6af7221 */ /* 0x000fe20000010000 */
[----:B------:R-:W-:Y:S02]  /*f640*/  F2FP.BF16.F32.PACK_AB R20, R219, R218 ;  /* 0x000000dadb14723e */ /* 0x000fe400000010ff */
[----:B---3--:R-:W-:Y:S01]  /*f650*/  F2FP.BF16.F32.PACK_AB R22, R221, R166 ;  /* 0x000000a6dd16723e */ /* 0x008fe200000010ff */
[----:B------:R-:W-:Y:S04]  /*f660*/  FADD.FTZ R216, R216, R175 ;  /* 0x000000afd8d87221 */ /* 0x000fe80000010000 */
[----:B------:R-:W-:Y:S02]  /*f670*/  FADD.FTZ R211, R217, R216 ;  /* 0x000000d8d9d37221 */ /* 0x000fe40000010000 */
[C---:B------:R-:W-:Y:S01]  /*f680*/  HMMA.16816.F32.BF16 R128, R20.reuse, R28, R4 ;  /* 0x0000001c1480723c */ /* 0x040fe20000041804 */
[----:B------:R-:W3:Y:S05]  /*f690*/  LDSM.16.MT88.4 R4, [R190+0x11800] ;  /* 0x01180000be04783b */ /* 0x000eea0000004200 */
[C---:B------:R-:W-:Y:S03]  /*f6a0*/  HMMA.16816.F32.BF16 R124, R20.reuse, R30, R8 ;  /* 0x0000001e147c723c */ /* 0x040fe60000041808 */
[----:B------:R-:W-:Y:S03]  /*f6b0*/  LDSM.16.MT88.4 R8, [R188+0x11800] ;  /* 0x01180000bc08783b */ /* 0x000fe60000004200 */
[C---:B-1----:R-:W-:Y:S06]  /*f6c0*/  HMMA.16816.F32.BF16 R36, R20.reuse, R116, R36 ;  /* 0x000000741424723c */ /* 0x042fec0000041824 */
[C---:B------:R-:W-:Y:S06]  /*f6d0*/  HMMA.16816.F32.BF16 R40, R20.reuse, R118, R40 ;  /* 0x000000761428723c */ /* 0x040fec0000041828 */
[C---:B--2---:R-:W-:Y:S06]  /*f6e0*/  HMMA.16816.F32.BF16 R44, R20.reuse, R120, R44 ;  /* 0x00000078142c723c */ /* 0x044fec000004182c */
[C---:B------:R-:W-:Y:S01]  /*f6f0*/  HMMA.16816.F32.BF16 R48, R20.reuse, R122, R48 ;  /* 0x0000007a1430723c */ /* 0x040fe20000041830 */
[----:B------:R-:W1:Y:S05]  /*f700*/  LDSM.16.MT88.4 R120, [R189+0x11800] ;  /* 0x01180000bd78783b */ /* 0x000e6a0000004200 */
        /* <DEDUP_REMOVED lines=13> */
[C---:B------:R-:W-:Y:S05]  /*f7e0*/  HMMA.16816.F32.BF16 R104, R20.reuse, R6, R104 ;  /* 0x000000061468723c */ /* 0x040fea0000041868 */
[----:B------:R-:W-:Y:S01]  /*f7f0*/  FADD.FTZ R5, R173, R172 ;  /* 0x000000acad057221 */ /* 0x000fe20000010000 */
[C---:B-1----:R-:W-:Y:S05]  /*f800*/  HMMA.16816.F32.BF16 R108, R20.reuse, R120, R108 ;  /* 0x00000078146c723c */ /* 0x042fea000004186c */
[----:B------:R-:W-:Y:S01]  /*f810*/  FADD.FTZ R5, R174, R5 ;  /* 0x00000005ae057221 */ /* 0x000fe20000010000 */
[C---:B------:R-:W-:Y:S05]  /*f820*/  HMMA.16816.F32.BF16 R120, R20.reuse, R122, R12 ;  /* 0x0000007a1478723c */ /* 0x040fea000004180c */
[----:B------:R-:W-:Y:S01]  /*f830*/  FADD.FTZ R156, R156, R5 ;  /* 0x000000059c9c7221 */ /* 0x000fe20000010000 */
[C---:B------:R-:W-:Y:S05]  /*f840*/  HMMA.16816.F32.BF16 R116, R20.reuse, R8, R16 ;  /* 0x000000081474723c */ /* 0x040fea0000041810 */
[----:B------:R-:W-:Y:S01]  /*f850*/  FADD.FTZ R157, R157, R156 ;  /* 0x0000009c9d9d7221 */ /* 0x000fe20000010000 */
[----:B------:R-:W-:Y:S05]  /*f860*/  HMMA.16816.F32.BF16 R112, R20, R10, R112 ;  /* 0x0000000a1470723c */ /* 0x000fea0000041870 */
[----:B------:R-:W-:Y:S06]  /*f870*/  FADD.FTZ R158, R158, R157 ;  /* 0x0000009d9e9e7221 */ /* 0x000fec0000010000 */
[----:B------:R-:W-:Y:S04]  /*f880*/  FADD.FTZ R159, R159, R158 ;  /* 0x0000009e9f9f7221 */ /* 0x000fe80000010000 */
[----:B------:R-:W-:Y:S04]  /*f890*/  FADD.FTZ R218, R218, R159 ;  /* 0x0000009fdada7221 */ /* 0x000fe80000010000 */
[----:B------:R-:W-:Y:S04]  /*f8a0*/  FADD.FTZ R219, R219, R218 ;  /* 0x000000dadbdb7221 */ /* 0x000fe80000010000 */
[----:B------:R-:W-:Y:S04]  /*f8b0*/  FADD.FTZ R166, R166, R219 ;  /* 0x000000dba6a67221 */ /* 0x000fe80000010000 */
[----:B------:R-:W-:Y:S01]  /*f8c0*/  FADD.FTZ R213, R221, R166 ;  /* 0x000000a6ddd57221 */ /* 0x000fe20000010000 */
[----:B------:R-:W-:Y:S06]  /*f8d0*/  @P1 BRA `(.L_x_2304) ;  /* 0xffffffc000f01947 */ /* 0x000fec000383ffff */
.L_x_2300:
        /* <DEDUP_REMOVED lines=23> */
[-C--:B------:R-:W-:Y:S02]  /*fa50*/  IADD3 R11, -R11, R0.reuse, RZ ;  /* 0x000000000b0b7210 */ /* 0x080fe40007ffe1ff */
[----:B------:R-:W-:Y:S01]  /*fa60*/  LOP3.LUT R9, R9, 0xfffffff8, RZ, 0xc0, !PT ;  /* 0xfffffff809097812 */ /* 0x000fe200078ec0ff */
[----:B------:R-:W2:Y:S03]  /*fa70*/  @P4 LDC R25, c[0x0][0x2e8] ;  /* 0x0000ba00ff194b82 */ /* 0x000ea60000000800 */
[----:B------:R-:W-:Y:S01]  /*fa80*/  IADD3 R9, R10, -R9, RZ ;  /* 0x800000090a097210 */ /* 0x000fe20007ffe0ff */
[----:B------:R-:W3:Y:S01]  /*fa90*/  @P4 MUFU.RCP R5, R4 ;  /* 0x0000000400054308 */ /* 0x000ee20000001000 */
[----:B------:R-:W-:-:S02]  /*faa0*/  LEA.HI R10, R7, R0, RZ, 0x5 ;  /* 0x00000000070a7211 */ /* 0x000fc400078f28ff */
[C---:B------:R-:W-:Y:S02]  /*fab0*/  SHF.L.U32 R12, R9.reuse, 0x6, RZ ;  /* 0x00000006090c7819 */ /* 0x040fe400000006ff */
[----:B------:R-:W-:Y:S02]  /*fac0*/  SHF.R.S32.HI R8, RZ, 0x5, R10 ;  /* 0x00000005ff087819 */ /* 0x000fe4000001140a */
[----:B------:R-:W-:Y:S01]  /*fad0*/  LOP3.LUT R12, R12, 0x1c0, RZ, 0xc0, !PT ;  /* 0x000001c00c0c7812 */ /* 0x000fe200078ec0ff */
[----:B------:R-:W4:Y:S01]  /*fae0*/  @P4 MUFU.LG2 R4, R4 ;  /* 0x0000000400044308 */ /* 0x000f220000000c00 */
        /* <DEDUP_REMOVED lines=9> */
[----:B---3--:R-:W-:Y:S01]  /*fb80*/  FMUL.FTZ R128, R5, R128 ;  /* 0x0000008005807220 */ /* 0x008fe20000410000 */
        /* <DEDUP_REMOVED lines=160> */
[C---:B------:R-:W-:Y:S01]  /*10590*/  FMUL.FTZ R115, R6.reuse, R115 ;  /* 0x0000007306737220 */ /* 0x040fe20000410000 */
[----:B------:R-:W-:Y:S01]  /*105a0*/  F2FP.BF16.F32.PACK_AB R96, R97, R96 ;  /* 0x000000606160723e */ /* 0x000fe200000010ff */
[----:B------:R-:W-:Y:S01]  /*105b0*/  STS [R17+0x2000], R76 ;  /* 0x0020004c11007388 */ /* 0x000fe20000000800 */
[----:B------:R-:W-:Y:S01]  /*105c0*/  F2FP.BF16.F32.PACK_AB R98, R99, R98 ;  /* 0x000000626362723e */ /* 0x000fe200000010ff */
[----:B------:R-:W-:Y:S01]  /*105d0*/  FMUL.FTZ R5, R5, R113 ;  /* 0x0000007105057220 */ /* 0x000fe20000410000 */
[----:B------:R-:W-:Y:S01]  /*105e0*/  FMUL.FTZ R6, R6, R114 ;  /* 0x0000007206067220 */ /* 0x000fe20000410000 */
[----:B------:R-:W-:Y:S01]  /*105f0*/  STS [R17+0x2400], R78 ;  /* 0x0024004e11007388 */ /* 0x000fe20000000800 */
[----:B------:R-:W-:Y:S01]  /*10600*/  F2FP.BF16.F32.PACK_AB R100, R101, R100 ;  /* 0x000000646564723e */ /* 0x000fe200000010ff */
[----:B------:R-:W1:Y:S01]  /*10610*/  @P3 LDC R12, c[0x0][0x2e8] ;  /* 0x0000ba00ff0c3b82 */ /* 0x000e620000000800 */
[----:B------:R-:W-:Y:S01]  /*10620*/  F2FP.BF16.F32.PACK_AB R102, R103, R102 ;  /* 0x000000666766723e */ /* 0x000fe200000010ff */
[----:B------:R-:W-:Y:S01]  /*10630*/  STS [R19+0x2000], R80 ;  /* 0x0020005013007388 */ /* 0x000fe20000000800 */
[----:B------:R-:W-:Y:S01]  /*10640*/  F2FP.BF16.F32.PACK_AB R104, R105, R104 ;  /* 0x000000686968723e */ /* 0x000fe200000010ff */
[----:B------:R-:W3:Y:S01]  /*10650*/  @P3 MUFU.LG2 R2, R2 ;  /* 0x0000000200023308 */ /* 0x000ee20000000c00 */
[----:B------:R-:W-:Y:S01]  /*10660*/  F2FP.BF16.F32.PACK_AB R106, R107, R106 ;  /* 0x0000006a6b6a723e */ /* 0x000fe200000010ff */
[----:B------:R-:W-:Y:S01]  /*10670*/  STS [R19+0x2400], R82 ;  /* 0x0024005213007388 */ /* 0x000fe20000000800 */
[----:B------:R-:W-:Y:S01]  /*10680*/  F2FP.BF16.F32.PACK_AB R108, R109, R108 ;  /* 0x0000006c6d6c723e */ /* 0x000fe200000010ff */
[----:B------:R-:W-:Y:S01]  /*10690*/  ULDC.U8 UR4, c[0x0][0x3d8] ;  /* 0x0000f60000047ab9 */ /* 0x000fe20000000000 */
        /* <DEDUP_REMOVED lines=11> */
[----:B------:R-:W-:-:S03]  /*10750*/  ISETP.NE.AND P0, PT, RZ, UR4, PT ;  /* 0x00000004ff007c0c */ /* 0x000fc6000bf05270 */
        /* <DEDUP_REMOVED lines=8> */
[----:B-----5:R-:W-:-:S03]  /*107e0*/  MOV R11, 0x7f800000 ;  /* 0x7f800000000b7802 */ /* 0x020fc60000000f00 */
[----:B------:R2:W-:Y:S04]  /*107f0*/  STS [R17+0x4000], R108 ;  /* 0x0040006c11007388 */ /* 0x0005e80000000800 */
[----:B------:R2:W-:Y:S01]  /*10800*/  STS [R17+0x4400], R110 ;  /* 0x0044006e11007388 */ /* 0x0005e20000000800 */
[----:B----4-:R-:W-:Y:S01]  /*10810*/  @P4 FMUL.FTZ R13, R4, 0.69314718246459960938 ;  /* 0x3f317218040d4820 */ /* 0x010fe20000410000 */
[----:B---3--:R-:W-:Y:S02]  /*10820*/  @P3 FMUL.FTZ R4, R2, 0.69314718246459960938 ;  /* 0x3f31721802043820 */ /* 0x008fe40000410000 */
[----:B------:R3:W-:Y:S02]  /*10830*/  STS [R19+0x4000], R120 ;  /* 0x0040007813007388 */ /* 0x0007e40000000800 */
[----:B-1----:R-:W-:-:S02]  /*10840*/  @P3 FFMA.FTZ R11, R3, R12, R4 ;  /* 0x0000000c030b3223 */ /* 0x002fc40000010004 */
[----:B------:R3:W-:Y:S04]  /*10850*/  STS [R19+0x4400], R122 ;  /* 0x0044007a13007388 */ /* 0x0007e80000000800 */
[----:B------:R3:W-:Y:S04]  /*10860*/  STS [R21+0x4000], R116 ;  /* 0x0040007415007388 */ /* 0x0007e80000000800 */
[----:B------:R3:W-:Y:S01]  /*10870*/  STS [R21+0x4400], R118 ;  /* 0x0044007615007388 */ /* 0x0007e20000000800 */
[----:B--2---:R-:W-:Y:S01]  /*10880*/  MOV R9, 0x7f800000 ;  /* 0x7f80000000097802 */ /* 0x004fe20000000f00 */
[----:B------:R-:W-:-:S02]  /*10890*/  @P4 FFMA.FTZ R9, R132, R25, R13 ;  /* 0x0000001984094223 */ /* 0x000fc4000001000d */
[----:B------:R3:W-:Y:S04]  /*108a0*/  STS [R23+0x4000], R5 ;  /* 0x0040000517007388 */ /* 0x0007e80000000800 */
[----:B------:R3:W-:Y:S01]  /*108b0*/  STS [R23+0x4400], R6 ;  /* 0x0044000617007388 */ /* 0x0007e20000000800 */
[----:B------:R-:W-:Y:S05]  /*108c0*/  @!P0 BRA `(.L_x_2305) ;  /* 0x0000000000248947 */ /* 0x000fea0003800000 */
[----:B------:R-:W1:Y:S01]  /*108d0*/  S2UR UR14, SR_CTAID.Y ;  /* 0x00000000000e79c3 */ /* 0x000e620000002600 */
[----:B------:R-:W-:Y:S01]  /*108e0*/  ULDC UR4, c[0x0][0x2c4] ;  /* 0x0000b10000047ab9 */ /* 0x000fe20000000800 */
[----:B------:R-:W-:Y:S01]  /*108f0*/  UISETP.NE.AND UP0, UPT, UR13, -0x1, UPT ;  /* 0xffffffff0d00788c */ /* 0x000fe2000bf05270 */
[----:B------:R-:W-:-:S05]  /*10900*/  ULDC UR9, c[0x0][0x2e4] ;  /* 0x0000b90000097ab9 */ /* 0x000fca0000000800 */
[----:B------:R-:W2:Y:S01]  /*10910*/  S2UR UR8, SR_CTAID.Z ;  /* 0x00000000000879c3 */ /* 0x000ea20000002700 */
[----:B-1----:R-:W-:-:S04]  /*10920*/  UIMAD UR4, UR14, UR4, URZ ;  /* 0x000000040e0472a4 */ /* 0x002fc8000f8e023f */
[----:B------:R-:W-:-:S04]  /*10930*/  USEL UR4, UR4, UR13, !UP0 ;  /* 0x0000000d04047287 */ /* 0x000fc8000c000000 */
[----:B--2---:R-:W-:Y:S01]  /*10940*/  UIMAD UR9, UR8, UR9, UR4 ;  /* 0x00000009080972a4 */ /* 0x004fe2000f8e0204 */
[----:B------:R-:W-:Y:S11]  /*10950*/  BRA `(.L_x_2306) ;  /* 0x0000000000187947 */ /* 0x000ff60003800000 */
.L_x_2305:
[----:B------:R-:W-:Y:S01]  /*10960*/  S2UR UR8, SR_CTAID.Z ;  /* 0x00000000000879c3 */ /* 0x000fe20000002700 */
[----:B------:R-:W-:Y:S01]  /*10970*/  ULDC UR4, c[0x0][0x270] ;  /* 0x00009c0000047ab9 */ /* 0x000fe20000000800 */
[----:B------:R-:W-:-:S06]  /*10980*/  ULDC UR9, c[0x0][0x2c4] ;  /* 0x0000b10000097ab9 */ /* 0x000fcc0000000800 */
[----:B------:R-:W1:Y:S02]  /*10990*/  S2UR UR14, SR_CTAID.Y ;  /* 0x00000000000e79c3 */ /* 0x000e640000002600 */
[----:B-1----:R-:W-:-:S04]  /*109a0*/  UIMAD UR4, UR14, UR4, UR8 ;  /* 0x000000040e0472a4 */ /* 0x002fc8000f8e0208 */
[----:B------:R-:W-:-:S12]  /*109b0*/  UIMAD UR9, UR4, UR9, URZ ;  /* 0x00000009040972a4 */ /* 0x000fd8000f8e023f */
.L_x_2306:
[----:B------:R-:W1:Y:S01]  /*109c0*/  S2R R4, SR_TID.X ;  /* 0x0000000000047919 */ /* 0x000e620000002100 */
[----:B------:R-:W-:Y:S01]  /*109d0*/  LOP3.LUT R13, R10, 0xffffffe0, RZ, 0xc0, !PT ;  /* 0xffffffe00a0d7812 */ /* 0x000fe200078ec0ff */
[----:B------:R-:W-:Y:S01]  /*109e0*/  USHF.R.S32.HI UR11, URZ, 0x1f, UR14 ;  /* 0x0000001f3f0b7899 */ /* 0x000fe2000801140e */
[----:B------:R-:W-:Y:S01]  /*109f0*/  BSSY B0, `(.L_x_2307) ;  /* 0x0000028000007945 */ /* 0x000fe20003800000 */
[----:B------:R-:W-:Y:S01]  /*10a00*/  UISETP.NE.AND UP0, UPT, UR13, -0x1, UPT ;  /* 0xffffffff0d00788c */ /* 0x000fe2000bf05270 */
[----:B------:R-:W-:Y:S01]  /*10a10*/  BAR.SYNC.DEFER_BLOCKING 0x0 ;  /* 0x0000000000007b1d */ /* 0x000fe20000010000 */
[----:B------:R-:W-:Y:S01]  /*10a20*/  IMAD.IADD R2, R0, 0x1, -R13 ;  /* 0x0000000100027824 */ /* 0x000fe200078e0a0d */
[----:B------:R-:W-:-:S04]  /*10a30*/  SHF.R.S32.HI R13, RZ, 0x1f, R8 ;  /* 0x0000001fff0d7819 */ /* 0x000fc80000011408 */
[----:B------:R-:W-:Y:S01]  /*10a40*/  LOP3.LUT P0, RZ, R2, 0x3, RZ, 0xc0, !PT ;  /* 0x0000000302ff7812 */ /* 0x000fe2000780c0ff */
[----:B------:R-:W-:Y:S01]  /*10a50*/  ULDC.64 UR4, c[0x0][0x290] ;  /* 0x0000a40000047ab9 */ /* 0x000fe20000000a00 */
[----:B------:R-:W-:Y:S01]  /*10a60*/  LEA.HI R13, R13, R8, RZ, 0x2 ;  /* 0x000000080d0d7211 */ /* 0x000fe200078f10ff */
[----:B------:R-:W-:Y:S01]  /*10a70*/  UIMAD UR11, UR11, UR4, URZ ;  /* 0x000000040b0b72a4 */ /* 0x000fe2000f8e023f */
[----:B------:R-:W-:Y:S02]  /*10a80*/  ULDC.64 UR6, c[0x0][0x298] ;  /* 0x0000a60000067ab9 */ /* 0x000fe40000000a00 */
[----:B------:R-:W-:Y:S01]  /*10a90*/  LOP3.LUT R13, R13, 0xffffffc, RZ, 0xc0, !PT ;  /* 0x0ffffffc0d0d7812 */ /* 0x000fe200078ec0ff */
[----:B------:R-:W-:Y:S02]  /*10aa0*/  UIMAD.WIDE.U32 UR16, UR13, UR6, URZ ;  /* 0x000000060d1072a5 */ /* 0x000fe4000f8e003f */
[----:B------:R-:W-:Y:S02]  /*10ab0*/  UIMAD.WIDE.U32 UR18, UR14, UR4, URZ ;  /* 0x000000040e1272a5 */ /* 0x000fe4000f8e003f */
[----:B------:R-:W-:Y:S01]  /*10ac0*/  UIMAD UR5, UR14, UR5, UR11 ;  /* 0x000000050e0572a4 */ /* 0x000fe2000f8e020b */
[----:B---3--:R-:W-:Y:S01]  /*10ad0*/  IMAD.IADD R6, R8, 0x1, -R13 ;  /* 0x0000000108067824 */ /* 0x008fe200078e0a0d */
[----:B------:R-:W-:-:S02]  /*10ae0*/  UIMAD UR13, UR13, UR7, UR17 ;  /* 0x000000070d0d72a4 */ /* 0x000fc4000f8e0211 */
[----:B------:R-:W-:Y:S02]  /*10af0*/  USEL UR16, UR18, UR16, !UP0 ;  /* 0x0000001012107287 */ /* 0x000fe4000c000000 */
[----:B------:R-:W-:Y:S01]  /*10b00*/  @!UP0 UIADD3 UR13, UR19, UR5, URZ ;  /* 0x00000005130d8290 */ /* 0x000fe2000fffe03f */
        /* <DEDUP_REMOVED lines=22> */
.L_x_2308:
[----:B------:R-:W-:Y:S05]  /*10c70*/  BSYNC B0 ;  /* 0x0000000000007941 */ /* 0x000fea0003800000 */
.L_x_2307:
[----:B------:R-:W2:Y:S01]  /*10c80*/  S2UR UR9, SR_CTAID.X ;  /* 0x00000000000979c3 */ /* 0x000ea20000002500 */
[----:B------:R-:W-:Y:S01]  /*10c90*/  LEA.HI R2, R7, R0, RZ, 0x3 ;  /* 0x0000000007027211 */ /* 0x000fe200078f18ff */
[----:B------:R-:W-:Y:S01]  /*10ca0*/  IMAD.U32 R7, RZ, RZ, UR6 ;  /* 0x00000006ff077e24 */ /* 0x000fe2000f8e00ff */
[----:B------:R-:W-:Y:S01]  /*10cb0*/  SHF.R.S32.HI R205, RZ, 0x1f, R204 ;  /* 0x0000001fffcd7819 */ /* 0x000fe200000114cc */
[----:B------:R-:W-:Y:S01]  /*10cc0*/  USHF.R.S32.HI UR5, URZ, 0x1f, UR8 ;  /* 0x0000001f3f057899 */ /* 0x000fe20008011408 */
[----:B------:R-:W-:Y:S01]  /*10cd0*/  SHF.R.S32.HI R2, RZ, 0x3, R2 ;  /* 0x00000003ff027819 */ /* 0x000fe20000011402 */
[----:B-1----:R1:W3:Y:S01]  /*10ce0*/  LDS.128 R8, [R203+0x1800] ;  /* 0x00180000cb087984 */ /* 0x0022e20000000c00 */
[----:B------:R-:W-:Y:S01]  /*10cf0*/  LEA.HI R0, R3, R4, RZ, 0x3 ;  /* 0x0000000403007211 */ /* 0x000fe200078f18ff */
[----:B------:R-:W4:Y:S01]  /*10d00*/  LDC.64 R20, c[0x0][0x2a0] ;  /* 0x0000a800ff147b82 */ /* 0x000f220000000a00 */
[----:B------:R-:W-:Y:S01]  /*10d10*/  BSSY B0, `(.L_x_2309) ;  /* 0x000002a000007945 */ /* 0x000fe20003800000 */
[C---:B------:R-:W-:Y:S01]  /*10d20*/  VIADD R5, R2.reuse, 0x10 ;  /* 0x0000001002057836 */ /* 0x040fe20000000000 */
[----:B------:R1:W1:Y:S01]  /*10d30*/  LDS.128 R16, [R203] ;  /* 0x00000000cb107984 */ /* 0x0002620000000c00 */
[----:B------:R-:W-:Y:S01]  /*10d40*/  VIADD R4, R2, 0x30 ;  /* 0x0000003002047836 */ /* 0x000fe20000000000 */
[----:B------:R-:W-:-:S02]  /*10d50*/  SHF.R.S32.HI R0, RZ, 0x3, R0 ;  /* 0x00000003ff007819 */ /* 0x000fc40000011400 */
[----:B------:R-:W-:Y:S01]  /*10d60*/  ISETP.GE.AND P2, PT, R5, UR10, PT ;  /* 0x0000000a05007c0c */ /* 0x000fe2000bf46270 */
[----:B------:R-:W-:Y:S01]  /*10d70*/  VIADD R5, R2, 0x20 ;  /* 0x0000002002057836 */ /* 0x000fe20000000000 */
[----:B------:R-:W-:-:S04]  /*10d80*/  SHF.R.S32.HI R0, RZ, 0x1f, R0 ;  /* 0x0000001fff007819 */ /* 0x000fc80000011400 */
[----:B------:R-:W-:Y:S01]  /*10d90*/  ISETP.GE.AND P1, PT, R5, UR10, PT ;  /* 0x0000000a05007c0c */ /* 0x000fe2000bf26270 */
[----:B--2---:R-:W-:-:S04]  /*10da0*/  USHF.L.U32 UR9, UR9, 0x6, URZ ;  /* 0x0000000609097899 */ /* 0x004fc8000800063f */
[----:B------:R-:W-:Y:S02]  /*10db0*/  USHF.R.S32.HI UR4, URZ, 0x1f, UR9 ;  /* 0x0000001f3f047899 */ /* 0x000fe40008011409 */
[----:B------:R-:W-:Y:S02]  /*10dc0*/  IMAD.WIDE.U32 R6, R7, UR9, R204 ;  /* 0x0000000907067c25 */ /* 0x000fe4000f8e00cc */
[----:B------:R-:W-:Y:S01]  /*10dd0*/  UIMAD UR4, UR4, UR6, URZ ;  /* 0x00000006040472a4 */ /* 0x000fe2000f8e023f */
[----:B------:R-:W-:-:S03]  /*10de0*/  IADD3 R12, P0, R6, UR16, RZ ;  /* 0x00000010060c7c10 */ /* 0x000fc6000ff1e0ff */
[----:B------:R-:W-:Y:S01]  /*10df0*/  UIMAD UR4, UR9, UR7, UR4 ;  /* 0x00000007090472a4 */ /* 0x000fe2000f8e0204 */
[----:B----4-:R-:W-:Y:S01]  /*10e00*/  IMAD R6, R20, UR5, RZ ;  /* 0x0000000514067c24 */ /* 0x010fe2000f8e02ff */
[----:B------:R-:W-:-:S03]  /*10e10*/  UIADD3 UR9, -UR9, UR12, URZ ;  /* 0x0000000c09097290 */ /* 0x000fc6000fffe13f */
[----:B------:R-:W-:Y:S02]  /*10e20*/  IMAD R23, R21, UR8, R6 ;  /* 0x0000000815177c24 */ /* 0x000fe4000f8e0206 */
[----:B------:R-:W-:Y:S01]  /*10e30*/  IMAD.U32 R3, RZ, RZ, UR4 ;  /* 0x00000004ff037e24 */ /* 0x000fe2000f8e00ff */
[----:B------:R-:W-:-:S04]  /*10e40*/  ISETP.GE.AND P3, PT, R2, UR9, PT ;  /* 0x0000000902007c0c */ /* 0x000fc8000bf66270 */
[----:B------:R-:W-:Y:S02]  /*10e50*/  IADD3.X R13, R7, UR13, R3, P0, !PT ;  /* 0x0000000d070d7c10 */ /* 0x000fe400087fe403 */
[----:B------:R-:W-:Y:S02]  /*10e60*/  ISETP.GE.AND P0, PT, R4, UR10, PT ;  /* 0x0000000a04007c0c */ /* 0x000fe4000bf06270 */
[----:B------:R2:W4:Y:S01]  /*10e70*/  LDS.128 R4, [R203+0x4000] ;  /* 0x00400000cb047984 */ /* 0x0005220000000c00 */
[----:B------:R-:W-:-:S03]  /*10e80*/  IMAD.WIDE.U32 R20, R20, UR8, R12 ;  /* 0x0000000814147c25 */ /* 0x000fc6000f8e000c */
[----:B------:R2:W1:Y:S01]  /*10e90*/  LDS.128 R12, [R203+0x2000] ;  /* 0x00200000cb0c7984 */ /* 0x0004620000000c00 */
[----:B------:R-:W-:Y:S01]  /*10ea0*/  IMAD.IADD R23, R23, 0x1, R21 ;  /* 0x0000000117177824 */ /* 0x000fe200078e0215 */
[----:B---3--:R-:W-:Y:S06]  /*10eb0*/  @P3 BRA `(.L_x_2310) ;  /* 0x00000000003c3947 */ /* 0x008fec0003800000 */
[----:B------:R-:W-:Y:S01]  /*10ec0*/  IMAD R3, R0, UR6, RZ ;  /* 0x0000000600037c24 */ /* 0x000fe2000f8e02ff */
[----:B------:R-:W-:Y:S01]  /*10ed0*/  ULDC UR8, c[0x0][0x2d0] ;  /* 0x0000b40000087ab9 */ /* 0x000fe20000000800 */
[----:B------:R-:W-:Y:S01]  /*10ee0*/  IMAD.MOV.U32 R22, RZ, RZ, R20 ;  /* 0x000000ffff167224 */ /* 0x000fe200078e0014 */
[----:B------:R-:W-:Y:S01]  /*10ef0*/  ISETP.GE.AND P5, PT, R204, UR8, PT ;  /* 0x00000008cc007c0c */ /* 0x000fe2000bfa6270 */
[----:B------:R-:W-:Y:S01]  /*10f00*/  IMAD R3, R2, UR7, R3 ;  /* 0x0000000702037c24 */ /* 0x000fe2000f8e0203 */
[----:B------:R-:W-:Y:S01]  /*10f10*/  ISETP.GE.AND P4, PT, R200, UR8, PT ;  /* 0x00000008c8007c0c */ /* 0x000fe2000bf86270 */
[----:B------:R-:W-:Y:S01]  /*10f20*/  IMAD.WIDE.U32 R24, R2, UR6, R22 ;  /* 0x0000000602187c25 */ /* 0x000fe2000f8e0016 */
[----:B------:R-:W-:Y:S01]  /*10f30*/  ISETP.GE.AND P3, PT, R199, UR8, PT ;  /* 0x00000008c7007c0c */ /* 0x000fe2000bf66270 */
[----:B------:R-:W-:Y:S02]  /*10f40*/  ULDC.64 UR4, c[0x0][0x280] ;  /* 0x0000a00000047ab9 */ /* 0x000fe40000000a00 */
[----:B------:R-:W-:Y:S01]  /*10f50*/  IMAD.IADD R3, R3, 0x1, R25 ;  /* 0x0000000103037824 */ /* 0x000fe200078e0219 */
[----:B------:R-:W-:-:S04]  /*10f60*/  LEA R26, P6, R24, UR4, 0x1 ;  /* 0x00000004181a7c11 */ /* 0x000fc8000f8c08ff */
[----:B------:R-:W-:-:S05]  /*10f70*/  LEA.HI.X R27, R24, UR5, R3, 0x1, P6 ;  /* 0x00000005181b7c11 */ /* 0x000fca000b0f0c03 */
[----:B-1----:R3:W-:Y:S04]  /*10f80*/  @!P5 STG.E.128 desc[UR24][R26.64], R16 ;  /* 0x000000101a00d986 */ /* 0x0027e8000c101d18 */
[----:B------:R3:W-:Y:S04]  /*10f90*/  @!P4 STG.E.128 desc[UR24][R26.64+0x80], R12 ;  /* 0x0000800c1a00c986 */ /* 0x0007e8000c101d18 */
[----:B----4-:R3:W-:Y:S02]  /*10fa0*/  @!P3 STG.E.128 desc[UR24][R26.64+0x100], R4 ;  /* 0x000100041a00b986 */ /* 0x0107e4000c101d18 */
.L_x_2310:
[----:B------:R-:W-:Y:S05]  /*10fb0*/  BSYNC B0 ;  /* 0x0000000000007941 */ /* 0x000fea0003800000 */
.L_x_2309:
[----:B-1-3--:R1:W3:Y:S01]  /*10fc0*/  LDS.128 R16, [R203+0x800] ;  /* 0x00080000cb107984 */ /* 0x00a2e20000000c00 */
[----:B------:R-:W-:Y:S03]  /*10fd0*/  BSSY B0, `(.L_x_2311) ;  /* 0x0000016000007945 */ /* 0x000fe60003800000 */
[----:B------:R1:W1:Y:S04]  /*10fe0*/  LDS.128 R12, [R203+0x2800] ;  /* 0x00280000cb0c7984 */ /* 0x0002680000000c00 */
[----:B----4-:R4:W1:Y:S01]  /*10ff0*/  LDS.128 R4, [R203+0x4800] ;  /* 0x00480000cb047984 */ /* 0x0108620000000c00 */
        /* <DEDUP_REMOVED lines=11> */
[----:B------:R-:W-:-:S04]  /*110b0*/  IMAD R3, R3, UR6, RZ ;  /* 0x0000000603037c24 */ /* 0x000fc8000f8e02ff */
[----:B------:R-:W-:Y:S01]  /*110c0*/  IMAD R3, R24, UR7, R3 ;  /* 0x0000000718037c24 */ /* 0x000fe2000f8e0203 */
[----:B------:R-:W-:-:S03]  /*110d0*/  LEA R24, P5, R26, UR4, 0x1 ;  /* 0x000000041a187c11 */ /* 0x000fc6000f8a08ff */
[----:B------:R-:W-:-:S05]  /*110e0*/  IMAD.IADD R3, R3, 0x1, R27 ;  /* 0x0000000103037824 */ /* 0x000fca00078e021b */
[----:B------:R-:W-:-:S05]  /*110f0*/  LEA.HI.X R25, R26, UR5, R3, 0x1, P5 ;  /* 0x000000051a197c11 */ /* 0x000fca000a8f0c03 */
[----:B---3--:R3:W-:Y:S04]  /*11100*/  @!P4 STG.E.128 desc[UR24][R24.64], R16 ;  /* 0x000000101800c986 */ /* 0x0087e8000c101d18 */
[----:B-1----:R3:W-:Y:S04]  /*11110*/  @!P3 STG.E.128 desc[UR24][R24.64+0x80], R12 ;  /* 0x0000800c1800b986 */ /* 0x0027e8000c101d18 */
[----:B------:R3:W-:Y:S02]  /*11120*/  @!P2 STG.E.128 desc[UR24][R24.64+0x100], R4 ;  /* 0x000100041800a986 */ /* 0x0007e4000c101d18 */
.L_x_2312:
[----:B------:R-:W-:Y:S05]  /*11130*/  BSYNC B0 ;  /* 0x0000000000007941 */ /* 0x000fea0003800000 */
.L_x_2311:
[----:B---3--:R3:W2:Y:S01]  /*11140*/  LDS.128 R16, [R203+0x1000] ;  /* 0x00100000cb107984 */ /* 0x0086a20000000c00 */
[----:B------:R-:W-:Y:S03]  /*11150*/  BSSY B0, `(.L_x_2313) ;  /* 0x0000016000007945 */ /* 0x000fe60003800000 */
[----:B-1----:R3:W1:Y:S04]  /*11160*/  LDS.128 R12, [R203+0x3000] ;  /* 0x00300000cb0c7984 */ /* 0x0026680000000c00 */
[----:B------:R3:W1:Y:S01]  /*11170*/  LDS.128 R4, [R203+0x5000] ;  /* 0x00500000cb047984 */ /* 0x0006620000000c00 */
        /* <DEDUP_REMOVED lines=16> */
[----:B--2---:R2:W-:Y:S04]  /*11280*/  @!P3 STG.E.128 desc[UR24][R24.64], R16 ;  /* 0x000000101800b986 */ /* 0x0045e8000c101d18 */
[----:B-1----:R2:W-:Y:S04]  /*11290*/  @!P2 STG.E.128 desc[UR24][R24.64+0x80], R12 ;  /* 0x0000800c1800a986 */ /* 0x0025e8000c101d18 */
[----:B------:R2:W-:Y:S02]  /*112a0*/  @!P1 STG.E.128 desc[UR24][R24.64+0x100], R4 ;  /* 0x0001000418009986 */ /* 0x0005e4000c101d18 */
.L_x_2314:
[----:B------:R-:W-:Y:S05]  /*112b0*/  BSYNC B0 ;  /* 0x0000000000007941 */ /* 0x000fea0003800000 */
.L_x_2313:
[----:B-12---:R1:W2:Y:S04]  /*112c0*/  LDS.128 R4, [R203+0x3800] ;  /* 0x00380000cb047984 */ /* 0x0062a80000000c00 */
[----:B------:R1:W1:Y:S01]  /*112d0*/  LDS.128 R12, [R203+0x5800] ;  /* 0x00580000cb0c7984 */ /* 0x0002620000000c00 */
[----:B------:R-:W-:Y:S05]  /*112e0*/  @P0 EXIT ;  /* 0x000000000000094d */ /* 0x000fea0003800000 */
[----:B------:R-:W-:Y:S01]  /*112f0*/  IADD3 R2, P0, R2, 0x30, RZ ;  /* 0x0000003002027810 */ /* 0x000fe20007f1e0ff */
[----:B------:R-:W-:Y:S01]  /*11300*/  IMAD.MOV.U32 R16, RZ, RZ, R20 ;  /* 0x000000ffff107224 */ /* 0x000fe200078e0014 */
[----:B------:R-:W-:Y:S01]  /*11310*/  MOV R17, R23 ;  /* 0x0000001700117202 */ /* 0x000fe20000000f00 */
[----:B------:R-:W-:Y:S01]  /*11320*/  ULDC.64 UR4, c[0x0][0x280] ;  /* 0x0000a00000047ab9 */ /* 0x000fe20000000a00 */
[----:B------:R-:W-:Y:S01]  /*11330*/  ULDC UR8, c[0x0][0x2d0] ;  /* 0x0000b40000087ab9 */ /* 0x000fe20000000800 */
[----:B------:R-:W-:Y:S01]  /*11340*/  IMAD.X R3, RZ, RZ, R0, P0 ;  /* 0x000000ffff037224 */ /* 0x000fe200000e0600 */
[----:B------:R-:W-:Y:S01]  /*11350*/  ISETP.GE.AND P2, PT, R204, UR8, PT ;  /* 0x00000008cc007c0c */ /* 0x000fe2000bf46270 */
[----:B------:R-:W-:Y:S01]  /*11360*/  IMAD.WIDE.U32 R16, R2, UR6, R16 ;  /* 0x0000000602107c25 */ /* 0x000fe2000f8e0010 */
[----:B------:R-:W-:-:S03]  /*11370*/  ISETP.GE.AND P1, PT, R200, UR8, PT ;  /* 0x00000008c8007c0c */ /* 0x000fc6000bf26270 */
[----:B------:R-:W-:-:S04]  /*11380*/  IMAD R3, R3, UR6, RZ ;  /* 0x0000000603037c24 */ /* 0x000fc8000f8e02ff */
[----:B------:R-:W-:Y:S01]  /*11390*/  IMAD R3, R2, UR7, R3 ;  /* 0x0000000702037c24 */ /* 0x000fe2000f8e0203 */
[----:B------:R-:W-:-:S03]  /*113a0*/  LEA R2, P0, R16, UR4, 0x1 ;  /* 0x0000000410027c11 */ /* 0x000fc6000f8008ff */
[----:B------:R-:W-:-:S05]  /*113b0*/  IMAD.IADD R3, R3, 0x1, R17 ;  /* 0x0000000103037824 */ /* 0x000fca00078e0211 */
[----:B------:R-:W-:Y:S02]  /*113c0*/  LEA.HI.X R3, R16, UR5, R3, 0x1, P0 ;  /* 0x0000000510037c11 */ /* 0x000fe400080f0c03 */
[----:B------:R-:W-:-:S03]  /*113d0*/  ISETP.GE.AND P0, PT, R199, UR8, PT ;  /* 0x00000008c7007c0c */ /* 0x000fc6000bf06270 */
[----:B------:R1:W-:Y:S04]  /*113e0*/  @!P2 STG.E.128 desc[UR24][R2.64], R8 ;  /* 0x000000080200a986 */ /* 0x0003e8000c101d18 */
[----:B--2---:R2:W-:Y:S06]  /*113f0*/  @!P1 STG.E.128 desc[UR24][R2.64+0x80], R4 ;  /* 0x0000800402009986 */ /* 0x0045ec000c101d18 */
[----:B------:R-:W-:Y:S05]  /*11400*/  @P0 EXIT ;  /* 0x000000000000094d */ /* 0x000fea0003800000 */
[----:B-1----:R-:W-:Y:S01]  /*11410*/  STG.E.128 desc[UR24][R2.64+0x100], R12 ;  /* 0x0001000c02007986 */ /* 0x002fe2000c101d18 */
[----:B------:R-:W-:Y:S05]  /*11420*/  EXIT ;  /* 0x000000000000794d */ /* 0x000fea0003800000 */
.L_x_2315:
        /* <DEDUP_REMOVED lines=13> */
.L_x_4490:


//--------------------- .text._ZN5flash24flash_fwd_splitkv_kernelI23Flash_fwd_kernel_traitsILi192ELi64ELi64ELi4ELb0ELb0EN7cutlass10bfloat16_tE19Flash_kernel_traitsILi192ELi64ELi64ELi4ES3_EELb1ELb0ELb1ELb0ELb0ELb1ELb0ELb0EEEvNS_16Flash_fwd_paramsE --------------------------
	.section	.text._ZN5flash24flash_fwd_splitkv_kernelI23Flash_fwd_kernel_traitsILi192ELi64ELi64ELi4ELb0ELb0EN7cutlass10bfloat16_tE19Flash_kernel_traitsILi192ELi64ELi64ELi4ES3_EELb1ELb0ELb1ELb0ELb0ELb1ELb0ELb0EEEvNS_16Flash_fwd_paramsE,"ax",@progbits
	.align	128
        .global         _ZN5flash24flash_fwd_splitkv_kernelI23Flash_fwd_kernel_traitsILi192ELi64ELi64ELi4ELb0ELb0EN7cutlass10bfloat16_tE19Flash_kernel_traitsILi192ELi64ELi64ELi4ES3_EELb1ELb0ELb1ELb0ELb0ELb1ELb0ELb0EEEvNS_16Flash_fwd_paramsE
        .type           _ZN5flash24flash_fwd_splitkv_kernelI23Flash_fwd_kernel_traitsILi192ELi64ELi64ELi4ELb0ELb0EN7cutlass10bfloat16_tE19Flash_kernel_traitsILi192ELi64ELi64ELi4ES3_EELb1ELb0ELb1ELb0ELb0ELb1ELb0ELb0EEEvNS_16Flash_fwd_paramsE,@function
        .size           _ZN5flash24flash_fwd_splitkv_kernelI23Flash_fwd_kernel_traitsILi192ELi64ELi64ELi4ELb0ELb0EN7cutlass10bfloat16_tE19Flash_kernel_traitsILi192ELi64ELi64ELi4ES3_EELb1ELb0ELb1ELb0ELb0ELb1ELb0ELb0EEEvNS_16Flash_fwd_paramsE,(.L_x_4491 - _ZN5flash24flash_fwd_splitkv_kernelI23Flash_fwd_kernel_traitsILi192ELi64ELi64ELi4ELb0ELb0EN7cutlass10bfloat16_tE19Flash_kernel_traitsILi192ELi64ELi64ELi4ES3_EELb1ELb0ELb1ELb0ELb0ELb1ELb0ELb0EEEvNS_16Flash_fwd_paramsE)
        .other          _ZN5flash24flash_fwd_splitkv_kernelI23Flash_fwd_kernel_traitsILi192ELi64ELi64ELi4ELb0ELb0EN7cutlass10bfloat16_tE19Flash_kernel_traitsILi192ELi64ELi64ELi4ES3_EELb1ELb0ELb1ELb0ELb0ELb1ELb0ELb0EEEvNS_16Flash_fwd_paramsE,@"STO_CUDA_ENTRY STV_DEFAULT"
_ZN5flash24flash_fwd_splitkv_kernelI23Flash_fwd_kernel_traitsILi192ELi64ELi64ELi4ELb0ELb0EN7cutlass10bfloat16_tE19Flash_kernel_traitsILi192ELi64ELi64ELi4ES3_EELb1ELb0ELb1ELb0ELb0ELb1ELb0ELb0EEEvNS_16Flash_fwd_paramsE:
.text._ZN5flash24flash_fwd_splitkv_kernelI23Flash_fwd_kernel_traitsILi192ELi64ELi64ELi4ELb0ELb0EN7cutlass10bfloat16_tE19Flash_kernel_traitsILi192ELi64ELi64ELi4ES3_EELb1ELb0ELb1ELb0ELb0ELb1ELb0ELb0EEEvNS_16Flash_fwd_paramsE:
        /* <DEDUP_REMOVED lines=54> */
.L_x_2316:
[----:B------:R-:W-:-:S03]  /*0360*/  ULDC UR6, c[0x0][0x2c8] ;  /* 0x0000b20000067ab9 */ /* 0x000fc60000000800 */
.L_x_2317:
        /* <DEDUP_REMOVED lines=107> */
.L_x_2320:
[----:B------:R-:W-:Y:S05]  /*0a20*/  BSYNC B0 ;  /* 0x0000000000007941 */ /* 0x000fea0003800000 */
.L_x_2319:
        /* <DEDUP_REMOVED lines=22> */
.L_x_2322:
[----:B------:R-:W-:Y:S05]  /*0b90*/  BSYNC B0 ;  /* 0x0000000000007941 */ /* 0x000fea0003800000 */
.L_x_2321:
        /* <DEDUP_REMOVED lines=21> */
.L_x_2324:
[----:B------:R-:W-:Y:S05]  /*0cf0*/  BSYNC B0 ;  /* 0x0000000000007941 */ /* 0x000fea0003800000 */
.L_x_2323:
        /* <DEDUP_REMOVED lines=20> */
.L_x_2326:
[----:B------:R-:W-:Y:S05]  /*0e40*/  BSYNC B0 ;  /* 0x0000000000007941 */ /* 0x000fea0003800000 */
.L_x_2325:
        /* <DEDUP_REMOVED lines=18> */
.L_x_2318:
        /* <DEDUP_REMOVED lines=29> */
.L_x_2327:
        /* <DEDUP_REMOVED lines=94> */
.L_x_2328:
        /* <DEDUP_REMOVED lines=48> */
.L_x_2330:
        /* <DEDUP_REMOVED lines=37> */
.L_x_2329:
        /* <DEDUP_REMOVED lines=110> */
.L_x_2332:
[----:B------:R-:W-:Y:S05]  /*2350*/  BSYNC B0 ;  /* 0x0000000000007941 */ /* 0x000fea0003800000 */
.L_x_2331:
        /* <DEDUP_REMOVED lines=41> */
.L_x_2334:
[----:B------:R-:W-:Y:S05]  /*25f0*/  BSYNC B0 ;  /* 0x0000000000007941 */ /* 0x000fea0003800000 */
.L_x_2333:
        /* <DEDUP_REMOVED lines=42> */
.L_x_2336:
[----:B------:R-:W-:Y:S05]  /*28a0*/  BSYNC B0 ;  /* 0x0000000000007941 */ /* 0x000fea0003800000 */
.L_x_2335:
        /* <DEDUP_REMOVED lines=44> */
.L_x_2338:
[----:B------:R-:W-:Y:S05]  /*2b70*/  BSYNC B0 ;  /* 0x0000000000007941 */ /* 0x000fea0003800000 */
.L_x_2337:
        /* <DEDUP_REMOVED lines=37> */
.L_x_2340:
[----:B------:R-:W-:Y:S05]  /*2dd0*/  BSYNC B0 ;  /* 0x0000000000007941 */ /* 0x000fea0003800000 */
.L_x_2339:
        /* <DEDUP_REMOVED lines=33> */
.L_x_2342:
[----:B------:R-:W-:Y:S05]  /*2ff0*/  BSYNC B0 ;  /* 0x0000000000007941 */ /* 0x000fea0003800000 */
.L_x_2341:
        /* <DEDUP_REMOVED lines=38> */
.L_x_2344:
[----:B------:R-:W-:Y:S05]  /*3260*/  BSYNC B0 ;  /* 0x0000000000007941 */ /* 0x000fea0003800000 */
.L_x_2343:
        /* <DEDUP_REMOVED lines=40> */
.L_x_2346:
[----:B------:R-:W-:Y:S05]  /*34f0*/  BSYNC B0 ;  /* 0x0000000000007941 */ /* 0x000fea0003800000 */
.L_x_2345:
        /* <DEDUP_REMOVED lines=81> */
.L_x_2348:
[----:B------:R-:W-:Y:S05]  /*3a10*/  BSYNC B0 ;  /* 0x0000000000007941 */ /* 0x000fea0003800000 */
.L_x_2347:
        /* <DEDUP_REMOVED lines=31> */
.L_x_2350:
[----:B------:R-:W-:Y:S05]  /*3c10*/  BSYNC B0 ;  /* 0x0000000000007941 */ /* 0x000fea0003800000 */
.L_x_2349:
        /* <DEDUP_REMOVED lines=33> */
.L_x_2352:
[----:B------:R-:W-:Y:S05]  /*3e30*/  BSYNC B0 ;  /* 0x0000000000007941 */ /* 0x000fea0003800000 */
.L_x_2351:
        /* <DEDUP_REMOVED lines=37> */
.L_x_2354:
[----:B------:R-:W-:Y:S05]  /*4090*/  BSYNC B0 ;  /* 0x0000000000007941 */ /* 0x000fea0003800000 */
.L_x_2353:
[----:B------:R-:W-:Y:S01]  /*40a0*/  LDSM.16.M88.4 R24, [R206] ;  /* 0x00000000ce18783b */ /* 0x000fe20000000200 */
[----:B------:R-:W-:Y:S01]  /*40b0*/  R2P PR, R2, 0x6 ;  /* 0x0000000602007804 */ /* 0x000fe20000000000 */
[----:B------:R-:W-:Y:S01]  /*40c0*/  VIADD R2, R205, 0x6000 ;  /* 0x00006000cd027836 */ /* 0x000fe20000000000 */
[----:B------:R-:W-:Y:S01]  /*40d0*/  LEA R202, R5, R206, 0x1 ;  /* 0x000000ce05ca7211 */ /* 0x000fe200078e08ff */
[----:B------:R-:W3:Y:S01]  /*40e0*/  LDSM.16.M88.4 R28, [R205+0x6000] ;  /* 0x00600000cd1c783b */ /* 0x000ee20000000200 */
[----:B------:R-:W-:Y:S01]  /*40f0*/  VIADD R203, R205, 0x6020 ;  /* 0x00006020cdcb7836 */ /* 0x000fe20000000000 */
[----:B------:R-:W-:Y:S01]  /*4100*/  ULDC UR22, c[0x0][0x39c] ;  /* 0x0000e70000167ab9 */ /* 0x000fe20000000800 */
[----:B------:R-:W-:Y:S01]  /*4110*/  IMAD R204, R7, 0x2, R206 ;  /* 0x0000000207cc7824 */ /* 0x000fe200078e02ce */
[----:B------:R-:W4:Y:S01]  /*4120*/  LDSM.16.M88.4 R52, [R205+0x6800] ;  /* 0x00680000cd34783b */ /* 0x000f220000000200 */
[----:B------:R-:W-:Y:S01]  /*4130*/  LOP3.LUT R6, R6, 0xffffffe0, RZ, 0xc0, !PT ;  /* 0xffffffe006067812 */ /* 0x000fe200078ec0ff */
[----:B------:R-:W-:Y:S01]  /*4140*/  IMAD.SHL.U32 R214, R3, 0x2, RZ ;  /* 0x0000000203d67824 */ /* 0x000fe200078e00ff */
[----:B------:R-:W-:Y:S01]  /*4150*/  LEA R93, R93, UR23, 0x4 ;  /* 0x000000175d5d7c11 */ /* 0x000fe2000f8e20ff */
[----:B------:R-:W-:Y:S01]  /*4160*/  LDSM.16.M88.4 R60, [R204] ;  /* 0x00000000cc3c783b */ /* 0x000fe20000000200 */
[----:B------:R-:W-:-:S02]  /*4170*/  IMAD R201, R5, 0x2, R204 ;  /* 0x0000000205c97824 */ /* 0x000fc400078e02cc */
[----:B-1---5:R-:W-:Y:S01]  /*4180*/  FMUL.FTZ R95, R4, R95 ;  /* 0x0000005f045f7220 */ /* 0x022fe20000410000 */
[----:B------:R-:W-:Y:S01]  /*4190*/  @P1 VIADD R203, R2, 0xffffffe0 ;  /* 0xffffffe002cb1836 */ /* 0x000fe20000000000 */
[----:B------:R-:W1:Y:S01]  /*41a0*/  LDSM.16.M88.4 R44, [R205+0x7000] ;  /* 0x00700000cd2c783b */ /* 0x000e620000000200 */
[----:B------:R-:W-:Y:S01]  /*41b0*/  IMAD.MOV.U32 R2, RZ, RZ, 0x40 ;  /* 0x00000040ff027424 */ /* 0x000fe200078e00ff */
[----:B------:R-:W-:Y:S01]  /*41c0*/  LOP3.LUT R214, R214, 0x6, RZ, 0xc0, !PT ;  /* 0x00000006d6d67812 */ /* 0x000fe200078ec0ff */
[----:B------:R-:W-:Y:S01]  /*41d0*/  UISETP.GE.AND UP0, UPT, UR15, 0x2, UPT ;  /* 0x000000020f00788c */ /* 0x000fe2000bf06270 */
[----:B------:R-:W1:Y:S01]  /*41e0*/  LDSM.16.M88.4 R68, [R203] ;  /* 0x00000000cb44783b */ /* 0x000e620000000200 */
[----:B------:R-:W-:Y:S01]  /*41f0*/  R2UR UR5, R95 ;  /* 0x000000005f0572ca */ /* 0x000fe200000e0000 */
[C---:B------:R-:W-:Y:S01]  /*4200*/  VIADD R195, R203.reuse, 0x800 ;  /* 0x00000800cbc37836 */ /* 0x040fe20000000000 */
[----:B------:R-:W-:Y:S01]  /*4210*/  SEL R2, R2, 0xffffffc0, !P2 ;  /* 0xffffffc002027807 */ /* 0x000fe20005000000 */
[----:B------:R-:W-:Y:S01]  /*4220*/  LDSM.16.M88.4 R76, [R202] ;  /* 0x00000000ca4c783b */ /* 0x000fe20000000200 */
[C---:B------:R-:W-:Y:S01]  /*4230*/  VIADD R194, R203.reuse, 0x1000 ;  /* 0x00001000cbc27836 */ /* 0x040fe20000000000 */
[C---:B------:R-:W-:Y:S01]  /*4240*/  IADD3 R193, R203.reuse, 0x1800, RZ ;  /* 0x00001800cbc17810 */ /* 0x040fe20007ffe0ff */
[----:B------:R-:W-:Y:S01]  /*4250*/  VIADD R191, R203, 0x2000 ;  /* 0x00002000cbbf7836 */ /* 0x000fe20000000000 */
[----:B------:R-:W-:Y:S01]  /*4260*/  LDSM.16.M88.4 R64, [R205+0x7800] ;  /* 0x00780000cd40783b */ /* 0x000fe20000000200 */
[----:B------:R-:W-:Y:S01]  /*4270*/  IMAD.IADD R199, R205, 0x1, R2 ;  /* 0x00000001cdc77824 */ /* 0x000fe200078e0202 */
[----:B------:R-:W-:Y:S01]  /*4280*/  IADD3 R187, R203, 0x4000, RZ ;  /* 0x00004000cbbb7810 */ /* 0x000fe20007ffe0ff */
[----:B------:R-:W-:Y:S01]  /*4290*/  IMAD.IADD R192, R2, 0x1, R203 ;  /* 0x0000000102c07824 */ /* 0x000fe200078e02cb */
[----:B--2---:R-:W-:Y:S01]  /*42a0*/  LDSM.16.M88.4 R8, [R203+0x800] ;  /* 0x00080000cb08783b */ /* 0x004fe20000000200 */
[----:B------:R-:W-:-:S02]  /*42b0*/  IMAD.IADD R2, R3, 0x1, -R6 ;  /* 0x0000000103027824 */ /* 0x000fc400078e0a06 */
[----:B------:R-:W-:Y:S01]  /*42c0*/  VIADD R3, R214, UR14 ;  /* 0x0000000ed6037c36 */ /* 0x000fe20008000000 */
[----:B------:R-:W2:Y:S01]  /*42d0*/  LDSM.16.M88.4 R84, [R199+0x6000] ;  /* 0x00600000c754783b */ /* 0x000ea20000000200 */
[C---:B------:R-:W-:Y:S02]  /*42e0*/  VIADD R190, R203.reuse, 0x2800 ;  /* 0x00002800cbbe7836 */ /* 0x040fe40000000000 */
[C---:B------:R-:W-:Y:S01]  /*42f0*/  VIADD R189, R203.reuse, 0x3000 ;  /* 0x00003000cbbd7836 */ /* 0x040fe20000000000 */
[----:B------:R-:W2:Y:S01]  /*4300*/  LDSM.16.M88.4 R36, [R203+0x1000] ;  /* 0x00100000cb24783b */ /* 0x000ea20000000200 */
[C---:B------:R-:W-:Y:S02]  /*4310*/  VIADD R188, R203.reuse, 0x3800 ;  /* 0x00003800cbbc7836 */ /* 0x040fe40000000000 */
[C---:B------:R-:W-:Y:S01]  /*4320*/  VIADD R186, R203.reuse, 0x4800 ;  /* 0x00004800cbba7836 */ /* 0x040fe20000000000 */
[----:B---3--:R-:W-:Y:S01]  /*4330*/  HMMA.16816.F32.BF16 R16, R24, R28, RZ ;  /* 0x0000001c1810723c */ /* 0x008fe200000418ff */
[----:B------:R-:W-:Y:S01]  /*4340*/  LDSM.16.M88.4 R32, [R201] ;  /* 0x00000000c920783b */ /* 0x000fe20000000200 */
[----:B------:R-:W-:-:S02]  /*4350*/  VIADD R185, R203, 0x5000 ;  /* 0x00005000cbb97836 */ /* 0x000fc40000000000 */
[----:B------:R-:W-:Y:S01]  /*4360*/  VIADD R184, R203, 0x5800 ;  /* 0x00005800cbb87836 */ /* 0x000fe20000000000 */
[----:B------:R-:W3:Y:S01]  /*4370*/  LDSM.16.M88.4 R80, [R192] ;  /* 0x00000000c050783b */ /* 0x000ee20000000200 */
[C---:B------:R-:W-:Y:S03]  /*4380*/  HMMA.16816.F32.BF16 R28, R24.reuse, R30, RZ ;  /* 0x0000001e181c723c */ /* 0x040fe600000418ff */
[----:B------:R-:W3:Y:S03]  /*4390*/  LDSM.16.M88.4 R72, [R203+0x1800] ;  /* 0x00180000cb48783b */ /* 0x000ee60000000200 */
[C---:B----4-:R-:W-:Y:S01]  /*43a0*/  HMMA.16816.F32.BF16 R56, R24.reuse, R52, RZ ;  /* 0x000000341838723c */ /* 0x050fe200000418ff */
[----:B------:R-:W4:Y:S04]  /*43b0*/  LDSM.16.M88.4 R20, [R199+0x6800] ;  /* 0x00680000c714783b */ /* 0x000f280000000200 */
[----:B------:R-:W4:Y:S01]  /*43c0*/  LDSM.16.M88.4 R12, [R199+0x7000] ;  /* 0x00700000c70c783b */ /* 0x000f220000000200 */
[----:B-1----:R-:W-:Y:S03]  /*43d0*/  HMMA.16816.F32.BF16 R48, R24, R44, RZ ;  /* 0x0000002c1830723c */ /* 0x002fe600000418ff */
[----:B------:R-:W-:Y:S03]  /*43e0*/  LDSM.16.M88.4 R88, [R205+0x8000] ;  /* 0x00800000cd58783b */ /* 0x000fe60000000200 */
[C---:B------:R-:W-:Y:S01]  /*43f0*/  HMMA.16816.F32.BF16 R16, R60.reuse, R68, R16 ;  /* 0x000000443c10723c */ /* 0x040fe20000041810 */
[----:B------:R-:W0:Y:S05]  /*4400*/  LDGDEPBAR ;  /* 0x00000000000079af */ /* 0x000e2a0000000000 */
[----:B------:R-:W-:Y:S01]  /*4410*/  HMMA.16816.F32.BF16 R28, R60, R70, R28 ;  /* 0x000000463c1c723c */ /* 0x000fe2000004181c */
[----:B------:R-:W-:Y:S05]  /*4420*/  LDSM.16.M88.4 R68, [R199+0x7800] ;  /* 0x00780000c744783b */ /* 0x000fea0000000200 */
[C---:B------:R-:W-:Y:S06]  /*4430*/  HMMA.16816.F32.BF16 R52, R24.reuse, R54, RZ ;  /* 0x000000361834723c */ /* 0x040fec00000418ff */
[----:B------:R-:W-:Y:S06]  /*4440*/  HMMA.16816.F32.BF16 R44, R24, R46, RZ ;  /* 0x0000002e182c723c */ /* 0x000fec00000418ff */
[C---:B--2---:R-:W-:Y:S06]  /*4450*/  HMMA.16816.F32.BF16 R16, R76.reuse, R84, R16 ;  /* 0x000000544c10723c */ /* 0x044fec0000041810 */
[----:B------:R-:W-:Y:S01]  /*4460*/  HMMA.16816.F32.BF16 R28, R76, R86, R28 ;  /* 0x000000564c1c723c */ /* 0x000fe2000004181c */
[----:B------:R-:W-:Y:S05]  /*4470*/  LDSM.16.M88.4 R84, [R203+0x2000] ;  /* 0x00200000cb54783b */ /* 0x000fea0000000200 */
[C---:B------:R-:W-:Y:S06]  /*4480*/  HMMA.16816.F32.BF16 R40, R24.reuse, R64, RZ ;  /* 0x000000401828723c */ /* 0x040fec00000418ff */
[----:B------:R-:W-:Y:S01]  /*4490*/  HMMA.16816.F32.BF16 R24, R24, R66, RZ ;  /* 0x000000421818723c */ /* 0x000fe200000418ff */
[----:B------:R-:W1:Y:S05]  /*44a0*/  LDSM.16.M88.4 R64, [R206+0x2000] ;  /* 0x00200000ce40783b */ /* 0x000e6a0000000200 */
[C---:B------:R-:W-:Y:S06]  /*44b0*/  HMMA.16816.F32.BF16 R56, R60.reuse, R8, R56 ;  /* 0x000000083c38723c */ /* 0x040fec0000041838 */
[C---:B------:R-:W-:Y:S01]  /*44c0*/  HMMA.16816.F32.BF16 R52, R60.reuse, R10, R52 ;  /* 0x0000000a3c34723c */ /* 0x040fe20000041834 */
[----:B------:R-:W2:Y:S05]  /*44d0*/  LDSM.16.M88.4 R8, [R192+0x800] ;  /* 0x00080000c008783b */ /* 0x000eaa0000000200 */
[C---:B------:R-:W-:Y:S06]  /*44e0*/  HMMA.16816.F32.BF16 R48, R60.reuse, R36, R48 ;  /* 0x000000243c30723c */ /* 0x040fec0000041830 */
[----:B------:R-:W-:Y:S01]  /*44f0*/  HMMA.16816.F32.BF16 R44, R60, R38, R44 ;  /* 0x000000263c2c723c */ /* 0x000fe2000004182c */
[----:B------:R-:W2:Y:S05]  /*4500*/  LDSM.16.M88.4 R36, [R192+0x1000] ;  /* 0x00100000c024783b */ /* 0x000eaa0000000200 */
[C---:B---3--:R-:W-:Y:S06]  /*4510*/  HMMA.16816.F32.BF16 R16, R32.reuse, R80, R16 ;  /* 0x000000502010723c */ /* 0x048fec0000041810 */
[----:B------:R-:W-:Y:S01]  /*4520*/  HMMA.16816.F32.BF16 R28, R32, R82, R28 ;  /* 0x00000052201c723c */ /* 0x000fe2000004181c */
[----:B------:R-:W-:Y:S05]  /*4530*/  LDSM.16.M88.4 R80, [R202+0x2000] ;  /* 0x00200000ca50783b */ /* 0x000fea0000000200 */
[C---:B------:R-:W-:Y:S06]  /*4540*/  HMMA.16816.F32.BF16 R40, R60.reuse, R72, R40 ;  /* 0x000000483c28723c */ /* 0x040fec0000041828 */
[----:B------:R-:W-:Y:S01]  /*4550*/  HMMA.16816.F32.BF16 R60, R60, R74, R24 ;  /* 0x0000004a3c3c723c */ /* 0x000fe20000041818 */
[----:B------:R-:W3:Y:S04]  /*4560*/  LDSM.16.M88.4 R24, [R204+0x2000] ;  /* 0x00200000cc18783b */ /* 0x000ee80000000200 */
[----:B------:R-:W3:Y:S01]  /*4570*/  LDSM.16.M88.4 R72, [R192+0x1800] ;  /* 0x00180000c048783b */ /* 0x000ee20000000200 */
[C---:B----4-:R-:W-:Y:S06]  /*4580*/  HMMA.16816.F32.BF16 R56, R76.reuse, R20, R56 ;  /* 0x000000144c38723c */ /* 0x050fec0000041838 */
[C---:B------:R-:W-:Y:S01]  /*4590*/  HMMA.16816.F32.BF16 R52, R76.reuse, R22, R52 ;  /* 0x000000164c34723c */ /* 0x040fe20000041834 */
[----:B------:R-:W4:Y:S05]  /*45a0*/  LDSM.16.M88.4 R20, [R205+0x8800] ;  /* 0x00880000cd14783b */ /* 0x000f2a0000000200 */
        /* <DEDUP_REMOVED lines=8> */
[----:B------:R-:W1:Y:S04]  /*4630*/  LDSM.16.M88.4 R60, [R199+0x8000] ;  /* 0x00800000c73c783b */ /* 0x000e680000000200 */
[----:B------:R-:W1:Y:S01]  /*4640*/  LDSM.16.M88.4 R68, [R205+0x9800] ;  /* 0x00980000cd44783b */ /* 0x000e620000000200 */
[C---:B--2---:R-:W-:Y:S06]  /*4650*/  HMMA.16816.F32.BF16 R56, R32.reuse, R8, R56 ;  /* 0x000000082038723c */ /* 0x044fec0000041838 */
        /* <DEDUP_REMOVED lines=12> */
[C---:B----4-:R-:W-:Y:S06]  /*4720*/  HMMA.16816.F32.BF16 R56, R64.reuse, R20, R56 ;  /* 0x000000144038723c */ /* 0x050fec0000041838 */
        /* <DEDUP_REMOVED lines=23> */
[----:B------:R-:W-:Y:S04]  /*48a0*/  LDSM.16.M88.4 R24, [R204+0x4000] ;  /* 0x00400000cc18783b */ /* 0x000fe80000000200 */
[----:B------:R-:W-:Y:S01]  /*48b0*/  LDSM.16.M88.4 R32, [R205+0xa800] ;  /* 0x00a80000cd20783b */ /* 0x000fe20000000200 */
[C---:B------:R-:W-:Y:S06]  /*48c0*/  HMMA.16816.F32.BF16 R56, R80.reuse, R20, R56 ;  /* 0x000000145038723c */ /* 0x040fec0000041838 */
[----:B------:R-:W-:Y:S01]  /*48d0*/  HMMA.16816.F32.BF16 R52, R80, R22, R52 ;  /* 0x000000165034723c */ /* 0x000fe20000041834 */
[----:B------:R-:W2:Y:S05]  /*48e0*/  LDSM.16.M88.4 R20, [R203+0x4000] ;  /* 0x00400000cb14783b */ /* 0x000eaa0000000200 */
[C---:B-1----:R-:W-:Y:S06]  /*48f0*/  HMMA.16816.F32.BF16 R16, R36.reuse, R88, R16 ;  /* 0x000000582410723c */ /* 0x042fec0000041810 */
[----:B------:R-:W-:Y:S01]  /*4900*/  HMMA.16816.F32.BF16 R28, R36, R90, R28 ;  /* 0x0000005a241c723c */ /* 0x000fe2000004181c */
[----:B------:R-:W-:Y:S05]  /*4910*/  LDSM.16.M88.4 R88, [R205+0xb800] ;  /* 0x00b80000cd58783b */ /* 0x000fea0000000200 */
[C---:B------:R-:W-:Y:S06]  /*4920*/  HMMA.16816.F32.BF16 R48, R80.reuse, R8, R48 ;  /* 0x000000085030723c */ /* 0x040fec0000041830 */
[C---:B------:R-:W-:Y:S01]  /*4930*/  HMMA.16816.F32.BF16 R44, R80.reuse, R10, R44 ;  /* 0x0000000a502c723c */ /* 0x040fe2000004182c */
[----:B------:R-:W1:Y:S05]  /*4940*/  LDSM.16.M88.4 R8, [R199+0xa000] ;  /* 0x00a00000c708783b */ /* 0x000e6a0000000200 */
[C---:B------:R-:W-:Y:S06]  /*4950*/  HMMA.16816.F32.BF16 R40, R80.reuse, R84, R40 ;  /* 0x000000545028723c */ /* 0x040fec0000041828 */
[----:B------:R-:W-:Y:S01]  /*4960*/  HMMA.16816.F32.BF16 R76, R80, R86, R76 ;  /* 0x00000056504c723c */ /* 0x000fe2000004184c */
[----:B------:R-:W-:Y:S05]  /*4970*/  LDSM.16.M88.4 R80, [R201+0x4000] ;  /* 0x00400000c950783b */ /* 0x000fea0000000200 */
[C---:B------:R-:W-:Y:S06]  /*4980*/  HMMA.16816.F32.BF16 R56, R72.reuse, R68, R56 ;  /* 0x000000444838723c */ /* 0x040fec0000041838 */
[----:B------:R-:W-:Y:S01]  /*4990*/  HMMA.16816.F32.BF16 R52, R72, R70, R52 ;  /* 0x000000464834723c */ /* 0x000fe20000041834 */
[----:B------:R-:W3:Y:S05]  /*49a0*/  LDSM.16.M88.4 R68, [R205+0xb000] ;  /* 0x00b00000cd44783b */ /* 0x000eea0000000200 */
[C---:B--2---:R-:W-:Y:S06]  /*49b0*/  HMMA.16816.F32.BF16 R16, R24.reuse, R20, R16 ;  /* 0x000000141810723c */ /* 0x044fec0000041810 */
[----:B------:R-:W-:Y:S01]  /*49c0*/  HMMA.16816.F32.BF16 R28, R24, R22, R28 ;  /* 0x00000016181c723c */ /* 0x000fe2000004181c */
[----:B------:R-:W-:Y:S05]  /*49d0*/  LDSM.16.M88.4 R20, [R203+0x5000] ;  /* 0x00500000cb14783b */ /* 0x000fea0000000200 */
[C---:B------:R-:W-:Y:S06]  /*49e0*/  HMMA.16816.F32.BF16 R48, R72.reuse, R64, R48 ;  /* 0x000000404830723c */ /* 0x040fec0000041830 */
[C---:B------:R-:W-:Y:S01]  /*49f0*/  HMMA.16816.F32.BF16 R64, R72.reuse, R66, R44 ;  /* 0x000000424840723c */ /* 0x040fe2000004182c */
[----:B------:R-:W2:Y:S05]  /*4a00*/  LDSM.16.M88.4 R44, [R203+0x4800] ;  /* 0x00480000cb2c783b */ /* 0x000eaa0000000200 */
[C---:B------:R-:W-:Y:S01]  /*4a10*/  HMMA.16816.F32.BF16 R84, R72.reuse, R60, R40 ;  /* 0x0000003c4854723c */ /* 0x040fe20000041828 */
[----:B------:R-:W-:Y:S05]  /*4a20*/  LDSM.16.M88.4 R40, [R192+0x4000] ;  /* 0x00400000c028783b */ /* 0x000fea0000000200 */
[----:B------:R-:W-:Y:S01]  /*4a30*/  HMMA.16816.F32.BF16 R76, R72, R62, R76 ;  /* 0x0000003e484c723c */ /* 0x000fe2000004184c */
[----:B------:R-:W-:Y:S05]  /*4a40*/  LDSM.16.M88.4 R60, [R199+0xa800] ;  /* 0x00a80000c73c783b */ /* 0x000fea0000000200 */
[C---:B-1----:R-:W-:Y:S06]  /*4a50*/  HMMA.16816.F32.BF16 R16, R12.reuse, R8, R16 ;  /* 0x000000080c10723c */ /* 0x042fec0000041810 */
[----:B------:R-:W-:Y:S01]  /*4a60*/  HMMA.16816.F32.BF16 R28, R12, R10, R28 ;  /* 0x0000000a0c1c723c */ /* 0x000fe2000004181c */
[----:B------:R-:W1:Y:S05]  /*4a70*/  LDSM.16.M88.4 R8, [R203+0x5800] ;  /* 0x00580000cb08783b */ /* 0x000e6a0000000200 */
[C---:B------:R-:W-:Y:S06]  /*4a80*/  HMMA.16816.F32.BF16 R56, R36.reuse, R32, R56 ;  /* 0x000000202438723c */ /* 0x040fec0000041838 */
[C---:B---3--:R-:W-:Y:S06]  /*4a90*/  HMMA.16816.F32.BF16 R48, R36.reuse, R68, R48 ;  /* 0x000000442430723c */ /* 0x048fec0000041830 */
[C---:B------:R-:W-:Y:S01]  /*4aa0*/  HMMA.16816.F32.BF16 R52, R36.reuse, R34, R52 ;  /* 0x000000222434723c */ /* 0x040fe20000041834 */
[----:B------:R-:W-:Y:S05]  /*4ab0*/  LDSM.16.M88.4 R32, [R192+0x4800] ;  /* 0x00480000c020783b */ /* 0x000fea0000000200 */
[C---:B------:R-:W-:Y:S06]  /*4ac0*/  HMMA.16816.F32.BF16 R64, R36.reuse, R70, R64 ;  /* 0x000000462440723c */ /* 0x040fec0000041840 */
[C---:B------:R-:W-:Y:S06]  /*4ad0*/  HMMA.16816.F32.BF16 R84, R36.reuse, R88, R84 ;  /* 0x000000582454723c */ /* 0x040fec0000041854 */
[----:B------:R-:W-:Y:S01]  /*4ae0*/  HMMA.16816.F32.BF16 R76, R36, R90, R76 ;  /* 0x0000005a244c723c */ /* 0x000fe2000004184c */
[----:B------:R-:W3:Y:S05]  /*4af0*/  LDSM.16.M88.4 R36, [R199+0xb000] ;  /* 0x00b00000c724783b */ /* 0x000eea0000000200 */
[C---:B--2---:R-:W-:Y:S06]  /*4b00*/  HMMA.16816.F32.BF16 R56, R24.reuse, R44, R56 ;  /* 0x0000002c1838723c */ /* 0x044fec0000041838 */
[C---:B------:R-:W-:Y:S06]  /*4b10*/  HMMA.16816.F32.BF16 R48, R24.reuse, R20, R48 ;  /* 0x000000141830723c */ /* 0x040fec0000041830 */
[C---:B-1----:R-:W-:Y:S06]  /*4b20*/  HMMA.16816.F32.BF16 R84, R24.reuse, R8, R84 ;  /* 0x000000081854723c */ /* 0x042fec0000041854 */
[----:B------:R-:W-:Y:S01]  /*4b30*/  HMMA.16816.F32.BF16 R76, R24, R10, R76 ;  /* 0x0000000a184c723c */ /* 0x000fe2000004184c */
[----:B------:R-:W1:Y:S05]  /*4b40*/  LDSM.16.M88.4 R8, [R192+0x5000] ;  /* 0x00500000c008783b */ /* 0x000e6a0000000200 */
[----:B------:R-:W-:Y:S06]  /*4b50*/  HMMA.16816.F32.BF16 R16, R80, R40, R16 ;  /* 0x000000285010723c */ /* 0x000fec0000041810 */
[----:B------:R-:W-:Y:S06]  /*4b60*/  HMMA.16816.F32.BF16 R52, R24, R46, R52 ;  /* 0x0000002e1834723c */ /* 0x000fec0000041834 */
[----:B------:R-:W-:Y:S01]  /*4b70*/  HMMA.16816.F32.BF16 R28, R80, R42, R28 ;  /* 0x0000002a501c723c */ /* 0x000fe2000004181c */
[----:B------:R-:W2:Y:S05]  /*4b80*/  LDSM.16.M88.4 R40, [R199+0xb800] ;  /* 0x00b80000c728783b */ /* 0x000eaa0000000200 */
[----:B------:R-:W-:Y:S06]  /*4b90*/  HMMA.16816.F32.BF16 R56, R12, R60, R56 ;  /* 0x0000003c0c38723c */ /* 0x000fec0000041838 */
[----:B------:R-:W-:Y:S01]  /*4ba0*/  HMMA.16816.F32.BF16 R64, R24, R22, R64 ;  /* 0x000000161840723c */ /* 0x000fe20000041840 */
[----:B------:R-:W-:Y:S01]  /*4bb0*/  FMUL.FTZ R16, R16, UR22 ;  /* 0x0000001610107c20 */ /* 0x000fe20008410000 */
[----:B------:R-:W-:Y:S01]  /*4bc0*/  FMUL.FTZ R17, R17, UR22 ;  /* 0x0000001611117c20 */ /* 0x000fe20008410000 */
[----:B------:R-:W-:-:S02]  /*4bd0*/  FMUL.FTZ R18, R18, UR22 ;  /* 0x0000001612127c20 */ /* 0x000fc40008410000 */
[----:B------:R-:W-:Y:S01]  /*4be0*/  MUFU.TANH R20, R16 ;  /* 0x0000001000147308 */ /* 0x000fe20000002400 */
[----:B---3--:R-:W-:Y:S01]  /*4bf0*/  HMMA.16816.F32.BF16 R48, R12, R36, R48 ;  /* 0x000000240c30723c */ /* 0x008fe20000041830 */
[----:B------:R-:W-:-:S05]  /*4c00*/  FMUL.FTZ R23, R19, UR22 ;  /* 0x0000001613177c20 */ /* 0x000fca0008410000 */
[----:B------:R-:W-:Y:S01]  /*4c10*/  HMMA.16816.F32.BF16 R52, R12, R62, R52 ;  /* 0x0000003e0c34723c */ /* 0x000fe20000041834 */
[----:B------:R-:W3:Y:S01]  /*4c20*/  MUFU.TANH R22, R17 ;  /* 0x0000001100167308 */ /* 0x000ee20000002400 */
[----:B------:R-:W-:Y:S01]  /*4c30*/  FMUL.FTZ R25, R29, UR22 ;  /* 0x000000161d197c20 */ /* 0x000fe20008410000 */
[----:B------:R-:W-:Y:S01]  /*4c40*/  FMUL.FTZ R24, R28, UR22 ;  /* 0x000000161c187c20 */ /* 0x000fe20008410000 */
[----:B------:R-:W-:Y:S01]  /*4c50*/  FMUL.FTZ R27, R31, UR22 ;  /* 0x000000161f1b7c20 */ /* 0x000fe20008410000 */
[----:B------:R-:W-:Y:S01]  /*4c60*/  FMUL.FTZ R26, R30, UR22 ;  /* 0x000000161e1a7c20 */ /* 0x000fe20008410000 */
[----:B------:R-:W-:Y:S03]  /*4c70*/  HMMA.16816.F32.BF16 R56, R80, R32, R56 ;  /* 0x000000205038723c */ /* 0x000fe60000041838 */
[----:B------:R4:W-:Y:S03]  /*4c80*/  MUFU.TANH R21, R18 ;  /* 0x0000001200157308 */ /* 0x0009e60000002400 */
[----:B------:R-:W-:Y:S05]  /*4c90*/  HMMA.16816.F32.BF16 R64, R12, R38, R64 ;  /* 0x000000260c40723c */ /* 0x000fea0000041840 */
[----:B------:R-:W3:Y:S01]  /*4ca0*/  MUFU.TANH R23, R23 ;  /* 0x0000001700177308 */ /* 0x000ee20000002400 */
[----:B-1----:R-:W-:Y:S06]  /*4cb0*/  HMMA.16816.F32.BF16 R48, R80, R8, R48 ;  /* 0x000000085030723c */ /* 0x002fec0000041830 */
[----:B--2---:R-:W-:Y:S01]  /*4cc0*/  HMMA.16816.F32.BF16 R76, R12, R42, R76 ;  /* 0x0000002a0c4c723c */ /* 0x004fe2000004184c */
[----:B------:R-:W-:Y:S01]  /*4cd0*/  SHF.R.S32.HI R9, RZ, 0x1f, R2 ;  /* 0x0000001fff097819 */ /* 0x000fe20000011402 */
[----:B----4-:R-:W1:Y:S01]  /*4ce0*/  LDSM.16.M88.4 R16, [R192+0x5800] ;  /* 0x00580000c010783b */ /* 0x010e620000000200 */
[----:B------:R-:W2:Y:S01]  /*4cf0*/  MUFU.TANH R25, R25 ;  /* 0x0000001900197308 */ /* 0x000ea20000002400 */
[----:B------:R-:W-:-:S04]  /*4d00*/  DEPBAR.LE SB0, 0x0 ;  /* 0x000080000000791a */ /* 0x000fc80000000000 */
[----:B------:R-:W-:Y:S01]  /*4d10*/  LEA.HI R2, R9, R2, RZ, 0x2 ;  /* 0x0000000209027211 */ /* 0x000fe200078f10ff */
[----:B------:R-:W-:Y:S01]  /*4d20*/  HMMA.16816.F32.BF16 R84, R12, R40, R84 ;  /* 0x000000280c54723c */ /* 0x000fe20000041854 */
[----:B------:R-:W-:Y:S01]  /*4d30*/  FMUL.FTZ R28, R56, UR22 ;  /* 0x00000016381c7c20 */ /* 0x000fe20008410000 */
[----:B------:R-:W-:Y:S01]  /*4d40*/  FMUL.FTZ R58, R58, UR22 ;  /* 0x000000163a3a7c20 */ /* 0x000fe20008410000 */
[----:B------:R-:W-:Y:S01]  /*4d50*/  SHF.R.S32.HI R2, RZ, 0x2, R2 ;  /* 0x00000002ff027819 */ /* 0x000fe20000011402 */
[----:B------:R-:W4:Y:S01]  /*4d60*/  MUFU.TANH R27, R27 ;  /* 0x0000001b001b7308 */ /* 0x000f220000002400 */
[----:B------:R-:W-:Y:S01]  /*4d70*/  FMUL.FTZ R8, R59, UR22 ;  /* 0x000000163b087c20 */ /* 0x000fe20008410000 */
[C---:B------:R-:W-:Y:S01]  /*4d80*/  HMMA.16816.F32.BF16 R52, R80.reuse, R34, R52 ;  /* 0x000000225034723c */ /* 0x040fe20000041834 */
[----:B------:R-:W-:Y:S01]  /*4d90*/  IADD3 R2, R93, 0x1, R2 ;  /* 0x000000015d027810 */ /* 0x000fe20007ffe002 */
[----:B------:R-:W-:Y:S01]  /*4da0*/  FMUL.FTZ R13, R57, UR22 ;  /* 0x00000016390d7c20 */ /* 0x000fe20008410000 */
[----:B------:R-:W-:Y:S01]  /*4db0*/  MOV R15, UR17 ;  /* 0x00000011000f7c02 */ /* 0x000fe20008000f00 */
[----:B------:R-:W-:Y:S01]  /*4dc0*/  FMUL.FTZ R51, R51, UR22 ;  /* 0x0000001633337c20 */ /* 0x000fe20008410000 */
[----:B------:R-:W-:Y:S01]  /*4dd0*/  FMUL.FTZ R50, R50, UR22 ;  /* 0x0000001632327c20 */ /* 0x000fe20008410000 */
[----:B------:R-:W-:Y:S01]  /*4de0*/  HMMA.16816.F32.BF16 R64, R80, R10, R64 ;  /* 0x0000000a5040723c */ /* 0x000fe20000041840 */
[----:B------:R-:W-:Y:S01]  /*4df0*/  IADD3 R2, R15, -UR12, R2 ;  /* 0x8000000c0f027c10 */ /* 0x000fe2000fffe002 */
[----:B------:R-:W4:Y:S04]  /*4e00*/  MUFU.TANH R24, R24 ;  /* 0x0000001800187308 */ /* 0x000f280000002400 */
[----:B------:R-:W-:-:S02]  /*4e10*/  VIADD R12, R2, UR16 ;  /* 0x00000010020c7c36 */ /* 0x000fc40008000000 */
[----:B------:R-:W-:Y:S02]  /*4e20*/  VIADD R10, R3, 0x1 ;  /* 0x00000001030a7836 */ /* 0x000fe40000000000 */
[----:B------:R-:W4:Y:S01]  /*4e30*/  MUFU.TANH R28, R28 ;  /* 0x0000001c001c7308 */ /* 0x000f220000002400 */
[C---:B------:R-:W-:Y:S02]  /*4e40*/  VIADDMNMX R2, R12.reuse, 0x8, R15, PT ;  /* 0x000000080c027846 */ /* 0x040fe4000380010f */
[----:B------:R-:W-:Y:S02]  /*4e50*/  VIMNMX R135, R12, UR17, PT ;  /* 0x000000110c877c48 */ /* 0x000fe4000bfe0100 */
[----:B------:R-:W-:Y:S02]  /*4e60*/  I2FP.F32.S32 R15, R10 ;  /* 0x0000000a000f7245 */ /* 0x000fe40000201400 */
[C---:B------:R-:W-:Y:S01]  /*4e70*/  ISETP.GE.AND P5, PT, R10.reuse, R135, PT ;  /* 0x000000870a00720c */ /* 0x040fe20003fa6270 */
[----:B------:R-:W4:Y:S01]  /*4e80*/  MUFU.TANH R26, R26 ;  /* 0x0000001a001a7308 */ /* 0x000f220000002400 */
[----:B------:R-:W-:Y:S01]  /*4e90*/  ISETP.GE.AND P2, PT, R10, R2, PT ;  /* 0x000000020a00720c */ /* 0x000fe20003f46270 */
[C---:B---3--:R-:W-:Y:S01]  /*4ea0*/  FFMA.FTZ R12, R15.reuse, UR5, R22 ;  /* 0x000000050f0c7c23 */ /* 0x048fe20008010016 */
[----:B-1----:R-:W-:Y:S01]  /*4eb0*/  HMMA.16816.F32.BF16 R76, R80, R18, R76 ;  /* 0x00000012504c723c */ /* 0x002fe2000004184c */
[----:B------:R-:W-:Y:S01]  /*4ec0*/  FFMA.FTZ R23, R15, UR5, R23 ;  /* 0x000000050f177c23 */ /* 0x000fe20008010017 */
[C---:B------:R-:W-:Y:S01]  /*4ed0*/  IADD3 R10, R3.reuse, 0x9, RZ ;  /* 0x00000009030a7810 */ /* 0x040fe20007ffe0ff */
[----:B------:R-:W-:-:S02]  /*4ee0*/  VIADD R15, R3, 0x10 ;  /* 0x00000010030f7836 */ /* 0x000fc40000000000 */
[----:B------:R-:W-:Y:S01]  /*4ef0*/  FMUL.FTZ R4, R52, UR22 ;  /* 0x0000001634047c20 */ /* 0x000fe20008410000 */
[----:B------:R-:W1:Y:S01]  /*4f00*/  MUFU.TANH R6, R58 ;  /* 0x0000003a00067308 */ /* 0x000e620000002400 */
[CC--:B------:R-:W-:Y:S01]  /*4f10*/  ISETP.GE.AND P1, PT, R10.reuse, R135.reuse, PT ;  /* 0x000000870a00720c */ /* 0x0c0fe20003f26270 */
[----:B------:R-:W-:Y:S01]  /*4f20*/  VIADD R19, R3, 0x8 ;  /* 0x0000000803137836 */ /* 0x000fe20000000000 */
[----:B------:R-:W-:Y:S01]  /*4f30*/  ISETP.GE.AND P3, PT, R10, R2, PT ;  /* 0x000000020a00720c */ /* 0x000fe20003f66270 */
[----:B------:R-:W-:Y:S01]  /*4f40*/  HMMA.16816.F32.BF16 R84, R80, R16, R84 ;  /* 0x000000105054723c */ /* 0x000fe20000041854 */
[----:B------:R-:W-:Y:S01]  /*4f50*/  FMUL.FTZ R9, R53, UR22 ;  /* 0x0000001635097c20 */ /* 0x000fe20008410000 */
[----:B------:R-:W-:Y:S01]  /*4f60*/  I2FP.F32.S32 R10, R10 ;  /* 0x0000000a000a7245 */ /* 0x000fe20000201400 */
[----:B------:R-:W-:Y:S01]  /*4f70*/  FMUL.FTZ R11, R54, UR22 ;  /* 0x00000016360b7c20 */ /* 0x000fe20008410000 */
[----:B------:R-:W-:Y:S01]  /*4f80*/  FSEL R12, R12, -INF , !P5 ;  /* 0xff8000000c0c7808 */ /* 0x000fe20006800000 */
[----:B------:R-:W3:Y:S01]  /*4f90*/  MUFU.TANH R13, R13 ;  /* 0x0000000d000d7308 */ /* 0x000ee20000002400 */
[----:B------:R-:W-:Y:S01]  /*4fa0*/  FSEL R29, R23, -INF , !P2 ;  /* 0xff800000171d7808 */ /* 0x000fe20005000000 */
[----:B------:R-:W-:Y:S01]  /*4fb0*/  FMUL.FTZ R17, R55, UR22 ;  /* 0x0000001637117c20 */ /* 0x000fe20008410000 */
[CC--:B------:R-:W-:Y:S01]  /*4fc0*/  ISETP.GE.AND P6, PT, R19.reuse, R135.reuse, PT ;  /* 0x000000871300720c */ /* 0x0c0fe20003fc6270 */
[C---:B--2---:R-:W-:Y:S01]  /*4fd0*/  FFMA.FTZ R14, R10.reuse, UR5, R25 ;  /* 0x000000050a0e7c23 */ /* 0x044fe20008010019 */
[-C--:B------:R-:W-:Y:S01]  /*4fe0*/  ISETP.GE.AND P4, PT, R19, R2.reuse, PT ;  /* 0x000000021300720c */ /* 0x080fe20003f86270 */
[----:B----4-:R-:W-:Y:S01]  /*4ff0*/  FFMA.FTZ R25, R10, UR5, R27 ;  /* 0x000000050a197c23 */ /* 0x010fe2000801001b */
[C---:B------:R-:W-:Y:S01]  /*5000*/  ISETP.GE.AND P5, PT, R15.reuse, R135, PT ;  /* 0x000000870f00720c */ /* 0x040fe20003fa6270 */
[----:B------:R-:W2:Y:S01]  /*5010*/  MUFU.TANH R8, R8 ;  /* 0x0000000800087308 */ /* 0x000ea20000002400 */
[-C--:B------:R-:W-:Y:S01]  /*5020*/  ISETP.GE.AND P2, PT, R15, R2.reuse, PT ;  /* 0x000000020f00720c */ /* 0x080fe20003f46270 */
[----:B------:R-:W-:Y:S01]  /*5030*/  VIADD R22, R3, 0x18 ;  /* 0x0000001803167836 */ /* 0x000fe20000000000 */
[----:B------:R-:W-:Y:S01]  /*5040*/  I2FP.F32.S32 R19, R19 ;  /* 0x0000001300137245 */ /* 0x000fe20000201400 */
[----:B------:R-:W-:Y:S01]  /*5050*/  FMUL.FTZ R64, R64, UR22 ;  /* 0x0000001640407c20 */ /* 0x000fe20008410000 */
[----:B------:R-:W-:Y:S01]  /*5060*/  I2FP.F32.S32 R15, R15 ;  /* 0x0000000f000f7245 */ /* 0x000fe20000201400 */
[----:B------:R-:W-:Y:S01]  /*5070*/  FMUL.FTZ R66, R66, UR22 ;  /* 0x0000001642427c20 */ /* 0x000fe20008410000 */
[----:B------:R-:W-:Y:S01]  /*5080*/  FMUL.FTZ R16, R48, UR22 ;  /* 0x0000001630107c20 */ /* 0x000fe20008410000 */
[----:B------:R-:W4:Y:S01]  /*5090*/  MUFU.TANH R4, R4 ;  /* 0x0000000400047308 */ /* 0x000f220000002400 */
[----:B------:R-:W-:Y:S01]  /*50a0*/  FFMA.FTZ R24, R19, UR5, R24 ;  /* 0x0000000513187c23 */ /* 0x000fe20008010018 */
[----:B------:R-:W-:Y:S01]  /*50b0*/  FFMA.FTZ R10, R15, UR5, R28 ;  /* 0x000000050f0a7c23 */ /* 0x000fe2000801001c */
[----:B------:R-:W-:Y:S01]  /*50c0*/  FFMA.FTZ R19, R19, UR5, R26 ;  /* 0x0000000513137c23 */ /* 0x000fe2000801001a */
[----:B-1----:R-:W-:Y:S01]  /*50d0*/  FFMA.FTZ R15, R15, UR5, R6 ;  /* 0x000000050f0f7c23 */ /* 0x002fe20008010006 */
[C---:B------:R-:W-:Y:S01]  /*50e0*/  VIADD R6, R3.reuse, 0x11 ;  /* 0x0000001103067836 */ /* 0x040fe20000000000 */
[----:B------:R-:W-:Y:S01]  /*50f0*/  FSEL R24, R24, -INF , !P6 ;  /* 0xff80000018187808 */ /* 0x000fe20007000000 */
[----:B------:R-:W-:Y:S01]  /*5100*/  VIADD R26, R3, 0x19 ;  /* 0x00000019031a7836 */ /* 0x000fe20000000000 */
[----:B------:R-:W1:Y:S01]  /*5110*/  MUFU.TANH R9, R9 ;  /* 0x0000000900097308 */ /* 0x000e620000002400 */
[----:B------:R-:W-:Y:S01]  /*5120*/  FSEL R27, R19, -INF , !P4 ;  /* 0xff800000131b7808 */ /* 0x000fe20006000000 */
[----:B------:R-:W-:Y:S01]  /*5130*/  FMUL.FTZ R18, R49, UR22 ;  /* 0x0000001631127c20 */ /* 0x000fe20008410000 */
[CC--:B------:R-:W-:Y:S01]  /*5140*/  ISETP.GE.AND P6, PT, R6.reuse, R135.reuse, PT ;  /* 0x000000870600720c */ /* 0x0c0fe20003fc6270 */
[----:B------:R-:W-:Y:S01]  /*5150*/  FMUL.FTZ R85, R85, UR22 ;  /* 0x0000001655557c20 */ /* 0x000fe20008410000 */
[----:B------:R-:W-:Y:S01]  /*5160*/  ISETP.GE.AND P4, PT, R6, R2, PT ;  /* 0x000000020600720c */ /* 0x000fe20003f86270 */
[----:B------:R-:W-:Y:S01]  /*5170*/  FMUL.FTZ R87, R87, UR22 ;  /* 0x0000001657577c20 */ /* 0x000fe20008410000 */
[----:B------:R-:W-:Y:S01]  /*5180*/  I2FP.F32.S32 R6, R6 ;  /* 0x0000000600067245 */ /* 0x000fe20000201400 */
[----:B------:R-:W1:Y:S01]  /*5190*/  MUFU.TANH R17, R17 ;  /* 0x0000001100117308 */ /* 0x000e620000002400 */
[----:B------:R-:W-:Y:S01]  /*51a0*/  FSEL R10, R10, -INF , !P5 ;  /* 0xff8000000a0a7808 */ /* 0x000fe20006800000 */
[----:B------:R-:W-:Y:S01]  /*51b0*/  FMUL.FTZ R84, R84, UR22 ;  /* 0x0000001654547c20 */ /* 0x000fe20008410000 */
[----:B------:R-:W-:Y:S01]  /*51c0*/  FSEL R15, R15, -INF , !P2 ;  /* 0xff8000000f0f7808 */ /* 0x000fe20005000000 */
[----:B------:R-:W-:Y:S01]  /*51d0*/  FMUL.FTZ R65, R65, UR22 ;  /* 0x0000001641417c20 */ /* 0x000fe20008410000 */
[----:B------:R-:W-:Y:S01]  /*51e0*/  I2FP.F32.S32 R19, R22 ;  /* 0x0000001600137245 */ /* 0x000fe20000201400 */
[----:B------:R-:W-:Y:S01]  /*51f0*/  FMUL.FTZ R67, R67, UR22 ;  /* 0x0000001643437c20 */ /* 0x000fe20008410000 */
[CC--:B------:R-:W-:Y:S01]  /*5200*/  ISETP.GE.AND P5, PT, R26.reuse, R135.reuse, PT ;  /* 0x000000871a00720c */ /* 0x0c0fe20003fa6270 */
[----:B------:R-:W1:Y:S01]  /*5210*/  MUFU.TANH R11, R11 ;  /* 0x0000000b000b7308 */ /* 0x000e620000002400 */
[----:B------:R-:W-:Y:S01]  /*5220*/  ISETP.GE.AND P2, PT, R26, R2, PT ;  /* 0x000000021a00720c */ /* 0x000fe20003f46270 */
[----:B------:R-:W-:Y:S01]  /*5230*/  FMUL.FTZ R76, R76, UR22 ;  /* 0x000000164c4c7c20 */ /* 0x000fe20008410000 */
[----:B------:R-:W-:Y:S01]  /*5240*/  FSEL R14, R14, -INF , !P1 ;  /* 0xff8000000e0e7808 */ /* 0x000fe20004800000 */
[----:B------:R-:W-:Y:S01]  /*5250*/  FMUL.FTZ R86, R86, UR22 ;  /* 0x0000001656567c20 */ /* 0x000fe20008410000 */
[----:B------:R-:W-:Y:S01]  /*5260*/  FSEL R25, R25, -INF , !P3 ;  /* 0xff80000019197808 */ /* 0x000fe20005800000 */
[----:B------:R-:W-:Y:S01]  /*5270*/  FMUL.FTZ R77, R77, UR22 ;  /* 0x000000164d4d7c20 */ /* 0x000fe20008410000 */
[----:B------:R-:W-:Y:S01]  /*5280*/  I2FP.F32.S32 R26, R26 ;  /* 0x0000001a001a7245 */ /* 0x000fe20000201400 */
[----:B------:R-:W1:Y:S01]  /*5290*/  MUFU.TANH R64, R64 ;  /* 0x0000004000407308 */ /* 0x000e620000002400 */
[----:B------:R-:W-:Y:S01]  /*52a0*/  ISETP.GE.AND P1, PT, R22, R135, PT ;  /* 0x000000871600720c */ /* 0x000fe20003f26270 */
[----:B------:R-:W-:Y:S01]  /*52b0*/  FMUL.FTZ R78, R78, UR22 ;  /* 0x000000164e4e7c20 */ /* 0x000fe20008410000 */
[----:B------:R-:W-:Y:S01]  /*52c0*/  ISETP.GE.AND P3, PT, R22, R2, PT ;  /* 0x000000021600720c */ /* 0x000fe20003f66270 */
[C---:B---3--:R-:W-:Y:S01]  /*52d0*/  FFMA.FTZ R22, R6.reuse, UR5, R13 ;  /* 0x0000000506167c23 */ /* 0x048fe2000801000d */
[----:B--2---:R-:W-:Y:S01]  /*52e0*/  FFMA.FTZ R13, R6, UR5, R8 ;  /* 0x00000005060d7c23 */ /* 0x004fe20008010008 */
[----:B----4-:R-:W-:Y:S01]  /*52f0*/  FFMA.FTZ R6, R19, UR5, R4 ;  /* 0x0000000513067c23 */ /* 0x010fe20008010004 */
[C---:B-1----:R-:W-:Y:S01]  /*5300*/  FFMA.FTZ R4, R26.reuse, UR5, R9 ;  /* 0x000000051a047c23 */ /* 0x042fe20008010009 */
[----:B------:R-:W1:Y:S01]  /*5310*/  MUFU.TANH R66, R66 ;  /* 0x0000004200427308 */ /* 0x000e620000002400 */
[----:B------:R-:W-:Y:S01]  /*5320*/  FFMA.FTZ R9, R26, UR5, R17 ;  /* 0x000000051a097c23 */ /* 0x000fe20008010011 */
[C---:B------:R-:W-:Y:S01]  /*5330*/  VIADD R17, R3.reuse, 0x28 ;  /* 0x0000002803117836 */ /* 0x040fe20000000000 */
[----:B------:R-:W-:Y:S01]  /*5340*/  IADD3 R23, R3, 0x20, RZ ;  /* 0x0000002003177810 */ /* 0x000fe20007ffe0ff */
[----:B------:R-:W-:Y:S01]  /*5350*/  FFMA.FTZ R11, R19, UR5, R11 ;  /* 0x00000005130b7c23 */ /* 0x000fe2000801000b */
[----:B------:R-:W-:Y:S01]  /*5360*/  FSEL R4, R4, -INF , !P5 ;  /* 0xff80000004047808 */ /* 0x000fe20006800000 */
[----:B------:R-:W-:Y:S01]  /*5370*/  VIADD R19, R3, 0x21 ;  /* 0x0000002103137836 */ /* 0x000fe20000000000 */
[----:B------:R-:W-:Y:S01]  /*5380*/  FSEL R9, R9, -INF , !P2 ;  /* 0xff80000009097808 */ /* 0x000fe20005000000 */
[----:B------:R-:W2:Y:S01]  /*5390*/  MUFU.TANH R16, R16 ;  /* 0x0000001000107308 */ /* 0x000ea20000002400 */
[----:B------:R-:W-:Y:S01]  /*53a0*/  FSEL R8, R22, -INF , !P6 ;  /* 0xff80000016087808 */ /* 0x000fe20007000000 */
[----:B------:R-:W-:Y:S01]  /*53b0*/  FMUL.FTZ R79, R79, UR22 ;  /* 0x000000164f4f7c20 */ /* 0x000fe20008410000 */
[----:B------:R-:W-:-:S02]  /*53c0*/  FSEL R13, R13, -INF , !P4 ;  /* 0xff8000000d0d7808 */ /* 0x000fc40006000000 */
[CC--:B------:R-:W-:Y:S02]  /*53d0*/  ISETP.GE.AND P5, PT, R17.reuse, R135.reuse, PT ;  /* 0x000000871100720c */ /* 0x0c0fe40003fa6270 */
[-C--:B------:R-:W-:Y:S01]  /*53e0*/  ISETP.GE.AND P2, PT, R17, R2.reuse, PT ;  /* 0x000000021100720c */ /* 0x080fe20003f46270 */
[----:B------:R-:W3:Y:S01]  /*53f0*/  MUFU.TANH R18, R18 ;  /* 0x0000001200127308 */ /* 0x000ee20000002400 */
[C---:B------:R-:W-:Y:S02]  /*5400*/  ISETP.GE.AND P6, PT, R23.reuse, R135, PT ;  /* 0x000000871700720c */ /* 0x040fe40003fc6270 */
[-C--:B------:R-:W-:Y:S02]  /*5410*/  ISETP.GE.AND P4, PT, R23, R2.reuse, PT ;  /* 0x000000021700720c */ /* 0x080fe40003f86270 */
[----:B------:R-:W-:Y:S02]  /*5420*/  I2FP.F32.S32 R17, R17 ;  /* 0x0000001100117245 */ /* 0x000fe40000201400 */
[----:B------:R-:W-:Y:S01]  /*5430*/  I2FP.F32.S32 R23, R23 ;  /* 0x0000001700177245 */ /* 0x000fe20000201400 */
[----:B------:R-:W4:Y:S01]  /*5440*/  MUFU.TANH R51, R51 ;  /* 0x0000003300337308 */ /* 0x000f220000002400 */
[----:B------:R-:W-:Y:S01]  /*5450*/  FSEL R6, R6, -INF , !P1 ;  /* 0xff80000006067808 */ /* 0x000fe20004800000 */
[----:B------:R-:W-:Y:S01]  /*5460*/  FFMA.FTZ R64, R17, UR5, R64 ;  /* 0x0000000511407c23 */ /* 0x000fe20008010040 */
[----:B------:R-:W-:Y:S01]  /*5470*/  FSEL R11, R11, -INF , !P3 ;  /* 0xff8000000b0b7808 */ /* 0x000fe20005800000 */
[----:B-1----:R-:W-:Y:S01]  /*5480*/  FFMA.FTZ R66, R17, UR5, R66 ;  /* 0x0000000511427c23 */ /* 0x002fe20008010042 */
[----:B------:R-:W-:Y:S01]  /*5490*/  ISETP.GE.AND P1, PT, R19, R135, PT ;  /* 0x000000871300720c */ /* 0x000fe20003f26270 */
[----:B--2---:R-:W-:Y:S01]  /*54a0*/  FFMA.FTZ R170, R23, UR5, R16 ;  /* 0x0000000517aa7c23 */ /* 0x004fe20008010010 */
[----:B------:R-:W-:Y:S01]  /*54b0*/  ISETP.GE.AND P3, PT, R19, R2, PT ;  /* 0x000000021300720c */ /* 0x000fe20003f66270 */
[----:B------:R-:W1:Y:S01]  /*54c0*/  MUFU.TANH R50, R50 ;  /* 0x0000003200327308 */ /* 0x000e620000002400 */
[----:B------:R-:W-:Y:S01]  /*54d0*/  I2FP.F32.S32 R19, R19 ;  /* 0x0000001300137245 */ /* 0x000fe20000201400 */
[C---:B------:R-:W-:Y:S01]  /*54e0*/  VIADD R17, R3.reuse, 0x30 ;  /* 0x0000003003117836 */ /* 0x040fe20000000000 */
[----:B------:R-:W-:-:S02]  /*54f0*/  IADD3 R16, R3, 0x31, RZ ;  /* 0x0000003103107810 */ /* 0x000fc40007ffe0ff */
[----:B------:R-:W-:Y:S01]  /*5500*/  FSEL R146, R64, -INF , !P5 ;  /* 0xff80000040927808 */ /* 0x000fe20006800000 */
[C---:B---3--:R-:W-:Y:S01]  /*5510*/  FFMA.FTZ R172, R19.reuse, UR5, R18 ;  /* 0x0000000513ac7c23 */ /* 0x048fe20008010012 */
[----:B------:R-:W-:Y:S01]  /*5520*/  FSEL R147, R66, -INF , !P2 ;  /* 0xff80000042937808 */ /* 0x000fe20005000000 */
[----:B------:R-:W2:Y:S01]  /*5530*/  MUFU.TANH R85, R85 ;  /* 0x0000005500557308 */ /* 0x000ea20000002400 */
[----:B----4-:R-:W-:Y:S01]  /*5540*/  FFMA.FTZ R51, R19, UR5, R51 ;  /* 0x0000000513337c23 */ /* 0x010fe20008010033 */
[C---:B------:R-:W-:Y:S01]  /*5550*/  ISETP.GE.AND P5, PT, R16.reuse, R135, PT ;  /* 0x000000871000720c */ /* 0x040fe20003fa6270 */
[----:B------:R-:W-:Y:S01]  /*5560*/  VIADD R18, R3, 0x29 ;  /* 0x0000002903127836 */ /* 0x000fe20000000000 */
[----:B------:R-:W-:Y:S02]  /*5570*/  ISETP.GE.AND P2, PT, R16, R2, PT ;  /* 0x000000021000720c */ /* 0x000fe40003f46270 */
[----:B------:R-:W-:Y:S02]  /*5580*/  I2FP.F32.S32 R16, R16 ;  /* 0x0000001000107245 */ /* 0x000fe40000201400 */
[----:B------:R-:W3:Y:S01]  /*5590*/  MUFU.TANH R87, R87 ;  /* 0x0000005700577308 */ /* 0x000ee20000002400 */
[----:B-1----:R-:W-:Y:S01]  /*55a0*/  FFMA.FTZ R50, R23, UR5, R50 ;  /* 0x0000000517327c23 */ /* 0x002fe20008010032 */
[----:B------:R-:W-:-:S02]  /*55b0*/  FSEL R172, R172, -INF , !P1 ;  /* 0xff800000acac7808 */ /* 0x000fc40004800000 */
[----:B------:R-:W-:Y:S02]  /*55c0*/  FSEL R151, R51, -INF , !P3 ;  /* 0xff80000033977808 */ /* 0x000fe40005800000 */
[C---:B------:R-:W-:Y:S02]  /*55d0*/  ISETP.GE.AND P1, PT, R17.reuse, R135, PT ;  /* 0x000000871100720c */ /* 0x040fe40003f26270 */
[----:B------:R-:W1:Y:S01]  /*55e0*/  MUFU.TANH R84, R84 ;  /* 0x0000005400547308 */ /* 0x000e620000002400 */
[----:B------:R-:W-:Y:S01]  /*55f0*/  ISETP.GE.AND P3, PT, R17, R2, PT ;  /* 0x000000021100720c */ /* 0x000fe20003f66270 */
[----:B--2---:R-:W-:Y:S01]  /*5600*/  FFMA.FTZ R85, R16, UR5, R85 ;  /* 0x0000000510557c23 */ /* 0x004fe20008010055 */
[----:B------:R-:W-:Y:S02]  /*5610*/  I2FP.F32.S32 R17, R17 ;  /* 0x0000001100117245 */ /* 0x000fe40000201400 */
[----:B------:R-:W-:Y:S02]  /*5620*/  FSEL R170, R170, -INF , !P6 ;  /* 0xff800000aaaa7808 */ /* 0x000fe40007000000 */
[----:B------:R-:W-:Y:S01]  /*5630*/  FSEL R175, R50, -INF , !P4 ;  /* 0xff80000032af7808 */ /* 0x000fe20006000000 */
[----:B------:R-:W2:Y:S01]  /*5640*/  MUFU.TANH R65, R65 ;  /* 0x0000004100417308 */ /* 0x000ea20000002400 */
[----:B---3--:R-:W-:Y:S01]  /*5650*/  FFMA.FTZ R87, R16, UR5, R87 ;  /* 0x0000000510577c23 */ /* 0x008fe20008010057 */
[----:B------:R-:W-:Y:S01]  /*5660*/  VIADD R16, R3, 0x38 ;  /* 0x0000003803107836 */ /* 0x000fe20000000000 */
[----:B------:R-:W-:-:S02]  /*5670*/  ISETP.GE.AND P6, PT, R18, R135, PT ;  /* 0x000000871200720c */ /* 0x000fc40003fc6270 */
[----:B------:R-:W-:Y:S02]  /*5680*/  ISETP.GE.AND P4, PT, R18, R2, PT ;  /* 0x000000021200720c */ /* 0x000fe40003f86270 */
[----:B------:R-:W-:Y:S01]  /*5690*/  I2FP.F32.S32 R18, R18 ;  /* 0x0000001200127245 */ /* 0x000fe20000201400 */
[----:B------:R-:W3:Y:S01]  /*56a0*/  MUFU.TANH R67, R67 ;  /* 0x0000004300437308 */ /* 0x000ee20000002400 */
[----:B-1----:R-:W-:Y:S01]  /*56b0*/  FFMA.FTZ R84, R17, UR5, R84 ;  /* 0x0000000511547c23 */ /* 0x002fe20008010054 */
[----:B------:R-:W-:Y:S02]  /*56c0*/  I2FP.F32.S32 R181, R16 ;  /* 0x0000001000b57245 */ /* 0x000fe40000201400 */
[----:B------:R-:W-:Y:S02]  /*56d0*/  FSEL R148, R85, -INF , !P5 ;  /* 0xff80000055947808 */ /* 0x000fe40006800000 */
[----:B------:R-:W-:Y:S02]  /*56e0*/  FSEL R150, R84, -INF , !P1 ;  /* 0xff80000054967808 */ /* 0x000fe40004800000 */
[----:B------:R-:W1:Y:S01]  /*56f0*/  MUFU.TANH R76, R76 ;  /* 0x0000004c004c7308 */ /* 0x000e620000002400 */
[----:B--2---:R-:W-:Y:S01]  /*5700*/  FFMA.FTZ R65, R18, UR5, R65 ;  /* 0x0000000512417c23 */ /* 0x004fe20008010041 */
[----:B------:R-:W-:-:S02]  /*5710*/  ISETP.GE.AND P1, PT, R16, R135, PT ;  /* 0x000000871000720c */ /* 0x000fc40003f26270 */
[----:B------:R-:W-:Y:S02]  /*5720*/  FSEL R141, R87, -INF , !P2 ;  /* 0xff800000578d7808 */ /* 0x000fe40005000000 */
[----:B------:R-:W-:Y:S02]  /*5730*/  FSEL R144, R65, -INF , !P6 ;  /* 0xff80000041907808 */ /* 0x000fe40007000000 */
[----:B------:R-:W2:Y:S01]  /*5740*/  MUFU.TANH R86, R86 ;  /* 0x0000005600567308 */ /* 0x000ea20000002400 */
[----:B---3--:R-:W-:Y:S01]  /*5750*/  FFMA.FTZ R67, R18, UR5, R67 ;  /* 0x0000000512437c23 */ /* 0x008fe20008010043 */
[----:B------:R-:W-:Y:S01]  /*5760*/  BAR.SYNC.DEFER_BLOCKING 0x0 ;  /* 0x0000000000007b1d */ /* 0x000fe20000010000 */
[----:B------:R-:W-:-:S03]  /*5770*/  ISETP.GE.AND P6, PT, R3, R135, PT ;  /* 0x000000870300720c */ /* 0x000fc60003fc6270 */
[----:B------:R-:W-:Y:S02]  /*5780*/  FSEL R145, R67, -INF , !P4 ;  /* 0xff80000043917808 */ /* 0x000fe40006000000 */
[----:B------:R-:W3:Y:S01]  /*5790*/  MUFU.TANH R77, R77 ;  /* 0x0000004d004d7308 */ /* 0x000ee20000002400 */
[----:B-1----:R-:W-:Y:S01]  /*57a0*/  FFMA.FTZ R76, R181, UR5, R76 ;  /* 0x00000005b54c7c23 */ /* 0x002fe2000801004c */
[----:B------:R-:W-:-:S04]  /*57b0*/  ISETP.GE.AND P4, PT, R3, R2, PT ;  /* 0x000000020300720c */ /* 0x000fc80003f86270 */
[----:B------:R-:W-:Y:S02]  /*57c0*/  FSEL R142, R76, -INF , !P1 ;  /* 0xff8000004c8e7808 */ /* 0x000fe40004800000 */
[----:B------:R-:W1:Y:S01]  /*57d0*/  MUFU.TANH R78, R78 ;  /* 0x0000004e004e7308 */ /* 0x000e620000002400 */
[----:B--2---:R-:W-:Y:S01]  /*57e0*/  FFMA.FTZ R86, R17, UR5, R86 ;  /* 0x0000000511567c23 */ /* 0x004fe20008010056 */
[----:B------:R-:W-:Y:S01]  /*57f0*/  I2FP.F32.S32 R17, R3 ;  /* 0x0000000300117245 */ /* 0x000fe20000201400 */
[----:B------:R-:W-:Y:S01]  /*5800*/  VIADD R3, R3, 0x39 ;  /* 0x0000003903037836 */ /* 0x000fe20000000000 */
[----:B------:R-:W-:Y:S02]  /*5810*/  PLOP3.LUT P1, PT, PT, PT, UP0, 0x80, 0x0 ;  /* 0x000000000000781c */ /* 0x000fe40003f2f008 */
[----:B------:R-:W-:Y:S01]  /*5820*/  FSEL R143, R86, -INF , !P3 ;  /* 0xff800000568f7808 */ /* 0x000fe20005800000 */
[C---:B------:R-:W-:Y:S01]  /*5830*/  FFMA.FTZ R20, R17.reuse, UR5, R20 ;  /* 0x0000000511147c23 */ /* 0x040fe20008010014 */
[----:B------:R-:W2:Y:S01]  /*5840*/  MUFU.TANH R79, R79 ;  /* 0x0000004f004f7308 */ /* 0x000ea20000002400 */
[----:B------:R-:W-:Y:S01]  /*5850*/  ISETP.GE.AND P3, PT, R16, R2, PT ;  /* 0x000000021000720c */ /* 0x000fe20003f66270 */
[----:B------:R-:W-:Y:S01]  /*5860*/  FFMA.FTZ R21, R17, UR5, R21 ;  /* 0x0000000511157c23 */ /* 0x000fe20008010015 */
[----:B------:R-:W-:-:S02]  /*5870*/  I2FP.F32.S32 R16, R3 ;  /* 0x0000000300107245 */ /* 0x000fc40000201400 */
[C---:B------:R-:W-:Y:S02]  /*5880*/  ISETP.GE.AND P5, PT, R3.reuse, R135, PT ;  /* 0x000000870300720c */ /* 0x040fe40003fa6270 */
[----:B------:R-:W-:Y:S01]  /*5890*/  ISETP.GE.AND P2, PT, R3, R2, PT ;  /* 0x000000020300720c */ /* 0x000fe20003f46270 */
[----:B---3--:R-:W-:Y:S01]  /*58a0*/  FFMA.FTZ R140, R16, UR5, R77 ;  /* 0x00000005108c7c23 */ /* 0x008fe2000801004d */
[----:B-1----:R-:W-:Y:S01]  /*58b0*/  FFMA.FTZ R181, R181, UR5, R78 ;  /* 0x00000005b5b57c23 */ /* 0x002fe2000801004e */
[----:B------:R-:W-:Y:S02]  /*58c0*/  FSEL R26, R20, -INF , !P6 ;  /* 0xff800000141a7808 */ /* 0x000fe40007000000 */
[----:B------:R-:W-:Y:S02]  /*58d0*/  FSEL R31, R21, -INF , !P4 ;  /* 0xff800000151f7808 */ /* 0x000fe40006000000 */
[----:B------:R-:W-:Y:S02]  /*58e0*/  FSEL R181, R181, -INF , !P3 ;  /* 0xff800000b5b57808 */ /* 0x000fe40005800000 */
[----:B------:R-:W-:Y:S01]  /*58f0*/  FSEL R140, R140, -INF , !P5 ;  /* 0xff8000008c8c7808 */ /* 0x000fe20006800000 */
[----:B--2---:R-:W-:-:S05]  /*5900*/  FFMA.FTZ R177, R16, UR5, R79 ;  /* 0x0000000510b17c23 */ /* 0x004fca000801004f */
        /* <DEDUP_REMOVED lines=47> */
[----:B------:R-:W-:Y:S02]  /*5c00*/  @!UP1 UIADD3 UR31, -UR31, URZ, URZ ;  /* 0x0000003f1f1f9290 */ /* 0x000fe4000fffe13f */
[----:B------:R-:W-:-:S02]  /*5c10*/  @!UP0 UIADD3 UR29, -UR29, URZ, URZ ;  /* 0x0000003f1d1d8290 */ /* 0x000fc4000fffe13f */
        /* <DEDUP_REMOVED lines=15> */
[----:B------:R-:W-:-:S03]  /*5d10*/  UIMAD UR14, UR17, UR7, UR14 ;  /* 0x00000007110e72a4 */ /* 0x000fc6000f8e020e */
[----:B------:R-:W-:Y:S01]  /*5d20*/  ULDC.64 UR16, c[0x0][0x230] ;  /* 0x00008c0000107ab9 */ /* 0x000fe20000000a00 */
[----:B------:R-:W-:Y:S01]  /*5d30*/  UIADD3 UR14, UR21, UR14, URZ ;  /* 0x0000000e150e7290 */ /* 0x000fe2000fffe03f */
[----:B-1----:R-:W-:Y:S01]  /*5d40*/  IMAD.U32 R19, RZ, RZ, UR21 ;  /* 0x00000015ff137e24 */ /* 0x002fe2000f8e00ff */
[----:B------:R-:W-:-:S04]  /*5d50*/  MOV R18, UR20 ;  /* 0x0000001400127c02 */ /* 0x000fc80008000f00 */
[----:B------:R-:W-:Y:S01]  /*5d60*/  MOV R19, UR14 ;  /* 0x0000000e00137c02 */ /* 0x000fe20008000f00 */
[----:B--2---:R-:W-:-:S05]  /*5d70*/  IMAD.IADD R16, R16, 0x1, -R3 ;  /* 0x0000000110107824 */ /* 0x004fca00078e0a03 */
[----:B------:R-:W-:-:S05]  /*5d80*/  SHF.R.S32.HI R3, RZ, 0x1f, R16 ;  /* 0x0000001fff037819 */ /* 0x000fca0000011410 */
[----:B------:R-:W-:-:S04]  /*5d90*/  IMAD R3, R3, UR16, RZ ;  /* 0x0000001003037c24 */ /* 0x000fc8000f8e02ff */
[C---:B------:R-:W-:Y:S02]  /*5da0*/  IMAD R3, R16.reuse, UR17, R3 ;  /* 0x0000001110037c24 */ /* 0x040fe4000f8e0203 */
[----:B------:R-:W-:-:S04]  /*5db0*/  IMAD.WIDE.U32 R16, R16, UR16, R18 ;  /* 0x0000001010107c25 */ /* 0x000fc8000f8e0012 */
[----:B------:R-:W-:Y:S01]  /*5dc0*/  IMAD.IADD R3, R17, 0x1, R3 ;  /* 0x0000000111037824 */ /* 0x000fe200078e0203 */
[----:B------:R-:W-:Y:S01]  /*5dd0*/  MOV R28, R16 ;  /* 0x00000010001c7202 */ /* 0x000fe20000000f00 */
[----:B------:R-:W-:Y:S06]  /*5de0*/  BRA `(.L_x_2357) ;  /* 0x0000000000107947 */ /* 0x000fec0003800000 */
.L_x_2356:
[----:B------:R-:W-:-:S04]  /*5df0*/  ULEA UR14, -UR6, URZ, 0x6 ;  /* 0x0000003f060e7291 */ /* 0x000fc8000f8e313f */
[----:B------:R-:W-:Y:S02]  /*5e00*/  USHF.R.S32.HI UR16, URZ, 0x1f, UR14 ;  /* 0x0000001f3f107899 */ /* 0x000fe4000801140e */
[----:B------:R-:W-:-:S04]  /*5e10*/  MOV R28, UR14 ;  /* 0x0000000e001c7c02 */ /* 0x000fc80008000f00 */
[----:B------:R-:W-:-:S07]  /*5e20*/  MOV R3, UR16 ;  /* 0x0000001000037c02 */ /* 0x000fce0008000f00 */
.L_x_2357:
        /* <DEDUP_REMOVED lines=70> */
[C---:B------:R-:W-:Y:S01]  /*6290*/  @!P5 IMAD.X R46, R37.reuse, 0x1, R134, P2 ;  /* 0x00000001252ed824 */ /* 0x040fe200010e0686 */
[C---:B-----5:R-:W-:Y:S01]  /*62a0*/  @!P5 LEA R48, P2, R36.reuse, R16, 0x1 ;  /* 0x000000102430d211 */ /* 0x060fe200078408ff */
        /* <DEDUP_REMOVED lines=9> */
[----:B--2---:R-:W-:Y:S01]  /*6340*/  @!P4 LEA R34, P6, R47, R22, 0x1 ;  /* 0x000000162f22c211 */ /* 0x004fe200078c08ff */
        /* <DEDUP_REMOVED lines=50> */
.L_x_2359:
[----:B------:R-:W-:Y:S05]  /*6670*/  BSYNC B0 ;  /* 0x0000000000007941 */ /* 0x000fea0003800000 */
.L_x_2358:
[----:B------:R-:W0:Y:S01]  /*6680*/  LDGDEPBAR ;  /* 0x00000000000079af */ /* 0x000e220000000000 */
[----:B------:R-:W-:-:S04]  /*6690*/  IADD3 R133, P2, R28, R133, RZ ;  /* 0x000000851c857210 */ /* 0x000fc80007f5e0ff */
[----:B------:R-:W-:-:S09]  /*66a0*/  IADD3.X R134, R3, R134, RZ, P2, !PT ;  /* 0x0000008603867210 */ /* 0x000fd200017fe4ff */
.L_x_2355:
[----:B------:R-:W-:Y:S01]  /*66b0*/  FMNMX.FTZ R3, R26, R12, !PT ;  /* 0x0000000c1a037209 */ /* 0x000fe20007810000 */
[----:B------:R-:W-:Y:S01]  /*66c0*/  ULDC UR14, c[0x0][0x2ec] ;  /* 0x0000bb00000e7ab9 */ /* 0x000fe20000000800 */
[----:B-1-3--:R-:W-:Y:S01]  /*66d0*/  FMNMX.FTZ R16, R31, R29, !PT ;  /* 0x0000001d1f107209 */ /* 0x00afe20007810000 */
        /* <DEDUP_REMOVED lines=45> */
[----:B------:R-:W4:Y:S04]  /*69b0*/  LDSM.16.MT88.4 R80, [R198+0x10000] ;  /* 0x01000000c650783b */ /* 0x000f280000004200 */
[----:B------:R-:W-:Y:S04]  /*69c0*/  LDSM.16.MT88.4 R88, [R197+0x10000] ;  /* 0x01000000c558783b */ /* 0x000fe80000004200 */
[----:B------:R-:W-:Y:S01]  /*69d0*/  LDSM.16.MT88.4 R108, [R197+0xc000] ;  /* 0x00c00000c56c783b */ /* 0x000fe20000004200 */
[----:B-1----:R-:W-:-:S03]  /*69e0*/  FMNMX.FTZ R132, R17, R132, !PT ;  /* 0x0000008411847209 */ /* 0x002fc60007810000 */
[----:B------:R-:W-:Y:S01]  /*69f0*/  LDSM.16.MT88.4 R100, [R196+0xc000] ;  /* 0x00c00000c464783b */ /* 0x000fe20000004200 */
[----:B--2---:R-:W-:Y:S01]  /*6a00*/  FMNMX.FTZ R3, R16, R3, !PT ;  /* 0x0000000310037209 */ /* 0x004fe20007810000 */
[C---:B------:R-:W-:Y:S01]  /*6a10*/  FMUL.FTZ R149, R132.reuse, UR14 ;  /* 0x0000000e84957c20 */ /* 0x040fe20008410000 */
[----:B------:R-:W-:Y:S01]  /*6a20*/  FSETP.NEU.FTZ.AND P2, PT, R132, -INF , PT ;  /* 0xff8000008400780b */ /* 0x000fe20003f5d000 */
[----:B------:R-:W1:Y:S02]  /*6a30*/  LDSM.16.MT88.4 R16, [R200+0xc800] ;  /* 0x00c80000c810783b */ /* 0x000e640000004200 */
        /* <DEDUP_REMOVED lines=20> */
[----:B------:R-:W2:Y:S01]  /*6b80*/  LDSM.16.MT88.4 R12, [R198+0xc800] ;  /* 0x00c80000c60c783b */ /* 0x000ea20000004200 */
[--C-:B------:R-:W-:Y:S01]  /*6b90*/  FFMA.FTZ R159, R6, UR14, -R149.reuse ;  /* 0x0000000e069f7c23 */ /* 0x100fe20008010895 */
[----:B------:R-:W5:Y:S01]  /*6ba0*/  MUFU.EX2 R166, R166 ;  /* 0x000000a600a67308 */ /* 0x000f620000000800 */
[--C-:B------:R-:W-:Y:S01]  /*6bb0*/  FFMA.FTZ R0, R4, UR14, -R149.reuse ;  /* 0x0000000e04007c23 */ /* 0x100fe20008010895 */
[----:B------:R-:W2:Y:S01]  /*6bc0*/  LDSM.16.MT88.4 R8, [R200+0xe800] ;  /* 0x00e80000c808783b */ /* 0x000ea20000004200 */
[--C-:B------:R-:W-:Y:S01]  /*6bd0*/  FFMA.FTZ R171, R172, UR14, -R149.reuse ;  /* 0x0000000eacab7c23 */ /* 0x100fe20008010895 */
[--C-:B------:R-:W-:Y:S01]  /*6be0*/  FFMA.FTZ R174, R175, UR14, -R178.reuse ;  /* 0x0000000eafae7c23 */ /* 0x100fe200080108b2 */
[--C-:B------:R-:W-:Y:S01]  /*6bf0*/  FFMA.FTZ R170, R170, UR14, -R149.reuse ;  /* 0x0000000eaaaa7c23 */ /* 0x100fe20008010895 */
[----:B------:R-:W2:Y:S01]  /*6c00*/  LDSM.16.MT88.4 R4, [R198+0xe800] ;  /* 0x00e80000c604783b */ /* 0x000ea20000004200 */
[--C-:B------:R-:W-:Y:S01]  /*6c10*/  FFMA.FTZ R172, R146, UR14, -R149.reuse ;  /* 0x0000000e92ac7c23 */ /* 0x100fe20008010895 */
[----:B------:R-:W-:Y:S01]  /*6c20*/  MUFU.EX2 R165, R165 ;  /* 0x000000a500a57308 */ /* 0x000fe20000000800 */
[--C-:B------:R-:W-:Y:S01]  /*6c30*/  FFMA.FTZ R173, R144, UR14, -R149.reuse ;  /* 0x0000000e90ad7c23 */ /* 0x100fe20008010895 */
[--C-:B------:R-:W-:Y:S01]  /*6c40*/  FFMA.FTZ R175, R151, UR14, -R178.reuse ;  /* 0x0000000e97af7c23 */ /* 0x100fe200080108b2 */
[--C-:B------:R-:W-:Y:S01]  /*6c50*/  FFMA.FTZ R176, R147, UR14, -R178.reuse ;  /* 0x0000000e93b07c23 */ /* 0x100fe200080108b2 */
[--C-:B------:R-:W-:Y:S01]  /*6c60*/  FFMA.FTZ R179, R145, UR14, -R178.reuse ;  /* 0x0000000e91b37c23 */ /* 0x100fe200080108b2 */
[----:B------:R-:W-:Y:S01]  /*6c70*/  LDSM.16.MT88.4 R136, [R196+0x10000] ;  /* 0x01000000c488783b */ /* 0x000fe20000004200 */
[--C-:B------:R-:W-:Y:S01]  /*6c80*/  FFMA.FTZ R215, R143, UR14, -R178.reuse ;  /* 0x0000000e8fd77c23 */ /* 0x100fe200080108b2 */
[--C-:B------:R-:W-:Y:S01]  /*6c90*/  FFMA.FTZ R216, R141, UR14, -R178.reuse ;  /* 0x0000000e8dd87c23 */ /* 0x100fe200080108b2 */
[----:B------:R-:W3:Y:S01]  /*6ca0*/  MUFU.EX2 R162, R162 ;  /* 0x000000a200a27308 */ /* 0x000ee20000000800 */
[----:B-----5:R-:W-:Y:S01]  /*6cb0*/  F2FP.BF16.F32.PACK_AB R96, R166, R167 ;  /* 0x000000a7a660723e */ /* 0x020fe200000010ff */
[----:B------:R-:W-:Y:S01]  /*6cc0*/  LDSM.16.MT88.4 R28, [R197+0xc800] ;  /* 0x00c80000c51c783b */ /* 0x000fe20000004200 */
[--C-:B------:R-:W-:Y:S01]  /*6cd0*/  FFMA.FTZ R181, R181, UR14, -R178.reuse ;  /* 0x0000000eb5b57c23 */ /* 0x100fe200080108b2 */
[--C-:B------:R-:W-:Y:S01]  /*6ce0*/  FFMA.FTZ R180, R150, UR14, -R149.reuse ;  /* 0x0000000e96b47c23 */ /* 0x100fe20008010895 */
[--C-:B------:R-:W-:Y:S01]  /*6cf0*/  FFMA.FTZ R183, R148, UR14, -R149.reuse ;  /* 0x0000000e94b77c23 */ /* 0x100fe20008010895 */
[----:B------:R-:W-:Y:S01]  /*6d00*/  LDSM.16.MT88.4 R24, [R196+0xc800] ;  /* 0x00c80000c418783b */ /* 0x000fe20000004200 */
[--C-:B------:R-:W-:Y:S01]  /*6d10*/  FFMA.FTZ R182, R142, UR14, -R149.reuse ;  /* 0x0000000e8eb67c23 */ /* 0x100fe20008010895 */
[----:B------:R-:W-:Y:S01]  /*6d20*/  MUFU.EX2 R168, R168 ;  /* 0x000000a800a87308 */ /* 0x000fe20000000800 */
[----:B------:R-:W-:Y:S01]  /*6d30*/  FFMA.FTZ R221, R140, UR14, -R149 ;  /* 0x0000000e8cdd7c23 */ /* 0x000fe20008010895 */
[----:B------:R-:W-:Y:S01]  /*6d40*/  LDSM.16.MT88.4 R20, [R197+0xe800] ;  /* 0x00e80000c514783b */ /* 0x000fe20000004200 */
[----:B------:R-:W-:Y:S01]  /*6d50*/  FFMA.FTZ R178, R177, UR14, -R178 ;  /* 0x0000000eb1b27c23 */ /* 0x000fe200080108b2 */
[----:B------:R-:W-:Y:S01]  /*6d60*/  FADD.FTZ R166, R167, R166 ;  /* 0x000000a6a7a67221 */ /* 0x000fe20000010000 */
[----:B------:R-:W-:Y:S01]  /*6d70*/  LEA R218, P2, R133, UR20, 0x1 ;  /* 0x0000001485da7c11 */ /* 0x000fe2000f8408ff */
[----:B------:R-:W-:Y:S02]  /*6d80*/  LDSM.16.MT88.4 R148, [R196+0x11000] ;  /* 0x01100000c494783b */ /* 0x000fe40000004200 */
[----:B------:R-:W5:Y:S01]  /*6d90*/  MUFU.EX2 R169, R169 ;  /* 0x000000a900a97308 */ /* 0x000f620000000800 */
[----:B---3--:R-:W-:Y:S01]  /*6da0*/  F2FP.BF16.F32.PACK_AB R98, R162, R165 ;  /* 0x000000a5a262723e */ /* 0x008fe200000010ff */
[----:B------:R-:W-:Y:S01]  /*6db0*/  FADD.FTZ R165, R165, R166 ;  /* 0x000000a6a5a57221 */ /* 0x000fe20000010000 */
[----:B------:R-:W-:Y:S01]  /*6dc0*/  LDSM.16.MT88.4 R140, [R200+0xd800] ;  /* 0x00d80000c88c783b */ /* 0x000fe20000004200 */
[----:B------:R-:W-:-:S02]  /*6dd0*/  LEA.HI.X R217, R133, UR21, R134, 0x1, P2 ;  /* 0x0000001585d97c11 */ /* 0x000fc400090f0c86 */
[----:B------:R-:W-:Y:S02]  /*6de0*/  FADD.FTZ R162, R162, R165 ;  /* 0x000000a5a2a27221 */ /* 0x000fe40000010000 */
[----:B------:R-:W-:Y:S08]  /*6df0*/  MUFU.EX2 R164, R164 ;  /* 0x000000a400a47308 */ /* 0x000ff00000000800 */
        /* <DEDUP_REMOVED lines=37> */
[----:B----4-:R-:W-:Y:S02]  /*7050*/  HMMA.16816.F32.BF16 R76, R96, R80, RZ ;  /* 0x00000050604c723c */ /* 0x010fe400000418ff */
[----:B------:R-:W-:-:S04]  /*7060*/  FADD.FTZ R153, R153, R156 ;  /* 0x0000009c99997221 */ /* 0x000fc80000010000 */
[C---:B-1----:R-:W-:Y:S01]  /*7070*/  HMMA.16816.F32.BF16 R128, R32.reuse, R16, R128 ;  /* 0x000000102080723c */ /* 0x042fe20000041880 */
[----:B------:R-:W-:Y:S05]  /*7080*/  MUFU.EX2 R172, R172 ;  /* 0x000000ac00ac7308 */ /* 0x000fea0000000800 */
[C---:B------:R-:W-:Y:S01]  /*7090*/  HMMA.16816.F32.BF16 R124, R32.reuse, R18, R124 ;  /* 0x00000012207c723c */ /* 0x040fe2000004187c */
[----:B------:R-:W1:Y:S02]  /*70a0*/  LDSM.16.MT88.4 R16, [R196+0xe800] ;  /* 0x00e80000c410783b */ /* 0x000e640000004200 */
[----:B------:R-:W4:Y:S01]  /*70b0*/  MUFU.EX2 R173, R173 ;  /* 0x000000ad00ad7308 */ /* 0x000f220000000800 */
[C---:B---3--:R-:W-:Y:S01]  /*70c0*/  F2FP.BF16.F32.PACK_AB R144, R171.reuse, R170 ;  /* 0x000000aaab90723e */ /* 0x048fe200000010ff */
[----:B------:R-:W-:Y:S01]  /*70d0*/  FADD.FTZ R170, R170, R159 ;  /* 0x0000009faaaa7221 */ /* 0x000fe20000010000 */
[----:B--2---:R-:W-:Y:S03]  /*70e0*/  HMMA.16816.F32.BF16 R120, R32, R12, R120 ;  /* 0x0000000c2078723c */ /* 0x004fe60000041878 */
[----:B------:R-:W-:-:S02]  /*70f0*/  FADD.FTZ R171, R171, R170 ;  /* 0x000000aaabab7221 */ /* 0x000fc40000010000 */
[----:B------:R-:W-:Y:S01]  /*7100*/  MUFU.EX2 R174, R174 ;  /* 0x000000ae00ae7308 */ /* 0x000fe20000000800 */
[C---:B------:R-:W-:Y:S01]  /*7110*/  HMMA.16816.F32.BF16 R116, R32.reuse, R14, R116 ;  /* 0x0000000e2074723c */ /* 0x040fe20000041874 */
[----:B------:R-:W2:Y:S05]  /*7120*/  LDSM.16.MT88.4 R12, [R200+0x10800] ;  /* 0x01080000c80c783b */ /* 0x000eaa0000004200 */
[----:B------:R-:W-:Y:S01]  /*7130*/  HMMA.16816.F32.BF16 R36, R32, R8, R36 ;  /* 0x000000082024723c */ /* 0x000fe20000041824 */
[----:B------:R-:W3:Y:S01]  /*7140*/  MUFU.EX2 R175, R175 ;  /* 0x000000af00af7308 */ /* 0x000ee20000000800 */
[----:B----4-:R-:W-:Y:S01]  /*7150*/  F2FP.BF16.F32.PACK_AB R146, R173, R172 ;  /* 0x000000acad92723e */ /* 0x010fe200000010ff */
        /* <DEDUP_REMOVED lines=8> */
[----:B---3--:R-:W-:Y:S01]  /*71e0*/  F2FP.BF16.F32.PACK_AB R145, R175, R174 ;  /* 0x000000aeaf91723e */ /* 0x008fe200000010ff */
[----:B------:R-:W-:-:S04]  /*71f0*/  FADD.FTZ R174, R174, R153 ;  /* 0x00000099aeae7221 */ /* 0x000fc80000010000 */
[----:B------:R-:W-:Y:S01]  /*7200*/  HMMA.16816.F32.BF16 R80, R96, R82, RZ ;  /* 0x000000526050723c */ /* 0x000fe200000418ff */
[----:B------:R-:W-:Y:S01]  /*7210*/  MUFU.EX2 R180, R180 ;  /* 0x000000b400b47308 */ /* 0x000fe20000000800 */
[----:B------:R-:W-:-:S04]  /*7220*/  FADD.FTZ R175, R175, R174 ;  /* 0x000000aeafaf7221 */ /* 0x000fc80000010000 */
[C---:B------:R-:W-:Y:S03]  /*7230*/  HMMA.16816.F32.BF16 R44, R32.reuse, R4, R44 ;  /* 0x00000004202c723c */ /* 0x040fe6000004182c */
[----:B------:R-:W3:Y:S01]  /*7240*/  MUFU.EX2 R183, R183 ;  /* 0x000000b700b77308 */ /* 0x000ee20000000800 */
[C---:B-----5:R-:W-:Y:S01]  /*7250*/  F2FP.BF16.F32.PACK_AB R147, R179.reuse, R176 ;  /* 0x000000b0b393723e */ /* 0x060fe200000010ff */
[----:B------:R-:W-:Y:S01]  /*7260*/  FADD.FTZ R176, R176, R175 ;  /* 0x000000afb0b07221 */ /* 0x000fe20000010000 */
[C---:B------:R-:W-:Y:S01]  /*7270*/  HMMA.16816.F32.BF16 R48, R32.reuse, R6, R48 ;  /* 0x000000062030723c */ /* 0x040fe20000041830 */
[----:B------:R-:W-:Y:S02]  /*7280*/  LDSM.16.MT88.4 R4, [R197+0x10800] ;  /* 0x01080000c504783b */ /* 0x000fe40000004200 */
[----:B------:R-:W-:Y:S02]  /*7290*/  FADD.FTZ R176, R179, R176 ;  /* 0x000000b0b3b07221 */ /* 0x000fe40000010000 */
[----:B------:R-:W-:Y:S01]  /*72a0*/  MUFU.EX2 R182, R182 ;  /* 0x000000b600b67308 */ /* 0x000fe20000000800 */
[C---:B-1----:R-:W-:Y:S06]  /*72b0*/  HMMA.16816.F32.BF16 R60, R32.reuse, R16, R60 ;  /* 0x00000010203c723c */ /* 0x042fec000004183c */
[C---:B------:R-:W-:Y:S01]  /*72c0*/  HMMA.16816.F32.BF16 R64, R32.reuse, R18, R64 ;  /* 0x000000122040723c */ /* 0x040fe20000041840 */
[----:B------:R-:W1:Y:S01]  /*72d0*/  LDSM.16.MT88.4 R16, [R200+0xd000] ;  /* 0x00d00000c810783b */ /* 0x000e620000004200 */
[----:B------:R-:W-:Y:S04]  /*72e0*/  MUFU.EX2 R221, R221 ;  /* 0x000000dd00dd7308 */ /* 0x000fe80000000800 */
[C---:B--2---:R-:W-:Y:S04]  /*72f0*/  HMMA.16816.F32.BF16 R68, R32.reuse, R12, R68 ;  /* 0x0000000c2044723c */ /* 0x044fe80000041844 */
[----:B------:R-:W-:Y:S02]  /*7300*/  MUFU.EX2 R215, R215 ;  /* 0x000000d700d77308 */ /* 0x000fe40000000800 */
[C---:B------:R-:W-:Y:S01]  /*7310*/  HMMA.16816.F32.BF16 R72, R32.reuse, R14, R72 ;  /* 0x0000000e2048723c */ /* 0x040fe20000041848 */
[----:B------:R-:W2:Y:S05]  /*7320*/  LDSM.16.MT88.4 R12, [R198+0xd000] ;  /* 0x00d00000c60c783b */ /* 0x000eaa0000004200 */
        /* <DEDUP_REMOVED lines=44> */
[C---:B--2---:R-:W-:Y:S06]  /*75f0*/  HMMA.16816.F32.BF16 R68, R144.reuse, R12, R68 ;  /* 0x0000000c9044723c */ /* 0x044fec0000041844 */
[C---:B------:R-:W-:Y:S01]  /*7600*/  HMMA.16816.F32.BF16 R72, R144.reuse, R14, R72 ;  /* 0x0000000e9048723c */ /* 0x040fe20000041848 */
[----:B------:R-:W2:Y:S05]  /*7610*/  LDSM.16.MT88.4 R12, [R200+0xf800] ;  /* 0x00f80000c80c783b */ /* 0x000eaa0000004200 */
[C---:B-----5:R-:W-:Y:S06]  /*7620*/  HMMA.16816.F32.BF16 R76, R144.reuse, R8, R76 ;  /* 0x00000008904c723c */ /* 0x060fec000004184c */
[C---:B------:R-:W-:Y:S01]  /*7630*/  HMMA.16816.F32.BF16 R80, R144.reuse, R10, R80 ;  /* 0x0000000a9050723c */ /* 0x040fe20000041850 */
[----:B------:R-:W5:Y:S05]  /*7640*/  LDSM.16.MT88.4 R8, [R196+0xf800] ;  /* 0x00f80000c408783b */ /* 0x000f6a0000004200 */
[C---:B-1----:R-:W-:Y:S06]  /*7650*/  HMMA.16816.F32.BF16 R84, R144.reuse, R4, R84 ;  /* 0x000000049054723c */ /* 0x042fec0000041854 */
[----:B------:R-:W-:Y:S01]  /*7660*/  HMMA.16816.F32.BF16 R88, R144, R6, R88 ;  /* 0x000000069058723c */ /* 0x000fe20000041858 */
[----:B---3--:R-:W-:Y:S01]  /*7670*/  F2FP.BF16.F32.PACK_AB R4, R183, R180 ;  /* 0x000000b4b704723e */ /* 0x008fe200000010ff */
        /* <DEDUP_REMOVED lines=11> */
[----:B------:R-:W-:Y:S02]  /*7730*/  FADD.FTZ R181, R181, R216 ;  /* 0x000000d8b5b57221 */ /* 0x000fe40000010000 */
        /* <DEDUP_REMOVED lines=120> */
.L_x_2361:
[----:B------:R-:W-:-:S04]  /*7ec0*/  LEA R5, -R228, RZ, 0x6 ;  /* 0x000000ffe4057211 */ /* 0x000fc800078e31ff */
[----:B------:R-:W-:-:S07]  /*7ed0*/  SHF.R.S32.HI R4, RZ, 0x1f, R5 ;  /* 0x0000001fff047819 */ /* 0x000fce0000011405 */
.L_x_2362:
        /* <DEDUP_REMOVED lines=67> */
[----:B------:R-:W-:Y:S01]  /*8310*/  @!P3 LDGSTS.E.BYPASS.LTC128B.128 [R211+0xe800], desc[UR24][R14.64+0x80] ;  /* 0x0e8000800ed3bfae */ /* 0x000fe2000b901d58 */
[C---:B------:R-:W-:Y:S01]  /*8320*/  @!P4 LEA R8, P6, R9.reuse, R220, 0x1 ;  /* 0x000000dc0908c211 */ /* 0x040fe200078c08ff */
[C---:B------:R-:W-:Y:S02]  /*8330*/  @!P3 IMAD.X R5, R4.reuse, 0x1, R152, P5 ;  /* 0x000000010405b824 */ /* 0x040fe400028e0698 */
[----:B------:R-:W-:Y:S01]  /*8340*/  @P2 STS.128 [R211+0x10800], RZ ;  /* 0x010800ffd3002388 */ /* 0x000fe20000000c00 */
[----:B------:R-:W-:Y:S01]  /*8350*/  @!P4 LEA.HI.X R9, R9, R223, R4, 0x1, P6 ;  /* 0x000000df0909c211 */ /* 0x000fe200030f0c04 */
[----:B------:R-:W-:Y:S01]  /*8360*/  @!P2 IMAD.X R7, R4, 0x1, R152, P1 ;  /* 0x000000010407a824 */ /* 0x000fe200008e0698 */
[----:B------:R-:W-:Y:S01]  /*8370*/  @!P3 LEA R4, P5, R0, UR8, 0x1 ;  /* 0x000000080004bc11 */ /* 0x000fe2000f8a08ff */
        /* <DEDUP_REMOVED lines=8> */
[----:B------:R-:W-:Y:S01]  /*8400*/  @!P2 LEA.HI.X R27, R154, UR9, R7, 0x1, P1 ;  /* 0x000000099a1bac11 */ /* 0x000fe200088f0c07 */
[----:B------:R-:W-:-:S02]  /*8410*/  IMAD.MOV.U32 R223, RZ, RZ, R231 ;  /* 0x000000ffffdf7224 */ /* 0x000fc400078e00e7 */
        /* <DEDUP_REMOVED lines=30> */
[----:B------:R-:W5:Y:S04]  /*8600*/  LDSM.16.M88.4 R148, [R205+0x6000] ;  /* 0x00600000cd94783b */ /* 0x000f680000000200 */
[----:B------:R-:W-:Y:S04]  /*8610*/  LDSM.16.M88.4 R156, [R204] ;  /* 0x00000000cc9c783b */ /* 0x000fe80000000200 */
[----:B-1----:R-:W-:Y:S04]  /*8620*/  LDSM.16.M88.4 R20, [R203] ;  /* 0x00000000cb14783b */ /* 0x002fe80000000200 */
[----:B------:R-:W1:Y:S04]  /*8630*/  LDSM.16.M88.4 R140, [R205+0x6800] ;  /* 0x00680000cd8c783b */ /* 0x000e680000000200 */
[----:B------:R-:W4:Y:S04]  /*8640*/  LDSM.16.M88.4 R32, [R205+0x7000] ;  /* 0x00700000cd20783b */ /* 0x000f280000000200 */
[----:B------:R-:W-:Y:S04]  /*8650*/  LDSM.16.M88.4 R16, [R202] ;  /* 0x00000000ca10783b */ /* 0x000fe80000000200 */
[----:B------:R-:W4:Y:S04]  /*8660*/  LDSM.16.M88.4 R176, [R199+0x6000] ;  /* 0x00600000c7b0783b */ /* 0x000f280000000200 */
[----:B--2---:R-:W2:Y:S04]  /*8670*/  LDSM.16.M88.4 R8, [R205+0x7800] ;  /* 0x00780000cd08783b */ /* 0x004ea80000000200 */
[----:B---3--:R-:W3:Y:S04]  /*8680*/  LDSM.16.M88.4 R4, [R195] ;  /* 0x00000000c304783b */ /* 0x008ee80000000200 */
[----:B------:R-:W3:Y:S01]  /*8690*/  LDSM.16.M88.4 R164, [R194] ;  /* 0x00000000c2a4783b */ /* 0x000ee20000000200 */
[C---:B-----5:R-:W-:Y:S03]  /*86a0*/  HMMA.16816.F32.BF16 R12, R168.reuse, R148, RZ ;  /* 0x00000094a80c723c */ /* 0x060fe600000418ff */
[----:B------:R-:W-:Y:S04]  /*86b0*/  LDSM.16.M88.4 R180, [R201] ;  /* 0x00000000c9b4783b */ /* 0x000fe80000000200 */
[----:B------:R-:W5:Y:S01]  /*86c0*/  LDSM.16.M88.4 R152, [R192] ;  /* 0x00000000c098783b */ /* 0x000f620000000200 */
[C---:B------:R-:W-:Y:S03]  /*86d0*/  HMMA.16816.F32.BF16 R148, R168.reuse, R150, RZ ;  /* 0x00000096a894723c */ /* 0x040fe600000418ff */
[----:B------:R-:W5:Y:S03]  /*86e0*/  LDSM.16.M88.4 R160, [R193] ;  /* 0x00000000c1a0783b */ /* 0x000f660000000200 */
[C---:B-1----:R-:W-:Y:S01]  /*86f0*/  HMMA.16816.F32.BF16 R144, R168.reuse, R140, RZ ;  /* 0x0000008ca890723c */ /* 0x042fe200000418ff */
[----:B------:R-:W1:Y:S04]  /*8700*/  LDSM.16.M88.4 R28, [R199+0x6800] ;  /* 0x00680000c71c783b */ /* 0x000e680000000200 */
[----:B----4-:R-:W4:Y:S01]  /*8710*/  LDSM.16.M88.4 R24, [R199+0x7000] ;  /* 0x00700000c718783b */ /* 0x010f220000000200 */
[----:B------:R-:W-:Y:S03]  /*8720*/  HMMA.16816.F32.BF16 R136, R168, R32, RZ ;  /* 0x00000020a888723c */ /* 0x000fe600000418ff */
[----:B------:R-:W-:Y:S03]  /*8730*/  LDSM.16.M88.4 R224, [R205+0x8000] ;  /* 0x00800000cde0783b */ /* 0x000fe60000000200 */
[C---:B------:R-:W-:Y:S01]  /*8740*/  HMMA.16816.F32.BF16 R12, R156.reuse, R20, R12 ;  /* 0x000000149c0c723c */ /* 0x040fe2000004180c */
[----:B------:R-:W0:Y:S05]  /*8750*/  LDGDEPBAR ;  /* 0x00000000000079af */ /* 0x000e2a0000000000 */
[----:B------:R-:W-:Y:S01]  /*8760*/  HMMA.16816.F32.BF16 R148, R156, R22, R148 ;  /* 0x000000169c94723c */ /* 0x000fe20000041894 */
[----:B------:R-:W-:Y:S05]  /*8770*/  LDSM.16.M88.4 R20, [R199+0x7800] ;  /* 0x00780000c714783b */ /* 0x000fea0000000200 */
[C---:B------:R-:W-:Y:S06]  /*8780*/  HMMA.16816.F32.BF16 R140, R168.reuse, R142, RZ ;  /* 0x0000008ea88c723c */ /* 0x040fec00000418ff */
[----:B------:R-:W-:Y:S06]  /*8790*/  HMMA.16816.F32.BF16 R32, R168, R34, RZ ;  /* 0x00000022a820723c */ /* 0x000fec00000418ff */
[C---:B------:R-:W-:Y:S06]  /*87a0*/  HMMA.16816.F32.BF16 R12, R16.reuse, R176, R12 ;  /* 0x000000b0100c723c */ /* 0x040fec000004180c */
[----:B------:R-:W-:Y:S01]  /*87b0*/  HMMA.16816.F32.BF16 R148, R16, R178, R148 ;  /* 0x000000b21094723c */ /* 0x000fe20000041894 */
[----:B------:R-:W-:Y:S05]  /*87c0*/  LDSM.16.M88.4 R176, [R192+0x1800] ;  /* 0x00180000c0b0783b */ /* 0x000fea0000000200 */
[C---:B--2---:R-:W-:Y:S06]  /*87d0*/  HMMA.16816.F32.BF16 R172, R168.reuse, R8, RZ ;  /* 0x00000008a8ac723c */ /* 0x044fec00000418ff */
[----:B------:R-:W-:Y:S01]  /*87e0*/  HMMA.16816.F32.BF16 R168, R168, R10, RZ ;  /* 0x0000000aa8a8723c */ /* 0x000fe200000418ff */
[----:B------:R-:W-:Y:S05]  /*87f0*/  LDSM.16.M88.4 R8, [R192+0x800] ;  /* 0x00080000c008783b */ /* 0x000fea0000000200 */
[C---:B---3--:R-:W-:Y:S06]  /*8800*/  HMMA.16816.F32.BF16 R144, R156.reuse, R4, R144 ;  /* 0x000000049c90723c */ /* 0x048fec0000041890 */
[C---:B------:R-:W-:Y:S01]  /*8810*/  HMMA.16816.F32.BF16 R140, R156.reuse, R6, R140 ;  /* 0x000000069c8c723c */ /* 0x040fe2000004188c */
[----:B------:R-:W-:Y:S05]  /*8820*/  LDSM.16.M88.4 R4, [R192+0x1000] ;  /* 0x00100000c004783b */ /* 0x000fea0000000200 */
[C---:B------:R-:W-:Y:S06]  /*8830*/  HMMA.16816.F32.BF16 R136, R156.reuse, R164, R136 ;  /* 0x000000a49c88723c */ /* 0x040fec0000041888 */
[----:B------:R-:W-:Y:S01]  /*8840*/  HMMA.16816.F32.BF16 R32, R156, R166, R32 ;  /* 0x000000a69c20723c */ /* 0x000fe20000041820 */
[----:B------:R-:W2:Y:S05]  /*8850*/  LDSM.16.M88.4 R164, [R206+0x2000] ;  /* 0x00200000cea4783b */ /* 0x000eaa0000000200 */
[C---:B-----5:R-:W-:Y:S06]  /*8860*/  HMMA.16816.F32.BF16 R12, R180.reuse, R152, R12 ;  /* 0x00000098b40c723c */ /* 0x060fec000004180c */
[----:B------:R-:W-:Y:S01]  /*8870*/  HMMA.16816.F32.BF16 R148, R180, R154, R148 ;  /* 0x0000009ab494723c */ /* 0x000fe20000041894 */
[----:B------:R-:W-:Y:S05]  /*8880*/  LDSM.16.M88.4 R152, [R205+0x9800] ;  /* 0x00980000cd98783b */ /* 0x000fea0000000200 */
[C---:B------:R-:W-:Y:S06]  /*8890*/  HMMA.16816.F32.BF16 R172, R156.reuse, R160, R172 ;  /* 0x000000a09cac723c */ /* 0x040fec00000418ac */
[----:B------:R-:W-:Y:S01]  /*88a0*/  HMMA.16816.F32.BF16 R168, R156, R162, R168 ;  /* 0x000000a29ca8723c */ /* 0x000fe200000418a8 */
[----:B------:R-:W-:Y:S04]  /*88b0*/  LDSM.16.M88.4 R156, [R205+0x9000] ;  /* 0x00900000cd9c783b */ /* 0x000fe80000000200 */
[----:B------:R-:W-:Y:S01]  /*88c0*/  LDSM.16.M88.4 R160, [R205+0x8800] ;  /* 0x00880000cda0783b */ /* 0x000fe20000000200 */
[C---:B-1----:R-:W-:Y:S06]  /*88d0*/  HMMA.16816.F32.BF16 R144, R16.reuse, R28, R144 ;  /* 0x0000001c1090723c */ /* 0x042fec0000041890 */
[C---:B------:R-:W-:Y:S01]  /*88e0*/  HMMA.16816.F32.BF16 R140, R16.reuse, R30, R140 ;  /* 0x0000001e108c723c */ /* 0x040fe2000004188c */
[----:B------:R-:W-:Y:S05]  /*88f0*/  LDSM.16.M88.4 R28, [R204+0x2000] ;  /* 0x00200000cc1c783b */ /* 0x000fea0000000200 */
[C---:B----4-:R-:W-:Y:S06]  /*8900*/  HMMA.16816.F32.BF16 R136, R16.reuse, R24, R136 ;  /* 0x000000181088723c */ /* 0x050fec0000041888 */
[----:B------:R-:W-:Y:S01]  /*8910*/  HMMA.16816.F32.BF16 R32, R16, R26, R32 ;  /* 0x0000001a1020723c */ /* 0x000fe20000041820 */
[----:B------:R-:W1:Y:S05]  /*8920*/  LDSM.16.M88.4 R24, [R191] ;  /* 0x00000000bf18783b */ /* 0x000e6a0000000200 */
[C---:B--2---:R-:W-:Y:S06]  /*8930*/  HMMA.16816.F32.BF16 R12, R164.reuse, R224, R12 ;  /* 0x000000e0a40c723c */ /* 0x044fec000004180c */
[----:B------:R-:W-:Y:S06]  /*8940*/  HMMA.16816.F32.BF16 R148, R164, R226, R148 ;  /* 0x000000e2a494723c */ /* 0x000fec0000041894 */
[C---:B------:R-:W-:Y:S06]  /*8950*/  HMMA.16816.F32.BF16 R172, R16.reuse, R20, R172 ;  /* 0x0000001410ac723c */ /* 0x040fec00000418ac */
[----:B------:R-:W-:Y:S01]  /*8960*/  HMMA.16816.F32.BF16 R168, R16, R22, R168 ;  /* 0x0000001610a8723c */ /* 0x000fe200000418a8 */
[----:B------:R-:W-:Y:S04]  /*8970*/  LDSM.16.M88.4 R16, [R189] ;  /* 0x00000000bd10783b */ /* 0x000fe80000000200 */
[----:B------:R-:W-:Y:S01]  /*8980*/  LDSM.16.M88.4 R20, [R190] ;  /* 0x00000000be14783b */ /* 0x000fe20000000200 */
        /* <DEDUP_REMOVED lines=10> */
[----:B------:R-:W-:Y:S06]  /*8a30*/  HMMA.16816.F32.BF16 R168, R180, R178, R168 ;  /* 0x000000b2b4a8723c */ /* 0x000fec00000418a8 */
[C---:B------:R-:W-:Y:S06]  /*8a40*/  HMMA.16816.F32.BF16 R136, R164.reuse, R156, R136 ;  /* 0x0000009ca488723c */ /* 0x040fec0000041888 */
[C---:B------:R-:W-:Y:S01]  /*8a50*/  HMMA.16816.F32.BF16 R176, R164.reuse, R158, R32 ;  /* 0x0000009ea4b0723c */ /* 0x040fe20000041820 */
[----:B------:R-:W-:Y:S04]  /*8a60*/  LDSM.16.M88.4 R156, [R201+0x2000] ;  /* 0x00200000c99c783b */ /* 0x000fe80000000200 */
[----:B------:R-:W1:Y:S01]  /*8a70*/  LDSM.16.M88.4 R32, [R192+0x2000] ;  /* 0x00200000c020783b */ /* 0x000e620000000200 */
[C---:B------:R-:W-:Y:S06]  /*8a80*/  HMMA.16816.F32.BF16 R144, R164.reuse, R160, R144 ;  /* 0x000000a0a490723c */ /* 0x040fec0000041890 */
[----:B------:R-:W-:Y:S01]  /*8a90*/  HMMA.16816.F32.BF16 R140, R164, R162, R140 ;  /* 0x000000a2a48c723c */ /* 0x000fe2000004188c */
[----:B------:R-:W3:Y:S05]  /*8aa0*/  LDSM.16.M88.4 R160, [R188] ;  /* 0x00000000bca0783b */ /* 0x000eea0000000200 */
[C---:B--2---:R-:W-:Y:S06]  /*8ab0*/  HMMA.16816.F32.BF16 R12, R8.reuse, R4, R12 ;  /* 0x00000004080c723c */ /* 0x044fec000004180c */
        /* <DEDUP_REMOVED lines=8> */
[----:B------:R-:W2:Y:S05]  /*8b40*/  LDSM.16.M88.4 R16, [R205+0xa000] ;  /* 0x00a00000cd10783b */ /* 0x000eaa0000000200 */
[C---:B------:R-:W-:Y:S06]  /*8b50*/  HMMA.16816.F32.BF16 R144, R28.reuse, R20, R144 ;  /* 0x000000141c90723c */ /* 0x040fec0000041890 */
[----:B------:R-:W-:Y:S01]  /*8b60*/  HMMA.16816.F32.BF16 R140, R28, R22, R140 ;  /* 0x000000161c8c723c */ /* 0x000fe2000004188c */
[----:B------:R-:W4:Y:S05]  /*8b70*/  LDSM.16.M88.4 R20, [R199+0x8800] ;  /* 0x00880000c714783b */ /* 0x000f2a0000000200 */
[C---:B-1----:R-:W-:Y:S06]  /*8b80*/  HMMA.16816.F32.BF16 R12, R156.reuse, R32, R12 ;  /* 0x000000209c0c723c */ /* 0x042fec000004180c */
[----:B------:R-:W-:Y:S01]  /*8b90*/  HMMA.16816.F32.BF16 R148, R156, R34, R148 ;  /* 0x000000229c94723c */ /* 0x000fe20000041894 */
[----:B------:R-:W-:Y:S05]  /*8ba0*/  LDSM.16.M88.4 R32, [R205+0xa800] ;  /* 0x00a80000cd20783b */ /* 0x000fea0000000200 */
[C---:B---3--:R-:W-:Y:S06]  /*8bb0*/  HMMA.16816.F32.BF16 R172, R28.reuse, R160, R172 ;  /* 0x000000a01cac723c */ /* 0x048fec00000418ac */
[----:B------:R-:W-:Y:S01]  /*8bc0*/  HMMA.16816.F32.BF16 R168, R28, R162, R168 ;  /* 0x000000a21ca8723c */ /* 0x000fe200000418a8 */
[----:B------:R-:W-:Y:S04]  /*8bd0*/  LDSM.16.M88.4 R160, [R204+0x4000] ;  /* 0x00400000cca0783b */ /* 0x000fe80000000200 */
[----:B------:R-:W1:Y:S01]  /*8be0*/  LDSM.16.M88.4 R28, [R187] ;  /* 0x00000000bb1c783b */ /* 0x000e620000000200 */
[C---:B--2---:R-:W-:Y:S06]  /*8bf0*/  HMMA.16816.F32.BF16 R12, R152.reuse, R16, R12 ;  /* 0x00000010980c723c */ /* 0x044fec000004180c */
[----:B------:R-:W-:Y:S01]  /*8c00*/  HMMA.16816.F32.BF16 R148, R152, R18, R148 ;  /* 0x000000129894723c */ /* 0x000fe20000041894 */
[----:B------:R-:W-:Y:S05]  /*8c10*/  LDSM.16.M88.4 R16, [R192+0x3000] ;  /* 0x00300000c010783b */ /* 0x000fea0000000200 */
[C---:B----4-:R-:W-:Y:S06]  /*8c20*/  HMMA.16816.F32.BF16 R144, R8.reuse, R20, R144 ;  /* 0x000000140890723c */ /* 0x050fec0000041890 */
[C---:B------:R-:W-:Y:S01]  /*8c30*/  HMMA.16816.F32.BF16 R140, R8.reuse, R22, R140 ;  /* 0x00000016088c723c */ /* 0x040fe2000004188c */
[----:B------:R-:W-:Y:S05]  /*8c40*/  LDSM.16.M88.4 R20, [R199+0xa000] ;  /* 0x00a00000c714783b */ /* 0x000fea0000000200 */
[C---:B------:R-:W-:Y:S06]  /*8c50*/  HMMA.16816.F32.BF16 R136, R8.reuse, R24, R136 ;  /* 0x000000180888723c */ /* 0x040fec0000041888 */
[C---:B------:R-:W-:Y:S01]  /*8c60*/  HMMA.16816.F32.BF16 R176, R8.reuse, R26, R176 ;  /* 0x0000001a08b0723c */ /* 0x040fe200000418b0 */
[----:B------:R-:W2:Y:S05]  /*8c70*/  LDSM.16.M88.4 R24, [R202+0x4000] ;  /* 0x00400000ca18783b */ /* 0x000eaa0000000200 */
[----:B------:R-:W-:Y:S06]  /*8c80*/  HMMA.16816.F32.BF16 R172, R8, R164, R172 ;  /* 0x000000a408ac723c */ /* 0x000fec00000418ac */
[C---:B-1----:R-:W-:Y:S06]  /*8c90*/  HMMA.16816.F32.BF16 R12, R160.reuse, R28, R12 ;  /* 0x0000001ca00c723c */ /* 0x042fec000004180c */
[----:B------:R-:W-:Y:S01]  /*8ca0*/  HMMA.16816.F32.BF16 R148, R160, R30, R148 ;  /* 0x0000001ea094723c */ /* 0x000fe20000041894 */
[----:B------:R-:W-:Y:S05]  /*8cb0*/  LDSM.16.M88.4 R28, [R192+0x3800] ;  /* 0x00380000c01c783b */ /* 0x000fea0000000200 */
[----:B------:R-:W-:Y:S01]  /*8cc0*/  HMMA.16816.F32.BF16 R168, R8, R166, R168 ;  /* 0x000000a608a8723c */ /* 0x000fe200000418a8 */
[----:B------:R-:W-:Y:S04]  /*8cd0*/  LDSM.16.M88.4 R164, [R201+0x4000] ;  /* 0x00400000c9a4783b */ /* 0x000fe80000000200 */
[----:B------:R-:W1:Y:S01]  /*8ce0*/  LDSM.16.M88.4 R8, [R192+0x4000] ;  /* 0x00400000c008783b */ /* 0x000e620000000200 */
[C---:B------:R-:W-:Y:S06]  /*8cf0*/  HMMA.16816.F32.BF16 R144, R156.reuse, R4, R144 ;  /* 0x000000049c90723c */ /* 0x040fec0000041890 */
[----:B------:R-:W-:Y:S01]  /*8d00*/  HMMA.16816.F32.BF16 R140, R156, R6, R140 ;  /* 0x000000069c8c723c */ /* 0x000fe2000004188c */
[----:B------:R-:W-:Y:S05]  /*8d10*/  LDSM.16.M88.4 R4, [R186] ;  /* 0x00000000ba04783b */ /* 0x000fea0000000200 */
[C---:B--2---:R-:W-:Y:S06]  /*8d20*/  HMMA.16816.F32.BF16 R12, R24.reuse, R20, R12 ;  /* 0x00000014180c723c */ /* 0x044fec000004180c */
[----:B------:R-:W-:Y:S01]  /*8d30*/  HMMA.16816.F32.BF16 R148, R24, R22, R148 ;  /* 0x000000161894723c */ /* 0x000fe20000041894 */
[----:B------:R-:W2:Y:S05]  /*8d40*/  LDSM.16.M88.4 R20, [R205+0xb000] ;  /* 0x00b00000cd14783b */ /* 0x000eaa0000000200 */
[C---:B------:R-:W-:Y:S06]  /*8d50*/  HMMA.16816.F32.BF16 R136, R156.reuse, R16, R136 ;  /* 0x000000109c88723c */ /* 0x040fec0000041888 */
[----:B------:R-:W-:Y:S01]  /*8d60*/  HMMA.16816.F32.BF16 R176, R156, R18, R176 ;  /* 0x000000129cb0723c */ /* 0x000fe200000418b0 */
[----:B------:R-:W-:Y:S05]  /*8d70*/  LDSM.16.M88.4 R16, [R192+0x4800] ;  /* 0x00480000c010783b */ /* 0x000fea0000000200 */
[C---:B------:R-:W-:Y:S06]  /*8d80*/  HMMA.16816.F32.BF16 R144, R152.reuse, R32, R144 ;  /* 0x000000209890723c */ /* 0x040fec0000041890 */
[----:B------:R-:W-:Y:S01]  /*8d90*/  HMMA.16816.F32.BF16 R140, R152, R34, R140 ;  /* 0x00000022988c723c */ /* 0x000fe2000004188c */
[----:B------:R-:W-:Y:S05]  /*8da0*/  LDSM.16.M88.4 R32, [R199+0xa800] ;  /* 0x00a80000c720783b */ /* 0x000fea0000000200 */
[C---:B-1----:R-:W-:Y:S06]  /*8db0*/  HMMA.16816.F32.BF16 R12, R164.reuse, R8, R12 ;  /* 0x00000008a40c723c */ /* 0x042fec000004180c */
[----:B------:R-:W-:Y:S01]  /*8dc0*/  HMMA.16816.F32.BF16 R148, R164, R10, R148 ;  /* 0x0000000aa494723c */ /* 0x000fe20000041894 */
[----:B------:R-:W1:Y:S05]  /*8dd0*/  LDSM.16.M88.4 R8, [R185] ;  /* 0x00000000b908783b */ /* 0x000e6a0000000200 */
[C---:B--2---:R-:W-:Y:S06]  /*8de0*/  HMMA.16816.F32.BF16 R136, R152.reuse, R20, R136 ;  /* 0x000000149888723c */ /* 0x044fec0000041888 */
[----:B------:R-:W-:Y:S01]  /*8df0*/  HMMA.16816.F32.BF16 R176, R152, R22, R176 ;  /* 0x0000001698b0723c */ /* 0x000fe200000418b0 */
[----:B------:R-:W2:Y:S05]  /*8e00*/  LDSM.16.M88.4 R20, [R205+0xb800] ;  /* 0x00b80000cd14783b */ /* 0x000eaa0000000200 */
[----:B------:R-:W-:Y:S01]  /*8e10*/  HMMA.16816.F32.BF16 R144, R160, R4, R144 ;  /* 0x00000004a090723c */ /* 0x000fe20000041890 */
[----:B------:R-:W-:Y:S01]  /*8e20*/  FMUL.FTZ R0, R12, UR22 ;  /* 0x000000160c007c20 */ /* 0x000fe20008410000 */
[----:B------:R-:W-:Y:S01]  /*8e30*/  FMUL.FTZ R12, R13, UR22 ;  /* 0x000000160d0c7c20 */ /* 0x000fe20008410000 */
[----:B------:R-:W-:-:S03]  /*8e40*/  FMUL.FTZ R13, R15, UR22 ;  /* 0x000000160f0d7c20 */ /* 0x000fc60008410000 */
[----:B------:R-:W-:Y:S01]  /*8e50*/  HMMA.16816.F32.BF16 R140, R160, R6, R140 ;  /* 0x00000006a08c723c */ /* 0x000fe2000004188c */
[----:B------:R-:W3:Y:S01]  /*8e60*/  LDSM.16.M88.4 R4, [R199+0xb000] ;  /* 0x00b00000c704783b */ /* 0x000ee20000000200 */
[----:B------:R-:W4:Y:S01]  /*8e70*/  MUFU.TANH R12, R12 ;  /* 0x0000000c000c7308 */ /* 0x000f220000002400 */
[----:B------:R-:W-:-:S03]  /*8e80*/  FMUL.FTZ R15, R148, UR22 ;  /* 0x00000016940f7c20 */ /* 0x000fc60008410000 */
[C---:B------:R-:W-:Y:S04]  /*8e90*/  HMMA.16816.F32.BF16 R172, R156.reuse, R28, R172 ;  /* 0x0000001c9cac723c */ /* 0x040fe800000418ac */
[----:B------:R-:W5:Y:S02]  /*8ea0*/  MUFU.TANH R13, R13 ;  /* 0x0000000d000d7308 */ /* 0x000f640000002400 */
[----:B------:R-:W-:Y:S01]  /*8eb0*/  HMMA.16816.F32.BF16 R168, R156, R30, R168 ;  /* 0x0000001e9ca8723c */ /* 0x000fe200000418a8 */
[----:B------:R-:W-:Y:S05]  /*8ec0*/  LDSM.16.M88.4 R28, [R192+0x5000] ;  /* 0x00500000c01c783b */ /* 0x000fea0000000200 */
[C---:B-1----:R-:W-:Y:S01]  /*8ed0*/  HMMA.16816.F32.BF16 R136, R160.reuse, R8, R136 ;  /* 0x00000008a088723c */ /* 0x042fe20000041888 */
[----:B------:R-:W1:Y:S05]  /*8ee0*/  MUFU.TANH R15, R15 ;  /* 0x0000000f000f7308 */ /* 0x000e6a0000002400 */
[----:B------:R-:W-:Y:S01]  /*8ef0*/  HMMA.16816.F32.BF16 R176, R160, R10, R176 ;  /* 0x0000000aa0b0723c */ /* 0x000fe200000418b0 */
[----:B------:R-:W4:Y:S02]  /*8f00*/  LDSM.16.M88.4 R8, [R184] ;  /* 0x00000000b808783b */ /* 0x000f240000000200 */
[----:B------:R-:W-:Y:S03]  /*8f10*/  MUFU.TANH R0, R0 ;  /* 0x0000000000007308 */ /* 0x000fe60000002400 */
[----:B------:R-:W-:Y:S06]  /*8f20*/  HMMA.16816.F32.BF16 R144, R24, R32, R144 ;  /* 0x000000201890723c */ /* 0x000fec0000041890 */
[----:B--2---:R-:W-:Y:S01]  /*8f30*/  HMMA.16816.F32.BF16 R172, R152, R20, R172 ;  /* 0x0000001498ac723c */ /* 0x004fe200000418ac */
[----:B------:R-:W-:-:S05]  /*8f40*/  FMUL.FTZ R32, R150, UR22 ;  /* 0x0000001696207c20 */ /* 0x000fca0008410000 */
[----:B---3--:R-:W-:Y:S01]  /*8f50*/  HMMA.16816.F32.BF16 R136, R24, R4, R136 ;  /* 0x000000041888723c */ /* 0x008fe20000041888 */
[----:B------:R-:W2:Y:S05]  /*8f60*/  MUFU.TANH R32, R32 ;  /* 0x0000002000207308 */ /* 0x000eaa0000002400 */
[----:B------:R-:W-:Y:S01]  /*8f70*/  HMMA.16816.F32.BF16 R168, R152, R22, R168 ;  /* 0x0000001698a8723c */ /* 0x000fe200000418a8 */
[----:B------:R-:W-:-:S04]  /*8f80*/  IMAD.U32 R5, RZ, RZ, UR11 ;  /* 0x0000000bff057e24 */ /* 0x000fc8000f8e00ff */
[----:B------:R-:W-:Y:S01]  /*8f90*/  IMAD R20, R5, 0x40, R214 ;  /* 0x0000004005147824 */ /* 0x000fe200078e02d6 */
[----:B------:R-:W-:Y:S01]  /*8fa0*/  HMMA.16816.F32.BF16 R176, R24, R6, R176 ;  /* 0x0000000618b0723c */ /* 0x000fe200000418b0 */
[----:B------:R-:W3:Y:S02]  /*8fb0*/  LDSM.16.M88.4 R4, [R199+0xb800] ;  /* 0x00b80000c704783b */ /* 0x000ee40000000200 */
[----:B------:R-:W-:-:S03]  /*8fc0*/  VIADD R23, R20, 0x1 ;  /* 0x0000000114177836 */ /* 0x000fc60000000000 */
[----:B------:R-:W-:Y:S02]  /*8fd0*/  HMMA.16816.F32.BF16 R140, R24, R34, R140 ;  /* 0x00000022188c723c */ /* 0x000fe4000004188c */
[C---:B------:R-:W-:Y:S02]  /*8fe0*/  ISETP.GE.AND P6, PT, R23.reuse, R135, PT ;  /* 0x000000871700720c */ /* 0x040fe40003fc6270 */
[----:B------:R-:W-:Y:S02]  /*8ff0*/  ISETP.GE.AND P5, PT, R23, R2, PT ;  /* 0x000000021700720c */ /* 0x000fe40003fa6270 */
[----:B------:R-:W-:Y:S01]  /*9000*/  HMMA.16816.F32.BF16 R144, R164, R16, R144 ;  /* 0x00000010a490723c */ /* 0x000fe20000041890 */
[----:B------:R-:W-:-:S05]  /*9010*/  VIADD R35, R20, 0x10 ;  /* 0x0000001014237836 */ /* 0x000fca0000000000 */
[----:B----4-:R-:W-:Y:S01]  /*9020*/  HMMA.16816.F32.BF16 R172, R160, R8, R172 ;  /* 0x00000008a0ac723c */ /* 0x010fe200000418ac */
[----:B------:R-:W-:Y:S01]  /*9030*/  FMUL.FTZ R16, R149, UR22 ;  /* 0x0000001695107c20 */ /* 0x000fe20008410000 */
[----:B------:R-:W-:-:S04]  /*9040*/  FMUL.FTZ R17, R151, UR22 ;  /* 0x0000001697117c20 */ /* 0x000fc80008410000 */
[----:B------:R-:W-:Y:S01]  /*9050*/  HMMA.16816.F32.BF16 R136, R164, R28, R136 ;  /* 0x0000001ca488723c */ /* 0x000fe20000041888 */
[----:B------:R-:W-:Y:S01]  /*9060*/  I2FP.F32.S32 R8, R23 ;  /* 0x0000001700087245 */ /* 0x000fe20000201400 */
[----:B------:R-:W-:Y:S01]  /*9070*/  VIADD R9, R20, 0x8 ;  /* 0x0000000814097836 */ /* 0x000fe20000000000 */
[----:B------:R-:W4:Y:S03]  /*9080*/  MUFU.TANH R16, R16 ;  /* 0x0000001000107308 */ /* 0x000f260000002400 */
[----:B------:R-:W-:Y:S01]  /*9090*/  FFMA.FTZ R12, R8, UR5, R12 ;  /* 0x00000005080c7c23 */ /* 0x000fe2000801000c */
[----:B------:R-:W-:Y:S01]  /*90a0*/  HMMA.16816.F32.BF16 R168, R160, R10, R168 ;  /* 0x0000000aa0a8723c */ /* 0x000fe200000418a8 */
[----:B------:R-:W-:-:S03]  /*90b0*/  ISETP.GE.AND P1, PT, R9, R135, PT ;  /* 0x000000870900720c */ /* 0x000fc60003f26270 */
[----:B------:R-:W-:Y:S01]  /*90c0*/  FSEL R23, R12, -INF , !P6 ;  /* 0xff8000000c177808 */ /* 0x000fe20007000000 */
[----:B-----5:R-:W-:Y:S01]  /*90d0*/  FFMA.FTZ R12, R8, UR5, R13 ;  /* 0x00000005080c7c23 */ /* 0x020fe2000801000d */
[C---:B------:R-:W-:Y:S01]  /*90e0*/  HMMA.16816.F32.BF16 R176, R164.reuse, R30, R176 ;  /* 0x0000001ea4b0723c */ /* 0x040fe200000418b0 */
[----:B------:R-:W-:Y:S01]  /*90f0*/  I2FP.F32.S32 R10, R9 ;  /* 0x00000009000a7245 */ /* 0x000fe20000201400 */
[----:B------:R-:W-:Y:S01]  /*9100*/  VIADD R13, R20, 0x9 ;  /* 0x00000009140d7836 */ /* 0x000fe20000000000 */
[-C--:B------:R-:W-:Y:S01]  /*9110*/  ISETP.GE.AND P6, PT, R9, R2.reuse, PT ;  /* 0x000000020900720c */ /* 0x080fe20003fc6270 */
[----:B------:R-:W-:Y:S01]  /*9120*/  FMUL.FTZ R22, R147, UR22 ;  /* 0x0000001693167c20 */ /* 0x000fe20008410000 */
[----:B------:R-:W-:Y:S01]  /*9130*/  FSEL R12, R12, -INF , !P5 ;  /* 0xff8000000c0c7808 */ /* 0x000fe20006800000 */
[----:B------:R-:W-:Y:S01]  /*9140*/  HMMA.16816.F32.BF16 R140, R164, R18, R140 ;  /* 0x00000012a48c723c */ /* 0x000fe2000004188c */
[C---:B-1----:R-:W-:Y:S01]  /*9150*/  FFMA.FTZ R15, R10.reuse, UR5, R15 ;  /* 0x000000050a0f7c23 */ /* 0x042fe2000801000f */
[----:B--2---:R-:W-:Y:S01]  /*9160*/  FFMA.FTZ R31, R10, UR5, R32 ;  /* 0x000000050a1f7c23 */ /* 0x004fe20008010020 */
[----:B------:R-:W-:Y:S01]  /*9170*/  I2FP.F32.S32 R34, R13 ;  /* 0x0000000d00227245 */ /* 0x000fe20000201400 */
[----:B------:R-:W1:Y:S01]  /*9180*/  LDSM.16.M88.4 R8, [R192+0x5800] ;  /* 0x00580000c008783b */ /* 0x000e620000000200 */
[----:B------:R-:W-:Y:S01]  /*9190*/  FMUL.FTZ R32, R136, UR22 ;  /* 0x0000001688207c20 */ /* 0x000fe20008410000 */
[C---:B---3--:R-:W-:Y:S01]  /*91a0*/  HMMA.16816.F32.BF16 R172, R24.reuse, R4, R172 ;  /* 0x0000000418ac723c */ /* 0x048fe200000418ac */
[----:B------:R-:W-:Y:S01]  /*91b0*/  FMUL.FTZ R18, R144, UR22 ;  /* 0x0000001690127c20 */ /* 0x000fe20008410000 */
[----:B------:R-:W-:Y:S01]  /*91c0*/  FMUL.FTZ R19, R145, UR22 ;  /* 0x0000001691137c20 */ /* 0x000fe20008410000 */
[----:B----4-:R-:W-:Y:S01]  /*91d0*/  FFMA.FTZ R136, R34, UR5, R16 ;  /* 0x0000000522887c23 */ /* 0x010fe20008010010 */
[----:B------:R-:W-:Y:S01]  /*91e0*/  FMUL.FTZ R21, R146, UR22 ;  /* 0x0000001692157c20 */ /* 0x000fe20008410000 */
[-C--:B------:R-:W-:Y:S01]  /*91f0*/  ISETP.GE.AND P5, PT, R13, R135.reuse, PT ;  /* 0x000000870d00720c */ /* 0x080fe20003fa6270 */
[----:B------:R-:W2:Y:S01]  /*9200*/  MUFU.TANH R17, R17 ;  /* 0x0000001100117308 */ /* 0x000ea20000002400 */
[----:B------:R-:W-:Y:S01]  /*9210*/  FSEL R15, R15, -INF , !P1 ;  /* 0xff8000000f0f7808 */ /* 0x000fe20004800000 */
[----:B------:R-:W-:Y:S01]  /*9220*/  VIADD R5, R20, 0x11 ;  /* 0x0000001114057836 */ /* 0x000fe20000000000 */
[-C--:B------:R-:W-:Y:S01]  /*9230*/  ISETP.GE.AND P1, PT, R13, R2.reuse, PT ;  /* 0x000000020d00720c */ /* 0x080fe20003f26270 */
[----:B------:R-:W-:Y:S01]  /*9240*/  HMMA.16816.F32.BF16 R168, R24, R6, R168 ;  /* 0x0000000618a8723c */ /* 0x000fe200000418a8 */
[----:B------:R-:W-:Y:S01]  /*9250*/  FSEL R16, R31, -INF , !P6 ;  /* 0xff8000001f107808 */ /* 0x000fe20007000000 */
[----:B------:R-:W-:Y:S01]  /*9260*/  FMUL.FTZ R137, R137, UR22 ;  /* 0x0000001689897c20 */ /* 0x000fe20008410000 */
[----:B------:R-:W-:Y:S01]  /*9270*/  FSEL R13, R136, -INF , !P5 ;  /* 0xff800000880d7808 */ /* 0x000fe20006800000 */
[----:B------:R-:W3:Y:S01]  /*9280*/  MUFU.TANH R18, R18 ;  /* 0x0000001200127308 */ /* 0x000ee20000002400 */
[C---:B------:R-:W-:Y:S01]  /*9290*/  ISETP.GE.AND P6, PT, R35.reuse, R135, PT ;  /* 0x000000872300720c */ /* 0x040fe20003fc6270 */
[----:B------:R-:W-:Y:S01]  /*92a0*/  FMUL.FTZ R138, R138, UR22 ;  /* 0x000000168a8a7c20 */ /* 0x000fe20008410000 */
[----:B------:R-:W-:Y:S01]  /*92b0*/  ISETP.GE.AND P5, PT, R35, R2, PT ;  /* 0x000000022300720c */ /* 0x000fe20003fa6270 */
[----:B------:R-:W-:Y:S01]  /*92c0*/  FMUL.FTZ R33, R142, UR22 ;  /* 0x000000168e217c20 */ /* 0x000fe20008410000 */
[----:B------:R-:W-:Y:S01]  /*92d0*/  I2FP.F32.S32 R35, R35 ;  /* 0x0000002300237245 */ /* 0x000fe20000201400 */
[----:B------:R-:W-:Y:S01]  /*92e0*/  FMUL.FTZ R140, R140, UR22 ;  /* 0x000000168c8c7c20 */ /* 0x000fe20008410000 */
[----:B------:R-:W-:Y:S01]  /*92f0*/  FMUL.FTZ R29, R141, UR22 ;  /* 0x000000168d1d7c20 */ /* 0x000fe20008410000 */
[----:B------:R-:W4:Y:S01]  /*9300*/  MUFU.TANH R19, R19 ;  /* 0x0000001300137308 */ /* 0x000f220000002400 */
[----:B------:R-:W-:Y:S01]  /*9310*/  FMUL.FTZ R143, R143, UR22 ;  /* 0x000000168f8f7c20 */ /* 0x000fe20008410000 */
[----:B--2---:R-:W-:Y:S01]  /*9320*/  FFMA.FTZ R4, R34, UR5, R17 ;  /* 0x0000000522047c23 */ /* 0x004fe20008010011 */
[----:B------:R-:W-:-:S02]  /*9330*/  VIADD R7, R20, 0x18 ;  /* 0x0000001814077836 */ /* 0x000fc40000000000 */
[----:B------:R-:W-:Y:S01]  /*9340*/  FMUL.FTZ R6, R176, UR22 ;  /* 0x00000016b0067c20 */ /* 0x000fe20008410000 */
[----:B------:R-:W-:Y:S01]  /*9350*/  FMUL.FTZ R139, R139, UR22 ;  /* 0x000000168b8b7c20 */ /* 0x000fe20008410000 */
[----:B------:R-:W-:Y:S01]  /*9360*/  FMUL.FTZ R178, R178, UR22 ;  /* 0x00000016b2b27c20 */ /* 0x000fe20008410000 */
[----:B------:R-:W-:Y:S01]  /*9370*/  FSEL R4, R4, -INF , !P1 ;  /* 0xff80000004047808 */ /* 0x000fe20004800000 */
[----:B------:R-:W2:Y:S01]  /*9380*/  MUFU.TANH R22, R22 ;  /* 0x0000001600167308 */ /* 0x000ea20000002400 */
[----:B---3--:R-:W-:Y:S01]  /*9390*/  FFMA.FTZ R18, R35, UR5, R18 ;  /* 0x0000000523127c23 */ /* 0x008fe20008010012 */
[----:B------:R-:W-:Y:S01]  /*93a0*/  ISETP.GE.AND P1, PT, R5, R135, PT ;  /* 0x000000870500720c */ /* 0x000fe20003f26270 */
[----:B------:R-:W-:Y:S01]  /*93b0*/  FMUL.FTZ R179, R179, UR22 ;  /* 0x00000016b3b37c20 */ /* 0x000fe20008410000 */
[----:B------:R-:W-:Y:S01]  /*93c0*/  VIADD R24, R20, 0x29 ;  /* 0x0000002914187836 */ /* 0x000fe20000000000 */
[----:B------:R-:W-:-:S04]  /*93d0*/  DEPBAR.LE SB0, 0x0 ;  /* 0x000080000000791a */ /* 0x000fc80000000000 */
[----:B------:R-:W3:Y:S01]  /*93e0*/  MUFU.TANH R21, R21 ;  /* 0x0000001500157308 */ /* 0x000ee20000002400 */
[----:B------:R-:W-:Y:S01]  /*93f0*/  FSEL R151, R18, -INF , !P6 ;  /* 0xff80000012977808 */ /* 0x000fe20007000000 */
[----:B-1----:R-:W-:Y:S01]  /*9400*/  HMMA.16816.F32.BF16 R172, R164, R8, R172 ;  /* 0x00000008a4ac723c */ /* 0x002fe200000418ac */
[----:B------:R-:W-:Y:S02]  /*9410*/  I2FP.F32.S32 R18, R5 ;  /* 0x0000000500127245 */ /* 0x000fe40000201400 */
[----:B------:R-:W-:-:S03]  /*9420*/  ISETP.GE.AND P6, PT, R5, R2, PT ;  /* 0x000000020500720c */ /* 0x000fc60003fc6270 */
[----:B------:R-:W1:Y:S01]  /*9430*/  MUFU.TANH R28, R140 ;  /* 0x0000008c001c7308 */ /* 0x000e620000002400 */
[C---:B----4-:R-:W-:Y:S01]  /*9440*/  FFMA.FTZ R149, R18.reuse, UR5, R19 ;  /* 0x0000000512957c23 */ /* 0x050fe20008010013 */
[----:B--2---:R-:W-:Y:S01]  /*9450*/  FFMA.FTZ R22, R18, UR5, R22 ;  /* 0x0000000512167c23 */ /* 0x004fe20008010016 */
[----:B------:R-:W-:Y:S01]  /*9460*/  I2FP.F32.S32 R19, R7 ;  /* 0x0000000700137245 */ /* 0x000fe20000201400 */
[C---:B------:R-:W-:Y:S02]  /*9470*/  VIADD R18, R20.reuse, 0x19 ;  /* 0x0000001914127836 */ /* 0x040fe40000000000 */
[----:B------:R-:W-:Y:S01]  /*9480*/  VIADD R8, R20, 0x20 ;  /* 0x0000002014087836 */ /* 0x000fe20000000000 */
[----:B------:R-:W-:Y:S01]  /*9490*/  FSEL R176, R22, -INF , !P6 ;  /* 0xff80000016b07808 */ /* 0x000fe20007000000 */
[----:B------:R-:W2:Y:S01]  /*94a0*/  MUFU.TANH R33, R33 ;  /* 0x0000002100217308 */ /* 0x000ea20000002400 */
[----:B---3--:R-:W-:Y:S01]  /*94b0*/  FFMA.FTZ R21, R35, UR5, R21 ;  /* 0x0000000523157c23 */ /* 0x008fe20008010015 */
[----:B------:R-:W-:-:S02]  /*94c0*/  FSEL R149, R149, -INF , !P1 ;  /* 0xff80000095957808 */ /* 0x000fc40004800000 */
[----:B------:R-:W-:Y:S02]  /*94d0*/  I2FP.F32.S32 R22, R18 ;  /* 0x0000001200167245 */ /* 0x000fe40000201400 */
[----:B------:R-:W-:Y:S02]  /*94e0*/  FSEL R180, R21, -INF , !P5 ;  /* 0xff80000015b47808 */ /* 0x000fe40006800000 */
[----:B------:R-:W3:Y:S01]  /*94f0*/  MUFU.TANH R29, R29 ;  /* 0x0000001d001d7308 */ /* 0x000ee20000002400 */
[----:B-1----:R-:W-:Y:S01]  /*9500*/  FFMA.FTZ R28, R19, UR5, R28 ;  /* 0x00000005131c7c23 */ /* 0x002fe2000801001c */
[----:B------:R-:W-:Y:S01]  /*9510*/  I2FP.F32.S32 R146, R8 ;  /* 0x0000000800927245 */ /* 0x000fe20000201400 */
[----:B------:R-:W-:Y:S01]  /*9520*/  FMUL.FTZ R21, R172, UR22 ;  /* 0x00000016ac157c20 */ /* 0x000fe20008410000 */
[CC--:B------:R-:W-:Y:S01]  /*9530*/  ISETP.GE.AND P5, PT, R7.reuse, R135.reuse, PT ;  /* 0x000000870700720c */ /* 0x0c0fe20003fa6270 */
[----:B------:R-:W-:Y:S01]  /*9540*/  FMUL.FTZ R174, R174, UR22 ;  /* 0x00000016aeae7c20 */ /* 0x000fe20008410000 */
[----:B------:R-:W-:Y:S01]  /*9550*/  ISETP.GE.AND P1, PT, R7, R2, PT ;  /* 0x000000020700720c */ /* 0x000fe20003f26270 */
[----:B------:R-:W-:Y:S01]  /*9560*/  FMUL.FTZ R7, R177, UR22 ;  /* 0x00000016b1077c20 */ /* 0x000fe20008410000 */
[----:B------:R-:W1:Y:S01]  /*9570*/  MUFU.TANH R30, R143 ;  /* 0x0000008f001e7308 */ /* 0x000e620000002400 */
[----:B--2---:R-:W-:Y:S01]  /*9580*/  FFMA.FTZ R33, R19, UR5, R33 ;  /* 0x0000000513217c23 */ /* 0x004fe20008010021 */
[----:B------:R-:W-:Y:S01]  /*9590*/  ISETP.GE.AND P6, PT, R18, R135, PT ;  /* 0x000000871200720c */ /* 0x000fe20003fc6270 */
[----:B------:R-:W-:-:S03]  /*95a0*/  FMUL.FTZ R173, R173, UR22 ;  /* 0x00000016adad7c20 */ /* 0x000fc60008410000 */
[----:B------:R-:W-:Y:S02]  /*95b0*/  FSEL R150, R33, -INF , !P1 ;  /* 0xff80000021967808 */ /* 0x000fe40004800000 */
[----:B------:R-:W2:Y:S01]  /*95c0*/  MUFU.TANH R32, R32 ;  /* 0x0000002000207308 */ /* 0x000ea20000002400 */
[----:B---3--:R-:W-:Y:S01]  /*95d0*/  FFMA.FTZ R29, R22, UR5, R29 ;  /* 0x00000005161d7c23 */ /* 0x008fe2000801001d */
[----:B------:R-:W-:-:S06]  /*95e0*/  ISETP.GE.AND P1, PT, R8, R135, PT ;  /* 0x000000870800720c */ /* 0x000fcc0003f26270 */
[----:B------:R3:W-:Y:S01]  /*95f0*/  MUFU.TANH R31, R137 ;  /* 0x00000089001f7308 */ /* 0x0007e20000002400 */
[----:B-1----:R-:W-:Y:S01]  /*9600*/  FFMA.FTZ R30, R22, UR5, R30 ;  /* 0x00000005161e7c23 */ /* 0x002fe2000801001e */
[----:B------:R-:W-:-:S06]  /*9610*/  VIADD R22, R20, 0x21 ;  /* 0x0000002114167836 */ /* 0x000fcc0000000000 */
[----:B------:R-:W1:Y:S01]  /*9620*/  MUFU.TANH R17, R138 ;  /* 0x0000008a00117308 */ /* 0x000e620000002400 */
[----:B--2---:R-:W-:-:S05]  /*9630*/  FFMA.FTZ R32, R146, UR5, R32 ;  /* 0x0000000592207c23 */ /* 0x004fca0008010020 */
[----:B------:R-:W-:Y:S02]  /*9640*/  FSEL R145, R32, -INF , !P1 ;  /* 0xff80000020917808 */ /* 0x000fe40004800000 */
[-C--:B------:R-:W-:Y:S01]  /*9650*/  ISETP.GE.AND P1, PT, R22, R2.reuse, PT ;  /* 0x000000021600720c */ /* 0x080fe20003f26270 */
[----:B------:R-:W-:Y:S01]  /*9660*/  MUFU.TANH R6, R6 ;  /* 0x0000000600067308 */ /* 0x000fe20000002400 */
[----:B---3--:R-:W-:Y:S01]  /*9670*/  FSEL R137, R28, -INF , !P5 ;  /* 0xff8000001c897808 */ /* 0x008fe20006800000 */
[----:B------:R-:W-:Y:S01]  /*9680*/  BAR.SYNC.DEFER_BLOCKING 0x0 ;  /* 0x0000000000007b1d */ /* 0x000fe20000010000 */
[----:B------:R-:W-:-:S04]  /*9690*/  ISETP.GE.AND P5, PT, R18, R2, PT ;  /* 0x000000021200720c */ /* 0x000fc80003fa6270 */
[----:B------:R-:W-:Y:S01]  /*96a0*/  FSEL R148, R30, -INF , !P5 ;  /* 0xff8000001e947808 */ /* 0x000fe20006800000 */
[----:B------:R2:W3:Y:S01]  /*96b0*/  MUFU.TANH R5, R139 ;  /* 0x0000008b00057308 */ /* 0x0004e20000002400 */
[----:B------:R-:W-:Y:S01]  /*96c0*/  ISETP.GE.AND P5, PT, R22, R135, PT ;  /* 0x000000871600720c */ /* 0x000fe20003fa6270 */
[----:B-1----:R-:W-:Y:S01]  /*96d0*/  FFMA.FTZ R146, R146, UR5, R17 ;  /* 0x0000000592927c23 */ /* 0x002fe20008010011 */
[----:B------:R-:W-:Y:S01]  /*96e0*/  I2FP.F32.S32 R22, R22 ;  /* 0x0000001600167245 */ /* 0x000fe20000201400 */
[----:B------:R-:W-:-:S04]  /*96f0*/  VIADD R17, R20, 0x28 ;  /* 0x0000002814117836 */ /* 0x000fc80000000000 */
[----:B------:R-:W-:Y:S01]  /*9700*/  FFMA.FTZ R31, R22, UR5, R31 ;  /* 0x00000005161f7c23 */ /* 0x000fe2000801001f */
[----:B------:R-:W1:Y:S04]  /*9710*/  MUFU.TANH R18, R178 ;  /* 0x000000b200127308 */ /* 0x000e680000002400 */
[----:B------:R-:W-:Y:S02]  /*9720*/  FSEL R147, R31, -INF , !P5 ;  /* 0xff8000001f937808 */ /* 0x000fe40006800000 */
[-C--:B------:R-:W-:Y:S02]  /*9730*/  ISETP.GE.AND P5, PT, R17, R2.reuse, PT ;  /* 0x000000021100720c */ /* 0x080fe40003fa6270 */
[----:B--2---:R-:W-:Y:S01]  /*9740*/  FSEL R139, R29, -INF , !P6 ;  /* 0xff8000001d8b7808 */ /* 0x004fe20007000000 */
[----:B------:R-:W2:Y:S01]  /*9750*/  MUFU.TANH R7, R7 ;  /* 0x0000000700077308 */ /* 0x000ea20000002400 */
[----:B------:R-:W-:Y:S01]  /*9760*/  ISETP.GE.AND P6, PT, R8, R2, PT ;  /* 0x000000020800720c */ /* 0x000fe20003fc6270 */
[----:B---3--:R-:W-:Y:S01]  /*9770*/  FFMA.FTZ R144, R22, UR5, R5 ;  /* 0x0000000516907c23 */ /* 0x008fe20008010005 */
[----:B------:R-:W-:Y:S01]  /*9780*/  HMMA.16816.F32.BF16 R8, R164, R10, R168 ;  /* 0x0000000aa408723c */ /* 0x000fe200000418a8 */
[----:B------:R-:W-:Y:S01]  /*9790*/  FMUL.FTZ R5, R175, UR22 ;  /* 0x00000016af057c20 */ /* 0x000fe20008410000 */
[----:B------:R-:W-:-:S02]  /*97a0*/  FSEL R146, R146, -INF , !P6 ;  /* 0xff80000092927808 */ /* 0x000fc40007000000 */
[----:B------:R-:W-:Y:S01]  /*97b0*/  ISETP.GE.AND P6, PT, R17, R135, PT ;  /* 0x000000871100720c */ /* 0x000fe20003fc6270 */
[----:B------:R-:W3:Y:S01]  /*97c0*/  MUFU.TANH R19, R179 ;  /* 0x000000b300137308 */ /* 0x000ee20000002400 */
[----:B------:R-:W-:Y:S02]  /*97d0*/  I2FP.F32.S32 R17, R17 ;  /* 0x0000001100117245 */ /* 0x000fe40000201400 */
[----:B------:R-:W-:Y:S02]  /*97e0*/  I2FP.F32.S32 R22, R24 ;  /* 0x0000001800167245 */ /* 0x000fe40000201400 */
[----:B------:R-:W-:Y:S01]  /*97f0*/  FSEL R144, R144, -INF , !P1 ;  /* 0xff80000090907808 */ /* 0x000fe20004800000 */
[C---:B------:R-:W-:Y:S01]  /*9800*/  FFMA.FTZ R143, R17.reuse, UR5, R6 ;  /* 0x00000005118f7c23 */ /* 0x040fe20008010006 */
[----:B-1----:R-:W-:Y:S01]  /*9810*/  FFMA.FTZ R142, R17, UR5, R18 ;  /* 0x00000005118e7c23 */ /* 0x002fe20008010012 */
[----:B------:R-:W1:Y:S01]  /*9820*/  MUFU.TANH R21, R21 ;  /* 0x0000001500157308 */ /* 0x000e620000002400 */
[----:B------:R-:W-:-:S02]  /*9830*/  VIADD R18, R20, 0x30 ;  /* 0x0000003014127836 */ /* 0x000fc40000000000 */
[----:B--2---:R-:W-:Y:S01]  /*9840*/  FFMA.FTZ R141, R22, UR5, R7 ;  /* 0x00000005168d7c23 */ /* 0x004fe20008010007 */
[-C--:B------:R-:W-:Y:S02]  /*9850*/  ISETP.GE.AND P1, PT, R24, R135.reuse, PT ;  /* 0x000000871800720c */ /* 0x080fe40003f26270 */
[----:B------:R-:W-:Y:S02]  /*9860*/  FSEL R143, R143, -INF , !P6 ;  /* 0xff8000008f8f7808 */ /* 0x000fe40007000000 */
[----:B------:R-:W-:Y:S01]  /*9870*/  I2FP.F32.S32 R17, R18 ;  /* 0x0000001200117245 */ /* 0x000fe20000201400 */
[----:B------:R-:W2:Y:S01]  /*9880*/  MUFU.TANH R6, R174 ;  /* 0x000000ae00067308 */ /* 0x000ea20000002400 */
[----:B---3--:R-:W-:Y:S01]  /*9890*/  FFMA.FTZ R19, R22, UR5, R19 ;  /* 0x0000000516137c23 */ /* 0x008fe20008010013 */
[----:B------:R-:W-:Y:S01]  /*98a0*/  FSEL R142, R142, -INF , !P5 ;  /* 0xff8000008e8e7808 */ /* 0x000fe20006800000 */
[----:B------:R-:W-:Y:S01]  /*98b0*/  FMUL.FTZ R7, R8, UR22 ;  /* 0x0000001608077c20 */ /* 0x000fe20008410000 */
[-C--:B------:R-:W-:Y:S01]  /*98c0*/  ISETP.GE.AND P6, PT, R24, R2.reuse, PT ;  /* 0x000000021800720c */ /* 0x080fe20003fc6270 */
[----:B------:R-:W-:Y:S01]  /*98d0*/  VIADD R8, R20, 0x31 ;  /* 0x0000003114087836 */ /* 0x000fe20000000000 */
[----:B------:R-:W-:Y:S01]  /*98e0*/  ISETP.GE.AND P5, PT, R18, R135, PT ;  /* 0x000000871200720c */ /* 0x000fe20003fa6270 */
[----:B------:R-:W-:Y:S01]  /*98f0*/  FMUL.FTZ R10, R10, UR22 ;  /* 0x000000160a0a7c20 */ /* 0x000fe20008410000 */
[----:B------:R-:W3:Y:S01]  /*9900*/  MUFU.TANH R5, R5 ;  /* 0x0000000500057308 */ /* 0x000ee20000002400 */
[----:B-1----:R-:W-:Y:S01]  /*9910*/  FFMA.FTZ R21, R17, UR5, R21 ;  /* 0x0000000511157c23 */ /* 0x002fe20008010015 */
[----:B------:R-:W-:Y:S01]  /*9920*/  FSEL R141, R141, -INF , !P1 ;  /* 0xff8000008d8d7808 */ /* 0x000fe20004800000 */
[----:B------:R-:W-:Y:S01]  /*9930*/  FMUL.FTZ R11, R11, UR22 ;  /* 0x000000160b0b7c20 */ /* 0x000fe20008410000 */
[----:B------:R-:W-:Y:S01]  /*9940*/  ISETP.GE.AND P1, PT, R18, R2, PT ;  /* 0x000000021200720c */ /* 0x000fe20003f26270 */
[----:B------:R-:W-:Y:S01]  /*9950*/  FMUL.FTZ R9, R9, UR22 ;  /* 0x0000001609097c20 */ /* 0x000fe20008410000 */
[----:B------:R-:W-:-:S02]  /*9960*/  FSEL R140, R19, -INF , !P6 ;  /* 0xff800000138c7808 */ /* 0x000fc40007000000 */
[----:B------:R-:W1:Y:S01]  /*9970*/  MUFU.TANH R7, R7 ;  /* 0x0000000700077308 */ /* 0x000e620000002400 */
[----:B--2---:R-:W-:Y:S01]  /*9980*/  FFMA.FTZ R6, R17, UR5, R6 ;  /* 0x0000000511067c23 */ /* 0x004fe20008010006 */
[----:B------:R-:W-:Y:S01]  /*9990*/  FMUL.FTZ R17, R14, UR22 ;  /* 0x000000160e117c20 */ /* 0x000fe20008410000 */
[----:B------:R-:W-:Y:S01]  /*99a0*/  FSEL R171, R21, -INF , !P5 ;  /* 0xff80000015ab7808 */ /* 0x000fe20006800000 */
[----:B------:R-:W-:Y:S01]  /*99b0*/  VIADD R14, R20, 0x38 ;  /* 0x00000038140e7836 */ /* 0x000fe20000000000 */
[C---:B------:R-:W-:Y:S02]  /*99c0*/  ISETP.GE.AND P6, PT, R8.reuse, R135, PT ;  /* 0x000000870800720c */ /* 0x040fe40003fc6270 */
[----:B------:R-:W-:Y:S01]  /*99d0*/  ISETP.GE.AND P5, PT, R8, R2, PT ;  /* 0x000000020800720c */ /* 0x000fe20003fa6270 */
[----:B------:R-:W2:Y:S01]  /*99e0*/  MUFU.TANH R173, R173 ;  /* 0x000000ad00ad7308 */ /* 0x000ea20000002400 */
[----:B------:R-:W-:Y:S02]  /*99f0*/  FSEL R166, R6, -INF , !P1 ;  /* 0xff80000006a67808 */ /* 0x000fe40004800000 */
[----:B------:R-:W-:-:S02]  /*9a00*/  I2FP.F32.S32 R8, R8 ;  /* 0x0000000800087245 */ /* 0x000fc40000201400 */
[----:B------:R-:W-:Y:S02]  /*9a10*/  I2FP.F32.S32 R18, R14 ;  /* 0x0000000e00127245 */ /* 0x000fe40000201400 */
[----:B------:R-:W-:Y:S01]  /*9a20*/  ISETP.GE.AND P1, PT, R14, R135, PT ;  /* 0x000000870e00720c */ /* 0x000fe20003f26270 */
[----:B------:R-:W4:Y:S01]  /*9a30*/  MUFU.TANH R6, R17 ;  /* 0x0000001100067308 */ /* 0x000f220000002400 */
[----:B---3--:R-:W-:Y:S01]  /*9a40*/  FFMA.FTZ R5, R8, UR5, R5 ;  /* 0x0000000508057c23 */ /* 0x008fe20008010005 */
[----:B-1----:R-:W-:-:S04]  /*9a50*/  FFMA.FTZ R167, R18, UR5, R7 ;  /* 0x0000000512a77c23 */ /* 0x002fc80008010007 */
[----:B------:R-:W-:Y:S02]  /*9a60*/  FSEL R164, R5, -INF , !P5 ;  /* 0xff80000005a47808 */ /* 0x000fe40006800000 */
[----:B------:R-:W1:Y:S01]  /*9a70*/  MUFU.TANH R10, R10 ;  /* 0x0000000a000a7308 */ /* 0x000e620000002400 */
[----:B------:R-:W-:Y:S01]  /*9a80*/  I2FP.F32.S32 R5, R20 ;  /* 0x0000001400057245 */ /* 0x000fe20000201400 */
[----:B--2---:R-:W-:Y:S01]  /*9a90*/  FFMA.FTZ R169, R8, UR5, R173 ;  /* 0x0000000508a97c23 */ /* 0x004fe200080100ad */
[C---:B------:R-:W-:Y:S02]  /*9aa0*/  ISETP.GE.AND P5, PT, R20.reuse, R135, PT ;  /* 0x000000871400720c */ /* 0x040fe40003fa6270 */
[----:B------:R-:W-:Y:S01]  /*9ab0*/  FSEL R167, R167, -INF , !P1 ;  /* 0xff800000a7a77808 */ /* 0x000fe20004800000 */
[C---:B------:R-:W-:Y:S01]  /*9ac0*/  FFMA.FTZ R0, R5.reuse, UR5, R0 ;  /* 0x0000000505007c23 */ /* 0x040fe20008010000 */
[C---:B------:R-:W-:Y:S01]  /*9ad0*/  ISETP.GE.AND P1, PT, R20.reuse, R2, PT ;  /* 0x000000021400720c */ /* 0x040fe20003f26270 */
[----:B------:R-:W2:Y:S01]  /*9ae0*/  MUFU.TANH R7, R9 ;  /* 0x0000000900077308 */ /* 0x000ea20000002400 */
[----:B----4-:R-:W-:Y:S01]  /*9af0*/  FFMA.FTZ R6, R5, UR5, R6 ;  /* 0x0000000505067c23 */ /* 0x010fe20008010006 */
[----:B------:R-:W-:Y:S01]  /*9b00*/  VIADD R20, R20, 0x39 ;  /* 0x0000003914147836 */ /* 0x000fe20000000000 */
[----:B------:R-:W-:-:S02]  /*9b10*/  FSEL R5, R0, -INF , !P5 ;  /* 0xff80000000057808 */ /* 0x000fc40006800000 */
[----:B------:R-:W-:Y:S02]  /*9b20*/  FSEL R169, R169, -INF , !P6 ;  /* 0xff800000a9a97808 */ /* 0x000fe40007000000 */
[----:B------:R-:W-:Y:S01]  /*9b30*/  FSEL R0, R6, -INF , !P1 ;  /* 0xff80000006007808 */ /* 0x000fe20004800000 */
[----:B------:R-:W3:Y:S01]  /*9b40*/  MUFU.TANH R11, R11 ;  /* 0x0000000b000b7308 */ /* 0x000ee20000002400 */
[----:B------:R-:W-:Y:S01]  /*9b50*/  PLOP3.LUT P1, PT, PT, PT, UP0, 0x80, 0x0 ;  /* 0x000000000000781c */ /* 0x000fe20003f2f008 */
[----:B-1----:R-:W-:Y:S01]  /*9b60*/  FFMA.FTZ R10, R18, UR5, R10 ;  /* 0x00000005120a7c23 */ /* 0x002fe2000801000a */
[----:B------:R-:W-:Y:S02]  /*9b70*/  I2FP.F32.S32 R8, R20 ;  /* 0x0000001400087245 */ /* 0x000fe40000201400 */
[-C--:B------:R-:W-:Y:S02]  /*9b80*/  ISETP.GE.AND P6, PT, R14, R2.reuse, PT ;  /* 0x000000020e00720c */ /* 0x080fe40003fc6270 */
[----:B------:R-:W-:-:S02]  /*9b90*/  ISETP.GE.AND P5, PT, R20, R2, PT ;  /* 0x000000021400720c */ /* 0x000fc40003fa6270 */
[----:B------:R-:W-:Y:S01]  /*9ba0*/  FSEL R162, R10, -INF , !P6 ;  /* 0xff8000000aa27808 */ /* 0x000fe20007000000 */
[----:B--2---:R-:W-:Y:S01]  /*9bb0*/  FFMA.FTZ R7, R8, UR5, R7 ;  /* 0x0000000508077c23 */ /* 0x004fe20008010007 */
[----:B------:R-:W-:-:S04]  /*9bc0*/  ISETP.GE.AND P6, PT, R20, R135, PT ;  /* 0x000000871400720c */ /* 0x000fc80003fc6270 */
[----:B------:R-:W-:Y:S01]  /*9bd0*/  FSEL R165, R7, -INF , !P6 ;  /* 0xff80000007a57808 */ /* 0x000fe20007000000 */
[----:B---3--:R-:W-:-:S05]  /*9be0*/  FFMA.FTZ R11, R8, UR5, R11 ;  /* 0x00000005080b7c23 */ /* 0x008fca000801000b */
[----:B------:R-:W-:Y:S01]  /*9bf0*/  FSEL R161, R11, -INF , !P5 ;  /* 0xff8000000ba17808 */ /* 0x000fe20006800000 */
[----:B------:R-:W-:Y:S06]  /*9c00*/  @!P1 BRA `(.L_x_2363) ;  /* 0x0000000c00309947 */ /* 0x000fec0003800000 */
        /* <DEDUP_REMOVED lines=72> */
.L_x_2364:
[----:B------:R-:W-:-:S04]  /*a090*/  ULEA UR16, -UR6, URZ, 0x6 ;  /* 0x0000003f06107291 */ /* 0x000fc8000f8e313f */
[----:B------:R-:W-:-:S12]  /*a0a0*/  USHF.R.S32.HI UR8, URZ, 0x1f, UR16 ;  /* 0x0000001f3f087899 */ /* 0x000fd80008011410 */
.L_x_2365:
[----:B------:R-:W-:Y:S01]  /*a0b0*/  IMAD.U32 R31, RZ, RZ, UR16 ;  /* 0x00000010ff1f7e24 */ /* 0x000fe2000f8e00ff */
[C---:B------:R-:W-:Y:S01]  /*a0c0*/  @!P3 IADD3 R11, P5, R133.reuse, UR16, RZ ;  /* 0x00000010850bbc10 */ /* 0x040fe2000ffbe0ff */
[----:B------:R-:W-:Y:S01]  /*a0d0*/  IMAD.U32 R7, RZ, RZ, UR16 ;  /* 0x00000010ff077e24 */ /* 0x000fe2000f8e00ff */
[----:B------:R-:W-:Y:S01]  /*a0e0*/  @!P2 IADD3 R9, P1, R133, UR16, RZ ;  /* 0x000000108509ac10 */ /* 0x000fe2000ff3e0ff */
[----:B------:R-:W-:Y:S01]  /*a0f0*/  IMAD.U32 R6, RZ, RZ, UR8 ;  /* 0x00000008ff067e24 */ /* 0x000fe2000f8e00ff */
[-C--:B------:R-:W-:Y:S01]  /*a100*/  @!P4 LEA R30, P6, R31, R218.reuse, 0x1 ;  /* 0x000000da1f1ec211 */ /* 0x080fe200078c08ff */
[----:B------:R-:W-:Y:S01]  /*a110*/  IMAD.U32 R10, RZ, RZ, UR27 ;  /* 0x0000001bff0a7e24 */ /* 0x000fe2000f8e00ff */
[C---:B------:R-:W-:Y:S01]  /*a120*/  @!P3 IADD3.X R2, R134.reuse, UR8, RZ, P5, !PT ;  /* 0x000000088602bc10 */ /* 0x040fe2000affe4ff */
[----:B------:R-:W-:Y:S01]  /*a130*/  IMAD.U32 R8, RZ, RZ, UR27 ;  /* 0x0000001bff087e24 */ /* 0x000fe2000f8e00ff */
[-C--:B------:R-:W-:Y:S01]  /*a140*/  @!P4 LEA.HI.X R31, R7, R217.reuse, R6, 0x1, P6 ;  /* 0x000000d9071fc211 */ /* 0x080fe200030f0c06 */
[----:B------:R-:W-:Y:S01]  /*a150*/  IMAD.U32 R7, RZ, RZ, UR27 ;  /* 0x0000001bff077e24 */ /* 0x000fe2000f8e00ff */
[C---:B------:R-:W-:Y:S01]  /*a160*/  @!P3 LEA R28, P5, R11.reuse, UR20, 0x1 ;  /* 0x000000140b1cbc11 */ /* 0x040fe2000f8a08ff */
[----:B------:R-:W-:Y:S01]  /*a170*/  UIADD3 UR7, UP1, UP0, UR27, UR16, UR27 ;  /* 0x000000101b077290 */ /* 0x000fe2000f83e01b */
[----:B------:R-:W-:Y:S01]  /*a180*/  @!P2 IADD3.X R6, R134, UR8, RZ, P1, !PT ;  /* 0x000000088606ac10 */ /* 0x000fe20008ffe4ff */
[----:B------:R1:W-:Y:S01]  /*a190*/  @P4 STS.128 [R211+0x6000], RZ ;  /* 0x006000ffd3004388 */ /* 0x0003e20000000c00 */
[----:B------:R-:W-:Y:S01]  /*a1a0*/  @!P3 LEA.HI.X R29, R11, UR21, R2, 0x1, P5 ;  /* 0x000000150b1dbc11 */ /* 0x000fe2000a8f0c02 */
[----:B------:R-:W-:Y:S01]  /*a1b0*/  IMAD.U32 R2, RZ, RZ, UR26 ;  /* 0x0000001aff027e24 */ /* 0x000fe2000f8e00ff */
[----:B------:R-:W-:Y:S01]  /*a1c0*/  @!P2 LEA R20, P1, R9, UR20, 0x1 ;  /* 0x000000140914ac11 */ /* 0x000fe2000f8208ff */
[----:B------:R-:W-:Y:S01]  /*a1d0*/  UIADD3.X UR4, UR26, UR8, UR26, UP1, UP0 ;  /* 0x000000081a047290 */ /* 0x000fe20008fe041a */
[----:B------:R-:W-:Y:S01]  /*a1e0*/  @!P4 IADD3 R7, P5, R7, UR16, RZ ;  /* 0x000000100707cc10 */ /* 0x000fe2000ffbe0ff */
[----:B------:R-:W-:Y:S01]  /*a1f0*/  IMAD.U32 R11, RZ, RZ, UR7 ;  /* 0x00000007ff0b7e24 */ /* 0x000fe2000f8e00ff */
[----:B------:R-:W-:Y:S01]  /*a200*/  @!P2 LEA.HI.X R21, R9, UR21, R6, 0x1, P1 ;  /* 0x000000150915ac11 */ /* 0x000fe200088f0c06 */
[----:B------:R-:W-:Y:S01]  /*a210*/  IMAD.U32 R9, RZ, RZ, UR26 ;  /* 0x0000001aff097e24 */ /* 0x000fe2000f8e00ff */
[----:B------:R-:W-:Y:S01]  /*a220*/  @!P4 IADD3.X R2, R2, UR8, RZ, P5, !PT ;  /* 0x000000080202cc10 */ /* 0x000fe2000affe4ff */
[----:B------:R-:W-:Y:S01]  /*a230*/  IMAD.U32 R6, RZ, RZ, UR7 ;  /* 0x00000007ff067e24 */ /* 0x000fe2000f8e00ff */
[----:B------:R-:W-:Y:S01]  /*a240*/  @!P4 LEA R26, P6, R7, R218, 0x1 ;  /* 0x000000da071ac211 */ /* 0x000fe200078c08ff */
[----:B------:R-:W-:Y:S01]  /*a250*/  @!PT LDS RZ, [RZ] ;  /* 0x00000000fffff984 */ /* 0x000fe20000000800 */
[----:B------:R-:W-:Y:S01]  /*a260*/  @!PT LDS RZ, [RZ] ;  /* 0x00000000fffff984 */ /* 0x000fe20000000800 */
[----:B------:R-:W-:Y:S01]  /*a270*/  @!PT LDS RZ, [RZ] ;  /* 0x00000000fffff984 */ /* 0x000fe20000000800 */
[----:B------:R1:W-:Y:S01]  /*a280*/  @!P4 LDGSTS.E.BYPASS.LTC128B.128 [R211+0x6000], desc[UR24][R30.64] ;  /* 0x060000001ed3cfae */ /* 0x0003e2000b901d58 */
[----:B------:R-:W-:Y:S01]  /*a290*/  @!P3 IADD3 R10, P5, P1, R133, UR16, R10 ;  /* 0x00000010850abc10 */ /* 0x000fe2000f9be00a */
[----:B------:R-:W-:Y:S01]  /*a2a0*/  BSSY B0, `(.L_x_2366) ;  /* 0x000005c000007945 */ /* 0x000fe20003800000 */
[----:B------:R-:W-:Y:S01]  /*a2b0*/  @!P4 LEA.HI.X R27, R7, R217, R2, 0x1, P6 ;  /* 0x000000d9071bc211 */ /* 0x000fe200030f0c02 */
[----:B------:R-:W-:Y:S01]  /*a2c0*/  IMAD.U32 R7, RZ, RZ, UR26 ;  /* 0x0000001aff077e24 */ /* 0x000fe2000f8e00ff */
[----:B------:R-:W-:Y:S01]  /*a2d0*/  @!P3 IADD3.X R9, R134, UR8, R9, P5, P1 ;  /* 0x000000088609bc10 */ /* 0x000fe2000afe2409 */
[----:B------:R-:W-:Y:S01]  /*a2e0*/  IMAD.U32 R2, RZ, RZ, UR4 ;  /* 0x00000004ff027e24 */ /* 0x000fe2000f8e00ff */
[----:B------:R-:W-:Y:S01]  /*a2f0*/  @!P2 IADD3 R8, P5, P1, R133, UR16, R8 ;  /* 0x000000108508ac10 */ /* 0x000fe2000f9be008 */
[----:B------:R1:W-:Y:S01]  /*a300*/  @P3 STS.128 [R211+0x8000], RZ ;  /* 0x008000ffd3003388 */ /* 0x0003e20000000c00 */
[----:B------:R-:W-:-:S02]  /*a310*/  @!P3 LEA R24, P6, R10, UR20, 0x1 ;  /* 0x000000140a18bc11 */ /* 0x000fc4000f8c08ff */
[----:B------:R-:W-:Y:S01]  /*a320*/  @!P2 IADD3.X R7, R134, UR8, R7, P5, P1 ;  /* 0x000000088607ac10 */ /* 0x000fe2000afe2407 */
[----:B------:R-:W-:Y:S01]  /*a330*/  @!PT LDS RZ, [RZ] ;  /* 0x00000000fffff984 */ /* 0x000fe20000000800 */
[----:B------:R-:W-:Y:S01]  /*a340*/  @!PT LDS RZ, [RZ] ;  /* 0x00000000fffff984 */ /* 0x000fe20000000800 */
[----:B------:R-:W-:Y:S01]  /*a350*/  @!PT LDS RZ, [RZ] ;  /* 0x00000000fffff984 */ /* 0x000fe20000000800 */
[----:B------:R1:W-:Y:S01]  /*a360*/  @!P3 LDGSTS.E.BYPASS.LTC128B.128 [R211+0x8000], desc[UR24][R28.64+0x80] ;  /* 0x080000801cd3bfae */ /* 0x0003e2000b901d58 */
[C---:B------:R-:W-:Y:S02]  /*a370*/  @!P2 LEA R18, P1, R8.reuse, UR20, 0x1 ;  /* 0x000000140812ac11 */ /* 0x040fe4000f8208ff */
[----:B------:R-:W-:Y:S01]  /*a380*/  @!P4 LEA R32, P5, R11, R218, 0x1 ;  /* 0x000000da0b20c211 */ /* 0x000fe200078a08ff */
[----:B------:R1:W-:Y:S01]  /*a390*/  @P2 STS.128 [R211+0xa000], RZ ;  /* 0x00a000ffd3002388 */ /* 0x0003e20000000c00 */
[----:B------:R-:W-:Y:S02]  /*a3a0*/  @!P2 LEA.HI.X R19, R8, UR21, R7, 0x1, P1 ;  /* 0x000000150813ac11 */ /* 0x000fe400088f0c07 */
[----:B------:R-:W-:Y:S01]  /*a3b0*/  @!P3 IADD3 R7, P1, R133, UR7, RZ ;  /* 0x000000078507bc10 */ /* 0x000fe2000ff3e0ff */
[----:B------:R-:W-:Y:S01]  /*a3c0*/  @!PT LDS RZ, [RZ] ;  /* 0x00000000fffff984 */ /* 0x000fe20000000800 */
[----:B------:R-:W-:Y:S01]  /*a3d0*/  @!PT LDS RZ, [RZ] ;  /* 0x00000000fffff984 */ /* 0x000fe20000000800 */
[----:B------:R-:W-:Y:S01]  /*a3e0*/  @!PT LDS RZ, [RZ] ;  /* 0x00000000fffff984 */ /* 0x000fe20000000800 */
[----:B------:R1:W-:Y:S01]  /*a3f0*/  @!P2 LDGSTS.E.BYPASS.LTC128B.128 [R211+0xa000], desc[UR24][R20.64+0x100] ;  /* 0x0a00010014d3afae */ /* 0x0003e2000b901d58 */
[----:B------:R-:W-:-:S02]  /*a400*/  @!P3 LEA.HI.X R25, R10, UR21, R9, 0x1, P6 ;  /* 0x000000150a19bc11 */ /* 0x000fc4000b0f0c09 */
[----:B------:R-:W-:Y:S01]  /*a410*/  @!P4 LEA.HI.X R33, R6, R217, R2, 0x1, P5 ;  /* 0x000000d90621c211 */ /* 0x000fe200028f0c02 */
[----:B------:R1:W-:Y:S01]  /*a420*/  @P4 STS.128 [R211+0x6800], RZ ;  /* 0x006800ffd3004388 */ /* 0x0003e20000000c00 */
[----:B------:R-:W-:Y:S01]  /*a430*/  @!P2 IADD3 R9, P5, R133, UR7, RZ ;  /* 0x000000078509ac10 */ /* 0x000fe2000ffbe0ff */
[----:B------:R-:W-:Y:S01]  /*a440*/  UIADD3 UR7, UP0, UR27, UR7, URZ ;  /* 0x000000071b077290 */ /* 0x000fe2000ff1e03f */
[C---:B------:R-:W-:Y:S01]  /*a450*/  @!P3 IADD3.X R6, R134.reuse, UR4, RZ, P1, !PT ;  /* 0x000000048606bc10 */ /* 0x040fe20008ffe4ff */
[----:B------:R-:W-:Y:S01]  /*a460*/  @!PT LDS RZ, [RZ] ;  /* 0x00000000fffff984 */ /* 0x000fe20000000800 */
[----:B------:R-:W-:Y:S01]  /*a470*/  @!PT LDS RZ, [RZ] ;  /* 0x00000000fffff984 */ /* 0x000fe20000000800 */
[----:B------:R-:W-:Y:S01]  /*a480*/  @!PT LDS RZ, [RZ] ;  /* 0x00000000fffff984 */ /* 0x000fe20000000800 */
[----:B------:R1:W-:Y:S01]  /*a490*/  @!P4 LDGSTS.E.BYPASS.LTC128B.128 [R211+0x6800], desc[UR24][R26.64] ;  /* 0x068000001ad3cfae */ /* 0x0003e2000b901d58 */
[----:B------:R-:W-:Y:S02]  /*a4a0*/  @!P3 LEA R34, P1, R7, UR20, 0x1 ;  /* 0x000000140722bc11 */ /* 0x000fe4000f8208ff */
[----:B------:R-:W-:Y:S01]  /*a4b0*/  @!P2 IADD3.X R2, R134, UR4, RZ, P5, !PT ;  /* 0x000000048602ac10 */ /* 0x000fe2000affe4ff */
[----:B------:R-:W-:Y:S01]  /*a4c0*/  UIADD3.X UR4, UR26, UR4, URZ, UP0, !UPT ;  /* 0x000000041a047290 */ /* 0x000fe200087fe43f */
[----:B------:R-:W-:Y:S01]  /*a4d0*/  @!P2 LEA R10, P5, R9, UR20, 0x1 ;  /* 0x00000014090aac11 */ /* 0x000fe2000f8a08ff */
[----:B------:R1:W-:Y:S01]  /*a4e0*/  @P3 STS.128 [R211+0x8800], RZ ;  /* 0x008800ffd3003388 */ /* 0x0003e20000000c00 */
[----:B------:R-:W-:Y:S01]  /*a4f0*/  @!P3 LEA.HI.X R35, R7, UR21, R6, 0x1, P1 ;  /* 0x000000150723bc11 */ /* 0x000fe200088f0c06 */
[----:B------:R-:W-:Y:S01]  /*a500*/  IMAD.U32 R7, RZ, RZ, UR7 ;  /* 0x00000007ff077e24 */ /* 0x000fe2000f8e00ff */
[----:B------:R-:W-:Y:S01]  /*a510*/  @!P3 IADD3 R8, P1, R133, UR7, RZ ;  /* 0x000000078508bc10 */ /* 0x000fe2000ff3e0ff */
[----:B------:R-:W-:Y:S01]  /*a520*/  IMAD.U32 R6, RZ, RZ, UR7 ;  /* 0x00000007ff067e24 */ /* 0x000fe2000f8e00ff */
[----:B------:R-:W-:Y:S01]  /*a530*/  @!P2 LEA.HI.X R11, R9, UR21, R2, 0x1, P5 ;  /* 0x00000015090bac11 */ /* 0x000fe2000a8f0c02 */
[----:B------:R-:W-:Y:S01]  /*a540*/  IMAD.U32 R2, RZ, RZ, UR4 ;  /* 0x00000004ff027e24 */ /* 0x000fe2000f8e00ff */
[----:B------:R-:W-:Y:S01]  /*a550*/  @!PT LDS RZ, [RZ] ;  /* 0x00000000fffff984 */ /* 0x000fe20000000800 */
[----:B------:R-:W-:Y:S01]  /*a560*/  @!PT LDS RZ, [RZ] ;  /* 0x00000000fffff984 */ /* 0x000fe20000000800 */
[----:B------:R-:W-:Y:S01]  /*a570*/  @!PT LDS RZ, [RZ] ;  /* 0x00000000fffff984 */ /* 0x000fe20000000800 */
[----:B------:R1:W-:Y:S01]  /*a580*/  @!P3 LDGSTS.E.BYPASS.LTC128B.128 [R211+0x8800], desc[UR24][R24.64+0x80] ;  /* 0x0880008018d3bfae */ /* 0x0003e2000b901d58 */
[----:B------:R-:W-:-:S02]  /*a590*/  @!P4 LEA R154, P5, R7, R218, 0x1 ;  /* 0x000000da079ac211 */ /* 0x000fc400078a08ff */
[----:B------:R-:W-:Y:S01]  /*a5a0*/  @!P3 IADD3.X R7, R134, UR4, RZ, P1, !PT ;  /* 0x000000048607bc10 */ /* 0x000fe20008ffe4ff */
[----:B------:R1:W-:Y:S01]  /*a5b0*/  @P2 STS.128 [R211+0xa800], RZ ;  /* 0x00a800ffd3002388 */ /* 0x0003e20000000c00 */
[----:B------:R-:W-:Y:S02]  /*a5c0*/  @!P3 LEA R152, P1, R8, UR20, 0x1 ;  /* 0x000000140898bc11 */ /* 0x000fe4000f8208ff */
        /* <DEDUP_REMOVED lines=35> */
[----:B------:R-:W-:-:S04]  /*a800*/  LEA R6, P1, R133, UR20, 0x1 ;  /* 0x0000001485067c11 */ /* 0x000fc8000f8208ff */
[----:B------:R-:W-:-:S05]  /*a810*/  LEA.HI.X R7, R133, UR21, R134, 0x1, P1 ;  /* 0x0000001585077c11 */ /* 0x000fca00088f0c86 */
[----:B------:R-:W-:Y:S01]  /*a820*/  @!PT LDS RZ, [RZ] ;  /* 0x00000000fffff984 */ /* 0x000fe20000000800 */
[----:B------:R-:W-:Y:S01]  /*a830*/  @!PT LDS RZ, [RZ] ;  /* 0x00000000fffff984 */ /* 0x000fe20000000800 */
[----:B------:R-:W-:Y:S01]  /*a840*/  @!PT LDS RZ, [RZ] ;  /* 0x00000000fffff984 */ /* 0x000fe20000000800 */
[----:B------:R2:W-:Y:S04]  /*a850*/  LDGSTS.E.BYPASS.LTC128B.128 [R211+0xb800], desc[UR24][R6.64+0x100] ;  /* 0x0b80010006d37fae */ /* 0x0005e8000b901d58 */
.L_x_2367:
[----:B------:R-:W-:Y:S05]  /*a860*/  BSYNC B0 ;  /* 0x0000000000007941 */ /* 0x000fea0003800000 */
.L_x_2366:
[----:B------:R-:W0:Y:S01]  /*a870*/  LDGDEPBAR ;  /* 0x00000000000079af */ /* 0x000e220000000000 */
[----:B--2---:R-:W-:Y:S01]  /*a880*/  IMAD.U32 R7, RZ, RZ, UR16 ;  /* 0x00000010ff077e24 */ /* 0x004fe2000f8e00ff */
[----:B------:R-:W-:Y:S01]  /*a890*/  MOV R2, UR8 ;  /* 0x0000000800027c02 */ /* 0x000fe20008000f00 */
[----:B------:R-:W-:-:S03]  /*a8a0*/  IMAD.U32 R6, RZ, RZ, UR16 ;  /* 0x00000010ff067e24 */ /* 0x000fc6000f8e00ff */
[----:B------:R-:W-:-:S04]  /*a8b0*/  LEA R218, P1, R7, R218, 0x1 ;  /* 0x000000da07da7211 */ /* 0x000fc800078208ff */
[----:B------:R-:W-:-:S09]  /*a8c0*/  LEA.HI.X R217, R6, R217, R2, 0x1, P1 ;  /* 0x000000d906d97211 */ /* 0x000fd200008f0c02 */
.L_x_2363:
[----:B------:R-:W-:Y:S01]  /*a8d0*/  FMNMX.FTZ R9, R3, R0, !PT ;  /* 0x0000000003097209 */ /* 0x000fe20007810000 */
[----:B-1----:R-:W-:Y:S01]  /*a8e0*/  LDSM.16.MT88.4 R24, [R197+0xc000] ;  /* 0x00c00000c518783b */ /* 0x002fe20000004200 */
        /* <DEDUP_REMOVED lines=48> */
[--C-:B------:R-:W-:Y:S01]  /*abf0*/  FFMA.FTZ R0, R16, UR14, -R163.reuse ;  /* 0x0000000e10007c23 */ /* 0x100fe200080108a3 */
[----:B------:R-:W-:Y:S01]  /*ac00*/  FFMA.FTZ R159, R4, UR14, -R163 ;  /* 0x0000000e049f7c23 */ /* 0x000fe200080108a3 */
[----:B------:R-:W1:Y:S01]  /*ac10*/  LDSM.16.MT88.4 R16, [R198+0xc000] ;  /* 0x00c00000c610783b */ /* 0x000e620000004200 */
[--C-:B------:R-:W-:Y:S01]  /*ac20*/  FFMA.FTZ R156, R5, UR14, -R168.reuse ;  /* 0x0000000e059c7c23 */ /* 0x100fe200080108a8 */
[----:B------:R-:W-:Y:S01]  /*ac30*/  FSEL R5, R158, RZ, P2 ;  /* 0x000000ff9e057208 */ /* 0x000fe20001000000 */
[--C-:B------:R-:W-:Y:S01]  /*ac40*/  FFMA.FTZ R155, R23, UR14, -R168.reuse ;  /* 0x0000000e179b7c23 */ /* 0x100fe200080108a8 */
[----:B------:R-:W-:Y:S01]  /*ac50*/  FSEL R4, R157, RZ, P1 ;  /* 0x000000ff9d047208 */ /* 0x000fe20000800000 */
[--C-:B------:R-:W-:Y:S01]  /*ac60*/  FFMA.FTZ R154, R15, UR14, -R168.reuse ;  /* 0x0000000e0f9a7c23 */ /* 0x100fe200080108a8 */
[----:B------:R-:W-:Y:S01]  /*ac70*/  FFMA.FTZ R153, R13, UR14, -R168 ;  /* 0x0000000e0d997c23 */ /* 0x000fe200080108a8 */
[----:B------:R-:W-:Y:S01]  /*ac80*/  FADD.FTZ R5, R132, -R5 ;  /* 0x8000000584057221 */ /* 0x000fe20000010000 */
[--C-:B------:R-:W-:Y:S01]  /*ac90*/  FFMA.FTZ R2, R12, UR14, -R163.reuse ;  /* 0x0000000e0c027c23 */ /* 0x100fe200080108a3 */
[----:B------:R-:W-:Y:S01]  /*aca0*/  FADD.FTZ R4, R3, -R4 ;  /* 0x8000000403047221 */ /* 0x000fe20000010000 */
[----:B------:R-:W-:Y:S01]  /*acb0*/  MUFU.EX2 R156, R156 ;  /* 0x0000009c009c7308 */ /* 0x000fe20000000800 */
[----:B------:R-:W-:Y:S01]  /*acc0*/  FMUL.FTZ R160, R5, UR14 ;  /* 0x0000000e05a07c20 */ /* 0x000fe20008410000 */
[--C-:B------:R-:W-:Y:S01]  /*acd0*/  FFMA.FTZ R172, R137, UR14, -R168.reuse ;  /* 0x0000000e89ac7c23 */ /* 0x100fe200080108a8 */
[----:B------:R-:W-:Y:S01]  /*ace0*/  FMUL.FTZ R3, R4, UR14 ;  /* 0x0000000e04037c20 */ /* 0x000fe20008410000 */
        /* <DEDUP_REMOVED lines=72> */
[----:B------:R-:W3:Y:S01]  /*b170*/  MUFU.EX2 R173, R173 ;  /* 0x000000ad00ad7308 */ /* 0x000ee20000000800 */
        /* <DEDUP_REMOVED lines=22> */
[----:B------:R-:W4:Y:S01]  /*b2e0*/  LDSM.16.MT88.4 R108, [R197+0xe000] ;  /* 0x00e00000c56c783b */ /* 0x000f220000004200 */
        /* <DEDUP_REMOVED lines=29> */
[----:B------:R-:W2:Y:S02]  /*b4c0*/  MUFU.EX2 R179, R179 ;  /* 0x000000b300b37308 */ /* 0x000ea40000000800 */
        /* <DEDUP_REMOVED lines=11> */
[----:B------:R-:W3:Y:S01]  /*b580*/  LDSM.16.MT88.4 R112, [R200+0x10000] ;  /* 0x01000000c870783b */ /* 0x000ee20000004200 */
[-C--:B------:R-:W-:Y:S01]  /*b590*/  FMUL.FTZ R52, R56, R160.reuse ;  /* 0x000000a038347220 */ /* 0x080fe20000410000 */
[-C--:B------:R-:W-:Y:S01]  /*b5a0*/  FMUL.FTZ R53, R57, R160.reuse ;  /* 0x000000a039357220 */ /* 0x080fe20000410000 */
[-C--:B------:R-:W-:Y:S01]  /*b5b0*/  FMUL.FTZ R54, R58, R3.reuse ;  /* 0x000000033a367220 */ /* 0x080fe20000410000 */
[-C--:B------:R-:W-:Y:S01]  /*b5c0*/  FMUL.FTZ R55, R59, R3.reuse ;  /* 0x000000033b377220 */ /* 0x080fe20000410000 */
[----:B------:R-:W2:Y:S01]  /*b5d0*/  MUFU.EX2 R181, R181 ;  /* 0x000000b500b57308 */ /* 0x000ea20000000800 */
[C---:B----4-:R-:W-:Y:S06]  /*b5e0*/  HMMA.16816.F32.BF16 R56, R4.reuse, R108, R116 ;  /* 0x0000006c0438723c */ /* 0x050fec0000041874 */
        /* <DEDUP_REMOVED lines=23> */
[C---:B---3--:R-:W-:Y:S01]  /*b760*/  HMMA.16816.F32.BF16 R72, R4.reuse, R112, R116 ;  /* 0x000000700448723c */ /* 0x048fe20000041874 */
[----:B------:R-:W3:Y:S05]  /*b770*/  LDSM.16.MT88.4 R116, [R198+0xc800] ;  /* 0x00c80000c674783b */ /* 0x000eea0000004200 */
[C---:B------:R-:W-:Y:S01]  /*b780*/  HMMA.16816.F32.BF16 R68, R4.reuse, R114, R68 ;  /* 0x000000720444723c */ /* 0x040fe20000041844 */
[-C--:B------:R-:W-:Y:S01]  /*b790*/  FMUL.FTZ R112, R80, R160.reuse ;  /* 0x000000a050707220 */ /* 0x080fe20000410000 */
[-C--:B------:R-:W-:Y:S01]  /*b7a0*/  FMUL.FTZ R113, R81, R160.reuse ;  /* 0x000000a051717220 */ /* 0x080fe20000410000 */
[-C--:B------:R-:W-:Y:S01]  /*b7b0*/  FMUL.FTZ R80, R84, R160.reuse ;  /* 0x000000a054507220 */ /* 0x080fe20000410000 */
[----:B------:R-:W-:Y:S01]  /*b7c0*/  FMUL.FTZ R81, R85, R160 ;  /* 0x000000a055517220 */ /* 0x000fe20000410000 */
[----:B------:R-:W-:Y:S01]  /*b7d0*/  MUFU.EX2 R182, R182 ;  /* 0x000000b600b67308 */ /* 0x000fe20000000800 */
[----:B----4-:R-:W-:Y:S01]  /*b7e0*/  HMMA.16816.F32.BF16 R76, R4, R108, R76 ;  /* 0x0000006c044c723c */ /* 0x010fe2000004184c */
[-C--:B------:R-:W-:Y:S01]  /*b7f0*/  FMUL.FTZ R114, R82, R3.reuse ;  /* 0x0000000352727220 */ /* 0x080fe20000410000 */
[-C--:B------:R-:W-:Y:S01]  /*b800*/  FMUL.FTZ R115, R83, R3.reuse ;  /* 0x0000000353737220 */ /* 0x080fe20000410000 */
[-C--:B------:R-:W-:Y:S01]  /*b810*/  FMUL.FTZ R82, R86, R3.reuse ;  /* 0x0000000356527220 */ /* 0x080fe20000410000 */
[-C--:B------:R-:W-:Y:S01]  /*b820*/  FMUL.FTZ R83, R87, R3.reuse ;  /* 0x0000000357537220 */ /* 0x080fe20000410000 */
[----:B------:R-:W-:-:S02]  /*b830*/  FFMA.FTZ R3, R219, R3, R152 ;  /* 0x00000003db037223 */ /* 0x000fc40000010098 */
[----:B------:R-:W4:Y:S02]  /*b840*/  MUFU.EX2 R215, R215 ;  /* 0x000000d700d77308 */ /* 0x000f240000000800 */
[----:B------:R-:W-:Y:S01]  /*b850*/  HMMA.16816.F32.BF16 R84, R4, R110, R112 ;  /* 0x0000006e0454723c */ /* 0x000fe20000041870 */
[----:B------:R-:W4:Y:S01]  /*b860*/  LDSM.16.MT88.4 R112, [R198+0xe800] ;  /* 0x00e80000c670783b */ /* 0x000f220000004200 */
[----:B------:R-:W-:-:S03]  /*b870*/  FADD.FTZ R3, R2, R3 ;  /* 0x0000000302037221 */ /* 0x000fc60000010000 */
[----:B------:R-:W4:Y:S01]  /*b880*/  LDSM.16.MT88.4 R108, [R197+0xe800] ;  /* 0x00e80000c56c783b */ /* 0x000f220000004200 */
        /* <DEDUP_REMOVED lines=15> */
[----:B--2---:R-:W-:Y:S01]  /*b980*/  F2FP.BF16.F32.PACK_AB R107, R179, R176 ;  /* 0x000000b0b36b723e */ /* 0x004fe200000010ff */
[----:B------:R-:W-:Y:S01]  /*b990*/  FADD.FTZ R173, R173, R170 ;  /* 0x000000aaadad7221 */ /* 0x000fe20000010000 */
[----:B------:R-:W-:Y:S01]  /*b9a0*/  FADD.FTZ R177, R177, R174 ;  /* 0x000000aeb1b17221 */ /* 0x000fe20000010000 */
[----:B------:R-:W-:Y:S01]  /*b9b0*/  LDSM.16.MT88.4 R136, [R196+0xf000] ;  /* 0x00f00000c488783b */ /* 0x000fe20000004200 */
[----:B------:R-:W-:Y:S01]  /*b9c0*/  MUFU.EX2 R162, R162 ;  /* 0x000000a200a27308 */ /* 0x000fe20000000800 */
[----:B------:R-:W-:Y:S01]  /*b9d0*/  FADD.FTZ R172, R172, R173 ;  /* 0x000000adacac7221 */ /* 0x000fe20000010000 */
[----:B------:R-:W-:Y:S01]  /*b9e0*/  FADD.FTZ R176, R176, R177 ;  /* 0x000000b1b0b07221 */ /* 0x000fe20000010000 */
[----:B---3--:R-:W-:Y:S02]  /*b9f0*/  HMMA.16816.F32.BF16 R20, R104, R116, R20 ;  /* 0x000000746814723c */ /* 0x008fe40000041814 */
[----:B------:R-:W-:Y:S01]  /*ba00*/  FADD.FTZ R175, R175, R172 ;  /* 0x000000acafaf7221 */ /* 0x000fe20000010000 */
[----:B------:R-:W-:-:S02]  /*ba10*/  FADD.FTZ R179, R179, R176 ;  /* 0x000000b0b3b37221 */ /* 0x000fc40000010000 */
[----:B------:R-:W2:Y:S01]  /*ba20*/  MUFU.EX2 R161, R161 ;  /* 0x000000a100a17308 */ /* 0x000ea20000000800 */
        /* <DEDUP_REMOVED lines=131> */
.L_x_2360:
        /* <DEDUP_REMOVED lines=36> */
[----:B------:R-:W-:Y:S01]  /*c4a0*/  UIMAD.WIDE.U32 UR30, UR15, UR4, UR14 ;  /* 0x000000040f1e72a5 */ /* 0x000fe2000f8e000e */
[----:B------:R-:W-:Y:S02]  /*c4b0*/  ULDC UR16, c[0x0][0x2d0] ;  /* 0x0000b40000107ab9 */ /* 0x000fe40000000800 */
[----:B------:R-:W-:Y:S01]  /*c4c0*/  ULDC UR14, c[0x0][0x39c] ;  /* 0x0000e700000e7ab9 */ /* 0x000fe20000000800 */
[----:B------:R-:W-:Y:S01]  /*c4d0*/  ULDC UR4, c[0x0][0x2ec] ;  /* 0x0000bb0000047ab9 */ /* 0x000fe20000000800 */
[----:B------:R-:W-:Y:S02]  /*c4e0*/  UMOV UR21, UR29 ;  /* 0x0000001d00157c82 */ /* 0x000fe40008000000 */
[----:B------:R-:W-:-:S05]  /*c4f0*/  UMOV UR15, UR31 ;  /* 0x0000001f000f7c82 */ /* 0x000fca0008000000 */
.L_x_2372:
        /* <DEDUP_REMOVED lines=76> */
.L_x_2369:
        /* <DEDUP_REMOVED lines=267> */
[C---:B-1----:R-:W-:Y:S03]  /*da70*/  HMMA.16816.F32.BF16 R28, R176.reuse, R136, R28 ;  /* 0x00000088b01c723c */ /* 0x042fe6000004181c */
[----:B------:R1:W1:Y:S01]  /*da80*/  MUFU.TANH R175, R133 ;  /* 0x0000008500af7308 */ /* 0x0002620000002400 */
[----:B------:R-:W-:Y:S01]  /*da90*/  FMUL.FTZ R225, R22, UR14 ;  /* 0x0000000e16e17c20 */ /* 0x000fe20008410000 */
[----:B------:R-:W-:Y:S01]  /*daa0*/  FMUL.FTZ R238, R24, UR14 ;  /* 0x0000000e18ee7c20 */ /* 0x000fe20008410000 */
[----:B------:R-:W-:Y:S07]  /*dab0*/  HMMA.16816.F32.BF16 R32, R176, R138, R32 ;  /* 0x0000008ab020723c */ /* 0x000fee0000041820 */
[----:B------:R5:W2:Y:S01]  /*dac0*/  MUFU.TANH R141, R220 ;  /* 0x000000dc008d7308 */ /* 0x000aa20000002400 */
[----:B----4-:R-:W-:Y:S09]  /*dad0*/  FMUL.FTZ R134, R26, UR14 ;  /* 0x0000000e1a867c20 */ /* 0x010ff20008410000 */
[----:B------:R4:W2:Y:S01]  /*dae0*/  MUFU.TANH R181, R134 ;  /* 0x0000008600b57308 */ /* 0x0008a20000002400 */
[----:B-1----:R-:W-:Y:S01]  /*daf0*/  FMUL.FTZ R133, R27, UR14 ;  /* 0x0000000e1b857c20 */ /* 0x002fe20008410000 */
[----:B------:R-:W-:Y:S08]  /*db00*/  FMUL.FTZ R240, R28, UR14 ;  /* 0x0000000e1cf07c20 */ /* 0x000ff00008410000 */
[----:B------:R1:W1:Y:S01]  /*db10*/  MUFU.TANH R163, R133 ;  /* 0x0000008500a37308 */ /* 0x0002620000002400 */
[----:B-----5:R-:W-:Y:S01]  /*db20*/  FMUL.FTZ R220, R23, UR14 ;  /* 0x0000000e17dc7c20 */ /* 0x020fe20008410000 */
[----:B------:R-:W-:Y:S08]  /*db30*/  FMUL.FTZ R239, R29, UR14 ;  /* 0x0000000e1def7c20 */ /* 0x000ff00008410000 */
[----:B------:R5:W2:Y:S01]  /*db40*/  MUFU.TANH R161, R236 ;  /* 0x000000ec00a17308 */ /* 0x000aa20000002400 */
[----:B----4-:R-:W-:Y:S09]  /*db50*/  FMUL.FTZ R134, R34, UR14 ;  /* 0x0000000e22867c20 */ /* 0x010ff20008410000 */
[----:B------:R4:W2:Y:S01]  /*db60*/  MUFU.TANH R159, R223 ;  /* 0x000000df009f7308 */ /* 0x0008a20000002400 */
[----:B-1----:R-:W-:Y:S09]  /*db70*/  FMUL.FTZ R133, R35, UR14 ;  /* 0x0000000e23857c20 */ /* 0x002ff20008410000 */
[----:B------:R1:W1:Y:S01]  /*db80*/  MUFU.TANH R183, R220 ;  /* 0x000000dc00b77308 */ /* 0x0002620000002400 */
[----:B-----5:R-:W-:Y:S09]  /*db90*/  FMUL.FTZ R236, R33, UR14 ;  /* 0x0000000e21ec7c20 */ /* 0x020ff20008410000 */
[----:B------:R5:W2:Y:S01]  /*dba0*/  MUFU.TANH R155, R237 ;  /* 0x000000ed009b7308 */ /* 0x000aa20000002400 */
[----:B----4-:R-:W-:Y:S09]  /*dbb0*/  FMUL.FTZ R223, R31, UR14 ;  /* 0x0000000e1fdf7c20 */ /* 0x010ff20008410000 */
[----:B------:R-:W4:Y:S01]  /*dbc0*/  MUFU.TANH R224, R224 ;  /* 0x000000e000e07308 */ /* 0x000f220000002400 */
[----:B-1----:R-:W-:Y:S09]  /*dbd0*/  FMUL.FTZ R220, R32, UR14 ;  /* 0x0000000e20dc7c20 */ /* 0x002ff20008410000 */
[----:B------:R-:W1:Y:S01]  /*dbe0*/  MUFU.TANH R226, R226 ;  /* 0x000000e200e27308 */ /* 0x000e620000002400 */
[----:B-----5:R-:W-:Y:S09]  /*dbf0*/  FMUL.FTZ R237, R30, UR14 ;  /* 0x0000000e1eed7c20 */ /* 0x020ff20008410000 */
        /* <DEDUP_REMOVED lines=14> */
[----:B------:R5:W1:Y:S10]  /*dce0*/  MUFU.TANH R151, R223 ;  /* 0x000000df00977308 */ /* 0x000a740000002400 */
[----:B------:R3:W1:Y:S10]  /*dcf0*/  MUFU.TANH R145, R220 ;  /* 0x000000dc00917308 */ /* 0x0006740000002400 */
[----:B------:R1:W1:Y:S01]  /*dd00*/  MUFU.TANH R144, R236 ;  /* 0x000000ec00907308 */ /* 0x0002620000002400 */
[----:B-----5:R-:W-:Y:S09]  /*dd10*/  MOV R223, R3 ;  /* 0x0000000300df7202 */ /* 0x020ff20000000f00 */
[----:B------:R-:W1:Y:S01]  /*dd20*/  MUFU.TANH R134, R134 ;  /* 0x0000008600867308 */ /* 0x000e620000002400 */
[----:B---3--:R-:W-:Y:S09]  /*dd30*/  MOV R220, R2 ;  /* 0x0000000200dc7202 */ /* 0x008ff20000000f00 */
[----:B------:R-:W3:Y:S01]  /*dd40*/  MUFU.TANH R133, R133 ;  /* 0x0000008500857308 */ /* 0x000ee20000002400 */
[----:B--2-4-:R-:W-:Y:S05]  /*dd50*/  @!P1 BRA `(.L_x_2370) ;  /* 0x00000008007c9947 */ /* 0x014fea0003800000 */
        /* <DEDUP_REMOVED lines=48> */
[----:B------:R-:W4:Y:S01]  /*e060*/  LDC.64 R4, c[0x0][0x248] ;  /* 0x00009200ff047b82 */ /* 0x000f220000000a00 */
[----:B------:R-:W-:Y:S05]  /*e070*/  R2UR UR35, R9 ;  /* 0x00000000092372ca */ /* 0x000fea00000e0000 */
[----:B------:R-:W-:Y:S02]  /*e080*/  IMAD.U32 R13, RZ, RZ, UR29 ;  /* 0x0000001dff0d7e24 */ /* 0x000fe4000f8e00ff */
[----:B------:R-:W-:Y:S02]  /*e090*/  MOV R10, UR34 ;  /* 0x00000022000a7c02 */ /* 0x000fe40008000f00 */
[----:B------:R-:W-:Y:S01]  /*e0a0*/  IMAD.U32 R12, RZ, RZ, UR28 ;  /* 0x0000001cff0c7e24 */ /* 0x000fe2000f8e00ff */
[----:B------:R-:W-:Y:S03]  /*e0b0*/  UIADD3 UR28, UR33, -UR31, URZ ;  /* 0x8000001f211c7290 */ /* 0x000fe6000fffe03f */
[----:B------:R-:W-:Y:S01]  /*e0c0*/  IMAD.U32 R11, RZ, RZ, UR35 ;  /* 0x00000023ff0b7e24 */ /* 0x000fe2000f8e00ff */
[----:B------:R-:W5:Y:S01]  /*e0d0*/  LDG.E R8, desc[UR24][R12.64] ;  /* 0x000000180c087981 */ /* 0x000f62000c1e1900 */
[----:B------:R-:W-:Y:S03]  /*e0e0*/  UIMAD UR28, UR28, UR9, -0x40 ;  /* 0xffffffc01c1c74a4 */ /* 0x000fe6000f8e0209 */
[----:B------:R-:W5:Y:S01]  /*e0f0*/  LDG.E R7, desc[UR24][R10.64] ;  /* 0x000000180a077981 */ /* 0x000f62000c1e1900 */
[----:B------:R-:W-:Y:S06]  /*e100*/  USHF.R.S32.HI UR23, URZ, 0x1f, UR28 ;  /* 0x0000001f3f177899 */ /* 0x000fec000801141c */
[C---:B----4-:R-:W-:Y:S04]  /*e110*/  IMAD R6, R4.reuse, UR23, RZ ;  /* 0x0000001704067c24 */ /* 0x050fe8000f8e02ff */
[----:B------:R-:W-:Y:S02]  /*e120*/  IMAD R6, R5, UR28, R6 ;  /* 0x0000001c05067c24 */ /* 0x000fe4000f8e0206 */
[----:B-----5:R-:W-:Y:S02]  /*e130*/  IMAD.IADD R7, R7, 0x1, -R8 ;  /* 0x0000000107077824 */ /* 0x020fe400078e0a08 */
        /* <DEDUP_REMOVED lines=8> */
.L_x_2371:
        /* <DEDUP_REMOVED lines=89> */
.L_x_2370:
[----:B------:R-:W-:Y:S01]  /*e750*/  UIADD3 UR23, UR11, -0x1, URZ ;  /* 0xffffffff0b177890 */ /* 0x000fe2000fffe03f */
[----:B--2---:R-:W-:Y:S01]  /*e760*/  LDSM.16.MT88.4 R16, [R200+0xc000] ;  /* 0x00c00000c810783b */ /* 0x004fe20000004200 */
[----:B------:R-:W-:Y:S04]  /*e770*/  UISETP.GT.AND UP2, UPT, UR11, 0x1, UPT ;  /* 0x000000010b00788c */ /* 0x000fe8000bf44270 */
[----:B------:R-:W-:Y:S01]  /*e780*/  MOV R3, UR23 ;  /* 0x0000001700037c02 */ /* 0x000fe20008000f00 */
[----:B------:R-:W-:Y:S02]  /*e790*/  UMOV UR11, UR23 ;  /* 0x00000017000b7c82 */ /* 0x000fe40008000000 */
[----:B------:R-:W-:Y:S01]  /*e7a0*/  LDSM.16.MT88.4 R24, [R198+0xc000] ;  /* 0x00c00000c618783b */ /* 0x000fe20000004200 */
[----:B------:R-:W-:Y:S04]  /*e7b0*/  LEA R2, R3, R214, 0x6 ;  /* 0x000000d603027211 */ /* 0x000fe800078e30ff */
[C---:B------:R-:W-:Y:S02]  /*e7c0*/  IADD3 R8, R2.reuse, 0x10, RZ ;  /* 0x0000001002087810 */ /* 0x040fe40007ffe0ff */
[----:B------:R-:W-:Y:S01]  /*e7d0*/  I2FP.F32.S32 R7, R2 ;  /* 0x0000000200077245 */ /* 0x000fe20000201400 */
[----:B------:R-:W-:Y:S01]  /*e7e0*/  LDSM.16.MT88.4 R32, [R197+0xc000] ;  /* 0x00c00000c520783b */ /* 0x000fe20000004200 */
[----:B------:R-:W-:Y:S02]  /*e7f0*/  I2FP.F32.S32 R8, R8 ;  /* 0x0000000800087245 */ /* 0x000fe40000201400 */
[C---:B------:R-:W-:Y:S01]  /*e800*/  IADD3 R5, R2.reuse, 0x1, RZ ;  /* 0x0000000102057810 */ /* 0x040fe20007ffe0ff */
[C---:B------:R-:W-:Y:S01]  /*e810*/  FFMA.FTZ R224, R7.reuse, UR5, R224 ;  /* 0x0000000507e07c23 */ /* 0x040fe200080100e0 */
[----:B------:R-:W-:Y:S01]  /*e820*/  IADD3 R3, R2, 0x9, RZ ;  /* 0x0000000902037810 */ /* 0x000fe20007ffe0ff */
[C---:B-1----:R-:W-:Y:S01]  /*e830*/  FFMA.FTZ R229, R8.reuse, UR5, R229 ;  /* 0x0000000508e57c23 */ /* 0x042fe200080100e5 */
[----:B------:R-:W-:Y:S01]  /*e840*/  FFMA.FTZ R179, R8, UR5, R233 ;  /* 0x0000000508b37c23 */ /* 0x000fe200080100e9 */
[----:B------:R-:W-:Y:S01]  /*e850*/  I2FP.F32.S32 R5, R5 ;  /* 0x0000000500057245 */ /* 0x000fe20000201400 */
[----:B------:R-:W-:Y:S01]  /*e860*/  FFMA.FTZ R7, R7, UR5, R132 ;  /* 0x0000000507077c23 */ /* 0x000fe20008010084 */
[C---:B------:R-:W-:Y:S01]  /*e870*/  IADD3 R8, R2.reuse, 0x19, RZ ;  /* 0x0000001902087810 */ /* 0x040fe20007ffe0ff */
[----:B------:R-:W-:Y:S01]  /*e880*/  LDSM.16.MT88.4 R136, [R196+0xc000] ;  /* 0x00c00000c488783b */ /* 0x000fe20000004200 */
[----:B------:R-:W-:Y:S01]  /*e890*/  IADD3 R4, R2, 0x8, RZ ;  /* 0x0000000802047810 */ /* 0x000fe20007ffe0ff */
[C---:B------:R-:W-:Y:S01]  /*e8a0*/  FFMA.FTZ R226, R5.reuse, UR5, R226 ;  /* 0x0000000505e27c23 */ /* 0x040fe200080100e2 */
[----:B------:R-:W-:Y:S01]  /*e8b0*/  I2FP.F32.S32 R3, R3 ;  /* 0x0000000300037245 */ /* 0x000fe20000201400 */
[----:B------:R-:W-:Y:S01]  /*e8c0*/  FFMA.FTZ R222, R5, UR5, R222 ;  /* 0x0000000505de7c23 */ /* 0x000fe200080100de */
[----:B------:R-:W-:Y:S02]  /*e8d0*/  I2FP.F32.S32 R8, R8 ;  /* 0x0000000800087245 */ /* 0x000fe40000201400 */
[----:B------:R-:W-:Y:S01]  /*e8e0*/  I2FP.F32.S32 R4, R4 ;  /* 0x0000000400047245 */ /* 0x000fe20000201400 */
[C---:B------:R-:W-:Y:S01]  /*e8f0*/  FFMA.FTZ R230, R3.reuse, UR5, R230 ;  /* 0x0000000503e67c23 */ /* 0x040fe200080100e6 */
[----:B------:R-:W-:Y:S01]  /*e900*/  FMNMX.FTZ R5, R224, R0, !PT ;  /* 0x00000000e0057209 */ /* 0x000fe20007810000 */
[----:B------:R-:W-:Y:S01]  /*e910*/  FFMA.FTZ R234, R3, UR5, R234 ;  /* 0x0000000503ea7c23 */ /* 0x000fe200080100ea */
[----:B------:R-:W-:Y:S01]  /*e920*/  IADD3 R6, R2, 0x11, RZ ;  /* 0x0000001102067810 */ /* 0x000fe20007ffe0ff */
[----:B------:R-:W-:Y:S01]  /*e930*/  FFMA.FTZ R141, R8, UR5, R141 ;  /* 0x00000005088d7c23 */ /* 0x000fe2000801008d */
[----:B------:R-:W-:Y:S01]  /*e940*/  FFMA.FTZ R231, R4, UR5, R231 ;  /* 0x0000000504e77c23 */ /* 0x000fe200080100e7 */
[----:B------:R-:W-:Y:S01]  /*e950*/  FFMA.FTZ R175, R8, UR5, R175 ;  /* 0x0000000508af7c23 */ /* 0x000fe200080100af */
[----:B------:R-:W-:Y:S01]  /*e960*/  FMNMX.FTZ R3, R7, R135, !PT ;  /* 0x0000008707037209 */ /* 0x000fe20007810000 */
[----:B------:R-:W-:Y:S01]  /*e970*/  FFMA.FTZ R228, R4, UR5, R228 ;  /* 0x0000000504e47c23 */ /* 0x000fe200080100e4 */
[----:B------:R-:W-:Y:S02]  /*e980*/  FMNMX.FTZ R8, R226, R5, !PT ;  /* 0x00000005e2087209 */ /* 0x000fe40007810000 */
[----:B------:R-:W-:Y:S02]  /*e990*/  IADD3 R4, R2, 0x18, RZ ;  /* 0x0000001802047810 */ /* 0x000fe40007ffe0ff */
[----:B------:R-:W-:Y:S02]  /*e9a0*/  I2FP.F32.S32 R6, R6 ;  /* 0x0000000600067245 */ /* 0x000fe40000201400 */
[----:B------:R-:W-:Y:S02]  /*e9b0*/  FMNMX.FTZ R3, R222, R3, !PT ;  /* 0x00000003de037209 */ /* 0x000fe40007810000 */
[----:B------:R-:W-:Y:S01]  /*e9c0*/  FMNMX.FTZ R5, R231, R8, !PT ;  /* 0x00000008e7057209 */ /* 0x000fe20007810000 */
[C---:B------:R-:W-:Y:S01]  /*e9d0*/  FFMA.FTZ R177, R6.reuse, UR5, R232 ;  /* 0x0000000506b17c23 */ /* 0x040fe200080100e8 */
[----:B------:R-:W-:Y:S01]  /*e9e0*/  I2FP.F32.S32 R4, R4 ;  /* 0x0000000400047245 */ /* 0x000fe20000201400 */
[----:B------:R-:W-:Y:S01]  /*e9f0*/  FFMA.FTZ R227, R6, UR5, R227 ;  /* 0x0000000506e37c23 */ /* 0x000fe200080100e3 */
[----:B------:R-:W-:Y:S02]  /*ea00*/  FMNMX.FTZ R3, R228, R3, !PT ;  /* 0x00000003e4037209 */ /* 0x000fe40007810000 */
[----:B------:R-:W-:Y:S01]  /*ea10*/  IADD3 R6, R2, 0x20, RZ ;  /* 0x0000002002067810 */ /* 0x000fe20007ffe0ff */
[----:B------:R-:W-:Y:S01]  /*ea20*/  FFMA.FTZ R143, R4, UR5, R235 ;  /* 0x00000005048f7c23 */ /* 0x000fe200080100eb */
[----:B------:R-:W-:Y:S01]  /*ea30*/  FMNMX.FTZ R8, R234, R5, !PT ;  /* 0x00000005ea087209 */ /* 0x000fe20007810000 */
[----:B------:R-:W-:Y:S01]  /*ea40*/  FFMA.FTZ R173, R4, UR5, R173 ;  /* 0x0000000504ad7c23 */ /* 0x000fe200080100ad */
[----:B------:R-:W-:Y:S02]  /*ea50*/  FMNMX.FTZ R10, R230, R3, !PT ;  /* 0x00000003e60a7209 */ /* 0x000fe40007810000 */
[----:B------:R-:W-:Y:S02]  /*ea60*/  IADD3 R4, R2, 0x21, RZ ;  /* 0x0000002102047810 */ /* 0x000fe40007ffe0ff */
[----:B------:R-:W-:Y:S02]  /*ea70*/  I2FP.F32.S32 R6, R6 ;  /* 0x0000000600067245 */ /* 0x000fe40000201400 */
[----:B------:R-:W-:Y:S02]  /*ea80*/  FMNMX.FTZ R8, R229, R8, !PT ;  /* 0x00000008e5087209 */ /* 0x000fe40007810000 */
[----:B------:R-:W-:Y:S01]  /*ea90*/  I2FP.F32.S32 R4, R4 ;  /* 0x0000000400047245 */ /* 0x000fe20000201400 */
[C---:B------:R-:W-:Y:S01]  /*eaa0*/  FFMA.FTZ R161, R6.reuse, UR5, R161 ;  /* 0x0000000506a17c23 */ /* 0x040fe200080100a1 */
[----:B------:R-:W-:Y:S01]  /*eab0*/  FMNMX.FTZ R10, R179, R10, !PT ;  /* 0x0000000ab30a7209 */ /* 0x000fe20007810000 */
[----:B------:R-:W-:Y:S01]  /*eac0*/  FFMA.FTZ R225, R6, UR5, R225 ;  /* 0x0000000506e17c23 */ /* 0x000fe200080100e1 */
[----:B------:R-:W-:Y:S01]  /*ead0*/  FMNMX.FTZ R8, R227, R8, !PT ;  /* 0x00000008e3087209 */ /* 0x000fe20007810000 */
[----:B------:R-:W-:Y:S01]  /*eae0*/  FFMA.FTZ R159, R4, UR5, R159 ;  /* 0x00000005049f7c23 */ /* 0x000fe2000801009f */
[----:B------:R-:W-:Y:S01]  /*eaf0*/  IADD3 R6, R2, 0x29, RZ ;  /* 0x0000002902067810 */ /* 0x000fe20007ffe0ff */
[----:B------:R-:W-:Y:S01]  /*eb00*/  FFMA.FTZ R183, R4, UR5, R183 ;  /* 0x0000000504b77c23 */ /* 0x000fe200080100b7 */
[----:B------:R-:W-:Y:S02]  /*eb10*/  FMNMX.FTZ R10, R177, R10, !PT ;  /* 0x0000000ab10a7209 */ /* 0x000fe40007810000 */
[----:B------:R-:W-:Y:S02]  /*eb20*/  FMNMX.FTZ R8, R173, R8, !PT ;  /* 0x00000008ad087209 */ /* 0x000fe40007810000 */
[C---:B------:R-:W-:Y:S02]  /*eb30*/  IADD3 R4, R2.reuse, 0x30, RZ ;  /* 0x0000003002047810 */ /* 0x040fe40007ffe0ff */
[----:B------:R-:W-:Y:S02]  /*eb40*/  I2FP.F32.S32 R6, R6 ;  /* 0x0000000600067245 */ /* 0x000fe40000201400 */
[----:B------:R-:W-:Y:S02]  /*eb50*/  IADD3 R12, R2, 0x28, RZ ;  /* 0x00000028020c7810 */ /* 0x000fe40007ffe0ff */
[----:B------:R-:W-:Y:S01]  /*eb60*/  FMNMX.FTZ R10, R143, R10, !PT ;  /* 0x0000000a8f0a7209 */ /* 0x000fe20007810000 */
[C---:B------:R-:W-:Y:S01]  /*eb70*/  FFMA.FTZ R163, R6.reuse, UR5, R163 ;  /* 0x0000000506a37c23 */ /* 0x040fe200080100a3 */
[----:B------:R-:W-:Y:S01]  /*eb80*/  FMNMX.FTZ R8, R175, R8, !PT ;  /* 0x00000008af087209 */ /* 0x000fe20007810000 */
[----:B------:R-:W-:Y:S01]  /*eb90*/  FFMA.FTZ R155, R6, UR5, R155 ;  /* 0x00000005069b7c23 */ /* 0x000fe2000801009b */
[----:B------:R-:W-:Y:S02]  /*eba0*/  I2FP.F32.S32 R4, R4 ;  /* 0x0000000400047245 */ /* 0x000fe40000201400 */
[----:B------:R-:W-:Y:S02]  /*ebb0*/  I2FP.F32.S32 R12, R12 ;  /* 0x0000000c000c7245 */ /* 0x000fe40000201400 */
[----:B------:R-:W-:Y:S01]  /*ebc0*/  FMNMX.FTZ R10, R141, R10, !PT ;  /* 0x0000000a8d0a7209 */ /* 0x000fe20007810000 */
[C---:B------:R-:W-:Y:S01]  /*ebd0*/  FFMA.FTZ R153, R4.reuse, UR5, R153 ;  /* 0x0000000504997c23 */ /* 0x040fe20008010099 */
[----:B------:R-:W-:Y:S01]  /*ebe0*/  FMNMX.FTZ R6, R225, R8, !PT ;  /* 0x00000008e1067209 */ /* 0x000fe20007810000 */
[----:B------:R-:W-:Y:S01]  /*ebf0*/  FFMA.FTZ R149, R4, UR5, R149 ;  /* 0x0000000504957c23 */ /* 0x000fe20008010095 */
[----:B------:R-:W-:Y:S01]  /*ec00*/  FMNMX.FTZ R4, R161, R10, !PT ;  /* 0x0000000aa1047209 */ /* 0x000fe20007810000 */
[C---:B------:R-:W-:Y:S01]  /*ec10*/  FFMA.FTZ R181, R12.reuse, UR5, R181 ;  /* 0x000000050cb57c23 */ /* 0x040fe200080100b5 */
[----:B------:R-:W-:Y:S01]  /*ec20*/  FMNMX.FTZ R6, R183, R6, !PT ;  /* 0x00000006b7067209 */ /* 0x000fe20007810000 */
[----:B------:R-:W-:Y:S01]  /*ec30*/  FFMA.FTZ R157, R12, UR5, R157 ;  /* 0x000000050c9d7c23 */ /* 0x000fe2000801009d */
[C---:B------:R-:W-:Y:S02]  /*ec40*/  IADD3 R8, R2.reuse, 0x31, RZ ;  /* 0x0000003102087810 */ /* 0x040fe40007ffe0ff */
[----:B------:R-:W-:Y:S02]  /*ec50*/  FMNMX.FTZ R4, R159, R4, !PT ;  /* 0x000000049f047209 */ /* 0x000fe40007810000 */
[----:B------:R-:W-:Y:S02]  /*ec60*/  FMNMX.FTZ R6, R181, R6, !PT ;  /* 0x00000006b5067209 */ /* 0x000fe40007810000 */
[----:B------:R-:W-:Y:S02]  /*ec70*/  I2FP.F32.S32 R8, R8 ;  /* 0x0000000800087245 */ /* 0x000fe40000201400 */
[----:B------:R-:W-:Y:S02]  /*ec80*/  IADD3 R5, R2, 0x38, RZ ;  /* 0x0000003802057810 */ /* 0x000fe40007ffe0ff */
[----:B------:R-:W-:Y:S01]  /*ec90*/  FMNMX.FTZ R4, R157, R4, !PT ;  /* 0x000000049d047209 */ /* 0x000fe20007810000 */
[C---:B------:R-:W-:Y:S01]  /*eca0*/  FFMA.FTZ R151, R8.reuse, UR5, R151 ;  /* 0x0000000508977c23 */ /* 0x040fe20008010097 */
[----:B------:R-:W-:Y:S01]  /*ecb0*/  FMNMX.FTZ R6, R163, R6, !PT ;  /* 0x00000006a3067209 */ /* 0x000fe20007810000 */
[----:B------:R-:W-:Y:S01]  /*ecc0*/  FFMA.FTZ R147, R8, UR5, R147 ;  /* 0x0000000508937c23 */ /* 0x000fe20008010093 */
[----:B------:R-:W-:Y:S02]  /*ecd0*/  I2FP.F32.S32 R5, R5 ;  /* 0x0000000500057245 */ /* 0x000fe40000201400 */
[----:B------:R-:W-:Y:S02]  /*ece0*/  IADD3 R2, R2, 0x39, RZ ;  /* 0x0000003902027810 */ /* 0x000fe40007ffe0ff */
[----:B------:R-:W-:Y:S01]  /*ecf0*/  FMNMX.FTZ R4, R155, R4, !PT ;  /* 0x000000049b047209 */ /* 0x000fe20007810000 */
[----:B------:R-:W-:Y:S01]  /*ed00*/  FFMA.FTZ R134, R5, UR5, R134 ;  /* 0x0000000505867c23 */ /* 0x000fe20008010086 */
[----:B------:R-:W-:Y:S01]  /*ed10*/  FMNMX.FTZ R6, R153, R6, !PT ;  /* 0x0000000699067209 */ /* 0x000fe20007810000 */
[----:B------:R-:W-:Y:S01]  /*ed20*/  FFMA.FTZ R145, R5, UR5, R145 ;  /* 0x0000000505917c23 */ /* 0x000fe20008010091 */
[----:B------:R-:W-:Y:S02]  /*ed30*/  I2FP.F32.S32 R2, R2 ;  /* 0x0000000200027245 */ /* 0x000fe40000201400 */
[----:B------:R-:W-:Y:S02]  /*ed40*/  FMNMX.FTZ R4, R149, R4, !PT ;  /* 0x0000000495047209 */ /* 0x000fe40007810000 */
[----:B------:R-:W-:Y:S01]  /*ed50*/  FMNMX.FTZ R3, R151, R6, !PT ;  /* 0x0000000697037209 */ /* 0x000fe20007810000 */
[C---:B---3--:R-:W-:Y:S01]  /*ed60*/  FFMA.FTZ R133, R2.reuse, UR5, R133 ;  /* 0x0000000502857c23 */ /* 0x048fe20008010085 */
[----:B------:R-:W-:Y:S01]  /*ed70*/  FMNMX.FTZ R10, R147, R4, !PT ;  /* 0x00000004930a7209 */ /* 0x000fe20007810000 */
        /* <DEDUP_REMOVED lines=18> */
[----:B------:R-:W-:Y:S03]  /*eea0*/  FMUL.FTZ R5, R2, UR4 ;  /* 0x0000000402057c20 */ /* 0x000fe60008410000 */
        /* <DEDUP_REMOVED lines=29> */
[----:B------:R-:W-:Y:S03]  /*f080*/  LDSM.16.MT88.4 R140, [R197+0xe800] ;  /* 0x00e80000c58c783b */ /* 0x000fe60000004200 */
[----:B------:R-:W1:Y:S01]  /*f090*/  MUFU.EX2 R165, R165 ;  /* 0x000000a500a57308 */ /* 0x000e620000000800 */
[C---:B--2---:R-:W-:Y:S01]  /*f0a0*/  FMUL.FTZ R6, R0.reuse, R130 ;  /* 0x0000008200067220 */ /* 0x044fe20000410000 */
[----:B------:R-:W-:Y:S01]  /*f0b0*/  FMUL.FTZ R7, R0, R131 ;  /* 0x0000008300077220 */ /* 0x000fe20000410000 */
[----:B------:R-:W-:Y:S01]  /*f0c0*/  FMUL.FTZ R4, R2, R128 ;  /* 0x0000008002047220 */ /* 0x000fe20000410000 */
[C---:B------:R-:W-:Y:S01]  /*f0d0*/  FMUL.FTZ R10, R0.reuse, R126 ;  /* 0x0000007e000a7220 */ /* 0x040fe20000410000 */
[C---:B------:R-:W-:Y:S01]  /*f0e0*/  FMUL.FTZ R11, R0.reuse, R127 ;  /* 0x0000007f000b7220 */ /* 0x040fe20000410000 */
[C---:B------:R-:W-:Y:S01]  /*f0f0*/  FMUL.FTZ R14, R0.reuse, R122 ;  /* 0x0000007a000e7220 */ /* 0x040fe20000410000 */
[C---:B------:R-:W-:Y:S03]  /*f100*/  FMUL.FTZ R15, R0.reuse, R123 ;  /* 0x0000007b000f7220 */ /* 0x040fe60000410000 */
[----:B------:R-:W-:Y:S01]  /*f110*/  MUFU.EX2 R164, R164 ;  /* 0x000000a400a47308 */ /* 0x000fe20000000800 */
[----:B------:R-:W2:Y:S01]  /*f120*/  LDSM.16.MT88.4 R120, [R200+0xe000] ;  /* 0x00e00000c878783b */ /* 0x000ea20000004200 */
[C---:B------:R-:W-:Y:S01]  /*f130*/  FMUL.FTZ R22, R0.reuse, R114 ;  /* 0x0000007200167220 */ /* 0x040fe20000410000 */
[C---:B------:R-:W-:Y:S01]  /*f140*/  FMUL.FTZ R23, R0.reuse, R115 ;  /* 0x0000007300177220 */ /* 0x040fe20000410000 */
[C---:B------:R-:W-:Y:S01]  /*f150*/  FMUL.FTZ R30, R0.reuse, R106 ;  /* 0x0000006a001e7220 */ /* 0x040fe20000410000 */
[----:B------:R-:W-:Y:S01]  /*f160*/  FMUL.FTZ R31, R0, R107 ;  /* 0x0000006b001f7220 */ /* 0x000fe20000410000 */
[--C-:B------:R-:W-:Y:S01]  /*f170*/  FFMA.FTZ R182, R161, UR4, -R146.reuse ;  /* 0x00000004a1b67c23 */ /* 0x100fe20008010892 */
[--C-:B------:R-:W-:Y:S03]  /*f180*/  FFMA.FTZ R222, R157, UR4, -R146.reuse ;  /* 0x000000049dde7c23 */ /* 0x100fe60008010892 */
[----:B------:R-:W3:Y:S01]  /*f190*/  MUFU.EX2 R135, R135 ;  /* 0x0000008700877308 */ /* 0x000ee20000000800 */
[----:B-1----:R-:W-:Y:S01]  /*f1a0*/  F2FP.BF16.F32.PACK_AB R129, R165, R169 ;  /* 0x000000a9a581723e */ /* 0x002fe200000010ff */
[----:B------:R-:W1:Y:S01]  /*f1b0*/  LDSM.16.MT88.4 R104, [R198+0xe000] ;  /* 0x00e00000c668783b */ /* 0x000e620000004200 */
[--C-:B------:R-:W-:Y:S01]  /*f1c0*/  FFMA.FTZ R226, R149, UR4, -R146.reuse ;  /* 0x0000000495e27c23 */ /* 0x100fe20008010892 */
[--C-:B------:R-:W-:Y:S01]  /*f1d0*/  FFMA.FTZ R231, R147, UR4, -R146.reuse ;  /* 0x0000000493e77c23 */ /* 0x100fe20008010892 */
[--C-:B------:R-:W-:Y:S01]  /*f1e0*/  FFMA.FTZ R228, R145, UR4, -R146.reuse ;  /* 0x0000000491e47c23 */ /* 0x100fe20008010892 */
[----:B------:R-:W-:Y:S01]  /*f1f0*/  FFMA.FTZ R233, R144, UR4, -R146 ;  /* 0x0000000490e97c23 */ /* 0x000fe20008010892 */
        /* <DEDUP_REMOVED lines=8> */
[C---:B------:R-:W-:Y:S03]  /*f280*/  FMUL.FTZ R40, R2.reuse, R40 ;  /* 0x0000002802287220 */ /* 0x040fe60000410000 */
        /* <DEDUP_REMOVED lines=43> */
[----:B------:R-:W-:Y:S01]  /*f540*/  FMUL.FTZ R78, R0, R78 ;  /* 0x0000004e004e7220 */ /* 0x000fe20000410000 */
[C---:B------:R-:W-:Y:S05]  /*f550*/  HMMA.16816.F32.BF16 R8, R128.reuse, R18, R8 ;  /* 0x000000128008723c */ /* 0x040fea0000041808 */
[----:B------:R-:W-:Y:S01]  /*f560*/  MUFU.EX2 R177, R177 ;  /* 0x000000b100b17308 */ /* 0x000fe20000000800 */
[----:B------:R-:W-:Y:S01]  /*f570*/  FMUL.FTZ R16, R2, R116 ;  /* 0x0000007402107220 */ /* 0x000fe20000410000 */
[C---:B------:R-:W-:Y:S04]  /*f580*/  HMMA.16816.F32.BF16 R12, R128.reuse, R24, R12 ;  /* 0x00000018800c723c */ /* 0x040fe8000004180c */
[C---:B------:R-:W-:Y:S01]  /*f590*/  FMUL.FTZ R18, R0.reuse, R118 ;  /* 0x0000007600127220 */ /* 0x040fe20000410000 */
[----:B------:R-:W-:Y:S01]  /*f5a0*/  FMUL.FTZ R19, R0, R119 ;  /* 0x0000007700137220 */ /* 0x000fe20000410000 */
[C---:B------:R-:W-:Y:S01]  /*f5b0*/  FMUL.FTZ R17, R2.reuse, R117 ;  /* 0x0000007502117220 */ /* 0x040fe20000410000 */
[C---:B------:R-:W-:Y:S01]  /*f5c0*/  FMUL.FTZ R24, R2.reuse, R108 ;  /* 0x0000006c02187220 */ /* 0x040fe20000410000 */
[----:B------:R-:W-:Y:S01]  /*f5d0*/  LDSM.16.MT88.4 R116, [R197+0xc800] ;  /* 0x00c80000c574783b */ /* 0x000fe20000004200 */
[----:B------:R-:W-:Y:S02]  /*f5e0*/  MUFU.EX2 R176, R176 ;  /* 0x000000b000b07308 */ /* 0x000fe40000000800 */
[----:B------:R-:W-:Y:S01]  /*f5f0*/  FMUL.FTZ R25, R2, R109 ;  /* 0x0000006d02197220 */ /* 0x000fe20000410000 */
[----:B------:R-:W-:Y:S01]  /*f600*/  FMUL.FTZ R79, R0, R79 ;  /* 0x0000004f004f7220 */ /* 0x000fe20000410000 */
[C---:B------:R-:W-:Y:S01]  /*f610*/  FMUL.FTZ R76, R2.reuse, R76 ;  /* 0x0000004c024c7220 */ /* 0x040fe20000410000 */
[C---:B------:R-:W-:Y:S03]  /*f620*/  HMMA.16816.F32.BF16 R16, R128.reuse, R26, R16 ;  /* 0x0000001a8010723c */ /* 0x040fe60000041810 */
[----:B------:R-:W-:Y:S01]  /*f630*/  FMUL.FTZ R77, R2, R77 ;  /* 0x0000004d024d7220 */ /* 0x000fe20000410000 */
[C---:B------:R-:W-:Y:S01]  /*f640*/  FMUL.FTZ R82, R0.reuse, R82 ;  /* 0x0000005200527220 */ /* 0x040fe20000410000 */
[C---:B------:R-:W-:Y:S01]  /*f650*/  FMUL.FTZ R83, R0.reuse, R83 ;  /* 0x0000005300537220 */ /* 0x040fe20000410000 */
[C---:B------:R-:W-:Y:S01]  /*f660*/  HMMA.16816.F32.BF16 R20, R128.reuse, R32, R20 ;  /* 0x000000208014723c */ /* 0x040fe20000041814 */
[----:B------:R-:W-:Y:S04]  /*f670*/  MUFU.EX2 R179, R179 ;  /* 0x000000b300b37308 */ /* 0x000fe80000000800 */
[C---:B------:R-:W-:Y:S01]  /*f680*/  FMUL.FTZ R26, R0.reuse, R110 ;  /* 0x0000006e001a7220 */ /* 0x040fe20000410000 */
[----:B------:R-:W-:Y:S01]  /*f690*/  FMUL.FTZ R27, R0, R111 ;  /* 0x0000006f001b7220 */ /* 0x000fe20000410000 */
[C---:B------:R-:W-:Y:S01]  /*f6a0*/  FMUL.FTZ R32, R2.reuse, R100 ;  /* 0x0000006402207220 */ /* 0x040fe20000410000 */
[----:B------:R-:W3:Y:S03]  /*f6b0*/  LDSM.16.MT88.4 R108, [R197+0xe000] ;  /* 0x00e00000c56c783b */ /* 0x000ee60000004200 */
[----:B------:R-:W-:Y:S01]  /*f6c0*/  MUFU.EX2 R182, R182 ;  /* 0x000000b600b67308 */ /* 0x000fe20000000800 */
[C---:B------:R-:W-:Y:S01]  /*f6d0*/  FMUL.FTZ R33, R2.reuse, R101 ;  /* 0x0000006502217220 */ /* 0x040fe20000410000 */
        /* <DEDUP_REMOVED lines=13> */
[--C-:B------:R-:W-:Y:S01]  /*f7b0*/  FFMA.FTZ R170, R229, UR4, -R148.reuse ;  /* 0x00000004e5aa7c23 */ /* 0x100fe20008010894 */
[C---:B------:R-:W-:Y:S02]  /*f7c0*/  HMMA.16816.F32.BF16 R32, R128.reuse, R138, R32 ;  /* 0x0000008a8020723c */ /* 0x040fe40000041820 */
[----:B------:R-:W-:Y:S01]  /*f7d0*/  LDSM.16.MT88.4 R136, [R198+0xe800] ;  /* 0x00e80000c688783b */ /* 0x000fe20000004200 */
[--C-:B------:R-:W-:Y:S01]  /*f7e0*/  FFMA.FTZ R229, R151, UR4, -R148.reuse ;  /* 0x0000000497e57c23 */ /* 0x100fe20008010894 */
[--C-:B------:R-:W-:Y:S02]  /*f7f0*/  FFMA.FTZ R172, R173, UR4, -R148.reuse ;  /* 0x00000004adac7c23 */ /* 0x100fe40008010894 */
[C---:B--2---:R-:W-:Y:S01]  /*f800*/  HMMA.16816.F32.BF16 R36, R128.reuse, R120, R36 ;  /* 0x000000788024723c */ /* 0x044fe20000041824 */
[----:B------:R-:W-:Y:S04]  /*f810*/  MUFU.EX2 R170, R170 ;  /* 0x000000aa00aa7308 */ /* 0x000fe80000000800 */
[--C-:B------:R-:W-:Y:S01]  /*f820*/  FFMA.FTZ R175, R175, UR4, -R148.reuse ;  /* 0x00000004afaf7c23 */ /* 0x100fe20008010894 */
[C---:B------:R-:W-:Y:S01]  /*f830*/  HMMA.16816.F32.BF16 R40, R128.reuse, R122, R40 ;  /* 0x0000007a8028723c */ /* 0x040fe20000041828 */
[----:B------:R-:W-:Y:S04]  /*f840*/  LDSM.16.MT88.4 R120, [R196+0xc800] ;  /* 0x00c80000c478783b */ /* 0x000fe80000004200 */
[----:B------:R-:W-:Y:S01]  /*f850*/  MUFU.EX2 R172, R172 ;  /* 0x000000ac00ac7308 */ /* 0x000fe20000000800 */
[----:B------:R-:W-:Y:S01]  /*f860*/  FFMA.FTZ R227, R227, UR4, -R148 ;  /* 0x00000004e3e37c23 */ /* 0x000fe20008010894 */
[C---:B-1----:R-:W-:Y:S04]  /*f870*/  HMMA.16816.F32.BF16 R44, R128.reuse, R104, R44 ;  /* 0x00000068802c723c */ /* 0x042fe8000004182c */
[C---:B------:R-:W-:Y:S02]  /*f880*/  FMUL.FTZ R90, R0.reuse, R90 ;  /* 0x0000005a005a7220 */ /* 0x040fe40000410000 */
[C---:B------:R-:W-:Y:S01]  /*f890*/  HMMA.16816.F32.BF16 R48, R128.reuse, R106, R48 ;  /* 0x0000006a8030723c */ /* 0x040fe20000041830 */
[----:B------:R-:W1:Y:S01]  /*f8a0*/  LDSM.16.MT88.4 R104, [R198+0x10000] ;  /* 0x01000000c668783b */ /* 0x000e620000004200 */
[----:B------:R2:W5:Y:S03]  /*f8b0*/  MUFU.EX2 R173, R227 ;  /* 0x000000e300ad7308 */ /* 0x0005660000000800 */
[----:B------:R-:W-:Y:S01]  /*f8c0*/  FMUL.FTZ R91, R0, R91 ;  /* 0x0000005b005b7220 */ /* 0x000fe20000410000 */
[C---:B---3--:R-:W-:Y:S06]  /*f8d0*/  HMMA.16816.F32.BF16 R52, R128.reuse, R108, R52 ;  /* 0x0000006c8034723c */ /* 0x048fec0000041834 */
[----:B------:R-:W3:Y:S01]  /*f8e0*/  MUFU.EX2 R175, R175 ;  /* 0x000000af00af7308 */ /* 0x000ee20000000800 */
[C---:B------:R-:W-:Y:S01]  /*f8f0*/  FMUL.FTZ R88, R2.reuse, R88 ;  /* 0x0000005802587220 */ /* 0x040fe20000410000 */
[C---:B------:R-:W-:Y:S01]  /*f900*/  HMMA.16816.F32.BF16 R56, R128.reuse, R110, R56 ;  /* 0x0000006e8038723c */ /* 0x040fe20000041838 */
[----:B------:R-:W-:Y:S02]  /*f910*/  LDSM.16.MT88.4 R108, [R200+0xc800] ;  /* 0x00c80000c86c783b */ /* 0x000fe40000004200 */
[----:B------:R-:W-:Y:S03]  /*f920*/  FMUL.FTZ R89, R2, R89 ;  /* 0x0000005902597220 */ /* 0x000fe60000410000 */
[C---:B----4-:R-:W-:Y:S02]  /*f930*/  HMMA.16816.F32.BF16 R60, R128.reuse, R100, R60 ;  /* 0x00000064803c723c */ /* 0x050fe4000004183c */
[----:B------:R-:W-:Y:S03]  /*f940*/  MUFU.EX2 R229, R229 ;  /* 0x000000e500e57308 */ /* 0x000fe60000000800 */
[----:B--2---:R-:W-:Y:S01]  /*f950*/  FFMA.FTZ R227, R155, UR4, -R146 ;  /* 0x000000049be37c23 */ /* 0x004fe20008010892 */
[C---:B------:R-:W-:Y:S01]  /*f960*/  HMMA.16816.F32.BF16 R64, R128.reuse, R102, R64 ;  /* 0x000000668040723c */ /* 0x040fe20000041840 */
[----:B------:R-:W2:Y:S05]  /*f970*/  LDSM.16.MT88.4 R100, [R197+0x10000] ;  /* 0x01000000c564783b */ /* 0x000eaa0000004200 */
[----:B------:R-:W-:Y:S01]  /*f980*/  MUFU.EX2 R226, R226 ;  /* 0x000000e200e27308 */ /* 0x000fe20000000800 */
[C---:B------:R-:W-:Y:S01]  /*f990*/  FMUL.FTZ R94, R0.reuse, R94 ;  /* 0x0000005e005e7220 */ /* 0x040fe20000410000 */
[C---:B------:R-:W-:Y:S01]  /*f9a0*/  HMMA.16816.F32.BF16 R68, R128.reuse, R112, R68 ;  /* 0x000000708044723c */ /* 0x040fe20000041844 */
[----:B------:R-:W-:Y:S02]  /*f9b0*/  LDSM.16.MT88.4 R152, [R197+0xf800] ;  /* 0x00f80000c598783b */ /* 0x000fe40000004200 */
[----:B------:R-:W-:Y:S03]  /*f9c0*/  FMUL.FTZ R95, R0, R95 ;  /* 0x0000005f005f7220 */ /* 0x000fe60000410000 */
[C---:B------:R-:W-:Y:S02]  /*f9d0*/  HMMA.16816.F32.BF16 R72, R128.reuse, R114, R72 ;  /* 0x000000728048723c */ /* 0x040fe40000041848 */
[----:B------:R-:W-:Y:S01]  /*f9e0*/  MUFU.EX2 R227, R227 ;  /* 0x000000e300e37308 */ /* 0x000fe20000000800 */
[----:B------:R-:W-:Y:S03]  /*f9f0*/  LDSM.16.MT88.4 R112, [R198+0xc800] ;  /* 0x00c80000c670783b */ /* 0x000fe60000004200 */
[C---:B-1----:R-:W-:Y:S06]  /*fa00*/  HMMA.16816.F32.BF16 R76, R128.reuse, R104, R76 ;  /* 0x00000068804c723c */ /* 0x042fec000004184c */
[----:B------:R-:W-:Y:S01]  /*fa10*/  MUFU.EX2 R231, R231 ;  /* 0x000000e700e77308 */ /* 0x000fe20000000800 */
[C---:B------:R-:W-:Y:S01]  /*fa20*/  FMUL.FTZ R92, R2.reuse, R92 ;  /* 0x0000005c025c7220 */ /* 0x040fe20000410000 */
[C---:B------:R-:W-:Y:S01]  /*fa30*/  HMMA.16816.F32.BF16 R80, R128.reuse, R106, R80 ;  /* 0x0000006a8050723c */ /* 0x040fe20000041850 */
[----:B------:R-:W1:Y:S02]  /*fa40*/  LDSM.16.MT88.4 R104, [R196+0x10000] ;  /* 0x01000000c468783b */ /* 0x000e640000004200 */
[----:B------:R-:W-:Y:S01]  /*fa50*/  FMUL.FTZ R93, R2, R93 ;  /* 0x0000005d025d7220 */ /* 0x000fe20000410000 */
[C---:B------:R-:W-:Y:S01]  /*fa60*/  FMUL.FTZ R98, R0.reuse, R98 ;  /* 0x0000006200627220 */ /* 0x040fe20000410000 */
[----:B------:R-:W-:Y:S01]  /*fa70*/  FMUL.FTZ R99, R0, R99 ;  /* 0x0000006300637220 */ /* 0x000fe20000410000 */
[C---:B------:R-:W-:Y:S02]  /*fa80*/  FMUL.FTZ R96, R2.reuse, R96 ;  /* 0x0000006002607220 */ /* 0x040fe40000410000 */
[----:B------:R-:W-:Y:S03]  /*fa90*/  MUFU.EX2 R228, R228 ;  /* 0x000000e400e47308 */ /* 0x000fe60000000800 */
[----:B------:R-:W-:Y:S01]  /*faa0*/  FMUL.FTZ R97, R2, R97 ;  /* 0x0000006102617220 */ /* 0x000fe20000410000 */
[----:B------:R-:W-:Y:S01]  /*fab0*/  FFMA.FTZ R178, R225, UR4, -R148 ;  /* 0x00000004e1b27c23 */ /* 0x000fe20008010894 */
[----:B------:R-:W-:Y:S01]  /*fac0*/  FFMA.FTZ R225, R159, UR4, -R146 ;  /* 0x000000049fe17c23 */ /* 0x000fe20008010892 */
[--C-:B------:R-:W-:Y:S01]  /*fad0*/  FFMA.FTZ R180, R181, UR4, -R148.reuse ;  /* 0x00000004b5b47c23 */ /* 0x100fe20008010894 */
[----:B------:R-:W-:Y:S01]  /*fae0*/  LDSM.16.MT88.4 R144, [R200+0xf800] ;  /* 0x00f80000c890783b */ /* 0x000fe20000004200 */
[--C-:B------:R-:W-:Y:S01]  /*faf0*/  FFMA.FTZ R181, R163, UR4, -R148.reuse ;  /* 0x00000004a3b57c23 */ /* 0x100fe20008010894 */
[C---:B--2---:R-:W-:Y:S01]  /*fb00*/  HMMA.16816.F32.BF16 R84, R128.reuse, R100, R84 ;  /* 0x000000648054723c */ /* 0x044fe20000041854 */
[----:B------:R-:W-:Y:S02]  /*fb10*/  MUFU.EX2 R178, R178 ;  /* 0x000000b200b27308 */ /* 0x000fe40000000800 */
[--C-:B------:R-:W-:Y:S01]  /*fb20*/  FFMA.FTZ R183, R183, UR4, -R148.reuse ;  /* 0x00000004b7b77c23 */ /* 0x100fe20008010894 */
[--C-:B------:R-:W-:Y:S01]  /*fb30*/  FFMA.FTZ R134, R134, UR4, -R148.reuse ;  /* 0x0000000486867c23 */ /* 0x100fe20008010894 */
[----:B------:R-:W-:Y:S01]  /*fb40*/  FFMA.FTZ R148, R133, UR4, -R148 ;  /* 0x0000000485947c23 */ /* 0x000fe20008010894 */
[C---:B------:R-:W-:Y:S01]  /*fb50*/  HMMA.16816.F32.BF16 R88, R128.reuse, R102, R88 ;  /* 0x000000668058723c */ /* 0x040fe20000041858 */
[----:B------:R-:W-:Y:S04]  /*fb60*/  LDSM.16.MT88.4 R156, [R196+0xf800] ;  /* 0x00f80000c49c783b */ /* 0x000fe80000004200 */
[----:B------:R2:W-:Y:S01]  /*fb70*/  MUFU.EX2 R133, R148 ;  /* 0x0000009400857308 */ /* 0x0005e20000000800 */
[----:B-----5:R-:W-:Y:S01]  /*fb80*/  F2FP.BF16.F32.PACK_AB R101, R173, R170 ;  /* 0x000000aaad65723e */ /* 0x020fe200000010ff */
[----:B------:R-:W-:Y:S01]  /*fb90*/  FFMA.FTZ R169, R0, R219, R169 ;  /* 0x000000db00a97223 */ /* 0x000fe200000100a9 */
[----:B---3--:R-:W-:Y:S03]  /*fba0*/  F2FP.BF16.F32.PACK_AB R103, R175, R172 ;  /* 0x000000acaf67723e */ /* 0x008fe600000010ff */
[----:B------:R-:W-:Y:S01]  /*fbb0*/  FFMA.FTZ R171, R2, R221, R171 ;  /* 0x000000dd02ab7223 */ /* 0x000fe200000100ab */
[----:B------:R-:W-:Y:S01]  /*fbc0*/  LDSM.16.MT88.4 R160, [R200+0x11800] ;  /* 0x01180000c8a0783b */ /* 0x000fe20000004200 */
[----:B------:R-:W-:Y:S02]  /*fbd0*/  F2FP.BF16.F32.PACK_AB R100, R177, R174 ;  /* 0x000000aeb164723e */ /* 0x000fe400000010ff */
[----:B------:R-:W3:Y:S01]  /*fbe0*/  MUFU.EX2 R183, R183 ;  /* 0x000000b700b77308 */ /* 0x000ee20000000800 */
[----:B------:R-:W-:Y:S01]  /*fbf0*/  F2FP.BF16.F32.PACK_AB R102, R179, R176 ;  /* 0x000000b0b366723e */ /* 0x000fe200000010ff */
[----:B------:R-:W-:Y:S01]  /*fc00*/  FADD.FTZ R169, R165, R169 ;  /* 0x000000a9a5a97221 */ /* 0x000fe20000010000 */
[----:B------:R-:W-:Y:S01]  /*fc10*/  MOV R0, R3 ;  /* 0x0000000300007202 */ /* 0x000fe20000000f00 */
[----:B------:R-:W-:Y:S01]  /*fc20*/  FADD.FTZ R168, R168, R171 ;  /* 0x000000aba8a87221 */ /* 0x000fe20000010000 */
[C---:B-1----:R-:W-:Y:S01]  /*fc30*/  HMMA.16816.F32.BF16 R92, R128.reuse, R104, R92 ;  /* 0x00000068805c723c */ /* 0x042fe2000004185c */
[----:B--2---:R-:W-:Y:S04]  /*fc40*/  LDSM.16.MT88.4 R148, [R198+0xf800] ;  /* 0x00f80000c694783b */ /* 0x004fe80000004200 */
[----:B------:R-:W-:Y:S01]  /*fc50*/  MUFU.EX2 R180, R180 ;  /* 0x000000b400b47308 */ /* 0x000fe20000000800 */
[----:B------:R-:W-:Y:S01]  /*fc60*/  FADD.FTZ R164, R164, R169 ;  /* 0x000000a9a4a47221 */ /* 0x000fe20000010000 */
[----:B------:R-:W-:Y:S01]  /*fc70*/  FADD.FTZ R167, R167, R168 ;  /* 0x000000a8a7a77221 */ /* 0x000fe20000010000 */
[----:B------:R-:W-:Y:S01]  /*fc80*/  HMMA.16816.F32.BF16 R96, R128, R106, R96 ;  /* 0x0000006a8060723c */ /* 0x000fe20000041860 */
[----:B------:R-:W1:Y:S06]  /*fc90*/  LDSM.16.MT88.4 R104, [R196+0xe800] ;  /* 0x00e80000c468783b */ /* 0x000e6c0000004200 */
[----:B------:R-:W2:Y:S01]  /*fca0*/  MUFU.EX2 R181, R181 ;  /* 0x000000b500b57308 */ /* 0x000ea20000000800 */
[C---:B------:R-:W-:Y:S05]  /*fcb0*/  HMMA.16816.F32.BF16 R4, R100.reuse, R108, R4 ;  /* 0x0000006c6404723c */ /* 0x040fea0000041804 */
[----:B------:R-:W-:Y:S01]  /*fcc0*/  FADD.FTZ R135, R135, R164 ;  /* 0x000000a487877221 */ /* 0x000fe20000010000 */
[C---:B------:R-:W-:Y:S01]  /*fcd0*/  HMMA.16816.F32.BF16 R8, R100.reuse, R110, R8 ;  /* 0x0000006e6408723c */ /* 0x040fe20000041808 */
[----:B------:R-:W4:Y:S02]  /*fce0*/  LDSM.16.MT88.4 R108, [R200+0x10800] ;  /* 0x01080000c86c783b */ /* 0x000f240000004200 */
[----:B------:R-:W5:Y:S02]  /*fcf0*/  MUFU.EX2 R225, R225 ;  /* 0x000000e100e17308 */ /* 0x000f640000000800 */
[----:B------:R-:W-:Y:S01]  /*fd00*/  FADD.FTZ R167, R166, R167 ;  /* 0x000000a7a6a77221 */ /* 0x000fe20000010000 */
[C---:B------:R-:W-:Y:S03]  /*fd10*/  HMMA.16816.F32.BF16 R12, R100.reuse, R112, R12 ;  /* 0x00000070640c723c */ /* 0x040fe6000004180c */
[----:B------:R-:W-:Y:S04]  /*fd20*/  LDSM.16.MT88.4 R128, [R196+0xd000] ;  /* 0x00d00000c480783b */ /* 0x000fe80000004200 */
[----:B------:R-:W5:Y:S01]  /*fd30*/  MUFU.EX2 R134, R134 ;  /* 0x0000008600867308 */ /* 0x000f620000000800 */
[----:B------:R-:W-:Y:S01]  /*fd40*/  FADD.FTZ R170, R170, R135 ;  /* 0x00000087aaaa7221 */ /* 0x000fe20000010000 */
[C---:B------:R-:W-:Y:S02]  /*fd50*/  HMMA.16816.F32.BF16 R16, R100.reuse, R114, R16 ;  /* 0x000000726410723c */ /* 0x040fe40000041810 */
[----:B------:R-:W2:Y:S04]  /*fd60*/  LDSM.16.MT88.4 R112, [R198+0x10800] ;  /* 0x01080000c670783b */ /* 0x000ea80000004200 */
[C---:B------:R-:W-:Y:S02]  /*fd70*/  HMMA.16816.F32.BF16 R20, R100.reuse, R116, R20 ;  /* 0x000000746414723c */ /* 0x040fe40000041814 */
[----:B------:R-:W5:Y:S03]  /*fd80*/  MUFU.EX2 R233, R233 ;  /* 0x000000e900e97308 */ /* 0x000f660000000800 */
[----:B------:R-:W-:Y:S01]  /*fd90*/  FADD.FTZ R174, R174, R167 ;  /* 0x000000a7aeae7221 */ /* 0x000fe20000010000 */
[C---:B------:R-:W-:Y:S01]  /*fda0*/  HMMA.16816.F32.BF16 R24, R100.reuse, R118, R24 ;  /* 0x000000766418723c */ /* 0x040fe20000041818 */
[----:B------:R-:W5:Y:S04]  /*fdb0*/  LDSM.16.MT88.4 R116, [R197+0x10800] ;  /* 0x01080000c574783b */ /* 0x000f680000004200 */
        /* <DEDUP_REMOVED lines=15> */
[----:B------:R-:W-:Y:S01]  /*feb0*/  MOV R135, R132 ;  /* 0x0000008400877202 */ /* 0x000fe20000000f00 */
[C---:B------:R-:W-:Y:S06]  /*fec0*/  HMMA.16816.F32.BF16 R52, R100.reuse, R140, R52 ;  /* 0x0000008c6434723c */ /* 0x040fec0000041834 */
[C---:B------:R-:W-:Y:S01]  /*fed0*/  HMMA.16816.F32.BF16 R56, R100.reuse, R142, R56 ;  /* 0x0000008e6438723c */ /* 0x040fe20000041838 */
[----:B------:R-:W-:Y:S05]  /*fee0*/  LDSM.16.MT88.4 R140, [R197+0xf000] ;  /* 0x00f00000c58c783b */ /* 0x000fea0000004200 */
[C---:B-1----:R-:W-:Y:S06]  /*fef0*/  HMMA.16816.F32.BF16 R60, R100.reuse, R104, R60 ;  /* 0x00000068643c723c */ /* 0x042fec000004183c */
[C---:B------:R-:W-:Y:S01]  /*ff00*/  HMMA.16816.F32.BF16 R64, R100.reuse, R106, R64 ;  /* 0x0000006a6440723c */ /* 0x040fe20000041840 */
[----:B------:R-:W1:Y:S05]  /*ff10*/  LDSM.16.MT88.4 R104, [R196+0x10800] ;  /* 0x01080000c468783b */ /* 0x000e6a0000004200 */
[C---:B----4-:R-:W-:Y:S06]  /*ff20*/  HMMA.16816.F32.BF16 R68, R100.reuse, R108, R68 ;  /* 0x0000006c6444723c */ /* 0x050fec0000041844 */
[C---:B------:R-:W-:Y:S05]  /*ff30*/  HMMA.16816.F32.BF16 R72, R100.reuse, R110, R72 ;  /* 0x0000006e6448723c */ /* 0x040fea0000041848 */
[----:B---3--:R-:W-:Y:S01]  /*ff40*/  F2FP.BF16.F32.PACK_AB R109, R183, R178 ;  /* 0x000000b2b76d723e */ /* 0x008fe200000010ff */
[C---:B--2---:R-:W-:Y:S05]  /*ff50*/  HMMA.16816.F32.BF16 R76, R100.reuse, R112, R76 ;  /* 0x00000070644c723c */ /* 0x044fea000004184c */
[----:B------:R-:W-:Y:S01]  /*ff60*/  F2FP.BF16.F32.PACK_AB R111, R181, R180 ;  /* 0x000000b4b56f723e */ /* 0x000fe200000010ff */
[C---:B------:R-:W-:Y:S01]  /*ff70*/  HMMA.16816.F32.BF16 R80, R100.reuse, R114, R80 ;  /* 0x000000726450723c */ /* 0x040fe20000041850 */
[----:B------:R-:W2:Y:S04]  /*ff80*/  LDSM.16.MT88.4 R112, [R197+0xd000] ;  /* 0x00d00000c570783b */ /* 0x000ea80000004200 */
[----:B-----5:R-:W-:Y:S01]  /*ff90*/  F2FP.BF16.F32.PACK_AB R108, R225, R182 ;  /* 0x000000b6e16c723e */ /* 0x020fe200000010ff */
[C---:B------:R-:W-:Y:S05]  /*ffa0*/  HMMA.16816.F32.BF16 R84, R100.reuse, R116, R84 ;  /* 0x000000746454723c */ /* 0x040fea0000041854 */
[----:B------:R-:W-:Y:S01]  /*ffb0*/  F2FP.BF16.F32.PACK_AB R110, R227, R222 ;  /* 0x000000dee36e723e */ /* 0x000fe200000010ff */
[C---:B------:R-:W-:Y:S01]  /*ffc0*/  HMMA.16816.F32.BF16 R88, R100.reuse, R118, R88 ;  /* 0x000000766458723c */ /* 0x040fe20000041858 */
[----:B------:R-:W3:Y:S04]  /*ffd0*/  LDSM.16.MT88.4 R116, [R198+0xf000] ;  /* 0x00f00000c674783b */ /* 0x000ee80000004200 */
        /* <DEDUP_REMOVED lines=21> */
[C---:B------:R-:W-:Y:S06]  /*10130*/  HMMA.16816.F32.BF16 R28, R108.reuse, R128, R28 ;  /* 0x000000806c1c723c */ /* 0x040fec000004181c */
[C---:B------:R-:W-:Y:S06]  /*10140*/  HMMA.16816.F32.BF16 R32, R108.reuse, R130, R32 ;  /* 0x000000826c20723c */ /* 0x040fec0000041820 */
[C---:B------:R-:W-:Y:S06]  /*10150*/  HMMA.16816.F32.BF16 R36, R108.reuse, R136, R36 ;  /* 0x000000886c24723c */ /* 0x040fec0000041824 */
[C---:B------:R-:W-:Y:S05]  /*10160*/  HMMA.16816.F32.BF16 R40, R108.reuse, R138, R40 ;  /* 0x0000008a6c28723c */ /* 0x040fea0000041828 */
[----:B------:R-:W-:Y:S01]  /*10170*/  F2FP.BF16.F32.PACK_AB R137, R229, R224 ;  /* 0x000000e0e589723e */ /* 0x000fe200000010ff */
[C---:B---3--:R-:W-:Y:S05]  /*10180*/  HMMA.16816.F32.BF16 R44, R108.reuse, R116, R44 ;  /* 0x000000746c2c723c */ /* 0x048fea000004182c */
[----:B------:R-:W-:Y:S01]  /*10190*/  F2FP.BF16.F32.PACK_AB R139, R133, R134 ;  /* 0x00000086858b723e */ /* 0x000fe200000010ff */
[C---:B------:R-:W-:Y:S01]  /*101a0*/  HMMA.16816.F32.BF16 R48, R108.reuse, R118, R48 ;  /* 0x000000766c30723c */ /* 0x040fe20000041830 */
[----:B------:R-:W3:Y:S04]  /*101b0*/  LDSM.16.MT88.4 R116, [R197+0x11000] ;  /* 0x01100000c574783b */ /* 0x000ee80000004200 */
[----:B------:R-:W-:Y:S01]  /*101c0*/  F2FP.BF16.F32.PACK_AB R136, R231, R226 ;  /* 0x000000e2e788723e */ /* 0x000fe200000010ff */
[C---:B------:R-:W-:Y:S05]  /*101d0*/  HMMA.16816.F32.BF16 R52, R108.reuse, R140, R52 ;  /* 0x0000008c6c34723c */ /* 0x040fea0000041834 */
[----:B------:R-:W-:Y:S01]  /*101e0*/  F2FP.BF16.F32.PACK_AB R138, R233, R228 ;  /* 0x000000e4e98a723e */ /* 0x000fe200000010ff */
        /* <DEDUP_REMOVED lines=8> */
[C---:B----4-:R-:W-:Y:S05]  /*10270*/  HMMA.16816.F32.BF16 R68, R108.reuse, R104, R68 ;  /* 0x000000686c44723c */ /* 0x050fea0000041844 */
[----:B------:R-:W-:Y:S01]  /*10280*/  FADD.FTZ R231, R231, R226 ;  /* 0x000000e2e7e77221 */ /* 0x000fe20000010000 */
[C---:B------:R-:W-:Y:S01]  /*10290*/  HMMA.16816.F32.BF16 R72, R108.reuse, R106, R72 ;  /* 0x0000006a6c48723c */ /* 0x040fe20000041848 */
[----:B------:R-:W4:Y:S04]  /*102a0*/  LDSM.16.MT88.4 R104, [R197+0xd800] ;  /* 0x00d80000c568783b */ /* 0x000f280000004200 */
[----:B------:R-:W-:Y:S01]  /*102b0*/  FADD.FTZ R134, R134, R229 ;  /* 0x000000e586867221 */ /* 0x000fe20000010000 */
[C---:B--2---:R-:W-:Y:S05]  /*102c0*/  HMMA.16816.F32.BF16 R76, R108.reuse, R112, R76 ;  /* 0x000000706c4c723c */ /* 0x044fea000004184c */
[----:B------:R-:W-:Y:S01]  /*102d0*/  FADD.FTZ R228, R228, R231 ;  /* 0x000000e7e4e47221 */ /* 0x000fe20000010000 */
[C---:B------:R-:W-:Y:S05]  /*102e0*/  HMMA.16816.F32.BF16 R80, R108.reuse, R114, R80 ;  /* 0x000000726c50723c */ /* 0x040fea0000041850 */
[----:B------:R-:W-:Y:S01]  /*102f0*/  FADD.FTZ R219, R133, R134 ;  /* 0x0000008685db7221 */ /* 0x000fe20000010000 */
[C---:B---3--:R-:W-:Y:S05]  /*10300*/  HMMA.16816.F32.BF16 R84, R108.reuse, R116, R84 ;  /* 0x000000746c54723c */ /* 0x048fea0000041854 */
[----:B------:R-:W-:Y:S01]  /*10310*/  FADD.FTZ R221, R233, R228 ;  /* 0x000000e4e9dd7221 */ /* 0x000fe20000010000 */
[C---:B------:R-:W-:Y:S06]  /*10320*/  HMMA.16816.F32.BF16 R88, R108.reuse, R118, R88 ;  /* 0x000000766c58723c */ /* 0x040fec0000041858 */
[C---:B------:R-:W-:Y:S06]  /*10330*/  HMMA.16816.F32.BF16 R92, R108.reuse, R120, R92 ;  /* 0x000000786c5c723c */ /* 0x040fec000004185c */
[----:B------:R-:W-:Y:S06]  /*10340*/  HMMA.16816.F32.BF16 R96, R108, R122, R96 ;  /* 0x0000007a6c60723c */ /* 0x000fec0000041860 */
[C---:B------:R-:W-:Y:S01]  /*10350*/  HMMA.16816.F32.BF16 R128, R136.reuse, R124, R4 ;  /* 0x0000007c8880723c */ /* 0x040fe20000041804 */
[----:B------:R-:W2:Y:S05]  /*10360*/  LDSM.16.MT88.4 R4, [R198+0x11800] ;  /* 0x01180000c604783b */ /* 0x000eaa0000004200 */
[C---:B------:R-:W-:Y:S03]  /*10370*/  HMMA.16816.F32.BF16 R124, R136.reuse, R126, R8 ;  /* 0x0000007e887c723c */ /* 0x040fe60000041808 */
[----:B------:R-:W3:Y:S03]  /*10380*/  LDSM.16.MT88.4 R8, [R197+0x11800] ;  /* 0x01180000c508783b */ /* 0x000ee60000004200 */
[C---:B-1----:R-:W-:Y:S05]  /*10390*/  HMMA.16816.F32.BF16 R120, R136.reuse, R100, R12 ;  /* 0x000000648878723c */ /* 0x042fea000004180c */
[----:B------:R-:W1:Y:S01]  /*103a0*/  LDSM.16.MT88.4 R12, [R196+0x11800] ;  /* 0x01180000c40c783b */ /* 0x000e620000004200 */
        /* <DEDUP_REMOVED lines=18> */
[C---:B------:R-:W-:Y:S06]  /*104d0*/  HMMA.16816.F32.BF16 R88, R136.reuse, R10, R88 ;  /* 0x0000000a8858723c */ /* 0x040fec0000041858 */
[C---:B-1----:R-:W-:Y:S06]  /*104e0*/  HMMA.16816.F32.BF16 R92, R136.reuse, R12, R92 ;  /* 0x0000000c885c723c */ /* 0x042fec000004185c */
[----:B------:R-:W-:Y:S01]  /*104f0*/  HMMA.16816.F32.BF16 R96, R136, R14, R96 ;  /* 0x0000000e8860723c */ /* 0x000fe20000041860 */
[----:B------:R-:W-:Y:S11]  /*10500*/  @!UPT UIADD3 URZ, URZ, URZ, URZ ;  /* 0x0000003f3f3ff290 */ /* 0x000ff6000fffe03f */
[----:B------:R-:W-:Y:S01]  /*10510*/  @!UPT UIADD3 URZ, URZ, URZ, URZ ;  /* 0x0000003f3f3ff290 */ /* 0x000fe2000fffe03f */
[----:B------:R-:W-:Y:S11]  /*10520*/  @P1 BRA `(.L_x_2372) ;  /* 0xffffffbc00f41947 */ /* 0x000ff6000383ffff */
.L_x_2368:
        /* <DEDUP_REMOVED lines=264> */
.L_x_2373:
[----:B------:R-:W-:Y:S01]  /*115b0*/  S2UR UR8, SR_CTAID.Z ;  /* 0x00000000000879c3 */ /* 0x000fe20000002700 */
[----:B------:R-:W-:Y:S01]  /*115c0*/  ULDC UR4, c[0x0][0x270] ;  /* 0x00009c0000047ab9 */ /* 0x000fe20000000800 */
[----:B------:R-:W-:-:S06]  /*115d0*/  ULDC UR9, c[0x0][0x2c4] ;  /* 0x0000b10000097ab9 */ /* 0x000fcc0000000800 */
[----:B------:R-:W1:Y:S02]  /*115e0*/  S2UR UR14, SR_CTAID.Y ;  /* 0x00000000000e79c3 */ /* 0x000e640000002600 */
[----:B-1----:R-:W-:-:S04]  /*115f0*/  UIMAD UR4, UR14, UR4, UR8 ;  /* 0x000000040e0472a4 */ /* 0x002fc8000f8e0208 */
[----:B------:R-:W-:-:S12]  /*11600*/  UIMAD UR9, UR4, UR9, URZ ;  /* 0x00000009040972a4 */ /* 0x000fd8000f8e023f */
.L_x_2374:
        /* <DEDUP_REMOVED lines=43> */
.L_x_2376:
[----:B------:R-:W-:Y:S05]  /*118c0*/  BSYNC B0 ;  /* 0x0000000000007941 */ /* 0x000fea0003800000 */
.L_x_2375:
        /* <DEDUP_REMOVED lines=51> */
.L_x_2378:
[----:B------:R-:W-:Y:S05]  /*11c00*/  BSYNC B0 ;  /* 0x0000000000007941 */ /* 0x000fea0003800000 */
.L_x_2377:
        /* <DEDUP_REMOVED lines=23> */
.L_x_2380:
[----:B------:R-:W-:Y:S05]  /*11d80*/  BSYNC B0 ;  /* 0x0000000000007941 */ /* 0x000fea0003800000 */
.L_x_2379:
        /* <DEDUP_REMOVED lines=23> */
.L_x_2382:
[----:B------:R-:W-:Y:S05]  /*11f00*/  BSYNC B0 ;  /* 0x0000000000007941 */ /* 0x000fea0003800000 */
.L_x_2381:
        /* <DEDUP_REMOVED lines=23> */
.L_x_2383:
        /* <DEDUP_REMOVED lines=16> */
.L_x_4491:


//--------------------- .text._ZN5flash24flash_fwd_splitkv_kernelI23Flash_fwd_kernel_traitsILi192ELi64ELi64ELi4ELb0ELb0EN7cutlass10bfloat16_tE19Flash_kernel_traitsILi192ELi64ELi64ELi4ES3_EELb1ELb0ELb0ELb0ELb1ELb0ELb0ELb1EEEvNS_16Flash_fwd_paramsE --------------------------
	.section	.text._ZN5flash24flash_fwd_splitkv_kernelI23Flash_fwd_kernel_traitsILi192ELi64ELi64ELi4ELb0ELb0EN7cutlass10bfloat16_tE19Flash_kernel_traitsILi192ELi64ELi64ELi4ES3_EELb1ELb0ELb0ELb0ELb1ELb0ELb0ELb1EEEvNS_16Flash_fwd_paramsE,"ax",@progbits
	.align	128
        .global         _ZN5flash24flash_fwd_splitkv_kernelI23Flash_fwd_kernel_traitsILi192ELi64ELi64ELi4ELb0ELb0EN7cutlass10bfloat16_tE19Flash_kernel_traitsILi192ELi64ELi64ELi4ES3_EELb1ELb0ELb0ELb0ELb1ELb0ELb0ELb1EEEvNS_16Flash_fwd_paramsE
        .type           _ZN5flash24flash_fwd_splitkv_kernelI23Flash_fwd_kernel_traitsILi192ELi64ELi64ELi4ELb0ELb0EN7cutlass10bfloat16_tE19Flash_kernel_traitsILi192ELi64ELi64ELi4ES3_EELb1ELb0ELb0ELb0ELb1ELb0ELb0ELb1EEEvNS_16Flash_fwd_paramsE,@function
        .size           _ZN5flash24flash_fwd_splitkv_kernelI23Flash_fwd_kernel_traitsILi192ELi64ELi64ELi4ELb0ELb0EN7cutlass10bfloat16_tE19Flash_kernel_traitsILi192ELi64ELi64ELi4ES3_EELb1ELb0ELb0ELb0ELb1ELb0ELb0ELb1EEEvNS_16Flash_fwd_paramsE,(.L_x_4458 - _ZN5flash24flash_fwd_splitkv_kernelI23Flash_fwd_kernel_traitsILi192ELi64ELi64ELi4ELb0ELb0EN7cutlass10bfloat16_tE19Flash_kernel_traitsILi192ELi64ELi64ELi4ES3_EELb1ELb0ELb0ELb0ELb1ELb0ELb0ELb1EEEvNS_16Flash_fwd_paramsE)
        .other          _ZN5flash24flash_fwd_splitkv_kernelI23Flash_fwd_kernel_traitsILi192ELi64ELi64ELi4ELb0ELb0EN7cutlass10bfloat16_tE19Flash_kernel_traitsILi192ELi64ELi64ELi4ES3_EELb1ELb0ELb0ELb0ELb1ELb0ELb0ELb1EEEvNS_16Flash_fwd_paramsE,@"STO_CUDA_ENTRY STV_DEFAULT"
_ZN5flash24flash_fwd_splitkv_kernelI23Flash_fwd_kernel_traitsILi192ELi64ELi64ELi4ELb0ELb0EN7cutlass10bfloat16_tE19Flash_kernel_traitsILi192ELi64ELi64ELi4ES3_EELb1ELb0ELb0ELb0ELb1ELb0ELb0ELb1EEEvNS_16Flash_fwd_paramsE:
.text._ZN5flash24flash_fwd_splitkv_kernelI23Flash_fwd_kernel_traitsILi192ELi64ELi64ELi4ELb0ELb0EN7cutlass10bfloat16_tE19Flash_kernel_traitsILi192ELi64ELi64ELi4ES3_EELb1ELb0ELb0ELb0ELb1ELb0ELb0ELb1EEEvNS_16Flash_fwd_paramsE:
[----:B------:R-:W-:Y:S01]  /*0000*/  LDC R1, c[0x0][0x28] ;  /* 0x00000a00ff017b82 */ /* 0x000fe20000000800 */
[----:B------:R-:W1:Y:S07]  /*0010*/  S2R R207, SR_CTAID.X ;  /* 0x0000000000cf7919 */ /* 0x000e6e0000002500 */
[----:B------:R-:W2:Y:S01]  /*0020*/  LDC.64 R20, c[0x0][0x198] ;  /* 0x00006600ff147b82 */ /* 0x000ea20000000a00 */
[----:B------:R-:W-:Y:S01]  /*0030*/  BSSY B3, `(.L_x_2384) ;  /* 0x0000005000037945 */ /* 0x000fe20003800000 */
[----:B------:R-:W-:Y:S01]  /*0040*/  MOV R204, 0x80 ;  /* 0x0000008000cc7802 */ /* 0x000fe20000000f00 */
[----:B------:R-:W3:Y:S01]  /*0050*/  S2R R206, SR_CTAID.Y ;  /* 0x0000000000ce7919 */ /* 0x000ee20000002600 */
[----:B------:R-:W4:Y:S05]  /*0060*/  S2R R205, SR_CTAID.Z ;  /* 0x0000000000cd7919 */ /* 0x000f2a0000002700 */
[----:B-1234-:R-:W-:Y:S05]  /*0070*/  CALL.REL.NOINC `($_ZN5flash24flash_fwd_splitkv_kernelI23Flash_fwd_kernel_traitsILi192ELi64ELi64ELi4ELb0ELb0EN7cutlass10bfloat16_tE19Flash_kernel_traitsILi192ELi64ELi64ELi4ES3_EELb1ELb0ELb0ELb0ELb1ELb0ELb0ELb1EEEvNS_16Flash_fwd_paramsE$_ZN5flash30compute_attn_1rowblock_splitkvI23Flash_fwd_kernel_traitsILi192ELi64ELi64ELi4ELb0ELb0EN7cutlass10bfloat16_tE19Flash_kernel_traitsILi192ELi64ELi64ELi4ES3_EELb1ELb0ELb0ELb0ELb1ELb0ELb0ELb1ENS_16Flash_fwd_paramsEEEvRKT8_iiiii) ;  /* 0x0000000000087944 */ /* 0x01efea0003c00000 */
[----:B------:R-:W-:Y:S05]  /*0080*/  BSYNC B3 ;  /* 0x0000000000037941 */ /* 0x000fea0003800000 */
.L_x_2384:
[----:B------:R-:W-:Y:S05]  /*0090*/  EXIT ;  /* 0x000000000000794d */ /* 0x000fea0003800000 */
        .type           $_ZN5flash24flash_fwd_splitkv_kernelI23Flash_fwd_kernel_traitsILi192ELi64ELi64ELi4ELb0ELb0EN7cutlass10bfloat16_tE19Flash_kernel_traitsILi192ELi64ELi64ELi4ES3_EELb1ELb0ELb0ELb0ELb1ELb0ELb0ELb1EEEvNS_16Flash_fwd_paramsE$_ZN5flash30compute_attn_1rowblock_splitkvI23Flash_fwd_kernel_traitsILi192ELi64ELi64ELi4ELb0ELb0EN7cutlass10bfloat16_tE19Flash_kernel_traitsILi192ELi64ELi64ELi4ES3_EELb1ELb0ELb0ELb0ELb1ELb0ELb0ELb1ENS_16Flash_fwd_paramsEEEvRKT8_iiiii,@function
        .size           $_ZN5flash24flash_fwd_splitkv_kernelI23Flash_fwd_kernel_traitsILi192ELi64ELi64ELi4ELb0ELb0EN7cutlass10bfloat16_tE19Flash_kernel_traitsILi192ELi64ELi64ELi4ES3_EELb1ELb0ELb0ELb0ELb1ELb0ELb0ELb1EEEvNS_16Flash_fwd_paramsE$_ZN5flash30compute_attn_1rowblock_splitkvI23Flash_fwd_kernel_traitsILi192ELi64ELi64ELi4ELb0ELb0EN7cutlass10bfloat16_tE19Flash_kernel_traitsILi192ELi64ELi64ELi4ES3_EELb1ELb0ELb0ELb0ELb1ELb0ELb0ELb1ENS_16Flash_fwd_paramsEEEvRKT8_iiiii,(.L_x_4458 - $_ZN5flash24flash_fwd_splitkv_kernelI23Flash_fwd_kernel_traitsILi192ELi64ELi64ELi4ELb0ELb0EN7cutlass10bfloat16_tE19Flash_kernel_traitsILi192ELi64ELi64ELi4ES3_EELb1ELb0ELb0ELb0ELb1ELb0ELb0ELb1EEEvNS_16Flash_fwd_paramsE$_ZN5flash30compute_attn_1rowblock_splitkvI23Flash_fwd_kernel_traitsILi192ELi64ELi64ELi4ELb0ELb0EN7cutlass10bfloat16_tE19Flash_kernel_traitsILi192ELi64ELi64ELi4ES3_EELb1ELb0ELb0ELb0ELb1ELb0ELb0ELb1ENS_16Flash_fwd_paramsEEEvRKT8_iiiii)
$_ZN5flash24flash_fwd_splitkv_kernelI23Flash_fwd_kernel_traitsILi192ELi64ELi64ELi4ELb0ELb0EN7cutlass10bfloat16_tE19Flash_kernel_traitsILi192ELi64ELi64ELi4ES3_EELb1ELb0ELb0ELb0ELb1ELb0ELb0ELb1EEEvNS_16Flash_fwd_paramsE$_ZN5flash30compute_attn_1rowblock_splitkvI23Flash_fwd_kernel_traitsILi192ELi64ELi64ELi4ELb0ELb0EN7cutlass10bfloat16_tE19Flash_kernel_traitsILi192ELi64ELi64ELi4ES3_EELb1ELb0ELb0ELb0ELb1ELb0ELb0ELb1ENS_16Flash_fwd_paramsEEEvRKT8_iiiii:
        /* <DEDUP_REMOVED lines=15> */
[----:B------:R-:W3:Y:S01]  /*0190*/  S2R R56, SR_TID.X ;  /* 0x0000000000387919 */ /* 0x000ee20000002100 */
[----:B------:R-:W-:Y:S01]  /*01a0*/  BSSY B0, `(.L_x_2385) ;  /* 0x000000c000007945 */ /* 0x000fe20003800000 */
[----:B------:R-:W-:Y:S01]  /*01b0*/  IMAD.MOV.U32 R13, RZ, RZ, -0x1 ;  /* 0xffffffffff0d7424 */ /* 0x000fe200078e00ff */
[----:B--2---:R-:W-:-:S06]  /*01c0*/  @P1 IADD3 R208, -R210, R3, RZ ;  /* 0x00000003d2d01210 */ /* 0x004fcc0007ffe1ff */
[----:B------:R1:W5:Y:S01]  /*01d0*/  @!P1 LD.E R208, desc[UR6][R20.64+0xb4] ;  /* 0x0000b40614d09980 */ /* 0x000362000c101900 */
[----:B----4-:R-:W-:-:S04]  /*01e0*/  ISETP.NE.U32.AND P1, PT, R4, RZ, PT ;  /* 0x000000ff0400720c */ /* 0x010fc80003f25070 */
[----:B------:R-:W-:Y:S01]  /*01f0*/  ISETP.NE.AND.EX P1, PT, R5, RZ, PT, P1 ;  /* 0x000000ff0500720c */ /* 0x000fe20003f25310 */
[----:B------:R-:W-:-:S12]  /*0200*/  IMAD.WIDE R4, R206, 0x4, R4 ;  /* 0x00000004ce047825 */ /* 0x000fd800078e0204 */
[----:B---3--:R-:W-:Y:S05]  /*0210*/  @!P1 BRA `(.L_x_2386) ;  /* 0x0000000000109947 */ /* 0x008fea0003800000 */
[----:B------:R-:W2:Y:S02]  /*0220*/  LD.E.U8 R0, desc[UR6][R20.64+0x1b2] ;  /* 0x0001b20614007980 */ /* 0x000ea4000c101100 */
[----:B--2---:R-:W-:-:S13]  /*0230*/  ISETP.NE.AND P2, PT, R0, RZ, PT ;  /* 0x000000ff0000720c */ /* 0x004fda0003f45270 */
[----:B------:R-:W-:Y:S05]  /*0240*/  @!P2 BRA `(.L_x_2386) ;  /* 0x000000000004a947 */ /* 0x000fea0003800000 */
[----:B------:R2:W5:Y:S02]  /*0250*/  LD.E R13, desc[UR6][R4.64] ;  /* 0x00000006040d7980 */ /* 0x000564000c101900 */
.L_x_2386:
[----:B------:R-:W-:Y:S05]  /*0260*/  BSYNC B0 ;  /* 0x0000000000007941 */ /* 0x000fea0003800000 */
.L_x_2385:
        /* <DEDUP_REMOVED lines=8> */
.L_x_2388:
[----:B------:R3:W5:Y:S02]  /*02f0*/  LD.E R3, desc[UR6][R20.64+0xb8] ;  /* 0x0000b80614037980 */ /* 0x000764000c101900 */
.L_x_2389:
[----:B------:R-:W-:Y:S05]  /*0300*/  BSYNC B0 ;  /* 0x0000000000007941 */ /* 0x000fea0003800000 */
.L_x_2387:
[----:B--2-4-:R-:W2:Y:S01]  /*0310*/  LD.E.64 R4, desc[UR6][R20.64+0xf8] ;  /* 0x0000f80614047980 */ /* 0x014ea2000c101b00 */
        /* <DEDUP_REMOVED lines=9> */
.L_x_2391:
[----:B------:R-:W2:Y:S01]  /*03b0*/  LD.E.64 R2, desc[UR6][R20.64+0x108] ;  /* 0x0001080614027980 */ /* 0x000ea2000c101b00 */
[----:B------:R-:W-:Y:S01]  /*03c0*/  BSSY B0, `(.L_x_2393) ;  /* 0x0000006000007945 */ /* 0x000fe20003800000 */
[----:B------:R-:W-:Y:S01]  /*03d0*/  IMAD.MOV.U32 R71, RZ, RZ, RZ ;  /* 0x000000ffff477224 */ /* 0x000fe200078e00ff */
[----:B--2---:R-:W-:-:S04]  /*03e0*/  ISETP.NE.U32.AND P1, PT, R2, RZ, PT ;  /* 0x000000ff0200720c */ /* 0x004fc80003f25070 */
[----:B------:R-:W-:-:S13]  /*03f0*/  ISETP.NE.AND.EX P1, PT, R3, RZ, PT, P1 ;  /* 0x000000ff0300720c */ /* 0x000fda0003f25310 */
[----:B------:R-:W-:Y:S05]  /*0400*/  @!P1 BRA `(.L_x_2394) ;  /* 0x0000000000049947 */ /* 0x000fea0003800000 */
[----:B------:R2:W5:Y:S02]  /*0410*/  LD.E R71, desc[UR6][R20.64+0xbc] ;  /* 0x0000bc0614477980 */ /* 0x000564000c101900 */
.L_x_2394:
[----:B------:R-:W-:Y:S05]  /*0420*/  BSYNC B0 ;  /* 0x0000000000007941 */ /* 0x000fea0003800000 */
.L_x_2393:
[----:B-----5:R-:W-:Y:S02]  /*0430*/  IADD3 R71, R80, R71, RZ ;  /* 0x0000004750477210 */ /* 0x020fe40007ffe0ff */
.L_x_2392:
[----:B------:R-:W-:Y:S05]  /*0440*/  BSYNC B1 ;  /* 0x0000000000017941 */ /* 0x000fea0003800000 */
.L_x_2390:
[----:B------:R-:W-:Y:S01]  /*0450*/  IMAD.SHL.U32 R69, R207, 0x40, RZ ;  /* 0x00000040cf457824 */ /* 0x000fe200078e00ff */
[----:B------:R-:W-:Y:S01]  /*0460*/  MOV R2, R204 ;  /* 0x000000cc00027202 */ /* 0x000fe20000000f00 */
[----:B------:R-:W-:-:S03]  /*0470*/  IMAD.MOV.U32 R3, RZ, RZ, 0x0 ;  /* 0x00000000ff037424 */ /* 0x000fc600078e00ff */
[----:B------:R-:W-:-:S13]  /*0480*/  ISETP.GT.AND P1, PT, R208, R69, PT ;  /* 0x00000045d000720c */ /* 0x000fda0003f24270 */
[----:B-123--:R-:W-:Y:S05]  /*0490*/  @!P1 RET.REL.NODEC R2 `(_ZN5flash24flash_fwd_splitkv_kernelI23Flash_fwd_kernel_traitsILi192ELi64ELi64ELi4ELb0ELb0EN7cutlass10bfloat16_tE19Flash_kernel_traitsILi192ELi64ELi64ELi4ES3_EELb1ELb0ELb0ELb0ELb1ELb0ELb0ELb1EEEvNS_16Flash_fwd_paramsE) ;  /* 0xfffffff802d89950 */ /* 0x00efea0003c3ffff */
[----:B------:R-:W2:Y:S04]  /*04a0*/  LD.E R7, desc[UR6][R20.64+0xb8] ;  /* 0x0000b80614077980 */ /* 0x000ea8000c101900 */
[----:B------:R-:W3:Y:S01]  /*04b0*/  LD.E R0, desc[UR6][R20.64+0x188] ;  /* 0x0001880614007980 */ /* 0x000ee2000c101900 */
[----:B------:R-:W-:Y:S01]  /*04c0*/  IADD3 R3, -R208, 0x7f, R69 ;  /* 0x0000007fd0037810 */ /* 0x000fe20007ffe145 */
[----:B------:R-:W-:-:S05]  /*04d0*/  VIADD R5, R71, 0x3f ;  /* 0x0000003f47057836 */ /* 0x000fca0000000000 */
        /* <DEDUP_REMOVED lines=13> */
[----:B------:R-:W-:Y:S05]  /*05b0*/  @P1 BRA `(.L_x_2395) ;  /* 0x0000000800001947 */ /* 0x000fea0003800000 */
[----:B------:R-:W-:Y:S01]  /*05c0*/  ISETP.NE.AND P0, PT, R210, -0x1, PT ;  /* 0xffffffffd200780c */ /* 0x000fe20003f05270 */
[----:B------:R-:W2:Y:S04]  /*05d0*/  LD.E.64 R14, desc[UR6][R20.64+0x88] ;  /* 0x00008806140e7980 */ /* 0x000ea8000c101b00 */
[----:B------:R-:W3:Y:S04]  /*05e0*/  LD.E R2, desc[UR6][R20.64+0x60] ;  /* 0x0000600614027980 */ /* 0x000ee8000c101900 */
[----:B------:R-:W4:Y:S04]  /*05f0*/  LD.E R0, desc[UR6][R20.64+0xb4] ;  /* 0x0000b40614007980 */ /* 0x000f28000c101900 */
[----:B------:R-:W3:Y:S04]  /*0600*/  @!P0 LD.E.64 R12, desc[UR6][R20.64+0x80] ;  /* 0x00008006140c8980 */ /* 0x000ee8000c101b00 */
[----:B------:R-:W4:Y:S04]  /*0610*/  LD.E.64 R10, desc[UR6][R20.64+0xa0] ;  /* 0x0000a006140a7980 */ /* 0x000f28000c101b00 */
[----:B------:R-:W4:Y:S01]  /*0620*/  LD.E.64 R6, desc[UR6][R20.64+0x90] ;  /* 0x0000900614067980 */ /* 0x000f22000c101b00 */
[----:B------:R-:W-:-:S03]  /*0630*/  SHF.R.S32.HI R5, RZ, 0x1f, R56 ;  /* 0x0000001fff057819 */ /* 0x000fc60000011438 */
[----:B------:R1:W5:Y:S01]  /*0640*/  LD.E.64 R16, desc[UR6][R20.64+0x70] ;  /* 0x0000700614107980 */ /* 0x000362000c101b00 */
[----:B------:R-:W-:-:S04]  /*0650*/  LEA.HI R5, R5, R56, RZ, 0x3 ;  /* 0x0000003805057211 */ /* 0x000fc800078f18ff */
[----:B------:R-:W-:Y:S02]  /*0660*/  LOP3.LUT R9, R5, 0x1ffffff8, RZ, 0xc0, !PT ;  /* 0x1ffffff805097812 */ /* 0x000fe400078ec0ff */
[----:B------:R-:W-:-:S03]  /*0670*/  LOP3.LUT P3, RZ, R56, 0x7, RZ, 0xc0, !PT ;  /* 0x0000000738ff7812 */ /* 0x000fc6000786c0ff */
[----:B------:R-:W-:Y:S01]  /*0680*/  IMAD.IADD R56, R56, 0x1, -R9 ;  /* 0x0000000138387824 */ /* 0x000fe200078e0a09 */
[----:B------:R-:W-:-:S03]  /*0690*/  @!P0 SHF.R.S32.HI R4, RZ, 0x1f, R206 ;  /* 0x0000001fff048819 */ /* 0x000fc600000114ce */
[----:B------:R-:W-:Y:S01]  /*06a0*/  IMAD.SHL.U32 R56, R56, 0x8, RZ ;  /* 0x0000000838387824 */ /* 0x000fe200078e00ff */
[----:B------:R-:W-:-:S04]  /*06b0*/  SHF.R.S32.HI R5, RZ, 0x3, R5 ;  /* 0x00000003ff057819 */ /* 0x000fc80000011405 */
[----:B------:R-:W-:Y:S02]  /*06c0*/  SHF.R.S32.HI R57, RZ, 0x1f, R56 ;  /* 0x0000001fff397819 */ /* 0x000fe40000011438 */
[--C-:B------:R-:W-:Y:S01]  /*06d0*/  SHF.R.S32.HI R9, RZ, 0x1f, R69.reuse ;  /* 0x0000001fff097819 */ /* 0x100fe20000011445 */
[----:B------:R-:W-:Y:S01]  /*06e0*/  IMAD.IADD R208, R208, 0x1, -R69 ;  /* 0x00000001d0d07824 */ /* 0x000fe200078e0a45 */
[----:B------:R-:W-:Y:S01]  /*06f0*/  BSSY B0, `(.L_x_2396) ;  /* 0x000002e000007945 */ /* 0x000fe20003800000 */
[----:B-1----:R-:W-:-:S03]  /*0700*/  VIADD R21, R5, 0x20 ;  /* 0x0000002005157836 */ /* 0x002fc60000000000 */
[-C--:B------:R-:W-:Y:S02]  /*0710*/  ISETP.GE.OR P6, PT, R5, R208.reuse, P3 ;  /* 0x000000d00500720c */ /* 0x080fe40001fc6670 */
[CC--:B------:R-:W-:Y:S02]  /*0720*/  ISETP.GE.AND P2, PT, R21.reuse, R208.reuse, PT ;  /* 0x000000d01500720c */ /* 0x0c0fe40003f46270 */
[----:B------:R-:W-:Y:S01]  /*0730*/  ISETP.GE.OR P4, PT, R21, R208, P3 ;  /* 0x000000d01500720c */ /* 0x000fe20001f86670 */
[-C--:B--2---:R-:W-:Y:S02]  /*0740*/  @P0 IMAD R8, R15, R210.reuse, RZ ;  /* 0x000000d20f080224 */ /* 0x084fe400078e02ff */
[----:B------:R-:W-:-:S04]  /*0750*/  @P0 IMAD.WIDE.U32 R18, R14, R210, RZ ;  /* 0x000000d20e120225 */ /* 0x000fc800078e00ff */
[----:B---3--:R-:W-:-:S04]  /*0760*/  @!P0 IMAD R3, R13, R206, RZ ;  /* 0x000000ce0d038224 */ /* 0x008fc800078e02ff */
[C---:B------:R-:W-:Y:S02]  /*0770*/  @!P0 IMAD R3, R12.reuse, R4, R3 ;  /* 0x000000040c038224 */ /* 0x040fe400078e0203 */
[----:B------:R-:W-:-:S04]  /*0780*/  @!P0 IMAD.WIDE.U32 R12, R12, R206, RZ ;  /* 0x000000ce0c0c8225 */ /* 0x000fc800078e00ff */
[----:B------:R-:W-:Y:S02]  /*0790*/  IMAD R4, R15, R69, RZ ;  /* 0x000000450f047224 */ /* 0x000fe400078e02ff */
[----:B------:R-:W-:-:S04]  /*07a0*/  IMAD.WIDE.U32 R56, R69, R14, R56 ;  /* 0x0000000e45387225 */ /* 0x000fc800078e0038 */
[----:B------:R-:W-:Y:S02]  /*07b0*/  @!P0 IMAD.MOV.U32 R18, RZ, RZ, R12 ;  /* 0x000000ffff128224 */ /* 0x000fe400078e000c */
[----:B------:R-:W-:Y:S02]  /*07c0*/  IMAD R2, R206, R2, R205 ;  /* 0x00000002ce027224 */ /* 0x000fe400078e02cd */
[----:B------:R-:W-:Y:S02]  /*07d0*/  @P0 IMAD.IADD R8, R19, 0x1, R8 ;  /* 0x0000000113080824 */ /* 0x000fe400078e0208 */
[----:B------:R-:W-:Y:S01]  /*07e0*/  VIADD R19, R5, 0x10 ;  /* 0x0000001005137836 */ /* 0x000fe20000000000 */
[----:B------:R-:W-:Y:S01]  /*07f0*/  IADD3 R18, P1, R18, R56, RZ ;  /* 0x0000003812127210 */ /* 0x000fe20007f3e0ff */
[----:B------:R-:W-:Y:S02]  /*0800*/  IMAD R9, R14, R9, R4 ;  /* 0x000000090e097224 */ /* 0x000fe400078e0204 */
[----:B------:R-:W-:-:S02]  /*0810*/  @!P0 IMAD.IADD R8, R13, 0x1, R3 ;  /* 0x000000010d088824 */ /* 0x000fc400078e0203 */
[----:B----4-:R-:W-:Y:S01]  /*0820*/  IMAD R0, R0, R2, R69 ;  /* 0x0000000200007224 */ /* 0x010fe200078e0245 */
[CC--:B------:R-:W-:Y:S02]  /*0830*/  ISETP.GE.AND P0, PT, R19.reuse, R208.reuse, PT ;  /* 0x000000d01300720c */ /* 0x0c0fe40003f06270 */
[----:B------:R-:W-:Y:S02]  /*0840*/  ISETP.GE.OR P5, PT, R19, R208, P3 ;  /* 0x000000d01300720c */ /* 0x000fe40001fa6670 */
[----:B------:R-:W-:Y:S02]  /*0850*/  IADD3.X R19, R8, R57, R9, P1, !PT ;  /* 0x0000003908137210 */ /* 0x000fe40000ffe409 */
[----:B------:R-:W-:Y:S02]  /*0860*/  SHF.R.S32.HI R13, RZ, 0x1f, R5 ;  /* 0x0000001fff0d7819 */ /* 0x000fe40000011405 */
[----:B------:R-:W-:-:S04]  /*0870*/  IADD3 R9, P1, R0, R5, RZ ;  /* 0x0000000500097210 */ /* 0x000fc80007f3e0ff */
[----:B------:R-:W-:Y:S02]  /*0880*/  LEA.HI.X.SX32 R0, R0, R13, 0x1, P1 ;  /* 0x0000000d00007211 */ /* 0x000fe400008f0eff */
[----:B------:R-:W-:-:S04]  /*0890*/  LEA R8, P1, R9, R10, 0x2 ;  /* 0x0000000a09087211 */ /* 0x000fc800078210ff */
[----:B------:R-:W-:Y:S02]  /*08a0*/  LEA.HI.X R9, R9, R11, R0, 0x2, P1 ;  /* 0x0000000b09097211 */ /* 0x000fe400008f1400 */
[----:B------:R-:W-:Y:S01]  /*08b0*/  ISETP.GE.AND P1, PT, R5, R208, PT ;  /* 0x000000d00500720c */ /* 0x000fe20003f26270 */
[----:B------:R-:W-:Y:S01]  /*08c0*/  IMAD R3, R7, R205, RZ ;  /* 0x000000cd07037224 */ /* 0x000fe200078e02ff */
[----:B------:R-:W-:Y:S01]  /*08d0*/  SHF.R.S32.HI R2, RZ, 0x1f, R205 ;  /* 0x0000001fff027819 */ /* 0x000fe200000114cd */
[----:B------:R-:W-:-:S04]  /*08e0*/  IMAD.WIDE.U32 R22, R205, R6, R18 ;  /* 0x00000006cd167225 */ /* 0x000fc800078e0012 */
[----:B------:R-:W-:Y:S02]  /*08f0*/  IMAD R2, R6, R2, R3 ;  /* 0x0000000206027224 */ /* 0x000fe400078e0203 */
[----:B------:R-:W-:Y:S02]  /*0900*/  VIADD R3, R5, 0x30 ;  /* 0x0000003005037836 */ /* 0x000fe40000000000 */
[----:B------:R-:W-:Y:S02]  /*0910*/  IMAD.IADD R25, R23, 0x1, R2 ;  /* 0x0000000117197824 */ /* 0x000fe400078e0202 */
[----:B------:R-:W-:Y:S05]  /*0920*/  @P1 BRA `(.L_x_2397) ;  /* 0x0000000000281947 */ /* 0x000fea0003800000 */
[----:B------:R-:W-:Y:S01]  /*0930*/  MOV R24, R22 ;  /* 0x0000001600187202 */ /* 0x000fe20000000f00 */
[----:B------:R-:W-:-:S04]  /*0940*/  IMAD R0, R15, R5, RZ ;  /* 0x000000050f007224 */ /* 0x000fc800078e02ff */
[----:B------:R-:W-:-:S04]  /*0950*/  IMAD.WIDE.U32 R6, R14, R5, R24 ;  /* 0x000000050e067225 */ /* 0x000fc800078e0018 */
[----:B------:R-:W-:Y:S01]  /*0960*/  IMAD R0, R14, R13, R0 ;  /* 0x0000000d0e007224 */ /* 0x000fe200078e0200 */
[----:B-----5:R-:W-:-:S04]  /*0970*/  LEA R10, P1, R6, R16, 0x1 ;  /* 0x00000010060a7211 */ /* 0x020fc800078208ff */
[----:B------:R-:W-:-:S04]  /*0980*/  IADD3 R7, R7, R0, RZ ;  /* 0x0000000007077210 */ /* 0x000fc80007ffe0ff */
[----:B------:R-:W-:-:S05]  /*0990*/  LEA.HI.X R11, R6, R17, R7, 0x1, P1 ;  /* 0x00000011060b7211 */ /* 0x000fca00008f0c07 */
[----:B------:R1:W-:Y:S04]  /*09a0*/  ST.E.128 desc[UR6][R10.64], RZ ;  /* 0x000000ff0a007985 */ /* 0x0003e8000c101d06 */
[----:B------:R1:W-:Y:S04]  /*09b0*/  ST.E.128 desc[UR6][R10.64+0x80], RZ ;  /* 0x000080ff0a007985 */ /* 0x0003e8000c101d06 */
[----:B------:R1:W-:Y:S02]  /*09c0*/  ST.E.128 desc[UR6][R10.64+0x100], RZ ;  /* 0x000100ff0a007985 */ /* 0x0003e4000c101d06 */
.L_x_2397:
[----:B------:R-:W-:Y:S05]  /*09d0*/  BSYNC B0 ;  /* 0x0000000000007941 */ /* 0x000fea0003800000 */
.L_x_2396:
[----:B------:R-:W-:Y:S01]  /*09e0*/  BSSY B0, `(.L_x_2398) ;  /* 0x0000014000007945 */ /* 0x000fe20003800000 */
[CC--:B------:R-:W-:Y:S01]  /*09f0*/  ISETP.GE.AND P1, PT, R3.reuse, R208.reuse, PT ;  /* 0x000000d00300720c */ /* 0x0c0fe20003f26270 */
[----:B-1----:R-:W-:Y:S01]  /*0a00*/  @!P6 IMAD.MOV.U32 R11, RZ, RZ, 0x7f800000 ;  /* 0x7f800000ff0be424 */ /* 0x002fe200078e00ff */
[----:B------:R-:W-:Y:S01]  /*0a10*/  ISETP.GE.OR P3, PT, R3, R208, P3 ;  /* 0x000000d00300720c */ /* 0x000fe20001f66670 */
[----:B------:R-:W-:Y:S01]  /*0a20*/  @!P4 IMAD.MOV.U32 R3, RZ, RZ, 0x7f800000 ;  /* 0x7f800000ff03c424 */ /* 0x000fe200078e00ff */
[----:B------:R-:W-:Y:S01]  /*0a30*/  @!P5 MOV R7, 0x7f800000 ;  /* 0x7f8000000007d802 */ /* 0x000fe20000000f00 */
[----:B------:R-:W-:Y:S05]  /*0a40*/  @P0 BRA `(.L_x_2399) ;  /* 0x0000000000340947 */ /* 0x000fea0003800000 */
[----:B------:R-:W-:Y:S01]  /*0a50*/  IADD3 R21, P0, R5, 0x10, RZ ;  /* 0x0000001005157810 */ /* 0x000fe20007f1e0ff */
[----:B------:R-:W-:Y:S01]  /*0a60*/  IMAD.MOV.U32 R26, RZ, RZ, R22 ;  /* 0x000000ffff1a7224 */ /* 0x000fe200078e0016 */
[----:B------:R-:W-:-:S03]  /*0a70*/  MOV R27, R25 ;  /* 0x00000019001b7202 */ /* 0x000fc60000000f00 */
[----:B------:R-:W-:Y:S02]  /*0a80*/  IMAD.X R19, RZ, RZ, R13, P0 ;  /* 0x000000ffff137224 */ /* 0x000fe400000e060d */
[----:B------:R-:W-:-:S04]  /*0a90*/  IMAD.WIDE.U32 R26, R14, R21, R26 ;  /* 0x000000150e1a7225 */ /* 0x000fc800078e001a */
[----:B------:R-:W-:Y:S01]  /*0aa0*/  IMAD R19, R19, R14, RZ ;  /* 0x0000000e13137224 */ /* 0x000fe200078e02ff */
[----:B-----5:R-:W-:-:S03]  /*0ab0*/  LEA R18, P0, R26, R16, 0x1 ;  /* 0x000000101a127211 */ /* 0x020fc600078008ff */
[----:B------:R-:W-:-:S05]  /*0ac0*/  IMAD R19, R15, R21, R19 ;  /* 0x000000150f137224 */ /* 0x000fca00078e0213 */
[----:B------:R-:W-:-:S04]  /*0ad0*/  IADD3 R19, R27, R19, RZ ;  /* 0x000000131b137210 */ /* 0x000fc80007ffe0ff */
[----:B------:R-:W-:-:S05]  /*0ae0*/  LEA.HI.X R19, R26, R17, R19, 0x1, P0 ;  /* 0x000000111a137211 */ /* 0x000fca00000f0c13 */
[----:B------:R1:W-:Y:S04]  /*0af0*/  ST.E.128 desc[UR6][R18.64], RZ ;  /* 0x000000ff12007985 */ /* 0x0003e8000c101d06 */
[----:B------:R1:W-:Y:S04]  /*0b00*/  ST.E.128 desc[UR6][R18.64+0x80], RZ ;  /* 0x000080ff12007985 */ /* 0x0003e8000c101d06 */
[----:B------:R1:W-:Y:S02]  /*0b10*/  ST.E.128 desc[UR6][R18.64+0x100], RZ ;  /* 0x000100ff12007985 */ /* 0x0003e4000c101d06 */
.L_x_2399:
[----:B------:R-:W-:Y:S05]  /*0b20*/  BSYNC B0 ;  /* 0x0000000000007941 */ /* 0x000fea0003800000 */
.L_x_2398:
[----:B------:R-:W-:Y:S04]  /*0b30*/  BSSY B0, `(.L_x_2400) ;  /* 0x000000f000007945 */ /* 0x000fe80003800000 */
[----:B------:R-:W-:Y:S05]  /*0b40*/  @P2 BRA `(.L_x_2401) ;  /* 0x0000000000342947 */ /* 0x000fea0003800000 */
[----:B------:R-:W-:Y:S01]  /*0b50*/  IADD3 R21, P0, R5, 0x20, RZ ;  /* 0x0000002005157810 */ /* 0x000fe20007f1e0ff */
[----:B------:R-:W-:Y:S01]  /*0b60*/  IMAD.MOV.U32 R26, RZ, RZ, R22 ;  /* 0x000000ffff1a7224 */ /* 0x000fe200078e0016 */
[----:B------:R-:W-:-:S03]  /*0b70*/  MOV R27, R25 ;  /* 0x00000019001b7202 */ /* 0x000fc60000000f00 */
[----:B-1----:R-:W-:Y:S02]  /*0b80*/  IMAD.X R19, RZ, RZ, R13, P0 ;  /* 0x000000ffff137224 */ /* 0x002fe400000e060d */
        /* <DEDUP_REMOVED lines=9> */
.L_x_2401:
[----:B------:R-:W-:Y:S05]  /*0c20*/  BSYNC B0 ;  /* 0x0000000000007941 */ /* 0x000fea0003800000 */
.L_x_2400:
[----:B------:R-:W-:Y:S04]  /*0c30*/  BSSY B0, `(.L_x_2402) ;  /* 0x000000f000007945 */ /* 0x000fe80003800000 */
[----:B------:R-:W-:Y:S05]  /*0c40*/  @P1 BRA `(.L_x_2403) ;  /* 0x0000000000341947 */ /* 0x000fea0003800000 */
[----:B------:R-:W-:Y:S01]  /*0c50*/  IADD3 R5, P0, R5, 0x30, RZ ;  /* 0x0000003005057810 */ /* 0x000fe20007f1e0ff */
[----:B------:R-:W-:-:S04]  /*0c60*/  IMAD.MOV.U32 R12, RZ, RZ, R22 ;  /* 0x000000ffff0c7224 */ /* 0x000fc800078e0016 */
[----:B------:R-:W-:-:S04]  /*0c70*/  IMAD.X R13, RZ, RZ, R13, P0 ;  /* 0x000000ffff0d7224 */ /* 0x000fc800000e060d */
[----:B------:R-:W-:Y:S01]  /*0c80*/  IMAD R0, R13, R14, RZ ;  /* 0x0000000e0d007224 */ /* 0x000fe200078e02ff */
[----:B------:R-:W-:-:S03]  /*0c90*/  MOV R13, R25 ;  /* 0x00000019000d7202 */ /* 0x000fc60000000f00 */
[-C--:B------:R-:W-:Y:S02]  /*0ca0*/  IMAD R0, R15, R5.reuse, R0 ;  /* 0x000000050f007224 */ /* 0x080fe400078e0200 */
[----:B------:R-:W-:-:S03]  /*0cb0*/  IMAD.WIDE.U32 R12, R14, R5, R12 ;  /* 0x000000050e0c7225 */ /* 0x000fc600078e000c */
[----:B-----5:R-:W-:Y:S02]  /*0cc0*/  LEA R4, P0, R12, R16, 0x1 ;  /* 0x000000100c047211 */ /* 0x020fe400078008ff */
[----:B------:R-:W-:-:S04]  /*0cd0*/  IADD3 R5, R13, R0, RZ ;  /* 0x000000000d057210 */ /* 0x000fc80007ffe0ff */
[----:B------:R-:W-:-:S05]  /*0ce0*/  LEA.HI.X R5, R12, R17, R5, 0x1, P0 ;  /* 0x000000110c057211 */ /* 0x000fca00000f0c05 */
[----:B------:R3:W-:Y:S04]  /*0cf0*/  ST.E.128 desc[UR6][R4.64], RZ ;  /* 0x000000ff04007985 */ /* 0x0007e8000c101d06 */
[----:B------:R3:W-:Y:S04]  /*0d00*/  ST.E.128 desc[UR6][R4.64+0x80], RZ ;  /* 0x000080ff04007985 */ /* 0x0007e8000c101d06 */
[----:B------:R3:W-:Y:S02]  /*0d10*/  ST.E.128 desc[UR6][R4.64+0x100], RZ ;  /* 0x000100ff04007985 */ /* 0x0007e4000c101d06 */
.L_x_2403:
[----:B------:R-:W-:Y:S05]  /*0d20*/  BSYNC B0 ;  /* 0x0000000000007941 */ /* 0x000fea0003800000 */
.L_x_2402:
[----:B------:R-:W-:Y:S01]  /*0d30*/  MOV R205, 0x0 ;  /* 0x0000000000cd7802 */ /* 0x000fe20000000f00 */
[----:B------:R-:W-:Y:S04]  /*0d40*/  @!P6 ST.E desc[UR6][R8.64], R11 ;  /* 0x0000000b0800e985 */ /* 0x000fe8000c101906 */
[----:B------:R-:W-:Y:S04]  /*0d50*/  @!P5 ST.E desc[UR6][R8.64+0x40], R7 ;  /* 0x000040070800d985 */ /* 0x000fe8000c101906 */
[----:B------:R1:W-:Y:S02]  /*0d60*/  @!P4 ST.E desc[UR6][R8.64+0x80], R3 ;  /* 0x000080030800c985 */ /* 0x0003e4000c101906 */
[----:B-123-5:R-:W-:Y:S05]  /*0d70*/  @P3 RET.REL.NODEC R204 `(_ZN5flash24flash_fwd_splitkv_kernelI23Flash_fwd_kernel_traitsILi192ELi64ELi64ELi4ELb0ELb0EN7cutlass10bfloat16_tE19Flash_kernel_traitsILi192ELi64ELi64ELi4ES3_EELb1ELb0ELb0ELb0ELb1ELb0ELb0ELb1EEEvNS_16Flash_fwd_paramsE) ;  /* 0xfffffff0cca03950 */ /* 0x02efea0003c3ffff */
[----:B------:R-:W-:Y:S02]  /*0d80*/  MOV R3, 0x7f800000 ;  /* 0x7f80000000037802 */ /* 0x000fe40000000f00 */
[----:B------:R-:W-:-:S03]  /*0d90*/  MOV R205, 0x0 ;  /* 0x0000000000cd7802 */ /* 0x000fc60000000f00 */
[----:B------:R1:W-:Y:S02]  /*0da0*/  ST.E desc[UR6][R8.64+0xc0], R3 ;  /* 0x0000c00308007985 */ /* 0x0003e4000c101906 */
[----:B-1----:R-:W-:Y:S05]  /*0db0*/  RET.REL.NODEC R204 `(_ZN5flash24flash_fwd_splitkv_kernelI23Flash_fwd_kernel_traitsILi192ELi64ELi64ELi4ELb0ELb0EN7cutlass10bfloat16_tE19Flash_kernel_traitsILi192ELi64ELi64ELi4ES3_EELb1ELb0ELb0ELb0ELb1ELb0ELb0ELb1EEEvNS_16Flash_fwd_paramsE) ;  /* 0xfffffff0cc907950 */ /* 0x002fea0003c3ffff */
.L_x_2395:
        /* <DEDUP_REMOVED lines=34> */
[----:B-----5:R-:W1:Y:S01]  /*0fe0*/  F2I.FTZ.U32.TRUNC.NTZ R11, R10 ;  /* 0x0000000a000b7305 */ /* 0x020e62000021f000 */
[----:B------:R-:W-:Y:S02]  /*0ff0*/  IABS R0, R2 ;  /* 0x0000000200007213 */ /* 0x000fe40000000000 */
        /* <DEDUP_REMOVED lines=9> */
[----:B------:R-:W-:Y:S02]  /*1090*/  ISETP.GT.U32.AND P2, PT, R4, R3, PT ;  /* 0x000000030400720c */ /* 0x000fe40003f44070 */
[----:B------:R-:W-:-:S11]  /*10a0*/  LOP3.LUT R0, R5, R2, RZ, 0x3c, !PT ;  /* 0x0000000205007212 */ /* 0x000fd600078e3cff */
[----:B------:R-:W-:-:S05]  /*10b0*/  @!P2 IMAD.IADD R3, R3, 0x1, -R4 ;  /* 0x000000010303a824 */ /* 0x000fca00078e0a04 */
[----:B------:R-:W-:Y:S02]  /*10c0*/  ISETP.GE.U32.AND P3, PT, R3, R4, PT ;  /* 0x000000040300720c */ /* 0x000fe40003f66070 */
[----:B------:R-:W-:Y:S02]  /*10d0*/  ISETP.GE.AND P1, PT, R0, RZ, PT ;  /* 0x000000ff0000720c */ /* 0x000fe40003f26270 */
[----:B------:R-:W-:Y:S02]  /*10e0*/  @!P2 IADD3 R9, R9, 0x1, RZ ;  /* 0x000000010909a810 */ /* 0x000fe40007ffe0ff */
[----:B------:R-:W-:-:S07]  /*10f0*/  ISETP.NE.AND P2, PT, R2, RZ, PT ;  /* 0x000000ff0200720c */ /* 0x000fce0003f45270 */
[----:B------:R-:W-:-:S05]  /*1100*/  @P3 VIADD R9, R9, 0x1 ;  /* 0x0000000109093836 */ /* 0x000fca0000000000 */
[----:B------:R-:W-:Y:S02]  /*1110*/  @!P1 IADD3 R9, -R9, RZ, RZ ;  /* 0x000000ff09099210 */ /* 0x000fe40007ffe1ff */
[----:B------:R-:W-:-:S05]  /*1120*/  @!P2 LOP3.LUT R9, RZ, R2, RZ, 0x33, !PT ;  /* 0x00000002ff09a212 */ /* 0x000fca00078e33ff */
[----:B------:R-:W-:-:S05]  /*1130*/  IMAD.WIDE R22, R9, 0x4, R212 ;  /* 0x0000000409167825 */ /* 0x000fca00078e02d4 */
[----:B------:R1:W2:Y:S01]  /*1140*/  LD.E R3, desc[UR6][R22.64] ;  /* 0x0000000616037980 */ /* 0x0002a2000c101900 */
[----:B---3--:R-:W-:-:S04]  /*1150*/  IABS R8, R6 ;  /* 0x0000000600087213 */ /* 0x008fc80000000000 */
[----:B------:R-:W3:Y:S08]  /*1160*/  I2F.RP R14, R8 ;  /* 0x00000008000e7306 */ /* 0x000ef00000209400 */
[----:B---3--:R-:W3:Y:S02]  /*1170*/  MUFU.RCP R4, R14 ;  /* 0x0000000e00047308 */ /* 0x008ee40000001000 */
[----:B---3--:R-:W-:-:S06]  /*1180*/  VIADD R4, R4, 0xffffffe ;  /* 0x0ffffffe04047836 */ /* 0x008fcc0000000000 */
[----:B-1----:R-:W1:Y:S01]  /*1190*/  F2I.FTZ.U32.TRUNC.NTZ R23, R4 ;  /* 0x0000000400177305 */ /* 0x002e62000021f000 */
[----:B------:R-:W-:Y:S01]  /*11a0*/  IMAD.MOV.U32 R22, RZ, RZ, RZ ;  /* 0x000000ffff167224 */ /* 0x000fe200078e00ff */
[----:B------:R-:W-:Y:S02]  /*11b0*/  IABS R7, R6 ;  /* 0x0000000600077213 */ /* 0x000fe40000000000 */
[----:B-1----:R-:W-:-:S05]  /*11c0*/  IADD3 R0, RZ, -R23, RZ ;  /* 0x80000017ff007210 */ /* 0x002fca0007ffe0ff */
        /* <DEDUP_REMOVED lines=18> */
[----:B------:R-:W-:-:S05]  /*12f0*/  @!P2 LOP3.LUT R4, RZ, R6, RZ, 0x33, !PT ;  /* 0x00000006ff04a212 */ /* 0x000fca00078e33ff */
[----:B------:R-:W-:Y:S01]  /*1300*/  IMAD R6, R13, R4, RZ ;  /* 0x000000040d067224 */ /* 0x000fe200078e02ff */
[----:B--2---:R-:W-:Y:S01]  /*1310*/  SHF.R.S32.HI R0, RZ, 0x1f, R3 ;  /* 0x0000001fff007819 */ /* 0x004fe20000011403 */
[-C--:B------:R-:W-:Y:S02]  /*1320*/  IMAD R7, R19, R3.reuse, RZ ;  /* 0x0000000313077224 */ /* 0x080fe400078e02ff */
[----:B------:R-:W-:-:S04]  /*1330*/  IMAD.WIDE.U32 R14, R18, R3, RZ ;  /* 0x00000003120e7225 */ /* 0x000fc800078e00ff */
[----:B------:R-:W-:-:S04]  /*1340*/  IMAD R7, R18, R0, R7 ;  /* 0x0000000012077224 */ /* 0x000fc800078e0207 */
[----:B------:R-:W-:Y:S01]  /*1350*/  IMAD.IADD R15, R15, 0x1, R7 ;  /* 0x000000010f0f7824 */ /* 0x000fe200078e0207 */
[----:B------:R-:W-:Y:S01]  /*1360*/  SHF.R.S32.HI R7, RZ, 0x1f, R2 ;  /* 0x0000001fff077819 */ /* 0x000fe20000011402 */
[----:B------:R-:W-:Y:S02]  /*1370*/  IMAD R9, R11, R3, RZ ;  /* 0x000000030b097224 */ /* 0x000fe400078e02ff */
[----:B------:R-:W-:Y:S01]  /*1380*/  IMAD.WIDE.U32 R14, R2, R134, R14 ;  /* 0x00000086020e7225 */ /* 0x000fe200078e000e */
[----:B------:R-:W-:-:S03]  /*1390*/  SHF.R.S32.HI R11, RZ, 0x1f, R4 ;  /* 0x0000001fff0b7819 */ /* 0x000fc60000011404 */
[----:B------:R-:W-:-:S04]  /*13a0*/  IMAD R8, R134, R7, R8 ;  /* 0x0000000786087224 */ /* 0x000fc800078e0208 */
[----:B------:R-:W-:Y:S02]  /*13b0*/  IMAD.IADD R15, R15, 0x1, R8 ;  /* 0x000000010f0f7824 */ /* 0x000fe400078e0208 */
[C---:B------:R-:W-:Y:S02]  /*13c0*/  IMAD R9, R10.reuse, R0, R9 ;  /* 0x000000000a097224 */ /* 0x040fe400078e0209 */
        /* <DEDUP_REMOVED lines=8> */
.L_x_2405:
        /* <DEDUP_REMOVED lines=8> */
[----:B------:R-:W-:-:S02]  /*14d0*/  MOV R8, RZ ;  /* 0x000000ff00087202 */ /* 0x000fc40000000f00 */
[----:B--2---:R-:W-:-:S04]  /*14e0*/  IABS R3, R4 ;  /* 0x0000000400037213 */ /* 0x004fc80000000000 */
[----:B------:R-:W2:Y:S08]  /*14f0*/  I2F.RP R6, R3 ;  /* 0x0000000300067306 */ /* 0x000eb00000209400 */
[----:B--2---:R-:W2:Y:S02]  /*1500*/  MUFU.RCP R2, R6 ;  /* 0x0000000600027308 */ /* 0x004ea40000001000 */
[----:B--2---:R-:W-:-:S06]  /*1510*/  IADD3 R2, R2, 0xffffffe, RZ ;  /* 0x0ffffffe02027810 */ /* 0x004fcc0007ffe0ff */
[----:B------:R-:W2:Y:S01]  /*1520*/  F2I.FTZ.U32.TRUNC.NTZ R9, R2 ;  /* 0x0000000200097305 */ /* 0x000ea2000021f000 */
[----:B------:R-:W-:Y:S01]  /*1530*/  IABS R7, R4 ;  /* 0x0000000400077213 */ /* 0x000fe20000000000 */
[----:B--2---:R-:W-:-:S04]  /*1540*/  IMAD.MOV R0, RZ, RZ, -R9 ;  /* 0x000000ffff007224 */ /* 0x004fc800078e0a09 */
[----:B------:R-:W-:Y:S01]  /*1550*/  IMAD R5, R0, R3, RZ ;  /* 0x0000000300057224 */ /* 0x000fe200078e02ff */
[----:B------:R-:W-:-:S03]  /*1560*/  IABS R0, R205 ;  /* 0x000000cd00007213 */ /* 0x000fc60000000000 */
[----:B------:R-:W-:-:S04]  /*1570*/  IMAD.HI.U32 R5, R9, R5, R8 ;  /* 0x0000000509057227 */ /* 0x000fc800078e0008 */
[----:B------:R-:W-:Y:S02]  /*1580*/  IMAD.MOV R7, RZ, RZ, -R7 ;  /* 0x000000ffff077224 */ /* 0x000fe400078e0a07 */
[----:B------:R-:W-:-:S04]  /*1590*/  IMAD.HI.U32 R2, R5, R0, RZ ;  /* 0x0000000005027227 */ /* 0x000fc800078e00ff */
[----:B------:R-:W-:Y:S01]  /*15a0*/  IMAD R0, R2, R7, R0 ;  /* 0x0000000702007224 */ /* 0x000fe200078e0200 */
[----:B------:R-:W-:Y:S01]  /*15b0*/  @!P4 SHF.R.S32.HI R6, RZ, 0x1f, R12 ;  /* 0x0000001fff06c819 */ /* 0x000fe2000001140c */
[----:B---3--:R-:W-:-:S03]  /*15c0*/  @!P4 IMAD R5, R135, R12, RZ ;  /* 0x0000000c8705c224 */ /* 0x008fc600078e02ff */
[----:B------:R-:W-:Y:S01]  /*15d0*/  ISETP.GT.U32.AND P1, PT, R3, R0, PT ;  /* 0x000000000300720c */ /* 0x000fe20003f24070 */
[----:B------:R-:W-:Y:S02]  /*15e0*/  @!P4 IMAD R5, R6, R134, R5 ;  /* 0x000000860605c224 */ /* 0x000fe400078e0205 */
[----:B------:R-:W-:Y:S01]  /*15f0*/  @!P4 IMAD.WIDE.U32 R24, R134, R12, RZ ;  /* 0x0000000c8618c225 */ /* 0x000fe200078e00ff */
[----:B------:R-:W-:Y:S02]  /*1600*/  @P4 IADD3 R7, R12, R13, RZ ;  /* 0x0000000d0c074210 */ /* 0x000fe40007ffe0ff */
[----:B-----5:R-:W-:Y:S01]  /*1610*/  @!P4 SHF.R.S32.HI R6, RZ, 0x1f, R11 ;  /* 0x0000001fff06c819 */ /* 0x020fe2000001140b */
[----:B------:R-:W-:Y:S02]  /*1620*/  @!P4 IMAD.IADD R25, R25, 0x1, R5 ;  /* 0x000000011919c824 */ /* 0x000fe400078e0205 */
[----:B----4-:R-:W-:Y:S02]  /*1630*/  @!P4 IMAD R5, R23, R11, RZ ;  /* 0x0000000b1705c224 */ /* 0x010fe400078e02ff */
[----:B------:R-:W-:-:S02]  /*1640*/  @P4 IMAD R9, R135, R7, RZ ;  /* 0x0000000787094224 */ /* 0x000fc400078e02ff */
[----:B------:R-:W-:Y:S02]  /*1650*/  @!P1 IMAD.IADD R0, R0, 0x1, -R3 ;  /* 0x0000000100009824 */ /* 0x000fe400078e0a03 */
[----:B------:R-:W-:-:S04]  /*1660*/  @P4 IMAD.WIDE.U32 R26, R134, R7, RZ ;  /* 0x00000007861a4225 */ /* 0x000fc800078e00ff */
[C---:B------:R-:W-:Y:S02]  /*1670*/  @!P4 IMAD R5, R22.reuse, R6, R5 ;  /* 0x000000061605c224 */ /* 0x040fe400078e0205 */
[----:B------:R-:W-:Y:S01]  /*1680*/  @!P4 IMAD.WIDE.U32 R22, R22, R11, R24 ;  /* 0x0000000b1616c225 */ /* 0x000fe200078e0018 */
[----:B------:R-:W-:Y:S02]  /*1690*/  ISETP.GE.U32.AND P3, PT, R0, R3, PT ;  /* 0x000000030000720c */ /* 0x000fe40003f66070 */
[----:B------:R-:W-:Y:S02]  /*16a0*/  @P4 IADD3 R9, R27, R9, RZ ;  /* 0x000000091b094210 */ /* 0x000fe40007ffe0ff */
[----:B------:R-:W-:Y:S02]  /*16b0*/  @P4 MOV R10, R26 ;  /* 0x0000001a000a4202 */ /* 0x000fe40000000f00 */
[----:B------:R-:W-:Y:S02]  /*16c0*/  @!P4 IADD3 R9, R23, R5, RZ ;  /* 0x000000051709c210 */ /* 0x000fe40007ffe0ff */
[----:B------:R-:W-:-:S02]  /*16d0*/  LEA R5, R133, 0xffffffc0, 0x6 ;  /* 0xffffffc085057811 */ /* 0x000fc400078e30ff */
[----:B------:R-:W-:Y:S02]  /*16e0*/  @!P4 MOV R10, R22 ;  /* 0x00000016000ac202 */ /* 0x000fe40000000f00 */
[----:B------:R-:W-:Y:S01]  /*16f0*/  LOP3.LUT R0, R205, R4, RZ, 0x3c, !PT ;  /* 0x00000004cd007212 */ /* 0x000fe200078e3cff */
[----:B------:R-:W-:Y:S01]  /*1700*/  @!P4 IMAD R6, R137, R12, RZ ;  /* 0x0000000c8906c224 */ /* 0x000fe200078e02ff */
[----:B------:R-:W-:Y:S01]  /*1710*/  @!P4 SHF.R.S32.HI R3, RZ, 0x1f, R12 ;  /* 0x0000001fff03c819 */ /* 0x000fe2000001140c */
[----:B------:R-:W-:Y:S01]  /*1720*/  IMAD R8, R135, R5, RZ ;  /* 0x0000000587087224 */ /* 0x000fe200078e02ff */
[----:B------:R-:W-:Y:S01]  /*1730*/  SHF.R.S32.HI R7, RZ, 0x1f, R5 ;  /* 0x0000001fff077819 */ /* 0x000fe20000011405 */
[----:B------:R-:W-:Y:S01]  /*1740*/  IMAD.MOV.U32 R22, RZ, RZ, R10 ;  /* 0x000000ffff167224 */ /* 0x000fe200078e000a */
[----:B------:R-:W-:Y:S02]  /*1750*/  ISETP.GE.AND P2, PT, R0, RZ, PT ;  /* 0x000000ff0000720c */ /* 0x000fe40003f46270 */
[----:B------:R-:W-:-:S02]  /*1760*/  MOV R23, R9 ;  /* 0x0000000900177202 */ /* 0x000fc40000000f00 */
[----:B------:R-:W-:Y:S02]  /*1770*/  @!P1 IADD3 R2, R2, 0x1, RZ ;  /* 0x0000000102029810 */ /* 0x000fe40007ffe0ff */
[----:B------:R-:W-:Y:S01]  /*1780*/  ISETP.NE.AND P1, PT, R4, RZ, PT ;  /* 0x000000ff0400720c */ /* 0x000fe20003f25270 */
[----:B------:R-:W-:Y:S02]  /*1790*/  @!P4 IMAD R3, R3, R136, R6 ;  /* 0x000000880303c224 */ /* 0x000fe400078e0206 */
[----:B------:R-:W-:-:S04]  /*17a0*/  @!P4 IMAD.WIDE.U32 R24, R136, R12, RZ ;  /* 0x0000000c8818c225 */ /* 0x000fc800078e00ff */
[----:B------:R-:W-:Y:S02]  /*17b0*/  IMAD R8, R7, R134, R8 ;  /* 0x0000008607087224 */ /* 0x000fe400078e0208 */
[----:B------:R-:W-:Y:S01]  /*17c0*/  IMAD.WIDE.U32 R22, R134, R5, R22 ;  /* 0x0000000586167225 */ /* 0x000fe200078e0016 */
[----:B------:R-:W-:-:S03]  /*17d0*/  @!P4 IADD3 R25, R25, R3, RZ ;  /* 0x000000031919c210 */ /* 0x000fc60007ffe0ff */
[----:B------:R-:W-:Y:S01]  /*17e0*/  @P3 VIADD R2, R2, 0x1 ;  /* 0x0000000102023836 */ /* 0x000fe20000000000 */
[----:B------:R-:W-:-:S03]  /*17f0*/  IADD3 R9, R23, R8, RZ ;  /* 0x0000000817097210 */ /* 0x000fc60007ffe0ff */
[----:B------:R-:W-:Y:S01]  /*1800*/  IMAD.MOV.U32 R3, RZ, RZ, R2 ;  /* 0x000000ffff037224 */ /* 0x000fe200078e0002 */
[----:B------:R-:W-:Y:S01]  /*1810*/  @!P4 SHF.R.S32.HI R23, RZ, 0x1f, R11 ;  /* 0x0000001fff17c819 */ /* 0x000fe2000001140b */
[----:B------:R-:W-:Y:S02]  /*1820*/  @!P4 IMAD R0, R19, R11, RZ ;  /* 0x0000000b1300c224 */ /* 0x000fe400078e02ff */
[----:B------:R-:W-:Y:S01]  /*1830*/  @!P2 IMAD.MOV R3, RZ, RZ, -R3 ;  /* 0x000000ffff03a224 */ /* 0x000fe200078e0a03 */
[----:B------:R-:W-:Y:S01]  /*1840*/  @!P1 LOP3.LUT R3, RZ, R4, RZ, 0x33, !PT ;  /* 0x00000004ff039212 */ /* 0x000fe200078e33ff */
[----:B------:R-:W-:Y:S01]  /*1850*/  @!P4 IMAD R0, R18, R23, R0 ;  /* 0x000000171200c224 */ /* 0x000fe200078e0200 */
[----:B------:R-:W-:Y:S01]  /*1860*/  @P4 IADD3 R12, R12, R13, RZ ;  /* 0x0000000d0c0c4210 */ /* 0x000fe20007ffe0ff */
[----:B------:R-:W-:Y:S01]  /*1870*/  @!P4 IMAD.WIDE.U32 R18, R18, R11, R24 ;  /* 0x0000000b1212c225 */ /* 0x000fe200078e0018 */
[----:B------:R-:W-:Y:S02]  /*1880*/  MOV R8, R22 ;  /* 0x0000001600087202 */ /* 0x000fe40000000f00 */
[----:B------:R-:W-:Y:S01]  /*1890*/  SHF.R.S32.HI R11, RZ, 0x1f, R3 ;  /* 0x0000001fff0b7819 */ /* 0x000fe20000011403 */
[----:B------:R-:W-:-:S02]  /*18a0*/  IMAD R2, R15, R3, RZ ;  /* 0x000000030f027224 */ /* 0x000fc400078e02ff */
[-C--:B------:R-:W-:Y:S02]  /*18b0*/  @P4 IMAD R13, R137, R12.reuse, RZ ;  /* 0x0000000c890d4224 */ /* 0x080fe400078e02ff */
[----:B------:R-:W-:-:S04]  /*18c0*/  @P4 IMAD.WIDE.U32 R26, R136, R12, RZ ;  /* 0x0000000c881a4225 */ /* 0x000fc800078e00ff */
        /* <DEDUP_REMOVED lines=10> */
.L_x_2406:
[----:B------:R-:W-:Y:S05]  /*1970*/  BSYNC B0 ;  /* 0x0000000000007941 */ /* 0x000fea0003800000 */
.L_x_2404:
[----:B------:R-:W-:Y:S01]  /*1980*/  ISETP.NE.AND P1, PT, R210, -0x1, PT ;  /* 0xffffffffd200780c */ /* 0x000fe20003f25270 */
[----:B------:R-:W2:Y:S04]  /*1990*/  LD.E.64 R166, desc[UR6][R20.64+0x30] ;  /* 0x0000300614a67980 */ /* 0x000ea8000c101b00 */
[----:B------:R-:W3:Y:S04]  /*19a0*/  LD.E.64 R24, desc[UR6][R20.64+0x48] ;  /* 0x0000480614187980 */ /* 0x000ee8000c101b00 */
[----:B------:R-:W4:Y:S04]  /*19b0*/  LD.E.64 R22, desc[UR6][R20.64+0x8] ;  /* 0x0000080614167980 */ /* 0x000f28000c101b00 */
[----:B------:R-:W3:Y:S04]  /*19c0*/  @!P1 LD.E.64 R28, desc[UR6][R20.64+0x18] ;  /* 0x00001806141c9980 */ /* 0x000ee8000c101b00 */
[----:B------:R-:W4:Y:S04]  /*19d0*/  LD.E.64 R14, desc[UR6][R20.64+0x10] ;  /* 0x00001006140e7980 */ /* 0x000f28000c101b00 */
[----:B------:R1:W5:Y:S04]  /*19e0*/  @P0 LD.E R12, desc[UR6][R32.64] ;  /* 0x00000006200c0980 */ /* 0x000368000c101900 */
[----:B------:R1:W5:Y:S01]  /*19f0*/  LD.E.64 R168, desc[UR6][R20.64] ;  /* 0x0000000614a87980 */ /* 0x000362000c101b00 */
[----:B------:R-:W-:-:S04]  /*1a00*/  SHF.R.S32.HI R3, RZ, 0x1f, R56 ;  /* 0x0000001fff037819 */ /* 0x000fc80000011438 */
[----:B------:R-:W-:-:S04]  /*1a10*/  LEA.HI R160, R3, R56, RZ, 0x3 ;  /* 0x0000003803a07211 */ /* 0x000fc800078f18ff */
[----:B------:R-:W-:Y:S02]  /*1a20*/  LOP3.LUT R19, R160, 0xfffffff8, RZ, 0xc0, !PT ;  /* 0xfffffff8a0137812 */ /* 0x000fe400078ec0ff */
[----:B------:R-:W-:-:S03]  /*1a30*/  SHF.R.S32.HI R160, RZ, 0x3, R160 ;  /* 0x00000003ffa07819 */ /* 0x000fc600000114a0 */
[----:B------:R-:W-:Y:S02]  /*1a40*/  IMAD.IADD R70, R56, 0x1, -R19 ;  /* 0x0000000138467824 */ /* 0x000fe400078e0a13 */
[----:B------:R-:W-:Y:S02]  /*1a50*/  IMAD R26, R7, R136, RZ ;  /* 0x00000088071a7224 */ /* 0x000fe400078e02ff */
[----:B------:R-:W-:Y:S02]  /*1a60*/  IMAD.SHL.U32 R18, R70, 0x8, RZ ;  /* 0x0000000846127824 */ /* 0x000fe400078e00ff */
[----:B------:R-:W-:-:S03]  /*1a70*/  IMAD.SHL.U32 R7, R160, 0x40, RZ ;  /* 0x00000040a0077824 */ /* 0x000fc600078e00ff */
[----:B------:R-:W-:Y:S02]  /*1a80*/  IADD3 R30, P2, R18, R6, RZ ;  /* 0x00000006121e7210 */ /* 0x000fe40007f5e0ff */
[--C-:B------:R-:W-:Y:S02]  /*1a90*/  SHF.R.S32.HI R19, RZ, 0x1f, R18.reuse ;  /* 0x0000001fff137819 */ /* 0x100fe40000011412 */
[----:B------:R-:W-:Y:S02]  /*1aa0*/  LOP3.LUT R7, R7, 0x1c0, RZ, 0xc0, !PT ;  /* 0x000001c007077812 */ /* 0x000fe400078ec0ff */
[----:B------:R-:W-:Y:S02]  /*1ab0*/  IADD3.X R31, R19, R13, RZ, P2, !PT ;  /* 0x0000000d131f7210 */ /* 0x000fe400017fe4ff */
[----:B------:R-:W-:Y:S02]  /*1ac0*/  LOP3.LUT R158, R7, 0x38, R18, 0xf8, !PT ;  /* 0x00000038079e7812 */ /* 0x000fe400078ef812 */
[----:B------:R-:W-:-:S02]  /*1ad0*/  SHF.R.U32.HI R13, RZ, 0x3, R7 ;  /* 0x00000003ff0d7819 */ /* 0x000fc40000011607 */
[----:B------:R-:W-:Y:S02]  /*1ae0*/  LEA.HI R7, R3, R56, RZ, 0x6 ;  /* 0x0000003803077211 */ /* 0x000fe400078f30ff */
[----:B------:R-:W-:-:S03]  /*1af0*/  LOP3.LUT R158, R158, R13, RZ, 0x3c, !PT ;  /* 0x0000000d9e9e7212 */ /* 0x000fc600078e3cff */
[----:B------:R-:W-:Y:S01]  /*1b00*/  IMAD.SHL.U32 R7, R7, 0x8, RZ ;  /* 0x0000000807077824 */ /* 0x000fe200078e00ff */
[----:B------:R-:W-:Y:S01]  /*1b10*/  LEA.HI R78, R3, R56, RZ, 0x4 ;  /* 0x00000038034e7211 */ /* 0x000fe200078f20ff */
[C---:B------:R-:W-:Y:S01]  /*1b20*/  IMAD R26, R2.reuse, R137, R26 ;  /* 0x00000089021a7224 */ /* 0x040fe200078e021a */
[----:B------:R-:W-:Y:S01]  /*1b30*/  SHF.R.S32.HI R79, RZ, 0x1f, R206 ;  /* 0x0000001fff4f7819 */ /* 0x000fe200000114ce */
[----:B------:R-:W-:Y:S01]  /*1b40*/  IMAD.WIDE.U32 R30, R2, R136, R30 ;  /* 0x00000088021e7225 */ /* 0x000fe200078e001e */
[----:B------:R-:W-:Y:S02]  /*1b50*/  LOP3.LUT R158, R158, 0xfffffe00, R7, 0xf8, !PT ;  /* 0xfffffe009e9e7812 */ /* 0x000fe400078ef807 */
[----:B------:R-:W-:Y:S01]  /*1b60*/  LOP3.LUT R7, R78, 0xfffffff0, RZ, 0xc0, !PT ;  /* 0xfffffff04e077812 */ /* 0x000fe200078ec0ff */
[----:B------:R-:W-:Y:S02]  /*1b70*/  IMAD.IADD R27, R31, 0x1, R26 ;  /* 0x000000011f1b7824 */ /* 0x000fe400078e021a */
[----:B------:R-:W-:Y:S01]  /*1b80*/  IMAD.MOV.U32 R26, RZ, RZ, R30 ;  /* 0x000000ffff1a7224 */ /* 0x000fe200078e001e */
[----:B------:R-:W-:Y:S01]  /*1b90*/  IADD3 R8, -R7, R56, RZ ;  /* 0x0000003807087210 */ /* 0x000fe20007ffe1ff */
[----:B------:R-:W-:-:S03]  /*1ba0*/  IMAD R6, R17, R4, RZ ;  /* 0x0000000411067224 */ /* 0x000fc600078e02ff */
[----:B------:R-:W-:Y:S01]  /*1bb0*/  SHF.R.S32.HI R17, RZ, 0x1f, R8 ;  /* 0x0000001fff117819 */ /* 0x000fe20000011408 */
[----:B------:R-:W-:-:S03]  /*1bc0*/  IMAD R6, R11, R16, R6 ;  /* 0x000000100b067224 */ /* 0x000fc600078e0206 */
[----:B------:R-:W-:Y:S01]  /*1bd0*/  LEA.HI R74, R17, R8, RZ, 0x3 ;  /* 0x00000008114a7211 */ /* 0x000fe200078f18ff */
[----:B------:R-:W-:Y:S01]  /*1be0*/  IMAD.WIDE.U32 R16, R4, R16, R26 ;  /* 0x0000001004107225 */ /* 0x000fe200078e001a */
[----:B------:R-:W-:Y:S02]  /*1bf0*/  SHF.R.S32.HI R161, RZ, 0x1f, R160 ;  /* 0x0000001fffa17819 */ /* 0x000fe400000114a0 */
[----:B------:R-:W-:Y:S01]  /*1c00*/  LOP3.LUT R77, R74, 0xfffffff8, RZ, 0xc0, !PT ;  /* 0xfffffff84a4d7812 */ /* 0x000fe200078ec0ff */
[-C--:B------:R-:W-:Y:S02]  /*1c10*/  IMAD R199, R135, R160.reuse, RZ ;  /* 0x000000a087c77224 */ /* 0x080fe400078e02ff */
[----:B------:R-:W-:Y:S02]  /*1c20*/  IMAD R203, R137, R160, RZ ;  /* 0x000000a089cb7224 */ /* 0x000fe400078e02ff */
[----:B------:R-:W-:Y:S02]  /*1c30*/  IMAD.IADD R77, R8, 0x1, -R77 ;  /* 0x00000001084d7824 */ /* 0x000fe400078e0a4d */
[----:B------:R-:W-:-:S02]  /*1c40*/  IMAD R199, R161, R134, R199 ;  /* 0x00000086a1c77224 */ /* 0x000fc400078e02c7 */
[----:B------:R-:W-:Y:S01]  /*1c50*/  IMAD R203, R161, R136, R203 ;  /* 0x00000088a1cb7224 */ /* 0x000fe200078e02cb */
[----:B------:R-:W-:Y:S01]  /*1c60*/  LEA.HI R68, R3, R56, RZ, 0x5 ;  /* 0x0000003803447211 */ /* 0x000fe200078f28ff */
[----:B------:R-:W-:Y:S02]  /*1c70*/  IMAD.MOV.U32 R57, RZ, RZ, 0x10 ;  /* 0x00000010ff397424 */ /* 0x000fe400078e00ff */
[----:B------:R-:W-:Y:S01]  /*1c80*/  IMAD.MOV.U32 R55, RZ, RZ, 0x20 ;  /* 0x00000020ff377424 */ /* 0x000fe200078e00ff */
[----:B------:R-:W-:Y:S01]  /*1c90*/  SHF.L.U64.HI R76, R134, 0x4, R135 ;  /* 0x00000004864c7819 */ /* 0x000fe20000010287 */
[----:B------:R-:W-:Y:S01]  /*1ca0*/  IMAD.SHL.U32 R72, R136, 0x10, RZ ;  /* 0x0000001088487824 */ /* 0x000fe200078e00ff */
[----:B------:R-:W-:Y:S02]  /*1cb0*/  SHF.L.U32 R75, R134, 0x4, RZ ;  /* 0x00000004864b7819 */ /* 0x000fe400000006ff */
[----:B------:R-:W-:Y:S02]  /*1cc0*/  SHF.L.U64.HI R73, R136, 0x4, R137 ;  /* 0x0000000488497819 */ /* 0x000fe40000010289 */
[----:B------:R-:W-:-:S02]  /*1cd0*/  SHF.R.S32.HI R68, RZ, 0x5, R68 ;  /* 0x00000005ff447819 */ /* 0x000fc40000011444 */
[----:B------:R-:W-:Y:S01]  /*1ce0*/  SHF.L.U32 R81, R70, 0x2, RZ ;  /* 0x0000000246517819 */ /* 0x000fe200000006ff */
[----:B--2---:R-:W-:-:S04]  /*1cf0*/  @P1 IMAD.WIDE.U32 R30, R166, R210, RZ ;  /* 0x000000d2a61e1225 */ /* 0x004fc800078e00ff */
[----:B------:R-:W-:Y:S02]  /*1d00*/  @P1 IMAD.MOV.U32 R7, RZ, RZ, R30 ;  /* 0x000000ffff071224 */ /* 0x000fe400078e001e */
[----:B---3--:R-:W-:-:S04]  /*1d10*/  @!P1 IMAD R2, R29, R206, RZ ;  /* 0x000000ce1d029224 */ /* 0x008fc800078e02ff */
[C---:B------:R-:W-:Y:S02]  /*1d20*/  @!P1 IMAD R2, R28.reuse, R79, R2 ;  /* 0x0000004f1c029224 */ /* 0x040fe400078e0202 */
[----:B------:R-:W-:-:S04]  /*1d30*/  @!P1 IMAD.WIDE.U32 R28, R28, R206, RZ ;  /* 0x000000ce1c1c9225 */ /* 0x000fc800078e00ff */
[----:B------:R-:W-:Y:S02]  /*1d40*/  @P1 IMAD R13, R167, R210, RZ ;  /* 0x000000d2a70d1224 */ /* 0x000fe400078e02ff */
[----:B------:R-:W-:Y:S02]  /*1d50*/  @!P1 IMAD.MOV.U32 R7, RZ, RZ, R28 ;  /* 0x000000ffff079224 */ /* 0x000fe400078e001c */
[----:B------:R-:W-:Y:S01]  /*1d60*/  @P1 IMAD.IADD R13, R31, 0x1, R13 ;  /* 0x000000011f0d1824 */ /* 0x000fe200078e020d */
[----:B------:R-:W-:Y:S02]  /*1d70*/  @!P1 IADD3 R13, R29, R2, RZ ;  /* 0x000000021d0d9210 */ /* 0x000fe40007ffe0ff */
[----:B------:R-:W-:Y:S01]  /*1d80*/  IADD3 R26, P2, R18, R7, RZ ;  /* 0x00000007121a7210 */ /* 0x000fe20007f5e0ff */
[----:B------:R-:W-:Y:S01]  /*1d90*/  IMAD R7, R25, R205, RZ ;  /* 0x000000cd19077224 */ /* 0x000fe200078e02ff */
[----:B------:R-:W-:-:S03]  /*1da0*/  SHF.R.S32.HI R2, RZ, 0x1f, R205 ;  /* 0x0000001fff027819 */ /* 0x000fc600000114cd */
[----:B------:R-:W-:Y:S02]  /*1db0*/  IMAD.X R27, R19, 0x1, R13, P2 ;  /* 0x00000001131b7824 */ /* 0x000fe400010e060d */
[----:B------:R-:W-:Y:S02]  /*1dc0*/  IMAD.IADD R25, R17, 0x1, R6 ;  /* 0x0000000111197824 */ /* 0x000fe400078e0206 */
[----:B------:R-:W-:Y:S02]  /*1dd0*/  IMAD R2, R24, R2, R7 ;  /* 0x0000000218027224 */ /* 0x000fe400078e0207 */
[----:B------:R-:W-:Y:S01]  /*1de0*/  IMAD.WIDE.U32 R162, R205, R24, R26 ;  /* 0x00000018cda27225 */ /* 0x000fe200078e001a */
[----:B------:R-:W-:Y:S02]  /*1df0*/  MOV R24, R16 ;  /* 0x0000001000187202 */ /* 0x000fe40000000f00 */
[----:B------:R-:W-:Y:S01]  /*1e00*/  IADD3 R16, P1, R18, R0, RZ ;  /* 0x0000000012107210 */ /* 0x000fe20007f3e0ff */
[----:B------:R-:W-:-:S04]  /*1e10*/  IMAD.WIDE R6, R207, 0x40, R160 ;  /* 0x00000040cf067825 */ /* 0x000fc800078e02a0 */
[----:B------:R-:W-:Y:S01]  /*1e20*/  IMAD R165, R7, R166, RZ ;  /* 0x000000a607a57224 */ /* 0x000fe200078e02ff */
[----:B------:R-:W-:Y:S01]  /*1e30*/  SHF.R.S32.HI R7, RZ, 0x1f, R80 ;  /* 0x0000001fff077819 */ /* 0x000fe20000011450 */
[----:B------:R-:W-:Y:S02]  /*1e40*/  IMAD.X R17, R19, 0x1, R9, P1 ;  /* 0x0000000113117824 */ /* 0x000fe400008e0609 */
[----:B------:R-:W-:Y:S01]  /*1e50*/  IMAD.WIDE.U32 R8, R160, R136, R24 ;  /* 0x00000088a0087225 */ /* 0x000fe200078e0018 */
[----:B------:R-:W-:-:S03]  /*1e60*/  LEA.HI R102, R7, R80, RZ, 0x6 ;  /* 0x0000005007667211 */ /* 0x000fc600078f30ff */
[----:B------:R-:W-:Y:S01]  /*1e70*/  IMAD.WIDE.U32 R16, R160, R134, R16 ;  /* 0x00000086a0107225 */ /* 0x000fe200078e0010 */
[----:B------:R-:W-:Y:S02]  /*1e80*/  SHF.R.S32.HI R102, RZ, 0x6, R102 ;  /* 0x00000006ff667819 */ /* 0x000fe40000011466 */
[----:B------:R-:W-:Y:S01]  /*1e90*/  IADD3 R203, R9, R203, RZ ;  /* 0x000000cb09cb7210 */ /* 0x000fe20007ffe0ff */
[----:B------:R-:W-:Y:S01]  /*1ea0*/  IMAD.IADD R199, R17, 0x1, R199 ;  /* 0x0000000111c77824 */ /* 0x000fe200078e02c7 */
[----:B----4-:R-:W-:Y:S02]  /*1eb0*/  LEA R200, P2, R16, R22, 0x1 ;  /* 0x0000001610c87211 */ /* 0x010fe400078408ff */
[----:B------:R-:W-:Y:S02]  /*1ec0*/  LEA R202, P1, R8, R14, 0x1 ;  /* 0x0000000e08ca7211 */ /* 0x000fe400078208ff */
[----:B------:R-:W-:Y:S02]  /*1ed0*/  VIMNMX R102, RZ, R102, !PT ;  /* 0x00000066ff667248 */ /* 0x000fe40007fe0100 */
[----:B------:R-:W-:-:S02]  /*1ee0*/  LEA.HI.X R199, R16, R23, R199, 0x1, P2 ;  /* 0x0000001710c77211 */ /* 0x000fc400010f0cc7 */
[----:B------:R-:W-:Y:S02]  /*1ef0*/  LEA.HI.X R203, R8, R15, R203, 0x1, P1 ;  /* 0x0000000f08cb7211 */ /* 0x000fe400008f0ccb */
[----:B------:R-:W-:Y:S02]  /*1f00*/  R2P PR, R77, 0x6 ;  /* 0x000000064d007804 */ /* 0x000fe40000000000 */
[----:B------:R-:W-:Y:S01]  /*1f10*/  ISETP.GT.AND P3, PT, R133, R102, PT ;  /* 0x000000668500720c */ /* 0x000fe20003f64270 */
[----:B------:R-:W-:Y:S02]  /*1f20*/  IMAD.IADD R163, R163, 0x1, R2 ;  /* 0x00000001a3a37824 */ /* 0x000fe400078e0202 */
[C---:B------:R-:W-:Y:S02]  /*1f30*/  IMAD R165, R6.reuse, R167, R165 ;  /* 0x000000a706a57224 */ /* 0x040fe400078e02a5 */
[----:B------:R-:W-:Y:S01]  /*1f40*/  IMAD.WIDE.U32 R162, R6, R166, R162 ;  /* 0x000000a606a27225 */ /* 0x000fe200078e00a2 */
[----:B------:R-:W-:-:S02]  /*1f50*/  SEL R57, R57, 0xfffffff0, !P1 ;  /* 0xfffffff039397807 */ /* 0x000fc40004800000 */
[----:B------:R-:W-:Y:S01]  /*1f60*/  SEL R55, R55, 0xffffffe0, !P2 ;  /* 0xffffffe037377807 */ /* 0x000fe20005000000 */
[----:B------:R-:W-:Y:S02]  /*1f70*/  @!P0 IMAD.MOV.U32 R12, RZ, RZ, RZ ;  /* 0x000000ffff0c8224 */ /* 0x000fe400078e00ff */
[----:B------:R-:W-:Y:S02]  /*1f80*/  IMAD.IADD R165, R163, 0x1, R165 ;  /* 0x00000001a3a57824 */ /* 0x000fe400078e02a5 */
[----:B-1----:R-:W-:Y:S05]  /*1f90*/  @!P3 BRA `(.L_x_2407) ;  /* 0x0000008000e4b947 */ /* 0x002fea0003800000 */
        /* <DEDUP_REMOVED lines=11> */
[----:B------:R-:W-:-:S02]  /*2050*/  SHF.R.S32.HI R3, RZ, 0x1f, R5 ;  /* 0x0000001fff037819 */ /* 0x000fc40000011405 */
[----:B------:R-:W-:Y:S02]  /*2060*/  SHF.R.S32.HI R13, RZ, 0x1f, R80 ;  /* 0x0000001fff0d7819 */ /* 0x000fe40000011450 */
[----:B-----5:R-:W-:Y:S01]  /*2070*/  IADD3 R12, R12, R5, RZ ;  /* 0x000000050c0c7210 */ /* 0x020fe20007ffe0ff */
[C---:B------:R-:W-:Y:S01]  /*2080*/  IMAD.SHL.U32 R100, R134.reuse, 0x20, RZ ;  /* 0x0000002086647824 */ /* 0x040fe200078e00ff */
[----:B------:R-:W-:Y:S01]  /*2090*/  SHF.L.U64.HI R101, R134, 0x5, R135 ;  /* 0x0000000586657819 */ /* 0x000fe20000010287 */
[C---:B------:R-:W-:Y:S01]  /*20a0*/  IMAD.SHL.U32 R86, R136.reuse, 0x20, RZ ;  /* 0x0000002088567824 */ /* 0x040fe200078e00ff */
[C---:B------:R-:W-:Y:S01]  /*20b0*/  SHF.L.U64.HI R87, R136.reuse, 0x5, R137 ;  /* 0x0000000588577819 */ /* 0x040fe20000010289 */
[----:B------:R-:W-:Y:S02]  /*20c0*/  IMAD R85, R137, 0x60, RZ ;  /* 0x0000006089557824 */ /* 0x000fe400078e02ff */
[----:B------:R-:W-:Y:S01]  /*20d0*/  IMAD.WIDE.U32 R170, R136, 0x60, RZ ;  /* 0x0000006088aa7825 */ /* 0x000fe200078e00ff */
[----:B------:R-:W-:-:S02]  /*20e0*/  SHF.L.U64.HI R87, R86, 0x1, R87 ;  /* 0x0000000156577819 */ /* 0x000fc40000010257 */
[C---:B------:R-:W-:Y:S01]  /*20f0*/  IADD3 R84, R160.reuse, 0x10, RZ ;  /* 0x00000010a0547810 */ /* 0x040fe20007ffe0ff */
[C---:B------:R-:W-:Y:S01]  /*2100*/  VIADD R83, R160.reuse, 0x20 ;  /* 0x00000020a0537836 */ /* 0x040fe20000000000 */
[----:B------:R-:W-:Y:S01]  /*2110*/  MOV R141, R202 ;  /* 0x000000ca008d7202 */ /* 0x000fe20000000f00 */
[----:B------:R-:W-:Y:S02]  /*2120*/  VIADD R82, R160, 0x30 ;  /* 0x00000030a0527836 */ /* 0x000fe40000000000 */
[----:B------:R-:W-:Y:S02]  /*2130*/  IMAD.MOV.U32 R138, RZ, RZ, R200 ;  /* 0x000000ffff8a7224 */ /* 0x000fe400078e00c8 */
[----:B------:R-:W-:Y:S02]  /*2140*/  IMAD.MOV.U32 R139, RZ, RZ, R199 ;  /* 0x000000ffff8b7224 */ /* 0x000fe400078e00c7 */
[----:B------:R-:W-:Y:S02]  /*2150*/  IMAD.MOV.U32 R132, RZ, RZ, R203 ;  /* 0x000000ffff847224 */ /* 0x000fe400078e00cb */
[----:B------:R-:W-:-:S02]  /*2160*/  IMAD.SHL.U32 R86, R86, 0x2, RZ ;  /* 0x0000000256567824 */ /* 0x000fc400078e00ff */
[----:B------:R-:W-:Y:S02]  /*2170*/  IMAD.IADD R85, R171, 0x1, R85 ;  /* 0x00000001ab557824 */ /* 0x000fe400078e0255 */
[-C--:B--2---:R-:W-:Y:S02]  /*2180*/  IMAD R2, R29, R206.reuse, RZ ;  /* 0x000000ce1d027224 */ /* 0x084fe400078e02ff */
[----:B---3--:R-:W-:Y:S02]  /*2190*/  IMAD R0, R31, R206, RZ ;  /* 0x000000ce1f007224 */ /* 0x008fe400078e02ff */
[----:B------:R-:W-:Y:S02]  /*21a0*/  IMAD R2, R28, R79, R2 ;  /* 0x0000004f1c027224 */ /* 0x000fe400078e0202 */
[----:B------:R-:W-:-:S04]  /*21b0*/  IMAD.WIDE.U32 R26, R206, R30, R18 ;  /* 0x0000001ece1a7225 */ /* 0x000fc800078e0012 */
[----:B------:R-:W-:Y:S02]  /*21c0*/  IMAD R0, R30, R79, R0 ;  /* 0x0000004f1e007224 */ /* 0x000fe400078e0200 */
[----:B------:R-:W-:-:S04]  /*21d0*/  IMAD.WIDE.U32 R28, R206, R28, R18 ;  /* 0x0000001cce1c7225 */ /* 0x000fc800078e0012 */
[----:B------:R-:W-:Y:S02]  /*21e0*/  IMAD.IADD R27, R27, 0x1, R0 ;  /* 0x000000011b1b7824 */ /* 0x000fe400078e0200 */
[----:B------:R-:W-:Y:S02]  /*21f0*/  IMAD.IADD R29, R29, 0x1, R2 ;  /* 0x000000011d1d7824 */ /* 0x000fe400078e0202 */
[-C--:B----4-:R-:W-:Y:S02]  /*2200*/  IMAD R0, R175, R5.reuse, RZ ;  /* 0x00000005af007224 */ /* 0x090fe400078e02ff */
[----:B------:R-:W-:Y:S02]  /*2210*/  IMAD R2, R173, R5, RZ ;  /* 0x00000005ad027224 */ /* 0x000fe400078e02ff */
[C---:B------:R-:W-:Y:S02]  /*2220*/  IMAD R0, R174.reuse, R3, R0 ;  /* 0x00000003ae007224 */ /* 0x040fe400078e0200 */
[----:B------:R-:W-:-:S04]  /*2230*/  IMAD.WIDE.U32 R26, R174, R5, R26 ;  /* 0x00000005ae1a7225 */ /* 0x000fc800078e001a */
[C---:B------:R-:W-:Y:S02]  /*2240*/  IMAD R2, R172.reuse, R3, R2 ;  /* 0x00000003ac027224 */ /* 0x040fe400078e0202 */
[----:B------:R-:W-:Y:S01]  /*2250*/  IMAD.WIDE.U32 R28, R172, R5, R28 ;  /* 0x00000005ac1c7225 */ /* 0x000fe200078e001c */
[----:B------:R-:W-:Y:S02]  /*2260*/  IADD3 R27, R27, R0, RZ ;  /* 0x000000001b1b7210 */ /* 0x000fe40007ffe0ff */
[----:B------:R-:W-:Y:S01]  /*2270*/  IADD3 R3, P0, -R80, R160, RZ ;  /* 0x000000a050037210 */ /* 0x000fe20007f1e1ff */
[----:B------:R-:W-:Y:S01]  /*2280*/  IMAD.IADD R29, R29, 0x1, R2 ;  /* 0x000000011d1d7824 */ /* 0x000fe200078e0202 */
[----:B------:R-:W-:Y:S01]  /*2290*/  LEA.HI R155, R10, R10, RZ, 0x1 ;  /* 0x0000000a0a9b7211 */ /* 0x000fe200078f08ff */
[-C--:B------:R-:W-:Y:S02]  /*22a0*/  IMAD R2, R25, R4.reuse, RZ ;  /* 0x0000000419027224 */ /* 0x080fe400078e02ff */
[----:B------:R-:W-:Y:S01]  /*22b0*/  IMAD R0, R23, R4, RZ ;  /* 0x0000000417007224 */ /* 0x000fe200078e02ff */
[----:B------:R-:W-:Y:S01]  /*22c0*/  SHF.R.S32.HI R155, RZ, 0x1, R155 ;  /* 0x00000001ff9b7819 */ /* 0x000fe2000001149b */
[----:B------:R-:W-:-:S02]  /*22d0*/  IMAD R2, R24, R11, R2 ;  /* 0x0000000b18027224 */ /* 0x000fc400078e0202 */
[----:B------:R-:W-:Y:S02]  /*22e0*/  IMAD R0, R22, R11, R0 ;  /* 0x0000000b16007224 */ /* 0x000fe400078e0200 */
[----:B------:R-:W-:-:S04]  /*22f0*/  IMAD.WIDE.U32 R24, R24, R4, R28 ;  /* 0x0000000418187225 */ /* 0x000fc800078e001c */
[----:B------:R-:W-:-:S04]  /*2300*/  IMAD.WIDE.U32 R22, R22, R4, R26 ;  /* 0x0000000416167225 */ /* 0x000fc800078e001a */
[----:B------:R-:W-:Y:S02]  /*2310*/  IMAD.X R13, R161, 0x1, ~R13, P0 ;  /* 0x00000001a10d7824 */ /* 0x000fe400000e0e0d */
[----:B------:R-:W-:Y:S02]  /*2320*/  IMAD.IADD R25, R25, 0x1, R2 ;  /* 0x0000000119197824 */ /* 0x000fe400078e0202 */
[----:B------:R-:W-:Y:S02]  /*2330*/  IMAD.IADD R23, R23, 0x1, R0 ;  /* 0x0000000117177824 */ /* 0x000fe400078e0200 */
[C---:B------:R-:W-:Y:S02]  /*2340*/  IMAD R125, R13.reuse, R172, RZ ;  /* 0x000000ac0d7d7224 */ /* 0x040fe400078e02ff */
[----:B------:R-:W-:Y:S02]  /*2350*/  IMAD R127, R13, R174, RZ ;  /* 0x000000ae0d7f7224 */ /* 0x000fe400078e02ff */
[----:B------:R-:W-:-:S02]  /*2360*/  IMAD R4, R160, R155, R81 ;  /* 0x0000009ba0047224 */ /* 0x000fc400078e0251 */
[----:B------:R-:W-:Y:S02]  /*2370*/  IMAD R131, R155, R12, RZ ;  /* 0x0000000c9b837224 */ /* 0x000fe400078e02ff */
[-C--:B------:R-:W-:Y:S02]  /*2380*/  IMAD R125, R173, R3.reuse, R125 ;  /* 0x00000003ad7d7224 */ /* 0x080fe400078e027d */
[----:B------:R-:W-:-:S04]  /*2390*/  IMAD.WIDE.U32 R10, R172, R3, R24 ;  /* 0x00000003ac0a7225 */ /* 0x000fc800078e0018 */
[-C--:B------:R-:W-:Y:S02]  /*23a0*/  IMAD R127, R175, R3.reuse, R127 ;  /* 0x00000003af7f7224 */ /* 0x080fe400078e027f */
[----:B------:R-:W-:-:S04]  /*23b0*/  IMAD.WIDE.U32 R12, R174, R3, R22 ;  /* 0x00000003ae0c7225 */ /* 0x000fc800078e0016 */
[----:B------:R-:W-:Y:S01]  /*23c0*/  IMAD.IADD R3, R81, 0x1, R4 ;  /* 0x0000000151037824 */ /* 0x000fe200078e0204 */
[----:B------:R-:W-:Y:S02]  /*23d0*/  SHF.R.S32.HI R2, RZ, 0x1f, R131 ;  /* 0x0000001fff027819 */ /* 0x000fe40000011483 */
[C---:B------:R-:W-:Y:S02]  /*23e0*/  IADD3 R0, P3, R131.reuse, R4, RZ ;  /* 0x0000000483007210 */ /* 0x040fe40007f7e0ff */
[----:B------:R-:W-:Y:S01]  /*23f0*/  IADD3 R131, P2, R131, R3, RZ ;  /* 0x0000000383837210 */ /* 0x000fe20007f5e0ff */
[----:B------:R-:W-:Y:S01]  /*2400*/  IMAD.IADD R125, R11, 0x1, R125 ;  /* 0x000000010b7d7824 */ /* 0x000fe200078e027d */
[----:B------:R-:W-:Y:S01]  /*2410*/  LEA R124, P1, R10, R16, 0x1 ;  /* 0x000000100a7c7211 */ /* 0x000fe200078208ff */
[----:B------:R-:W-:Y:S01]  /*2420*/  IMAD.IADD R127, R13, 0x1, R127 ;  /* 0x000000010d7f7824 */ /* 0x000fe200078e027f */
[----:B------:R-:W-:Y:S01]  /*2430*/  LEA.HI.X.SX32 R5, R4, R2, 0x1, P3 ;  /* 0x0000000204057211 */ /* 0x000fe200018f0eff */
[----:B------:R-:W-:Y:S01]  /*2440*/  IMAD.SHL.U32 R130, R131, 0x2, RZ ;  /* 0x0000000283827824 */ /* 0x000fe200078e00ff */
[----:B------:R-:W-:-:S02]  /*2450*/  LEA R126, P0, R12, R14, 0x1 ;  /* 0x0000000e0c7e7211 */ /* 0x000fc400078008ff */
[----:B------:R-:W-:Y:S02]  /*2460*/  LEA.HI.X.SX32 R2, R3, R2, 0x1, P2 ;  /* 0x0000000203027211 */ /* 0x000fe400010f0eff */
[----:B------:R-:W-:Y:S02]  /*2470*/  SHF.L.U32 R22, R0, 0x1, RZ ;  /* 0x0000000100167819 */ /* 0x000fe400000006ff */
[----:B------:R-:W-:Y:S02]  /*2480*/  LEA.HI.X R125, R10, R17, R125, 0x1, P1 ;  /* 0x000000110a7d7211 */ /* 0x000fe400008f0c7d */
[----:B------:R-:W-:Y:S02]  /*2490*/  LEA.HI.X R127, R12, R15, R127, 0x1, P0 ;  /* 0x0000000f0c7f7211 */ /* 0x000fe400000f0c7f */
[----:B------:R-:W-:Y:S02]  /*24a0*/  SHF.L.U64.HI R0, R0, 0x1, R5 ;  /* 0x0000000100007819 */ /* 0x000fe40000010205 */
[----:B------:R-:W-:-:S02]  /*24b0*/  SHF.L.U64.HI R131, R131, 0x1, R2 ;  /* 0x0000000183837819 */ /* 0x000fc40000010202 */
[C---:B------:R-:W-:Y:S02]  /*24c0*/  IADD3 R58, P1, R8.reuse, R22, RZ ;  /* 0x00000016083a7210 */ /* 0x040fe40007f3e0ff */
[----:B------:R-:W-:Y:S02]  /*24d0*/  IADD3 R128, P3, R8, R130, RZ ;  /* 0x0000008208807210 */ /* 0x000fe40007f7e0ff */
[C---:B------:R-:W-:Y:S02]  /*24e0*/  IADD3 R22, P0, R6.reuse, R22, RZ ;  /* 0x0000001606167210 */ /* 0x040fe40007f1e0ff */
[----:B------:R-:W-:Y:S02]  /*24f0*/  IADD3 R130, P2, R6, R130, RZ ;  /* 0x0000008206827210 */ /* 0x000fe40007f5e0ff */
[----:B------:R-:W-:Y:S01]  /*2500*/  IADD3 R3, P5, P4, R75, R75, R75 ;  /* 0x0000004b4b037210 */ /* 0x000fe20007cbe04b */
[----:B------:R-:W-:Y:S01]  /*2510*/  IMAD.X R59, R9, 0x1, R0, P1 ;  /* 0x00000001093b7824 */ /* 0x000fe200008e0600 */
[----:B------:R-:W-:Y:S01]  /*2520*/  IADD3.X R23, R7, R0, RZ, P0, !PT ;  /* 0x0000000007177210 */ /* 0x000fe200007fe4ff */
[----:B------:R-:W-:Y:S01]  /*2530*/  IMAD.X R129, R9, 0x1, R131, P3 ;  /* 0x0000000109817824 */ /* 0x000fe200018e0683 */
[----:B------:R-:W-:Y:S01]  /*2540*/  IADD3 R96, P1, P0, -R100, 0x80, R3 ;  /* 0x0000008064607810 */ /* 0x000fe2000783e103 */
[----:B------:R-:W-:Y:S01]  /*2550*/  IMAD.X R131, R7, 0x1, R131, P2 ;  /* 0x0000000107837824 */ /* 0x000fe200010e0683 */
[----:B------:R-:W-:Y:S01]  /*2560*/  IADD3.X R0, R76, R76, R76, P5, P4 ;  /* 0x0000004c4c007210 */ /* 0x000fe20002fe844c */
[----:B------:R-:W-:Y:S01]  /*2570*/  IMAD.SHL.U32 R104, R174, 0x10, RZ ;  /* 0x00000010ae687824 */ /* 0x000fe200078e00ff */
[----:B------:R-:W-:-:S02]  /*2580*/  IADD3 R98, P3, P2, -R100, 0x40, R3 ;  /* 0x0000004064627810 */ /* 0x000fc40007a7e103 */
[C-C-:B------:R-:W-:Y:S02]  /*2590*/  IADD3.X R97, ~R101.reuse, RZ, R0.reuse, P1, P0 ;  /* 0x000000ff65617210 */ /* 0x140fe40000fe0500 */
[----:B------:R-:W-:Y:S02]  /*25a0*/  IADD3.X R99, ~R101, RZ, R0, P3, P2 ;  /* 0x000000ff65637210 */ /* 0x000fe40001fe4500 */
[C---:B------:R-:W-:Y:S02]  /*25b0*/  IADD3 R94, P1, R75.reuse, R98, RZ ;  /* 0x000000624b5e7210 */ /* 0x040fe40007f3e0ff */
[----:B------:R-:W-:Y:S02]  /*25c0*/  IADD3 R92, P0, R75, R96, RZ ;  /* 0x000000604b5c7210 */ /* 0x000fe40007f1e0ff */
[C---:B------:R-:W-:Y:S02]  /*25d0*/  SHF.L.U64.HI R103, R174.reuse, 0x4, R175 ;  /* 0x00000004ae677819 */ /* 0x040fe400000102af */
[----:B------:R-:W-:-:S02]  /*25e0*/  SHF.L.U32 R106, R174, 0x5, RZ ;  /* 0x00000005ae6a7819 */ /* 0x000fc400000006ff */
[----:B------:R-:W-:Y:S02]  /*25f0*/  IADD3 R109, P3, P2, R104, R104, R104 ;  /* 0x00000068686d7210 */ /* 0x000fe40007a7e068 */
[----:B------:R-:W-:Y:S01]  /*2600*/  SHF.L.U32 R159, R155, 0x4, RZ ;  /* 0x000000049b9f7819 */ /* 0x000fe200000006ff */
[----:B------:R-:W-:Y:S01]  /*2610*/  IMAD.X R95, R76, 0x1, R99, P1 ;  /* 0x000000014c5f7824 */ /* 0x000fe200008e0663 */
[----:B------:R-:W-:Y:S01]  /*2620*/  SHF.L.U64.HI R105, R174, 0x5, R175 ;  /* 0x00000005ae697819 */ /* 0x000fe200000102af */
[----:B------:R-:W-:Y:S01]  /*2630*/  IMAD.X R93, R76, 0x1, R97, P0 ;  /* 0x000000014c5d7824 */ /* 0x000fe200000e0661 */
[----:B------:R-:W-:Y:S01]  /*2640*/  IADD3 R91, P1, R75, R94, RZ ;  /* 0x0000005e4b5b7210 */ /* 0x000fe20007f3e0ff */
[----:B------:R-:W-:Y:S01]  /*2650*/  VIADD R154, R159, 0x80 ;  /* 0x000000809f9a7836 */ /* 0x000fe20000000000 */
[----:B------:R-:W-:Y:S02]  /*2660*/  IADD3 R89, P0, R75, R92, RZ ;  /* 0x0000005c4b597210 */ /* 0x000fe40007f1e0ff */
[----:B------:R-:W-:-:S02]  /*2670*/  IADD3.X R110, R103, R103, R103, P3, P2 ;  /* 0x00000067676e7210 */ /* 0x000fc40001fe4467 */
[C-C-:B------:R-:W-:Y:S02]  /*2680*/  IADD3 R107, P5, P4, -R106.reuse, 0x40, R109.reuse ;  /* 0x000000406a6b7810 */ /* 0x140fe40007cbe16d */
[----:B------:R-:W-:Y:S01]  /*2690*/  IADD3 R109, P3, P2, -R106, 0x80, R109 ;  /* 0x000000806a6d7810 */ /* 0x000fe20007a7e16d */
[----:B------:R-:W-:Y:S01]  /*26a0*/  VIADD R156, R159, 0x40 ;  /* 0x000000409f9c7836 */ /* 0x000fe20000000000 */
[C---:B------:R-:W-:Y:S01]  /*26b0*/  IADD3.X R88, R76.reuse, R93, RZ, P0, !PT ;  /* 0x0000005d4c587210 */ /* 0x040fe200007fe4ff */
[----:B------:R-:W-:Y:S01]  /*26c0*/  IMAD.X R90, R76, 0x1, R95, P1 ;  /* 0x000000014c5a7824 */ /* 0x000fe200008e065f */
[C-C-:B------:R-:W-:Y:S02]  /*26d0*/  IADD3.X R108, ~R105.reuse, RZ, R110.reuse, P5, P4 ;  /* 0x000000ff696c7210 */ /* 0x140fe40002fe856e */
[----:B------:R-:W-:Y:S02]  /*26e0*/  IADD3.X R110, ~R105, RZ, R110, P3, P2 ;  /* 0x000000ff696e7210 */ /* 0x000fe40001fe456e */
[-C--:B------:R-:W-:Y:S01]  /*26f0*/  IADD3 R113, P0, R109, R104.reuse, RZ ;  /* 0x000000686d717210 */ /* 0x080fe20007f1e0ff */
[----:B------:R-:W-:Y:S01]  /*2700*/  IMAD.IADD R153, R159, 0x1, R156 ;  /* 0x000000019f997824 */ /* 0x000fe200078e029c */
[----:B------:R-:W-:-:S02]  /*2710*/  IADD3 R111, P1, R107, R104, RZ ;  /* 0x000000686b6f7210 */ /* 0x000fc40007f3e0ff */
[----:B------:R-:W-:Y:S01]  /*2720*/  IADD3 R152, R159, R154, RZ ;  /* 0x0000009a9f987210 */ /* 0x000fe20007ffe0ff */
[C---:B------:R-:W-:Y:S01]  /*2730*/  IMAD.SHL.U32 R122, R172.reuse, 0x20, RZ ;  /* 0x00000020ac7a7824 */ /* 0x040fe200078e00ff */
[C-C-:B------:R-:W-:Y:S01]  /*2740*/  SHF.L.U64.HI R119, R172.reuse, 0x4, R173.reuse ;  /* 0x00000004ac777819 */ /* 0x140fe200000102ad */
[----:B------:R-:W-:Y:S01]  /*2750*/  IMAD R123, R173, 0x60, RZ ;  /* 0x00000060ad7b7824 */ /* 0x000fe200078e02ff */
[C---:B------:R-:W-:Y:S01]  /*2760*/  SHF.L.U32 R120, R172.reuse, 0x4, RZ ;  /* 0x00000004ac787819 */ /* 0x040fe200000006ff */
[----:B------:R-:W-:Y:S01]  /*2770*/  IMAD.SHL.U32 R157, R155, 0x20, RZ ;  /* 0x000000209b9d7824 */ /* 0x000fe200078e00ff */
[----:B------:R-:W-:Y:S01]  /*2780*/  SHF.L.U64.HI R121, R172, 0x5, R173 ;  /* 0x00000005ac797819 */ /* 0x000fe200000102ad */
[----:B------:R-:W-:Y:S01]  /*2790*/  IMAD.X R114, R110, 0x1, R103, P0 ;  /* 0x000000016e727824 */ /* 0x000fe200000e0667 */
[----:B------:R-:W-:Y:S01]  /*27a0*/  IADD3.X R112, R108, R103, RZ, P1, !PT ;  /* 0x000000676c707210 */ /* 0x000fe20000ffe4ff */
[----:B------:R-:W-:Y:S01]  /*27b0*/  IMAD.WIDE.U32 R172, R172, 0x60, RZ ;  /* 0x00000060acac7825 */ /* 0x000fe200078e00ff */
[----:B------:R-:W-:-:S02]  /*27c0*/  IADD3 R116, P1, R111, R104, RZ ;  /* 0x000000686f747210 */ /* 0x000fc40007f3e0ff */
[----:B------:R-:W-:Y:S01]  /*27d0*/  IADD3 R118, P0, R113, R104, RZ ;  /* 0x0000006871767210 */ /* 0x000fe20007f1e0ff */
[----:B------:R-:W-:Y:S01]  /*27e0*/  IMAD R155, R155, 0x30, RZ ;  /* 0x000000309b9b7824 */ /* 0x000fe200078e02ff */
[C---:B------:R-:W-:Y:S01]  /*27f0*/  IADD3 R151, R159.reuse, R153, RZ ;  /* 0x000000999f977210 */ /* 0x040fe20007ffe0ff */
[----:B------:R-:W-:Y:S01]  /*2800*/  IMAD.IADD R150, R159, 0x1, R152 ;  /* 0x000000019f967824 */ /* 0x000fe200078e0298 */
[----:B------:R-:W-:Y:S01]  /*2810*/  SHF.L.U64.HI R119, R120, 0x1, R119 ;  /* 0x0000000178777819 */ /* 0x000fe20000010277 */
[----:B------:R-:W-:Y:S01]  /*2820*/  VIADD R15, R18, 0x40 ;  /* 0x00000040120f7836 */ /* 0x000fe20000000000 */
[----:B------:R-:W-:Y:S01]  /*2830*/  SHF.L.U64.HI R121, R122, 0x1, R121 ;  /* 0x000000017a797819 */ /* 0x000fe20000010279 */
[----:B------:R-:W-:Y:S01]  /*2840*/  IMAD.MOV.U32 R13, RZ, RZ, R133 ;  /* 0x000000ffff0d7224 */ /* 0x000fe200078e0085 */
[----:B------:R-:W-:Y:S01]  /*2850*/  IADD3 R14, R18, 0x80, RZ ;  /* 0x00000080120e7810 */ /* 0x000fe20007ffe0ff */
[----:B------:R-:W-:Y:S01]  /*2860*/  IMAD.SHL.U32 R120, R120, 0x2, RZ ;  /* 0x0000000278787824 */ /* 0x000fe200078e00ff */
[----:B------:R-:W-:Y:S01]  /*2870*/  IADD3 R123, R173, R123, RZ ;  /* 0x0000007bad7b7210 */ /* 0x000fe20007ffe0ff */
[----:B------:R-:W-:Y:S01]  /*2880*/  IMAD.SHL.U32 R122, R122, 0x2, RZ ;  /* 0x000000027a7a7824 */ /* 0x000fe200078e00ff */
        /* <DEDUP_REMOVED lines=11> */
.L_x_2455:
[----:B------:R-:W-:Y:S01]  /*2940*/  IMAD.SHL.U32 R17, R13, 0x40, RZ ;  /* 0x000000400d117824 */ /* 0x000fe200078e00ff */
[----:B------:R-:W-:Y:S03]  /*2950*/  BSSY B2, `(.L_x_2408) ;  /* 0x0000736000027945 */ /* 0x000fe60003800000 */
[----:B------:R-:W-:Y:S04]  /*2960*/  VIADD R16, R17, 0xffffffc0 ;  /* 0xffffffc011107836 */ /* 0x000fe80000000000 */
[--C-:B------:R-:W-:Y:S02]  /*2970*/  IMAD.IADD R179, R71, 0x1, -R16.reuse ;  /* 0x0000000147b37824 */ /* 0x100fe400078e0a10 */
[----:B------:R-:W-:Y:S03]  /*2980*/  IMAD.IADD R177, R80, 0x1, -R16 ;  /* 0x0000000150b17824 */ /* 0x000fe600078e0a10 */
[-C--:B------:R-:W-:Y:S02]  /*2990*/  ISETP.GE.AND P0, PT, R160, R179.reuse, PT ;  /* 0x000000b3a000720c */ /* 0x080fe40003f06270 */
[----:B------:R-:W-:Y:S02]  /*29a0*/  ISETP.GE.AND P1, PT, R84, R179, PT ;  /* 0x000000b35400720c */ /* 0x000fe40003f26270 */
[-C--:B------:R-:W-:Y:S02]  /*29b0*/  ISETP.GE.AND P0, PT, R160, R177.reuse, !P0 ;  /* 0x000000b1a000720c */ /* 0x080fe40004706270 */
[----:B------:R-:W-:Y:S11]  /*29c0*/  ISETP.GE.AND P1, PT, R84, R177, !P1 ;  /* 0x000000b15400720c */ /* 0x000ff60004f26270 */
[----:B----4-:R-:W2:Y:S01]  /*29d0*/  @P0 LD.E.128 R28, desc[UR6][R124.64] ;  /* 0x000000067c1c0980 */ /* 0x010ea2000c101d00 */
[----:B------:R-:W-:Y:S01]  /*29e0*/  @P0 IMAD.MOV.U32 R3, RZ, RZ, R132 ;  /* 0x000000ffff030224 */ /* 0x000fe200078e0084 */
[----:B------:R-:W-:Y:S01]  /*29f0*/  @P1 IADD3 R26, P2, R124, R120, RZ ;  /* 0x000000787c1a1210 */ /* 0x000fe20007f5e0ff */
[----:B------:R-:W-:Y:S04]  /*2a00*/  @P0 IMAD.MOV.U32 R2, RZ, RZ, R141 ;  /* 0x000000ffff020224 */ /* 0x000fe800078e008d */
[----:B------:R-:W-:Y:S01]  /*2a10*/  @P1 IMAD.X R27, R125, 0x1, R119, P2 ;  /* 0x000000017d1b1824 */ /* 0x000fe200010e0677 */
[C---:B------:R-:W-:Y:S04]  /*2a20*/  @P1 LEA R36, P2, R72.reuse, R141, 0x1 ;  /* 0x0000008d48241211 */ /* 0x040fe800078408ff */
[----:B------:R-:W-:Y:S02]  /*2a30*/  @P1 LEA.HI.X R37, R72, R132, R73, 0x1, P2 ;  /* 0x0000008448251211 */ /* 0x000fe400010f0c49 */
[C---:B------:R-:W-:Y:S04]  /*2a40*/  ISETP.GE.AND P2, PT, R83.reuse, R179, PT ;  /* 0x000000b35300720c */ /* 0x040fe80003f46270 */
[----:B------:R-:W-:Y:S11]  /*2a50*/  ISETP.GE.AND P2, PT, R83, R177, !P2 ;  /* 0x000000b15300720c */ /* 0x000ff60005746270 */
[----:B------:R-:W-:Y:S02]  /*2a60*/  @!UPT UIADD3 URZ, URZ, URZ, URZ ;  /* 0x0000003f3f3ff290 */ /* 0x000fe4000fffe03f */
[----:B------:R-:W-:Y:S05]  /*2a70*/  @P2 IADD3 R38, P3, R124, R122, RZ ;  /* 0x0000007a7c262210 */ /* 0x000fea0007f7e0ff */
[----:B------:R-:W-:Y:S01]  /*2a80*/  @P2 IMAD.X R39, R125, 0x1, R121, P3 ;  /* 0x000000017d272824 */ /* 0x000fe200018e0679 */
[----:B--2---:R-:W-:Y:S04]  /*2a90*/  @P0 ST.E.128 desc[UR6][R2.64], R28 ;  /* 0x0000001c02000985 */ /* 0x004fe8000c101d06 */
[----:B------:R-:W2:Y:S04]  /*2aa0*/  @P0 LD.E.128 R4, desc[UR6][R124.64+0x80] ;  /* 0x000080067c040980 */ /* 0x000ea8000c101d00 */
[----:B--2---:R1:W-:Y:S04]  /*2ab0*/  @P0 ST.E.128 desc[UR6][R2.64+0x80], R4 ;  /* 0x0000800402000985 */ /* 0x0043e8000c101d06 */
[----:B------:R-:W2:Y:S04]  /*2ac0*/  @P0 LD.E.128 R8, desc[UR6][R124.64+0x100] ;  /* 0x000100067c080980 */ /* 0x000ea8000c101d00 */
[----:B--2---:R2:W-:Y:S04]  /*2ad0*/  @P0 ST.E.128 desc[UR6][R2.64+0x100], R8 ;  /* 0x0001000802000985 */ /* 0x0045e8000c101d06 */
[----:B------:R-:W3:Y:S04]  /*2ae0*/  @P1 LD.E.128 R32, desc[UR6][R26.64] ;  /* 0x000000061a201980 */ /* 0x000ee8000c101d00 */
[----:B---3--:R-:W-:Y:S04]  /*2af0*/  @P1 ST.E.128 desc[UR6][R36.64], R32 ;  /* 0x0000002024001985 */ /* 0x008fe8000c101d06 */
[----:B-1----:R-:W3:Y:S04]  /*2b00*/  @P1 LD.E.128 R4, desc[UR6][R26.64+0x80] ;  /* 0x000080061a041980 */ /* 0x002ee8000c101d00 */
[----:B---3--:R1:W-:Y:S04]  /*2b10*/  @P1 ST.E.128 desc[UR6][R36.64+0x80], R4 ;  /* 0x0000800424001985 */ /* 0x0083e8000c101d06 */
[----:B------:R-:W3:Y:S04]  /*2b20*/  @P1 LD.E.128 R28, desc[UR6][R26.64+0x100] ;  /* 0x000100061a1c1980 */ /* 0x000ee8000c101d00 */
[----:B---3--:R3:W-:Y:S01]  /*2b30*/  @P1 ST.E.128 desc[UR6][R36.64+0x100], R28 ;  /* 0x0001001c24001985 */ /* 0x0087e2000c101d06 */
[----:B------:R-:W-:Y:S03]  /*2b40*/  @P2 IADD3 R40, P1, R141, R86, RZ ;  /* 0x000000568d282210 */ /* 0x000fe60007f3e0ff */
[----:B--2---:R-:W2:Y:S02]  /*2b50*/  @P2 LD.E.128 R8, desc[UR6][R38.64] ;  /* 0x0000000626082980 */ /* 0x004ea4000c101d00 */
[----:B------:R-:W-:Y:S01]  /*2b60*/  @P2 IMAD.X R41, R132, 0x1, R87, P1 ;  /* 0x0000000184292824 */ /* 0x000fe200008e0657 */
[C---:B------:R-:W-:Y:S04]  /*2b70*/  ISETP.GE.AND P1, PT, R82.reuse, R179, PT ;  /* 0x000000b35200720c */ /* 0x040fe80003f26270 */
[----:B------:R-:W-:Y:S11]  /*2b80*/  ISETP.GE.AND P1, PT, R82, R177, !P1 ;  /* 0x000000b15200720c */ /* 0x000ff60004f26270 */
[----:B------:R-:W-:Y:S02]  /*2b90*/  @!UPT UIADD3 URZ, URZ, URZ, URZ ;  /* 0x0000003f3f3ff290 */ /* 0x000fe4000fffe03f */
[----:B------:R-:W-:Y:S05]  /*2ba0*/  @P1 IADD3 R26, P3, R124, R172, RZ ;  /* 0x000000ac7c1a1210 */ /* 0x000fea0007f7e0ff */
[----:B------:R-:W-:Y:S01]  /*2bb0*/  @P1 IMAD.X R27, R125, 0x1, R123, P3 ;  /* 0x000000017d1b1824 */ /* 0x000fe200018e067b */
[----:B--2---:R2:W-:Y:S04]  /*2bc0*/  @P2 ST.E.128 desc[UR6][R40.64], R8 ;  /* 0x0000000828002985 */ /* 0x0045e8000c101d06 */
[----:B-1----:R-:W4:Y:S04]  /*2bd0*/  @P2 LD.E.128 R4, desc[UR6][R38.64+0x80] ;  /* 0x0000800626042980 */ /* 0x002f28000c101d00 */
[----:B----4-:R1:W-:Y:S04]  /*2be0*/  @P2 ST.E.128 desc[UR6][R40.64+0x80], R4 ;  /* 0x0000800428002985 */ /* 0x0103e8000c101d06 */
[----:B------:R-:W4:Y:S04]  /*2bf0*/  @P2 LD.E.128 R32, desc[UR6][R38.64+0x100] ;  /* 0x0001000626202980 */ /* 0x000f28000c101d00 */
[----:B----4-:R4:W-:Y:S01]  /*2c00*/  @P2 ST.E.128 desc[UR6][R40.64+0x100], R32 ;  /* 0x0001002028002985 */ /* 0x0109e2000c101d06 */
[----:B---3--:R-:W-:Y:S03]  /*2c10*/  @P1 IADD3 R36, P2, R141, R170, RZ ;  /* 0x000000aa8d241210 */ /* 0x008fe60007f5e0ff */
[----:B------:R-:W3:Y:S02]  /*2c20*/  @P1 LD.E.128 R28, desc[UR6][R26.64] ;  /* 0x000000061a1c1980 */ /* 0x000ee4000c101d00 */
[----:B------:R-:W-:Y:S05]  /*2c30*/  @P1 IMAD.X R37, R132, 0x1, R85, P2 ;  /* 0x0000000184251824 */ /* 0x000fea00010e0655 */
[----:B---3--:R4:W-:Y:S04]  /*2c40*/  @P1 ST.E.128 desc[UR6][R36.64], R28 ;  /* 0x0000001c24001985 */ /* 0x0089e8000c101d06 */
[----:B--2---:R-:W2:Y:S04]  /*2c50*/  @P1 LD.E.128 R8, desc[UR6][R26.64+0x80] ;  /* 0x000080061a081980 */ /* 0x004ea8000c101d00 */
[----:B--2---:R4:W-:Y:S04]  /*2c60*/  @P1 ST.E.128 desc[UR6][R36.64+0x80], R8 ;  /* 0x0000800824001985 */ /* 0x0049e8000c101d06 */
[----:B-1----:R-:W2:Y:S04]  /*2c70*/  @P1 LD.E.128 R4, desc[UR6][R26.64+0x100] ;  /* 0x000100061a041980 */ /* 0x002ea8000c101d00 */
[----:B--2---:R4:W-:Y:S04]  /*2c80*/  @P1 ST.E.128 desc[UR6][R36.64+0x100], R4 ;  /* 0x0001000424001985 */ /* 0x0049e8000c101d06 */
[----:B------:R-:W2:Y:S04]  /*2c90*/  LD.E R25, desc[UR6][R20.64+0xd0] ;  /* 0x0000d00614197980 */ /* 0x000ea8000c101900 */
[----:B------:R-:W3:Y:S01]  /*2ca0*/  LD.E R3, desc[UR6][R20.64+0x130] ;  /* 0x0001300614037980 */ /* 0x000ee2000c101900 */
[----:B--2---:R-:W-:Y:S01]  /*2cb0*/  ISETP.NE.AND P2, PT, R25, RZ, PT ;  /* 0x000000ff1900720c */ /* 0x004fe20003f45270 */
[----:B---3--:R-:W-:Y:S05]  /*2cc0*/  IMAD.U32 R3, R3, -0x40, RZ ;  /* 0xffffffc003037824 */ /* 0x008fea00078e00ff */
[C---:B------:R-:W-:Y:S04]  /*2cd0*/  LEA R124, P1, R3.reuse, R124, 0x1 ;  /* 0x0000007c037c7211 */ /* 0x040fe800078208ff */
[----:B------:R-:W-:Y:S03]  /*2ce0*/  LEA.HI.X.SX32 R125, R3, R125, 0x1, P1 ;  /* 0x0000007d037d7211 */ /* 0x000fe600008f0eff */
[----:B----4-:R-:W-:Y:S06]  /*2cf0*/  @!P2 BRA `(.L_x_2409) ;  /* 0x0000006c0030a947 */ /* 0x010fec0003800000 */
[----:B------:R-:W2:Y:S02]  /*2d00*/  LD.E.U8 R0, desc[UR6][R20.64+0x1b3] ;  /* 0x0001b30614007980 */ /* 0x000ea4000c101100 */
[----:B--2---:R-:W-:Y:S11]  /*2d10*/  ISETP.NE.AND P1, PT, R0, RZ, PT ;  /* 0x000000ff0000720c */ /* 0x004ff60003f25270 */
[----:B------:R-:W-:Y:S02]  /*2d20*/  @!UPT UIADD3 URZ, URZ, URZ, URZ ;  /* 0x0000003f3f3ff290 */ /* 0x000fe4000fffe03f */
[----:B------:R-:W-:Y:S05]  /*2d30*/  @!P1 BRA `(.L_x_2410) ;  /* 0x0000002400bc9947 */ /* 0x000fea0003800000 */
[-C--:B------:R-:W-:Y:S01]  /*2d40*/  ISETP.GE.AND P4, PT, R84, R179.reuse, PT ;  /* 0x000000b35400720c */ /* 0x080fe20003f86270 */
[----:B------:R-:W-:Y:S01]  /*2d50*/  BSSY B0, `(.L_x_2411) ;  /* 0x000008f000007945 */ /* 0x000fe20003800000 */
[CC--:B------:R-:W-:Y:S02]  /*2d60*/  ISETP.GE.AND P3, PT, R83.reuse, R179.reuse, PT ;  /* 0x000000b35300720c */ /* 0x0c0fe40003f66270 */
[----:B------:R-:W-:Y:S02]  /*2d70*/  ISETP.GE.AND P2, PT, R82, R179, PT ;  /* 0x000000b35200720c */ /* 0x000fe40003f46270 */
[-C--:B------:R-:W-:Y:S02]  /*2d80*/  ISETP.GE.AND P4, PT, R84, R177.reuse, !P4 ;  /* 0x000000b15400720c */ /* 0x080fe40006786270 */
[-C--:B------:R-:W-:Y:S02]  /*2d90*/  ISETP.GE.AND P3, PT, R83, R177.reuse, !P3 ;  /* 0x000000b15300720c */ /* 0x080fe40005f66270 */
[----:B------:R-:W-:Y:S01]  /*2da0*/  ISETP.GE.AND P2, PT, R82, R177, !P2 ;  /* 0x000000b15200720c */ /* 0x000fe20005746270 */
[----:B------:R-:W-:Y:S01]  /*2db0*/  @!UPT UIADD3 URZ, URZ, URZ, URZ ;  /* 0x0000003f3f3ff290 */ /* 0x000fe2000fffe03f */
[----:B------:R-:W-:Y:S11]  /*2dc0*/  @!P0 BRA `(.L_x_2412) ;  /* 0x00000008001c8947 */ /* 0x000ff60003800000 */
[-C--:B------:R-:W-:Y:S01]  /*2dd0*/  ISETP.GE.AND P0, PT, R18, R25.reuse, PT ;  /* 0x000000191200720c */ /* 0x080fe20003f06270 */
[----:B------:R-:W2:Y:S01]  /*2de0*/  LD.E.128 R28, desc[UR6][R126.64] ;  /* 0x000000067e1c7980 */ /* 0x000ea2000c101d00 */
[----:B------:R-:W-:Y:S11]  /*2df0*/  ISETP.GE.AND P1, PT, R15, R25, PT ;  /* 0x000000190f00720c */ /* 0x000ff60003f26270 */
[----:B------:R-:W3:Y:S06]  /*2e00*/  @!P0 LD.E.64 R44, desc[UR6][R58.64] ;  /* 0x000000063a2c8980 */ /* 0x000eec000c101b00 */
[----:B------:R-:W4:Y:S01]  /*2e10*/  @!P0 LD.E.64 R26, desc[UR6][R22.64] ;  /* 0x00000006161a8980 */ /* 0x000f22000c101b00 */
[C---:B--2---:R-:W-:Y:S01]  /*2e20*/  @!P0 LOP3.LUT R33, R28.reuse, 0xffff0000, RZ, 0xc0, !PT ;  /* 0xffff00001c218812 */ /* 0x044fe200078ec0ff */
[----:B------:R-:W-:Y:S01]  /*2e30*/  @!P0 IMAD.U32 R40, R31, 0x10000, RZ ;  /* 0x000100001f288824 */ /* 0x000fe200078e00ff */
[----:B------:R-:W-:Y:S02]  /*2e40*/  @!P0 SHF.L.U32 R41, R28, 0x10, RZ ;  /* 0x000000101c298819 */ /* 0x000fe400000006ff */
[----:B------:R-:W-:Y:S02]  /*2e50*/  @!P0 LOP3.LUT R35, R30, 0xffff0000, RZ, 0xc0, !PT ;  /* 0xffff00001e238812 */ /* 0x000fe400078ec0ff */
[C---:B---3--:R-:W-:Y:S01]  /*2e60*/  @!P0 SHF.L.U32 R39, R44.reuse, 0x10, RZ ;  /* 0x000000102c278819 */ /* 0x048fe200000006ff */
[C---:B------:R-:W-:Y:S01]  /*2e70*/  @!P0 IMAD.U32 R38, R45.reuse, 0x10000, RZ ;  /* 0x000100002d268824 */ /* 0x040fe200078e00ff */
[----:B------:R-:W-:Y:S02]  /*2e80*/  @!P0 LOP3.LUT R43, R44, 0xffff0000, RZ, 0xc0, !PT ;  /* 0xffff00002c2b8812 */ /* 0x000fe400078ec0ff */
[----:B------:R-:W-:Y:S01]  /*2e90*/  @!P0 LOP3.LUT R45, R45, 0xffff0000, RZ, 0xc0, !PT ;  /* 0xffff00002d2d8812 */ /* 0x000fe200078ec0ff */
[----:B------:R-:W-:Y:S01]  /*2ea0*/  @!P0 FMUL.FTZ R42, R35, R38 ;  /* 0x00000026232a8220 */ /* 0x000fe20000410000 */
[C---:B----4-:R-:W-:Y:S01]  /*2eb0*/  @!P0 SHF.L.U32 R32, R26.reuse, 0x10, RZ ;  /* 0x000000101a208819 */ /* 0x050fe200000006ff */
[----:B------:R-:W-:Y:S01]  /*2ec0*/  @!P0 FMUL.FTZ R47, R33, R39 ;  /* 0x00000027212f8220 */ /* 0x000fe20000410000 */
        /* <DEDUP_REMOVED lines=8> */
[----:B------:R-:W-:Y:S01]  /*2f50*/  @!P0 SHF.L.U32 R41, R30, 0x10, RZ ;  /* 0x000000101e298819 */ /* 0x000fe200000006ff */
[----:B------:R-:W-:Y:S01]  /*2f60*/  @!P0 FMUL.FTZ R2, R33, R26 ;  /* 0x0000001a21028220 */ /* 0x000fe20000410000 */
[----:B------:R-:W-:Y:S02]  /*2f70*/  @!P0 IMAD.U32 R39, R29, 0x10000, RZ ;  /* 0x000100001d278824 */ /* 0x000fe400078e00ff */
        /* <DEDUP_REMOVED lines=10> */
[----:B------:R-:W-:Y:S01]  /*3020*/  @!P0 FFMA.FTZ R4, R45, R40, R4 ;  /* 0x000000282d048223 */ /* 0x000fe20000010004 */
[----:B------:R-:W-:Y:S01]  /*3030*/  @!P0 FFMA.FTZ R42, R41, R24, -R42 ;  /* 0x00000018292a8223 */ /* 0x000fe2000001082a */
[----:B------:R-:W-:Y:S03]  /*3040*/  @!P0 F2FP.BF16.F32.PACK_AB R46, R2, R49 ;  /* 0x00000031022e823e */ /* 0x000fe600000010ff */
[----:B------:R-:W-:Y:S02]  /*3050*/  @!P0 F2FP.BF16.F32.PACK_AB R51, R4, R51 ;  /* 0x000000330433823e */ /* 0x000fe400000010ff */
[----:B------:R-:W-:Y:S01]  /*3060*/  @!P0 F2FP.BF16.F32.PACK_AB R42, R3, R42 ;  /* 0x0000002a032a823e */ /* 0x000fe200000010ff */
[----:B------:R-:W-:Y:S01]  /*3070*/  @!P0 IMAD.MOV.U32 R29, RZ, RZ, R46 ;  /* 0x000000ffff1d8224 */ /* 0x000fe200078e002e */
[----:B------:R-:W-:Y:S02]  /*3080*/  @!P0 MOV R31, R51 ;  /* 0x00000033001f8202 */ /* 0x000fe40000000f00 */
[----:B------:R-:W-:Y:S02]  /*3090*/  @!P0 MOV R30, R42 ;  /* 0x0000002a001e8202 */ /* 0x000fe40000000f00 */
[----:B------:R-:W-:Y:S03]  /*30a0*/  ISETP.GE.AND P0, PT, R14, R25, PT ;  /* 0x000000190e00720c */ /* 0x000fe60003f06270 */
[----:B------:R1:W-:Y:S08]  /*30b0*/  ST.E.128 desc[UR6][R138.64], R28 ;  /* 0x0000001c8a007985 */ /* 0x0003f0000c101d06 */
[----:B------:R-:W2:Y:S06]  /*30c0*/  @!P1 LD.E.64 R44, desc[UR6][R58.64+0x40] ;  /* 0x000040063a2c9980 */ /* 0x000eac000c101b00 */
[----:B------:R-:W3:Y:S08]  /*30d0*/  LD.E.128 R32, desc[UR6][R126.64+0x80] ;  /* 0x000080067e207980 */ /* 0x000ef0000c101d00 */
[----:B------:R-:W4:Y:S01]  /*30e0*/  @!P1 LD.E.64 R26, desc[UR6][R22.64+0x40] ;  /* 0x00004006161a9980 */ /* 0x000f22000c101b00 */
[C---:B--2---:R-:W-:Y:S01]  /*30f0*/  @!P1 SHF.L.U32 R38, R44.reuse, 0x10, RZ ;  /* 0x000000102c269819 */ /* 0x044fe200000006ff */
[C---:B------:R-:W-:Y:S01]  /*3100*/  @!P1 IMAD.U32 R40, R45.reuse, 0x10000, RZ ;  /* 0x000100002d289824 */ /* 0x040fe200078e00ff */
[----:B------:R-:W-:Y:S02]  /*3110*/  @!P1 LOP3.LUT R41, R44, 0xffff0000, RZ, 0xc0, !PT ;  /* 0xffff00002c299812 */ /* 0x000fe400078ec0ff */
[----:B------:R-:W-:Y:S02]  /*3120*/  @!P1 LOP3.LUT R45, R45, 0xffff0000, RZ, 0xc0, !PT ;  /* 0xffff00002d2d9812 */ /* 0x000fe400078ec0ff */
[----:B---3--:R-:W-:Y:S01]  /*3130*/  @!P1 LOP3.LUT R37, R32, 0xffff0000, RZ, 0xc0, !PT ;  /* 0xffff000020259812 */ /* 0x008fe200078ec0ff */
[----:B------:R-:W-:Y:S01]  /*3140*/  @!P1 IMAD.U32 R43, R34, 0x10000, RZ ;  /* 0x00010000222b9824 */ /* 0x000fe200078e00ff */
[----:B------:R-:W-:Y:S02]  /*3150*/  @!P1 SHF.L.U32 R39, R32, 0x10, RZ ;  /* 0x0000001020279819 */ /* 0x000fe400000006ff */
[----:B-1----:R-:W-:Y:S01]  /*3160*/  @!P1 LOP3.LUT R29, R33, 0xffff0000, RZ, 0xc0, !PT ;  /* 0xffff0000211d9812 */ /* 0x002fe200078ec0ff */
[----:B------:R-:W-:Y:S01]  /*3170*/  @!P1 FMUL.FTZ R42, R37, R38 ;  /* 0x00000026252a9220 */ /* 0x000fe20000410000 */
[----:B------:R-:W-:Y:S02]  /*3180*/  @!P1 LOP3.LUT R31, R34, 0xffff0000, RZ, 0xc0, !PT ;  /* 0xffff0000221f9812 */ /* 0x000fe400078ec0ff */
[----:B----4-:R-:W-:Y:S01]  /*3190*/  @!P1 SHF.L.U32 R24, R27, 0x10, RZ ;  /* 0x000000101b189819 */ /* 0x010fe200000006ff */
[C---:B------:R-:W-:Y:S01]  /*31a0*/  @!P1 IMAD.U32 R36, R26.reuse, 0x10000, RZ ;  /* 0x000100001a249824 */ /* 0x040fe200078e00ff */
[----:B------:R-:W-:Y:S01]  /*31b0*/  @!P1 LOP3.LUT R26, R26, 0xffff0000, RZ, 0xc0, !PT ;  /* 0xffff00001a1a9812 */ /* 0x000fe200078ec0ff */
[----:B------:R-:W-:Y:S01]  /*31c0*/  @!P1 FMUL.FTZ R47, R29, R41 ;  /* 0x000000291d2f9220 */ /* 0x000fe20000410000 */
[----:B------:R-:W-:Y:S01]  /*31d0*/  @!P1 LOP3.LUT R27, R27, 0xffff0000, RZ, 0xc0, !PT ;  /* 0xffff00001b1b9812 */ /* 0x000fe200078ec0ff */
[-C--:B------:R-:W-:Y:S01]  /*31e0*/  @!P1 FMUL.FTZ R5, R37, R36.reuse ;  /* 0x0000002425059220 */ /* 0x080fe20000410000 */
[----:B------:R-:W-:Y:S01]  /*31f0*/  @!P1 LOP3.LUT R28, R35, 0xffff0000, RZ, 0xc0, !PT ;  /* 0xffff0000231c9812 */ /* 0x000fe200078ec0ff */
[----:B------:R-:W-:Y:S01]  /*3200*/  @!P1 FFMA.FTZ R42, R39, R36, -R42 ;  /* 0x00000024272a9223 */ /* 0x000fe2000001082a */
[----:B------:R-:W-:Y:S01]  /*3210*/  @!P1 FMUL.FTZ R6, R29, R26 ;  /* 0x0000001a1d069220 */ /* 0x000fe20000410000 */
[----:B------:R-:W-:Y:S01]  /*3220*/  @!P1 FFMA.FTZ R5, R38, R39, R5 ;  /* 0x0000002726059223 */ /* 0x000fe20000010005 */
[----:B------:R-:W-:Y:S01]  /*3230*/  @!P1 SHF.L.U32 R39, R33, 0x10, RZ ;  /* 0x0000001021279819 */ /* 0x000fe200000006ff */
[----:B------:R-:W-:Y:S01]  /*3240*/  @!P1 FMUL.FTZ R7, R31, R24 ;  /* 0x000000181f079220 */ /* 0x000fe20000410000 */
[----:B------:R-:W-:Y:S01]  /*3250*/  @!P1 SHF.L.U32 R38, R35, 0x10, RZ ;  /* 0x0000001023269819 */ /* 0x000fe200000006ff */
        /* <DEDUP_REMOVED lines=16> */
[----:B------:R-:W-:Y:S05]  /*3360*/  @!P1 MOV R34, R46 ;  /* 0x0000002e00229202 */ /* 0x000fea0000000f00 */
        /* <DEDUP_REMOVED lines=42> */
[----:B------:R-:W-:Y:S02]  /*3610*/  @!P0 MOV R30, R46 ;  /* 0x0000002e001e8202 */ /* 0x000fe40000000f00 */
[----:B------:R-:W-:Y:S05]  /*3620*/  @!P0 MOV R31, R49 ;  /* 0x00000031001f8202 */ /* 0x000fea0000000f00 */
[----:B------:R1:W-:Y:S02]  /*3630*/  ST.E.128 desc[UR6][R138.64+0x100], R28 ;  /* 0x0001001c8a007985 */ /* 0x0003e4000c101d06 */
.L_x_2412:
[----:B------:R-:W-:Y:S05]  /*3640*/  BSYNC B0 ;  /* 0x0000000000007941 */ /* 0x000fea0003800000 */
.L_x_2411:
[----:B------:R-:W-:Y:S04]  /*3650*/  BSSY B0, `(.L_x_2413) ;  /* 0x000009b000007945 */ /* 0x000fe80003800000 */
[----:B------:R-:W-:Y:S05]  /*3660*/  @!P4 BRA `(.L_x_2414) ;  /* 0x000000080064c947 */ /* 0x000fea0003800000 */
[-C--:B------:R-:W-:Y:S01]  /*3670*/  LEA R60, P1, R104, R126.reuse, 0x1 ;  /* 0x0000007e683c7211 */ /* 0x080fe200078208ff */
[C---:B------:R-:W-:Y:S01]  /*3680*/  IMAD.SHL.U32 R53, R159.reuse, 0x2, RZ ;  /* 0x000000029f357824 */ /* 0x040fe200078e00ff */
[----:B------:R-:W-:Y:S02]  /*3690*/  ISETP.GE.AND P0, PT, R18, R25, PT ;  /* 0x000000191200720c */ /* 0x000fe40003f06270 */
[----:B------:R-:W-:Y:S02]  /*36a0*/  LEA.HI.X R61, R104, R127, R103, 0x1, P1 ;  /* 0x0000007f683d7211 */ /* 0x000fe400008f0c67 */
[----:B------:R-:W-:Y:S02]  /*36b0*/  SHF.L.U64.HI R51, R159, 0x1, R149 ;  /* 0x000000019f337819 */ /* 0x000fe40000010295 */
[-C--:B------:R-:W-:Y:S01]  /*36c0*/  IADD3 R48, P1, R58, R53.reuse, RZ ;  /* 0x000000353a307210 */ /* 0x080fe20007f3e0ff */
[----:B-1----:R-:W2:Y:S01]  /*36d0*/  LD.E.128 R28, desc[UR6][R60.64] ;  /* 0x000000063c1c7980 */ /* 0x002ea2000c101d00 */
[----:B------:R-:W-:Y:S02]  /*36e0*/  IADD3 R36, P4, R22, R53, RZ ;  /* 0x0000003516247210 */ /* 0x000fe40007f9e0ff */
[----:B------:R-:W-:Y:S02]  /*36f0*/  IADD3.X R49, R59, R51, RZ, P1, !PT ;  /* 0x000000333b317210 */ /* 0x000fe40000ffe4ff */
[----:B------:R-:W-:Y:S01]  /*3700*/  ISETP.GE.AND P1, PT, R15, R25, PT ;  /* 0x000000190f00720c */ /* 0x000fe20003f26270 */
[----:B------:R-:W-:Y:S01]  /*3710*/  IMAD.X R37, R23, 0x1, R51, P4 ;  /* 0x0000000117257824 */ /* 0x000fe200020e0633 */
[----:B------:R-:W-:Y:S01]  /*3720*/  LEA R52, P4, R107, R126, 0x1 ;  /* 0x0000007e6b347211 */ /* 0x000fe200078808ff */
[----:B------:R-:W3:Y:S01]  /*3730*/  @!P0 LD.E.64 R46, desc[UR6][R48.64] ;  /* 0x00000006302e8980 */ /* 0x000ee2000c101b00 */
[C---:B------:R-:W-:Y:S04]  /*3740*/  LEA R62, P5, R75.reuse, R138, 0x1 ;  /* 0x0000008a4b3e7211 */ /* 0x040fe800078a08ff */
[----:B------:R-:W-:Y:S01]  /*3750*/  LEA.HI.X R63, R75, R139, R76, 0x1, P5 ;  /* 0x0000008b4b3f7211 */ /* 0x000fe200028f0c4c */
[----:B------:R-:W4:Y:S01]  /*3760*/  @!P0 LD.E.64 R26, desc[UR6][R36.64] ;  /* 0x00000006241a8980 */ /* 0x000f22000c101b00 */
[C---:B--2---:R-:W-:Y:S01]  /*3770*/  @!P0 LOP3.LUT R33, R28.reuse, 0xffff0000, RZ, 0xc0, !PT ;  /* 0xffff00001c218812 */ /* 0x044fe200078ec0ff */
[----:B------:R-:W-:Y:S01]  /*3780*/  @!P0 IMAD.U32 R43, R28, 0x10000, RZ ;  /* 0x000100001c2b8824 */ /* 0x000fe200078e00ff */
[----:B------:R-:W-:Y:S02]  /*3790*/  @!P0 LOP3.LUT R35, R29, 0xffff0000, RZ, 0xc0, !PT ;  /* 0xffff00001d238812 */ /* 0x000fe400078ec0ff */
        /* <DEDUP_REMOVED lines=17> */
[C---:B------:R-:W-:Y:S01]  /*38b0*/  @!P0 FMUL.FTZ R44, R33.reuse, R40 ;  /* 0x00000028212c8220 */ /* 0x040fe20000410000 */
[-C--:B------:R-:W-:Y:S01]  /*38c0*/  @!P0 FMUL.FTZ R3, R33, R24.reuse ;  /* 0x0000001821038220 */ /* 0x080fe20000410000 */
[----:B------:R-:W-:Y:S01]  /*38d0*/  @!P0 F2FP.BF16.F32.PACK_AB R51, R0, R51 ;  /* 0x000000330033823e */ /* 0x000fe200000010ff */
[----:B------:R-:W-:Y:S02]  /*38e0*/  @!P0 IMAD.U32 R43, R30, 0x10000, RZ ;  /* 0x000100001e2b8824 */ /* 0x000fe400078e00ff */
[----:B------:R-:W-:Y:S01]  /*38f0*/  @!P0 FMUL.FTZ R53, R35, R45 ;  /* 0x0000002d23358220 */ /* 0x000fe20000410000 */
[C---:B------:R-:W-:Y:S01]  /*3900*/  @!P0 FMUL.FTZ R61, R32.reuse, R47 ;  /* 0x0000002f203d8220 */ /* 0x040fe20000410000 */
[----:B------:R-:W-:Y:S01]  /*3910*/  @!P0 FMUL.FTZ R4, R32, R27 ;  /* 0x0000001b20048220 */ /* 0x000fe20000410000 */
[----:B------:R-:W-:Y:S01]  /*3920*/  @!P0 FFMA.FTZ R2, R45, R41, R2 ;  /* 0x000000292d028223 */ /* 0x000fe20000010002 */
[----:B------:R-:W-:Y:S01]  /*3930*/  @!P0 FFMA.FTZ R44, R43, R24, -R44 ;  /* 0x000000182b2c8223 */ /* 0x000fe2000001082c */
[----:B------:R-:W-:Y:S01]  /*3940*/  @!P0 FFMA.FTZ R3, R40, R43, R3 ;  /* 0x0000002b28038223 */ /* 0x000fe20000010003 */
[----:B------:R-:W-:Y:S01]  /*3950*/  @!P0 FFMA.FTZ R53, R41, R26, -R53 ;  /* 0x0000001a29358223 */ /* 0x000fe20000010835 */
[----:B------:R-:W-:Y:S01]  /*3960*/  @!P0 FFMA.FTZ R61, R42, R27, -R61 ;  /* 0x0000001b2a3d8223 */ /* 0x000fe2000001083d */
[----:B------:R-:W-:Y:S01]  /*3970*/  @!P0 FFMA.FTZ R4, R47, R42, R4 ;  /* 0x0000002a2f048223 */ /* 0x000fe20000010004 */
[----:B------:R-:W-:Y:S01]  /*3980*/  @!P0 IMAD.MOV.U32 R28, RZ, RZ, R51 ;  /* 0x000000ffff1c8224 */ /* 0x000fe200078e0033 */
[----:B------:R-:W-:Y:S02]  /*3990*/  @!P0 F2FP.BF16.F32.PACK_AB R44, R3, R44 ;  /* 0x0000002c032c823e */ /* 0x000fe400000010ff */
[----:B------:R-:W-:Y:S02]  /*39a0*/  @!P0 F2FP.BF16.F32.PACK_AB R50, R2, R53 ;  /* 0x000000350232823e */ /* 0x000fe400000010ff */
[----:B------:R-:W-:Y:S01]  /*39b0*/  @!P0 F2FP.BF16.F32.PACK_AB R61, R4, R61 ;  /* 0x0000003d043d823e */ /* 0x000fe200000010ff */
[----:B------:R-:W-:Y:S01]  /*39c0*/  @!P0 IMAD.MOV.U32 R30, RZ, RZ, R44 ;  /* 0x000000ffff1e8224 */ /* 0x000fe200078e002c */
[----:B------:R-:W-:Y:S02]  /*39d0*/  @!P0 MOV R29, R50 ;  /* 0x00000032001d8202 */ /* 0x000fe40000000f00 */
[----:B------:R-:W-:Y:S02]  /*39e0*/  @!P0 MOV R31, R61 ;  /* 0x0000003d001f8202 */ /* 0x000fe40000000f00 */
[----:B------:R-:W-:Y:S02]  /*39f0*/  LEA.HI.X R53, R107, R127, R108, 0x1, P4 ;  /* 0x0000007f6b357211 */ /* 0x000fe400020f0c6c */
[----:B------:R-:W-:Y:S01]  /*3a00*/  ISETP.GE.AND P0, PT, R14, R25, PT ;  /* 0x000000190e00720c */ /* 0x000fe20003f06270 */
[----:B------:R1:W-:Y:S01]  /*3a10*/  ST.E.128 desc[UR6][R62.64], R28 ;  /* 0x0000001c3e007985 */ /* 0x0003e2000c101d06 */
[C---:B------:R-:W-:Y:S04]  /*3a20*/  LEA R60, P4, R109.reuse, R126, 0x1 ;  /* 0x0000007e6d3c7211 */ /* 0x040fe800078808ff */
[----:B------:R-:W-:Y:S03]  /*3a30*/  LEA.HI.X R61, R109, R127, R110, 0x1, P4 ;  /* 0x0000007f6d3d7211 */ /* 0x000fe600020f0c6e */
[----:B------:R-:W2:Y:S08]  /*3a40*/  LD.E.128 R32, desc[UR6][R52.64] ;  /* 0x0000000634207980 */ /* 0x000eb0000c101d00 */
[----:B------:R-:W3:Y:S06]  /*3a50*/  @!P1 LD.E.64 R26, desc[UR6][R36.64+0x40] ;  /* 0x00004006241a9980 */ /* 0x000eec000c101b00 */
[----:B------:R-:W4:Y:S01]  /*3a60*/  @!P1 LD.E.64 R46, desc[UR6][R48.64+0x40] ;  /* 0x00004006302e9980 */ /* 0x000f22000c101b00 */
[C---:B-1----:R-:W-:Y:S04]  /*3a70*/  LEA R62, P5, R98.reuse, R138, 0x1 ;  /* 0x0000008a623e7211 */ /* 0x042fe800078a08ff */
[----:B------:R-:W-:Y:S02]  /*3a80*/  LEA.HI.X R63, R98, R139, R99, 0x1, P5 ;  /* 0x0000008b623f7211 */ /* 0x000fe400028f0c63 */
[C---:B--2---:R-:W-:Y:S01]  /*3a90*/  @!P1 LOP3.LUT R39, R32.reuse, 0xffff0000, RZ, 0xc0, !PT ;  /* 0xffff000020279812 */ /* 0x044fe200078ec0ff */
[----:B------:R-:W-:Y:S01]  /*3aa0*/  @!P1 IMAD.U32 R41, R32, 0x10000, RZ ;  /* 0x0001000020299824 */ /* 0x000fe200078e00ff */
[----:B------:R-:W-:Y:S01]  /*3ab0*/  @!P1 LOP3.LUT R29, R33, 0xffff0000, RZ, 0xc0, !PT ;  /* 0xffff0000211d9812 */ /* 0x000fe200078ec0ff */
[C---:B------:R-:W-:Y:S01]  /*3ac0*/  @!P1 IMAD.U32 R45, R34.reuse, 0x10000, RZ ;  /* 0x00010000222d9824 */ /* 0x040fe200078e00ff */
[----:B------:R-:W-:Y:S02]  /*3ad0*/  @!P1 LOP3.LUT R31, R34, 0xffff0000, RZ, 0xc0, !PT ;  /* 0xffff0000221f9812 */ /* 0x000fe400078ec0ff */
[----:B------:R-:W-:Y:S02]  /*3ae0*/  @!P1 LOP3.LUT R28, R35, 0xffff0000, RZ, 0xc0, !PT ;  /* 0xffff0000231c9812 */ /* 0x000fe400078ec0ff */
[C---:B---3--:R-:W-:Y:S01]  /*3af0*/  @!P1 SHF.L.U32 R24, R27.reuse, 0x10, RZ ;  /* 0x000000101b189819 */ /* 0x048fe200000006ff */
[C---:B------:R-:W-:Y:S01]  /*3b00*/  @!P1 IMAD.U32 R38, R26.reuse, 0x10000, RZ ;  /* 0x000100001a269824 */ /* 0x040fe200078e00ff */
[----:B------:R-:W-:Y:S02]  /*3b10*/  @!P1 LOP3.LUT R26, R26, 0xffff0000, RZ, 0xc0, !PT ;  /* 0xffff00001a1a9812 */ /* 0x000fe400078ec0ff */
[----:B------:R-:W-:Y:S01]  /*3b20*/  @!P1 LOP3.LUT R27, R27, 0xffff0000, RZ, 0xc0, !PT ;  /* 0xffff00001b1b9812 */ /* 0x000fe200078ec0ff */
[----:B------:R-:W-:Y:S01]  /*3b30*/  @!P1 FMUL.FTZ R5, R39, R38 ;  /* 0x0000002627059220 */ /* 0x000fe20000410000 */
[----:B----4-:R-:W-:Y:S01]  /*3b40*/  @!P1 SHF.L.U32 R42, R47, 0x10, RZ ;  /* 0x000000102f2a9819 */ /* 0x010fe200000006ff */
[C---:B------:R-:W-:Y:S01]  /*3b50*/  @!P1 IMAD.U32 R40, R46.reuse, 0x10000, RZ ;  /* 0x000100002e289824 */ /* 0x040fe200078e00ff */
[----:B------:R-:W-:Y:S01]  /*3b60*/  @!P1 LOP3.LUT R43, R46, 0xffff0000, RZ, 0xc0, !PT ;  /* 0xffff00002e2b9812 */ /* 0x000fe200078ec0ff */
[----:B------:R-:W-:Y:S01]  /*3b70*/  @!P1 FMUL.FTZ R6, R29, R26 ;  /* 0x0000001a1d069220 */ /* 0x000fe20000410000 */
[----:B------:R-:W-:Y:S01]  /*3b80*/  @!P1 LOP3.LUT R47, R47, 0xffff0000, RZ, 0xc0, !PT ;  /* 0xffff00002f2f9812 */ /* 0x000fe200078ec0ff */
[----:B------:R-:W-:Y:S01]  /*3b90*/  @!P1 FMUL.FTZ R44, R39, R40 ;  /* 0x00000028272c9220 */ /* 0x000fe20000410000 */
[----:B------:R-:W-:Y:S01]  /*3ba0*/  @!P1 FFMA.FTZ R5, R40, R41, R5 ;  /* 0x0000002928059223 */ /* 0x000fe20000010005 */
[----:B------:R-:W-:Y:S01]  /*3bb0*/  @!P1 SHF.L.U32 R40, R35, 0x10, RZ ;  /* 0x0000001023289819 */ /* 0x000fe200000006ff */
[----:B------:R-:W-:Y:S01]  /*3bc0*/  @!P1 FMUL.FTZ R50, R31, R42 ;  /* 0x0000002a1f329220 */ /* 0x000fe20000410000 */
[----:B------:R-:W-:Y:S01]  /*3bd0*/  @!P1 FFMA.FTZ R44, R41, R38, -R44 ;  /* 0x00000026292c9223 */ /* 0x000fe2000001082c */
[----:B------:R-:W-:Y:S01]  /*3be0*/  @!P1 SHF.L.U32 R41, R33, 0x10, RZ ;  /* 0x0000001021299819 */ /* 0x000fe200000006ff */
[----:B------:R-:W-:Y:S01]  /*3bf0*/  @!P1 FMUL.FTZ R7, R31, R24 ;  /* 0x000000181f079220 */ /* 0x000fe20000410000 */
[----:B------:R-:W-:Y:S01]  /*3c00*/  @!P1 FMUL.FTZ R51, R29, R43 ;  /* 0x0000002b1d339220 */ /* 0x000fe20000410000 */
[C---:B------:R-:W-:Y:S01]  /*3c10*/  @!P1 FMUL.FTZ R53, R28.reuse, R47 ;  /* 0x0000002f1c359220 */ /* 0x040fe20000410000 */
[----:B------:R-:W-:Y:S01]  /*3c20*/  @!P1 F2FP.BF16.F32.PACK_AB R44, R5, R44 ;  /* 0x0000002c052c923e */ /* 0x000fe200000010ff */
        /* <DEDUP_REMOVED lines=13> */
[----:B------:R-:W-:Y:S05]  /*3d00*/  @!P1 MOV R35, R53 ;  /* 0x0000003500239202 */ /* 0x000fea0000000f00 */
[----:B------:R1:W-:Y:S08]  /*3d10*/  ST.E.128 desc[UR6][R62.64], R32 ;  /* 0x000000203e007985 */ /* 0x0003f0000c101d06 */
[----:B------:R2:W3:Y:S08]  /*3d20*/  LD.E.128 R28, desc[UR6][R60.64] ;  /* 0x000000063c1c7980 */ /* 0x0004f0000c101d00 */
[----:B------:R-:W4:Y:S06]  /*3d30*/  @!P0 LD.E.64 R26, desc[UR6][R36.64+0x80] ;  /* 0x00008006241a8980 */ /* 0x000f2c000c101b00 */
[----:B------:R-:W5:Y:S01]  /*3d40*/  @!P0 LD.E.64 R48, desc[UR6][R48.64+0x80] ;  /* 0x0000800630308980 */ /* 0x000f62000c101b00 */
[C---:B--2---:R-:W-:Y:S04]  /*3d50*/  LEA R60, P1, R96.reuse, R138, 0x1 ;  /* 0x0000008a603c7211 */ /* 0x044fe800078208ff */
[----:B------:R-:W-:Y:S02]  /*3d60*/  LEA.HI.X R61, R96, R139, R97, 0x1, P1 ;  /* 0x0000008b603d7211 */ /* 0x000fe400008f0c61 */
[C---:B---3--:R-:W-:Y:S01]  /*3d70*/  @!P0 LOP3.LUT R39, R28.reuse, 0xffff0000, RZ, 0xc0, !PT ;  /* 0xffff00001c278812 */ /* 0x048fe200078ec0ff */
[----:B------:R-:W-:Y:S01]  /*3d80*/  @!P0 IMAD.U32 R41, R28, 0x10000, RZ ;  /* 0x000100001c298824 */ /* 0x000fe200078e00ff */
[----:B-1----:R-:W-:Y:S01]  /*3d90*/  @!P0 LOP3.LUT R33, R29, 0xffff0000, RZ, 0xc0, !PT ;  /* 0xffff00001d218812 */ /* 0x002fe200078ec0ff */
[C---:B------:R-:W-:Y:S01]  /*3da0*/  @!P0 IMAD.U32 R45, R30.reuse, 0x10000, RZ ;  /* 0x000100001e2d8824 */ /* 0x040fe200078e00ff */
[----:B------:R-:W-:Y:S02]  /*3db0*/  @!P0 LOP3.LUT R35, R30, 0xffff0000, RZ, 0xc0, !PT ;  /* 0xffff00001e238812 */ /* 0x000fe400078ec0ff */
[----:B------:R-:W-:Y:S02]  /*3dc0*/  @!P0 LOP3.LUT R32, R31, 0xffff0000, RZ, 0xc0, !PT ;  /* 0xffff00001f208812 */ /* 0x000fe400078ec0ff */
[C---:B----4-:R-:W-:Y:S01]  /*3dd0*/  @!P0 SHF.L.U32 R24, R27.reuse, 0x10, RZ ;  /* 0x000000101b188819 */ /* 0x050fe200000006ff */
[C---:B------:R-:W-:Y:S01]  /*3de0*/  @!P0 IMAD.U32 R38, R26.reuse, 0x10000, RZ ;  /* 0x000100001a268824 */ /* 0x040fe200078e00ff */
[----:B------:R-:W-:Y:S02]  /*3df0*/  @!P0 LOP3.LUT R26, R26, 0xffff0000, RZ, 0xc0, !PT ;  /* 0xffff00001a1a8812 */ /* 0x000fe400078ec0ff */
[----:B------:R-:W-:Y:S01]  /*3e00*/  @!P0 LOP3.LUT R27, R27, 0xffff0000, RZ, 0xc0, !PT ;  /* 0xffff00001b1b8812 */ /* 0x000fe200078ec0ff */
[----:B------:R-:W-:Y:S01]  /*3e10*/  @!P0 FMUL.FTZ R9, R39, R38 ;  /* 0x0000002627098220 */ /* 0x000fe20000410000 */
[----:B-----5:R-:W-:Y:S01]  /*3e20*/  @!P0 SHF.L.U32 R42, R49, 0x10, RZ ;  /* 0x00000010312a8819 */ /* 0x020fe200000006ff */
        /* <DEDUP_REMOVED lines=28> */
[----:B------:R2:W-:Y:S02]  /*3ff0*/  ST.E.128 desc[UR6][R60.64], R28 ;  /* 0x0000001c3c007985 */ /* 0x0005e4000c101d06 */
.L_x_2414:
[----:B------:R-:W-:Y:S05]  /*4000*/  BSYNC B0 ;  /* 0x0000000000007941 */ /* 0x000fea0003800000 */
.L_x_2413:
[----:B------:R-:W-:Y:S04]  /*4010*/  BSSY B0, `(.L_x_2415) ;  /* 0x000009b000007945 */ /* 0x000fe80003800000 */
[----:B------:R-:W-:Y:S05]  /*4020*/  @!P3 BRA `(.L_x_2416) ;  /* 0x000000080064b947 */ /* 0x000fea0003800000 */
[-C--:B--2---:R-:W-:Y:S01]  /*4030*/  LEA R60, P1, R106, R126.reuse, 0x1 ;  /* 0x0000007e6a3c7211 */ /* 0x084fe200078208ff */
        /* <DEDUP_REMOVED lines=152> */
.L_x_2416:
[----:B------:R-:W-:Y:S05]  /*49c0*/  BSYNC B0 ;  /* 0x0000000000007941 */ /* 0x000fea0003800000 */
.L_x_2415:
[----:B------:R-:W-:Y:S04]  /*49d0*/  BSSY B0, `(.L_x_2417) ;  /* 0x000009e000007945 */ /* 0x000fe80003800000 */
[----:B------:R-:W-:Y:S05]  /*49e0*/  @!P2 BRA `(.L_x_2418) ;  /* 0x000000080070a947 */ /* 0x000fea0003800000 */
[C---:B------:R-:W-:Y:S01]  /*49f0*/  SHF.L.U32 R51, R155.reuse, 0x1, RZ ;  /* 0x000000019b337819 */ /* 0x040fe200000006ff */
[----:B--23--:R-:W-:Y:S01]  /*4a00*/  IMAD.WIDE.U32 R60, R134, 0x60, R138 ;  /* 0x00000060863c7825 */ /* 0x00cfe200078e008a */
[----:B------:R-:W-:Y:S02]  /*4a10*/  ISETP.GE.AND P0, PT, R18, R25, PT ;  /* 0x000000191200720c */ /* 0x000fe40003f06270 */
[----:B------:R-:W-:Y:S01]  /*4a20*/  SHF.L.U64.HI R49, R155, 0x1, R146 ;  /* 0x000000019b317819 */ /* 0x000fe20000010292 */
[----:B------:R-:W-:Y:S01]  /*4a30*/  IMAD R48, R175, 0x60, RZ ;  /* 0x00000060af307824 */ /* 0x000fe200078e02ff */
[-C--:B------:R-:W-:Y:S01]  /*4a40*/  IADD3 R46, P1, R58, R51.reuse, RZ ;  /* 0x000000333a2e7210 */ /* 0x080fe20007f3e0ff */
[----:B------:R-:W-:Y:S01]  /*4a50*/  IMAD.WIDE.U32 R52, R174, 0x60, R126 ;  /* 0x00000060ae347825 */ /* 0x000fe200078e007e */
[----:B------:R-:W-:Y:S03]  /*4a60*/  IADD3 R36, P2, R22, R51, RZ ;  /* 0x0000003316247210 */ /* 0x000fe60007f5e0ff */
[--C-:B------:R-:W-:Y:S01]  /*4a70*/  IMAD.X R47, R59, 0x1, R49.reuse, P1 ;  /* 0x000000013b2f7824 */ /* 0x100fe200008e0631 */
[----:B------:R-:W-:Y:S01]  /*4a80*/  IADD3 R51, R53, R48, RZ ;  /* 0x0000003035337210 */ /* 0x000fe20007ffe0ff */
[----:B------:R-:W-:Y:S01]  /*4a90*/  IMAD.X R37, R23, 0x1, R49, P2 ;  /* 0x0000000117257824 */ /* 0x000fe200010e0631 */
[----:B------:R-:W-:Y:S02]  /*4aa0*/  MOV R50, R52 ;  /* 0x0000003400327202 */ /* 0x000fe40000000f00 */
[----:B------:R-:W-:Y:S01]  /*4ab0*/  ISETP.GE.AND P1, PT, R15, R25, PT ;  /* 0x000000190f00720c */ /* 0x000fe20003f26270 */
[----:B------:R-:W2:Y:S06]  /*4ac0*/  @!P0 LD.E.64 R44, desc[UR6][R46.64] ;  /* 0x000000062e2c8980 */ /* 0x000eac000c101b00 */
[----:B------:R3:W1:Y:S08]  /*4ad0*/  LD.E.128 R32, desc[UR6][R50.64] ;  /* 0x0000000632207980 */ /* 0x000670000c101d00 */
[----:B------:R-:W4:Y:S01]  /*4ae0*/  @!P0 LD.E.64 R26, desc[UR6][R36.64] ;  /* 0x00000006241a8980 */ /* 0x000f22000c101b00 */
[----:B---3--:R-:W-:Y:S04]  /*4af0*/  IMAD R50, R135, 0x60, RZ ;  /* 0x0000006087327824 */ /* 0x008fe800078e02ff */
[----:B------:R-:W-:Y:S01]  /*4b00*/  IMAD.IADD R61, R61, 0x1, R50 ;  /* 0x000000013d3d7824 */ /* 0x000fe200078e0232 */
[----:B------:R-:W-:Y:S02]  /*4b10*/  LEA R50, P2, R116, R126, 0x1 ;  /* 0x0000007e74327211 */ /* 0x000fe400078408ff */
[C---:B--2---:R-:W-:Y:S01]  /*4b20*/  @!P0 SHF.L.U32 R40, R45.reuse, 0x10, RZ ;  /* 0x000000102d288819 */ /* 0x044fe200000006ff */
[C---:B------:R-:W-:Y:S01]  /*4b30*/  @!P0 IMAD.U32 R39, R44.reuse, 0x10000, RZ ;  /* 0x000100002c278824 */ /* 0x040fe200078e00ff */
[----:B------:R-:W-:Y:S02]  /*4b40*/  @!P0 LOP3.LUT R43, R44, 0xffff0000, RZ, 0xc0, !PT ;  /* 0xffff00002c2b8812 */ /* 0x000fe400078ec0ff */
[----:B------:R-:W-:Y:S02]  /*4b50*/  @!P0 LOP3.LUT R45, R45, 0xffff0000, RZ, 0xc0, !PT ;  /* 0xffff00002d2d8812 */ /* 0x000fe400078ec0ff */
[C---:B-1----:R-:W-:Y:S01]  /*4b60*/  @!P0 LOP3.LUT R29, R32.reuse, 0xffff0000, RZ, 0xc0, !PT ;  /* 0xffff0000201d8812 */ /* 0x042fe200078ec0ff */
[----:B------:R-:W-:Y:S01]  /*4b70*/  @!P0 IMAD.U32 R41, R32, 0x10000, RZ ;  /* 0x0001000020298824 */ /* 0x000fe200078e00ff */
[----:B------:R-:W-:Y:S02]  /*4b80*/  @!P0 LOP3.LUT R31, R34, 0xffff0000, RZ, 0xc0, !PT ;  /* 0xffff0000221f8812 */ /* 0x000fe400078ec0ff */
[----:B------:R-:W-:Y:S01]  /*4b90*/  @!P0 SHF.L.U32 R42, R35, 0x10, RZ ;  /* 0x00000010232a8819 */ /* 0x000fe200000006ff */
[----:B------:R-:W-:Y:S02]  /*4ba0*/  @!P0 FMUL.FTZ R49, R29, R39 ;  /* 0x000000271d318220 */ /* 0x000fe40000410000 */
[----:B------:R-:W-:Y:S01]  /*4bb0*/  @!P0 FMUL.FTZ R48, R31, R40 ;  /* 0x000000281f308220 */ /* 0x000fe20000410000 */
[C---:B----4-:R-:W-:Y:S01]  /*4bc0*/  @!P0 SHF.L.U32 R24, R27.reuse, 0x10, RZ ;  /* 0x000000101b188819 */ /* 0x050fe200000006ff */
[C---:B------:R-:W-:Y:S01]  /*4bd0*/  @!P0 IMAD.U32 R28, R26.reuse, 0x10000, RZ ;  /* 0x000100001a1c8824 */ /* 0x040fe200078e00ff */
[----:B------:R-:W-:Y:S02]  /*4be0*/  @!P0 LOP3.LUT R26, R26, 0xffff0000, RZ, 0xc0, !PT ;  /* 0xffff00001a1a8812 */ /* 0x000fe400078ec0ff */
        /* <DEDUP_REMOVED lines=8> */
[----:B------:R-:W-:Y:S01]  /*4c70*/  @!P0 FMUL.FTZ R3, R31, R24 ;  /* 0x000000181f038220 */ /* 0x000fe20000410000 */
[----:B------:R-:W-:Y:S01]  /*4c80*/  @!P0 IMAD.U32 R41, R34, 0x10000, RZ ;  /* 0x0001000022298824 */ /* 0x000fe200078e00ff */
[----:B------:R-:W-:Y:S01]  /*4c90*/  @!P0 F2FP.BF16.F32.PACK_AB R49, R0, R49 ;  /* 0x000000310031823e */ /* 0x000fe200000010ff */
[----:B------:R-:W-:Y:S01]  /*4ca0*/  @!P0 FMUL.FTZ R51, R29, R43 ;  /* 0x0000002b1d338220 */ /* 0x000fe20000410000 */
[C---:B------:R-:W-:Y:S01]  /*4cb0*/  @!P0 FMUL.FTZ R53, R28.reuse, R45 ;  /* 0x0000002d1c358220 */ /* 0x040fe20000410000 */
[----:B------:R-:W-:Y:S01]  /*4cc0*/  @!P0 FMUL.FTZ R4, R28, R27 ;  /* 0x0000001b1c048220 */ /* 0x000fe20000410000 */
[----:B------:R-:W-:Y:S01]  /*4cd0*/  @!P0 MOV R32, R49 ;  /* 0x0000003100208202 */ /* 0x000fe20000000f00 */
[----:B------:R-:W-:Y:S01]  /*4ce0*/  @!P0 FFMA.FTZ R2, R43, R39, R2 ;  /* 0x000000272b028223 */ /* 0x000fe20000010002 */
[----:B------:R-:W-:Y:S01]  /*4cf0*/  @!P0 FFMA.FTZ R3, R40, R41, R3 ;  /* 0x0000002928038223 */ /* 0x000fe20000010003 */
[----:B------:R-:W-:Y:S01]  /*4d00*/  @!P0 FFMA.FTZ R51, R39, R26, -R51 ;  /* 0x0000001a27338223 */ /* 0x000fe20000010833 */
[----:B------:R-:W-:Y:S01]  /*4d10*/  @!P0 FFMA.FTZ R53, R42, R27, -R53 ;  /* 0x0000001b2a358223 */ /* 0x000fe20000010835 */
[----:B------:R-:W-:Y:S01]  /*4d20*/  @!P0 FFMA.FTZ R4, R45, R42, R4 ;  /* 0x0000002a2d048223 */ /* 0x000fe20000010004 */
[----:B------:R-:W-:Y:S02]  /*4d30*/  @!P0 FFMA.FTZ R48, R41, R24, -R48 ;  /* 0x0000001829308223 */ /* 0x000fe40000010830 */
[----:B------:R-:W-:Y:S02]  /*4d40*/  @!P0 F2FP.BF16.F32.PACK_AB R52, R2, R51 ;  /* 0x000000330234823e */ /* 0x000fe400000010ff */
[----:B------:R-:W-:Y:S02]  /*4d50*/  @!P0 F2FP.BF16.F32.PACK_AB R53, R4, R53 ;  /* 0x000000350435823e */ /* 0x000fe400000010ff */
[----:B------:R-:W-:Y:S01]  /*4d60*/  @!P0 F2FP.BF16.F32.PACK_AB R48, R3, R48 ;  /* 0x000000300330823e */ /* 0x000fe200000010ff */
[----:B------:R-:W-:Y:S01]  /*4d70*/  @!P0 IMAD.MOV.U32 R33, RZ, RZ, R52 ;  /* 0x000000ffff218224 */ /* 0x000fe200078e0034 */
[----:B------:R-:W-:Y:S01]  /*4d80*/  LEA.HI.X R51, R116, R127, R115, 0x1, P2 ;  /* 0x0000007f74337211 */ /* 0x000fe200010f0c73 */
[----:B------:R-:W-:Y:S01]  /*4d90*/  @!P0 IMAD.MOV.U32 R35, RZ, RZ, R53 ;  /* 0x000000ffff238224 */ /* 0x000fe200078e0035 */
[----:B------:R-:W-:Y:S02]  /*4da0*/  @!P0 MOV R34, R48 ;  /* 0x0000003000228202 */ /* 0x000fe40000000f00 */
[----:B------:R-:W-:Y:S02]  /*4db0*/  ISETP.GE.AND P0, PT, R14, R25, PT ;  /* 0x000000190e00720c */ /* 0x000fe40003f06270 */
[C---:B------:R-:W-:Y:S01]  /*4dc0*/  LEA R52, P2, R118.reuse, R126, 0x1 ;  /* 0x0000007e76347211 */ /* 0x040fe200078408ff */
[----:B------:R1:W-:Y:S03]  /*4dd0*/  ST.E.128 desc[UR6][R60.64], R32 ;  /* 0x000000203c007985 */ /* 0x0003e6000c101d06 */
[----:B------:R-:W-:Y:S05]  /*4de0*/  LEA.HI.X R53, R118, R127, R117, 0x1, P2 ;  /* 0x0000007f76357211 */ /* 0x000fea00010f0c75 */
[----:B------:R-:W2:Y:S06]  /*4df0*/  @!P1 LD.E.64 R44, desc[UR6][R46.64+0x40] ;  /* 0x000040062e2c9980 */ /* 0x000eac000c101b00 */
[----:B------:R-:W3:Y:S08]  /*4e00*/  LD.E.128 R28, desc[UR6][R50.64] ;  /* 0x00000006321c7980 */ /* 0x000ef0000c101d00 */
[----:B------:R-:W4:Y:S01]  /*4e10*/  @!P1 LD.E.64 R26, desc[UR6][R36.64+0x40] ;  /* 0x00004006241a9980 */ /* 0x000f22000c101b00 */
[C---:B-1----:R-:W-:Y:S04]  /*4e20*/  LEA R60, P3, R91.reuse, R138, 0x1 ;  /* 0x0000008a5b3c7211 */ /* 0x042fe800078608ff */
[----:B------:R-:W-:Y:S02]  /*4e30*/  LEA.HI.X R61, R91, R139, R90, 0x1, P3 ;  /* 0x0000008b5b3d7211 */ /* 0x000fe400018f0c5a */
[C---:B--2---:R-:W-:Y:S02]  /*4e40*/  @!P1 SHF.L.U32 R40, R44.reuse, 0x10, RZ ;  /* 0x000000102c289819 */ /* 0x044fe400000006ff */
[----:B------:R-:W-:Y:S01]  /*4e50*/  @!P1 LOP3.LUT R39, R44, 0xffff0000, RZ, 0xc0, !PT ;  /* 0xffff00002c279812 */ /* 0x000fe200078ec0ff */
[C---:B------:R-:W-:Y:S01]  /*4e60*/  @!P1 IMAD.U32 R44, R45.reuse, 0x10000, RZ ;  /* 0x000100002d2c9824 */ /* 0x040fe200078e00ff */
[----:B------:R-:W-:Y:S02]  /*4e70*/  @!P1 LOP3.LUT R45, R45, 0xffff0000, RZ, 0xc0, !PT ;  /* 0xffff00002d2d9812 */ /* 0x000fe400078ec0ff */
[C---:B---3--:R-:W-:Y:S01]  /*4e80*/  @!P1 LOP3.LUT R38, R28.reuse, 0xffff0000, RZ, 0xc0, !PT ;  /* 0xffff00001c269812 */ /* 0x048fe200078ec0ff */
[C---:B------:R-:W-:Y:S01]  /*4e90*/  @!P1 IMAD.U32 R41, R29.reuse, 0x10000, RZ ;  /* 0x000100001d299824 */ /* 0x040fe200078e00ff */
[----:B------:R-:W-:Y:S02]  /*4ea0*/  @!P1 LOP3.LUT R33, R29, 0xffff0000, RZ, 0xc0, !PT ;  /* 0xffff00001d219812 */ /* 0x000fe400078ec0ff */
[----:B------:R-:W-:Y:S01]  /*4eb0*/  @!P1 SHF.L.U32 R42, R28, 0x10, RZ ;  /* 0x000000101c2a9819 */ /* 0x000fe200000006ff */
[----:B------:R-:W-:Y:S01]  /*4ec0*/  @!P1 FMUL.FTZ R48, R38, R40 ;  /* 0x0000002826309220 */ /* 0x000fe20000410000 */
[----:B------:R-:W-:Y:S01]  /*4ed0*/  @!P1 SHF.L.U32 R43, R30, 0x10, RZ ;  /* 0x000000101e2b9819 */ /* 0x000fe200000006ff */
[----:B------:R-:W-:Y:S01]  /*4ee0*/  @!P1 FMUL.FTZ R49, R33, R39 ;  /* 0x0000002721319220 */ /* 0x000fe20000410000 */
[C---:B----4-:R-:W-:Y:S01]  /*4ef0*/  @!P1 SHF.L.U32 R25, R26.reuse, 0x10, RZ ;  /* 0x000000101a199819 */ /* 0x050fe200000006ff */
[C---:B------:R-:W-:Y:S01]  /*4f00*/  @!P1 IMAD.U32 R24, R27.reuse, 0x10000, RZ ;  /* 0x000100001b189824 */ /* 0x040fe200078e00ff */
[----:B------:R-:W-:Y:S02]  /*4f10*/  @!P1 LOP3.LUT R26, R26, 0xffff0000, RZ, 0xc0, !PT ;  /* 0xffff00001a1a9812 */ /* 0x000fe400078ec0ff */
[----:B------:R-:W-:Y:S01]  /*4f20*/  @!P1 LOP3.LUT R27, R27, 0xffff0000, RZ, 0xc0, !PT ;  /* 0xffff00001b1b9812 */ /* 0x000fe200078ec0ff */
[-C--:B------:R-:W-:Y:S01]  /*4f30*/  @!P1 FMUL.FTZ R5, R38, R25.reuse ;  /* 0x0000001926059220 */ /* 0x080fe20000410000 */
[----:B------:R-:W-:Y:S01]  /*4f40*/  @!P1 FFMA.FTZ R48, R42, R25, -R48 ;  /* 0x000000192a309223 */ /* 0x000fe20000010830 */
[----:B------:R-:W-:Y:S01]  /*4f50*/  @!P1 LOP3.LUT R25, R30, 0xffff0000, RZ, 0xc0, !PT ;  /* 0xffff00001e199812 */ /* 0x000fe200078ec0ff */
[-C--:B------:R-:W-:Y:S01]  /*4f60*/  @!P1 FMUL.FTZ R6, R33, R26.reuse ;  /* 0x0000001a21069220 */ /* 0x080fe20000410000 */
[----:B------:R-:W-:Y:S01]  /*4f70*/  @!P1 FFMA.FTZ R49, R41, R26, -R49 ;  /* 0x0000001a29319223 */ /* 0x000fe20000010831 */
[----:B------:R-:W-:Y:S01]  /*4f80*/  @!P1 LOP3.LUT R26, R31, 0xffff0000, RZ, 0xc0, !PT ;  /* 0xffff00001f1a9812 */ /* 0x000fe200078ec0ff */
[----:B------:R-:W-:Y:S01]  /*4f90*/  @!P1 FFMA.FTZ R5, R40, R42, R5 ;  /* 0x0000002a28059223 */ /* 0x000fe20000010005 */
[----:B------:R-:W-:Y:S01]  /*4fa0*/  @!P1 FMUL.FTZ R7, R25, R24 ;  /* 0x0000001819079220 */ /* 0x000fe20000410000 */
[----:B------:R-:W-:Y:S02]  /*4fb0*/  @!P1 IMAD.U32 R40, R31, 0x10000, RZ ;  /* 0x000100001f289824 */ /* 0x000fe400078e00ff */
[----:B------:R-:W-:Y:S01]  /*4fc0*/  @!P1 FMUL.FTZ R50, R25, R44 ;  /* 0x0000002c19329220 */ /* 0x000fe20000410000 */
[C---:B------:R-:W-:Y:S01]  /*4fd0*/  @!P1 FMUL.FTZ R51, R26.reuse, R45 ;  /* 0x0000002d1a339220 */ /* 0x040fe20000410000 */
[----:B------:R-:W-:Y:S01]  /*4fe0*/  @!P1 F2FP.BF16.F32.PACK_AB R48, R5, R48 ;  /* 0x000000300530923e */ /* 0x000fe200000010ff */
[----:B------:R-:W-:Y:S01]  /*4ff0*/  @!P1 FMUL.FTZ R8, R26, R27 ;  /* 0x0000001b1a089220 */ /* 0x000fe20000410000 */
[----:B------:R-:W-:Y:S01]  /*5000*/  @!P1 FFMA.FTZ R6, R39, R41, R6 ;  /* 0x0000002927069223 */ /* 0x000fe20000010006 */
[----:B------:R-:W-:Y:S01]  /*5010*/  @!P1 FFMA.FTZ R7, R44, R43, R7 ;  /* 0x0000002b2c079223 */ /* 0x000fe20000010007 */
[----:B------:R-:W-:Y:S01]  /*5020*/  @!P1 MOV R28, R48 ;  /* 0x00000030001c9202 */ /* 0x000fe20000000f00 */
[----:B------:R-:W-:Y:S01]  /*5030*/  @!P1 FFMA.FTZ R51, R40, R27, -R51 ;  /* 0x0000001b28339223 */ /* 0x000fe20000010833 */
[----:B------:R-:W-:Y:S01]  /*5040*/  @!P1 FFMA.FTZ R8, R45, R40, R8 ;  /* 0x000000282d089223 */ /* 0x000fe20000010008 */
[----:B------:R-:W-:Y:S01]  /*5050*/  @!P1 F2FP.BF16.F32.PACK_AB R49, R6, R49 ;  /* 0x000000310631923e */ /* 0x000fe200000010ff */
[----:B------:R-:W-:Y:S03]  /*5060*/  @!P1 FFMA.FTZ R50, R43, R24, -R50 ;  /* 0x000000182b329223 */ /* 0x000fe60000010832 */
[----:B------:R-:W-:Y:S01]  /*5070*/  @!P1 F2FP.BF16.F32.PACK_AB R51, R8, R51 ;  /* 0x000000330833923e */ /* 0x000fe200000010ff */
[----:B------:R-:W-:Y:S01]  /*5080*/  @!P1 IMAD.MOV.U32 R29, RZ, RZ, R49 ;  /* 0x000000ffff1d9224 */ /* 0x000fe200078e0031 */
[----:B------:R-:W-:Y:S03]  /*5090*/  @!P1 F2FP.BF16.F32.PACK_AB R50, R7, R50 ;  /* 0x000000320732923e */ /* 0x000fe600000010ff */
[----:B------:R-:W-:Y:S01]  /*50a0*/  @!P1 IMAD.MOV.U32 R31, RZ, RZ, R51 ;  /* 0x000000ffff1f9224 */ /* 0x000fe200078e0033 */
[----:B------:R-:W-:Y:S05]  /*50b0*/  @!P1 MOV R30, R50 ;  /* 0x00000032001e9202 */ /* 0x000fea0000000f00 */
[----:B------:R1:W-:Y:S08]  /*50c0*/  ST.E.128 desc[UR6][R60.64], R28 ;  /* 0x0000001c3c007985 */ /* 0x0003f0000c101d06 */
[----:B------:R-:W2:Y:S06]  /*50d0*/  @!P0 LD.E.64 R46, desc[UR6][R46.64+0x80] ;  /* 0x000080062e2e8980 */ /* 0x000eac000c101b00 */
[----:B------:R3:W4:Y:S08]  /*50e0*/  LD.E.128 R32, desc[UR6][R52.64] ;  /* 0x0000000634207980 */ /* 0x000730000c101d00 */
[----:B------:R-:W5:Y:S01]  /*50f0*/  @!P0 LD.E.64 R24, desc[UR6][R36.64+0x80] ;  /* 0x0000800624188980 */ /* 0x000f62000c101b00 */
[C---:B---3--:R-:W-:Y:S04]  /*5100*/  LEA R52, P1, R89.reuse, R138, 0x1 ;  /* 0x0000008a59347211 */ /* 0x048fe800078208ff */
[----:B------:R-:W-:Y:S02]  /*5110*/  LEA.HI.X R53, R89, R139, R88, 0x1, P1 ;  /* 0x0000008b59357211 */ /* 0x000fe400008f0c58 */
[C---:B--2---:R-:W-:Y:S01]  /*5120*/  @!P0 SHF.L.U32 R40, R46.reuse, 0x10, RZ ;  /* 0x000000102e288819 */ /* 0x044fe200000006ff */
[C---:B------:R-:W-:Y:S01]  /*5130*/  @!P0 IMAD.U32 R44, R47.reuse, 0x10000, RZ ;  /* 0x000100002f2c8824 */ /* 0x040fe200078e00ff */
[----:B------:R-:W-:Y:S02]  /*5140*/  @!P0 LOP3.LUT R39, R46, 0xffff0000, RZ, 0xc0, !PT ;  /* 0xffff00002e278812 */ /* 0x000fe400078ec0ff */
[----:B------:R-:W-:Y:S02]  /*5150*/  @!P0 LOP3.LUT R45, R47, 0xffff0000, RZ, 0xc0, !PT ;  /* 0xffff00002f2d8812 */ /* 0x000fe400078ec0ff */
[C---:B----4-:R-:W-:Y:S01]  /*5160*/  @!P0 LOP3.LUT R38, R32.reuse, 0xffff0000, RZ, 0xc0, !PT ;  /* 0xffff000020268812 */ /* 0x050fe200078ec0ff */
[C---:B------:R-:W-:Y:S01]  /*5170*/  @!P0 IMAD.U32 R41, R33.reuse, 0x10000, RZ ;  /* 0x0001000021298824 */ /* 0x040fe200078e00ff */
[----:B------:R-:W-:Y:S02]  /*5180*/  @!P0 SHF.L.U32 R42, R32, 0x10, RZ ;  /* 0x00000010202a8819 */ /* 0x000fe400000006ff */
[----:B-1----:R-:W-:Y:S01]  /*5190*/  @!P0 LOP3.LUT R29, R33, 0xffff0000, RZ, 0xc0, !PT ;  /* 0xffff0000211d8812 */ /* 0x002fe200078ec0ff */
[----:B------:R-:W-:Y:S01]  /*51a0*/  @!P0 FMUL.FTZ R48, R38, R40 ;  /* 0x0000002826308220 */ /* 0x000fe20000410000 */
[----:B------:R-:W-:Y:S02]  /*51b0*/  @!P0 LOP3.LUT R28, R35, 0xffff0000, RZ, 0xc0, !PT ;  /* 0xffff0000231c8812 */ /* 0x000fe400078ec0ff */
[C---:B-----5:R-:W-:Y:S01]  /*51c0*/  @!P0 SHF.L.U32 R27, R24.reuse, 0x10, RZ ;  /* 0x00000010181b8819 */ /* 0x060fe200000006ff */
[----:B------:R-:W-:Y:S01]  /*51d0*/  @!P0 FMUL.FTZ R49, R29, R39 ;  /* 0x000000271d318220 */ /* 0x000fe20000410000 */
[----:B------:R-:W-:Y:S01]  /*51e0*/  @!P0 LOP3.LUT R26, R24, 0xffff0000, RZ, 0xc0, !PT ;  /* 0xffff0000181a8812 */ /* 0x000fe200078ec0ff */
[C---:B------:R-:W-:Y:S01]  /*51f0*/  @!P0 IMAD.U32 R24, R25.reuse, 0x10000, RZ ;  /* 0x0001000019188824 */ /* 0x040fe200078e00ff */
[----:B------:R-:W-:Y:S01]  /*5200*/  @!P0 LOP3.LUT R25, R25, 0xffff0000, RZ, 0xc0, !PT ;  /* 0xffff000019198812 */ /* 0x000fe200078ec0ff */
[-C--:B------:R-:W-:Y:S01]  /*5210*/  @!P0 FMUL.FTZ R9, R38, R27.reuse ;  /* 0x0000001b26098220 */ /* 0x080fe20000410000 */
[----:B------:R-:W-:Y:S01]  /*5220*/  @!P0 SHF.L.U32 R43, R34, 0x10, RZ ;  /* 0x00000010222b8819 */ /* 0x000fe200000006ff */
[----:B------:R-:W-:Y:S01]  /*5230*/  @!P0 FFMA.FTZ R48, R42, R27, -R48 ;  /* 0x0000001b2a308223 */ /* 0x000fe20000010830 */
[----:B------:R-:W-:Y:S01]  /*5240*/  @!P0 LOP3.LUT R27, R34, 0xffff0000, RZ, 0xc0, !PT ;  /* 0xffff0000221b8812 */ /* 0x000fe200078ec0ff */
[----:B------:R-:W-:Y:S01]  /*5250*/  @!P0 FMUL.FTZ R10, R29, R26 ;  /* 0x0000001a1d0a8220 */ /* 0x000fe20000410000 */
[----:B------:R-:W-:Y:S01]  /*5260*/  @!P0 FFMA.FTZ R9, R40, R42, R9 ;  /* 0x0000002a28098223 */ /* 0x000fe20000010009 */
[----:B------:R-:W-:Y:S02]  /*5270*/  @!P0 IMAD.U32 R40, R35, 0x10000, RZ ;  /* 0x0001000023288824 */ /* 0x000fe400078e00ff */
[C---:B------:R-:W-:Y:S01]  /*5280*/  @!P0 FMUL.FTZ R51, R28.reuse, R45 ;  /* 0x0000002d1c338220 */ /* 0x040fe20000410000 */
[C---:B------:R-:W-:Y:S01]  /*5290*/  @!P0 FMUL.FTZ R11, R27.reuse, R24 ;  /* 0x000000181b0b8220 */ /* 0x040fe20000410000 */
[----:B------:R-:W-:Y:S01]  /*52a0*/  @!P0 FMUL.FTZ R50, R27, R44 ;  /* 0x0000002c1b328220 */ /* 0x000fe20000410000 */
[----:B------:R-:W-:Y:S01]  /*52b0*/  @!P0 F2FP.BF16.F32.PACK_AB R48, R9, R48 ;  /* 0x000000300930823e */ /* 0x000fe200000010ff */
[----:B------:R-:W-:Y:S01]  /*52c0*/  @!P0 FMUL.FTZ R12, R28, R25 ;  /* 0x000000191c0c8220 */ /* 0x000fe20000410000 */
[----:B------:R-:W-:Y:S01]  /*52d0*/  @!P0 FFMA.FTZ R10, R39, R41, R10 ;  /* 0x00000029270a8223 */ /* 0x000fe2000001000a */
[----:B------:R-:W-:Y:S01]  /*52e0*/  @!P0 FFMA.FTZ R49, R41, R26, -R49 ;  /* 0x0000001a29318223 */ /* 0x000fe20000010831 */
[----:B------:R-:W-:Y:S01]  /*52f0*/  @!P0 MOV R32, R48 ;  /* 0x0000003000208202 */ /* 0x000fe20000000f00 */
[----:B------:R-:W-:Y:S01]  /*5300*/  @!P0 FFMA.FTZ R11, R44, R43, R11 ;  /* 0x0000002b2c0b8223 */ /* 0x000fe2000001000b */
[----:B------:R-:W-:Y:S01]  /*5310*/  @!P0 FFMA.FTZ R50, R43, R24, -R50 ;  /* 0x000000182b328223 */ /* 0x000fe20000010832 */
[----:B------:R-:W-:Y:S01]  /*5320*/  @!P0 FFMA.FTZ R51, R40, R25, -R51 ;  /* 0x0000001928338223 */ /* 0x000fe20000010833 */
[----:B------:R-:W-:Y:S01]  /*5330*/  @!P0 F2FP.BF16.F32.PACK_AB R49, R10, R49 ;  /* 0x000000310a31823e */ /* 0x000fe200000010ff */
[----:B------:R-:W-:Y:S02]  /*5340*/  @!P0 FFMA.FTZ R12, R45, R40, R12 ;  /* 0x000000282d0c8223 */ /* 0x000fe4000001000c */
[----:B------:R-:W-:Y:S02]  /*5350*/  @!P0 F2FP.BF16.F32.PACK_AB R50, R11, R50 ;  /* 0x000000320b32823e */ /* 0x000fe400000010ff */
[----:B------:R-:W-:Y:S01]  /*5360*/  @!P0 IMAD.MOV.U32 R33, RZ, RZ, R49 ;  /* 0x000000ffff218224 */ /* 0x000fe200078e0031 */
[----:B------:R-:W-:Y:S02]  /*5370*/  @!P0 F2FP.BF16.F32.PACK_AB R51, R12, R51 ;  /* 0x000000330c33823e */ /* 0x000fe400000010ff */
[----:B------:R-:W-:Y:S02]  /*5380*/  @!P0 MOV R34, R50 ;  /* 0x0000003200228202 */ /* 0x000fe40000000f00 */
[----:B------:R-:W-:Y:S05]  /*5390*/  @!P0 MOV R35, R51 ;  /* 0x0000003300238202 */ /* 0x000fea0000000f00 */
[----:B------:R4:W-:Y:S02]  /*53a0*/  ST.E.128 desc[UR6][R52.64], R32 ;  /* 0x0000002034007985 */ /* 0x0009e4000c101d06 */
.L_x_2418:
[----:B------:R-:W-:Y:S05]  /*53b0*/  BSYNC B0 ;  /* 0x0000000000007941 */ /* 0x000fea0003800000 */
.L_x_2417:
[----:B------:R-:W5:Y:S02]  /*53c0*/  LD.E R3, desc[UR6][R20.64+0xd0] ;  /* 0x0000d00614037980 */ /* 0x000f64000c101900 */
[----:B-----5:R-:W-:Y:S05]  /*53d0*/  IMAD.U32 R3, R3, -0x20, RZ ;  /* 0xffffffe003037824 */ /* 0x020fea00078e00ff */
[C---:B------:R-:W-:Y:S02]  /*53e0*/  LEA R22, P1, R3.reuse, R22, 0x1 ;  /* 0x0000001603167211 */ /* 0x040fe400078208ff */
[C---:B------:R-:W-:Y:S02]  /*53f0*/  LEA R58, P0, R3.reuse, R58, 0x1 ;  /* 0x0000003a033a7211 */ /* 0x040fe400078008ff */
[C---:B------:R-:W-:Y:S02]  /*5400*/  LEA.HI.X.SX32 R23, R3.reuse, R23, 0x1, P1 ;  /* 0x0000001703177211 */ /* 0x040fe400008f0eff */
[----:B------:R-:W-:Y:S01]  /*5410*/  LEA.HI.X.SX32 R59, R3, R59, 0x1, P0 ;  /* 0x0000003b033b7211 */ /* 0x000fe200000f0eff */
[----:B------:R-:W-:Y:S05]  /*5420*/  BRA `(.L_x_2419) ;  /* 0x0000004800207947 */ /* 0x000fea0003800000 */
.L_x_2410:
[----:B------:R-:W-:Y:S04]  /*5430*/  BSSY B1, `(.L_x_2420) ;  /* 0x00000fe000017945 */ /* 0x000fe80003800000 */
[----:B------:R-:W-:Y:S05]  /*5440*/  @!P0 BRA `(.L_x_2421) ;  /* 0x0000000c00f08947 */ /* 0x000fea0003800000 */
[----:B------:R1:W5:Y:S01]  /*5450*/  LD.E.128 R64, desc[UR6][R126.64] ;  /* 0x000000067e407980 */ /* 0x000362000c101d00 */
[-C--:B------:R-:W-:Y:S01]  /*5460*/  ISETP.GE.AND P0, PT, R18, R25.reuse, PT ;  /* 0x000000191200720c */ /* 0x080fe20003f06270 */
[----:B------:R-:W-:Y:S01]  /*5470*/  BSSY B0, `(.L_x_2422) ;  /* 0x0000051000007945 */ /* 0x000fe20003800000 */
[----:B------:R-:W-:Y:S11]  /*5480*/  ISETP.GE.AND P1, PT, R15, R25, PT ;  /* 0x000000190f00720c */ /* 0x000ff60003f26270 */
[----:B------:R-:W-:Y:S05]  /*5490*/  @P0 BRA `(.L_x_2423) ;  /* 0x0000000400380947 */ /* 0x000fea0003800000 */
[----:B------:R-:W-:Y:S01]  /*54a0*/  LEA.HI R185, R25, R25, RZ, 0x1 ;  /* 0x0000001919b97211 */ /* 0x000fe200078f08ff */
[----:B-----5:R-:W-:Y:S01]  /*54b0*/  IMAD.U32 R39, R64, 0x10000, RZ ;  /* 0x0001000040277824 */ /* 0x020fe200078e00ff */
[----:B------:R-:W-:Y:S01]  /*54c0*/  MOV R53, RZ ;  /* 0x000000ff00357202 */ /* 0x000fe20000000f00 */
[----:B------:R-:W-:Y:S01]  /*54d0*/  IMAD.U32 R46, R66, 0x10000, RZ ;  /* 0x00010000422e7824 */ /* 0x000fe200078e00ff */
[----:B------:R-:W-:Y:S02]  /*54e0*/  SHF.R.S32.HI R185, RZ, 0x1, R185 ;  /* 0x00000001ffb97819 */ /* 0x000fe400000114b9 */
[----:B------:R-:W-:Y:S02]  /*54f0*/  LOP3.LUT R41, R64, 0xffff0000, RZ, 0xc0, !PT ;  /* 0xffff000040297812 */ /* 0x000fe400078ec0ff */
[----:B------:R-:W-:Y:S01]  /*5500*/  ISETP.GE.AND P2, PT, R18, R185, PT ;  /* 0x000000b91200720c */ /* 0x000fe20003f46270 */
[--C-:B------:R-:W-:Y:S01]  /*5510*/  IMAD.MOV.U32 R181, RZ, RZ, R185.reuse ;  /* 0x000000ffffb57224 */ /* 0x100fe200078e00b9 */
[C---:B------:R-:W-:Y:S02]  /*5520*/  SHF.L.U32 R40, R65.reuse, 0x10, RZ ;  /* 0x0000001041287819 */ /* 0x040fe400000006ff */
        /* <DEDUP_REMOVED lines=8> */
[C---:B------:R-:W-:Y:S03]  /*55b0*/  LEA R182, P0, R53.reuse, R128, 0x1 ;  /* 0x0000008035b67211 */ /* 0x040fe600078008ff */
[----:B------:R-:W2:Y:S01]  /*55c0*/  LD.E.128 R28, desc[UR6][R10.64] ;  /* 0x000000060a1c7980 */ /* 0x000ea2000c101d00 */
[----:B------:R-:W-:Y:S01]  /*55d0*/  LEA.HI.X.SX32 R183, R53, R129, 0x1, P0 ;  /* 0x0000008135b77211 */ /* 0x000fe200000f0eff */
[----:B------:R-:W-:Y:S01]  /*55e0*/  IMAD.MOV.U32 R53, RZ, RZ, RZ ;  /* 0x000000ffff357224 */ /* 0x000fe200078e00ff */
[----:B------:R-:W-:Y:S04]  /*55f0*/  @P2 IADD3 R53, -R185, RZ, RZ ;  /* 0x000000ffb9352210 */ /* 0x000fe80007ffe1ff */
[C---:B------:R-:W-:Y:S01]  /*5600*/  LEA R44, P0, R53.reuse, R130, 0x1 ;  /* 0x00000082352c7211 */ /* 0x040fe200078008ff */
[----:B------:R-:W3:Y:S03]  /*5610*/  LD.E.128 R180, desc[UR6][R182.64] ;  /* 0x00000006b6b47980 */ /* 0x000ee6000c101d00 */
[----:B------:R-:W-:Y:S05]  /*5620*/  LEA.HI.X.SX32 R45, R53, R131, 0x1, P0 ;  /* 0x00000083352d7211 */ /* 0x000fea00000f0eff */
[----:B------:R-:W4:Y:S01]  /*5630*/  LD.E.128 R60, desc[UR6][R44.64] ;  /* 0x000000062c3c7980 */ /* 0x000f22000c101d00 */
[C---:B--2---:R-:W-:Y:S01]  /*5640*/  LOP3.LUT R12, R30.reuse, 0xffff0000, RZ, 0xc0, !PT ;  /* 0xffff00001e0c7812 */ /* 0x044fe200078ec0ff */
[----:B------:R-:W-:Y:S01]  /*5650*/  IMAD.U32 R26, R30, 0x10000, RZ ;  /* 0x000100001e1a7824 */ /* 0x000fe200078e00ff */
[C---:B------:R-:W-:Y:S01]  /*5660*/  LOP3.LUT R32, R28.reuse, 0xffff0000, RZ, 0xc0, !PT ;  /* 0xffff00001c207812 */ /* 0x040fe200078ec0ff */
[----:B------:R-:W-:Y:S01]  /*5670*/  IMAD.U32 R33, R28, 0x10000, RZ ;  /* 0x000100001c217824 */ /* 0x000fe200078e00ff */
[C---:B------:R-:W-:Y:S02]  /*5680*/  SHF.L.U32 R27, R29.reuse, 0x10, RZ ;  /* 0x000000101d1b7819 */ /* 0x040fe400000006ff */
[----:B------:R-:W-:Y:S02]  /*5690*/  LOP3.LUT R28, R29, 0xffff0000, RZ, 0xc0, !PT ;  /* 0xffff00001d1c7812 */ /* 0x000fe400078ec0ff */
[C---:B---3--:R-:W-:Y:S01]  /*56a0*/  LOP3.LUT R37, R180.reuse, 0xffff0000, RZ, 0xc0, !PT ;  /* 0xffff0000b4257812 */ /* 0x048fe200078ec0ff */
[----:B------:R-:W-:Y:S01]  /*56b0*/  IMAD.U32 R34, R180, 0x10000, RZ ;  /* 0x00010000b4227824 */ /* 0x000fe200078e00ff */
[C---:B------:R-:W-:Y:S02]  /*56c0*/  SHF.L.U32 R30, R181.reuse, 0x10, RZ ;  /* 0x00000010b51e7819 */ /* 0x040fe400000006ff */
        /* <DEDUP_REMOVED lines=35> */
[----:B------:R-:W-:Y:S01]  /*5900*/  F2FP.BF16.F32.PACK_AB R64, R2, R0 ;  /* 0x000000000240723e */ /* 0x000fe200000010ff */
[----:B------:R-:W-:Y:S01]  /*5910*/  FFMA.FTZ R5, R46, R45, R5 ;  /* 0x0000002d2e057223 */ /* 0x000fe20000010005 */
[----:B------:R-:W-:Y:S01]  /*5920*/  FFMA.FTZ R6, R47, R48, R6 ;  /* 0x000000302f067223 */ /* 0x000fe20000010006 */
[----:B------:R-:W-:Y:S01]  /*5930*/  FFMA.FTZ R7, R50, R49, R7 ;  /* 0x0000003132077223 */ /* 0x000fe20000010007 */
[----:B------:R-:W-:Y:S01]  /*5940*/  F2FP.BF16.F32.PACK_AB R65, R4, R3 ;  /* 0x000000030441723e */ /* 0x000fe200000010ff */
[----:B------:R-:W-:Y:S02]  /*5950*/  FFMA.FTZ R8, R51, R52, R8 ;  /* 0x0000003433087223 */ /* 0x000fe40000010008 */
[----:B------:R-:W-:Y:S03]  /*5960*/  F2FP.BF16.F32.PACK_AB R66, R6, R5 ;  /* 0x000000050642723e */ /* 0x000fe600000010ff */
[----:B------:R-:W-:Y:S02]  /*5970*/  F2FP.BF16.F32.PACK_AB R67, R8, R7 ;  /* 0x000000070843723e */ /* 0x000fe400000010ff */
.L_x_2423:
[----:B------:R-:W-:Y:S05]  /*5980*/  BSYNC B0 ;  /* 0x0000000000007941 */ /* 0x000fea0003800000 */
.L_x_2422:
[----:B-----5:R2:W-:Y:S01]  /*5990*/  ST.E.128 desc[UR6][R138.64], R64 ;  /* 0x000000408a007985 */ /* 0x0205e2000c101d06 */
[----:B------:R-:W-:Y:S03]  /*59a0*/  BSSY B0, `(.L_x_2424) ;  /* 0x0000051000007945 */ /* 0x000fe60003800000 */
[----:B------:R2:W5:Y:S01]  /*59b0*/  LD.E.128 R48, desc[UR6][R126.64+0x80] ;  /* 0x000080067e307980 */ /* 0x000562000c101d00 */
        /* <DEDUP_REMOVED lines=8> */
[--C-:B--2---:R-:W-:Y:S01]  /*5a40*/  IMAD.MOV.U32 R65, RZ, RZ, R54.reuse ;  /* 0x000000ffff417224 */ /* 0x104fe200078e0036 */
        /* <DEDUP_REMOVED lines=70> */
.L_x_2425:
[----:B------:R-:W-:Y:S05]  /*5eb0*/  BSYNC B0 ;  /* 0x0000000000007941 */ /* 0x000fea0003800000 */
.L_x_2424:
[----:B-----5:R3:W-:Y:S01]  /*5ec0*/  ST.E.128 desc[UR6][R138.64+0x80], R48 ;  /* 0x000080308a007985 */ /* 0x0207e2000c101d06 */
[----:B------:R-:W-:Y:S01]  /*5ed0*/  ISETP.GE.AND P0, PT, R14, R25, PT ;  /* 0x000000190e00720c */ /* 0x000fe20003f06270 */
[----:B------:R-:W-:Y:S02]  /*5ee0*/  BSSY B0, `(.L_x_2426) ;  /* 0x0000051000007945 */ /* 0x000fe40003800000 */
[----:B------:R3:W5:Y:S10]  /*5ef0*/  LD.E.128 R44, desc[UR6][R126.64+0x100] ;  /* 0x000100067e2c7980 */ /* 0x000774000c101d00 */
[----:B------:R-:W-:Y:S05]  /*5f00*/  @P0 BRA `(.L_x_2427) ;  /* 0x0000000400380947 */ /* 0x000fea0003800000 */
[----:B------:R-:W-:Y:S01]  /*5f10*/  LEA.HI R181, R25, R25, RZ, 0x1 ;  /* 0x0000001919b57211 */ /* 0x000fe200078f08ff */
[----:B--2---:R-:W-:Y:S01]  /*5f20*/  IMAD.MOV.U32 R65, RZ, RZ, RZ ;  /* 0x000000ffff417224 */ /* 0x004fe200078e00ff */
[C---:B-----5:R-:W-:Y:S01]  /*5f30*/  LOP3.LUT R43, R44.reuse, 0xffff0000, RZ, 0xc0, !PT ;  /* 0xffff00002c2b7812 */ /* 0x060fe200078ec0ff */
[----:B------:R-:W-:Y:S01]  /*5f40*/  IMAD.U32 R41, R44, 0x10000, RZ ;  /* 0x000100002c297824 */ /* 0x000fe200078e00ff */
[----:B------:R-:W-:Y:S01]  /*5f50*/  SHF.R.S32.HI R181, RZ, 0x1, R181 ;  /* 0x00000001ffb57819 */ /* 0x000fe200000114b5 */
[----:B---3--:R-:W-:Y:S01]  /*5f60*/  IMAD.U32 R48, R46, 0x10000, RZ ;  /* 0x000100002e307824 */ /* 0x008fe200078e00ff */
        /* <DEDUP_REMOVED lines=35> */
[----:B------:R-:W-:Y:S01]  /*61a0*/  FMUL.FTZ R0, R39, R36 ;  /* 0x0000002427007220 */ /* 0x000fe20000410000 */
[----:B------:R-:W-:Y:S01]  /*61b0*/  LOP3.LUT R35, R29, 0xffff0000, RZ, 0xc0, !PT ;  /* 0xffff00001d237812 */ /* 0x000fe200078ec0ff */
[C---:B------:R-:W-:Y:S01]  /*61c0*/  IMAD.U32 R29, R30.reuse, 0x10000, RZ ;  /* 0x000100001e1d7824 */ /* 0x040fe200078e00ff */
        /* <DEDUP_REMOVED lines=34> */
.L_x_2427:
[----:B------:R-:W-:Y:S05]  /*63f0*/  BSYNC B0 ;  /* 0x0000000000007941 */ /* 0x000fea0003800000 */
.L_x_2426:
[----:B-----5:R4:W-:Y:S02]  /*6400*/  ST.E.128 desc[UR6][R138.64+0x100], R44 ;  /* 0x0001002c8a007985 */ /* 0x0209e4000c101d06 */
.L_x_2421:
[----:B------:R-:W-:Y:S05]  /*6410*/  BSYNC B1 ;  /* 0x0000000000017941 */ /* 0x000fea0003800000 */
.L_x_2420:
[C---:B------:R-:W-:Y:S01]  /*6420*/  ISETP.GE.AND P0, PT, R84.reuse, R179, PT ;  /* 0x000000b35400720c */ /* 0x040fe20003f06270 */
[----:B------:R-:W-:Y:S03]  /*6430*/  BSSY B1, `(.L_x_2428) ;  /* 0x0000118000017945 */ /* 0x000fe60003800000 */
[----:B------:R-:W-:Y:S11]  /*6440*/  ISETP.GE.AND P0, PT, R84, R177, !P0 ;  /* 0x000000b15400720c */ /* 0x000ff60004706270 */
[----:B------:R-:W-:Y:S02]  /*6450*/  @!UPT UIADD3 URZ, URZ, URZ, URZ ;  /* 0x0000003f3f3ff290 */ /* 0x000fe4000fffe03f */
[----:B------:R-:W-:Y:S05]  /*6460*/  @!P0 BRA `(.L_x_2429) ;  /* 0x0000001000508947 */ /* 0x000fea0003800000 */
[----:B--2---:R-:W-:Y:S01]  /*6470*/  LEA R66, P3, R104, R126, 0x1 ;  /* 0x0000007e68427211 */ /* 0x004fe200078608ff */
[----:B------:R-:W-:Y:S01]  /*6480*/  BSSY B0, `(.L_x_2430) ;  /* 0x0000059000007945 */ /* 0x000fe20003800000 */
[----:B------:R-:W-:Y:S02]  /*6490*/  ISETP.GE.AND P0, PT, R18, R25, PT ;  /* 0x000000191200720c */ /* 0x000fe40003f06270 */
[----:B------:R-:W-:Y:S02]  /*64a0*/  LEA.HI.X R67, R104, R127, R103, 0x1, P3 ;  /* 0x0000007f68437211 */ /* 0x000fe400018f0c67 */
[----:B------:R-:W-:Y:S02]  /*64b0*/  LEA R182, P2, R75, R138, 0x1 ;  /* 0x0000008a4bb67211 */ /* 0x000fe400078408ff */
[----:B------:R-:W-:Y:S01]  /*64c0*/  LEA R180, P1, R107, R126, 0x1 ;  /* 0x0000007e6bb47211 */ /* 0x000fe200078208ff */
[----:B---3--:R2:W5:Y:S06]  /*64d0*/  LD.E.128 R48, desc[UR6][R66.64] ;  /* 0x0000000642307980 */ /* 0x00856c000c101d00 */
        /* <DEDUP_REMOVED lines=10> */
[C---:B----4-:R-:W-:Y:S02]  /*6580*/  SHF.L.U32 R46, R50.reuse, 0x10, RZ ;  /* 0x00000010322e7819 */ /* 0x050fe400000006ff */
        /* <DEDUP_REMOVED lines=24> */
[----:B------:R-:W-:Y:S01]  /*6710*/  SHF.L.U32 R27, R29, 0x10, RZ ;  /* 0x000000101d1b7819 */ /* 0x000fe200000006ff */
[----:B------:R-:W-:Y:S01]  /*6720*/  IMAD.U32 R9, R31, 0x10000, RZ ;  /* 0x000100001f097824 */ /* 0x000fe200078e00ff */
[----:B------:R-:W-:Y:S02]  /*6730*/  LOP3.LUT R28, R29, 0xffff0000, RZ, 0xc0, !PT ;  /* 0xffff00001d1c7812 */ /* 0x000fe400078ec0ff */
[----:B------:R-:W-:Y:S02]  /*6740*/  LOP3.LUT R11, R31, 0xffff0000, RZ, 0xc0, !PT ;  /* 0xffff00001f0b7812 */ /* 0x000fe400078ec0ff */
        /* <DEDUP_REMOVED lines=44> */
.L_x_2431:
[----:B------:R-:W-:Y:S05]  /*6a10*/  BSYNC B0 ;  /* 0x0000000000007941 */ /* 0x000fea0003800000 */
.L_x_2430:
[----:B------:R-:W-:Y:S01]  /*6a20*/  LEA.HI.X R183, R75, R139, R76, 0x1, P2 ;  /* 0x0000008b4bb77211 */ /* 0x000fe200010f0c4c */
[----:B------:R-:W-:Y:S01]  /*6a30*/  BSSY B0, `(.L_x_2432) ;  /* 0x000005c000007945 */ /* 0x000fe20003800000 */
[----:B------:R-:W-:Y:S02]  /*6a40*/  LEA.HI.X R181, R107, R127, R108, 0x1, P1 ;  /* 0x0000007f6bb57211 */ /* 0x000fe400008f0c6c */
[----:B------:R-:W-:Y:S01]  /*6a50*/  ISETP.GE.AND P2, PT, R15, R25, PT ;  /* 0x000000190f00720c */ /* 0x000fe20003f46270 */
[----:B-----5:R3:W-:Y:S01]  /*6a60*/  ST.E.128 desc[UR6][R182.64], R48 ;  /* 0x00000030b6007985 */ /* 0x0207e2000c101d06 */
[C---:B------:R-:W-:Y:S02]  /*6a70*/  LEA R186, P3, R98.reuse, R138, 0x1 ;  /* 0x0000008a62ba7211 */ /* 0x040fe400078608ff */
[C---:B------:R-:W-:Y:S01]  /*6a80*/  LEA R184, P0, R109.reuse, R126, 0x1 ;  /* 0x0000007e6db87211 */ /* 0x040fe200078008ff */
[----:B--2---:R3:W5:Y:S01]  /*6a90*/  LD.E.128 R64, desc[UR6][R180.64] ;  /* 0x00000006b4407980 */ /* 0x004762000c101d00 */
[----:B------:R-:W-:Y:S02]  /*6aa0*/  LEA.HI.X R187, R98, R139, R99, 0x1, P3 ;  /* 0x0000008b62bb7211 */ /* 0x000fe400018f0c63 */
        /* <DEDUP_REMOVED lines=9> */
[----:B---3--:R-:W-:Y:S01]  /*6b40*/  IMAD.U32 R50, R67, 0x10000, RZ ;  /* 0x0001000043327824 */ /* 0x008fe200078e00ff */
[----:B------:R-:W-:Y:S01]  /*6b50*/  ISETP.GE.AND P1, PT, R15, R54, PT ;  /* 0x000000360f00720c */ /* 0x000fe20003f26270 */
[--C-:B------:R-:W-:Y:S01]  /*6b60*/  IMAD.MOV.U32 R183, RZ, RZ, R54.reuse ;  /* 0x000000ffffb77224 */ /* 0x100fe200078e0036 */
[C---:B----4-:R-:W-:Y:S02]  /*6b70*/  SHF.L.U32 R46, R66.reuse, 0x10, RZ ;  /* 0x00000010422e7819 */ /* 0x050fe400000006ff */
[----:B------:R-:W-:Y:S02]  /*6b80*/  LOP3.LUT R47, R66, 0xffff0000, RZ, 0xc0, !PT ;  /* 0xffff0000422f7812 */ /* 0x000fe400078ec0ff */
[----:B------:R-:W-:Y:S07]  /*6b90*/  LOP3.LUT R51, R67, 0xffff0000, RZ, 0xc0, !PT ;  /* 0xffff000043337812 */ /* 0x000fee00078ec0ff */
[----:B------:R-:W-:Y:S01]  /*6ba0*/  @P1 IADD3 R183, -R54, RZ, RZ ;  /* 0x000000ff36b71210 */ /* 0x000fe20007ffe1ff */
[----:B------:R-:W-:Y:S03]  /*6bb0*/  @P1 IMAD.MOV R176, RZ, RZ, -R54 ;  /* 0x000000ffffb01224 */ /* 0x000fe600078e0a36 */
[C---:B------:R-:W-:Y:S02]  /*6bc0*/  LEA R10, P0, R183.reuse, R180, 0x1 ;  /* 0x000000b4b70a7211 */ /* 0x040fe400078008ff */
[----:B------:R-:W-:Y:S02]  /*6bd0*/  IADD3 R53, P2, R156, R176, RZ ;  /* 0x000000b09c357210 */ /* 0x000fe40007f5e0ff */
[----:B------:R-:W-:Y:S02]  /*6be0*/  LEA.HI.X.SX32 R11, R183, R181, 0x1, P0 ;  /* 0x000000b5b70b7211 */ /* 0x000fe400000f0eff */
[----:B------:R-:W-:Y:S02]  /*6bf0*/  LEA.HI.X.SX32 R176, R176, R147, 0x1, P2 ;  /* 0x00000093b0b07211 */ /* 0x000fe400010f0eff */
[C---:B------:R-:W-:Y:S01]  /*6c00*/  LEA R180, P0, R53.reuse, R128, 0x1 ;  /* 0x0000008035b47211 */ /* 0x040fe200078008ff */
        /* <DEDUP_REMOVED lines=62> */
.L_x_2433:
[----:B------:R-:W-:Y:S05]  /*6ff0*/  BSYNC B0 ;  /* 0x0000000000007941 */ /* 0x000fea0003800000 */
.L_x_2432:
[----:B-----5:R2:W-:Y:S01]  /*7000*/  ST.E.128 desc[UR6][R186.64], R64 ;  /* 0x00000040ba007985 */ /* 0x0205e2000c101d06 */
[----:B------:R-:W-:Y:S01]  /*7010*/  ISETP.GE.AND P1, PT, R14, R25, PT ;  /* 0x000000190e00720c */ /* 0x000fe20003f26270 */
[----:B------:R-:W-:Y:S01]  /*7020*/  BSSY B0, `(.L_x_2434) ;  /* 0x0000057000007945 */ /* 0x000fe20003800000 */
[C---:B---3--:R-:W-:Y:S01]  /*7030*/  LEA R180, P0, R96.reuse, R138, 0x1 ;  /* 0x0000008a60b47211 */ /* 0x048fe200078008ff */
[----:B------:R2:W5:Y:S03]  /*7040*/  LD.E.128 R48, desc[UR6][R184.64] ;  /* 0x00000006b8307980 */ /* 0x000566000c101d00 */
[----:B------:R-:W-:Y:S07]  /*7050*/  LEA.HI.X R181, R96, R139, R97, 0x1, P0 ;  /* 0x0000008b60b57211 */ /* 0x000fee00000f0c61 */
[----:B------:R-:W-:Y:S05]  /*7060*/  @P1 BRA `(.L_x_2435) ;  /* 0x0000000400481947 */ /* 0x000fea0003800000 */
[----:B------:R-:W-:Y:S01]  /*7070*/  LEA.HI R53, R25, R25, RZ, 0x1 ;  /* 0x0000001919357211 */ /* 0x000fe200078f08ff */
[----:B--2---:R-:W-:Y:S01]  /*7080*/  IMAD.MOV.U32 R64, RZ, RZ, RZ ;  /* 0x000000ffff407224 */ /* 0x004fe200078e00ff */
        /* <DEDUP_REMOVED lines=80> */
.L_x_2435:
[----:B------:R-:W-:Y:S05]  /*7590*/  BSYNC B0 ;  /* 0x0000000000007941 */ /* 0x000fea0003800000 */
.L_x_2434:
[----:B-----5:R3:W-:Y:S02]  /*75a0*/  ST.E.128 desc[UR6][R180.64], R48 ;  /* 0x00000030b4007985 */ /* 0x0207e4000c101d06 */
.L_x_2429:
[----:B------:R-:W-:Y:S05]  /*75b0*/  BSYNC B1 ;  /* 0x0000000000017941 */ /* 0x000fea0003800000 */
.L_x_2428:
        /* <DEDUP_REMOVED lines=10> */
[----:B---3--:R-:W-:Y:S01]  /*7660*/  LEA R180, P1, R111, R126, 0x1 ;  /* 0x0000007e6fb47211 */ /* 0x008fe200078208ff */
[----:B------:R2:W5:Y:S06]  /*7670*/  LD.E.128 R48, desc[UR6][R66.64] ;  /* 0x0000000642307980 */ /* 0x00056c000c101d00 */
        /* <DEDUP_REMOVED lines=83> */
.L_x_2439:
[----:B------:R-:W-:Y:S05]  /*7bb0*/  BSYNC B0 ;  /* 0x0000000000007941 */ /* 0x000fea0003800000 */
.L_x_2438:
[----:B------:R-:W-:Y:S01]  /*7bc0*/  LEA.HI.X R183, R100, R139, R101, 0x1, P2 ;  /* 0x0000008b64b77211 */ /* 0x000fe200010f0c65 */
[----:B------:R-:W-:Y:S01]  /*7bd0*/  BSSY B0, `(.L_x_2440) ;  /* 0x000005c000007945 */ /* 0x000fe20003800000 */
[----:B------:R-:W-:Y:S02]  /*7be0*/  LEA.HI.X R181, R111, R127, R112, 0x1, P1 ;  /* 0x0000007f6fb57211 */ /* 0x000fe400008f0c70 */
[----:B------:R-:W-:Y:S01]  /*7bf0*/  ISETP.GE.AND P2, PT, R15, R25, PT ;  /* 0x000000190f00720c */ /* 0x000fe20003f46270 */
[----:B-----5:R3:W-:Y:S01]  /*7c00*/  ST.E.128 desc[UR6][R182.64], R48 ;  /* 0x00000030b6007985 */ /* 0x0207e2000c101d06 */
[C---:B------:R-:W-:Y:S02]  /*7c10*/  LEA R64, P3, R94.reuse, R138, 0x1 ;  /* 0x0000008a5e407211 */ /* 0x040fe400078608ff */
[C---:B------:R-:W-:Y:S01]  /*7c20*/  LEA R52, P0, R113.reuse, R126, 0x1 ;  /* 0x0000007e71347211 */ /* 0x040fe200078008ff */
[----:B----4-:R3:W5:Y:S01]  /*7c30*/  LD.E.128 R44, desc[UR6][R180.64] ;  /* 0x00000006b42c7980 */ /* 0x010762000c101d00 */
        /* <DEDUP_REMOVED lines=10> */
[----:B------:R-:W-:Y:S01]  /*7ce0*/  IMAD.U32 R44, R47, 0x10000, RZ ;  /* 0x000100002f2c7824 */ /* 0x000fe200078e00ff */
        /* <DEDUP_REMOVED lines=9> */
[----:B------:R-:W-:Y:S02]  /*7d80*/  LEA.HI.X.SX32 R11, R5, R181, 0x1, P0 ;  /* 0x000000b5050b7211 */ /* 0x000fe400000f0eff */
[----:B------:R-:W-:Y:S02]  /*7d90*/  LEA.HI.X.SX32 R3, R3, R144, 0x1, P2 ;  /* 0x0000009003037211 */ /* 0x000fe400010f0eff */
[C---:B------:R-:W-:Y:S01]  /*7da0*/  LEA R60, P0, R2.reuse, R128, 0x1 ;  /* 0x00000080023c7211 */ /* 0x040fe200078008ff */
[----:B------:R-:W4:Y:S03]  /*7db0*/  LD.E.128 R28, desc[UR6][R10.64] ;  /* 0x000000060a1c7980 */ /* 0x000f26000c101d00 */
[----:B------:R-:W-:Y:S01]  /*7dc0*/  LEA.HI.X R61, R2, R129, R3, 0x1, P0 ;  /* 0x00000081023d7211 */ /* 0x000fe200000f0c03 */
[----:B------:R-:W-:Y:S01]  /*7dd0*/  IMAD.MOV.U32 R2, RZ, RZ, RZ ;  /* 0x000000ffff027224 */ /* 0x000fe200078e00ff */
[----:B------:R-:W-:Y:S04]  /*7de0*/  @P1 IADD3 R2, -R0, RZ, RZ ;  /* 0x000000ff00021210 */ /* 0x000fe80007ffe1ff */
[----:B------:R-:W-:Y:S01]  /*7df0*/  IADD3 R3, P0, R153, R2, RZ ;  /* 0x0000000299037210 */ /* 0x000fe20007f1e0ff */
[----:B------:R-:W2:Y:S03]  /*7e00*/  LD.E.128 R60, desc[UR6][R60.64] ;  /* 0x000000063c3c7980 */ /* 0x000ea6000c101d00 */
[----:B------:R-:W-:Y:S02]  /*7e10*/  LEA.HI.X.SX32 R0, R2, R144, 0x1, P0 ;  /* 0x0000009002007211 */ /* 0x000fe400000f0eff */
[C---:B---3--:R-:W-:Y:S04]  /*7e20*/  LEA R48, P0, R3.reuse, R130, 0x1 ;  /* 0x0000008203307211 */ /* 0x048fe800078008ff */
[----:B------:R-:W-:Y:S06]  /*7e30*/  LEA.HI.X R49, R3, R131, R0, 0x1, P0 ;  /* 0x0000008303317211 */ /* 0x000fec00000f0c00 */
[----:B------:R-:W3:Y:S01]  /*7e40*/  LD.E.128 R48, desc[UR6][R48.64] ;  /* 0x0000000630307980 */ /* 0x000ee2000c101d00 */
[C---:B----4-:R-:W-:Y:S01]  /*7e50*/  LOP3.LUT R11, R31.reuse, 0xffff0000, RZ, 0xc0, !PT ;  /* 0xffff00001f0b7812 */ /* 0x050fe200078ec0ff */
[----:B------:R-:W-:Y:S01]  /*7e60*/  IMAD.U32 R9, R31, 0x10000, RZ ;  /* 0x000100001f097824 */ /* 0x000fe200078e00ff */
[C---:B------:R-:W-:Y:S01]  /*7e70*/  SHF.L.U32 R26, R29.reuse, 0x10, RZ ;  /* 0x000000101d1a7819 */ /* 0x040fe200000006ff */
[----:B------:R-:W-:Y:S01]  /*7e80*/  IMAD.U32 R32, R28, 0x10000, RZ ;  /* 0x000100001c207824 */ /* 0x000fe200078e00ff */
[----:B------:R-:W-:Y:S01]  /*7e90*/  LOP3.LUT R27, R29, 0xffff0000, RZ, 0xc0, !PT ;  /* 0xffff00001d1b7812 */ /* 0x000fe200078ec0ff */
[C---:B------:R-:W-:Y:S01]  /*7ea0*/  IMAD.U32 R24, R30.reuse, 0x10000, RZ ;  /* 0x000100001e187824 */ /* 0x040fe200078e00ff */
[----:B------:R-:W-:Y:S02]  /*7eb0*/  LOP3.LUT R10, R30, 0xffff0000, RZ, 0xc0, !PT ;  /* 0xffff00001e0a7812 */ /* 0x000fe400078ec0ff */
[----:B------:R-:W-:Y:S02]  /*7ec0*/  LOP3.LUT R28, R28, 0xffff0000, RZ, 0xc0, !PT ;  /* 0xffff00001c1c7812 */ /* 0x000fe400078ec0ff */
[C---:B--2---:R-:W-:Y:S01]  /*7ed0*/  LOP3.LUT R7, R62.reuse, 0xffff0000, RZ, 0xc0, !PT ;  /* 0xffff00003e077812 */ /* 0x044fe200078ec0ff */
[----:B------:R-:W-:Y:S01]  /*7ee0*/  IMAD.U32 R3, R61, 0x10000, RZ ;  /* 0x000100003d037824 */ /* 0x000fe200078e00ff */
[----:B------:R-:W-:Y:S01]  /*7ef0*/  SHF.L.U32 R12, R63, 0x10, RZ ;  /* 0x000000103f0c7819 */ /* 0x000fe200000006ff */
[----:B------:R-:W-:Y:S01]  /*7f00*/  IMAD.U32 R5, R62, 0x10000, RZ ;  /* 0x000100003e057824 */ /* 0x000fe200078e00ff */
[C---:B------:R-:W-:Y:S01]  /*7f10*/  SHF.L.U32 R31, R60.reuse, 0x10, RZ ;  /* 0x000000103c1f7819 */ /* 0x040fe200000006ff */
        /* <DEDUP_REMOVED lines=10> */
[----:B---3--:R-:W-:Y:S01]  /*7fc0*/  LOP3.LUT R34, R48, 0xffff0000, RZ, 0xc0, !PT ;  /* 0xffff000030227812 */ /* 0x008fe200078ec0ff */
[----:B------:R-:W-:Y:S01]  /*7fd0*/  FMUL.FTZ R7, R9, R12 ;  /* 0x0000000c09077220 */ /* 0x000fe20000410000 */
[C---:B------:R-:W-:Y:S01]  /*7fe0*/  SHF.L.U32 R37, R49.reuse, 0x10, RZ ;  /* 0x0000001031257819 */ /* 0x040fe200000006ff */
[----:B------:R-:W-:Y:S01]  /*7ff0*/  FMUL.FTZ R0, R32, R31 ;  /* 0x0000001f20007220 */ /* 0x000fe20000410000 */
[----:B------:R-:W-:Y:S01]  /*8000*/  LOP3.LUT R38, R49, 0xffff0000, RZ, 0xc0, !PT ;  /* 0xffff000031267812 */ /* 0x000fe200078ec0ff */
[----:B------:R-:W-:Y:S01]  /*8010*/  @!P1 FADD.FTZ R5, -R5, -RZ ;  /* 0x800000ff05059221 */ /* 0x000fe20000010100 */
[----:B------:R-:W-:Y:S02]  /*8020*/  IMAD.U32 R12, R48, 0x10000, RZ ;  /* 0x00010000300c7824 */ /* 0x000fe400078e00ff */
[----:B------:R-:W-:Y:S01]  /*8030*/  FMUL.FTZ R2, R28, R29 ;  /* 0x0000001d1c027220 */ /* 0x000fe20000410000 */
[----:B------:R-:W-:Y:S01]  /*8040*/  LOP3.LUT R42, R50, 0xffff0000, RZ, 0xc0, !PT ;  /* 0xffff0000322a7812 */ /* 0x000fe200078ec0ff */
[----:B------:R-:W-:Y:S01]  /*8050*/  FMUL.FTZ R3, R26, R3 ;  /* 0x000000031a037220 */ /* 0x000fe20000410000 */
[----:B------:R-:W-:Y:S01]  /*8060*/  FMUL.FTZ R4, R27, R4 ;  /* 0x000000041b047220 */ /* 0x000fe20000410000 */
[C---:B------:R-:W-:Y:S01]  /*8070*/  SHF.L.U32 R45, R51.reuse, 0x10, RZ ;  /* 0x00000010332d7819 */ /* 0x040fe200000006ff */
[----:B------:R-:W-:Y:S01]  /*8080*/  @!P1 FADD.FTZ R8, -R8, -RZ ;  /* 0x800000ff08089221 */ /* 0x000fe20000010100 */
[----:B------:R-:W-:Y:S01]  /*8090*/  FMUL.FTZ R5, R24, R5 ;  /* 0x0000000518057220 */ /* 0x000fe20000410000 */
[----:B------:R-:W-:Y:S01]  /*80a0*/  LOP3.LUT R46, R51, 0xffff0000, RZ, 0xc0, !PT ;  /* 0xffff0000332e7812 */ /* 0x000fe200078ec0ff */
[----:B------:R-:W-:Y:S02]  /*80b0*/  IMAD.U32 R41, R50, 0x10000, RZ ;  /* 0x0001000032297824 */ /* 0x000fe400078e00ff */
[----:B------:R-:W-:Y:S01]  /*80c0*/  FFMA.FTZ R0, R33, R12, R0 ;  /* 0x0000000c21007223 */ /* 0x000fe20000010000 */
[----:B------:R-:W-:Y:S01]  /*80d0*/  FFMA.FTZ R2, R35, R34, R2 ;  /* 0x0000002223027223 */ /* 0x000fe20000010002 */
        /* <DEDUP_REMOVED lines=11> */
.L_x_2441:
[----:B------:R-:W-:Y:S05]  /*8190*/  BSYNC B0 ;  /* 0x0000000000007941 */ /* 0x000fea0003800000 */
.L_x_2440:
[----:B-----5:R4:W-:Y:S01]  /*81a0*/  ST.E.128 desc[UR6][R64.64], R44 ;  /* 0x0000002c40007985 */ /* 0x0209e2000c101d06 */
[----:B------:R-:W-:Y:S01]  /*81b0*/  ISETP.GE.AND P1, PT, R14, R25, PT ;  /* 0x000000190e00720c */ /* 0x000fe20003f26270 */
[----:B------:R-:W-:Y:S01]  /*81c0*/  BSSY B0, `(.L_x_2442) ;  /* 0x0000058000007945 */ /* 0x000fe20003800000 */
[C---:B------:R-:W-:Y:S01]  /*81d0*/  LEA R60, P0, R92.reuse, R138, 0x1 ;  /* 0x0000008a5c3c7211 */ /* 0x040fe200078008ff */
[----:B------:R4:W5:Y:S03]  /*81e0*/  LD.E.128 R8, desc[UR6][R52.64] ;  /* 0x0000000634087980 */ /* 0x000966000c101d00 */
[----:B------:R-:W-:Y:S07]  /*81f0*/  LEA.HI.X R61, R92, R139, R93, 0x1, P0 ;  /* 0x0000008b5c3d7211 */ /* 0x000fee00000f0c5d */
[----:B------:R-:W-:Y:S05]  /*8200*/  @P1 BRA `(.L_x_2443) ;  /* 0x00000004004c1947 */ /* 0x000fea0003800000 */
[----:B------:R-:W-:Y:S01]  /*8210*/  LEA.HI R27, R25, R25, RZ, 0x1 ;  /* 0x00000019191b7211 */ /* 0x000fe200078f08ff */
[----:B------:R-:W-:Y:S01]  /*8220*/  IMAD.MOV.U32 R12, RZ, RZ, RZ ;  /* 0x000000ffff0c7224 */ /* 0x000fe200078e00ff */
[C---:B-----5:R-:W-:Y:S01]  /*8230*/  LOP3.LUT R35, R8.reuse, 0xffff0000, RZ, 0xc0, !PT ;  /* 0xffff000008237812 */ /* 0x060fe200078ec0ff */
[----:B------:R-:W-:Y:S01]  /*8240*/  IMAD.U32 R33, R8, 0x10000, RZ ;  /* 0x0001000008217824 */ /* 0x000fe200078e00ff */
[----:B------:R-:W-:Y:S01]  /*8250*/  SHF.R.S32.HI R27, RZ, 0x1, R27 ;  /* 0x00000001ff1b7819 */ /* 0x000fe2000001141b */
[----:B------:R-:W-:Y:S01]  /*8260*/  IMAD.U32 R26, R9, 0x10000, RZ ;  /* 0x00010000091a7824 */ /* 0x000fe200078e00ff */
[----:B------:R-:W-:Y:S01]  /*8270*/  SHF.L.U32 R28, R10, 0x10, RZ ;  /* 0x000000100a1c7819 */ /* 0x000fe200000006ff */
[----:B------:R-:W-:Y:S01]  /*8280*/  IMAD.U32 R30, R11, 0x10000, RZ ;  /* 0x000100000b1e7824 */ /* 0x000fe200078e00ff */
[----:B------:R-:W-:Y:S01]  /*8290*/  ISETP.GE.AND P1, PT, R14, R27, PT ;  /* 0x0000001b0e00720c */ /* 0x000fe20003f26270 */
[--C-:B------:R-:W-:Y:S01]  /*82a0*/  IMAD.MOV.U32 R5, RZ, RZ, R27.reuse ;  /* 0x000000ffff057224 */ /* 0x100fe200078e001b */
[----:B------:R-:W-:Y:S02]  /*82b0*/  LOP3.LUT R39, R10, 0xffff0000, RZ, 0xc0, !PT ;  /* 0xffff00000a277812 */ /* 0x000fe400078ec0ff */
        /* <DEDUP_REMOVED lines=8> */
[C---:B---3--:R-:W-:Y:S01]  /*8340*/  LEA R48, P0, R0.reuse, R128, 0x1 ;  /* 0x0000008000307211 */ /* 0x048fe200078008ff */
[----:B------:R-:W3:Y:S03]  /*8350*/  LD.E.128 R4, desc[UR6][R2.64] ;  /* 0x0000000602047980 */ /* 0x000ee6000c101d00 */
[----:B------:R-:W-:Y:S01]  /*8360*/  LEA.HI.X R49, R0, R129, R12, 0x1, P0 ;  /* 0x0000008100317211 */ /* 0x000fe200000f0c0c */
[----:B------:R-:W-:Y:S01]  /*8370*/  IMAD.MOV.U32 R0, RZ, RZ, RZ ;  /* 0x000000ffff007224 */ /* 0x000fe200078e00ff */
[----:B------:R-:W-:Y:S04]  /*8380*/  @P1 IADD3 R0, -R27, RZ, RZ ;  /* 0x000000ff1b001210 */ /* 0x000fe80007ffe1ff */
[----:B------:R-:W-:Y:S01]  /*8390*/  IADD3 R27, P0, R152, R0, RZ ;  /* 0x00000000981b7210 */ /* 0x000fe20007f1e0ff */
[----:B------:R-:W2:Y:S03]  /*83a0*/  LD.E.128 R48, desc[UR6][R48.64] ;  /* 0x0000000630307980 */ /* 0x000ea6000c101d00 */
[----:B------:R-:W-:Y:S02]  /*83b0*/  LEA.HI.X.SX32 R0, R0, R143, 0x1, P0 ;  /* 0x0000008f00007211 */ /* 0x000fe400000f0eff */
[C---:B------:R-:W-:Y:S04]  /*83c0*/  LEA R42, P0, R27.reuse, R130, 0x1 ;  /* 0x000000821b2a7211 */ /* 0x040fe800078008ff */
[----:B------:R-:W-:Y:S05]  /*83d0*/  LEA.HI.X R43, R27, R131, R0, 0x1, P0 ;  /* 0x000000831b2b7211 */ /* 0x000fea00000f0c00 */
[----:B----4-:R-:W4:Y:S01]  /*83e0*/  LD.E.128 R44, desc[UR6][R42.64] ;  /* 0x000000062a2c7980 */ /* 0x010f22000c101d00 */
[C---:B---3--:R-:W-:Y:S01]  /*83f0*/  LOP3.LUT R10, R7.reuse, 0xffff0000, RZ, 0xc0, !PT ;  /* 0xffff0000070a7812 */ /* 0x048fe200078ec0ff */
[----:B------:R-:W-:Y:S01]  /*8400*/  IMAD.U32 R8, R7, 0x10000, RZ ;  /* 0x0001000007087824 */ /* 0x000fe200078e00ff */
[C---:B------:R-:W-:Y:S01]  /*8410*/  LOP3.LUT R2, R4.reuse, 0xffff0000, RZ, 0xc0, !PT ;  /* 0xffff000004027812 */ /* 0x040fe200078ec0ff */
[----:B------:R-:W-:Y:S01]  /*8420*/  IMAD.U32 R0, R4, 0x10000, RZ ;  /* 0x0001000004007824 */ /* 0x000fe200078e00ff */
[C---:B------:R-:W-:Y:S02]  /*8430*/  SHF.L.U32 R3, R5.reuse, 0x10, RZ ;  /* 0x0000001005037819 */ /* 0x040fe400000006ff */
[----:B------:R-:W-:Y:S01]  /*8440*/  LOP3.LUT R4, R5, 0xffff0000, RZ, 0xc0, !PT ;  /* 0xffff000005047812 */ /* 0x000fe200078ec0ff */
[C---:B------:R-:W-:Y:S01]  /*8450*/  IMAD.U32 R5, R6.reuse, 0x10000, RZ ;  /* 0x0001000006057824 */ /* 0x040fe200078e00ff */
[----:B------:R-:W-:Y:S02]  /*8460*/  LOP3.LUT R6, R6, 0xffff0000, RZ, 0xc0, !PT ;  /* 0xffff000006067812 */ /* 0x000fe400078ec0ff */
[C---:B--2---:R-:W-:Y:S01]  /*8470*/  SHF.L.U32 R7, R51.reuse, 0x10, RZ ;  /* 0x0000001033077819 */ /* 0x044fe200000006ff */
[----:B------:R-:W-:Y:S01]  /*8480*/  IMAD.U32 R12, R50, 0x10000, RZ ;  /* 0x00010000320c7824 */ /* 0x000fe200078e00ff */
        /* <DEDUP_REMOVED lines=12> */
[----:B------:R-:W-:Y:S01]  /*8550*/  @!P1 FADD.FTZ R24, -R24, -RZ ;  /* 0x800000ff18189221 */ /* 0x000fe20000010100 */
[----:B------:R-:W-:Y:S01]  /*8560*/  FMUL.FTZ R7, R8, R7 ;  /* 0x0000000708077220 */ /* 0x000fe20000410000 */
[----:B------:R-:W-:Y:S01]  /*8570*/  @!P1 FADD.FTZ R27, -R27, -RZ ;  /* 0x800000ff1b1b9221 */ /* 0x000fe20000010100 */
[----:B------:R-:W-:Y:S01]  /*8580*/  FMUL.FTZ R8, R10, R9 ;  /* 0x000000090a087220 */ /* 0x000fe20000410000 */
[----:B----4-:R-:W-:Y:S01]  /*8590*/  LOP3.LUT R10, R44, 0xffff0000, RZ, 0xc0, !PT ;  /* 0xffff00002c0a7812 */ /* 0x010fe200078ec0ff */
[----:B------:R-:W-:Y:S01]  /*85a0*/  FMUL.FTZ R0, R0, R31 ;  /* 0x0000001f00007220 */ /* 0x000fe20000410000 */
[----:B------:R-:W-:Y:S01]  /*85b0*/  LOP3.LUT R31, R47, 0xffff0000, RZ, 0xc0, !PT ;  /* 0xffff00002f1f7812 */ /* 0x000fe200078ec0ff */
[----:B------:R-:W-:Y:S02]  /*85c0*/  IMAD.U32 R9, R44, 0x10000, RZ ;  /* 0x000100002c097824 */ /* 0x000fe400078e00ff */
[----:B------:R-:W-:Y:S01]  /*85d0*/  FMUL.FTZ R2, R2, R29 ;  /* 0x0000001d02027220 */ /* 0x000fe20000410000 */
[----:B------:R-:W-:Y:S01]  /*85e0*/  FMUL.FTZ R5, R5, R12 ;  /* 0x0000000c05057220 */ /* 0x000fe20000410000 */
[----:B------:R-:W-:Y:S01]  /*85f0*/  LOP3.LUT R12, R45, 0xffff0000, RZ, 0xc0, !PT ;  /* 0xffff00002d0c7812 */ /* 0x000fe200078ec0ff */
[----:B------:R-:W-:Y:S01]  /*8600*/  FMUL.FTZ R6, R6, R11 ;  /* 0x0000000b06067220 */ /* 0x000fe20000410000 */
[----:B------:R-:W-:Y:S01]  /*8610*/  FMUL.FTZ R3, R3, R24 ;  /* 0x0000001803037220 */ /* 0x000fe20000410000 */
[----:B------:R-:W-:Y:S01]  /*8620*/  SHF.L.U32 R24, R46, 0x10, RZ ;  /* 0x000000102e187819 */ /* 0x000fe200000006ff */
[----:B------:R-:W-:Y:S02]  /*8630*/  IMAD.U32 R11, R45, 0x10000, RZ ;  /* 0x000100002d0b7824 */ /* 0x000fe400078e00ff */
[----:B------:R-:W-:Y:S01]  /*8640*/  FMUL.FTZ R4, R4, R27 ;  /* 0x0000001b04047220 */ /* 0x000fe20000410000 */
[----:B------:R-:W-:Y:S01]  /*8650*/  LOP3.LUT R27, R46, 0xffff0000, RZ, 0xc0, !PT ;  /* 0xffff00002e1b7812 */ /* 0x000fe200078ec0ff */
[----:B------:R-:W-:Y:S01]  /*8660*/  FFMA.FTZ R0, R33, R9, R0 ;  /* 0x0000000921007223 */ /* 0x000fe20000010000 */
[----:B------:R-:W-:Y:S01]  /*8670*/  FFMA.FTZ R2, R35, R10, R2 ;  /* 0x0000000a23027223 */ /* 0x000fe20000010002 */
[----:B------:R-:W-:Y:S02]  /*8680*/  IMAD.U32 R29, R47, 0x10000, RZ ;  /* 0x000100002f1d7824 */ /* 0x000fe400078e00ff */
[----:B------:R-:W-:Y:S01]  /*8690*/  FFMA.FTZ R3, R26, R11, R3 ;  /* 0x0000000b1a037223 */ /* 0x000fe20000010003 */
[----:B------:R-:W-:Y:S01]  /*86a0*/  FFMA.FTZ R4, R37, R12, R4 ;  /* 0x0000000c25047223 */ /* 0x000fe20000010004 */
[----:B------:R-:W-:Y:S01]  /*86b0*/  FFMA.FTZ R5, R28, R24, R5 ;  /* 0x000000181c057223 */ /* 0x000fe20000010005 */
[----:B------:R-:W-:Y:S01]  /*86c0*/  F2FP.BF16.F32.PACK_AB R0, R2, R0 ;  /* 0x000000000200723e */ /* 0x000fe200000010ff */
[----:B------:R-:W-:Y:S01]  /*86d0*/  FFMA.FTZ R6, R39, R27, R6 ;  /* 0x0000001b27067223 */ /* 0x000fe20000010006 */
[----:B------:R-:W-:Y:S01]  /*86e0*/  FFMA.FTZ R7, R30, R29, R7 ;  /* 0x0000001d1e077223 */ /* 0x000fe20000010007 */
[----:B------:R-:W-:Y:S01]  /*86f0*/  F2FP.BF16.F32.PACK_AB R9, R4, R3 ;  /* 0x000000030409723e */ /* 0x000fe200000010ff */
[----:B------:R-:W-:Y:S02]  /*8700*/  FFMA.FTZ R8, R41, R31, R8 ;  /* 0x0000001f29087223 */ /* 0x000fe40000010008 */
[----:B------:R-:W-:Y:S03]  /*8710*/  F2FP.BF16.F32.PACK_AB R10, R6, R5 ;  /* 0x00000005060a723e */ /* 0x000fe600000010ff */
[----:B------:R-:W-:Y:S02]  /*8720*/  F2FP.BF16.F32.PACK_AB R11, R8, R7 ;  /* 0x00000007080b723e */ /* 0x000fe400000010ff */
[----:B------:R-:W-:Y:S02]  /*8730*/  MOV R8, R0 ;  /* 0x0000000000087202 */ /* 0x000fe40000000f00 */
.L_x_2443:
[----:B------:R-:W-:Y:S05]  /*8740*/  BSYNC B0 ;  /* 0x0000000000007941 */ /* 0x000fea0003800000 */
.L_x_2442:
[----:B-----5:R1:W-:Y:S02]  /*8750*/  ST.E.128 desc[UR6][R60.64], R8 ;  /* 0x000000083c007985 */ /* 0x0203e4000c101d06 */
.L_x_2437:
[----:B------:R-:W-:Y:S05]  /*8760*/  BSYNC B1 ;  /* 0x0000000000017941 */ /* 0x000fea0003800000 */
.L_x_2436:
[C---:B------:R-:W-:Y:S01]  /*8770*/  ISETP.GE.AND P0, PT, R82.reuse, R179, PT ;  /* 0x000000b35200720c */ /* 0x040fe20003f06270 */
[----:B------:R-:W-:Y:S03]  /*8780*/  BSSY B1, `(.L_x_2444) ;  /* 0x000011c000017945 */ /* 0x000fe60003800000 */
[----:B------:R-:W-:Y:S11]  /*8790*/  ISETP.GE.AND P0, PT, R82, R177, !P0 ;  /* 0x000000b15200720c */ /* 0x000ff60004706270 */
[----:B------:R-:W-:Y:S02]  /*87a0*/  @!UPT UIADD3 URZ, URZ, URZ, URZ ;  /* 0x0000003f3f3ff290 */ /* 0x000fe4000fffe03f */
[----:B------:R-:W-:Y:S05]  /*87b0*/  @!P0 BRA `(.L_x_2445) ;  /* 0x0000001000608947 */ /* 0x000fea0003800000 */
[-C--:B------:R-:W-:Y:S01]  /*87c0*/  ISETP.GE.AND P4, PT, R18, R25.reuse, PT ;  /* 0x000000191200720c */ /* 0x080fe20003f86270 */
[----:B------:R-:W-:Y:S01]  /*87d0*/  IMAD R0, R175, 0x60, RZ ;  /* 0x00000060af007824 */ /* 0x000fe200078e02ff */
[----:B------:R-:W-:Y:S01]  /*87e0*/  LEA R62, P3, R116, R126, 0x1 ;  /* 0x0000007e743e7211 */ /* 0x000fe200078608ff */
[----:B------:R-:W-:Y:S01]  /*87f0*/  IMAD.WIDE.U32 R6, R174, 0x60, R126 ;  /* 0x00000060ae067825 */ /* 0x000fe200078e007e */
[----:B-1----:R-:W-:Y:S01]  /*8800*/  LEA R60, P1, R91, R138, 0x1 ;  /* 0x0000008a5b3c7211 */ /* 0x002fe200078208ff */
[----:B------:R-:W-:Y:S01]  /*8810*/  BSSY B0, `(.L_x_2446) ;  /* 0x000005f000007945 */ /* 0x000fe20003800000 */
[----:B----4-:R-:W-:Y:S01]  /*8820*/  LEA R52, P0, R118, R126, 0x1 ;  /* 0x0000007e76347211 */ /* 0x010fe200078008ff */
[----:B------:R-:W-:Y:S01]  /*8830*/  IMAD.IADD R7, R7, 0x1, R0 ;  /* 0x0000000107077824 */ /* 0x000fe200078e0200 */
[----:B------:R-:W-:Y:S01]  /*8840*/  ISETP.GE.AND P2, PT, R15, R25, PT ;  /* 0x000000190f00720c */ /* 0x000fe20003f46270 */
[----:B------:R-:W-:Y:S01]  /*8850*/  IMAD R3, R135, 0x60, RZ ;  /* 0x0000006087037824 */ /* 0x000fe200078e02ff */
[----:B------:R-:W-:Y:S01]  /*8860*/  LEA.HI.X R63, R116, R127, R115, 0x1, P3 ;  /* 0x0000007f743f7211 */ /* 0x000fe200018f0c73 */
[----:B--2---:R-:W-:Y:S01]  /*8870*/  IMAD.WIDE.U32 R64, R134, 0x60, R138 ;  /* 0x0000006086407825 */ /* 0x004fe200078e008a */
[----:B------:R1:W5:Y:S02]  /*8880*/  LD.E.128 R8, desc[UR6][R6.64] ;  /* 0x0000000606087980 */ /* 0x000364000c101d00 */
[----:B------:R-:W-:Y:S01]  /*8890*/  LEA.HI.X R61, R91, R139, R90, 0x1, P1 ;  /* 0x0000008b5b3d7211 */ /* 0x000fe200008f0c5a */
[----:B------:R-:W-:Y:S01]  /*88a0*/  IMAD.IADD R65, R65, 0x1, R3 ;  /* 0x0000000141417824 */ /* 0x000fe200078e0203 */
[----:B------:R-:W-:Y:S01]  /*88b0*/  LEA.HI.X R53, R118, R127, R117, 0x1, P0 ;  /* 0x0000007f76357211 */ /* 0x000fe200000f0c75 */
[----:B------:R-:W-:Y:S06]  /*88c0*/  @P4 BRA `(.L_x_2447) ;  /* 0x00000004004c4947 */ /* 0x000fec0003800000 */
        /* <DEDUP_REMOVED lines=20> */
[----:B-1----:R-:W2:Y:S03]  /*8a10*/  LD.E.128 R4, desc[UR6][R2.64] ;  /* 0x0000000602047980 */ /* 0x002ea6000c101d00 */
        /* <DEDUP_REMOVED lines=13> */
[C---:B------:R-:W-:Y:S02]  /*8af0*/  SHF.L.U32 R3, R5.reuse, 0x10, RZ ;  /* 0x0000001005037819 */ /* 0x040fe400000006ff */
[----:B------:R-:W-:Y:S01]  /*8b00*/  LOP3.LUT R4, R5, 0xffff0000, RZ, 0xc0, !PT ;  /* 0xffff000005047812 */ /* 0x000fe200078ec0ff */
[C---:B------:R-:W-:Y:S01]  /*8b10*/  IMAD.U32 R5, R6.reuse, 0x10000, RZ ;  /* 0x0001000006057824 */ /* 0x040fe200078e00ff */
[----:B------:R-:W-:Y:S02]  /*8b20*/  LOP3.LUT R6, R6, 0xffff0000, RZ, 0xc0, !PT ;  /* 0xffff000006067812 */ /* 0x000fe400078ec0ff */
[C---:B---3--:R-:W-:Y:S01]  /*8b30*/  SHF.L.U32 R7, R51.reuse, 0x10, RZ ;  /* 0x0000001033077819 */ /* 0x048fe200000006ff */
        /* <DEDUP_REMOVED lines=44> */
.L_x_2447:
[----:B------:R-:W-:Y:S05]  /*8e00*/  BSYNC B0 ;  /* 0x0000000000007941 */ /* 0x000fea0003800000 */
.L_x_2446:
[----:B-----5:R2:W-:Y:S01]  /*8e10*/  ST.E.128 desc[UR6][R64.64], R8 ;  /* 0x0000000840007985 */ /* 0x0205e2000c101d06 */
[----:B------:R-:W-:Y:S03]  /*8e20*/  BSSY B0, `(.L_x_2448) ;  /* 0x0000055000007945 */ /* 0x000fe60003800000 */
[----:B------:R2:W5:Y:S01]  /*8e30*/  LD.E.128 R28, desc[UR6][R62.64] ;  /* 0x000000063e1c7980 */ /* 0x000562000c101d00 */
[----:B------:R-:W-:Y:S05]  /*8e40*/  @P2 BRA `(.L_x_2449) ;  /* 0x0000000400482947 */ /* 0x000fea0003800000 */
[----:B------:R-:W-:Y:S01]  /*8e50*/  LEA.HI R0, R25, R25, RZ, 0x1 ;  /* 0x0000001919007211 */ /* 0x000fe200078f08ff */
[----:B--2---:R-:W-:Y:S01]  /*8e60*/  IMAD.MOV.U32 R9, RZ, RZ, RZ ;  /* 0x000000ffff097224 */ /* 0x004fe200078e00ff */
[C---:B-----5:R-:W-:Y:S01]  /*8e70*/  LOP3.LUT R35, R28.reuse, 0xffff0000, RZ, 0xc0, !PT ;  /* 0xffff00001c237812 */ /* 0x060fe200078ec0ff */
[----:B------:R-:W-:Y:S01]  /*8e80*/  IMAD.MOV.U32 R10, RZ, RZ, RZ ;  /* 0x000000ffff0a7224 */ /* 0x000fe200078e00ff */
[----:B------:R-:W-:Y:S01]  /*8e90*/  SHF.R.S32.HI R0, RZ, 0x1, R0 ;  /* 0x00000001ff007819 */ /* 0x000fe20000011400 */
[----:B------:R-:W-:Y:S01]  /*8ea0*/  IMAD.U32 R33, R28, 0x10000, RZ ;  /* 0x000100001c217824 */ /* 0x000fe200078e00ff */
[C---:B------:R-:W-:Y:S01]  /*8eb0*/  SHF.L.U32 R28, R30.reuse, 0x10, RZ ;  /* 0x000000101e1c7819 */ /* 0x040fe200000006ff */
[----:B------:R-:W-:Y:S01]  /*8ec0*/  IMAD.U32 R26, R29, 0x10000, RZ ;  /* 0x000100001d1a7824 */ /* 0x000fe200078e00ff */
[----:B------:R-:W-:Y:S01]  /*8ed0*/  ISETP.GE.AND P1, PT, R15, R0, PT ;  /* 0x000000000f00720c */ /* 0x000fe20003f26270 */
[--C-:B------:R-:W-:Y:S01]  /*8ee0*/  IMAD.MOV.U32 R5, RZ, RZ, R0.reuse ;  /* 0x000000ffff057224 */ /* 0x100fe200078e0000 */
[----:B------:R-:W-:Y:S01]  /*8ef0*/  LOP3.LUT R39, R30, 0xffff0000, RZ, 0xc0, !PT ;  /* 0xffff00001e277812 */ /* 0x000fe200078ec0ff */
        /* <DEDUP_REMOVED lines=10> */
[C---:B---3--:R-:W-:Y:S01]  /*8fa0*/  LEA R48, P0, R8.reuse, R128, 0x1 ;  /* 0x0000008008307211 */ /* 0x048fe200078008ff */
[----:B-1----:R-:W2:Y:S03]  /*8fb0*/  LD.E.128 R4, desc[UR6][R2.64] ;  /* 0x0000000602047980 */ /* 0x002ea6000c101d00 */
[----:B------:R-:W-:Y:S02]  /*8fc0*/  LEA.HI.X R49, R8, R129, R9, 0x1, P0 ;  /* 0x0000008108317211 */ /* 0x000fe400000f0c09 */
[----:B------:R-:W-:Y:S04]  /*8fd0*/  IADD3 R11, P0, R151, R10, RZ ;  /* 0x0000000a970b7210 */ /* 0x000fe80007f1e0ff */
[----:B------:R-:W-:Y:S01]  /*8fe0*/  LEA.HI.X.SX32 R0, R10, R142, 0x1, P0 ;  /* 0x0000008e0a007211 */ /* 0x000fe200000f0eff */
[----:B------:R-:W3:Y:S01]  /*8ff0*/  LD.E.128 R48, desc[UR6][R48.64] ;  /* 0x0000000630307980 */ /* 0x000ee2000c101d00 */
[C---:B------:R-:W-:Y:S04]  /*9000*/  LEA R8, P0, R11.reuse, R130, 0x1 ;  /* 0x000000820b087211 */ /* 0x040fe800078008ff */
[----:B------:R-:W-:Y:S05]  /*9010*/  LEA.HI.X R9, R11, R131, R0, 0x1, P0 ;  /* 0x000000830b097211 */ /* 0x000fea00000f0c00 */
[----:B------:R1:W4:Y:S01]  /*9020*/  LD.E.128 R44, desc[UR6][R8.64] ;  /* 0x00000006082c7980 */ /* 0x000322000c101d00 */
[C---:B--2---:R-:W-:Y:S01]  /*9030*/  LOP3.LUT R10, R7.reuse, 0xffff0000, RZ, 0xc0, !PT ;  /* 0xffff0000070a7812 */ /* 0x044fe200078ec0ff */
[----:B-1----:R-:W-:Y:S01]  /*9040*/  IMAD.U32 R8, R7, 0x10000, RZ ;  /* 0x0001000007087824 */ /* 0x002fe200078e00ff */
        /* <DEDUP_REMOVED lines=27> */
[----:B------:R-:W-:Y:S01]  /*9200*/  FMUL.FTZ R6, R6, R11 ;  /* 0x0000000b06067220 */ /* 0x000fe20000410000 */
[----:B------:R-:W-:Y:S01]  /*9210*/  SHF.L.U32 R11, R45, 0x10, RZ ;  /* 0x000000102d0b7819 */ /* 0x000fe200000006ff */
[----:B------:R-:W-:Y:S02]  /*9220*/  IMAD.U32 R9, R44, 0x10000, RZ ;  /* 0x000100002c097824 */ /* 0x000fe400078e00ff */
[----:B------:R-:W-:Y:S01]  /*9230*/  FMUL.FTZ R2, R2, R29 ;  /* 0x0000001d02027220 */ /* 0x000fe20000410000 */
[----:B------:R-:W-:Y:S01]  /*9240*/  SHF.L.U32 R29, R47, 0x10, RZ ;  /* 0x000000102f1d7819 */ /* 0x000fe200000006ff */
[----:B------:R-:W-:Y:S01]  /*9250*/  FMUL.FTZ R5, R5, R12 ;  /* 0x0000000c05057220 */ /* 0x000fe20000410000 */
[----:B------:R-:W-:Y:S01]  /*9260*/  LOP3.LUT R12, R45, 0xffff0000, RZ, 0xc0, !PT ;  /* 0xffff00002d0c7812 */ /* 0x000fe200078ec0ff */
[----:B------:R-:W-:Y:S01]  /*9270*/  FMUL.FTZ R3, R3, R24 ;  /* 0x0000001803037220 */ /* 0x000fe20000410000 */
[----:B------:R-:W-:Y:S01]  /*9280*/  FMUL.FTZ R4, R4, R27 ;  /* 0x0000001b04047220 */ /* 0x000fe20000410000 */
[C---:B------:R-:W-:Y:S01]  /*9290*/  LOP3.LUT R27, R46.reuse, 0xffff0000, RZ, 0xc0, !PT ;  /* 0xffff00002e1b7812 */ /* 0x040fe200078ec0ff */
[----:B------:R-:W-:Y:S02]  /*92a0*/  IMAD.U32 R24, R46, 0x10000, RZ ;  /* 0x000100002e187824 */ /* 0x000fe400078e00ff */
[----:B------:R-:W-:Y:S01]  /*92b0*/  FFMA.FTZ R0, R33, R9, R0 ;  /* 0x0000000921007223 */ /* 0x000fe20000010000 */
[----:B------:R-:W-:Y:S01]  /*92c0*/  FFMA.FTZ R2, R35, R10, R2 ;  /* 0x0000000a23027223 */ /* 0x000fe20000010002 */
[----:B------:R-:W-:Y:S01]  /*92d0*/  FFMA.FTZ R3, R26, R11, R3 ;  /* 0x0000000b1a037223 */ /* 0x000fe20000010003 */
        /* <DEDUP_REMOVED lines=9> */
.L_x_2449:
[----:B------:R-:W-:Y:S05]  /*9370*/  BSYNC B0 ;  /* 0x0000000000007941 */ /* 0x000fea0003800000 */
.L_x_2448:
[----:B-----5:R4:W-:Y:S01]  /*9380*/  ST.E.128 desc[UR6][R60.64], R28 ;  /* 0x0000001c3c007985 */ /* 0x0209e2000c101d06 */
[----:B------:R-:W-:Y:S01]  /*9390*/  ISETP.GE.AND P1, PT, R14, R25, PT ;  /* 0x000000190e00720c */ /* 0x000fe20003f26270 */
[----:B------:R-:W-:Y:S01]  /*93a0*/  BSSY B0, `(.L_x_2450) ;  /* 0x0000058000007945 */ /* 0x000fe20003800000 */
[C---:B---3--:R-:W-:Y:S01]  /*93b0*/  LEA R48, P0, R89.reuse, R138, 0x1 ;  /* 0x0000008a59307211 */ /* 0x048fe200078008ff */
[----:B--2---:R4:W5:Y:S03]  /*93c0*/  LD.E.128 R8, desc[UR6][R52.64] ;  /* 0x0000000634087980 */ /* 0x004966000c101d00 */
[----:B------:R-:W-:Y:S07]  /*93d0*/  LEA.HI.X R49, R89, R139, R88, 0x1, P0 ;  /* 0x0000008b59317211 */ /* 0x000fee00000f0c58 */
[----:B------:R-:W-:Y:S05]  /*93e0*/  @P1 BRA `(.L_x_2451) ;  /* 0x00000004004c1947 */ /* 0x000fea0003800000 */
[----:B------:R-:W-:Y:S01]  /*93f0*/  LEA.HI R27, R25, R25, RZ, 0x1 ;  /* 0x00000019191b7211 */ /* 0x000fe200078f08ff */
[----:B------:R-:W-:Y:S01]  /*9400*/  IMAD.MOV.U32 R5, RZ, RZ, RZ ;  /* 0x000000ffff057224 */ /* 0x000fe200078e00ff */
[C---:B-----5:R-:W-:Y:S01]  /*9410*/  LOP3.LUT R33, R8.reuse, 0xffff0000, RZ, 0xc0, !PT ;  /* 0xffff000008217812 */ /* 0x060fe200078ec0ff */
[----:B----4-:R-:W-:Y:S01]  /*9420*/  IMAD.MOV.U32 R29, RZ, RZ, RZ ;  /* 0x000000ffff1d7224 */ /* 0x010fe200078e00ff */
[----:B------:R-:W-:Y:S01]  /*9430*/  SHF.R.S32.HI R27, RZ, 0x1, R27 ;  /* 0x00000001ff1b7819 */ /* 0x000fe2000001141b */
[----:B------:R-:W-:Y:S01]  /*9440*/  IMAD.U32 R31, R8, 0x10000, RZ ;  /* 0x00010000081f7824 */ /* 0x000fe200078e00ff */
[----:B------:R-:W-:Y:S01]  /*9450*/  SHF.L.U32 R28, R10, 0x10, RZ ;  /* 0x000000100a1c7819 */ /* 0x000fe200000006ff */
[----:B------:R-:W-:Y:S01]  /*9460*/  IMAD.U32 R26, R9, 0x10000, RZ ;  /* 0x00010000091a7824 */ /* 0x000fe200078e00ff */
[----:B------:R-:W-:Y:S01]  /*9470*/  ISETP.GE.AND P1, PT, R14, R27, PT ;  /* 0x0000001b0e00720c */ /* 0x000fe20003f26270 */
[--C-:B-1----:R-:W-:Y:S01]  /*9480*/  IMAD.MOV.U32 R7, RZ, RZ, R27.reuse ;  /* 0x000000ffff077224 */ /* 0x102fe200078e001b */
[----:B------:R-:W-:Y:S01]  /*9490*/  LOP3.LUT R37, R10, 0xffff0000, RZ, 0xc0, !PT ;  /* 0xffff00000a257812 */ /* 0x000fe200078ec0ff */
[----:B------:R-:W-:Y:S01]  /*94a0*/  IMAD.U32 R30, R11, 0x10000, RZ ;  /* 0x000100000b1e7824 */ /* 0x000fe200078e00ff */
[----:B------:R-:W-:Y:S02]  /*94b0*/  LOP3.LUT R35, R9, 0xffff0000, RZ, 0xc0, !PT ;  /* 0xffff000009237812 */ /* 0x000fe400078ec0ff */
[----:B------:R-:W-:Y:S07]  /*94c0*/  LOP3.LUT R39, R11, 0xffff0000, RZ, 0xc0, !PT ;  /* 0xffff00000b277812 */ /* 0x000fee00078ec0ff */
[C---:B------:R-:W-:Y:S01]  /*94d0*/  @P1 IADD3 R7, -R27.reuse, RZ, RZ ;  /* 0x000000ff1b071210 */ /* 0x040fe20007ffe1ff */
[----:B------:R-:W-:Y:S01]  /*94e0*/  @P1 IMAD.MOV R5, RZ, RZ, -R27 ;  /* 0x000000ffff051224 */ /* 0x000fe200078e0a1b */
[----:B------:R-:W-:Y:S02]  /*94f0*/  @P1 IADD3 R29, -R27, RZ, RZ ;  /* 0x000000ff1b1d1210 */ /* 0x000fe40007ffe1ff */
[C---:B------:R-:W-:Y:S02]  /*9500*/  LEA R2, P0, R7.reuse, R52, 0x1 ;  /* 0x0000003407027211 */ /* 0x040fe400078008ff */
[----:B------:R-:W-:Y:S02]  /*9510*/  IADD3 R0, P2, R150, R5, RZ ;  /* 0x0000000596007210 */ /* 0x000fe40007f5e0ff */
[----:B------:R-:W-:Y:S02]  /*9520*/  LEA.HI.X.SX32 R3, R7, R53, 0x1, P0 ;  /* 0x0000003507037211 */ /* 0x000fe400000f0eff */
[----:B------:R-:W-:Y:S02]  /*9530*/  LEA.HI.X.SX32 R12, R5, R140, 0x1, P2 ;  /* 0x0000008c050c7211 */ /* 0x000fe400010f0eff */
[C---:B------:R-:W-:Y:S01]  /*9540*/  LEA R44, P0, R0.reuse, R128, 0x1 ;  /* 0x00000080002c7211 */ /* 0x040fe200078008ff */
[----:B------:R-:W2:Y:S03]  /*9550*/  LD.E.128 R4, desc[UR6][R2.64] ;  /* 0x0000000602047980 */ /* 0x000ea6000c101d00 */
[----:B------:R-:W-:Y:S02]  /*9560*/  LEA.HI.X R45, R0, R129, R12, 0x1, P0 ;  /* 0x00000081002d7211 */ /* 0x000fe400000f0c0c */
[----:B------:R-:W-:Y:S04]  /*9570*/  IADD3 R27, P0, R150, R29, RZ ;  /* 0x0000001d961b7210 */ /* 0x000fe80007f1e0ff */
[----:B------:R-:W-:Y:S01]  /*9580*/  LEA.HI.X.SX32 R0, R29, R140, 0x1, P0 ;  /* 0x0000008c1d007211 */ /* 0x000fe200000f0eff */
[----:B------:R-:W3:Y:S01]  /*9590*/  LD.E.128 R44, desc[UR6][R44.64] ;  /* 0x000000062c2c7980 */ /* 0x000ee2000c101d00 */
[C---:B------:R-:W-:Y:S04]  /*95a0*/  LEA R40, P0, R27.reuse, R130, 0x1 ;  /* 0x000000821b287211 */ /* 0x040fe800078008ff */
[----:B------:R-:W-:Y:S06]  /*95b0*/  LEA.HI.X R41, R27, R131, R0, 0x1, P0 ;  /* 0x000000831b297211 */ /* 0x000fec00000f0c00 */
        /* <DEDUP_REMOVED lines=22> */
[----:B----4-:R-:W-:Y:S01]  /*9720*/  LOP3.LUT R32, R43, 0xffff0000, RZ, 0xc0, !PT ;  /* 0xffff00002b207812 */ /* 0x010fe200078ec0ff */
[----:B------:R-:W-:Y:S01]  /*9730*/  @!P1 FADD.FTZ R11, -R11, -RZ ;  /* 0x800000ff0b0b9221 */ /* 0x000fe20000010100 */
[----:B------:R-:W-:Y:S01]  /*9740*/  @!P1 FADD.FTZ R24, -R24, -RZ ;  /* 0x800000ff18189221 */ /* 0x000fe20000010100 */
[----:B------:R-:W-:Y:S01]  /*9750*/  FMUL.FTZ R7, R8, R7 ;  /* 0x0000000708077220 */ /* 0x000fe20000410000 */
[----:B------:R-:W-:Y:S01]  /*9760*/  @!P1 FADD.FTZ R25, -R25, -RZ ;  /* 0x800000ff19199221 */ /* 0x000fe20000010100 */
[----:B------:R-:W-:Y:S01]  /*9770*/  FMUL.FTZ R8, R10, R9 ;  /* 0x000000090a087220 */ /* 0x000fe20000410000 */
[----:B------:R-:W-:Y:S01]  /*9780*/  LOP3.LUT R10, R40, 0xffff0000, RZ, 0xc0, !PT ;  /* 0xffff0000280a7812 */ /* 0x000fe200078ec0ff */
[----:B------:R-:W-:Y:S01]  /*9790*/  FMUL.FTZ R0, R0, R29 ;  /* 0x0000001d00007220 */ /* 0x000fe20000410000 */
[----:B------:R-:W-:Y:S02]  /*97a0*/  IMAD.U32 R9, R40, 0x10000, RZ ;  /* 0x0001000028097824 */ /* 0x000fe400078e00ff */
[----:B------:R-:W-:Y:S01]  /*97b0*/  FMUL.FTZ R2, R2, R27 ;  /* 0x0000001b02027220 */ /* 0x000fe20000410000 */
[----:B------:R-:W-:Y:S01]  /*97c0*/  LOP3.LUT R27, R42, 0xffff0000, RZ, 0xc0, !PT ;  /* 0xffff00002a1b7812 */ /* 0x000fe200078ec0ff */
[----:B------:R-:W-:Y:S01]  /*97d0*/  FMUL.FTZ R5, R5, R12 ;  /* 0x0000000c05057220 */ /* 0x000fe20000410000 */
[----:B------:R-:W-:Y:S01]  /*97e0*/  LOP3.LUT R12, R41, 0xffff0000, RZ, 0xc0, !PT ;  /* 0xffff0000290c7812 */ /* 0x000fe200078ec0ff */
[----:B------:R-:W-:Y:S01]  /*97f0*/  FMUL.FTZ R6, R6, R11 ;  /* 0x0000000b06067220 */ /* 0x000fe20000410000 */
[----:B------:R-:W-:Y:S01]  /*9800*/  FMUL.FTZ R3, R3, R24 ;  /* 0x0000001803037220 */ /* 0x000fe20000410000 */
[----:B------:R-:W-:Y:S01]  /*9810*/  SHF.L.U32 R24, R42, 0x10, RZ ;  /* 0x000000102a187819 */ /* 0x000fe200000006ff */
[----:B------:R-:W-:Y:S02]  /*9820*/  IMAD.U32 R11, R41, 0x10000, RZ ;  /* 0x00010000290b7824 */ /* 0x000fe400078e00ff */
[----:B------:R-:W-:Y:S01]  /*9830*/  FMUL.FTZ R4, R4, R25 ;  /* 0x0000001904047220 */ /* 0x000fe20000410000 */
        /* <DEDUP_REMOVED lines=14> */
.L_x_2451:
[----:B------:R-:W-:Y:S05]  /*9920*/  BSYNC B0 ;  /* 0x0000000000007941 */ /* 0x000fea0003800000 */
.L_x_2450:
[----:B-----5:R2:W-:Y:S02]  /*9930*/  ST.E.128 desc[UR6][R48.64], R8 ;  /* 0x0000000830007985 */ /* 0x0205e4000c101d06 */
.L_x_2445:
[----:B------:R-:W-:Y:S05]  /*9940*/  BSYNC B1 ;  /* 0x0000000000017941 */ /* 0x000fea0003800000 */
.L_x_2444:
[----:B------:R-:W5:Y:S02]  /*9950*/  LD.E R3, desc[UR6][R20.64+0xd0] ;  /* 0x0000d00614037980 */ /* 0x000f64000c101900 */
[----:B-----5:R-:W-:Y:S05]  /*9960*/  IMAD.U32 R3, R3, -0x20, RZ ;  /* 0xffffffe003037824 */ /* 0x020fea00078e00ff */
[C---:B------:R-:W-:Y:S02]  /*9970*/  LEA R130, P1, R3.reuse, R130, 0x1 ;  /* 0x0000008203827211 */ /* 0x040fe400078208ff */
[C---:B------:R-:W-:Y:S02]  /*9980*/  LEA R128, P0, R3.reuse, R128, 0x1 ;  /* 0x0000008003807211 */ /* 0x040fe400078008ff */
[C---:B------:R-:W-:Y:S02]  /*9990*/  LEA.HI.X.SX32 R131, R3.reuse, R131, 0x1, P1 ;  /* 0x0000008303837211 */ /* 0x040fe400008f0eff */
[----:B------:R-:W-:Y:S01]  /*99a0*/  LEA.HI.X.SX32 R129, R3, R129, 0x1, P0 ;  /* 0x0000008103817211 */ /* 0x000fe200000f0eff */
[----:B------:R-:W-:Y:S05]  /*99b0*/  BRA `(.L_x_2419) ;  /* 0x0000000000bc7947 */ /* 0x000fea0003800000 */
.L_x_2409:
[----:B------:R-:W2:Y:S01]  /*99c0*/  @P0 LD.E.128 R28, desc[UR6][R126.64] ;  /* 0x000000067e1c0980 */ /* 0x000ea2000c101d00 */
[C---:B------:R-:W-:Y:S04]  /*99d0*/  ISETP.GE.AND P1, PT, R84.reuse, R179, PT ;  /* 0x000000b35400720c */ /* 0x040fe80003f26270 */
[----:B------:R-:W-:Y:S11]  /*99e0*/  ISETP.GE.AND P1, PT, R84, R177, !P1 ;  /* 0x000000b15400720c */ /* 0x000ff60004f26270 */
[----:B------:R-:W-:Y:S02]  /*99f0*/  @!UPT UIADD3 URZ, URZ, URZ, URZ ;  /* 0x0000003f3f3ff290 */ /* 0x000fe4000fffe03f */
[C---:B------:R-:W-:Y:S04]  /*9a00*/  @P1 LEA R36, P2, R104.reuse, R126, 0x1 ;  /* 0x0000007e68241211 */ /* 0x040fe800078408ff */
[----:B------:R-:W-:Y:S01]  /*9a10*/  @P1 LEA.HI.X R37, R104, R127, R103, 0x1, P2 ;  /* 0x0000007f68251211 */ /* 0x000fe200010f0c67 */
[----:B--2---:R-:W-:Y:S04]  /*9a20*/  @P0 ST.E.128 desc[UR6][R138.64], R28 ;  /* 0x0000001c8a000985 */ /* 0x004fe8000c101d06 */
[----:B------:R-:W2:Y:S04]  /*9a30*/  @P0 LD.E.128 R4, desc[UR6][R126.64+0x80] ;  /* 0x000080067e040980 */ /* 0x000ea8000c101d00 */
[----:B--2---:R1:W-:Y:S04]  /*9a40*/  @P0 ST.E.128 desc[UR6][R138.64+0x80], R4 ;  /* 0x000080048a000985 */ /* 0x0043e8000c101d06 */
[----:B------:R-:W2:Y:S04]  /*9a50*/  @P0 LD.E.128 R24, desc[UR6][R126.64+0x100] ;  /* 0x000100067e180980 */ /* 0x000ea8000c101d00 */
[----:B--2---:R2:W-:Y:S01]  /*9a60*/  @P0 ST.E.128 desc[UR6][R138.64+0x100], R24 ;  /* 0x000100188a000985 */ /* 0x0045e2000c101d06 */
[C---:B------:R-:W-:Y:S03]  /*9a70*/  @P1 LEA R34, P0, R75.reuse, R138, 0x1 ;  /* 0x0000008a4b221211 */ /* 0x040fe600078008ff */
[----:B------:R-:W3:Y:S01]  /*9a80*/  @P1 LD.E.128 R8, desc[UR6][R36.64] ;  /* 0x0000000624081980 */ /* 0x000ee2000c101d00 */
[----:B------:R-:W-:Y:S02]  /*9a90*/  @P1 LEA.HI.X R35, R75, R139, R76, 0x1, P0 ;  /* 0x0000008b4b231211 */ /* 0x000fe400000f0c4c */
[C---:B------:R-:W-:Y:S04]  /*9aa0*/  ISETP.GE.AND P0, PT, R83.reuse, R179, PT ;  /* 0x000000b35300720c */ /* 0x040fe80003f06270 */
[----:B------:R-:W-:Y:S11]  /*9ab0*/  ISETP.GE.AND P0, PT, R83, R177, !P0 ;  /* 0x000000b15300720c */ /* 0x000ff60004706270 */
[----:B------:R-:W-:Y:S02]  /*9ac0*/  @!UPT UIADD3 URZ, URZ, URZ, URZ ;  /* 0x0000003f3f3ff290 */ /* 0x000fe4000fffe03f */
[C---:B------:R-:W-:Y:S04]  /*9ad0*/  @P0 LEA R32, P2, R106.reuse, R126, 0x1 ;  /* 0x0000007e6a200211 */ /* 0x040fe800078408ff */
[----:B------:R-:W-:Y:S01]  /*9ae0*/  @P0 LEA.HI.X R33, R106, R127, R105, 0x1, P2 ;  /* 0x0000007f6a210211 */ /* 0x000fe200010f0c69 */
[----:B---3--:R-:W-:Y:S04]  /*9af0*/  @P1 ST.E.128 desc[UR6][R34.64], R8 ;  /* 0x0000000822001985 */ /* 0x008fe8000c101d06 */
[----:B-1----:R-:W3:Y:S04]  /*9b00*/  @P1 LD.E.128 R4, desc[UR6][R36.64+0x80] ;  /* 0x0000800624041980 */ /* 0x002ee8000c101d00 */
[----:B---3--:R-:W-:Y:S04]  /*9b10*/  @P1 ST.E.128 desc[UR6][R34.64+0x80], R4 ;  /* 0x0000800422001985 */ /* 0x008fe8000c101d06 */
[----:B------:R-:W3:Y:S04]  /*9b20*/  @P1 LD.E.128 R28, desc[UR6][R36.64+0x100] ;  /* 0x00010006241c1980 */ /* 0x000ee8000c101d00 */
[----:B---3--:R1:W-:Y:S01]  /*9b30*/  @P1 ST.E.128 desc[UR6][R34.64+0x100], R28 ;  /* 0x0001001c22001985 */ /* 0x0083e2000c101d06 */
[C---:B------:R-:W-:Y:S03]  /*9b40*/  @P0 LEA R2, P1, R100.reuse, R138, 0x1 ;  /* 0x0000008a64020211 */ /* 0x040fe600078208ff */
[----:B--2---:R-:W2:Y:S01]  /*9b50*/  @P0 LD.E.128 R24, desc[UR6][R32.64] ;  /* 0x0000000620180980 */ /* 0x004ea2000c101d00 */
[----:B------:R-:W-:Y:S02]  /*9b60*/  @P0 LEA.HI.X R3, R100, R139, R101, 0x1, P1 ;  /* 0x0000008b64030211 */ /* 0x000fe400008f0c65 */
[C---:B------:R-:W-:Y:S04]  /*9b70*/  ISETP.GE.AND P1, PT, R82.reuse, R179, PT ;  /* 0x000000b35200720c */ /* 0x040fe80003f26270 */
[----:B------:R-:W-:Y:S11]  /*9b80*/  ISETP.GE.AND P1, PT, R82, R177, !P1 ;  /* 0x000000b15200720c */ /* 0x000ff60004f26270 */
[----:B------:R-:W-:Y:S02]  /*9b90*/  @!UPT UIADD3 URZ, URZ, URZ, URZ ;  /* 0x0000003f3f3ff290 */ /* 0x000fe4000fffe03f */
[----:B------:R-:W-:Y:S02]  /*9ba0*/  @P1 IMAD R0, R175, 0x60, RZ ;  /* 0x00000060af001824 */ /* 0x000fe400078e02ff */
[----:B-1----:R-:W-:Y:S04]  /*9bb0*/  @P1 IMAD.WIDE.U32 R34, R174, 0x60, R126 ;  /* 0x00000060ae221825 */ /* 0x002fe800078e007e */
[----:B------:R-:W-:Y:S02]  /*9bc0*/  @P1 IMAD.IADD R35, R35, 0x1, R0 ;  /* 0x0000000123231824 */ /* 0x000fe400078e0200 */
[----:B------:R-:W-:Y:S01]  /*9bd0*/  @P1 IMAD R0, R135, 0x60, RZ ;  /* 0x0000006087001824 */ /* 0x000fe200078e02ff */
[----:B--2---:R1:W-:Y:S04]  /*9be0*/  @P0 ST.E.128 desc[UR6][R2.64], R24 ;  /* 0x0000001802000985 */ /* 0x0043e8000c101d06 */
[----:B------:R-:W2:Y:S04]  /*9bf0*/  @P0 LD.E.128 R8, desc[UR6][R32.64+0x80] ;  /* 0x0000800620080980 */ /* 0x000ea8000c101d00 */
[----:B--2---:R2:W-:Y:S04]  /*9c00*/  @P0 ST.E.128 desc[UR6][R2.64+0x80], R8 ;  /* 0x0000800802000985 */ /* 0x0045e8000c101d06 */
[----:B------:R3:W4:Y:S02]  /*9c10*/  @P0 LD.E.128 R4, desc[UR6][R32.64+0x100] ;  /* 0x0001000620040980 */ /* 0x000724000c101d00 */
[----:B---3--:R-:W-:Y:S04]  /*9c20*/  @P1 IMAD.WIDE.U32 R32, R134, 0x60, R138 ;  /* 0x0000006086201825 */ /* 0x008fe800078e008a */
[----:B------:R-:W-:Y:S01]  /*9c30*/  @P1 IMAD.IADD R33, R33, 0x1, R0 ;  /* 0x0000000121211824 */ /* 0x000fe200078e0200 */
[----:B----4-:R3:W-:Y:S04]  /*9c40*/  @P0 ST.E.128 desc[UR6][R2.64+0x100], R4 ;  /* 0x0001000402000985 */ /* 0x0107e8000c101d06 */
[----:B------:R-:W4:Y:S04]  /*9c50*/  @P1 LD.E.128 R28, desc[UR6][R34.64] ;  /* 0x00000006221c1980 */ /* 0x000f28000c101d00 */
[----:B----4-:R3:W-:Y:S04]  /*9c60*/  @P1 ST.E.128 desc[UR6][R32.64], R28 ;  /* 0x0000001c20001985 */ /* 0x0107e8000c101d06 */
[----:B-1----:R-:W4:Y:S04]  /*9c70*/  @P1 LD.E.128 R24, desc[UR6][R34.64+0x80] ;  /* 0x0000800622181980 */ /* 0x002f28000c101d00 */
[----:B----4-:R3:W-:Y:S04]  /*9c80*/  @P1 ST.E.128 desc[UR6][R32.64+0x80], R24 ;  /* 0x0000801820001985 */ /* 0x0107e8000c101d06 */
[----:B--2---:R-:W2:Y:S04]  /*9c90*/  @P1 LD.E.128 R8, desc[UR6][R34.64+0x100] ;  /* 0x0001000622081980 */ /* 0x004ea8000c101d00 */
[----:B--2---:R3:W-:Y:S02]  /*9ca0*/  @P1 ST.E.128 desc[UR6][R32.64+0x100], R8 ;  /* 0x0001000820001985 */ /* 0x0047e4000c101d06 */
.L_x_2419:
[----:B------:R-:W-:Y:S05]  /*9cb0*/  BSYNC B2 ;  /* 0x0000000000027941 */ /* 0x000fea0003800000 */
.L_x_2408:
[----:B------:R-:W-:Y:S01]  /*9cc0*/  ISETP.NE.U32.AND P1, PT, R212, RZ, PT ;  /* 0x000000ffd400720c */ /* 0x000fe20003f25070 */
[----:B---3--:R-:W3:Y:S01]  /*9cd0*/  LD.E R3, desc[UR6][R20.64+0x128] ;  /* 0x0001280614037980 */ /* 0x008ee2000c101900 */
[----:B------:R-:W-:Y:S02]  /*9ce0*/  BSSY B0, `(.L_x_2452) ;  /* 0x0000060000007945 */ /* 0x000fe40003800000 */
[----:B------:R-:W-:Y:S01]  /*9cf0*/  ISETP.NE.AND.EX P1, PT, R213, RZ, PT, P1 ;  /* 0x000000ffd500720c */ /* 0x000fe20003f25310 */
[----:B---3--:R-:W-:Y:S05]  /*9d00*/  IMAD.U32 R3, R3, -0x40, RZ ;  /* 0xffffffc003037824 */ /* 0x008fea00078e00ff */
[C---:B-12---:R-:W-:Y:S04]  /*9d10*/  LEA R126, P0, R3.reuse, R126, 0x1 ;  /* 0x0000007e037e7211 */ /* 0x046fe800078008ff */
[----:B------:R-:W-:Y:S03]  /*9d20*/  LEA.HI.X.SX32 R127, R3, R127, 0x1, P0 ;  /* 0x0000007f037f7211 */ /* 0x000fe600000f0eff */
[----:B------:R-:W-:Y:S06]  /*9d30*/  @!P1 BRA `(.L_x_2453) ;  /* 0x0000000400409947 */ /* 0x000fec0003800000 */
[----:B------:R-:W-:Y:S04]  /*9d40*/  IADD3 R3, R13, -0x1, RZ ;  /* 0xffffffff0d037810 */ /* 0x000fe80007ffe0ff */
[----:B------:R-:W-:Y:S11]  /*9d50*/  ISETP.GT.AND P0, PT, R3, R102, PT ;  /* 0x000000660300720c */ /* 0x000ff60003f04270 */
[----:B------:R-:W-:Y:S02]  /*9d60*/  @!UPT UIADD3 URZ, URZ, URZ, URZ ;  /* 0x0000003f3f3ff290 */ /* 0x000fe4000fffe03f */
[----:B------:R-:W-:Y:S05]  /*9d70*/  @!P0 BRA `(.L_x_2454) ;  /* 0x0000000400588947 */ /* 0x000fea0003800000 */
[----:B------:R-:W-:Y:S01]  /*9d80*/  IMAD.MOV.U32 R10, RZ, RZ, RZ ;  /* 0x000000ffff0a7224 */ /* 0x000fe200078e00ff */
[----:B------:R-:W2:Y:S01]  /*9d90*/  LD.E R2, desc[UR6][R20.64+0x170] ;  /* 0x0001700614027980 */ /* 0x000ea2000c101900 */
[----:B------:R-:W-:Y:S02]  /*9da0*/  IADD3 R17, R17, -0x80, RZ ;  /* 0xffffff8011117810 */ /* 0x000fe40007ffe0ff */
[----:B------:R-:W-:Y:S01]  /*9db0*/  IABS R6, R16 ;  /* 0x0000001000067213 */ /* 0x000fe20000000000 */
[----:B------:R-:W3:Y:S01]  /*9dc0*/  LD.E.64 R26, desc[UR6][R20.64+0x40] ;  /* 0x00004006141a7980 */ /* 0x000ee2000c101b00 */
[----:B------:R-:W-:Y:S05]  /*9dd0*/  IABS R5, R17 ;  /* 0x0000001100057213 */ /* 0x000fea0000000000 */
[----:B------:R-:W5:Y:S01]  /*9de0*/  LD.E.64 R24, desc[UR6][R20.64+0x20] ;  /* 0x0000200614187980 */ /* 0x000f62000c101b00 */
[-C--:B--2---:R-:W-:Y:S02]  /*9df0*/  IABS R3, R2.reuse ;  /* 0x0000000200037213 */ /* 0x084fe40000000000 */
[----:B------:R-:W-:Y:S02]  /*9e00*/  IABS R7, R2 ;  /* 0x0000000200077213 */ /* 0x000fe40000000000 */
[----:B------:R-:W1:Y:S03]  /*9e10*/  I2F.RP R8, R3 ;  /* 0x0000000300087306 */ /* 0x000e660000209400 */
[----:B------:R-:W-:Y:S07]  /*9e20*/  IMAD.MOV R7, RZ, RZ, -R7 ;  /* 0x000000ffff077224 */ /* 0x000fee00078e0a07 */
[----:B-1----:R-:W1:Y:S02]  /*9e30*/  MUFU.RCP R0, R8 ;  /* 0x0000000800007308 */ /* 0x002e640000001000 */
[----:B-1----:R-:W-:Y:S01]  /*9e40*/  VIADD R4, R0, 0xffffffe ;  /* 0x0ffffffe00047836 */ /* 0x002fe20000000000 */
[----:B------:R-:W2:Y:S07]  /*9e50*/  LD.E.64 R8, desc[UR6][R20.64+0x38] ;  /* 0x0000380614087980 */ /* 0x000eae000c101b00 */
[----:B------:R-:W1:Y:S02]  /*9e60*/  F2I.FTZ.U32.TRUNC.NTZ R11, R4 ;  /* 0x00000004000b7305 */ /* 0x000e64000021f000 */
[--C-:B-1----:R-:W-:Y:S04]  /*9e70*/  IMAD.MOV R0, RZ, RZ, -R11.reuse ;  /* 0x000000ffff007224 */ /* 0x102fe800078e0a0b */
        /* <DEDUP_REMOVED lines=17> */
[-C--:B------:R-:W-:Y:S02]  /*9f90*/  LOP3.LUT R3, R17, R2.reuse, RZ, 0x3c, !PT ;  /* 0x0000000211037212 */ /* 0x080fe400078e3cff */
[----:B------:R-:W-:Y:S02]  /*9fa0*/  ISETP.GE.AND P2, PT, R5, RZ, PT ;  /* 0x000000ff0500720c */ /* 0x000fe40003f46270 */
[----:B------:R-:W-:Y:S02]  /*9fb0*/  ISETP.GE.AND P1, PT, R3, RZ, PT ;  /* 0x000000ff0300720c */ /* 0x000fe40003f26270 */
[----:B------:R-:W-:Y:S01]  /*9fc0*/  LOP3.LUT R3, RZ, R2, RZ, 0x33, !PT ;  /* 0x00000002ff037212 */ /* 0x000fe200078e33ff */
[----:B------:R-:W-:Y:S02]  /*9fd0*/  @P4 VIADD R4, R4, 0x1 ;  /* 0x0000000104044836 */ /* 0x000fe40000000000 */
[----:B------:R-:W-:Y:S06]  /*9fe0*/  @P5 VIADD R0, R0, 0x1 ;  /* 0x0000000100005836 */ /* 0x000fec0000000000 */
[----:B------:R-:W-:Y:S02]  /*9ff0*/  @!P2 IMAD.MOV R0, RZ, RZ, -R0 ;  /* 0x000000ffff00a224 */ /* 0x000fe400078e0a00 */
[----:B------:R-:W-:Y:S04]  /*a000*/  @!P1 IADD3 R4, -R4, RZ, RZ ;  /* 0x000000ff04049210 */ /* 0x000fe80007ffe1ff */
[C---:B------:R-:W-:Y:S02]  /*a010*/  SEL R4, R3.reuse, R4, !P0 ;  /* 0x0000000403047207 */ /* 0x040fe40004000000 */
[----:B------:R-:W-:Y:S02]  /*a020*/  SEL R3, R3, R0, !P0 ;  /* 0x0000000003037207 */ /* 0x000fe40004000000 */
[CC--:B----4-:R-:W-:Y:S02]  /*a030*/  LEA R30, P1, R4.reuse, R212.reuse, 0x2 ;  /* 0x000000d4041e7211 */ /* 0x0d0fe400078210ff */
[C---:B------:R-:W-:Y:S02]  /*a040*/  LEA R28, P0, R3.reuse, R212, 0x2 ;  /* 0x000000d4031c7211 */ /* 0x040fe400078010ff */
[-C--:B------:R-:W-:Y:S02]  /*a050*/  LEA.HI.X.SX32 R31, R4, R213.reuse, 0x2, P1 ;  /* 0x000000d5041f7211 */ /* 0x080fe400008f16ff */
[C---:B------:R-:W-:Y:S01]  /*a060*/  LEA.HI.X.SX32 R29, R3.reuse, R213, 0x2, P0 ;  /* 0x000000d5031d7211 */ /* 0x040fe200000f16ff */
[----:B------:R-:W-:Y:S01]  /*a070*/  IMAD.IADD R3, R3, 0x1, -R4 ;  /* 0x0000000103037824 */ /* 0x000fe200078e0a04 */
[----:B------:R-:W-:Y:S01]  /*a080*/  IADD3 R0, -R16, R17, RZ ;  /* 0x0000001110007210 */ /* 0x000fe20007ffe1ff */
[----:B------:R-:W4:Y:S04]  /*a090*/  LD.E R5, desc[UR6][R30.64] ;  /* 0x000000061e057980 */ /* 0x000f28000c101900 */
[----:B------:R-:W-:Y:S01]  /*a0a0*/  IMAD R0, R3, R2, R0 ;  /* 0x0000000203007224 */ /* 0x000fe200078e0200 */
[----:B------:R-:W4:Y:S03]  /*a0b0*/  LD.E R6, desc[UR6][R28.64] ;  /* 0x000000061c067980 */ /* 0x000f26000c101900 */
[-C--:B---3--:R-:W-:Y:S01]  /*a0c0*/  IMAD R4, R27, R0.reuse, RZ ;  /* 0x000000001b047224 */ /* 0x088fe200078e02ff */
[----:B------:R-:W-:Y:S01]  /*a0d0*/  SHF.R.S32.HI R3, RZ, 0x1f, R0 ;  /* 0x0000001fff037819 */ /* 0x000fe20000011400 */
[----:B------:R-:W-:Y:S01]  /*a0e0*/  IMAD.WIDE.U32 R16, R26, R0, RZ ;  /* 0x000000001a107225 */ /* 0x000fe200078e00ff */
[----:B----4-:R-:W-:Y:S03]  /*a0f0*/  IADD3 R6, -R6, R5, RZ ;  /* 0x0000000506067210 */ /* 0x010fe60007ffe1ff */
[----:B------:R-:W-:Y:S01]  /*a100*/  IMAD R5, R26, R3, R4 ;  /* 0x000000031a057224 */ /* 0x000fe200078e0204 */
[----:B------:R-:W-:Y:S01]  /*a110*/  SHF.R.S32.HI R7, RZ, 0x1f, R6 ;  /* 0x0000001fff077819 */ /* 0x000fe20000011406 */
[-C--:B-----5:R-:W-:Y:S02]  /*a120*/  IMAD R4, R25, R6.reuse, RZ ;  /* 0x0000000619047224 */ /* 0x0a0fe400078e02ff */
[----:B------:R-:W-:Y:S02]  /*a130*/  IMAD.IADD R17, R17, 0x1, R5 ;  /* 0x0000000111117824 */ /* 0x000fe400078e0205 */
[C---:B------:R-:W-:Y:S02]  /*a140*/  IMAD R4, R24.reuse, R7, R4 ;  /* 0x0000000718047224 */ /* 0x040fe400078e0204 */
[----:B------:R-:W-:Y:S04]  /*a150*/  IMAD.WIDE.U32 R24, R24, R6, RZ ;  /* 0x0000000618187225 */ /* 0x000fe800078e00ff */
[----:B--2---:R-:W-:Y:S01]  /*a160*/  IMAD.WIDE.U32 R16, R6, R10, R16 ;  /* 0x0000000a06107225 */ /* 0x004fe200078e0010 */
[----:B------:R-:W-:Y:S03]  /*a170*/  IADD3 R25, R25, R4, RZ ;  /* 0x0000000419197210 */ /* 0x000fe60007ffe0ff */
[----:B------:R-:W-:Y:S01]  /*a180*/  IMAD R6, R11, R6, RZ ;  /* 0x000000060b067224 */ /* 0x000fe200078e02ff */
[----:B------:R-:W-:Y:S01]  /*a190*/  LEA R141, P1, R16, R141, 0x1 ;  /* 0x0000008d108d7211 */ /* 0x000fe200078208ff */
[----:B------:R-:W-:Y:S02]  /*a1a0*/  IMAD R4, R9, R0, RZ ;  /* 0x0000000009047224 */ /* 0x000fe400078e02ff */
        /* <DEDUP_REMOVED lines=9> */
.L_x_2453:
[----:B------:R-:W2:Y:S01]  /*a240*/  LD.E R0, desc[UR6][R20.64+0x40] ;  /* 0x0000400614007980 */ /* 0x000ea2000c101900 */
[----:B------:R-:W-:Y:S02]  /*a250*/  IMAD.MOV.U32 R4, RZ, RZ, R141 ;  /* 0x000000ffff047224 */ /* 0x000fe400078e008d */
[----:B------:R-:W-:Y:S01]  /*a260*/  IMAD.MOV.U32 R5, RZ, RZ, R132 ;  /* 0x000000ffff057224 */ /* 0x000fe200078e0084 */
[----:B------:R-:W3:Y:S02]  /*a270*/  LD.E R3, desc[UR6][R20.64+0x38] ;  /* 0x0000380614037980 */ /* 0x000ee4000c101900 */
[----:B---3--:R-:W-:Y:S02]  /*a280*/  IMAD.U32 R3, R3, -0x40, RZ ;  /* 0xffffffc003037824 */ /* 0x008fe400078e00ff */
[----:B--2---:R-:W-:Y:S03]  /*a290*/  IMAD.U32 R0, R0, -0x40, RZ ;  /* 0xffffffc000007824 */ /* 0x004fe600078e00ff */
[C---:B----4-:R-:W-:Y:S02]  /*a2a0*/  LEA R138, P0, R3.reuse, R138, 0x1 ;  /* 0x0000008a038a7211 */ /* 0x050fe400078008ff */
[C---:B------:R-:W-:Y:S02]  /*a2b0*/  LEA R141, P1, R0.reuse, R4, 0x1 ;  /* 0x00000004008d7211 */ /* 0x040fe400078208ff */
[----:B------:R-:W-:Y:S02]  /*a2c0*/  LEA.HI.X.SX32 R139, R3, R139, 0x1, P0 ;  /* 0x0000008b038b7211 */ /* 0x000fe400000f0eff */
[----:B------:R-:W-:Y:S09]  /*a2d0*/  LEA.HI.X.SX32 R132, R0, R5, 0x1, P1 ;  /* 0x0000000500847211 */ /* 0x000ff200008f0eff */
.L_x_2454:
[----:B------:R-:W-:Y:S05]  /*a2e0*/  BSYNC B0 ;  /* 0x0000000000007941 */ /* 0x000fea0003800000 */
.L_x_2452:
[----:B------:R-:W-:Y:S04]  /*a2f0*/  IADD3 R13, R13, -0x1, RZ ;  /* 0xffffffff0d0d7810 */ /* 0x000fe80007ffe0ff */
[----:B------:R-:W-:Y:S11]  /*a300*/  ISETP.GT.AND P0, PT, R13, R102, PT ;  /* 0x000000660d00720c */ /* 0x000ff60003f04270 */
[----:B------:R-:W-:Y:S02]  /*a310*/  @!UPT UIADD3 URZ, URZ, URZ, URZ ;  /* 0x0000003f3f3ff290 */ /* 0x000fe4000fffe03f */
[----:B------:R-:W-:Y:S05]  /*a320*/  @P0 BRA `(.L_x_2455) ;  /* 0xffffff8400840947 */ /* 0x000fea000383ffff */
.L_x_2407:
[----:B------:R-:W-:Y:S05]  /*a330*/  WARPSYNC.ALL ;  /* 0x0000000000007948 */ /* 0x000fea0003800000 */
[----:B------:R-:W-:Y:S06]  /*a340*/  BAR.SYNC.DEFER_BLOCKING 0x0 ;  /* 0x0000000000007b1d */ /* 0x000fec0000010000 */
[----:B------:R-:W2:Y:S02]  /*a350*/  LD.E R3, desc[UR6][R20.64+0xd0] ;  /* 0x0000d00614037980 */ /* 0x000ea4000c101900 */
        /* <DEDUP_REMOVED lines=12> */
[----:B----4-:R1:W5:Y:S04]  /*a420*/  LD.E.64 R34, desc[UR6][R20.64+0x148] ;  /* 0x0001480614227980 */ /* 0x010368000c101b00 */
[----:B------:R1:W5:Y:S01]  /*a430*/  LD.E.64 R32, desc[UR6][R20.64+0x150] ;  /* 0x0001500614207980 */ /* 0x000362000c101b00 */
[----:B--2---:R-:W-:-:S04]  /*a440*/  ISETP.NE.U32.AND P1, PT, R8, RZ, PT ;  /* 0x000000ff0800720c */ /* 0x004fc80003f25070 */
[----:B------:R-:W-:-:S13]  /*a450*/  ISETP.NE.AND.EX P1, PT, R9, RZ, PT, P1 ;  /* 0x000000ff0900720c */ /* 0x000fda0003f25310 */
[----:B------:R-:W-:-:S04]  /*a460*/  @P1 LEA R10, P0, R206, R8, 0x2 ;  /* 0x00000008ce0a1211 */ /* 0x000fc800078010ff */
[----:B------:R-:W-:-:S05]  /*a470*/  @P1 LEA.HI.X R11, R206, R9, R79, 0x2, P0 ;  /* 0x00000009ce0b1211 */ /* 0x000fca00000f144f */
[----:B------:R-:W2:Y:S01]  /*a480*/  @P1 LD.E R2, desc[UR6][R10.64] ;  /* 0x000000060a021980 */ /* 0x000ea2000c101900 */
[----:B------:R-:W-:Y:S02]  /*a490*/  LEA.HI R17, R3, R3, RZ, 0x1 ;  /* 0x0000000303117211 */ /* 0x000fe400078f08ff */
[----:B------:R-:W-:Y:S02]  /*a4a0*/  IADD3 R7, P1, R7, R162, RZ ;  /* 0x000000a207077210 */ /* 0x000fe40007f3e0ff */
[----:B------:R-:W-:Y:S02]  /*a4b0*/  SHF.R.S32.HI R17, RZ, 0x1, R17 ;  /* 0x00000001ff117819 */ /* 0x000fe40000011411 */
[----:B---3--:R-:W-:Y:S01]  /*a4c0*/  ISETP.NE.AND P4, PT, R0, RZ, PT ;  /* 0x000000ff0000720c */ /* 0x008fe20003f85270 */
[----:B------:R-:W-:Y:S01]  /*a4d0*/  IMAD.MOV.U32 R164, RZ, RZ, R162 ;  /* 0x000000ffffa47224 */ /* 0x000fe200078e00a2 */
[----:B-----5:R-:W-:Y:S01]  /*a4e0*/  LEA R46, P2, R162, R168, 0x1 ;  /* 0x000000a8a22e7211 */ /* 0x020fe200078408ff */
[----:B------:R-:W-:Y:S01]  /*a4f0*/  IMAD R12, R160, R17, R81 ;  /* 0x00000011a00c7224 */ /* 0x000fe200078e0251 */
[----:B------:R-:W-:Y:S01]  /*a500*/  LEA R9, P0, R166, R162, 0x5 ;  /* 0x000000a2a6097211 */ /* 0x000fe200078028ff */
[--C-:B------:R-:W-:Y:S01]  /*a510*/  IMAD.X R5, R5, 0x1, R165.reuse, P1 ;  /* 0x0000000105057824 */ /* 0x100fe200008e06a5 */
[----:B------:R-:W-:Y:S01]  /*a520*/  LEA.HI.X R47, R162, R169, R165, 0x1, P2 ;  /* 0x000000a9a22f7211 */ /* 0x000fe200010f0ca5 */
[----:B------:R-:W-:Y:S01]  /*a530*/  IMAD R4, R167, 0x30, RZ ;  /* 0x00000030a7047824 */ /* 0x000fe200078e02ff */
[C---:B------:R-:W-:Y:S01]  /*a540*/  LEA.HI.X R6, R166.reuse, R165, R167, 0x5, P0 ;  /* 0x000000a5a6067211 */ /* 0x040fe200000f2ca7 */
[----:B------:R-:W-:Y:S01]  /*a550*/  IMAD.WIDE.U32 R164, R166, 0x30, R164 ;  /* 0x00000030a6a47825 */ /* 0x000fe200078e00a4 */
[----:B------:R-:W-:-:S02]  /*a560*/  LEA R44, P1, R7, R168, 0x1 ;  /* 0x000000a8072c7211 */ /* 0x000fc400078208ff */
[-C--:B------:R-:W-:Y:S01]  /*a570*/  LEA R36, P0, R9, R168.reuse, 0x1 ;  /* 0x000000a809247211 */ /* 0x080fe200078008ff */
[----:B------:R-:W-:Y:S02]  /*a580*/  IMAD.IADD R23, R208, 0x1, -R69 ;  /* 0x00000001d0177824 */ /* 0x000fe400078e0a45 */
[----:B------:R-:W-:Y:S01]  /*a590*/  IMAD.IADD R0, R81, 0x1, R12 ;  /* 0x0000000151007824 */ /* 0x000fe200078e020c */
[-C--:B------:R-:W-:Y:S01]  /*a5a0*/  LEA.HI.X R45, R7, R169.reuse, R5, 0x1, P1 ;  /* 0x000000a9072d7211 */ /* 0x080fe200008f0c05 */
[----:B------:R-:W-:Y:S01]  /*a5b0*/  IMAD.IADD R5, R165, 0x1, R4 ;  /* 0x00000001a5057824 */ /* 0x000fe200078e0204 */
[----:B------:R-:W-:Y:S02]  /*a5c0*/  LEA.HI.X R37, R9, R169, R6, 0x1, P0 ;  /* 0x000000a909257211 */ /* 0x000fe400000f0c06 */
[----:B------:R-:W-:Y:S02]  /*a5d0*/  ISETP.GE.AND P0, PT, R160, R23, PT ;  /* 0x00000017a000720c */ /* 0x000fe40003f06270 */
[----:B------:R-:W-:-:S02]  /*a5e0*/  LEA R40, P1, R164, R168, 0x1 ;  /* 0x000000a8a4287211 */ /* 0x000fc400078208ff */
[----:B------:R-:W-:Y:S02]  /*a5f0*/  ISETP.GT.AND P0, PT, R56, -0x8, !P0 ;  /* 0xfffffff83800780c */ /* 0x000fe40004704270 */
[----:B------:R-:W-:Y:S02]  /*a600*/  LEA.HI.X R41, R164, R169, R5, 0x1, P1 ;  /* 0x000000a9a4297211 */ /* 0x000fe400008f0c05 */
[----:B--2---:R-:W-:-:S05]  /*a610*/  IADD3 R2, R2, R80, R69 ;  /* 0x0000005002027210 */ /* 0x004fca0007ffe045 */
[----:B------:R-:W-:-:S05]  /*a620*/  IMAD R39, R2, R17, RZ ;  /* 0x0000001102277224 */ /* 0x000fca00078e02ff */
[----:B------:R-:W-:Y:S02]  /*a630*/  SHF.R.S32.HI R43, RZ, 0x1f, R39 ;  /* 0x0000001fff2b7819 */ /* 0x000fe40000011427 */
[C---:B------:R-:W-:Y:S02]  /*a640*/  IADD3 R13, P3, R39.reuse, R12, RZ ;  /* 0x0000000c270d7210 */ /* 0x040fe40007f7e0ff */
[----:B------:R-:W-:Y:S01]  /*a650*/  IADD3 R39, P2, R39, R0, RZ ;  /* 0x0000000027277210 */ /* 0x000fe20007f5e0ff */
[----:B------:R-:W-:Y:S01]  /*a660*/  IMAD.SHL.U32 R2, R17, 0x10, RZ ;  /* 0x0000001011027824 */ /* 0x000fe200078e00ff */
[-C--:B------:R-:W-:Y:S02]  /*a670*/  LEA.HI.X.SX32 R12, R12, R43.reuse, 0x1, P3 ;  /* 0x0000002b0c0c7211 */ /* 0x080fe400018f0eff */
[----:B------:R-:W-:Y:S01]  /*a680*/  LEA.HI.X.SX32 R43, R0, R43, 0x1, P2 ;  /* 0x0000002b002b7211 */ /* 0x000fe200010f0eff */
[----:B-1----:R-:W-:Y:S08]  /*a690*/  @!P4 BRA `(.L_x_2458) ;  /* 0x000000240040c947 */ /* 0x002ff00003800000 */
[----:B------:R-:W-:Y:S04]  /*a6a0*/  BSSY B1, `(.L_x_2459) ;  /* 0x000008f000017945 */ /* 0x000fe80003800000 */
[----:B------:R-:W-:Y:S05]  /*a6b0*/  @!P0 BRA `(.L_x_2460) ;  /* 0x0000000800348947 */ /* 0x000fea0003800000 */
[----:B------:R1:W5:Y:S01]  /*a6c0*/  LD.E.128 R8, desc[UR6][R46.64] ;  /* 0x000000062e087980 */ /* 0x000362000c101d00 */
[C---:B------:R-:W-:Y:S01]  /*a6d0*/  ISETP.GE.AND P3, PT, R18.reuse, R3, PT ;  /* 0x000000031200720c */ /* 0x040fe20003f66270 */
[C---:B------:R-:W-:Y:S01]  /*a6e0*/  IMAD.SHL.U32 R39, R13.reuse, 0x2, RZ ;  /* 0x000000020d277824 */ /* 0x040fe200078e00ff */
[----:B------:R-:W-:Y:S01]  /*a6f0*/  SHF.L.U64.HI R5, R13, 0x1, R12 ;  /* 0x000000010d057819 */ /* 0x000fe2000001020c */
[----:B------:R-:W-:Y:S01]  /*a700*/  VIADD R0, R18, 0x40 ;  /* 0x0000004012007836 */ /* 0x000fe20000000000 */
[----:B------:R-:W-:Y:S02]  /*a710*/  BSSY B0, `(.L_x_2461) ;  /* 0x000002d000007945 */ /* 0x000fe40003800000 */
[-C--:B------:R-:W-:Y:S02]  /*a720*/  IADD3 R30, P1, R34, R39.reuse, RZ ;  /* 0x00000027221e7210 */ /* 0x080fe40007f3e0ff */
[----:B------:R-:W-:Y:S02]  /*a730*/  IADD3 R38, P0, R32, R39, RZ ;  /* 0x0000002720267210 */ /* 0x000fe40007f1e0ff */
[----:B------:R-:W-:Y:S01]  /*a740*/  ISETP.GE.AND P2, PT, R0, R3, PT ;  /* 0x000000030000720c */ /* 0x000fe20003f46270 */
[----:B------:R-:W-:-:S02]  /*a750*/  IMAD.X R31, R35, 0x1, R5, P1 ;  /* 0x00000001231f7824 */ /* 0x000fc400008e0605 */
[----:B------:R-:W-:Y:S01]  /*a760*/  IMAD.X R39, R33, 0x1, R5, P0 ;  /* 0x0000000121277824 */ /* 0x000fe200000e0605 */
[----:B------:R-:W-:Y:S09]  /*a770*/  @P3 BRA `(.L_x_2462) ;  /* 0x0000000000983947 */ /* 0x000ff20003800000 */
[----:B------:R-:W2:Y:S04]  /*a780*/  LD.E.64 R4, desc[UR6][R38.64] ;  /* 0x0000000626047980 */ /* 0x000ea8000c101b00 */
[----:B------:R-:W3:Y:S01]  /*a790*/  LD.E.64 R6, desc[UR6][R30.64] ;  /* 0x000000061e067980 */ /* 0x000ee2000c101b00 */
        /* <DEDUP_REMOVED lines=36> */
.L_x_2462:
[----:B------:R-:W-:Y:S05]  /*a9e0*/  BSYNC B0 ;  /* 0x0000000000007941 */ /* 0x000fea0003800000 */
.L_x_2461:
[----:B-----5:R2:W-:Y:S04]  /*a9f0*/  STS.128 [R209], R8 ;  /* 0x00000008d1007388 */ /* 0x0205e80000000c00 */
[----:B------:R2:W5:Y:S01]  /*aa00*/  LD.E.128 R24, desc[UR6][R46.64+0x80] ;  /* 0x000080062e187980 */ /* 0x000562000c101d00 */
[----:B------:R-:W-:Y:S04]  /*aa10*/  BSSY B0, `(.L_x_2463) ;  /* 0x0000029000007945 */ /* 0x000fe80003800000 */
[----:B------:R-:W-:Y:S05]  /*aa20*/  @P2 BRA `(.L_x_2464) ;  /* 0x00000000009c2947 */ /* 0x000fea0003800000 */
[----:B------:R-:W3:Y:S04]  /*aa30*/  LD.E.64 R4, desc[UR6][R38.64+0x40] ;  /* 0x0000400626047980 */ /* 0x000ee8000c101b00 */
[----:B------:R-:W4:Y:S01]  /*aa40*/  LD.E.64 R6, desc[UR6][R30.64+0x40] ;  /* 0x000040061e067980 */ /* 0x000f22000c101b00 */
[C---:B--2--5:R-:W-:Y:S01]  /*aa50*/  SHF.L.U32 R8, R25.reuse, 0x10, RZ ;  /* 0x0000001019087819 */ /* 0x064fe200000006ff */
[----:B------:R-:W-:Y:S01]  /*aa60*/  IMAD.U32 R16, R26, 0x10000, RZ ;  /* 0x000100001a107824 */ /* 0x000fe200078e00ff */
[----:B------:R-:W-:Y:S02]  /*aa70*/  LOP3.LUT R0, R25, 0xffff0000, RZ, 0xc0, !PT ;  /* 0xffff000019007812 */ /* 0x000fe400078ec0ff */
[C---:B------:R-:W-:Y:S02]  /*aa80*/  SHF.L.U32 R29, R27.reuse, 0x10, RZ ;  /* 0x000000101b1d7819 */ /* 0x040fe400000006ff */
[----:B------:R-:W-:-:S02]  /*aa90*/  LOP3.LUT R27, R27, 0xffff0000, RZ, 0xc0, !PT ;  /* 0xffff00001b1b7812 */ /* 0x000fc400078ec0ff */
[C---:B------:R-:W-:Y:S02]  /*aaa0*/  SHF.L.U32 R9, R24.reuse, 0x10, RZ ;  /* 0x0000001018097819 */ /* 0x040fe400000006ff */
[----:B------:R-:W-:Y:S02]  /*aab0*/  LOP3.LUT R24, R24, 0xffff0000, RZ, 0xc0, !PT ;  /* 0xffff000018187812 */ /* 0x000fe400078ec0ff */
[----:B------:R-:W-:Y:S02]  /*aac0*/  LOP3.LUT R26, R26, 0xffff0000, RZ, 0xc0, !PT ;  /* 0xffff00001a1a7812 */ /* 0x000fe400078ec0ff */
[----:B---3--:R-:W-:Y:S02]  /*aad0*/  LOP3.LUT R15, R4, 0xffff0000, RZ, 0xc0, !PT ;  /* 0xffff0000040f7812 */ /* 0x008fe400078ec0ff */
[C---:B------:R-:W-:Y:S01]  /*aae0*/  LOP3.LUT R10, R5.reuse, 0xffff0000, RZ, 0xc0, !PT ;  /* 0xffff0000050a7812 */ /* 0x040fe200078ec0ff */
[----:B------:R-:W-:Y:S01]  /*aaf0*/  IMAD.U32 R5, R5, 0x10000, RZ ;  /* 0x0001000005057824 */ /* 0x000fe200078e00ff */
[----:B----4-:R-:W-:Y:S01]  /*ab00*/  LOP3.LUT R25, R6, 0xffff0000, RZ, 0xc0, !PT ;  /* 0xffff000006197812 */ /* 0x010fe200078ec0ff */
[----:B------:R-:W-:Y:S01]  /*ab10*/  FMUL.FTZ R11, R0, R15 ;  /* 0x0000000f000b7220 */ /* 0x000fe20000410000 */
[----:B------:R-:W-:Y:S01]  /*ab20*/  LOP3.LUT R14, R7, 0xffff0000, RZ, 0xc0, !PT ;  /* 0xffff0000070e7812 */ /* 0x000fe200078ec0ff */
[----:B------:R-:W-:Y:S01]  /*ab30*/  FMUL.FTZ R22, R27, R10 ;  /* 0x0000000a1b167220 */ /* 0x000fe20000410000 */
[----:B------:R-:W-:Y:S01]  /*ab40*/  SHF.L.U32 R4, R4, 0x10, RZ ;  /* 0x0000001004047819 */ /* 0x000fe200000006ff */
[-C--:B------:R-:W-:Y:S01]  /*ab50*/  FMUL.FTZ R0, R0, R25.reuse ;  /* 0x0000001900007220 */ /* 0x080fe20000410000 */
[----:B------:R-:W-:Y:S01]  /*ab60*/  FFMA.FTZ R11, R8, R25, -R11 ;  /* 0x00000019080b7223 */ /* 0x000fe2000001080b */
[----:B------:R-:W-:Y:S01]  /*ab70*/  SHF.L.U32 R6, R6, 0x10, RZ ;  /* 0x0000001006067819 */ /* 0x000fe200000006ff */
[-C--:B------:R-:W-:Y:S01]  /*ab80*/  FFMA.FTZ R22, R29, R14.reuse, -R22 ;  /* 0x0000000e1d167223 */ /* 0x080fe20000010816 */
[----:B------:R-:W-:Y:S01]  /*ab90*/  FFMA.FTZ R0, R8, R15, R0 ;  /* 0x0000000f08007223 */ /* 0x000fe20000010000 */
[----:B------:R-:W-:Y:S01]  /*aba0*/  FMUL.FTZ R8, R27, R14 ;  /* 0x0000000e1b087220 */ /* 0x000fe20000410000 */
[----:B------:R-:W-:Y:S01]  /*abb0*/  SHF.L.U32 R7, R7, 0x10, RZ ;  /* 0x0000001007077819 */ /* 0x000fe200000006ff */
[----:B------:R-:W-:Y:S01]  /*abc0*/  FMUL.FTZ R25, R24, R6 ;  /* 0x0000000618197220 */ /* 0x000fe20000410000 */
[----:B------:R-:W-:Y:S01]  /*abd0*/  FMUL.FTZ R15, R26, R5 ;  /* 0x000000051a0f7220 */ /* 0x000fe20000410000 */
[----:B------:R-:W-:Y:S01]  /*abe0*/  FFMA.FTZ R29, R29, R10, R8 ;  /* 0x0000000a1d1d7223 */ /* 0x000fe20000010008 */
[-C--:B------:R-:W-:Y:S01]  /*abf0*/  FMUL.FTZ R8, R24, R4.reuse ;  /* 0x0000000418087220 */ /* 0x080fe20000410000 */
[-C--:B------:R-:W-:Y:S01]  /*ac00*/  FMUL.FTZ R26, R26, R7.reuse ;  /* 0x000000071a1a7220 */ /* 0x080fe20000410000 */
[C---:B------:R-:W-:Y:S01]  /*ac10*/  FFMA.FTZ R25, R9.reuse, R4, R25 ;  /* 0x0000000409197223 */ /* 0x040fe20000010019 */
[C---:B------:R-:W-:Y:S01]  /*ac20*/  FFMA.FTZ R15, R16.reuse, R7, -R15 ;  /* 0x00000007100f7223 */ /* 0x040fe2000001080f */
[----:B------:R-:W-:Y:S01]  /*ac30*/  FFMA.FTZ R8, R9, R6, -R8 ;  /* 0x0000000609087223 */ /* 0x000fe20000010808 */
[----:B------:R-:W-:Y:S01]  /*ac40*/  FFMA.FTZ R26, R16, R5, R26 ;  /* 0x00000005101a7223 */ /* 0x000fe2000001001a */
[----:B------:R-:W-:-:S02]  /*ac50*/  F2FP.BF16.F32.PACK_AB R0, R0, R11 ;  /* 0x0000000b0000723e */ /* 0x000fc400000010ff */
[----:B------:R-:W-:Y:S02]  /*ac60*/  F2FP.BF16.F32.PACK_AB R27, R29, R22 ;  /* 0x000000161d1b723e */ /* 0x000fe400000010ff */
[----:B------:R-:W-:Y:S02]  /*ac70*/  F2FP.BF16.F32.PACK_AB R24, R25, R8 ;  /* 0x000000081918723e */ /* 0x000fe400000010ff */
[----:B------:R-:W-:Y:S02]  /*ac80*/  F2FP.BF16.F32.PACK_AB R26, R26, R15 ;  /* 0x0000000f1a1a723e */ /* 0x000fe400000010ff */
[----:B------:R-:W-:Y:S02]  /*ac90*/  MOV R25, R0 ;  /* 0x0000000000197202 */ /* 0x000fe40000000f00 */
.L_x_2464:
[----:B------:R-:W-:Y:S05]  /*aca0*/  BSYNC B0 ;  /* 0x0000000000007941 */ /* 0x000fea0003800000 */
.L_x_2463:
[----:B-----5:R3:W-:Y:S04]  /*acb0*/  STS.128 [R209+0x2000], R24 ;  /* 0x00200018d1007388 */ /* 0x0207e80000000c00 */
[----:B--2---:R3:W5:Y:S01]  /*acc0*/  LD.E.128 R8, desc[UR6][R46.64+0x100] ;  /* 0x000100062e087980 */ /* 0x004762000c101d00 */
[----:B------:R-:W-:Y:S01]  /*acd0*/  IADD3 R0, R18, 0x80, RZ ;  /* 0x0000008012007810 */ /* 0x000fe20007ffe0ff */
[----:B------:R-:W-:Y:S03]  /*ace0*/  BSSY B0, `(.L_x_2465) ;  /* 0x0000029000007945 */ /* 0x000fe60003800000 */
[----:B------:R-:W-:-:S13]  /*acf0*/  ISETP.GE.AND P0, PT, R0, R3, PT ;  /* 0x000000030000720c */ /* 0x000fda0003f06270 */
[----:B------:R-:W-:Y:S05]  /*ad00*/  @P0 BRA `(.L_x_2466) ;  /* 0x0000000000980947 */ /* 0x000fea0003800000 */
[----:B------:R-:W2:Y:S04]  /*ad10*/  LD.E.64 R4, desc[UR6][R38.64+0x80] ;  /* 0x0000800626047980 */ /* 0x000ea8000c101b00 */
[----:B------:R-:W4:Y:S01]  /*ad20*/  LD.E.64 R6, desc[UR6][R30.64+0x80] ;  /* 0x000080061e067980 */ /* 0x000f22000c101b00 */
[C---:B-----5:R-:W-:Y:S01]  /*ad30*/  LOP3.LUT R0, R9.reuse, 0xffff0000, RZ, 0xc0, !PT ;  /* 0xffff000009007812 */ /* 0x060fe200078ec0ff */
[----:B------:R-:W-:Y:S01]  /*ad40*/  IMAD.U32 R22, R10, 0x10000, RZ ;  /* 0x000100000a167824 */ /* 0x000fe200078e00ff */
[----:B------:R-:W-:Y:S02]  /*ad50*/  SHF.L.U32 R14, R9, 0x10, RZ ;  /* 0x00000010090e7819 */ /* 0x000fe400000006ff */
[C---:B------:R-:W-:Y:S02]  /*ad60*/  SHF.L.U32 R9, R8.reuse, 0x10, RZ ;  /* 0x0000001008097819 */ /* 0x040fe400000006ff */
[----:B---3--:R-:W-:-:S02]  /*ad70*/  LOP3.LUT R24, R8, 0xffff0000, RZ, 0xc0, !PT ;  /* 0xffff000008187812 */ /* 0x008fc400078ec0ff */
        /* <DEDUP_REMOVED lines=31> */
.L_x_2466:
[----:B------:R-:W-:Y:S05]  /*af70*/  BSYNC B0 ;  /* 0x0000000000007941 */ /* 0x000fea0003800000 */
.L_x_2465:
[----:B-----5:R2:W-:Y:S02]  /*af80*/  STS.128 [R209+0x4000], R8 ;  /* 0x00400008d1007388 */ /* 0x0205e40000000c00 */
.L_x_2460:
[----:B------:R-:W-:Y:S05]  /*af90*/  BSYNC B1 ;  /* 0x0000000000017941 */ /* 0x000fea0003800000 */
.L_x_2459:
[----:B------:R-:W-:Y:S01]  /*afa0*/  VIADD R0, R160, 0x10 ;  /* 0x00000010a0007836 */ /* 0x000fe20000000000 */
[----:B------:R-:W-:Y:S04]  /*afb0*/  BSSY B1, `(.L_x_2467) ;  /* 0x0000093000017945 */ /* 0x000fe80003800000 */
[----:B------:R-:W-:-:S04]  /*afc0*/  ISETP.GE.AND P0, PT, R0, R23, PT ;  /* 0x000000170000720c */ /* 0x000fc80003f06270 */
[----:B------:R-:W-:-:S13]  /*afd0*/  ISETP.LT.OR P0, PT, R56, -0x87, P0 ;  /* 0xffffff793800780c */ /* 0x000fda0000701670 */
[----:B------:R-:W-:Y:S05]  /*afe0*/  @P0 BRA `(.L_x_2468) ;  /* 0x00000008003c0947 */ /* 0x000fea0003800000 */
[----:B---3--:R3:W5:Y:S01]  /*aff0*/  LD.E.128 R24, desc[UR6][R44.64] ;  /* 0x000000062c187980 */ /* 0x008762000c101d00 */
[----:B------:R-:W-:Y:S02]  /*b000*/  IADD3 R5, P0, R2, R13, RZ ;  /* 0x0000000d02057210 */ /* 0x000fe40007f1e0ff */
[----:B------:R-:W-:Y:S02]  /*b010*/  ISETP.GE.AND P1, PT, R18, R3, PT ;  /* 0x000000031200720c */ /* 0x000fe40003f26270 */
[----:B------:R-:W-:Y:S01]  /*b020*/  LEA.HI.X.SX32 R4, R2, R12, 0x1, P0 ;  /* 0x0000000c02047211 */ /* 0x000fe200000f0eff */
[C---:B------:R-:W-:Y:S02]  /*b030*/  IMAD.SHL.U32 R39, R5.reuse, 0x2, RZ ;  /* 0x0000000205277824 */ /* 0x040fe400078e00ff */
[----:B------:R-:W-:Y:S01]  /*b040*/  VIADD R2, R18, 0x40 ;  /* 0x0000004012027836 */ /* 0x000fe20000000000 */
[----:B------:R-:W-:Y:S02]  /*b050*/  SHF.L.U64.HI R5, R5, 0x1, R4 ;  /* 0x0000000105057819 */ /* 0x000fe40000010204 */
[----:B------:R-:W-:-:S02]  /*b060*/  IADD3 R28, P3, R34, R39, RZ ;  /* 0x00000027221c7210 */ /* 0x000fc40007f7e0ff */
[----:B------:R-:W-:Y:S01]  /*b070*/  IADD3 R38, P2, R32, R39, RZ ;  /* 0x0000002720267210 */ /* 0x000fe20007f5e0ff */
[----:B------:R-:W-:Y:S01]  /*b080*/  BSSY B0, `(.L_x_2469) ;  /* 0x000002c000007945 */ /* 0x000fe20003800000 */
[----:B------:R-:W-:Y:S01]  /*b090*/  ISETP.GE.AND P0, PT, R2, R3, PT ;  /* 0x000000030200720c */ /* 0x000fe20003f06270 */
[--C-:B------:R-:W-:Y:S02]  /*b0a0*/  IMAD.X R29, R35, 0x1, R5.reuse, P3 ;  /* 0x00000001231d7824 */ /* 0x100fe400018e0605 */
[----:B------:R-:W-:Y:S01]  /*b0b0*/  IMAD.X R39, R33, 0x1, R5, P2 ;  /* 0x0000000121277824 */ /* 0x000fe200010e0605 */
[----:B------:R-:W-:Y:S09]  /*b0c0*/  @P1 BRA `(.L_x_2470) ;  /* 0x00000000009c1947 */ /* 0x000ff20003800000 */
[----:B------:R-:W4:Y:S04]  /*b0d0*/  LD.E.64 R4, desc[UR6][R38.64] ;  /* 0x0000000626047980 */ /* 0x000f28000c101b00 */
[----:B------:R-:W3:Y:S01]  /*b0e0*/  LD.E.64 R6, desc[UR6][R28.64] ;  /* 0x000000061c067980 */ /* 0x000ee2000c101b00 */
        /* <DEDUP_REMOVED lines=8> */
[----:B----4-:R-:W-:Y:S02]  /*b170*/  LOP3.LUT R15, R4, 0xffff0000, RZ, 0xc0, !PT ;  /* 0xffff0000040f7812 */ /* 0x010fe400078ec0ff */
[C---:B------:R-:W-:Y:S01]  /*b180*/  LOP3.LUT R10, R5.reuse, 0xffff0000, RZ, 0xc0, !PT ;  /* 0xffff0000050a7812 */ /* 0x040fe200078ec0ff */
[----:B------:R-:W-:Y:S01]  /*b190*/  IMAD.U32 R5, R5, 0x10000, RZ ;  /* 0x0001000005057824 */ /* 0x000fe200078e00ff */
[----:B---3--:R-:W-:Y:S01]  /*b1a0*/  LOP3.LUT R25, R6, 0xffff0000, RZ, 0xc0, !PT ;  /* 0xffff000006197812 */ /* 0x008fe200078ec0ff */
        /* <DEDUP_REMOVED lines=25> */
.L_x_2470:
[----:B------:R-:W-:Y:S05]  /*b340*/  BSYNC B0 ;  /* 0x0000000000007941 */ /* 0x000fea0003800000 */
.L_x_2469:
[----:B-----5:R4:W-:Y:S04]  /*b350*/  STS.128 [R209+0x800], R24 ;  /* 0x00080018d1007388 */ /* 0x0209e80000000c00 */
[----:B--2---:R4:W5:Y:S01]  /*b360*/  LD.E.128 R8, desc[UR6][R44.64+0x80] ;  /* 0x000080062c087980 */ /* 0x004962000c101d00 */
[----:B------:R-:W-:Y:S04]  /*b370*/  BSSY B0, `(.L_x_2471) ;  /* 0x0000028000007945 */ /* 0x000fe80003800000 */
[----:B------:R-:W-:Y:S05]  /*b380*/  @P0 BRA `(.L_x_2472) ;  /* 0x0000000000980947 */ /* 0x000fea0003800000 */
[----:B------:R-:W2:Y:S04]  /*b390*/  LD.E.64 R4, desc[UR6][R38.64+0x40] ;  /* 0x0000400626047980 */ /* 0x000ea8000c101b00 */
[----:B------:R-:W3:Y:S01]  /*b3a0*/  LD.E.64 R6, desc[UR6][R28.64+0x40] ;  /* 0x000040061c067980 */ /* 0x000ee2000c101b00 */
[C---:B-----5:R-:W-:Y:S01]  /*b3b0*/  LOP3.LUT R2, R9.reuse, 0xffff0000, RZ, 0xc0, !PT ;  /* 0xffff000009027812 */ /* 0x060fe200078ec0ff */
[----:B------:R-:W-:Y:S01]  /*b3c0*/  IMAD.U32 R22, R10, 0x10000, RZ ;  /* 0x000100000a167824 */ /* 0x000fe200078e00ff */
[----:B------:R-:W-:Y:S02]  /*b3d0*/  SHF.L.U32 R14, R9, 0x10, RZ ;  /* 0x00000010090e7819 */ /* 0x000fe400000006ff */
[C---:B------:R-:W-:Y:S02]  /*b3e0*/  SHF.L.U32 R9, R8.reuse, 0x10, RZ ;  /* 0x0000001008097819 */ /* 0x040fe400000006ff */
[----:B----4-:R-:W-:-:S02]  /*b3f0*/  LOP3.LUT R24, R8, 0xffff0000, RZ, 0xc0, !PT ;  /* 0xffff000008187812 */ /* 0x010fc400078ec0ff */
        /* <DEDUP_REMOVED lines=31> */
.L_x_2472:
[----:B------:R-:W-:Y:S05]  /*b5f0*/  BSYNC B0 ;  /* 0x0000000000007941 */ /* 0x000fea0003800000 */
.L_x_2471:
[----:B-----5:R2:W-:Y:S04]  /*b600*/  STS.128 [R209+0x2800], R8 ;  /* 0x00280008d1007388 */ /* 0x0205e80000000c00 */
[----:B-1-34-:R-:W5:Y:S01]  /*b610*/  LD.E.128 R44, desc[UR6][R44.64+0x100] ;  /* 0x000100062c2c7980 */ /* 0x01af62000c101d00 */
[----:B------:R-:W-:Y:S01]  /*b620*/  IADD3 R2, R18, 0x80, RZ ;  /* 0x0000008012027810 */ /* 0x000fe20007ffe0ff */
[----:B------:R-:W-:Y:S03]  /*b630*/  BSSY B0, `(.L_x_2473) ;  /* 0x0000029000007945 */ /* 0x000fe60003800000 */
[----:B------:R-:W-:-:S13]  /*b640*/  ISETP.GE.AND P0, PT, R2, R3, PT ;  /* 0x000000030200720c */ /* 0x000fda0003f06270 */
[----:B------:R-:W-:Y:S05]  /*b650*/  @P0 BRA `(.L_x_2474) ;  /* 0x0000000000980947 */ /* 0x000fea0003800000 */
[----:B------:R-:W3:Y:S04]  /*b660*/  LD.E.64 R4, desc[UR6][R38.64+0x80] ;  /* 0x0000800626047980 */ /* 0x000ee8000c101b00 */
[----:B------:R-:W4:Y:S01]  /*b670*/  LD.E.64 R6, desc[UR6][R28.64+0x80] ;  /* 0x000080061c067980 */ /* 0x000f22000c101b00 */
[C---:B-----5:R-:W-:Y:S01]  /*b680*/  LOP3.LUT R2, R45.reuse, 0xffff0000, RZ, 0xc0, !PT ;  /* 0xffff00002d027812 */ /* 0x060fe200078ec0ff */
[----:B------:R-:W-:Y:S01]  /*b690*/  IMAD.U32 R16, R46, 0x10000, RZ ;  /* 0x000100002e107824 */ /* 0x000fe200078e00ff */
[----:B--2---:R-:W-:Y:S02]  /*b6a0*/  SHF.L.U32 R8, R45, 0x10, RZ ;  /* 0x000000102d087819 */ /* 0x004fe400000006ff */
[C---:B------:R-:W-:Y:S02]  /*b6b0*/  LOP3.LUT R27, R47.reuse, 0xffff0000, RZ, 0xc0, !PT ;  /* 0xffff00002f1b7812 */ /* 0x040fe400078ec0ff */
[----:B------:R-:W-:-:S02]  /*b6c0*/  SHF.L.U32 R31, R47, 0x10, RZ ;  /* 0x000000102f1f7819 */ /* 0x000fc400000006ff */
[----:B------:R-:W-:Y:S02]  /*b6d0*/  SHF.L.U32 R9, R44, 0x10, RZ ;  /* 0x000000102c097819 */ /* 0x000fe400000006ff */
        /* <DEDUP_REMOVED lines=30> */
.L_x_2474:
[----:B------:R-:W-:Y:S05]  /*b8c0*/  BSYNC B0 ;  /* 0x0000000000007941 */ /* 0x000fea0003800000 */
.L_x_2473:
[----:B-----5:R4:W-:Y:S02]  /*b8d0*/  STS.128 [R209+0x4800], R44 ;  /* 0x0048002cd1007388 */ /* 0x0209e40000000c00 */
.L_x_2468:
[----:B------:R-:W-:Y:S05]  /*b8e0*/  BSYNC B1 ;  /* 0x0000000000017941 */ /* 0x000fea0003800000 */
.L_x_2467:
[----:B------:R-:W-:Y:S01]  /*b8f0*/  VIADD R2, R160, 0x20 ;  /* 0x00000020a0027836 */ /* 0x000fe20000000000 */
[----:B------:R-:W-:Y:S04]  /*b900*/  BSSY B1, `(.L_x_2475) ;  /* 0x0000094000017945 */ /* 0x000fe80003800000 */
[----:B------:R-:W-:-:S04]  /*b910*/  ISETP.GE.AND P0, PT, R2, R23, PT ;  /* 0x000000170200720c */ /* 0x000fc80003f06270 */
[----:B------:R-:W-:-:S13]  /*b920*/  ISETP.LT.OR P0, PT, R56, -0x107, P0 ;  /* 0xfffffef93800780c */ /* 0x000fda0000701670 */
[----:B------:R-:W-:Y:S05]  /*b930*/  @P0 BRA `(.L_x_2476) ;  /* 0x0000000800400947 */ /* 0x000fea0003800000 */
[----:B---3--:R3:W5:Y:S01]  /*b940*/  LD.E.128 R24, desc[UR6][R36.64] ;  /* 0x0000000624187980 */ /* 0x008762000c101d00 */
[----:B------:R-:W-:Y:S01]  /*b950*/  IMAD.SHL.U32 R5, R17, 0x20, RZ ;  /* 0x0000002011057824 */ /* 0x000fe200078e00ff */
[C---:B------:R-:W-:Y:S01]  /*b960*/  ISETP.GE.AND P1, PT, R18.reuse, R3, PT ;  /* 0x000000031200720c */ /* 0x040fe20003f26270 */
[----:B------:R-:W-:-:S03]  /*b970*/  VIADD R4, R18, 0x40 ;  /* 0x0000004012047836 */ /* 0x000fc60000000000 */
[----:B------:R-:W-:-:S04]  /*b980*/  IADD3 R6, P0, R5, R13, RZ ;  /* 0x0000000d05067210 */ /* 0x000fc80007f1e0ff */
[----:B------:R-:W-:Y:S01]  /*b990*/  LEA.HI.X.SX32 R5, R5, R12, 0x1, P0 ;  /* 0x0000000c05057211 */ /* 0x000fe200000f0eff */
[----:B------:R-:W-:Y:S01]  /*b9a0*/  IMAD.SHL.U32 R43, R6, 0x2, RZ ;  /* 0x00000002062b7824 */ /* 0x000fe200078e00ff */
[----:B------:R-:W-:Y:S01]  /*b9b0*/  BSSY B0, `(.L_x_2477) ;  /* 0x000002e000007945 */ /* 0x000fe20003800000 */
[----:B------:R-:W-:Y:S02]  /*b9c0*/  ISETP.GE.AND P0, PT, R4, R3, PT ;  /* 0x000000030400720c */ /* 0x000fe40003f06270 */
[----:B------:R-:W-:Y:S02]  /*b9d0*/  SHF.L.U64.HI R5, R6, 0x1, R5 ;  /* 0x0000000106057819 */ /* 0x000fe40000010205 */
[-C--:B------:R-:W-:Y:S02]  /*b9e0*/  IADD3 R28, P3, R34, R43.reuse, RZ ;  /* 0x0000002b221c7210 */ /* 0x080fe40007f7e0ff */
[----:B------:R-:W-:-:S03]  /*b9f0*/  IADD3 R42, P2, R32, R43, RZ ;  /* 0x0000002b202a7210 */ /* 0x000fc60007f5e0ff */
[--C-:B------:R-:W-:Y:S02]  /*ba00*/  IMAD.X R29, R35, 0x1, R5.reuse, P3 ;  /* 0x00000001231d7824 */ /* 0x100fe400018e0605 */
[----:B------:R-:W-:Y:S01]  /*ba10*/  IMAD.X R43, R33, 0x1, R5, P2 ;  /* 0x00000001212b7824 */ /* 0x000fe200010e0605 */
[----:B---3--:R-:W-:Y:S07]  /*ba20*/  @P1 BRA `(.L_x_2478) ;  /* 0x0000000000981947 */ /* 0x008fee0003800000 */
[----:B------:R-:W3:Y:S04]  /*ba30*/  LD.E.64 R4, desc[UR6][R42.64] ;  /* 0x000000062a047980 */ /* 0x000ee8000c101b00 */
[----:B------:R-:W4:Y:S01]  /*ba40*/  LD.E.64 R6, desc[UR6][R28.64] ;  /* 0x000000061c067980 */ /* 0x000f22000c101b00 */
[C---:B--2--5:R-:W-:Y:S02]  /*ba50*/  SHF.L.U32 R9, R25.reuse, 0x10, RZ ;  /* 0x0000001019097819 */ /* 0x064fe400000006ff */
[----:B------:R-:W-:Y:S02]  /*ba60*/  LOP3.LUT R8, R25, 0xffff0000, RZ, 0xc0, !PT ;  /* 0xffff000019087812 */ /* 0x000fe400078ec0ff */
[----:B------:R-:W-:Y:S02]  /*ba70*/  LOP3.LUT R22, R27, 0xffff0000, RZ, 0xc0, !PT ;  /* 0xffff00001b167812 */ /* 0x000fe400078ec0ff */
[----:B------:R-:W-:-:S02]  /*ba80*/  SHF.L.U32 R10, R24, 0x10, RZ ;  /* 0x00000010180a7819 */ /* 0x000fc400000006ff */
[----:B------:R-:W-:Y:S02]  /*ba90*/  LOP3.LUT R30, R24, 0xffff0000, RZ, 0xc0, !PT ;  /* 0xffff0000181e7812 */ /* 0x000fe400078ec0ff */
[----:B------:R-:W-:Y:S01]  /*baa0*/  SHF.L.U32 R24, R27, 0x10, RZ ;  /* 0x000000101b187819 */ /* 0x000fe200000006ff */
[C---:B------:R-:W-:Y:S01]  /*bab0*/  IMAD.U32 R27, R26.reuse, 0x10000, RZ ;  /* 0x000100001a1b7824 */ /* 0x040fe200078e00ff */
[----:B------:R-:W-:Y:S02]  /*bac0*/  LOP3.LUT R26, R26, 0xffff0000, RZ, 0xc0, !PT ;  /* 0xffff00001a1a7812 */ /* 0x000fe400078ec0ff */
[----:B---3--:R-:W-:Y:S02]  /*bad0*/  LOP3.LUT R15, R4, 0xffff0000, RZ, 0xc0, !PT ;  /* 0xffff0000040f7812 */ /* 0x008fe400078ec0ff */
[----:B------:R-:W-:Y:S02]  /*bae0*/  LOP3.LUT R11, R5, 0xffff0000, RZ, 0xc0, !PT ;  /* 0xffff0000050b7812 */ /* 0x000fe400078ec0ff */
        /* <DEDUP_REMOVED lines=16> */
[----:B------:R-:W-:Y:S01]  /*bbf0*/  FMUL.FTZ R30, R30, R39 ;  /* 0x000000271e1e7220 */ /* 0x000fe20000410000 */
        /* <DEDUP_REMOVED lines=9> */
.L_x_2478:
[----:B------:R-:W-:Y:S05]  /*bc90*/  BSYNC B0 ;  /* 0x0000000000007941 */ /* 0x000fea0003800000 */
.L_x_2477:
[----:B-----5:R3:W-:Y:S04]  /*bca0*/  STS.128 [R209+0x1000], R24 ;  /* 0x00100018d1007388 */ /* 0x0207e80000000c00 */
[----:B--2---:R3:W5:Y:S01]  /*bcb0*/  LD.E.128 R8, desc[UR6][R36.64+0x80] ;  /* 0x0000800624087980 */ /* 0x004762000c101d00 */
[----:B------:R-:W-:Y:S04]  /*bcc0*/  BSSY B0, `(.L_x_2479) ;  /* 0x0000029000007945 */ /* 0x000fe80003800000 */
[----:B------:R-:W-:Y:S05]  /*bcd0*/  @P0 BRA `(.L_x_2480) ;  /* 0x00000000009c0947 */ /* 0x000fea0003800000 */
[----:B------:R-:W2:Y:S04]  /*bce0*/  LD.E.64 R4, desc[UR6][R42.64+0x40] ;  /* 0x000040062a047980 */ /* 0x000ea8000c101b00 */
[----:B------:R-:W4:Y:S01]  /*bcf0*/  LD.E.64 R6, desc[UR6][R28.64+0x40] ;  /* 0x000040061c067980 */ /* 0x000f22000c101b00 */
[C---:B-----5:R-:W-:Y:S01]  /*bd00*/  SHF.L.U32 R14, R9.reuse, 0x10, RZ ;  /* 0x00000010090e7819 */ /* 0x060fe200000006ff */
[----:B---3--:R-:W-:Y:S01]  /*bd10*/  IMAD.U32 R26, R10, 0x10000, RZ ;  /* 0x000100000a1a7824 */ /* 0x008fe200078e00ff */
[----:B------:R-:W-:Y:S02]  /*bd20*/  LOP3.LUT R9, R9, 0xffff0000, RZ, 0xc0, !PT ;  /* 0xffff000009097812 */ /* 0x000fe400078ec0ff */
[C---:B------:R-:W-:Y:S02]  /*bd30*/  SHF.L.U32 R15, R8.reuse, 0x10, RZ ;  /* 0x00000010080f7819 */ /* 0x040fe400000006ff */
[----:B------:R-:W-:-:S02]  /*bd40*/  LOP3.LUT R30, R8, 0xffff0000, RZ, 0xc0, !PT ;  /* 0xffff0000081e7812 */ /* 0x000fc400078ec0ff */
[C---:B------:R-:W-:Y:S02]  /*bd50*/  SHF.L.U32 R27, R11.reuse, 0x10, RZ ;  /* 0x000000100b1b7819 */ /* 0x040fe400000006ff */
[----:B------:R-:W-:Y:S02]  /*bd60*/  LOP3.LUT R25, R11, 0xffff0000, RZ, 0xc0, !PT ;  /* 0xffff00000b197812 */ /* 0x000fe400078ec0ff */
[----:B------:R-:W-:Y:S02]  /*bd70*/  LOP3.LUT R31, R10, 0xffff0000, RZ, 0xc0, !PT ;  /* 0xffff00000a1f7812 */ /* 0x000fe400078ec0ff */
[----:B--2---:R-:W-:Y:S02]  /*bd80*/  LOP3.LUT R16, R4, 0xffff0000, RZ, 0xc0, !PT ;  /* 0xffff000004107812 */ /* 0x004fe400078ec0ff */
        /* <DEDUP_REMOVED lines=10> */
[----:B------:R-:W-:Y:S01]  /*be30*/  FFMA.FTZ R10, R27, R22, -R10 ;  /* 0x000000161b0a7223 */ /* 0x000fe2000001080a */
[----:B------:R-:W-:Y:S01]  /*be40*/  FFMA.FTZ R14, R14, R16, R9 ;  /* 0x000000100e0e7223 */ /* 0x000fe20000010009 */
[----:B------:R-:W-:Y:S01]  /*be50*/  FMUL.FTZ R16, R25, R22 ;  /* 0x0000001619107220 */ /* 0x000fe20000410000 */
[----:B------:R-:W-:Y:S01]  /*be60*/  SHF.L.U32 R6, R6, 0x10, RZ ;  /* 0x0000001006067819 */ /* 0x000fe200000006ff */
[----:B------:R-:W-:-:S02]  /*be70*/  FMUL.FTZ R9, R31, R5 ;  /* 0x000000051f097220 */ /* 0x000fc40000410000 */
[----:B------:R-:W-:Y:S01]  /*be80*/  FFMA.FTZ R27, R27, R8, R16 ;  /* 0x000000081b1b7223 */ /* 0x000fe20000010010 */
[-C--:B------:R-:W-:Y:S01]  /*be90*/  FMUL.FTZ R16, R31, R7.reuse ;  /* 0x000000071f107220 */ /* 0x080fe20000410000 */
[C---:B------:R-:W-:Y:S01]  /*bea0*/  FMUL.FTZ R8, R30.reuse, R4 ;  /* 0x000000041e087220 */ /* 0x040fe20000410000 */
[-C--:B------:R-:W-:Y:S01]  /*beb0*/  FMUL.FTZ R25, R30, R6.reuse ;  /* 0x000000061e197220 */ /* 0x080fe20000410000 */
        /* <DEDUP_REMOVED lines=8> */
[----:B------:R-:W-:Y:S02]  /*bf40*/  MOV R9, R14 ;  /* 0x0000000e00097202 */ /* 0x000fe40000000f00 */
.L_x_2480:
[----:B------:R-:W-:Y:S05]  /*bf50*/  BSYNC B0 ;  /* 0x0000000000007941 */ /* 0x000fea0003800000 */
.L_x_2479:
[----:B-----5:R2:W-:Y:S04]  /*bf60*/  STS.128 [R209+0x3000], R8 ;  /* 0x00300008d1007388 */ /* 0x0205e80000000c00 */
[----:B---3--:R-:W5:Y:S01]  /*bf70*/  LD.E.128 R36, desc[UR6][R36.64+0x100] ;  /* 0x0001000624247980 */ /* 0x008f62000c101d00 */
[----:B------:R-:W-:Y:S01]  /*bf80*/  IADD3 R4, R18, 0x80, RZ ;  /* 0x0000008012047810 */ /* 0x000fe20007ffe0ff */
[----:B------:R-:W-:Y:S03]  /*bf90*/  BSSY B0, `(.L_x_2481) ;  /* 0x0000029000007945 */ /* 0x000fe60003800000 */
[----:B------:R-:W-:-:S13]  /*bfa0*/  ISETP.GE.AND P0, PT, R4, R3, PT ;  /* 0x000000030400720c */ /* 0x000fda0003f06270 */
[----:B------:R-:W-:Y:S05]  /*bfb0*/  @P0 BRA `(.L_x_2482) ;  /* 0x0000000000980947 */ /* 0x000fea0003800000 */
[----:B------:R-:W3:Y:S04]  /*bfc0*/  LD.E.64 R4, desc[UR6][R42.64+0x80] ;  /* 0x000080062a047980 */ /* 0x000ee8000c101b00 */
[----:B------:R-:W4:Y:S01]  /*bfd0*/  LD.E.64 R6, desc[UR6][R28.64+0x80] ;  /* 0x000080061c067980 */ /* 0x000f22000c101b00 */
[C---:B--2--5:R-:W-:Y:S01]  /*bfe0*/  LOP3.LUT R8, R37.reuse, 0xffff0000, RZ, 0xc0, !PT ;  /* 0xffff000025087812 */ /* 0x064fe200078ec0ff */
[----:B------:R-:W-:Y:S01]  /*bff0*/  IMAD.U32 R26, R38, 0x10000, RZ ;  /* 0x00010000261a7824 */ /* 0x000fe200078e00ff */
[----:B------:R-:W-:Y:S02]  /*c000*/  SHF.L.U32 R9, R37, 0x10, RZ ;  /* 0x0000001025097819 */ /* 0x000fe400000006ff */
        /* <DEDUP_REMOVED lines=19> */
[C---:B------:R-:W-:Y:S02]  /*c140*/  FFMA.FTZ R27, R24.reuse, R16, -R27 ;  /* 0x00000010181b7223 */ /* 0x040fe4000001081b */
[----:B------:R-:W-:Y:S01]  /*c150*/  FFMA.FTZ R24, R24, R11, R15 ;  /* 0x0000000b18187223 */ /* 0x000fe2000001000f */
[----:B------:R-:W-:Y:S01]  /*c160*/  FMUL.FTZ R11, R36, R25 ;  /* 0x00000019240b7220 */ /* 0x000fe20000410000 */
[----:B------:R-:W-:Y:S01]  /*c170*/  FMUL.FTZ R15, R38, R5 ;  /* 0x00000005260f7220 */ /* 0x000fe20000410000 */
[----:B------:R-:W-:Y:S01]  /*c180*/  FMUL.FTZ R36, R36, R29 ;  /* 0x0000001d24247220 */ /* 0x000fe20000410000 */
[----:B------:R-:W-:Y:S01]  /*c190*/  FMUL.FTZ R38, R38, R7 ;  /* 0x0000000726267220 */ /* 0x000fe20000410000 */
[----:B------:R-:W-:Y:S01]  /*c1a0*/  FFMA.FTZ R11, R10, R29, -R11 ;  /* 0x0000001d0a0b7223 */ /* 0x000fe2000001080b */
[----:B------:R-:W-:Y:S01]  /*c1b0*/  FFMA.FTZ R15, R26, R7, -R15 ;  /* 0x000000071a0f7223 */ /* 0x000fe2000001080f */
[----:B------:R-:W-:Y:S01]  /*c1c0*/  FFMA.FTZ R36, R10, R25, R36 ;  /* 0x000000190a247223 */ /* 0x000fe20000010024 */
[----:B------:R-:W-:Y:S01]  /*c1d0*/  FFMA.FTZ R38, R26, R5, R38 ;  /* 0x000000051a267223 */ /* 0x000fe20000010026 */
[----:B------:R-:W-:-:S02]  /*c1e0*/  F2FP.BF16.F32.PACK_AB R37, R9, R14 ;  /* 0x0000000e0925723e */ /* 0x000fc400000010ff */
[----:B------:R-:W-:Y:S02]  /*c1f0*/  F2FP.BF16.F32.PACK_AB R39, R24, R27 ;  /* 0x0000001b1827723e */ /* 0x000fe400000010ff */
[----:B------:R-:W-:Y:S02]  /*c200*/  F2FP.BF16.F32.PACK_AB R36, R36, R11 ;  /* 0x0000000b2424723e */ /* 0x000fe400000010ff */
[----:B------:R-:W-:Y:S02]  /*c210*/  F2FP.BF16.F32.PACK_AB R38, R38, R15 ;  /* 0x0000000f2626723e */ /* 0x000fe400000010ff */
.L_x_2482:
[----:B------:R-:W-:Y:S05]  /*c220*/  BSYNC B0 ;  /* 0x0000000000007941 */ /* 0x000fea0003800000 */
.L_x_2481:
[----:B-----5:R3:W-:Y:S02]  /*c230*/  STS.128 [R209+0x5000], R36 ;  /* 0x00500024d1007388 */ /* 0x0207e40000000c00 */
.L_x_2476:
[----:B------:R-:W-:Y:S05]  /*c240*/  BSYNC B1 ;  /* 0x0000000000017941 */ /* 0x000fea0003800000 */
.L_x_2475:
[----:B------:R-:W-:-:S05]  /*c250*/  VIADD R16, R160, 0x30 ;  /* 0x00000030a0107836 */ /* 0x000fca0000000000 */
[----:B------:R-:W-:-:S04]  /*c260*/  ISETP.GE.AND P0, PT, R16, R23, PT ;  /* 0x000000171000720c */ /* 0x000fc80003f06270 */
[----:B------:R-:W-:-:S13]  /*c270*/  ISETP.LT.OR P0, PT, R56, -0x187, P0 ;  /* 0xfffffe793800780c */ /* 0x000fda0000701670 */
[----:B------:R-:W-:Y:S05]  /*c280*/  @P0 BRA `(.L_x_2483) ;  /* 0x0000004c00c00947 */ /* 0x000fea0003800000 */
[----:B------:R-:W-:Y:S01]  /*c290*/  IMAD R17, R17, 0x30, RZ ;  /* 0x0000003011117824 */ /* 0x000fe200078e02ff */
[C---:B------:R-:W-:Y:S01]  /*c2a0*/  ISETP.GE.AND P1, PT, R18.reuse, R3, PT ;  /* 0x000000031200720c */ /* 0x040fe20003f26270 */
[----:B------:R-:W-:-:S03]  /*c2b0*/  VIADD R4, R18, 0x40 ;  /* 0x0000004012047836 */ /* 0x000fc60000000000 */
[----:B------:R-:W-:-:S04]  /*c2c0*/  IADD3 R5, P0, R17, R13, RZ ;  /* 0x0000000d11057210 */ /* 0x000fc80007f1e0ff */
[----:B------:R-:W-:Y:S01]  /*c2d0*/  LEA.HI.X.SX32 R12, R17, R12, 0x1, P0 ;  /* 0x0000000c110c7211 */ /* 0x000fe200000f0eff */
[C---:B---3--:R-:W-:Y:S01]  /*c2e0*/  IMAD.SHL.U32 R25, R5.reuse, 0x2, RZ ;  /* 0x0000000205197824 */ /* 0x048fe200078e00ff */
[----:B------:R-:W-:Y:S01]  /*c2f0*/  BSSY B0, `(.L_x_2484) ;  /* 0x000002f000007945 */ /* 0x000fe20003800000 */
[----:B------:R-:W-:Y:S02]  /*c300*/  ISETP.GE.AND P0, PT, R4, R3, PT ;  /* 0x000000030400720c */ /* 0x000fe40003f06270 */
[----:B------:R-:W-:Y:S02]  /*c310*/  SHF.L.U64.HI R5, R5, 0x1, R12 ;  /* 0x0000000105057819 */ /* 0x000fe4000001020c */
[----:B------:R3:W5:Y:S01]  /*c320*/  LD.E.128 R12, desc[UR6][R40.64] ;  /* 0x00000006280c7980 */ /* 0x000762000c101d00 */
[-C--:B------:R-:W-:Y:S02]  /*c330*/  IADD3 R22, P3, R34, R25.reuse, RZ ;  /* 0x0000001922167210 */ /* 0x080fe40007f7e0ff */
[----:B------:R-:W-:-:S03]  /*c340*/  IADD3 R24, P2, R32, R25, RZ ;  /* 0x0000001920187210 */ /* 0x000fc60007f5e0ff */
[--C-:B------:R-:W-:Y:S02]  /*c350*/  IMAD.X R23, R35, 0x1, R5.reuse, P3 ;  /* 0x0000000123177824 */ /* 0x100fe400018e0605 */
[----:B------:R-:W-:Y:S01]  /*c360*/  IMAD.X R25, R33, 0x1, R5, P2 ;  /* 0x0000000121197824 */ /* 0x000fe200010e0605 */
[----:B------:R-:W-:Y:S07]  /*c370*/  @P1 BRA `(.L_x_2485) ;  /* 0x0000000000981947 */ /* 0x000fee0003800000 */
        /* <DEDUP_REMOVED lines=11> */
[----:B------:R-:W-:Y:S02]  /*c430*/  LOP3.LUT R11, R5, 0xffff0000, RZ, 0xc0, !PT ;  /* 0xffff0000050b7812 */ /* 0x000fe400078ec0ff */
        /* <DEDUP_REMOVED lines=26> */
.L_x_2485:
[----:B------:R-:W-:Y:S05]  /*c5e0*/  BSYNC B0 ;  /* 0x0000000000007941 */ /* 0x000fea0003800000 */
.L_x_2484:
[----:B-----5:R1:W-:Y:S04]  /*c5f0*/  STS.128 [R209+0x1800], R12 ;  /* 0x0018000cd1007388 */ /* 0x0203e80000000c00 */
[----:B--2---:R1:W5:Y:S01]  /*c600*/  LD.E.128 R8, desc[UR6][R40.64+0x80] ;  /* 0x0000800628087980 */ /* 0x004362000c101d00 */
[----:B------:R-:W-:Y:S04]  /*c610*/  BSSY B0, `(.L_x_2486) ;  /* 0x0000029000007945 */ /* 0x000fe80003800000 */
[----:B------:R-:W-:Y:S05]  /*c620*/  @P0 BRA `(.L_x_2487) ;  /* 0x00000000009c0947 */ /* 0x000fea0003800000 */
[----:B------:R-:W2:Y:S04]  /*c630*/  LD.E.64 R4, desc[UR6][R24.64+0x40] ;  /* 0x0000400618047980 */ /* 0x000ea8000c101b00 */
[----:B------:R-:W3:Y:S01]  /*c640*/  LD.E.64 R6, desc[UR6][R22.64+0x40] ;  /* 0x0000400616067980 */ /* 0x000ee2000c101b00 */
[C---:B-1---5:R-:W-:Y:S01]  /*c650*/  SHF.L.U32 R12, R9.reuse, 0x10, RZ ;  /* 0x00000010090c7819 */ /* 0x062fe200000006ff */
[----:B------:R-:W-:Y:S01]  /*c660*/  IMAD.U32 R28, R10, 0x10000, RZ ;  /* 0x000100000a1c7824 */ /* 0x000fe200078e00ff */
        /* <DEDUP_REMOVED lines=15> */
[C---:B------:R-:W-:Y:S01]  /*c760*/  FFMA.FTZ R11, R12.reuse, R26, -R11 ;  /* 0x0000001a0c0b7223 */ /* 0x040fe2000001080b */
[----:B------:R-:W-:Y:S01]  /*c770*/  SHF.L.U32 R7, R7, 0x10, RZ ;  /* 0x0000001007077819 */ /* 0x000fe200000006ff */
[-C--:B------:R-:W-:Y:S01]  /*c780*/  FFMA.FTZ R10, R27, R15.reuse, -R10 ;  /* 0x0000000f1b0a7223 */ /* 0x080fe2000001080a */
[----:B------:R-:W-:Y:S01]  /*c790*/  FFMA.FTZ R12, R12, R14, R9 ;  /* 0x0000000e0c0c7223 */ /* 0x000fe20000010009 */
[----:B------:R-:W-:Y:S01]  /*c7a0*/  FMUL.FTZ R14, R17, R15 ;  /* 0x0000000f110e7220 */ /* 0x000fe20000410000 */
[----:B------:R-:W-:Y:S01]  /*c7b0*/  SHF.L.U32 R6, R6, 0x10, RZ ;  /* 0x0000001006067819 */ /* 0x000fe200000006ff */
[C---:B------:R-:W-:Y:S01]  /*c7c0*/  FMUL.FTZ R9, R30.reuse, R5 ;  /* 0x000000051e097220 */ /* 0x040fe20000410000 */
[-C--:B------:R-:W-:Y:S01]  /*c7d0*/  FMUL.FTZ R30, R30, R7.reuse ;  /* 0x000000071e1e7220 */ /* 0x080fe20000410000 */
[----:B------:R-:W-:Y:S01]  /*c7e0*/  FFMA.FTZ R27, R27, R8, R14 ;  /* 0x000000081b1b7223 */ /* 0x000fe2000001000e */
[C---:B------:R-:W-:Y:S01]  /*c7f0*/  FMUL.FTZ R8, R29.reuse, R4 ;  /* 0x000000041d087220 */ /* 0x040fe20000410000 */
[-C--:B------:R-:W-:Y:S01]  /*c800*/  FMUL.FTZ R29, R29, R6.reuse ;  /* 0x000000061d1d7220 */ /* 0x080fe20000410000 */
        /* <DEDUP_REMOVED lines=9> */
.L_x_2487:
[----:B------:R-:W-:Y:S05]  /*c8a0*/  BSYNC B0 ;  /* 0x0000000000007941 */ /* 0x000fea0003800000 */
.L_x_2486:
[----:B-----5:R2:W-:Y:S04]  /*c8b0*/  STS.128 [R209+0x3800], R8 ;  /* 0x00380008d1007388 */ /* 0x0205e80000000c00 */
[----:B-1-3--:R-:W5:Y:S01]  /*c8c0*/  LD.E.128 R40, desc[UR6][R40.64+0x100] ;  /* 0x0001000628287980 */ /* 0x00af62000c101d00 */
        /* <DEDUP_REMOVED lines=42> */
.L_x_2489:
[----:B------:R-:W-:Y:S05]  /*cb70*/  BSYNC B0 ;  /* 0x0000000000007941 */ /* 0x000fea0003800000 */
.L_x_2488:
[----:B-----5:R1:W-:Y:S01]  /*cb80*/  STS.128 [R209+0x5800], R40 ;  /* 0x00580028d1007388 */ /* 0x0203e20000000c00 */
[----:B------:R-:W-:Y:S05]  /*cb90*/  BRA `(.L_x_2483) ;  /* 0x00000044007c7947 */ /* 0x000fea0003800000 */
.L_x_2458:
[----:B------:R-:W-:Y:S04]  /*cba0*/  BSSY B1, `(.L_x_2490) ;  /* 0x0000103000017945 */ /* 0x000fe80003800000 */
[----:B------:R-:W-:Y:S05]  /*cbb0*/  @!P0 BRA `(.L_x_2491) ;  /* 0x0000001000048947 */ /* 0x000fea0003800000 */
[----:B------:R1:W5:Y:S01]  /*cbc0*/  LD.E.128 R24, desc[UR6][R46.64] ;  /* 0x000000062e187980 */ /* 0x000362000c101d00 */
[CC--:B------:R-:W-:Y:S01]  /*cbd0*/  ISETP.GE.AND P1, PT, R18.reuse, R3.reuse, PT ;  /* 0x000000031200720c */ /* 0x0c0fe20003f26270 */
[----:B------:R-:W-:Y:S01]  /*cbe0*/  VIADD R0, R18, 0x40 ;  /* 0x0000004012007836 */ /* 0x000fe20000000000 */
[----:B------:R-:W-:Y:S04]  /*cbf0*/  BSSY B0, `(.L_x_2492) ;  /* 0x0000052000007945 */ /* 0x000fe80003800000 */
[----:B------:R-:W-:-:S07]  /*cc00*/  ISETP.GE.AND P0, PT, R0, R3, PT ;  /* 0x000000030000720c */ /* 0x000fce0003f06270 */
[----:B------:R-:W-:Y:S06]  /*cc10*/  @P1 BRA `(.L_x_2493) ;  /* 0x00000004003c1947 */ /* 0x000fec0003800000 */
[----:B------:R-:W-:Y:S01]  /*cc20*/  ISETP.GE.AND P2, PT, R18, R17, PT ;  /* 0x000000111200720c */ /* 0x000fe20003f46270 */
[----:B------:R-:W-:Y:S02]  /*cc30*/  IMAD.MOV.U32 R4, RZ, RZ, RZ ;  /* 0x000000ffff047224 */ /* 0x000fe400078e00ff */
[----:B------:R-:W-:-:S10]  /*cc40*/  IMAD.MOV.U32 R5, RZ, RZ, R17 ;  /* 0x000000ffff057224 */ /* 0x000fd400078e0011 */
[----:B------:R-:W-:Y:S01]  /*cc50*/  @P2 IADD3 R4, -R17, RZ, RZ ;  /* 0x000000ff11042210 */ /* 0x000fe20007ffe1ff */
        /* <DEDUP_REMOVED lines=9> */
[----:B------:R-:W-:-:S04]  /*ccf0*/  IADD3 R15, P1, R12, R39, RZ ;  /* 0x000000270c0f7210 */ /* 0x000fc80007f3e0ff */
[----:B------:R-:W3:Y:S01]  /*cd00*/  LD.E.128 R8, desc[UR6][R8.64] ;  /* 0x0000000608087980 */ /* 0x000ee2000c101d00 */
        /* <DEDUP_REMOVED lines=19> */
[C---:B---3--:R-:W-:Y:S01]  /*ce40*/  IMAD.U32 R48, R8.reuse, 0x10000, RZ ;  /* 0x0001000008307824 */ /* 0x048fe200078e00ff */
        /* <DEDUP_REMOVED lines=44> */
.L_x_2493:
[----:B------:R-:W-:Y:S05]  /*d110*/  BSYNC B0 ;  /* 0x0000000000007941 */ /* 0x000fea0003800000 */
.L_x_2492:
[----:B-----5:R2:W-:Y:S04]  /*d120*/  STS.128 [R209], R24 ;  /* 0x00000018d1007388 */ /* 0x0205e80000000c00 */
[----:B------:R2:W5:Y:S01]  /*d130*/  LD.E.128 R28, desc[UR6][R46.64+0x80] ;  /* 0x000080062e1c7980 */ /* 0x000562000c101d00 */
[----:B------:R-:W-:Y:S04]  /*d140*/  BSSY B0, `(.L_x_2494) ;  /* 0x0000051000007945 */ /* 0x000fe80003800000 */
        /* <DEDUP_REMOVED lines=11> */
[----:B------:R-:W3:Y:S01]  /*d200*/  LD.E.128 R4, desc[UR6][R4.64+0x80] ;  /* 0x0000800604047980 */ /* 0x000ee2000c101d00 */
[----:B------:R-:W-:Y:S02]  /*d210*/  @P1 IADD3 R0, -R17, RZ, RZ ;  /* 0x000000ff11001210 */ /* 0x000fe40007ffe1ff */
[----:B------:R-:W-:Y:S02]  /*d220*/  LEA.HI.X R9, R11, R33, R9, 0x1, P0 ;  /* 0x000000210b097211 */ /* 0x000fe400000f0c09 */
[----:B------:R-:W-:-:S04]  /*d230*/  IADD3 R15, P0, R0, R39, RZ ;  /* 0x00000027000f7210 */ /* 0x000fc80007f1e0ff */
[----:B------:R-:W4:Y:S01]  /*d240*/  LD.E.128 R8, desc[UR6][R8.64+0x80] ;  /* 0x0000800608087980 */ /* 0x000f22000c101d00 */
[----:B------:R-:W-:Y:S02]  /*d250*/  LEA.HI.X.SX32 R13, R0, R43, 0x1, P0 ;  /* 0x0000002b000d7211 */ /* 0x000fe400000f0eff */
[----:B------:R-:W-:-:S04]  /*d260*/  LEA R12, P0, R15, R34, 0x1 ;  /* 0x000000220f0c7211 */ /* 0x000fc800078008ff */
[----:B------:R-:W-:-:S06]  /*d270*/  LEA.HI.X R13, R15, R35, R13, 0x1, P0 ;  /* 0x000000230f0d7211 */ /* 0x000fcc00000f0c0d */
[----:B------:R-:W4:Y:S01]  /*d280*/  LD.E.128 R12, desc[UR6][R12.64+0x80] ;  /* 0x000080060c0c7980 */ /* 0x000f22000c101d00 */
[C---:B-----5:R-:W-:Y:S01]  /*d290*/  IMAD.U32 R22, R28.reuse, 0x10000, RZ ;  /* 0x000100001c167824 */ /* 0x060fe200078e00ff */
[----:B------:R-:W-:Y:S01]  /*d2a0*/  LOP3.LUT R16, R28, 0xffff0000, RZ, 0xc0, !PT ;  /* 0xffff00001c107812 */ /* 0x000fe200078ec0ff */
[C---:B--2---:R-:W-:Y:S01]  /*d2b0*/  IMAD.U32 R26, R30.reuse, 0x10000, RZ ;  /* 0x000100001e1a7824 */ /* 0x044fe200078e00ff */
        /* <DEDUP_REMOVED lines=30> */
[----:B------:R-:W-:Y:S01]  /*d4a0*/  @!P1 FADD.FTZ R50, -R50, -RZ ;  /* 0x800000ff32329221 */ /* 0x000fe20000010100 */
[----:B------:R-:W-:Y:S01]  /*d4b0*/  @!P1 FADD.FTZ R11, -R11, -RZ ;  /* 0x800000ff0b0b9221 */ /* 0x000fe20000010100 */
[----:B------:R-:W-:Y:S01]  /*d4c0*/  FMUL.FTZ R6, R6, R9 ;  /* 0x0000000906067220 */ /* 0x000fe20000410000 */
[C---:B------:R-:W-:Y:S01]  /*d4d0*/  IMAD.U32 R9, R12.reuse, 0x10000, RZ ;  /* 0x000100000c097824 */ /* 0x040fe200078e00ff */
[----:B------:R-:W-:Y:S01]  /*d4e0*/  LOP3.LUT R8, R12, 0xffff0000, RZ, 0xc0, !PT ;  /* 0xffff00000c087812 */ /* 0x000fe200078ec0ff */
[----:B------:R-:W-:Y:S01]  /*d4f0*/  FMUL.FTZ R5, R5, R10 ;  /* 0x0000000a05057220 */ /* 0x000fe20000410000 */
[----:B------:R-:W-:Y:S01]  /*d500*/  SHF.L.U32 R4, R13, 0x10, RZ ;  /* 0x000000100d047819 */ /* 0x000fe200000006ff */
        /* <DEDUP_REMOVED lines=20> */
.L_x_2495:
[----:B------:R-:W-:Y:S05]  /*d650*/  BSYNC B0 ;  /* 0x0000000000007941 */ /* 0x000fea0003800000 */
.L_x_2494:
[----:B-----5:R3:W-:Y:S04]  /*d660*/  STS.128 [R209+0x2000], R28 ;  /* 0x0020001cd1007388 */ /* 0x0207e80000000c00 */
[----:B--2---:R3:W5:Y:S01]  /*d670*/  LD.E.128 R24, desc[UR6][R46.64+0x100] ;  /* 0x000100062e187980 */ /* 0x004762000c101d00 */
[----:B------:R-:W-:Y:S01]  /*d680*/  IADD3 R0, R18, 0x80, RZ ;  /* 0x0000008012007810 */ /* 0x000fe20007ffe0ff */
[----:B------:R-:W-:Y:S03]  /*d690*/  BSSY B0, `(.L_x_2496) ;  /* 0x0000052000007945 */ /* 0x000fe60003800000 */
[----:B------:R-:W-:-:S13]  /*d6a0*/  ISETP.GE.AND P0, PT, R0, R3, PT ;  /* 0x000000030000720c */ /* 0x000fda0003f06270 */
        /* <DEDUP_REMOVED lines=22> */
[C---:B---3--:R-:W-:Y:S01]  /*d810*/  IMAD.U32 R28, R26.reuse, 0x10000, RZ ;  /* 0x000100001a1c7824 */ /* 0x048fe200078e00ff */
        /* <DEDUP_REMOVED lines=11> */
[----:B-1----:R-:W-:Y:S01]  /*d8d0*/  LOP3.LUT R46, R7, 0xffff0000, RZ, 0xc0, !PT ;  /* 0xffff0000072e7812 */ /* 0x002fe200078ec0ff */
[C---:B----4-:R-:W-:Y:S01]  /*d8e0*/  IMAD.U32 R42, R8.reuse, 0x10000, RZ ;  /* 0x00010000082a7824 */ /* 0x050fe200078e00ff */
        /* <DEDUP_REMOVED lines=44> */
.L_x_2497:
[----:B------:R-:W-:Y:S05]  /*dbb0*/  BSYNC B0 ;  /* 0x0000000000007941 */ /* 0x000fea0003800000 */
.L_x_2496:
[----:B-----5:R2:W-:Y:S02]  /*dbc0*/  STS.128 [R209+0x4000], R24 ;  /* 0x00400018d1007388 */ /* 0x0205e40000000c00 */
.L_x_2491:
[----:B------:R-:W-:Y:S05]  /*dbd0*/  BSYNC B1 ;  /* 0x0000000000017941 */ /* 0x000fea0003800000 */
.L_x_2490:
[----:B------:R-:W-:Y:S01]  /*dbe0*/  VIADD R0, R160, 0x10 ;  /* 0x00000010a0007836 */ /* 0x000fe20000000000 */
[----:B------:R-:W-:Y:S04]  /*dbf0*/  BSSY B1, `(.L_x_2498) ;  /* 0x000010d000017945 */ /* 0x000fe80003800000 */
[----:B------:R-:W-:-:S04]  /*dc00*/  ISETP.GE.AND P0, PT, R0, R23, PT ;  /* 0x000000170000720c */ /* 0x000fc80003f06270 */
[----:B------:R-:W-:-:S13]  /*dc10*/  ISETP.LT.OR P0, PT, R56, -0x87, P0 ;  /* 0xffffff793800780c */ /* 0x000fda0000701670 */
[----:B------:R-:W-:Y:S05]  /*dc20*/  @P0 BRA `(.L_x_2499) ;  /* 0x0000001000240947 */ /* 0x000fea0003800000 */
[----:B---3--:R3:W5:Y:S01]  /*dc30*/  LD.E.128 R28, desc[UR6][R44.64] ;  /* 0x000000062c1c7980 */ /* 0x008762000c101d00 */
[CC--:B------:R-:W-:Y:S01]  /*dc40*/  ISETP.GE.AND P1, PT, R18.reuse, R3.reuse, PT ;  /* 0x000000031200720c */ /* 0x0c0fe20003f26270 */
[----:B------:R-:W-:Y:S01]  /*dc50*/  VIADD R16, R18, 0x40 ;  /* 0x0000004012107836 */ /* 0x000fe20000000000 */
[----:B------:R-:W-:Y:S04]  /*dc60*/  BSSY B0, `(.L_x_2500) ;  /* 0x0000054000007945 */ /* 0x000fe80003800000 */
[----:B------:R-:W-:-:S07]  /*dc70*/  ISETP.GE.AND P0, PT, R16, R3, PT ;  /* 0x000000031000720c */ /* 0x000fce0003f06270 */
[----:B------:R-:W-:Y:S06]  /*dc80*/  @P1 BRA `(.L_x_2501) ;  /* 0x0000000400441947 */ /* 0x000fec0003800000 */
[----:B------:R-:W-:Y:S01]  /*dc90*/  ISETP.GE.AND P1, PT, R18, R17, PT ;  /* 0x000000111200720c */ /* 0x000fe20003f26270 */
        /* <DEDUP_REMOVED lines=14> */
[----:B------:R-:W4:Y:S01]  /*dd80*/  LD.E.128 R8, desc[UR6][R8.64] ;  /* 0x0000000608087980 */ /* 0x000f22000c101d00 */
[----:B------:R-:W-:Y:S02]  /*dd90*/  LEA.HI.X.SX32 R12, R14, R12, 0x1, P2 ;  /* 0x0000000c0e0c7211 */ /* 0x000fe400010f0eff */
[C---:B------:R-:W-:Y:S01]  /*dda0*/  LEA R14, P2, R13.reuse, R34, 0x1 ;  /* 0x000000220d0e7211 */ /* 0x040fe200078408ff */
[----:B------:R-:W3:Y:S03]  /*ddb0*/  LD.E.128 R4, desc[UR6][R4.64] ;  /* 0x0000000604047980 */ /* 0x000ee6000c101d00 */
[----:B------:R-:W-:-:S06]  /*ddc0*/  LEA.HI.X R15, R13, R35, R12, 0x1, P2 ;  /* 0x000000230d0f7211 */ /* 0x000fcc00010f0c0c */
[----:B------:R-:W3:Y:S01]  /*ddd0*/  LD.E.128 R12, desc[UR6][R14.64] ;  /* 0x000000060e0c7980 */ /* 0x000ee2000c101d00 */
[C---:B--2--5:R-:W-:Y:S01]  /*dde0*/  IMAD.U32 R25, R28.reuse, 0x10000, RZ ;  /* 0x000100001c197824 */ /* 0x064fe200078e00ff */
[----:B------:R-:W-:Y:S01]  /*ddf0*/  LOP3.LUT R24, R28, 0xffff0000, RZ, 0xc0, !PT ;  /* 0xffff00001c187812 */ /* 0x000fe200078ec0ff */
[C---:B------:R-:W-:Y:S01]  /*de00*/  IMAD.U32 R38, R31.reuse, 0x10000, RZ ;  /* 0x000100001f267824 */ /* 0x040fe200078e00ff */
[C---:B------:R-:W-:Y:S02]  /*de10*/  SHF.L.U32 R28, R30.reuse, 0x10, RZ ;  /* 0x000000101e1c7819 */ /* 0x040fe400000006ff */
[----:B------:R-:W-:Y:S02]  /*de20*/  LOP3.LUT R27, R30, 0xffff0000, RZ, 0xc0, !PT ;  /* 0xffff00001e1b7812 */ /* 0x000fe400078ec0ff */
[----:B------:R-:W-:Y:S02]  /*de30*/  LOP3.LUT R26, R31, 0xffff0000, RZ, 0xc0, !PT ;  /* 0xffff00001f1a7812 */ /* 0x000fe400078ec0ff */
[C---:B------:R-:W-:Y:S01]  /*de40*/  LOP3.LUT R22, R29.reuse, 0xffff0000, RZ, 0xc0, !PT ;  /* 0xffff00001d167812 */ /* 0x040fe200078ec0ff */
[----:B------:R-:W-:-:S02]  /*de50*/  IMAD.U32 R29, R29, 0x10000, RZ ;  /* 0x000100001d1d7824 */ /* 0x000fc400078e00ff */
[C---:B----4-:R-:W-:Y:S01]  /*de60*/  IMAD.U32 R31, R8.reuse, 0x10000, RZ ;  /* 0x00010000081f7824 */ /* 0x050fe200078e00ff */
[----:B------:R-:W-:Y:S01]  /*de70*/  LOP3.LUT R30, R8, 0xffff0000, RZ, 0xc0, !PT ;  /* 0xffff0000081e7812 */ /* 0x000fe200078ec0ff */
[----:B------:R-:W-:Y:S01]  /*de80*/  IMAD.U32 R42, R10, 0x10000, RZ ;  /* 0x000100000a2a7824 */ /* 0x000fe200078e00ff */
[C---:B------:R-:W-:Y:S01]  /*de90*/  SHF.L.U32 R8, R9.reuse, 0x10, RZ ;  /* 0x0000001009087819 */ /* 0x040fe200000006ff */
[----:B---3--:R-:W-:Y:S01]  /*dea0*/  IMAD.U32 R48, R4, 0x10000, RZ ;  /* 0x0001000004307824 */ /* 0x008fe200078e00ff */
[----:B-1----:R-:W-:Y:S01]  /*deb0*/  LOP3.LUT R46, R9, 0xffff0000, RZ, 0xc0, !PT ;  /* 0xffff0000092e7812 */ /* 0x002fe200078ec0ff */
[----:B------:R-:W-:Y:S01]  /*dec0*/  IMAD.U32 R51, R6, 0x10000, RZ ;  /* 0x0001000006337824 */ /* 0x000fe200078e00ff */
[----:B------:R-:W-:Y:S01]  /*ded0*/  SHF.L.U32 R9, R11, 0x10, RZ ;  /* 0x000000100b097819 */ /* 0x000fe200000006ff */
[----:B------:R-:W-:Y:S01]  /*dee0*/  @!P1 FADD.FTZ R30, -R30, -RZ ;  /* 0x800000ff1e1e9221 */ /* 0x000fe20000010100 */
        /* <DEDUP_REMOVED lines=16> */
[----:B------:R-:W-:Y:S01]  /*dff0*/  FMUL.FTZ R10, R5, R10 ;  /* 0x0000000a050a7220 */ /* 0x000fe20000410000 */
[----:B------:R-:W-:Y:S01]  /*e000*/  FMUL.FTZ R9, R4, R9 ;  /* 0x0000000904097220 */ /* 0x000fe20000410000 */
[----:B------:R-:W-:Y:S01]  /*e010*/  LOP3.LUT R5, R12, 0xffff0000, RZ, 0xc0, !PT ;  /* 0xffff00000c057812 */ /* 0x000fe200078ec0ff */
[----:B------:R-:W-:Y:S01]  /*e020*/  FMUL.FTZ R11, R6, R11 ;  /* 0x0000000b060b7220 */ /* 0x000fe20000410000 */
[----:B------:R-:W-:Y:S01]  /*e030*/  IMAD.U32 R6, R12, 0x10000, RZ ;  /* 0x000100000c067824 */ /* 0x000fe200078e00ff */
[C---:B------:R-:W-:Y:S01]  /*e040*/  SHF.L.U32 R4, R13.reuse, 0x10, RZ ;  /* 0x000000100d047819 */ /* 0x040fe200000006ff */
        /* <DEDUP_REMOVED lines=21> */
.L_x_2501:
[----:B------:R-:W-:Y:S05]  /*e1a0*/  BSYNC B0 ;  /* 0x0000000000007941 */ /* 0x000fea0003800000 */
.L_x_2500:
[----:B-----5:R4:W-:Y:S04]  /*e1b0*/  STS.128 [R209+0x800], R28 ;  /* 0x0008001cd1007388 */ /* 0x0209e80000000c00 */
[----:B--2---:R4:W5:Y:S01]  /*e1c0*/  LD.E.128 R24, desc[UR6][R44.64+0x80] ;  /* 0x000080062c187980 */ /* 0x004962000c101d00 */
[----:B------:R-:W-:Y:S04]  /*e1d0*/  BSSY B0, `(.L_x_2502) ;  /* 0x0000054000007945 */ /* 0x000fe80003800000 */
        /* <DEDUP_REMOVED lines=19> */
[C---:B------:R-:W-:Y:S01]  /*e310*/  LEA R14, P1, R13.reuse, R34, 0x1 ;  /* 0x000000220d0e7211 */ /* 0x040fe200078208ff */
[----:B------:R-:W3:Y:S03]  /*e320*/  LD.E.128 R4, desc[UR6][R4.64+0x80] ;  /* 0x0000800604047980 */ /* 0x000ee6000c101d00 */
[----:B------:R-:W-:-:S06]  /*e330*/  LEA.HI.X R15, R13, R35, R12, 0x1, P1 ;  /* 0x000000230d0f7211 */ /* 0x000fcc00008f0c0c */
[----:B------:R-:W3:Y:S01]  /*e340*/  LD.E.128 R12, desc[UR6][R14.64] ;  /* 0x000000060e0c7980 */ /* 0x000ee2000c101d00 */
[C---:B----45:R-:W-:Y:S01]  /*e350*/  IMAD.U32 R28, R24.reuse, 0x10000, RZ ;  /* 0x00010000181c7824 */ /* 0x070fe200078e00ff */
        /* <DEDUP_REMOVED lines=10> */
[----:B------:R-:W-:Y:S01]  /*e400*/  SHF.L.U32 R8, R9, 0x10, RZ ;  /* 0x0000001009087819 */ /* 0x000fe200000006ff */
[----:B------:R-:W-:Y:S01]  /*e410*/  @!P0 FADD.FTZ R27, -R27, -RZ ;  /* 0x800000ff1b1b8221 */ /* 0x000fe20000010100 */
[----:B------:R-:W-:Y:S01]  /*e420*/  LOP3.LUT R42, R9, 0xffff0000, RZ, 0xc0, !PT ;  /* 0xffff0000092a7812 */ /* 0x000fe200078ec0ff */
[----:B---3--:R-:W-:Y:S01]  /*e430*/  IMAD.U32 R51, R6, 0x10000, RZ ;  /* 0x0001000006337824 */ /* 0x008fe200078e00ff */
[C---:B------:R-:W-:Y:S01]  /*e440*/  SHF.L.U32 R9, R11.reuse, 0x10, RZ ;  /* 0x000000100b097819 */ /* 0x040fe200000006ff */
[----:B-1----:R-:W-:Y:S01]  /*e450*/  IMAD.U32 R46, R4, 0x10000, RZ ;  /* 0x00010000042e7824 */ /* 0x002fe200078e00ff */
        /* <DEDUP_REMOVED lines=12> */
[C---:B------:R-:W-:Y:S01]  /*e520*/  LOP3.LUT R6, R7.reuse, 0xffff0000, RZ, 0xc0, !PT ;  /* 0xffff000007067812 */ /* 0x040fe200078ec0ff */
[----:B------:R-:W-:Y:S01]  /*e530*/  @!P0 FADD.FTZ R38, -R38, -RZ ;  /* 0x800000ff26268221 */ /* 0x000fe20000010100 */
[----:B------:R-:W-:Y:S01]  /*e540*/  SHF.L.U32 R4, R7, 0x10, RZ ;  /* 0x0000001007047819 */ /* 0x000fe200000006ff */
[----:B------:R-:W-:Y:S01]  /*e550*/  FMUL.FTZ R10, R5, R10 ;  /* 0x0000000a050a7220 */ /* 0x000fe20000410000 */
[----:B------:R-:W-:-:S02]  /*e560*/  IMAD.U32 R7, R12, 0x10000, RZ ;  /* 0x000100000c077824 */ /* 0x000fc400078e00ff */
[----:B------:R-:W-:Y:S01]  /*e570*/  FMUL.FTZ R11, R6, R11 ;  /* 0x0000000b060b7220 */ /* 0x000fe20000410000 */
[----:B------:R-:W-:Y:S01]  /*e580*/  LOP3.LUT R6, R12, 0xffff0000, RZ, 0xc0, !PT ;  /* 0xffff00000c067812 */ /* 0x000fe200078ec0ff */
[----:B------:R-:W-:Y:S01]  /*e590*/  FMUL.FTZ R4, R4, R9 ;  /* 0x0000000904047220 */ /* 0x000fe20000410000 */
        /* <DEDUP_REMOVED lines=23> */
.L_x_2503:
[----:B------:R-:W-:Y:S05]  /*e710*/  BSYNC B0 ;  /* 0x0000000000007941 */ /* 0x000fea0003800000 */
.L_x_2502:
[----:B-----5:R2:W-:Y:S04]  /*e720*/  STS.128 [R209+0x2800], R24 ;  /* 0x00280018d1007388 */ /* 0x0205e80000000c00 */
[----:B------:R2:W5:Y:S01]  /*e730*/  LD.E.128 R4, desc[UR6][R44.64+0x100] ;  /* 0x000100062c047980 */ /* 0x000562000c101d00 */
[----:B------:R-:W-:Y:S01]  /*e740*/  IADD3 R8, R18, 0x80, RZ ;  /* 0x0000008012087810 */ /* 0x000fe20007ffe0ff */
[----:B------:R-:W-:Y:S03]  /*e750*/  BSSY B0, `(.L_x_2504) ;  /* 0x0000055000007945 */ /* 0x000fe60003800000 */
[----:B------:R-:W-:-:S13]  /*e760*/  ISETP.GE.AND P0, PT, R8, R3, PT ;  /* 0x000000030800720c */ /* 0x000fda0003f06270 */
[----:B------:R-:W-:Y:S05]  /*e770*/  @P0 BRA `(.L_x_2505) ;  /* 0x0000000400480947 */ /* 0x000fea0003800000 */
[-C--:B------:R-:W-:Y:S01]  /*e780*/  ISETP.GE.AND P0, PT, R8, R17.reuse, PT ;  /* 0x000000110800720c */ /* 0x080fe20003f06270 */
[----:B------:R-:W-:Y:S01]  /*e790*/  VIADD R2, R2, 0x80 ;  /* 0x0000008002027836 */ /* 0x000fe20000000000 */
[----:B------:R-:W-:Y:S01]  /*e7a0*/  MOV R11, R17 ;  /* 0x00000011000b7202 */ /* 0x000fe20000000f00 */
[----:B------:R-:W-:-:S03]  /*e7b0*/  IMAD.MOV.U32 R9, RZ, RZ, RZ ;  /* 0x000000ffff097224 */ /* 0x000fc600078e00ff */
[----:B------:R-:W-:-:S04]  /*e7c0*/  IADD3 R16, P1, R2, R39, RZ ;  /* 0x0000002702107210 */ /* 0x000fc80007f3e0ff */
[----:B------:R-:W-:-:S03]  /*e7d0*/  LEA.HI.X.SX32 R2, R2, R43, 0x1, P1 ;  /* 0x0000002b02027211 */ /* 0x000fc600008f0eff */
[--C-:B------:R-:W-:Y:S02]  /*e7e0*/  @P0 IMAD.MOV R9, RZ, RZ, -R17.reuse ;  /* 0x000000ffff090224 */ /* 0x100fe400078e0a11 */
[----:B------:R-:W-:-:S03]  /*e7f0*/  @P0 IMAD.MOV R11, RZ, RZ, -R17 ;  /* 0x000000ffff0b0224 */ /* 0x000fc600078e0a11 */
[----:B------:R-:W-:Y:S01]  /*e800*/  IADD3 R13, P1, R9, R16, RZ ;  /* 0x00000010090d7210 */ /* 0x000fe20007f3e0ff */
[----:B------:R-:W-:-:S03]  /*e810*/  IMAD.WIDE R10, R11, 0x2, R44 ;  /* 0x000000020b0a7825 */ /* 0x000fc600078e022c */
[----:B------:R-:W-:Y:S02]  /*e820*/  LEA.HI.X.SX32 R12, R9, R2, 0x1, P1 ;  /* 0x00000002090c7211 */ /* 0x000fe400008f0eff */
[C---:B------:R-:W-:Y:S01]  /*e830*/  LEA R14, P1, R13.reuse, R32, 0x1 ;  /* 0x000000200d0e7211 */ /* 0x040fe200078208ff */
[----:B------:R-:W3:Y:S01]  /*e840*/  LD.E.128 R8, desc[UR6][R10.64+0x100] ;  /* 0x000100060a087980 */ /* 0x000ee2000c101d00 */
[----:B--2---:R-:W-:Y:S01]  /*e850*/  MOV R25, RZ ;  /* 0x000000ff00197202 */ /* 0x004fe20000000f00 */
[----:B------:R-:W-:Y:S01]  /*e860*/  @P0 IMAD.MOV R25, RZ, RZ, -R17 ;  /* 0x000000ffff190224 */ /* 0x000fe200078e0a11 */
[----:B------:R-:W-:-:S04]  /*e870*/  LEA.HI.X R15, R13, R33, R12, 0x1, P1 ;  /* 0x000000210d0f7211 */ /* 0x000fc800008f0c0c */
[C---:B------:R-:W-:Y:S02]  /*e880*/  IADD3 R27, P1, R25.reuse, R16, RZ ;  /* 0x00000010191b7210 */ /* 0x040fe40007f3e0ff */
[----:B------:R-:W2:Y:S02]  /*e890*/  LD.E.128 R12, desc[UR6][R14.64] ;  /* 0x000000060e0c7980 */ /* 0x000ea4000c101d00 */
[----:B------:R-:W-:Y:S02]  /*e8a0*/  LEA.HI.X.SX32 R2, R25, R2, 0x1, P1 ;  /* 0x0000000219027211 */ /* 0x000fe400008f0eff */
[----:B------:R-:W-:-:S04]  /*e8b0*/  LEA R24, P1, R27, R34, 0x1 ;  /* 0x000000221b187211 */ /* 0x000fc800078208ff */
[----:B------:R-:W-:-:S06]  /*e8c0*/  LEA.HI.X R25, R27, R35, R2, 0x1, P1 ;  /* 0x000000231b197211 */ /* 0x000fcc00008f0c02 */
[----:B------:R-:W2:Y:S01]  /*e8d0*/  LD.E.128 R24, desc[UR6][R24.64] ;  /* 0x0000000618187980 */ /* 0x000ea2000c101d00 */
[C---:B-----5:R-:W-:Y:S01]  /*e8e0*/  LOP3.LUT R2, R5.reuse, 0xffff0000, RZ, 0xc0, !PT ;  /* 0xffff000005027812 */ /* 0x060fe200078ec0ff */
[----:B------:R-:W-:Y:S01]  /*e8f0*/  IMAD.U32 R16, R4, 0x10000, RZ ;  /* 0x0001000004107824 */ /* 0x000fe200078e00ff */
[----:B----4-:R-:W-:Y:S01]  /*e900*/  SHF.L.U32 R28, R5, 0x10, RZ ;  /* 0x00000010051c7819 */ /* 0x010fe200000006ff */
[----:B------:R-:W-:Y:S01]  /*e910*/  IMAD.U32 R22, R6, 0x10000, RZ ;  /* 0x0001000006167824 */ /* 0x000fe200078e00ff */
[C---:B------:R-:W-:Y:S02]  /*e920*/  LOP3.LUT R5, R7.reuse, 0xffff0000, RZ, 0xc0, !PT ;  /* 0xffff000007057812 */ /* 0x040fe400078ec0ff */
[----:B------:R-:W-:Y:S02]  /*e930*/  SHF.L.U32 R30, R7, 0x10, RZ ;  /* 0x00000010071e7819 */ /* 0x000fe400000006ff */
[----:B------:R-:W-:Y:S02]  /*e940*/  LOP3.LUT R4, R4, 0xffff0000, RZ, 0xc0, !PT ;  /* 0xffff000004047812 */ /* 0x000fe400078ec0ff */
[----:B------:R-:W-:-:S02]  /*e950*/  LOP3.LUT R6, R6, 0xffff0000, RZ, 0xc0, !PT ;  /* 0xffff000006067812 */ /* 0x000fc400078ec0ff */
[C---:B---3--:R-:W-:Y:S01]  /*e960*/  SHF.L.U32 R7, R9.reuse, 0x10, RZ ;  /* 0x0000001009077819 */ /* 0x048fe200000006ff */
[----:B------:R-:W-:Y:S01]  /*e970*/  IMAD.U32 R29, R8, 0x10000, RZ ;  /* 0x00010000081d7824 */ /* 0x000fe200078e00ff */
[----:B------:R-:W-:Y:S01]  /*e980*/  LOP3.LUT R38, R9, 0xffff0000, RZ, 0xc0, !PT ;  /* 0xffff000009267812 */ /* 0x000fe200078ec0ff */
[----:B------:R-:W-:Y:S01]  /*e990*/  IMAD.U32 R31, R10, 0x10000, RZ ;  /* 0x000100000a1f7824 */ /* 0x000fe200078e00ff */
[C---:B------:R-:W-:Y:S02]  /*e9a0*/  SHF.L.U32 R9, R11.reuse, 0x10, RZ ;  /* 0x000000100b097819 */ /* 0x040fe400000006ff */
[----:B------:R-:W-:Y:S02]  /*e9b0*/  LOP3.LUT R44, R11, 0xffff0000, RZ, 0xc0, !PT ;  /* 0xffff00000b2c7812 */ /* 0x000fe400078ec0ff */
[----:B------:R-:W-:Y:S01]  /*e9c0*/  LOP3.LUT R8, R8, 0xffff0000, RZ, 0xc0, !PT ;  /* 0xffff000008087812 */ /* 0x000fe200078ec0ff */
[C---:B--2---:R-:W-:Y:S01]  /*e9d0*/  IMAD.U32 R42, R12.reuse, 0x10000, RZ ;  /* 0x000100000c2a7824 */ /* 0x044fe200078e00ff */
[----:B------:R-:W-:Y:S01]  /*e9e0*/  LOP3.LUT R11, R12, 0xffff0000, RZ, 0xc0, !PT ;  /* 0xffff00000c0b7812 */ /* 0x000fe200078ec0ff */
[----:B-1----:R-:W-:Y:S01]  /*e9f0*/  IMAD.U32 R46, R14, 0x10000, RZ ;  /* 0x000100000e2e7824 */ /* 0x002fe200078e00ff */
        /* <DEDUP_REMOVED lines=13> */
[----:B------:R-:W-:Y:S01]  /*ead0*/  @!P0 FADD.FTZ R15, -R15, -RZ ;  /* 0x800000ff0f0f8221 */ /* 0x000fe20000010100 */
        /* <DEDUP_REMOVED lines=8> */
[----:B------:R-:W-:Y:S01]  /*eb60*/  IMAD.U32 R24, R26, 0x10000, RZ ;  /* 0x000100001a187824 */ /* 0x000fe200078e00ff */
        /* <DEDUP_REMOVED lines=19> */
.L_x_2505:
[----:B------:R-:W-:Y:S05]  /*eca0*/  BSYNC B0 ;  /* 0x0000000000007941 */ /* 0x000fea0003800000 */
.L_x_2504:
[----:B-----5:R1:W-:Y:S02]  /*ecb0*/  STS.128 [R209+0x4800], R4 ;  /* 0x00480004d1007388 */ /* 0x0203e40000000c00 */
.L_x_2499:
[----:B------:R-:W-:Y:S05]  /*ecc0*/  BSYNC B1 ;  /* 0x0000000000017941 */ /* 0x000fea0003800000 */
.L_x_2498:
[----:B------:R-:W-:Y:S01]  /*ecd0*/  VIADD R2, R160, 0x20 ;  /* 0x00000020a0027836 */ /* 0x000fe20000000000 */
[----:B------:R-:W-:Y:S04]  /*ece0*/  BSSY B1, `(.L_x_2506) ;  /* 0x000010f000017945 */ /* 0x000fe80003800000 */
[----:B------:R-:W-:-:S04]  /*ecf0*/  ISETP.GE.AND P0, PT, R2, R23, PT ;  /* 0x000000170200720c */ /* 0x000fc80003f06270 */
[----:B------:R-:W-:-:S13]  /*ed00*/  ISETP.LT.OR P0, PT, R56, -0x107, P0 ;  /* 0xfffffef93800780c */ /* 0x000fda0000701670 */
[----:B------:R-:W-:Y:S05]  /*ed10*/  @P0 BRA `(.L_x_2507) ;  /* 0x00000010002c0947 */ /* 0x000fea0003800000 */
[----:B---34-:R3:W5:Y:S01]  /*ed20*/  LD.E.128 R28, desc[UR6][R36.64] ;  /* 0x00000006241c7980 */ /* 0x018762000c101d00 */
[CC--:B------:R-:W-:Y:S01]  /*ed30*/  ISETP.GE.AND P1, PT, R18.reuse, R3.reuse, PT ;  /* 0x000000031200720c */ /* 0x0c0fe20003f26270 */
[----:B------:R-:W-:Y:S01]  /*ed40*/  VIADD R16, R18, 0x40 ;  /* 0x0000004012107836 */ /* 0x000fe20000000000 */
[----:B------:R-:W-:Y:S04]  /*ed50*/  BSSY B0, `(.L_x_2508) ;  /* 0x0000055000007945 */ /* 0x000fe80003800000 */
[----:B------:R-:W-:-:S07]  /*ed60*/  ISETP.GE.AND P0, PT, R16, R3, PT ;  /* 0x000000031000720c */ /* 0x000fce0003f06270 */
[----:B------:R-:W-:Y:S06]  /*ed70*/  @P1 BRA `(.L_x_2509) ;  /* 0x0000000400481947 */ /* 0x000fec0003800000 */
[----:B------:R-:W-:Y:S01]  /*ed80*/  ISETP.GE.AND P1, PT, R18, R17, PT ;  /* 0x000000111200720c */ /* 0x000fe20003f26270 */
[----:B------:R-:W-:Y:S02]  /*ed90*/  IMAD.SHL.U32 R12, R17, 0x20, RZ ;  /* 0x00000020110c7824 */ /* 0x000fe400078e00ff */
[----:B-1----:R-:W-:Y:S02]  /*eda0*/  IMAD.MOV.U32 R7, RZ, RZ, RZ ;  /* 0x000000ffff077224 */ /* 0x002fe400078e00ff */
        /* <DEDUP_REMOVED lines=13> */
[----:B------:R-:W4:Y:S02]  /*ee80*/  LD.E.128 R8, desc[UR6][R8.64] ;  /* 0x0000000608087980 */ /* 0x000f24000c101d00 */
        /* <DEDUP_REMOVED lines=8> */
[----:B------:R-:W-:Y:S02]  /*ef10*/  LOP3.LUT R27, R30, 0xffff0000, RZ, 0xc0, !PT ;  /* 0xffff00001e1b7812 */ /* 0x000fe400078ec0ff */
[C---:B------:R-:W-:Y:S02]  /*ef20*/  LOP3.LUT R26, R31.reuse, 0xffff0000, RZ, 0xc0, !PT ;  /* 0xffff00001f1a7812 */ /* 0x040fe400078ec0ff */
[----:B------:R-:W-:Y:S02]  /*ef30*/  SHF.L.U32 R38, R31, 0x10, RZ ;  /* 0x000000101f267819 */ /* 0x000fe400000006ff */
[----:B------:R-:W-:-:S02]  /*ef40*/  LOP3.LUT R22, R29, 0xffff0000, RZ, 0xc0, !PT ;  /* 0xffff00001d167812 */ /* 0x000fc400078ec0ff */
[----:B------:R-:W-:Y:S01]  /*ef50*/  SHF.L.U32 R29, R29, 0x10, RZ ;  /* 0x000000101d1d7819 */ /* 0x000fe200000006ff */
[C---:B----4-:R-:W-:Y:S01]  /*ef60*/  IMAD.U32 R31, R8.reuse, 0x10000, RZ ;  /* 0x00010000081f7824 */ /* 0x050fe200078e00ff */
[----:B------:R-:W-:Y:S01]  /*ef70*/  LOP3.LUT R30, R8, 0xffff0000, RZ, 0xc0, !PT ;  /* 0xffff0000081e7812 */ /* 0x000fe200078ec0ff */
[----:B------:R-:W-:Y:S01]  /*ef80*/  IMAD.U32 R42, R10, 0x10000, RZ ;  /* 0x000100000a2a7824 */ /* 0x000fe200078e00ff */
[----:B------:R-:W-:Y:S01]  /*ef90*/  SHF.L.U32 R8, R9, 0x10, RZ ;  /* 0x0000001009087819 */ /* 0x000fe200000006ff */
[----:B------:R-:W-:Y:S01]  /*efa0*/  @!P1 FADD.FTZ R31, -R31, -RZ ;  /* 0x800000ff1f1f9221 */ /* 0x000fe20000010100 */
        /* <DEDUP_REMOVED lines=47> */
.L_x_2509:
[----:B------:R-:W-:Y:S05]  /*f2a0*/  BSYNC B0 ;  /* 0x0000000000007941 */ /* 0x000fea0003800000 */
.L_x_2508:
[----:B-----5:R4:W-:Y:S04]  /*f2b0*/  STS.128 [R209+0x1000], R28 ;  /* 0x0010001cd1007388 */ /* 0x0209e80000000c00 */
[----:B--2---:R4:W5:Y:S01]  /*f2c0*/  LD.E.128 R24, desc[UR6][R36.64+0x80] ;  /* 0x0000800624187980 */ /* 0x004962000c101d00 */
[----:B------:R-:W-:Y:S04]  /*f2d0*/  BSSY B0, `(.L_x_2510) ;  /* 0x0000054000007945 */ /* 0x000fe80003800000 */
        /* <DEDUP_REMOVED lines=26> */
[----:B------:R-:W-:Y:S01]  /*f480*/  LOP3.LUT R16, R25, 0xffff0000, RZ, 0xc0, !PT ;  /* 0xffff000019107812 */ /* 0x000fe200078ec0ff */
[C---:B------:R-:W-:Y:S01]  /*f490*/  IMAD.U32 R31, R27.reuse, 0x10000, RZ ;  /* 0x000100001b1f7824 */ /* 0x040fe200078e00ff */
[C---:B------:R-:W-:Y:S02]  /*f4a0*/  SHF.L.U32 R29, R26.reuse, 0x10, RZ ;  /* 0x000000101a1d7819 */ /* 0x040fe400000006ff */
[----:B------:R-:W-:Y:S02]  /*f4b0*/  LOP3.LUT R25, R26, 0xffff0000, RZ, 0xc0, !PT ;  /* 0xffff00001a197812 */ /* 0x000fe400078ec0ff */
[----:B------:R-:W-:Y:S01]  /*f4c0*/  LOP3.LUT R24, R27, 0xffff0000, RZ, 0xc0, !PT ;  /* 0xffff00001b187812 */ /* 0x000fe200078ec0ff */
[C---:B--2---:R-:W-:Y:S01]  /*f4d0*/  IMAD.U32 R27, R8.reuse, 0x10000, RZ ;  /* 0x00010000081b7824 */ /* 0x044fe200078e00ff */
[----:B------:R-:W-:Y:S01]  /*f4e0*/  LOP3.LUT R26, R8, 0xffff0000, RZ, 0xc0, !PT ;  /* 0xffff0000081a7812 */ /* 0x000fe200078ec0ff */
[----:B------:R-:W-:Y:S01]  /*f4f0*/  IMAD.U32 R38, R10, 0x10000, RZ ;  /* 0x000100000a267824 */ /* 0x000fe200078e00ff */
[C---:B------:R-:W-:Y:S01]  /*f500*/  SHF.L.U32 R8, R9.reuse, 0x10, RZ ;  /* 0x0000001009087819 */ /* 0x040fe200000006ff */
[----:B---3--:R-:W-:Y:S01]  /*f510*/  IMAD.U32 R49, R6, 0x10000, RZ ;  /* 0x0001000006317824 */ /* 0x008fe200078e00ff */
        /* <DEDUP_REMOVED lines=47> */
.L_x_2511:
[----:B------:R-:W-:Y:S05]  /*f810*/  BSYNC B0 ;  /* 0x0000000000007941 */ /* 0x000fea0003800000 */
.L_x_2510:
[----:B-----5:R2:W-:Y:S04]  /*f820*/  STS.128 [R209+0x3000], R24 ;  /* 0x00300018d1007388 */ /* 0x0205e80000000c00 */
[----:B------:R2:W5:Y:S01]  /*f830*/  LD.E.128 R8, desc[UR6][R36.64+0x100] ;  /* 0x0001000624087980 */ /* 0x000562000c101d00 */
[----:B-1----:R-:W-:Y:S01]  /*f840*/  IADD3 R4, R18, 0x80, RZ ;  /* 0x0000008012047810 */ /* 0x002fe20007ffe0ff */
[----:B------:R-:W-:Y:S03]  /*f850*/  BSSY B0, `(.L_x_2512) ;  /* 0x0000056000007945 */ /* 0x000fe60003800000 */
[----:B------:R-:W-:-:S13]  /*f860*/  ISETP.GE.AND P0, PT, R4, R3, PT ;  /* 0x000000030400720c */ /* 0x000fda0003f06270 */
        /* <DEDUP_REMOVED lines=8> */
[----:B--2---:R-:W-:Y:S02]  /*f8f0*/  IMAD.MOV.U32 R25, RZ, RZ, RZ ;  /* 0x000000ffff197224 */ /* 0x004fe400078e00ff */
[----:B------:R-:W-:Y:S01]  /*f900*/  @P0 IMAD.MOV R13, RZ, RZ, -R17 ;  /* 0x000000ffff0d0224 */ /* 0x000fe200078e0a11 */
[----:B------:R-:W-:-:S04]  /*f910*/  IADD3 R7, P1, R5, R22, RZ ;  /* 0x0000001605077210 */ /* 0x000fc80007f3e0ff */
[----:B------:R-:W-:Y:S02]  /*f920*/  LEA.HI.X.SX32 R5, R5, R16, 0x1, P1 ;  /* 0x0000001005057211 */ /* 0x000fe400008f0eff */
[----:B------:R-:W-:Y:S02]  /*f930*/  LEA R4, P1, R7, R32, 0x1 ;  /* 0x0000002007047211 */ /* 0x000fe400078208ff */
[----:B------:R-:W-:Y:S02]  /*f940*/  @P0 IADD3 R25, -R17, RZ, RZ ;  /* 0x000000ff11190210 */ /* 0x000fe40007ffe1ff */
[----:B------:R-:W-:Y:S02]  /*f950*/  LEA.HI.X R5, R7, R33, R5, 0x1, P1 ;  /* 0x0000002107057211 */ /* 0x000fe400008f0c05 */
[----:B------:R-:W-:Y:S01]  /*f960*/  IADD3 R27, P1, R25, R22, RZ ;  /* 0x00000016191b7210 */ /* 0x000fe20007f3e0ff */
[----:B------:R-:W-:-:S03]  /*f970*/  IMAD.WIDE R12, R13, 0x2, R36 ;  /* 0x000000020d0c7825 */ /* 0x000fc600078e0224 */
[----:B------:R-:W2:Y:S01]  /*f980*/  LD.E.128 R4, desc[UR6][R4.64] ;  /* 0x0000000604047980 */ /* 0x000ea2000c101d00 */
[----:B------:R-:W-:Y:S02]  /*f990*/  LEA.HI.X.SX32 R16, R25, R16, 0x1, P1 ;  /* 0x0000001019107211 */ /* 0x000fe400008f0eff */
[C---:B------:R-:W-:Y:S01]  /*f9a0*/  LEA R24, P1, R27.reuse, R34, 0x1 ;  /* 0x000000221b187211 */ /* 0x040fe200078208ff */
[----:B------:R-:W3:Y:S03]  /*f9b0*/  LD.E.128 R12, desc[UR6][R12.64+0x100] ;  /* 0x000100060c0c7980 */ /* 0x000ee6000c101d00 */
[----:B------:R-:W-:-:S06]  /*f9c0*/  LEA.HI.X R25, R27, R35, R16, 0x1, P1 ;  /* 0x000000231b197211 */ /* 0x000fcc00008f0c10 */
[----:B------:R-:W3:Y:S01]  /*f9d0*/  LD.E.128 R24, desc[UR6][R24.64] ;  /* 0x0000000618187980 */ /* 0x000ee2000c101d00 */
[C---:B-----5:R-:W-:Y:S01]  /*f9e0*/  IMAD.U32 R22, R8.reuse, 0x10000, RZ ;  /* 0x0001000008167824 */ /* 0x060fe200078e00ff */
[----:B------:R-:W-:Y:S01]  /*f9f0*/  LOP3.LUT R16, R8, 0xffff0000, RZ, 0xc0, !PT ;  /* 0xffff000008107812 */ /* 0x000fe200078ec0ff */
[C---:B----4-:R-:W-:Y:S01]  /*fa00*/  IMAD.U32 R29, R9.reuse, 0x10000, RZ ;  /* 0x00010000091d7824 */ /* 0x050fe200078e00ff */
[----:B------:R-:W-:Y:S01]  /*fa10*/  LOP3.LUT R8, R9, 0xffff0000, RZ, 0xc0, !PT ;  /* 0xffff000009087812 */ /* 0x000fe200078ec0ff */
[C---:B------:R-:W-:Y:S01]  /*fa20*/  IMAD.U32 R31, R11.reuse, 0x10000, RZ ;  /* 0x000100000b1f7824 */ /* 0x040fe200078e00ff */
[----:B------:R-:W-:Y:S02]  /*fa30*/  LOP3.LUT R9, R11, 0xffff0000, RZ, 0xc0, !PT ;  /* 0xffff00000b097812 */ /* 0x000fe400078ec0ff */
[C---:B------:R-:W-:Y:S02]  /*fa40*/  SHF.L.U32 R28, R10.reuse, 0x10, RZ ;  /* 0x000000100a1c7819 */ /* 0x040fe400000006ff */
[----:B------:R-:W-:Y:S01]  /*fa50*/  LOP3.LUT R10, R10, 0xffff0000, RZ, 0xc0, !PT ;  /* 0xffff00000a0a7812 */ /* 0x000fe200078ec0ff */
[C---:B--2---:R-:W-:Y:S01]  /*fa60*/  IMAD.U32 R30, R4.reuse, 0x10000, RZ ;  /* 0x00010000041e7824 */ /* 0x044fe200078e00ff */
[----:B------:R-:W-:Y:S01]  /*fa70*/  LOP3.LUT R11, R4, 0xffff0000, RZ, 0xc0, !PT ;  /* 0xffff0000040b7812 */ /* 0x000fe200078ec0ff */
[C---:B---3--:R-:W-:Y:S01]  /*fa80*/  IMAD.U32 R36, R6.reuse, 0x10000, RZ ;  /* 0x0001000006247824 */ /* 0x048fe200078e00ff */
[----:B------:R-:W-:Y:S01]  /*fa90*/  SHF.L.U32 R4, R5, 0x10, RZ ;  /* 0x0000001005047819 */ /* 0x000fe200000006ff */
[----:B------:R-:W-:Y:S01]  /*faa0*/  IMAD.U32 R45, R13, 0x10000, RZ ;  /* 0x000100000d2d7824 */ /* 0x000fe200078e00ff */
        /* <DEDUP_REMOVED lines=11> */
[C---:B------:R-:W-:Y:S01]  /*fb60*/  IMAD.U32 R14, R15.reuse, 0x10000, RZ ;  /* 0x000100000f0e7824 */ /* 0x040fe200078e00ff */
        /* <DEDUP_REMOVED lines=8> */
[----:B------:R-:W-:Y:S01]  /*fbf0*/  FMUL.FTZ R42, R42, R7 ;  /* 0x000000072a2a7220 */ /* 0x000fe20000410000 */
[----:B------:R-:W-:Y:S01]  /*fc00*/  LOP3.LUT R25, R25, 0xffff0000, RZ, 0xc0, !PT ;  /* 0xffff000019197812 */ /* 0x000fe200078ec0ff */
[----:B------:R-:W-:Y:S01]  /*fc10*/  @!P0 FADD.FTZ R30, -R30, -RZ ;  /* 0x800000ff1e1e8221 */ /* 0x000fe20000010100 */
[----:B------:R-:W-:Y:S01]  /*fc20*/  FMUL.FTZ R4, R45, R4 ;  /* 0x000000042d047220 */ /* 0x000fe20000410000 */
[----:B------:R-:W-:Y:S01]  /*fc30*/  FMUL.FTZ R37, R38, R37 ;  /* 0x0000002526257220 */ /* 0x000fe20000410000 */
[----:B------:R-:W-:Y:S01]  /*fc40*/  @!P0 FADD.FTZ R36, -R36, -RZ ;  /* 0x800000ff24248221 */ /* 0x000fe20000010100 */
[----:B------:R-:W-:Y:S01]  /*fc50*/  SHF.L.U32 R7, R24, 0x10, RZ ;  /* 0x0000001018077819 */ /* 0x000fe200000006ff */
[----:B------:R-:W-:Y:S01]  /*fc60*/  FMUL.FTZ R11, R12, R11 ;  /* 0x0000000b0c0b7220 */ /* 0x000fe20000410000 */
[----:B------:R-:W-:Y:S01]  /*fc70*/  LOP3.LUT R6, R24, 0xffff0000, RZ, 0xc0, !PT ;  /* 0xffff000018067812 */ /* 0x000fe200078ec0ff */
[----:B------:R-:W-:Y:S01]  /*fc80*/  IMAD.U32 R12, R27, 0x10000, RZ ;  /* 0x000100001b0c7824 */ /* 0x000fe200078e00ff */
[C---:B------:R-:W-:Y:S01]  /*fc90*/  SHF.L.U32 R24, R26.reuse, 0x10, RZ ;  /* 0x000000101a187819 */ /* 0x040fe200000006ff */
[----:B------:R-:W-:Y:S01]  /*fca0*/  FMUL.FTZ R47, R47, R30 ;  /* 0x0000001e2f2f7220 */ /* 0x000fe20000410000 */
[----:B------:R-:W-:Y:S01]  /*fcb0*/  LOP3.LUT R15, R26, 0xffff0000, RZ, 0xc0, !PT ;  /* 0xffff00001a0f7812 */ /* 0x000fe200078ec0ff */
        /* <DEDUP_REMOVED lines=15> */
.L_x_2513:
[----:B------:R-:W-:Y:S05]  /*fdb0*/  BSYNC B0 ;  /* 0x0000000000007941 */ /* 0x000fea0003800000 */
.L_x_2512:
[----:B-----5:R1:W-:Y:S02]  /*fdc0*/  STS.128 [R209+0x5000], R8 ;  /* 0x00500008d1007388 */ /* 0x0203e40000000c00 */
.L_x_2507:
[----:B------:R-:W-:Y:S05]  /*fdd0*/  BSYNC B1 ;  /* 0x0000000000017941 */ /* 0x000fea0003800000 */
.L_x_2506:
[----:B------:R-:W-:-:S05]  /*fde0*/  VIADD R16, R160, 0x30 ;  /* 0x00000030a0107836 */ /* 0x000fca0000000000 */
        /* <DEDUP_REMOVED lines=9> */
[-C--:B------:R-:W-:Y:S01]  /*fe80*/  ISETP.GE.AND P1, PT, R18, R17.reuse, PT ;  /* 0x000000111200720c */ /* 0x080fe20003f26270 */
[----:B------:R-:W-:Y:S01]  /*fe90*/  IMAD R12, R17, 0x30, RZ ;  /* 0x00000030110c7824 */ /* 0x000fe200078e02ff */
[----:B-1----:R-:W-:Y:S01]  /*fea0*/  MOV R5, R17 ;  /* 0x0000001100057202 */ /* 0x002fe20000000f00 */
[----:B------:R-:W-:-:S03]  /*feb0*/  IMAD.MOV.U32 R7, RZ, RZ, RZ ;  /* 0x000000ffff077224 */ /* 0x000fc600078e00ff */
        /* <DEDUP_REMOVED lines=29> */
[C---:B------:R-:W-:Y:S01]  /*10090*/  SHF.L.U32 R8, R9.reuse, 0x10, RZ ;  /* 0x0000001009087819 */ /* 0x040fe200000006ff */
[----:B---3--:R-:W-:Y:S01]  /*100a0*/  IMAD.U32 R42, R4, 0x10000, RZ ;  /* 0x00010000042a7824 */ /* 0x008fe200078e00ff */
        /* <DEDUP_REMOVED lines=47> */
.L_x_2515:
[----:B------:R-:W-:Y:S05]  /*103a0*/  BSYNC B0 ;  /* 0x0000000000007941 */ /* 0x000fea0003800000 */
.L_x_2514:
[----:B-----5:R4:W-:Y:S04]  /*103b0*/  STS.128 [R209+0x1800], R28 ;  /* 0x0018001cd1007388 */ /* 0x0209e80000000c00 */
[----:B--2---:R4:W5:Y:S01]  /*103c0*/  LD.E.128 R24, desc[UR6][R40.64+0x80] ;  /* 0x0000800628187980 */ /* 0x004962000c101d00 */
[----:B------:R-:W-:Y:S04]  /*103d0*/  BSSY B0, `(.L_x_2516) ;  /* 0x0000055000007945 */ /* 0x000fe80003800000 */
[----:B------:R-:W-:Y:S05]  /*103e0*/  @P0 BRA `(.L_x_2517) ;  /* 0x00000004004c0947 */ /* 0x000fea0003800000 */
[----:B------:R-:W-:Y:S01]  /*103f0*/  ISETP.GE.AND P0, PT, R22, R17, PT ;  /* 0x000000111600720c */ /* 0x000fe20003f06270 */
[----:B------:R-:W-:Y:S02]  /*10400*/  IMAD.MOV.U32 R12, RZ, RZ, 0x30 ;  /* 0x00000030ff0c7424 */ /* 0x000fe400078e00ff */
[----:B-1----:R-:W-:Y:S02]  /*10410*/  IMAD.MOV.U32 R7, RZ, RZ, RZ ;  /* 0x000000ffff077224 */ /* 0x002fe400078e00ff */
[----:B------:R-:W-:Y:S02]  /*10420*/  IMAD R12, R17, R12, 0x40 ;  /* 0x00000040110c7424 */ /* 0x000fe400078e020c */
[----:B------:R-:W-:-:S03]  /*10430*/  IMAD.MOV.U32 R5, RZ, RZ, R17 ;  /* 0x000000ffff057224 */ /* 0x000fc600078e0011 */
        /* <DEDUP_REMOVED lines=62> */
[C---:B------:R-:W-:Y:S01]  /*10820*/  SHF.L.U32 R8, R15.reuse, 0x10, RZ ;  /* 0x000000100f087819 */ /* 0x040fe200000006ff */
        /* <DEDUP_REMOVED lines=15> */
.L_x_2517:
[----:B------:R-:W-:Y:S05]  /*10920*/  BSYNC B0 ;  /* 0x0000000000007941 */ /* 0x000fea0003800000 */
.L_x_2516:
[----:B-----5:R2:W-:Y:S04]  /*10930*/  STS.128 [R209+0x3800], R24 ;  /* 0x00380018d1007388 */ /* 0x0205e80000000c00 */
[----:B-1----:R2:W5:Y:S01]  /*10940*/  LD.E.128 R4, desc[UR6][R40.64+0x100] ;  /* 0x0001000628047980 */ /* 0x002562000c101d00 */
[----:B------:R-:W-:Y:S01]  /*10950*/  IADD3 R18, R18, 0x80, RZ ;  /* 0x0000008012127810 */ /* 0x000fe20007ffe0ff */
[----:B------:R-:W-:Y:S03]  /*10960*/  BSSY B0, `(.L_x_2518) ;  /* 0x0000058000007945 */ /* 0x000fe60003800000 */
[----:B------:R-:W-:-:S13]  /*10970*/  ISETP.GE.AND P0, PT, R18, R3, PT ;  /* 0x000000031200720c */ /* 0x000fda0003f06270 */
        /* <DEDUP_REMOVED lines=10> */
[C---:B------:R-:W-:Y:S01]  /*10a20*/  IADD3 R3, P1, R8.reuse, R39, RZ ;  /* 0x0000002708037210 */ /* 0x040fe20007f3e0ff */
[----:B------:R-:W-:Y:S01]  /*10a30*/  IMAD.WIDE R10, R9, 0x2, R40 ;  /* 0x00000002090a7825 */ /* 0x000fe200078e0228 */
[----:B------:R-:W-:Y:S02]  /*10a40*/  MOV R18, RZ ;  /* 0x000000ff00127202 */ /* 0x000fe40000000f00 */
[----:B------:R-:W-:Y:S02]  /*10a50*/  LEA.HI.X.SX32 R12, R8, R43, 0x1, P1 ;  /* 0x0000002b080c7211 */ /* 0x000fe400008f0eff */
[C---:B------:R-:W-:Y:S01]  /*10a60*/  LEA R14, P1, R3.reuse, R32, 0x1 ;  /* 0x00000020030e7211 */ /* 0x040fe200078208ff */
[----:B------:R-:W-:Y:S01]  /*10a70*/  @P0 IMAD.MOV R18, RZ, RZ, -R17 ;  /* 0x000000ffff120224 */ /* 0x000fe200078e0a11 */
[----:B------:R-:W3:Y:S02]  /*10a80*/  LD.E.128 R8, desc[UR6][R10.64+0x100] ;  /* 0x000100060a087980 */ /* 0x000ee4000c101d00 */
[----:B------:R-:W-:-:S02]  /*10a90*/  LEA.HI.X R15, R3, R33, R12, 0x1, P1 ;  /* 0x00000021030f7211 */ /* 0x000fc400008f0c0c */
[----:B------:R-:W-:-:S04]  /*10aa0*/  IADD3 R39, P1, R18, R39, RZ ;  /* 0x0000002712277210 */ /* 0x000fc80007f3e0ff */
[----:B------:R-:W4:Y:S01]  /*10ab0*/  LD.E.128 R12, desc[UR6][R14.64] ;  /* 0x000000060e0c7980 */ /* 0x000f22000c101d00 */
[----:B------:R-:W-:Y:S02]  /*10ac0*/  LEA.HI.X.SX32 R18, R18, R43, 0x1, P1 ;  /* 0x0000002b12127211 */ /* 0x000fe400008f0eff */
[----:B--2---:R-:W-:-:S04]  /*10ad0*/  LEA R24, P1, R39, R34, 0x1 ;  /* 0x0000002227187211 */ /* 0x004fc800078208ff */
[----:B------:R-:W-:-:S06]  /*10ae0*/  LEA.HI.X R25, R39, R35, R18, 0x1, P1 ;  /* 0x0000002327197211 */ /* 0x000fcc00008f0c12 */
[----:B------:R-:W2:Y:S01]  /*10af0*/  LD.E.128 R24, desc[UR6][R24.64] ;  /* 0x0000000618187980 */ /* 0x000ea2000c101d00 */
[C---:B-----5:R-:W-:Y:S01]  /*10b00*/  LOP3.LUT R3, R5.reuse, 0xffff0000, RZ, 0xc0, !PT ;  /* 0xffff000005037812 */ /* 0x060fe200078ec0ff */
[----:B------:R-:W-:Y:S01]  /*10b10*/  IMAD.U32 R17, R4, 0x10000, RZ ;  /* 0x0001000004117824 */ /* 0x000fe200078e00ff */
[----:B------:R-:W-:Y:S01]  /*10b20*/  SHF.L.U32 R19, R5, 0x10, RZ ;  /* 0x0000001005137819 */ /* 0x000fe200000006ff */
[----:B------:R-:W-:Y:S01]  /*10b30*/  IMAD.U32 R18, R6, 0x10000, RZ ;  /* 0x0001000006127824 */ /* 0x000fe200078e00ff */
[C---:B------:R-:W-:Y:S02]  /*10b40*/  LOP3.LUT R5, R7.reuse, 0xffff0000, RZ, 0xc0, !PT ;  /* 0xffff000007057812 */ /* 0x040fe400078ec0ff */
[----:B------:R-:W-:Y:S02]  /*10b50*/  SHF.L.U32 R23, R7, 0x10, RZ ;  /* 0x0000001007177819 */ /* 0x000fe400000006ff */
[----:B------:R-:W-:Y:S02]  /*10b60*/  LOP3.LUT R4, R4, 0xffff0000, RZ, 0xc0, !PT ;  /* 0xffff000004047812 */ /* 0x000fe400078ec0ff */
[----:B------:R-:W-:-:S02]  /*10b70*/  LOP3.LUT R6, R6, 0xffff0000, RZ, 0xc0, !PT ;  /* 0xffff000006067812 */ /* 0x000fc400078ec0ff */
[C---:B---3--:R-:W-:Y:S01]  /*10b80*/  SHF.L.U32 R7, R9.reuse, 0x10, RZ ;  /* 0x0000001009077819 */ /* 0x048fe200000006ff */
[----:B------:R-:W-:Y:S01]  /*10b90*/  IMAD.U32 R22, R8, 0x10000, RZ ;  /* 0x0001000008167824 */ /* 0x000fe200078e00ff */
[----:B----4-:R-:W-:Y:S01]  /*10ba0*/  LOP3.LUT R29, R9, 0xffff0000, RZ, 0xc0, !PT ;  /* 0xffff0000091d7812 */ /* 0x010fe200078ec0ff */
[----:B------:R-:W-:Y:S01]  /*10bb0*/  IMAD.U32 R28, R10, 0x10000, RZ ;  /* 0x000100000a1c7824 */ /* 0x000fe200078e00ff */
[C---:B------:R-:W-:Y:S02]  /*10bc0*/  SHF.L.U32 R9, R11.reuse, 0x10, RZ ;  /* 0x000000100b097819 */ /* 0x040fe400000006ff */
[----:B------:R-:W-:Y:S01]  /*10bd0*/  LOP3.LUT R30, R11, 0xffff0000, RZ, 0xc0, !PT ;  /* 0xffff00000b1e7812 */ /* 0x000fe200078ec0ff */
[C---:B------:R-:W-:Y:S01]  /*10be0*/  IMAD.U32 R31, R12.reuse, 0x10000, RZ ;  /* 0x000100000c1f7824 */ /* 0x040fe200078e00ff */
[----:B------:R-:W-:Y:S01]  /*10bf0*/  LOP3.LUT R11, R12, 0xffff0000, RZ, 0xc0, !PT ;  /* 0xffff00000c0b7812 */ /* 0x000fe200078ec0ff */
[C---:B------:R-:W-:Y:S01]  /*10c00*/  IMAD.U32 R33, R14.reuse, 0x10000, RZ ;  /* 0x000100000e217824 */ /* 0x040fe200078e00ff */
        /* <DEDUP_REMOVED lines=17> */
[----:B--2---:R-:W-:Y:S01]  /*10d20*/  SHF.L.U32 R7, R25, 0x10, RZ ;  /* 0x0000001019077819 */ /* 0x004fe200000006ff */
[----:B------:R-:W-:Y:S01]  /*10d30*/  FMUL.FTZ R30, R30, R15 ;  /* 0x0000000f1e1e7220 */ /* 0x000fe20000410000 */
[C---:B------:R-:W-:Y:S01]  /*10d40*/  IMAD.U32 R9, R24.reuse, 0x10000, RZ ;  /* 0x0001000018097824 */ /* 0x040fe200078e00ff */
[----:B------:R-:W-:Y:S01]  /*10d50*/  LOP3.LUT R8, R24, 0xffff0000, RZ, 0xc0, !PT ;  /* 0xffff000018087812 */ /* 0x000fe200078ec0ff */
[----:B------:R-:W-:Y:S01]  /*10d60*/  FMUL.FTZ R32, R29, R32 ;  /* 0x000000201d207220 */ /* 0x000fe20000410000 */
[----:B------:R-:W-:Y:S01]  /*10d70*/  LOP3.LUT R25, R25, 0xffff0000, RZ, 0xc0, !PT ;  /* 0xffff000019197812 */ /* 0x000fe200078ec0ff */
[----:B------:R-:W-:Y:S01]  /*10d80*/  FMUL.FTZ R13, R10, R13 ;  /* 0x0000000d0a0d7220 */ /* 0x000fe20000410000 */
[C---:B------:R-:W-:Y:S01]  /*10d90*/  IMAD.U32 R24, R26.reuse, 0x10000, RZ ;  /* 0x000100001a187824 */ /* 0x040fe200078e00ff */
[----:B------:R-:W-:Y:S01]  /*10da0*/  LOP3.LUT R15, R26, 0xffff0000, RZ, 0xc0, !PT ;  /* 0xffff00001a0f7812 */ /* 0x000fe200078ec0ff */
[----:B------:R-:W-:Y:S01]  /*10db0*/  @!P0 FADD.FTZ R33, -R33, -RZ ;  /* 0x800000ff21218221 */ /* 0x000fe20000010100 */
[----:B------:R-:W-:Y:S01]  /*10dc0*/  SHF.L.U32 R10, R27, 0x10, RZ ;  /* 0x000000101b0a7819 */ /* 0x000fe200000006ff */
[----:B------:R-:W-:Y:S01]  /*10dd0*/  FFMA.FTZ R7, R19, R7, R12 ;  /* 0x0000000713077223 */ /* 0x000fe2000001000c */
[----:B------:R-:W-:Y:S01]  /*10de0*/  LOP3.LUT R26, R27, 0xffff0000, RZ, 0xc0, !PT ;  /* 0xffff00001b1a7812 */ /* 0x000fe200078ec0ff */
[----:B------:R-:W-:Y:S01]  /*10df0*/  FFMA.FTZ R32, R3, R25, R32 ;  /* 0x0000001903207223 */ /* 0x000fe20000010020 */
[----:B------:R-:W-:Y:S01]  /*10e00*/  FMUL.FTZ R22, R22, R31 ;  /* 0x0000001f16167220 */ /* 0x000fe20000410000 */
[----:B------:R-:W-:Y:S01]  /*10e10*/  FMUL.FTZ R33, R28, R33 ;  /* 0x000000211c217220 */ /* 0x000fe20000410000 */
[----:B------:R-:W-:Y:S01]  /*10e20*/  FFMA.FTZ R10, R23, R10, R14 ;  /* 0x0000000a170a7223 */ /* 0x000fe2000001000e */
[----:B------:R-:W-:Y:S01]  /*10e30*/  FFMA.FTZ R5, R5, R26, R30 ;  /* 0x0000001a05057223 */ /* 0x000fe2000001001e */
[----:B------:R-:W-:Y:S01]  /*10e40*/  F2FP.BF16.F32.PACK_AB R7, R32, R7 ;  /* 0x000000072007723e */ /* 0x000fe200000010ff */
[----:B------:R-:W-:Y:S01]  /*10e50*/  FFMA.FTZ R9, R17, R9, R22 ;  /* 0x0000000911097223 */ /* 0x000fe20000010016 */
[----:B------:R-:W-:Y:S01]  /*10e60*/  FFMA.FTZ R4, R4, R8, R11 ;  /* 0x0000000804047223 */ /* 0x000fe2000001000b */
[----:B------:R-:W-:Y:S01]  /*10e70*/  FFMA.FTZ R18, R18, R24, R33 ;  /* 0x0000001812127223 */ /* 0x000fe20000010021 */
[----:B------:R-:W-:Y:S01]  /*10e80*/  FFMA.FTZ R13, R6, R15, R13 ;  /* 0x0000000f060d7223 */ /* 0x000fe2000001000d */
[----:B------:R-:W-:Y:S01]  /*10e90*/  F2FP.BF16.F32.PACK_AB R10, R5, R10 ;  /* 0x0000000a050a723e */ /* 0x000fe200000010ff */
[----:B------:R-:W-:Y:S01]  /*10ea0*/  IMAD.MOV.U32 R5, RZ, RZ, R7 ;  /* 0x000000ffff057224 */ /* 0x000fe200078e0007 */
[----:B------:R-:W-:-:S02]  /*10eb0*/  F2FP.BF16.F32.PACK_AB R4, R4, R9 ;  /* 0x000000090404723e */ /* 0x000fc400000010ff */
[----:B------:R-:W-:Y:S02]  /*10ec0*/  F2FP.BF16.F32.PACK_AB R6, R13, R18 ;  /* 0x000000120d06723e */ /* 0x000fe400000010ff */
[----:B------:R-:W-:Y:S02]  /*10ed0*/  MOV R7, R10 ;  /* 0x0000000a00077202 */ /* 0x000fe40000000f00 */
.L_x_2519:
[----:B------:R-:W-:Y:S05]  /*10ee0*/  BSYNC B0 ;  /* 0x0000000000007941 */ /* 0x000fea0003800000 */
.L_x_2518:
[----:B-----5:R1:W-:Y:S01]  /*10ef0*/  STS.128 [R209+0x5800], R4 ;  /* 0x00580004d1007388 */ /* 0x0203e20000000c00 */
[----:B------:R-:W-:Y:S05]  /*10f00*/  BRA `(.L_x_2483) ;  /* 0x0000000000a07947 */ /* 0x000fea0003800000 */
.L_x_2457:
[----:B------:R-:W-:Y:S02]  /*10f10*/  IMAD.IADD R3, R208, 0x1, -R69 ;  /* 0x00000001d0037824 */ /* 0x000fe400078e0a45 */
[C---:B------:R-:W-:Y:S02]  /*10f20*/  VIADD R0, R160.reuse, 0x10 ;  /* 0x00000010a0007836 */ /* 0x040fe40000000000 */
[C---:B------:R-:W-:Y:S01]  /*10f30*/  VIADD R16, R160.reuse, 0x30 ;  /* 0x00000030a0107836 */ /* 0x040fe20000000000 */
[CC--:B------:R-:W-:Y:S01]  /*10f40*/  ISETP.GE.AND P6, PT, R160.reuse, R3.reuse, PT ;  /* 0x00000003a000720c */ /* 0x0c0fe20003fc6270 */
[----:B------:R-:W-:Y:S01]  /*10f50*/  VIADD R2, R160, 0x20 ;  /* 0x00000020a0027836 */ /* 0x000fe20000000000 */
[-C--:B------:R-:W-:Y:S02]  /*10f60*/  ISETP.GE.AND P5, PT, R0, R3.reuse, PT ;  /* 0x000000030000720c */ /* 0x080fe40003fa6270 */
[-C--:B------:R-:W-:Y:S02]  /*10f70*/  ISETP.GE.AND P3, PT, R16, R3.reuse, PT ;  /* 0x000000031000720c */ /* 0x080fe40003f66270 */
[----:B------:R-:W-:-:S07]  /*10f80*/  ISETP.GE.AND P4, PT, R2, R3, PT ;  /* 0x000000030200720c */ /* 0x000fce0003f86270 */
[C---:B-----5:R-:W-:Y:S02]  /*10f90*/  @!P6 LEA R8, P2, R162.reuse, R168, 0x1 ;  /* 0x000000a8a208e211 */ /* 0x060fe400078408ff */
[-C--:B------:R-:W-:Y:S02]  /*10fa0*/  @!P5 IADD3 R7, P1, R7, R162.reuse, RZ ;  /* 0x000000a20707d210 */ /* 0x080fe40007f3e0ff */
[----:B------:R-:W-:Y:S01]  /*10fb0*/  @!P3 IMAD.MOV.U32 R10, RZ, RZ, R162 ;  /* 0x000000ffff0ab224 */ /* 0x000fe200078e00a2 */
[--C-:B------:R-:W-:Y:S01]  /*10fc0*/  @!P6 LEA.HI.X R9, R162, R169, R165.reuse, 0x1, P2 ;  /* 0x000000a9a209e211 */ /* 0x100fe200010f0ca5 */
[--C-:B------:R-:W-:Y:S01]  /*10fd0*/  @!P3 IMAD.MOV.U32 R11, RZ, RZ, R165.reuse ;  /* 0x000000ffff0bb224 */ /* 0x100fe200078e00a5 */
[C---:B------:R-:W-:Y:S01]  /*10fe0*/  @!P4 LEA R3, P0, R166.reuse, R162, 0x5 ;  /* 0x000000a2a603c211 */ /* 0x040fe200078028ff */
[----:B------:R-:W-:Y:S01]  /*10ff0*/  @!P5 IMAD.X R5, R5, 0x1, R165, P1 ;  /* 0x000000010505d824 */ /* 0x000fe200008e06a5 */
[-C--:B------:R-:W-:Y:S01]  /*11000*/  @!P5 LEA R6, P1, R7, R168.reuse, 0x1 ;  /* 0x000000a80706d211 */ /* 0x080fe200078208ff */
[----:B------:R-:W-:Y:S01]  /*11010*/  @!P3 IMAD R4, R167, 0x30, RZ ;  /* 0x00000030a704b824 */ /* 0x000fe200078e02ff */
[C---:B------:R-:W-:Y:S01]  /*11020*/  @!P4 LEA.HI.X R164, R166.reuse, R165, R167, 0x5, P0 ;  /* 0x000000a5a6a4c211 */ /* 0x040fe200000f2ca7 */
[----:B------:R-:W-:Y:S01]  /*11030*/  @!P3 IMAD.WIDE.U32 R10, R166, 0x30, R10 ;  /* 0x00000030a60ab825 */ /* 0x000fe200078e000a */
[-C--:B------:R-:W-:Y:S01]  /*11040*/  @!P5 LEA.HI.X R7, R7, R169.reuse, R5, 0x1, P1 ;  /* 0x000000a90707d211 */ /* 0x080fe200008f0c05 */
[----:B------:R-:W-:Y:S01]  /*11050*/  @!PT LDS RZ, [RZ] ;  /* 0x00000000fffff984 */ /* 0x000fe20000000800 */
[----:B------:R-:W-:Y:S01]  /*11060*/  @!PT LDS RZ, [RZ] ;  /* 0x00000000fffff984 */ /* 0x000fe20000000800 */
[----:B------:R-:W-:Y:S01]  /*11070*/  @!PT LDS RZ, [RZ] ;  /* 0x00000000fffff984 */ /* 0x000fe20000000800 */
[----:B------:R1:W-:Y:S01]  /*11080*/  @!P6 LDGSTS.E.BYPASS.LTC128B.128 [R209], desc[UR6][R8.64] ;  /* 0x0000000008d1efae */ /* 0x0003e2000b901d46 */
[-C--:B------:R-:W-:Y:S01]  /*11090*/  @!P4 LEA R12, P1, R3, R168.reuse, 0x1 ;  /* 0x000000a8030cc211 */ /* 0x080fe200078208ff */
[----:B------:R-:W-:Y:S01]  /*110a0*/  @!P3 IMAD.IADD R5, R11, 0x1, R4 ;  /* 0x000000010b05b824 */ /* 0x000fe200078e0204 */
[----:B------:R-:W-:Y:S01]  /*110b0*/  @!P3 LEA R4, P0, R10, R168, 0x1 ;  /* 0x000000a80a04b211 */ /* 0x000fe200078008ff */
[----:B------:R1:W-:Y:S01]  /*110c0*/  @!P6 LDGSTS.E.BYPASS.LTC128B.128 [R209+0x2000], desc[UR6][R8.64+0x80] ;  /* 0x0200008008d1efae */ /* 0x0003e2000b901d46 */
[----:B------:R-:W-:-:S02]  /*110d0*/  @!P4 LEA.HI.X R13, R3, R169, R164, 0x1, P1 ;  /* 0x000000a9030dc211 */ /* 0x000fc400008f0ca4 */
[----:B------:R-:W-:Y:S01]  /*110e0*/  @!P3 LEA.HI.X R5, R10, R169, R5, 0x1, P0 ;  /* 0x000000a90a05b211 */ /* 0x000fe200000f0c05 */
[----:B------:R1:W-:Y:S04]  /*110f0*/  @!P6 LDGSTS.E.BYPASS.LTC128B.128 [R209+0x4000], desc[UR6][R8.64+0x100] ;  /* 0x0400010008d1efae */ /* 0x0003e8000b901d46 */
        /* <DEDUP_REMOVED lines=8> */
[----:B------:R1:W-:Y:S02]  /*11180*/  @!P3 LDGSTS.E.BYPASS.LTC128B.128 [R209+0x5800], desc[UR6][R4.64+0x100] ;  /* 0x0580010004d1bfae */ /* 0x0003e4000b901d46 */
.L_x_2483:
[----:B------:R-:W-:Y:S05]  /*11190*/  BSYNC B2 ;  /* 0x0000000000027941 */ /* 0x000fea0003800000 */
.L_x_2456:
[----:B------:R-:W-:Y:S01]  /*111a0*/  VIADD R211, R133, 0xffffffff ;  /* 0xffffffff85d37836 */ /* 0x000fe20000000000 */
[----:B-1----:R-:W-:Y:S01]  /*111b0*/  SHF.R.S32.HI R5, RZ, 0x4, R78 ;  /* 0x00000004ff057819 */ /* 0x002fe2000001144e */
[----:B------:R-:W-:Y:S02]  /*111c0*/  IMAD.SHL.U32 R193, R160, 0x8, RZ ;  /* 0x00000008a0c17824 */ /* 0x000fe400078e00ff */
[----:B------:R-:W-:Y:S01]  /*111d0*/  IMAD.SHL.U32 R22, R211, 0x40, RZ ;  /* 0x00000040d3167824 */ /* 0x000fe200078e00ff */
[----:B------:R-:W-:Y:S01]  /*111e0*/  LEA.HI R78, R78, R5, RZ, 0x1 ;  /* 0x000000054e4e7211 */ /* 0x000fe200078f08ff */
[----:B------:R-:W-:Y:S02]  /*111f0*/  IMAD.SHL.U32 R77, R77, 0x40, RZ ;  /* 0x000000404d4d7824 */ /* 0x000fe400078e00ff */
[----:B------:R-:W-:Y:S01]  /*11200*/  IMAD.IADD R3, R71, 0x1, -R22 ;  /* 0x0000000147037824 */ /* 0x000fe200078e0a16 */
[----:B------:R-:W-:Y:S01]  /*11210*/  LOP3.LUT R78, R78, 0xfffffffe, RZ, 0xc0, !PT ;  /* 0xfffffffe4e4e7812 */ /* 0x000fe200078ec0ff */
[----:B------:R-:W-:-:S03]  /*11220*/  IMAD.SHL.U32 R23, R74, 0x40, RZ ;  /* 0x000000404a177824 */ /* 0x000fc600078e00ff */
[-C--:B------:R-:W-:Y:S01]  /*11230*/  ISETP.GE.AND P1, PT, R160, R3.reuse, PT ;  /* 0x00000003a000720c */ /* 0x080fe20003f26270 */
[----:B------:R-:W-:Y:S01]  /*11240*/  IMAD.IADD R78, R5, 0x1, -R78 ;  /* 0x00000001054e7824 */ /* 0x000fe200078e0a4e */
[-C--:B------:R-:W-:Y:S02]  /*11250*/  ISETP.GE.AND P6, PT, R0, R3.reuse, PT ;  /* 0x000000030000720c */ /* 0x080fe40003fc6270 */
[-C--:B------:R-:W-:Y:S02]  /*11260*/  ISETP.GE.AND P4, PT, R16, R3.reuse, PT ;  /* 0x000000031000720c */ /* 0x080fe40003f86270 */
[-C--:B------:R-:W-:Y:S02]  /*11270*/  ISETP.GE.AND P5, PT, R2, R3.reuse, PT ;  /* 0x000000030200720c */ /* 0x080fe40003fa6270 */
[-C--:B------:R-:W-:Y:S02]  /*11280*/  ISETP.GE.AND P3, PT, R0, R3.reuse, PT ;  /* 0x000000030000720c */ /* 0x080fe40003f66270 */
[----:B------:R-:W-:-:S02]  /*11290*/  ISETP.GE.AND P2, PT, R2, R3, PT ;  /* 0x000000030200720c */ /* 0x000fc40003f46270 */
[----:B------:R-:W-:Y:S01]  /*112a0*/  LOP3.LUT R23, R23, 0xfffffe00, RZ, 0xc0, !PT ;  /* 0xfffffe0017177812 */ /* 0x000fe200078ec0ff */
[----:B------:R-:W-:Y:S02]  /*112b0*/  @!P1 IMAD.MOV.U32 R198, RZ, RZ, R200 ;  /* 0x000000ffffc69224 */ /* 0x000fe400078e00c8 */
[-C--:B------:R-:W-:Y:S02]  /*112c0*/  @!P6 LEA R6, P0, R75, R200.reuse, 0x1 ;  /* 0x000000c84b06e211 */ /* 0x080fe400078008ff */
[----:B------:R-:W-:Y:S01]  /*112d0*/  @!P4 IMAD R0, R135, 0x60, RZ ;  /* 0x000000608700c824 */ /* 0x000fe200078e02ff */
[----:B------:R-:W-:Y:S01]  /*112e0*/  @!PT LDS RZ, [RZ] ;  /* 0x00000000fffff984 */ /* 0x000fe20000000800 */
[----:B------:R-:W-:Y:S01]  /*112f0*/  @!PT LDS RZ, [RZ] ;  /* 0x00000000fffff984 */ /* 0x000fe20000000800 */
[----:B------:R-:W-:Y:S01]  /*11300*/  @!PT LDS RZ, [RZ] ;  /* 0x00000000fffff984 */ /* 0x000fe20000000800 */
[----:B------:R-:W-:Y:S01]  /*11310*/  @!P1 LDGSTS.E.BYPASS.LTC128B.128 [R209+0x6000], desc[UR6][R198.64] ;  /* 0x06000000c6d19fae */ /* 0x000fe2000b901d46 */
[-C--:B------:R-:W-:Y:S02]  /*11320*/  @!P6 LEA.HI.X R7, R75, R199.reuse, R76, 0x1, P0 ;  /* 0x000000c74b07e211 */ /* 0x080fe400000f0c4c */
[C---:B--2---:R-:W-:Y:S01]  /*11330*/  @!P5 LEA R10, P0, R134.reuse, R200, 0x6 ;  /* 0x000000c8860ad211 */ /* 0x044fe200078030ff */
[----:B------:R-:W-:Y:S03]  /*11340*/  @!P1 LDGSTS.E.BYPASS.LTC128B.128 [R209+0x8000], desc[UR6][R198.64+0x80] ;  /* 0x08000080c6d19fae */ /* 0x000fe6000b901d46 */
[----:B------:R-:W-:Y:S01]  /*11350*/  @!P5 LEA.HI.X R11, R134, R199, R135, 0x6, P0 ;  /* 0x000000c7860bd211 */ /* 0x000fe200000f3487 */
[----:B------:R1:W-:Y:S01]  /*11360*/  @!P1 LDGSTS.E.BYPASS.LTC128B.128 [R209+0xa000], desc[UR6][R198.64+0x100] ;  /* 0x0a000100c6d19fae */ /* 0x0003e2000b901d46 */
[----:B------:R-:W-:-:S02]  /*11370*/  ISETP.GE.AND P1, PT, R16, R3, PT ;  /* 0x000000031000720c */ /* 0x000fc40003f26270 */
[----:B------:R-:W-:Y:S01]  /*11380*/  ISETP.GE.AND P0, PT, R160, R3, PT ;  /* 0x00000003a000720c */ /* 0x000fe20003f06270 */
[----:B------:R-:W-:Y:S01]  /*11390*/  @!P6 LDGSTS.E.BYPASS.LTC128B.128 [R209+0x6800], desc[UR6][R6.64] ;  /* 0x0680000006d1efae */ /* 0x000fe2000b901d46 */
[----:B------:R-:W-:-:S03]  /*113a0*/  IMAD.SHL.U32 R3, R78, 0x8, RZ ;  /* 0x000000084e037824 */ /* 0x000fc600078e00ff */
[----:B------:R-:W-:Y:S04]  /*113b0*/  @!P6 LDGSTS.E.BYPASS.LTC128B.128 [R209+0x8800], desc[UR6][R6.64+0x80] ;  /* 0x0880008006d1efae */ /* 0x000fe8000b901d46 */
[----:B------:R2:W-:Y:S02]  /*113c0*/  @!P6 LDGSTS.E.BYPASS.LTC128B.128 [R209+0xa800], desc[UR6][R6.64+0x100] ;  /* 0x0a80010006d1efae */ /* 0x0005e4000b901d46 */
[----:B------:R-:W-:Y:S02]  /*113d0*/  @!P1 IMAD R4, R137, 0x60, RZ ;  /* 0x0000006089049824 */ /* 0x000fe400078e02ff */
[----:B------:R-:W-:Y:S04]  /*113e0*/  @!P5 LDGSTS.E.BYPASS.LTC128B.128 [R209+0x7000], desc[UR6][R10.64] ;  /* 0x070000000ad1dfae */ /* 0x000fe8000b901d46 */
[----:B------:R-:W-:Y:S04]  /*113f0*/  @!P5 LDGSTS.E.BYPASS.LTC128B.128 [R209+0x9000], desc[UR6][R10.64+0x80] ;  /* 0x090000800ad1dfae */ /* 0x000fe8000b901d46 */
[----:B------:R-:W-:Y:S01]  /*11400*/  @!P5 LDGSTS.E.BYPASS.LTC128B.128 [R209+0xb000], desc[UR6][R10.64+0x100] ;  /* 0x0b0001000ad1dfae */ /* 0x000fe2000b901d46 */
[----:B-1----:R-:W-:-:S04]  /*11410*/  @!P4 IMAD.MOV.U32 R198, RZ, RZ, R200 ;  /* 0x000000ffffc6c224 */ /* 0x002fc800078e00c8 */
[----:B------:R-:W-:-:S04]  /*11420*/  @!P4 IMAD.WIDE.U32 R8, R134, 0x60, R198 ;  /* 0x000000608608c825 */ /* 0x000fc800078e00c6 */
[----:B------:R-:W-:Y:S02]  /*11430*/  @!P4 IMAD.IADD R13, R0, 0x1, R9 ;  /* 0x00000001000dc824 */ /* 0x000fe400078e0209 */
[----:B------:R-:W-:Y:S02]  /*11440*/  @!P4 IMAD.MOV.U32 R12, RZ, RZ, R8 ;  /* 0x000000ffff0cc224 */ /* 0x000fe400078e0008 */
[----:B------:R-:W-:Y:S02]  /*11450*/  IMAD.SHL.U32 R0, R70, 0x40, RZ ;  /* 0x0000004046007824 */ /* 0x000fe400078e00ff */
[----:B------:R-:W-:Y:S01]  /*11460*/  @!P1 IMAD.WIDE.U32 R8, R136, 0x60, R202 ;  /* 0x0000006088089825 */ /* 0x000fe200078e00ca */
[----:B------:R-:W-:Y:S02]  /*11470*/  @!P4 LDGSTS.E.BYPASS.LTC128B.128 [R209+0x7800], desc[UR6][R12.64] ;  /* 0x078000000cd1cfae */ /* 0x000fe4000b901d46 */
[----:B------:R-:W-:Y:S01]  /*11480*/  LOP3.LUT R2, R0, 0x1c0, RZ, 0xc0, !PT ;  /* 0x000001c000027812 */ /* 0x000fe200078ec0ff */
[----:B------:R-:W-:Y:S01]  /*11490*/  @!P1 IMAD.IADD R5, R4, 0x1, R9 ;  /* 0x0000000104059824 */ /* 0x000fe200078e0209 */
[----:B------:R-:W-:Y:S01]  /*114a0*/  @!P4 LDGSTS.E.BYPASS.LTC128B.128 [R209+0x9800], desc[UR6][R12.64+0x80] ;  /* 0x098000800cd1cfae */ /* 0x000fe2000b901d46 */
[----:B------:R-:W-:Y:S01]  /*114b0*/  LOP3.LUT R0, R77, 0x1c0, RZ, 0xc0, !PT ;  /* 0x000001c04d007812 */ /* 0x000fe200078ec0ff */
[----:B------:R-:W-:Y:S01]  /*114c0*/  @!P1 IMAD.MOV.U32 R4, RZ, RZ, R8 ;  /* 0x000000ffff049224 */ /* 0x000fe200078e0008 */
[----:B------:R-:W-:Y:S01]  /*114d0*/  LOP3.LUT R193, R2, 0x8, R193, 0xf8, !PT ;  /* 0x0000000802c17812 */ /* 0x000fe200078ef8c1 */
[----:B------:R-:W-:Y:S01]  /*114e0*/  @!P4 LDGSTS.E.BYPASS.LTC128B.128 [R209+0xb800], desc[UR6][R12.64+0x100] ;  /* 0x0b8001000cd1cfae */ /* 0x000fe2000b901d46 */
[----:B------:R-:W-:-:S02]  /*114f0*/  SHF.R.U32.HI R2, RZ, 0x3, R2 ;  /* 0x00000003ff027819 */ /* 0x000fc40000011602 */
[----:B--2---:R-:W-:Y:S01]  /*11500*/  @!P3 LEA R6, P4, R72, R202, 0x1 ;  /* 0x000000ca4806b211 */ /* 0x004fe200078808ff */
[----:B------:R-:W0:Y:S01]  /*11510*/  LDGDEPBAR ;  /* 0x00000000000079af */ /* 0x000e220000000000 */
[----:B------:R-:W-:Y:S02]  /*11520*/  LOP3.LUT R193, R193, R2, RZ, 0x3c, !PT ;  /* 0x00000002c1c17212 */ /* 0x000fe400078e3cff */
[----:B------:R-:W-:Y:S01]  /*11530*/  LOP3.LUT R3, R0, 0x8, R3, 0xf8, !PT ;  /* 0x0000000800037812 */ /* 0x000fe200078ef803 */
[----:B------:R-:W2:Y:S01]  /*11540*/  LD.E R2, desc[UR6][R20.64+0x188] ;  /* 0x0001880614027980 */ /* 0x000ea2000c101900 */
[----:B------:R-:W-:Y:S01]  /*11550*/  SHF.R.U32.HI R0, RZ, 0x3, R0 ;  /* 0x00000003ff007819 */ /* 0x000fe20000011600 */
[----:B------:R-:W-:Y:S01]  /*11560*/  IMAD R194, R68, 0x400, R23 ;  /* 0x0000040044c27824 */ /* 0x000fe200078e0217 */
[----:B------:R-:W-:Y:S01]  /*11570*/  @!P3 LEA.HI.X R7, R72, R203, R73, 0x1, P4 ;  /* 0x000000cb4807b211 */ /* 0x000fe200020f0c49 */
[----:B------:R-:W-:Y:S01]  /*11580*/  IMAD R193, R78, 0x200, R193 ;  /* 0x000002004ec17824 */ /* 0x000fe200078e02c1 */
[----:B------:R-:W-:-:S02]  /*11590*/  @!P2 LEA R8, P4, R136, R202, 0x6 ;  /* 0x000000ca8808a211 */ /* 0x000fc400078830ff */
[----:B------:R-:W-:Y:S01]  /*115a0*/  LOP3.LUT R3, R3, R0, RZ, 0x3c, !PT ;  /* 0x0000000003037212 */ /* 0x000fe200078e3cff */
[----:B------:R-:W-:-:S04]  /*115b0*/  DEPBAR.LE SB0, 0x0 ;  /* 0x000080000000791a */ /* 0x000fc80000000000 */
[----:B------:R-:W-:Y:S01]  /*115c0*/  BAR.SYNC.DEFER_BLOCKING 0x0 ;  /* 0x0000000000007b1d */ /* 0x000fe20000010000 */
[----:B------:R-:W-:Y:S01]  /*115d0*/  @!P2 LEA.HI.X R9, R136, R203, R137, 0x6, P4 ;  /* 0x000000cb8809a211 */ /* 0x000fe200020f3489 */
[----:B------:R-:W-:Y:S01]  /*115e0*/  IMAD.IADD R194, R3, 0x1, R194 ;  /* 0x0000000103c27824 */ /* 0x000fe200078e02c2 */
[----:B------:R-:W-:-:S04]  /*115f0*/  LEA R193, R193, UR4, 0x1 ;  /* 0x00000004c1c17c11 */ /* 0x000fc8000f8e08ff */
        /* <DEDUP_REMOVED lines=37> */
[----:B---34-:R-:W-:Y:S04]  /*11850*/  LDSM.16.M88.4 R44, [R194] ;  /* 0x00000000c22c783b */ /* 0x018fe80000000200 */
[----:B------:R-:W3:Y:S01]  /*11860*/  LDSM.16.M88.4 R36, [R193+0x6000] ;  /* 0x00600000c124783b */ /* 0x000ee20000000200 */
[----:B------:R-:W-:-:S03]  /*11870*/  R2P PR, R70, 0x6 ;  /* 0x0000000646007804 */ /* 0x000fc60000000000 */
[----:B------:R-:W4:Y:S04]  /*11880*/  LDSM.16.M88.4 R28, [R193+0x6800] ;  /* 0x00680000c11c783b */ /* 0x000f280000000200 */
[----:B------:R-:W4:Y:S04]  /*11890*/  LDSM.16.M88.4 R16, [R193+0x7000] ;  /* 0x00700000c110783b */ /* 0x000f280000000200 */
[----:B------:R-:W4:Y:S01]  /*118a0*/  LDSM.16.M88.4 R48, [R193+0x7800] ;  /* 0x00780000c130783b */ /* 0x000f220000000200 */
[C---:B------:R-:W-:Y:S02]  /*118b0*/  VIADD R0, R193.reuse, 0x6000 ;  /* 0x00006000c1007836 */ /* 0x040fe40000000000 */
[----:B------:R-:W-:Y:S01]  /*118c0*/  VIADD R191, R193, 0x6020 ;  /* 0x00006020c1bf7836 */ /* 0x000fe20000000000 */
[----:B------:R-:W-:Y:S01]  /*118d0*/  SHF.R.S32.HI R53, RZ, 0x1f, R56 ;  /* 0x0000001fff357819 */ /* 0x000fe20000011438 */
[----:B------:R-:W-:Y:S01]  /*118e0*/  IMAD R192, R57, 0x2, R194 ;  /* 0x0000000239c07824 */ /* 0x000fe200078e02c2 */
[----:B------:R-:W0:Y:S01]  /*118f0*/  LDGDEPBAR ;  /* 0x00000000000079af */ /* 0x000e220000000000 */
[----:B------:R-:W-:-:S03]  /*11900*/  @P1 VIADD R191, R0, 0xffffffe0 ;  /* 0xffffffe000bf1836 */ /* 0x000fc60000000000 */
[----:B-1----:R-:W-:Y:S04]  /*11910*/  LDSM.16.M88.4 R8, [R192] ;  /* 0x00000000c008783b */ /* 0x002fe80000000200 */
[----:B------:R-:W1:Y:S01]  /*11920*/  LDSM.16.M88.4 R60, [R191] ;  /* 0x00000000bf3c783b */ /* 0x000e620000000200 */
[----:B------:R-:W-:-:S03]  /*11930*/  IMAD.MOV.U32 R0, RZ, RZ, 0x40 ;  /* 0x00000040ff007424 */ /* 0x000fc600078e00ff */
[----:B------:R-:W1:Y:S04]  /*11940*/  LDSM.16.M88.4 R12, [R191+0x800] ;  /* 0x00080000bf0c783b */ /* 0x000e680000000200 */
[----:B-----5:R-:W5:Y:S01]  /*11950*/  LDSM.16.M88.4 R4, [R191+0x1000] ;  /* 0x00100000bf04783b */ /* 0x020f620000000200 */
[----:B------:R-:W-:Y:S01]  /*11960*/  SEL R0, R0, 0xffffffc0, !P2 ;  /* 0xffffffc000007807 */ /* 0x000fe20005000000 */
[----:B------:R-:W-:Y:S02]  /*11970*/  IMAD R190, R55, 0x2, R194 ;  /* 0x0000000237be7824 */ /* 0x000fe400078e02c2 */
[----:B------:R-:W5:Y:S01]  /*11980*/  LDSM.16.M88.4 R84, [R191+0x1800] ;  /* 0x00180000bf54783b */ /* 0x000f620000000200 */
[----:B---3--:R-:W-:Y:S01]  /*11990*/  HMMA.16816.F32.BF16 R40, R44, R36, RZ ;  /* 0x000000242c28723c */ /* 0x008fe200000418ff */
[----:B------:R-:W-:-:S02]  /*119a0*/  IMAD.IADD R188, R193, 0x1, R0 ;  /* 0x00000001c1bc7824 */ /* 0x000fc400078e0200 */
[----:B------:R-:W-:Y:S03]  /*119b0*/  LDSM.16.M88.4 R76, [R190] ;  /* 0x00000000be4c783b */ /* 0x000fe60000000200 */
[C---:B------:R-:W-:Y:S01]  /*119c0*/  HMMA.16816.F32.BF16 R36, R44.reuse, R38, RZ ;  /* 0x000000262c24723c */ /* 0x040fe200000418ff */
[----:B------:R-:W-:Y:S05]  /*119d0*/  LDSM.16.M88.4 R72, [R188+0x6800] ;  /* 0x00680000bc48783b */ /* 0x000fea0000000200 */
[C---:B----4-:R-:W-:Y:S01]  /*119e0*/  HMMA.16816.F32.BF16 R32, R44.reuse, R28, RZ ;  /* 0x0000001c2c20723c */ /* 0x050fe200000418ff */
[----:B------:R-:W-:Y:S05]  /*119f0*/  LDSM.16.M88.4 R64, [R188+0x7000] ;  /* 0x00700000bc40783b */ /* 0x000fea0000000200 */
[C---:B------:R-:W-:Y:S06]  /*11a00*/  HMMA.16816.F32.BF16 R24, R44.reuse, R16, RZ ;  /* 0x000000102c18723c */ /* 0x040fec00000418ff */
[C---:B------:R-:W-:Y:S06]  /*11a10*/  HMMA.16816.F32.BF16 R28, R44.reuse, R30, RZ ;  /* 0x0000001e2c1c723c */ /* 0x040fec00000418ff */
[C---:B------:R-:W-:Y:S06]  /*11a20*/  HMMA.16816.F32.BF16 R16, R44.reuse, R18, RZ ;  /* 0x000000122c10723c */ /* 0x040fec00000418ff */
[C---:B------:R-:W-:Y:S06]  /*11a30*/  HMMA.16816.F32.BF16 R80, R44.reuse, R48, RZ ;  /* 0x000000302c50723c */ /* 0x040fec00000418ff */
[----:B------:R-:W-:Y:S01]  /*11a40*/  HMMA.16816.F32.BF16 R44, R44, R50, RZ ;  /* 0x000000322c2c723c */ /* 0x000fe200000418ff */
[----:B------:R-:W3:Y:S01]  /*11a50*/  LDSM.16.M88.4 R48, [R188+0x6000] ;  /* 0x00600000bc30783b */ /* 0x000ee20000000200 */
[----:B------:R-:W-:-:S04]  /*11a60*/  IMAD R189, R55, 0x2, R192 ;  /* 0x0000000237bd7824 */ /* 0x000fc800078e02c0 */
[----:B-1----:R-:W-:Y:S01]  /*11a70*/  HMMA.16816.F32.BF16 R40, R8, R60, R40 ;  /* 0x0000003c0828723c */ /* 0x002fe20000041828 */
[----:B------:R-:W-:-:S05]  /*11a80*/  IMAD.IADD R184, R0, 0x1, R191 ;  /* 0x0000000100b87824 */ /* 0x000fca00078e02bf */
[C---:B------:R-:W-:Y:S01]  /*11a90*/  HMMA.16816.F32.BF16 R36, R8.reuse, R62, R36 ;  /* 0x0000003e0824723c */ /* 0x040fe20000041824 */
[----:B------:R-:W1:Y:S04]  /*11aa0*/  LDSM.16.M88.4 R60, [R188+0x7800] ;  /* 0x00780000bc3c783b */ /* 0x000e680000000200 */
[----:B------:R-:W-:Y:S01]  /*11ab0*/  LDSM.16.M88.4 R88, [R184+0x1800] ;  /* 0x00180000b858783b */ /* 0x000fe20000000200 */
[C---:B------:R-:W-:Y:S06]  /*11ac0*/  HMMA.16816.F32.BF16 R32, R8.reuse, R12, R32 ;  /* 0x0000000c0820723c */ /* 0x040fec0000041820 */
[C---:B------:R-:W-:Y:S01]  /*11ad0*/  HMMA.16816.F32.BF16 R28, R8.reuse, R14, R28 ;  /* 0x0000000e081c723c */ /* 0x040fe2000004181c */
[----:B------:R-:W-:Y:S05]  /*11ae0*/  LDSM.16.M88.4 R12, [R189] ;  /* 0x00000000bd0c783b */ /* 0x000fea0000000200 */
[C---:B-----5:R-:W-:Y:S06]  /*11af0*/  HMMA.16816.F32.BF16 R24, R8.reuse, R4, R24 ;  /* 0x000000040818723c */ /* 0x060fec0000041818 */
[C---:B------:R-:W-:Y:S01]  /*11b00*/  HMMA.16816.F32.BF16 R16, R8.reuse, R6, R16 ;  /* 0x000000060810723c */ /* 0x040fe20000041810 */
[----:B------:R-:W4:Y:S05]  /*11b10*/  LDSM.16.M88.4 R4, [R184] ;  /* 0x00000000b804783b */ /* 0x000f2a0000000200 */
[C---:B------:R-:W-:Y:S06]  /*11b20*/  HMMA.16816.F32.BF16 R80, R8.reuse, R84, R80 ;  /* 0x000000540850723c */ /* 0x040fec0000041850 */
[----:B------:R-:W-:Y:S01]  /*11b30*/  HMMA.16816.F32.BF16 R44, R8, R86, R44 ;  /* 0x00000056082c723c */ /* 0x000fe2000004182c */
[----:B------:R-:W5:Y:S04]  /*11b40*/  LDSM.16.M88.4 R8, [R184+0x800] ;  /* 0x00080000b808783b */ /* 0x000f680000000200 */
[----:B------:R-:W-:Y:S01]  /*11b50*/  LDSM.16.M88.4 R84, [R193+0x9800] ;  /* 0x00980000c154783b */ /* 0x000fe20000000200 */
[C---:B---3--:R-:W-:Y:S06]  /*11b60*/  HMMA.16816.F32.BF16 R40, R76.reuse, R48, R40 ;  /* 0x000000304c28723c */ /* 0x048fec0000041828 */
[C---:B------:R-:W-:Y:S01]  /*11b70*/  HMMA.16816.F32.BF16 R36, R76.reuse, R50, R36 ;  /* 0x000000324c24723c */ /* 0x040fe20000041824 */
[----:B------:R-:W3:Y:S05]  /*11b80*/  LDSM.16.M88.4 R48, [R184+0x1000] ;  /* 0x00100000b830783b */ /* 0x000eea0000000200 */
[C---:B------:R-:W-:Y:S06]  /*11b90*/  HMMA.16816.F32.BF16 R32, R76.reuse, R72, R32 ;  /* 0x000000484c20723c */ /* 0x040fec0000041820 */
[C---:B------:R-:W-:Y:S01]  /*11ba0*/  HMMA.16816.F32.BF16 R28, R76.reuse, R74, R28 ;  /* 0x0000004a4c1c723c */ /* 0x040fe2000004181c */
[----:B------:R-:W-:Y:S05]  /*11bb0*/  LDSM.16.M88.4 R72, [R193+0x8000] ;  /* 0x00800000c148783b */ /* 0x000fea0000000200 */
[C---:B------:R-:W-:Y:S06]  /*11bc0*/  HMMA.16816.F32.BF16 R24, R76.reuse, R64, R24 ;  /* 0x000000404c18723c */ /* 0x040fec0000041818 */
[C---:B------:R-:W-:Y:S01]  /*11bd0*/  HMMA.16816.F32.BF16 R16, R76.reuse, R66, R16 ;  /* 0x000000424c10723c */ /* 0x040fe20000041810 */
[----:B------:R-:W2:Y:S05]  /*11be0*/  LDSM.16.M88.4 R64, [R194+0x2000] ;  /* 0x00200000c240783b */ /* 0x000eaa0000000200 */
[C---:B-1----:R-:W-:Y:S06]  /*11bf0*/  HMMA.16816.F32.BF16 R80, R76.reuse, R60, R80 ;  /* 0x0000003c4c50723c */ /* 0x042fec0000041850 */
[----:B------:R-:W-:Y:S01]  /*11c00*/  HMMA.16816.F32.BF16 R76, R76, R62, R44 ;  /* 0x0000003e4c4c723c */ /* 0x000fe2000004182c */
[----:B------:R-:W1:Y:S04]  /*11c10*/  LDSM.16.M88.4 R44, [R193+0x8800] ;  /* 0x00880000c12c783b */ /* 0x000e680000000200 */
[----:B------:R-:W-:Y:S01]  /*11c20*/  LDSM.16.M88.4 R60, [R191+0x2000] ;  /* 0x00200000bf3c783b */ /* 0x000fe20000000200 */
[C---:B----4-:R-:W-:Y:S06]  /*11c30*/  HMMA.16816.F32.BF16 R40, R12.reuse, R4, R40 ;  /* 0x000000040c28723c */ /* 0x050fec0000041828 */
[C---:B------:R-:W-:Y:S01]  /*11c40*/  HMMA.16816.F32.BF16 R36, R12.reuse, R6, R36 ;  /* 0x000000060c24723c */ /* 0x040fe20000041824 */
[----:B------:R-:W4:Y:S05]  /*11c50*/  LDSM.16.M88.4 R4, [R193+0x9000] ;  /* 0x00900000c104783b */ /* 0x000f2a0000000200 */
[C---:B-----5:R-:W-:Y:S06]  /*11c60*/  HMMA.16816.F32.BF16 R32, R12.reuse, R8, R32 ;  /* 0x000000080c20723c */ /* 0x060fec0000041820 */
[C---:B------:R-:W-:Y:S01]  /*11c70*/  HMMA.16816.F32.BF16 R28, R12.reuse, R10, R28 ;  /* 0x0000000a0c1c723c */ /* 0x040fe2000004181c */
[----:B------:R-:W5:Y:S05]  /*11c80*/  LDSM.16.M88.4 R8, [R192+0x2000] ;  /* 0x00200000c008783b */ /* 0x000f6a0000000200 */
[C---:B---3--:R-:W-:Y:S06]  /*11c90*/  HMMA.16816.F32.BF16 R24, R12.reuse, R48, R24 ;  /* 0x000000300c18723c */ /* 0x048fec0000041818 */
[C---:B------:R-:W-:Y:S01]  /*11ca0*/  HMMA.16816.F32.BF16 R16, R12.reuse, R50, R16 ;  /* 0x000000320c10723c */ /* 0x040fe20000041810 */
[----:B------:R-:W3:Y:S05]  /*11cb0*/  LDSM.16.M88.4 R48, [R191+0x2800] ;  /* 0x00280000bf30783b */ /* 0x000eea0000000200 */
[C---:B------:R-:W-:Y:S06]  /*11cc0*/  HMMA.16816.F32.BF16 R80, R12.reuse, R88, R80 ;  /* 0x000000580c50723c */ /* 0x040fec0000041850 */
[----:B------:R-:W-:Y:S01]  /*11cd0*/  HMMA.16816.F32.BF16 R76, R12, R90, R76 ;  /* 0x0000005a0c4c723c */ /* 0x000fe2000004184c */
[----:B------:R-:W3:Y:S04]  /*11ce0*/  LDSM.16.M88.4 R12, [R191+0x3000] ;  /* 0x00300000bf0c783b */ /* 0x000ee80000000200 */
[----:B------:R-:W-:Y:S01]  /*11cf0*/  LDSM.16.M88.4 R88, [R189+0x2000] ;  /* 0x00200000bd58783b */ /* 0x000fe20000000200 */
[C---:B--2---:R-:W-:Y:S06]  /*11d00*/  HMMA.16816.F32.BF16 R40, R64.reuse, R72, R40 ;  /* 0x000000484028723c */ /* 0x044fec0000041828 */
[C---:B------:R-:W-:Y:S01]  /*11d10*/  HMMA.16816.F32.BF16 R36, R64.reuse, R74, R36 ;  /* 0x0000004a4024723c */ /* 0x040fe20000041824 */
[----:B------:R-:W2:Y:S05]  /*11d20*/  LDSM.16.M88.4 R72, [R191+0x3800] ;  /* 0x00380000bf48783b */ /* 0x000eaa0000000200 */
        /* <DEDUP_REMOVED lines=8> */
[----:B------:R-:W-:Y:S04]  /*11db0*/  LDSM.16.M88.4 R64, [R188+0x8800] ;  /* 0x00880000bc40783b */ /* 0x000fe80000000200 */
[----:B------:R-:W-:Y:S01]  /*11dc0*/  LDSM.16.M88.4 R84, [R184+0x3800] ;  /* 0x00380000b854783b */ /* 0x000fe20000000200 */
[C---:B-----5:R-:W-:Y:S06]  /*11dd0*/  HMMA.16816.F32.BF16 R40, R8.reuse, R60, R40 ;  /* 0x0000003c0828723c */ /* 0x060fec0000041828 */
[C---:B------:R-:W-:Y:S01]  /*11de0*/  HMMA.16816.F32.BF16 R36, R8.reuse, R62, R36 ;  /* 0x0000003e0824723c */ /* 0x040fe20000041824 */
[----:B------:R-:W4:Y:S05]  /*11df0*/  LDSM.16.M88.4 R60, [R188+0x9000] ;  /* 0x00900000bc3c783b */ /* 0x000f2a0000000200 */
[C---:B---3--:R-:W-:Y:S06]  /*11e00*/  HMMA.16816.F32.BF16 R32, R8.reuse, R48, R32 ;  /* 0x000000300820723c */ /* 0x048fec0000041820 */
[C---:B------:R-:W-:Y:S01]  /*11e10*/  HMMA.16816.F32.BF16 R28, R8.reuse, R50, R28 ;  /* 0x00000032081c723c */ /* 0x040fe2000004181c */
[----:B------:R-:W3:Y:S05]  /*11e20*/  LDSM.16.M88.4 R48, [R188+0x9800] ;  /* 0x00980000bc30783b */ /* 0x000eea0000000200 */
[C---:B------:R-:W-:Y:S06]  /*11e30*/  HMMA.16816.F32.BF16 R24, R8.reuse, R12, R24 ;  /* 0x0000000c0818723c */ /* 0x040fec0000041818 */
[C---:B------:R-:W-:Y:S01]  /*11e40*/  HMMA.16816.F32.BF16 R16, R8.reuse, R14, R16 ;  /* 0x0000000e0810723c */ /* 0x040fe20000041810 */
[----:B------:R-:W5:Y:S05]  /*11e50*/  LDSM.16.M88.4 R12, [R184+0x2000] ;  /* 0x00200000b80c783b */ /* 0x000f6a0000000200 */
[C---:B--2---:R-:W-:Y:S06]  /*11e60*/  HMMA.16816.F32.BF16 R80, R8.reuse, R72, R80 ;  /* 0x000000480850723c */ /* 0x044fec0000041850 */
[----:B------:R-:W-:Y:S01]  /*11e70*/  HMMA.16816.F32.BF16 R76, R8, R74, R76 ;  /* 0x0000004a084c723c */ /* 0x000fe2000004184c */
[----:B------:R-:W-:Y:S04]  /*11e80*/  LDSM.16.M88.4 R8, [R184+0x2800] ;  /* 0x00280000b808783b */ /* 0x000fe80000000200 */
[----:B------:R-:W-:Y:S01]  /*11e90*/  LDSM.16.M88.4 R72, [R194+0x4000] ;  /* 0x00400000c248783b */ /* 0x000fe20000000200 */
[C---:B-1----:R-:W-:Y:S06]  /*11ea0*/  HMMA.16816.F32.BF16 R40, R44.reuse, R4, R40 ;  /* 0x000000042c28723c */ /* 0x042fec0000041828 */
[C---:B------:R-:W-:Y:S01]  /*11eb0*/  HMMA.16816.F32.BF16 R36, R44.reuse, R6, R36 ;  /* 0x000000062c24723c */ /* 0x040fe20000041824 */
[----:B------:R-:W1:Y:S05]  /*11ec0*/  LDSM.16.M88.4 R4, [R184+0x3000] ;  /* 0x00300000b804783b */ /* 0x000e6a0000000200 */
[C---:B----4-:R-:W-:Y:S06]  /*11ed0*/  HMMA.16816.F32.BF16 R24, R44.reuse, R60, R24 ;  /* 0x0000003c2c18723c */ /* 0x050fec0000041818 */
[C---:B------:R-:W-:Y:S06]  /*11ee0*/  HMMA.16816.F32.BF16 R32, R44.reuse, R64, R32 ;  /* 0x000000402c20723c */ /* 0x040fec0000041820 */
[C---:B------:R-:W-:Y:S01]  /*11ef0*/  HMMA.16816.F32.BF16 R28, R44.reuse, R66, R28 ;  /* 0x000000422c1c723c */ /* 0x040fe2000004181c */
[----:B------:R-:W2:Y:S05]  /*11f00*/  LDSM.16.M88.4 R64, [R193+0xa000] ;  /* 0x00a00000c140783b */ /* 0x000eaa0000000200 */
[C---:B------:R-:W-:Y:S01]  /*11f10*/  HMMA.16816.F32.BF16 R16, R44.reuse, R62, R16 ;  /* 0x0000003e2c10723c */ /* 0x040fe20000041810 */
[----:B------:R-:W-:Y:S05]  /*11f20*/  LDSM.16.M88.4 R60, [R193+0xa800] ;  /* 0x00a80000c13c783b */ /* 0x000fea0000000200 */
[C---:B---3--:R-:W-:Y:S06]  /*11f30*/  HMMA.16816.F32.BF16 R80, R44.reuse, R48, R80 ;  /* 0x000000302c50723c */ /* 0x048fec0000041850 */
[----:B------:R-:W-:Y:S01]  /*11f40*/  HMMA.16816.F32.BF16 R76, R44, R50, R76 ;  /* 0x000000322c4c723c */ /* 0x000fe2000004184c */
[----:B------:R-:W3:Y:S04]  /*11f50*/  LDSM.16.M88.4 R48, [R193+0xb000] ;  /* 0x00b00000c130783b */ /* 0x000ee80000000200 */
[----:B------:R-:W-:Y:S01]  /*11f60*/  LDSM.16.M88.4 R44, [R193+0xb800] ;  /* 0x00b80000c12c783b */ /* 0x000fe20000000200 */
[C---:B-----5:R-:W-:Y:S06]  /*11f70*/  HMMA.16816.F32.BF16 R40, R88.reuse, R12, R40 ;  /* 0x0000000c5828723c */ /* 0x060fec0000041828 */
[C---:B------:R-:W-:Y:S01]  /*11f80*/  HMMA.16816.F32.BF16 R36, R88.reuse, R14, R36 ;  /* 0x0000000e5824723c */ /* 0x040fe20000041824 */
[----:B------:R-:W-:Y:S05]  /*11f90*/  LDSM.16.M88.4 R12, [R192+0x4000] ;  /* 0x00400000c00c783b */ /* 0x000fea0000000200 */
[C---:B-1----:R-:W-:Y:S06]  /*11fa0*/  HMMA.16816.F32.BF16 R24, R88.reuse, R4, R24 ;  /* 0x000000045818723c */ /* 0x042fec0000041818 */
[C---:B------:R-:W-:Y:S06]  /*11fb0*/  HMMA.16816.F32.BF16 R32, R88.reuse, R8, R32 ;  /* 0x000000085820723c */ /* 0x040fec0000041820 */
[C---:B------:R-:W-:Y:S01]  /*11fc0*/  HMMA.16816.F32.BF16 R28, R88.reuse, R10, R28 ;  /* 0x0000000a581c723c */ /* 0x040fe2000004181c */
[----:B------:R-:W1:Y:S05]  /*11fd0*/  LDSM.16.M88.4 R8, [R191+0x4000] ;  /* 0x00400000bf08783b */ /* 0x000e6a0000000200 */
[C---:B------:R-:W-:Y:S01]  /*11fe0*/  HMMA.16816.F32.BF16 R16, R88.reuse, R6, R16 ;  /* 0x000000065810723c */ /* 0x040fe20000041810 */
[----:B------:R-:W-:Y:S05]  /*11ff0*/  LDSM.16.M88.4 R4, [R191+0x4800] ;  /* 0x00480000bf04783b */ /* 0x000fea0000000200 */
[C---:B------:R-:W-:Y:S06]  /*12000*/  HMMA.16816.F32.BF16 R80, R88.reuse, R84, R80 ;  /* 0x000000545850723c */ /* 0x040fec0000041850 */
[----:B------:R-:W-:Y:S01]  /*12010*/  HMMA.16816.F32.BF16 R84, R88, R86, R76 ;  /* 0x000000565854723c */ /* 0x000fe2000004184c */
[----:B------:R-:W4:Y:S05]  /*12020*/  LDSM.16.M88.4 R76, [R191+0x5000] ;  /* 0x00500000bf4c783b */ /* 0x000f2a0000000200 */
[C---:B--2---:R-:W-:Y:S06]  /*12030*/  HMMA.16816.F32.BF16 R40, R72.reuse, R64, R40 ;  /* 0x000000404828723c */ /* 0x044fec0000041828 */
[C---:B------:R-:W-:Y:S01]  /*12040*/  HMMA.16816.F32.BF16 R36, R72.reuse, R66, R36 ;  /* 0x000000424824723c */ /* 0x040fe20000041824 */
[----:B------:R-:W-:Y:S05]  /*12050*/  LDSM.16.M88.4 R64, [R188+0xa000] ;  /* 0x00a00000bc40783b */ /* 0x000fea0000000200 */
[C---:B---3--:R-:W-:Y:S06]  /*12060*/  HMMA.16816.F32.BF16 R24, R72.reuse, R48, R24 ;  /* 0x000000304818723c */ /* 0x048fec0000041818 */
[C---:B------:R-:W-:Y:S01]  /*12070*/  HMMA.16816.F32.BF16 R16, R72.reuse, R50, R16 ;  /* 0x000000324810723c */ /* 0x040fe20000041810 */
[----:B------:R-:W2:Y:S05]  /*12080*/  LDSM.16.M88.4 R48, [R190+0x4000] ;  /* 0x00400000be30783b */ /* 0x000eaa0000000200 */
[C---:B------:R-:W-:Y:S06]  /*12090*/  HMMA.16816.F32.BF16 R32, R72.reuse, R60, R32 ;  /* 0x0000003c4820723c */ /* 0x040fec0000041820 */
[----:B------:R-:W-:Y:S01]  /*120a0*/  HMMA.16816.F32.BF16 R28, R72, R62, R28 ;  /* 0x0000003e481c723c */ /* 0x000fe2000004181c */
[----:B------:R-:W-:Y:S05]  /*120b0*/  LDSM.16.M88.4 R60, [R191+0x5800] ;  /* 0x00580000bf3c783b */ /* 0x000fea0000000200 */
[C---:B-1----:R-:W-:Y:S06]  /*120c0*/  HMMA.16816.F32.BF16 R40, R12.reuse, R8, R40 ;  /* 0x000000080c28723c */ /* 0x042fec0000041828 */
[C---:B------:R-:W-:Y:S01]  /*120d0*/  HMMA.16816.F32.BF16 R36, R12.reuse, R10, R36 ;  /* 0x0000000a0c24723c */ /* 0x040fe20000041824 */
[----:B------:R-:W1:Y:S05]  /*120e0*/  LDSM.16.M88.4 R8, [R188+0xa800] ;  /* 0x00a80000bc08783b */ /* 0x000e6a0000000200 */
[----:B----4-:R-:W-:Y:S01]  /*120f0*/  HMMA.16816.F32.BF16 R24, R12, R76, R24 ;  /* 0x0000004c0c18723c */ /* 0x010fe20000041818 */
[----:B------:R-:W-:-:S05]  /*12100*/  LEA.HI R53, R53, R56, RZ, 0x5 ;  /* 0x0000003835357211 */ /* 0x000fca00078f28ff */
[C---:B------:R-:W-:Y:S06]  /*12110*/  HMMA.16816.F32.BF16 R80, R72.reuse, R44, R80 ;  /* 0x0000002c4850723c */ /* 0x040fec0000041850 */
[----:B------:R-:W-:Y:S01]  /*12120*/  HMMA.16816.F32.BF16 R84, R72, R46, R84 ;  /* 0x0000002e4854723c */ /* 0x000fe20000041854 */
[----:B------:R-:W-:Y:S05]  /*12130*/  LDSM.16.M88.4 R44, [R184+0x4000] ;  /* 0x00400000b82c783b */ /* 0x000fea0000000200 */
[----:B------:R-:W-:Y:S01]  /*12140*/  HMMA.16816.F32.BF16 R76, R12, R78, R16 ;  /* 0x0000004e0c4c723c */ /* 0x000fe20000041810 */
[----:B------:R-:W3:Y:S01]  /*12150*/  LDSM.16.M88.4 R16, [R189+0x4000] ;  /* 0x00400000bd10783b */ /* 0x000ee20000000200 */
[----:B------:R-:W-:-:S04]  /*12160*/  LOP3.LUT R53, R53, 0xffffffe0, RZ, 0xc0, !PT ;  /* 0xffffffe035357812 */ /* 0x000fc800078ec0ff */
[----:B------:R-:W-:Y:S01]  /*12170*/  HMMA.16816.F32.BF16 R32, R12, R4, R32 ;  /* 0x000000040c20723c */ /* 0x000fe20000041820 */
[----:B------:R-:W-:-:S05]  /*12180*/  IMAD.IADD R0, R56, 0x1, -R53 ;  /* 0x0000000138007824 */ /* 0x000fca00078e0a35 */
[----:B------:R-:W-:Y:S01]  /*12190*/  HMMA.16816.F32.BF16 R28, R12, R6, R28 ;  /* 0x000000060c1c723c */ /* 0x000fe2000004181c */
[----:B------:R-:W4:Y:S01]  /*121a0*/  LDSM.16.M88.4 R4, [R188+0xb000] ;  /* 0x00b00000bc04783b */ /* 0x000f220000000200 */
[----:B------:R-:W-:-:S04]  /*121b0*/  SHF.R.S32.HI R53, RZ, 0x1f, R0 ;  /* 0x0000001fff357819 */ /* 0x000fc80000011400 */
[----:B--2---:R-:W-:Y:S01]  /*121c0*/  HMMA.16816.F32.BF16 R40, R48, R64, R40 ;  /* 0x000000403028723c */ /* 0x004fe20000041828 */
[----:B------:R-:W-:-:S04]  /*121d0*/  LEA.HI R53, R53, R0, RZ, 0x2 ;  /* 0x0000000035357211 */ /* 0x000fc800078f10ff */
[----:B------:R-:W-:-:S05]  /*121e0*/  SHF.R.S32.HI R53, RZ, 0x2, R53 ;  /* 0x00000002ff357819 */ /* 0x000fca0000011435 */
[----:B------:R-:W-:Y:S02]  /*121f0*/  IMAD R68, R68, 0x10, R53 ;  /* 0x0000001044447824 */ /* 0x000fe400078e0235 */
[----:B------:R-:W-:Y:S01]  /*12200*/  IMAD.SHL.U32 R56, R56, 0x2, RZ ;  /* 0x0000000238387824 */ /* 0x000fe200078e00ff */
[----:B-1----:R-:W-:Y:S02]  /*12210*/  HMMA.16816.F32.BF16 R32, R48, R8, R32 ;  /* 0x000000083020723c */ /* 0x002fe40000041820 */
[----:B------:R-:W-:-:S04]  /*12220*/  IADD3 R69, R68, 0x1, R69 ;  /* 0x0000000144457810 */ /* 0x000fc80007ffe045 */
[----:B------:R-:W-:Y:S01]  /*12230*/  HMMA.16816.F32.BF16 R28, R48, R10, R28 ;  /* 0x0000000a301c723c */ /* 0x000fe2000004181c */
[----:B------:R-:W1:Y:S01]  /*12240*/  LDSM.16.M88.4 R8, [R188+0xb800] ;  /* 0x00b80000bc08783b */ /* 0x000e620000000200 */
[----:B------:R-:W-:-:S04]  /*12250*/  IADD3 R69, R71, R69, -R208 ;  /* 0x0000004547457210 */ /* 0x000fc80007ffe8d0 */
[C---:B------:R-:W-:Y:S06]  /*12260*/  HMMA.16816.F32.BF16 R80, R12.reuse, R60, R80 ;  /* 0x0000003c0c50723c */ /* 0x040fec0000041850 */
[----:B------:R-:W-:Y:S01]  /*12270*/  HMMA.16816.F32.BF16 R84, R12, R62, R84 ;  /* 0x0000003e0c54723c */ /* 0x000fe20000041854 */
[----:B------:R-:W2:Y:S05]  /*12280*/  LDSM.16.M88.4 R12, [R184+0x4800] ;  /* 0x00480000b80c783b */ /* 0x000eaa0000000200 */
[----:B---3--:R-:W-:Y:S01]  /*12290*/  HMMA.16816.F32.BF16 R40, R16, R44, R40 ;  /* 0x0000002c1028723c */ /* 0x008fe20000041828 */
[----:B------:R-:W-:Y:S01]  /*122a0*/  IMAD.IADD R138, R2, 0x1, R69 ;  /* 0x00000001028a7824 */ /* 0x000fe200078e0245 */
[----:B------:R-:W3:Y:S05]  /*122b0*/  LDSM.16.M88.4 R60, [R184+0x5000] ;  /* 0x00500000b83c783b */ /* 0x000eea0000000200 */
[----:B------:R-:W-:Y:S01]  /*122c0*/  LOP3.LUT R45, R56, 0x6, RZ, 0xc0, !PT ;  /* 0x00000006382d7812 */ /* 0x000fe200078ec0ff */
[C---:B------:R-:W-:Y:S04]  /*122d0*/  HMMA.16816.F32.BF16 R36, R48.reuse, R66, R36 ;  /* 0x000000423024723c */ /* 0x040fe80000041824 */
[----:B------:R-:W-:Y:S01]  /*122e0*/  IMAD.IADD R45, R22, 0x1, R45 ;  /* 0x00000001162d7824 */ /* 0x000fe200078e022d */
[C---:B------:R-:W-:Y:S01]  /*122f0*/  VIMNMX R2, R138.reuse, R71, PT ;  /* 0x000000478a027248 */ /* 0x040fe20003fe0100 */
[----:B----4-:R-:W-:Y:S01]  /*12300*/  HMMA.16816.F32.BF16 R24, R48, R4, R24 ;  /* 0x000000043018723c */ /* 0x010fe20000041818 */
[----:B------:R-:W-:-:S06]  /*12310*/  VIADDMNMX R138, R138, 0x8, R71, PT ;  /* 0x000000088a8a7846 */ /* 0x000fcc0003800147 */
[----:B------:R-:W-:-:S05]  /*12320*/  VIADD R5, R45, 0x1 ;  /* 0x000000012d057836 */ /* 0x000fca0000000000 */
[C---:B------:R-:W-:Y:S02]  /*12330*/  ISETP.GE.AND P0, PT, R5.reuse, R2, PT ;  /* 0x000000020500720c */ /* 0x040fe40003f06270 */
[----:B------:R-:W-:Y:S01]  /*12340*/  ISETP.GE.AND P3, PT, R5, R138, PT ;  /* 0x0000008a0500720c */ /* 0x000fe20003f66270 */
[----:B------:R-:W-:Y:S01]  /*12350*/  VIADD R5, R45, 0x9 ;  /* 0x000000092d057836 */ /* 0x000fe20000000000 */
[----:B------:R-:W-:Y:S04]  /*12360*/  HMMA.16816.F32.BF16 R76, R48, R6, R76 ;  /* 0x00000006304c723c */ /* 0x000fe8000004184c */
[C---:B------:R-:W-:Y:S02]  /*12370*/  ISETP.GE.AND P2, PT, R5.reuse, R2, PT ;  /* 0x000000020500720c */ /* 0x040fe40003f46270 */
[----:B------:R-:W-:-:S02]  /*12380*/  ISETP.GE.AND P5, PT, R5, R138, PT ;  /* 0x0000008a0500720c */ /* 0x000fc40003fa6270 */
[----:B------:R-:W4:Y:S01]  /*12390*/  LDSM.16.M88.4 R4, [R184+0x5800] ;  /* 0x00580000b804783b */ /* 0x000f220000000200 */
[----:B------:R-:W-:Y:S01]  /*123a0*/  HMMA.16816.F32.BF16 R36, R16, R46, R36 ;  /* 0x0000002e1024723c */ /* 0x000fe20000041824 */
[----:B------:R-:W-:Y:S01]  /*123b0*/  LOP3.LUT R0, R3, R23, RZ, 0xfc, !PT ;  /* 0x0000001703007212 */ /* 0x000fe200078efcff */
[----:B------:R-:W-:-:S04]  /*123c0*/  VIADD R3, R45, 0x8 ;  /* 0x000000082d037836 */ /* 0x000fc80000000000 */
[----:B-1----:R-:W-:Y:S06]  /*123d0*/  HMMA.16816.F32.BF16 R84, R48, R10, R84 ;  /* 0x0000000a3054723c */ /* 0x002fec0000041854 */
[----:B--2---:R-:W-:Y:S01]  /*123e0*/  HMMA.16816.F32.BF16 R32, R16, R12, R32 ;  /* 0x0000000c1020723c */ /* 0x004fe20000041820 */
[----:B------:R-:W-:Y:S01]  /*123f0*/  ISETP.GE.AND P4, PT, R3, R2, PT ;  /* 0x000000020300720c */ /* 0x000fe20003f86270 */
[----:B------:R-:W-:-:S04]  /*12400*/  DEPBAR.LE SB0, 0x0 ;  /* 0x000080000000791a */ /* 0x000fc80000000000 */
[----:B------:R-:W-:Y:S01]  /*12410*/  HMMA.16816.F32.BF16 R28, R16, R14, R28 ;  /* 0x0000000e101c723c */ /* 0x000fe2000004181c */
[----:B------:R-:W-:Y:S01]  /*12420*/  ISETP.GE.AND P6, PT, R3, R138, PT ;  /* 0x0000008a0300720c */ /* 0x000fe20003fc6270 */
[----:B------:R-:W-:Y:S01]  /*12430*/  VIADD R3, R45, 0x10 ;  /* 0x000000102d037836 */ /* 0x000fe20000000000 */
[----:B------:R-:W-:-:S03]  /*12440*/  FSEL R46, R41, -INF , !P0 ;  /* 0xff800000292e7808 */ /* 0x000fc60004000000 */
[----:B------:R-:W-:Y:S01]  /*12450*/  HMMA.16816.F32.BF16 R80, R48, R8, R80 ;  /* 0x000000083050723c */ /* 0x000fe20000041850 */
[C---:B------:R-:W-:Y:S02]  /*12460*/  ISETP.GE.AND P1, PT, R3.reuse, R2, PT ;  /* 0x000000020300720c */ /* 0x040fe40003f26270 */
[----:B------:R-:W-:Y:S01]  /*12470*/  ISETP.GE.AND P0, PT, R3, R138, PT ;  /* 0x0000008a0300720c */ /* 0x000fe20003f06270 */
[----:B------:R-:W-:Y:S02]  /*12480*/  VIADD R3, R45, 0x18 ;  /* 0x000000182d037836 */ /* 0x000fe40000000000 */
[C---:B---3--:R-:W-:Y:S01]  /*12490*/  HMMA.16816.F32.BF16 R24, R16.reuse, R60, R24 ;  /* 0x0000003c1018723c */ /* 0x048fe20000041818 */
[----:B------:R-:W-:Y:S02]  /*124a0*/  FSEL R38, R38, -INF , !P6 ;  /* 0xff80000026267808 */ /* 0x000fe40007000000 */
[----:B------:R-:W-:Y:S02]  /*124b0*/  FSEL R52, R37, -INF , !P2 ;  /* 0xff80000025347808 */ /* 0x000fe40005000000 */
[C---:B------:R-:W-:Y:S01]  /*124c0*/  ISETP.GE.AND P6, PT, R3.reuse, R2, PT ;  /* 0x000000020300720c */ /* 0x040fe20003fc6270 */
[----:B------:R-:W-:Y:S01]  /*124d0*/  HMMA.16816.F32.BF16 R76, R16, R62, R76 ;  /* 0x0000003e104c723c */ /* 0x000fe2000004184c */
[----:B------:R-:W-:Y:S01]  /*124e0*/  ISETP.GE.AND P2, PT, R3, R138, PT ;  /* 0x0000008a0300720c */ /* 0x000fe20003f46270 */
[----:B------:R-:W-:-:S02]  /*124f0*/  VIADD R3, R45, 0x19 ;  /* 0x000000192d037836 */ /* 0x000fc40000000000 */
[----:B------:R-:W-:Y:S01]  /*12500*/  VIADD R13, R45, 0x11 ;  /* 0x000000112d0d7836 */ /* 0x000fe20000000000 */
[----:B------:R-:W-:Y:S01]  /*12510*/  FSEL R14, R39, -INF , !P5 ;  /* 0xff800000270e7808 */ /* 0x000fe20006800000 */
[----:B----4-:R-:W-:Y:S01]  /*12520*/  HMMA.16816.F32.BF16 R84, R16, R6, R84 ;  /* 0x000000061054723c */ /* 0x010fe20000041854 */
[----:B------:R-:W-:Y:S02]  /*12530*/  FSEL R32, R32, -INF , !P1 ;  /* 0xff80000020207808 */ /* 0x000fe40004800000 */
[----:B------:R-:W-:Y:S02]  /*12540*/  FSEL R36, R36, -INF , !P4 ;  /* 0xff80000024247808 */ /* 0x000fe40006000000 */
[C---:B------:R-:W-:Y:S02]  /*12550*/  ISETP.GE.AND P5, PT, R3.reuse, R2, PT ;  /* 0x000000020300720c */ /* 0x040fe40003fa6270 */
[-C--:B------:R-:W-:Y:S01]  /*12560*/  ISETP.GE.AND P1, PT, R3, R138.reuse, PT ;  /* 0x0000008a0300720c */ /* 0x080fe20003f26270 */
[----:B------:R-:W-:Y:S01]  /*12570*/  VIADD R3, R45, 0x21 ;  /* 0x000000212d037836 */ /* 0x000fe20000000000 */
[----:B------:R-:W-:Y:S01]  /*12580*/  ISETP.GE.AND P4, PT, R13, R138, PT ;  /* 0x0000008a0d00720c */ /* 0x000fe20003f86270 */
[----:B------:R-:W-:Y:S01]  /*12590*/  VIADD R9, R45, 0x20 ;  /* 0x000000202d097836 */ /* 0x000fe20000000000 */
[----:B------:R-:W-:-:S02]  /*125a0*/  FSEL R28, R28, -INF , !P6 ;  /* 0xff8000001c1c7808 */ /* 0x000fc40007000000 */
[----:B------:R-:W-:Y:S02]  /*125b0*/  FSEL R8, R35, -INF , !P4 ;  /* 0xff80000023087808 */ /* 0x000fe40006000000 */
[----:B------:R-:W-:Y:S02]  /*125c0*/  FSEL R34, R34, -INF , !P0 ;  /* 0xff80000022227808 */ /* 0x000fe40004000000 */
[C---:B------:R-:W-:Y:S02]  /*125d0*/  ISETP.GE.AND P4, PT, R3.reuse, R2, PT ;  /* 0x000000020300720c */ /* 0x040fe40003f86270 */
[----:B------:R-:W-:Y:S01]  /*125e0*/  ISETP.GE.AND P6, PT, R3, R138, PT ;  /* 0x0000008a0300720c */ /* 0x000fe20003fc6270 */
[----:B------:R-:W-:Y:S01]  /*125f0*/  VIADD R3, R45, 0x29 ;  /* 0x000000292d037836 */ /* 0x000fe20000000000 */
[----:B------:R-:W-:Y:S01]  /*12600*/  ISETP.GE.AND P0, PT, R9, R2, PT ;  /* 0x000000020900720c */ /* 0x000fe20003f06270 */
[----:B------:R-:W-:Y:S01]  /*12610*/  HMMA.16816.F32.BF16 R80, R16, R4, R80 ;  /* 0x000000041050723c */ /* 0x000fe20000041850 */
[----:B------:R-:W-:-:S02]  /*12620*/  FSEL R44, R43, -INF , !P3 ;  /* 0xff8000002b2c7808 */ /* 0x000fc40005800000 */
[-C--:B------:R-:W-:Y:S02]  /*12630*/  ISETP.GE.AND P3, PT, R13, R2.reuse, PT ;  /* 0x000000020d00720c */ /* 0x080fe40003f66270 */
[----:B------:R-:W-:Y:S02]  /*12640*/  FSEL R162, R24, -INF , !P0 ;  /* 0xff80000018a27808 */ /* 0x000fe40004000000 */
[----:B------:R-:W-:Y:S02]  /*12650*/  FSEL R4, R31, -INF , !P1 ;  /* 0xff8000001f047808 */ /* 0x000fe40004800000 */
[C---:B------:R-:W-:Y:S02]  /*12660*/  ISETP.GE.AND P1, PT, R3.reuse, R2, PT ;  /* 0x000000020300720c */ /* 0x040fe40003f26270 */
[----:B------:R-:W-:Y:S01]  /*12670*/  ISETP.GE.AND P0, PT, R3, R138, PT ;  /* 0x0000008a0300720c */ /* 0x000fe20003f06270 */
[----:B------:R-:W-:Y:S01]  /*12680*/  VIADD R3, R45, 0x38 ;  /* 0x000000382d037836 */ /* 0x000fe20000000000 */
[----:B------:R-:W-:-:S02]  /*12690*/  FSEL R12, R33, -INF , !P3 ;  /* 0xff800000210c7808 */ /* 0x000fc40005800000 */
[-C--:B------:R-:W-:Y:S01]  /*126a0*/  ISETP.GE.AND P3, PT, R9, R138.reuse, PT ;  /* 0x0000008a0900720c */ /* 0x080fe20003f66270 */
[----:B------:R-:W-:Y:S01]  /*126b0*/  VIADD R9, R45, 0x28 ;  /* 0x000000282d097836 */ /* 0x000fe20000000000 */
[----:B------:R-:W-:Y:S01]  /*126c0*/  FSEL R228, R77, -INF , !P1 ;  /* 0xff8000004de47808 */ /* 0x000fe20004800000 */
[----:B------:R-:W-:Y:S01]  /*126d0*/  VIADD R5, R45, 0x30 ;  /* 0x000000302d057836 */ /* 0x000fe20000000000 */
[-C--:B------:R-:W-:Y:S02]  /*126e0*/  ISETP.GE.AND P1, PT, R3, R138.reuse, PT ;  /* 0x0000008a0300720c */ /* 0x080fe40003f26270 */
[----:B------:R-:W-:Y:S02]  /*126f0*/  FSEL R10, R29, -INF , !P5 ;  /* 0xff8000001d0a7808 */ /* 0x000fe40006800000 */
[----:B------:R-:W-:Y:S02]  /*12700*/  ISETP.GE.AND P5, PT, R9, R138, PT ;  /* 0x0000008a0900720c */ /* 0x000fe40003fa6270 */
[----:B------:R-:W-:-:S02]  /*12710*/  FSEL R166, R26, -INF , !P3 ;  /* 0xff8000001aa67808 */ /* 0x000fc40005800000 */
[----:B------:R-:W-:Y:S02]  /*12720*/  FSEL R164, R25, -INF , !P4 ;  /* 0xff80000019a47808 */ /* 0x000fe40006000000 */
[----:B------:R-:W-:Y:S02]  /*12730*/  FSEL R172, R86, -INF , !P1 ;  /* 0xff80000056ac7808 */ /* 0x000fe40004800000 */
[----:B------:R-:W-:Y:S02]  /*12740*/  FSEL R30, R30, -INF , !P2 ;  /* 0xff8000001e1e7808 */ /* 0x000fe40005000000 */
[C---:B------:R-:W-:Y:S02]  /*12750*/  ISETP.GE.AND P3, PT, R5.reuse, R2, PT ;  /* 0x000000020500720c */ /* 0x040fe40003f66270 */
[----:B------:R-:W-:Y:S01]  /*12760*/  ISETP.GE.AND P4, PT, R5, R138, PT ;  /* 0x0000008a0500720c */ /* 0x000fe20003f86270 */
[----:B------:R-:W-:Y:S01]  /*12770*/  VIADD R5, R45, 0x31 ;  /* 0x000000312d057836 */ /* 0x000fe20000000000 */
[----:B------:R-:W-:-:S02]  /*12780*/  ISETP.GE.AND P1, PT, R133, 0x2, PT ;  /* 0x000000028500780c */ /* 0x000fc40003f26270 */
[-C--:B------:R-:W-:Y:S02]  /*12790*/  ISETP.GE.AND P2, PT, R9, R2.reuse, PT ;  /* 0x000000020900720c */ /* 0x080fe40003f46270 */
[----:B------:R-:W-:Y:S02]  /*127a0*/  FSEL R224, R78, -INF , !P5 ;  /* 0xff8000004ee07808 */ /* 0x000fe40006800000 */
[-C--:B------:R-:W-:Y:S01]  /*127b0*/  ISETP.GE.AND P5, PT, R3, R2.reuse, PT ;  /* 0x000000020300720c */ /* 0x080fe20003fa6270 */
[----:B------:R-:W-:Y:S01]  /*127c0*/  VIADD R3, R45, 0x39 ;  /* 0x000000392d037836 */ /* 0x000fe20000000000 */
[----:B------:R-:W-:Y:S02]  /*127d0*/  FSEL R214, R79, -INF , !P0 ;  /* 0xff8000004fd67808 */ /* 0x000fe40004000000 */
[----:B------:R-:W-:Y:S02]  /*127e0*/  FSEL R230, R76, -INF , !P2 ;  /* 0xff8000004ce67808 */ /* 0x000fe40005000000 */
[----:B------:R-:W-:-:S02]  /*127f0*/  ISETP.GE.AND P0, PT, R45, R2, PT ;  /* 0x000000022d00720c */ /* 0x000fc40003f06270 */
[-C--:B------:R-:W-:Y:S02]  /*12800*/  ISETP.GE.AND P2, PT, R5, R138.reuse, PT ;  /* 0x0000008a0500720c */ /* 0x080fe40003f46270 */
[----:B------:R-:W-:Y:S02]  /*12810*/  FSEL R40, R40, -INF , !P0 ;  /* 0xff80000028287808 */ /* 0x000fe40004000000 */
[----:B------:R-:W-:Y:S02]  /*12820*/  FSEL R226, R27, -INF , !P6 ;  /* 0xff8000001be27808 */ /* 0x000fe40007000000 */
[----:B------:R-:W-:Y:S02]  /*12830*/  FSEL R222, R80, -INF , !P3 ;  /* 0xff80000050de7808 */ /* 0x000fe40005800000 */
[----:B------:R-:W-:Y:S02]  /*12840*/  FSEL R216, R82, -INF , !P4 ;  /* 0xff80000052d87808 */ /* 0x000fe40006000000 */
[----:B------:R-:W-:-:S02]  /*12850*/  ISETP.GE.AND P0, PT, R3, R138, PT ;  /* 0x0000008a0300720c */ /* 0x000fc40003f06270 */
[----:B------:R-:W-:Y:S01]  /*12860*/  FSEL R174, R83, -INF , !P2 ;  /* 0xff80000053ae7808 */ /* 0x000fe20005000000 */
[----:B------:R-:W-:Y:S01]  /*12870*/  BSSY B1, `(.L_x_2520) ;  /* 0x0000075000017945 */ /* 0x000fe20003800000 */
[----:B------:R-:W-:Y:S02]  /*12880*/  ISETP.GE.AND P6, PT, R5, R2, PT ;  /* 0x000000020500720c */ /* 0x000fe40003fc6270 */
[----:B------:R-:W-:Y:S02]  /*12890*/  ISETP.GE.AND P3, PT, R45, R138, PT ;  /* 0x0000008a2d00720c */ /* 0x000fe40003f66270 */
[----:B------:R-:W-:Y:S02]  /*128a0*/  ISETP.GE.AND P4, PT, R3, R2, PT ;  /* 0x000000020300720c */ /* 0x000fe40003f86270 */
[----:B------:R-:W-:Y:S01]  /*128b0*/  ISETP.NE.U32.AND P2, PT, R212, RZ, PT ;  /* 0x000000ffd400720c */ /* 0x000fe20003f45070 */
[----:B------:R-:W-:Y:S01]  /*128c0*/  VIADD R187, R191, 0x800 ;  /* 0x00000800bfbb7836 */ /* 0x000fe20000000000 */
[----:B------:R-:W-:Y:S01]  /*128d0*/  FSEL R168, R87, -INF , !P0 ;  /* 0xff80000057a87808 */ /* 0x000fe20004000000 */
[C---:B------:R-:W-:Y:S01]  /*128e0*/  VIADD R186, R191.reuse, 0x1000 ;  /* 0x00001000bfba7836 */ /* 0x040fe20000000000 */
[----:B------:R-:W-:Y:S01]  /*128f0*/  FSEL R42, R42, -INF , !P3 ;  /* 0xff8000002a2a7808 */ /* 0x000fe20005800000 */
[----:B------:R-:W-:Y:S01]  /*12900*/  VIADD R185, R191, 0x1800 ;  /* 0x00001800bfb97836 */ /* 0x000fe20000000000 */
[----:B------:R-:W-:Y:S01]  /*12910*/  FSEL R220, R81, -INF , !P6 ;  /* 0xff80000051dc7808 */ /* 0x000fe20007000000 */
[C---:B------:R-:W-:Y:S01]  /*12920*/  VIADD R183, R191.reuse, 0x2000 ;  /* 0x00002000bfb77836 */ /* 0x040fe20000000000 */
[----:B------:R-:W-:Y:S01]  /*12930*/  FSEL R218, R84, -INF , !P5 ;  /* 0xff80000054da7808 */ /* 0x000fe20006800000 */
[----:B------:R-:W-:Y:S01]  /*12940*/  VIADD R182, R191, 0x2800 ;  /* 0x00002800bfb67836 */ /* 0x000fe20000000000 */
[----:B------:R-:W-:Y:S01]  /*12950*/  FSEL R173, R85, -INF , !P4 ;  /* 0xff80000055ad7808 */ /* 0x000fe20006000000 */
[----:B------:R-:W-:Y:S01]  /*12960*/  VIADD R181, R191, 0x3000 ;  /* 0x00003000bfb57836 */ /* 0x000fe20000000000 */
[----:B------:R-:W-:Y:S01]  /*12970*/  BAR.SYNC.DEFER_BLOCKING 0x0 ;  /* 0x0000000000007b1d */ /* 0x000fe20000010000 */
[----:B------:R-:W-:Y:S01]  /*12980*/  ISETP.NE.AND.EX P0, PT, R213, RZ, PT, P2 ;  /* 0x000000ffd500720c */ /* 0x000fe20003f05320 */
[----:B------:R-:W-:-:S02]  /*12990*/  VIADD R180, R191, 0x3800 ;  /* 0x00003800bfb47836 */ /* 0x000fc40000000000 */
[C---:B------:R-:W-:Y:S02]  /*129a0*/  VIADD R179, R191.reuse, 0x4000 ;  /* 0x00004000bfb37836 */ /* 0x040fe40000000000 */
[C---:B------:R-:W-:Y:S02]  /*129b0*/  VIADD R178, R191.reuse, 0x4800 ;  /* 0x00004800bfb27836 */ /* 0x040fe40000000000 */
[C---:B------:R-:W-:Y:S02]  /*129c0*/  VIADD R177, R191.reuse, 0x5000 ;  /* 0x00005000bfb17836 */ /* 0x040fe40000000000 */
[----:B------:R-:W-:Y:S01]  /*129d0*/  VIADD R176, R191, 0x5800 ;  /* 0x00005800bfb07836 */ /* 0x000fe20000000000 */
[----:B------:R-:W-:Y:S06]  /*129e0*/  @!P1 BRA `(.L_x_2521) ;  /* 0x0000000400749947 */ /* 0x000fec0003800000 */
[----:B------:R-:W-:Y:S04]  /*129f0*/  BSSY B0, `(.L_x_2522) ;  /* 0x0000041000007945 */ /* 0x000fe80003800000 */
[----:B------:R-:W-:Y:S05]  /*12a00*/  @!P0 BRA `(.L_x_2523) ;  /* 0x0000000000f08947 */ /* 0x000fea0003800000 */
[----:B------:R-:W2:Y:S01]  /*12a10*/  LD.E R15, desc[UR6][R20.64+0x170] ;  /* 0x00017006140f7980 */ /* 0x000ea2000c101900 */
[C---:B------:R-:W-:Y:S02]  /*12a20*/  IADD3 R11, R22.reuse, -0x40, RZ ;  /* 0xffffffc0160b7810 */ /* 0x040fe40007ffe0ff */
[----:B------:R-:W-:Y:S02]  /*12a30*/  IABS R5, R22 ;  /* 0x0000001600057213 */ /* 0x000fe40000000000 */
[----:B------:R-:W-:Y:S02]  /*12a40*/  IABS R3, R11 ;  /* 0x0000000b00037213 */ /* 0x000fe40000000000 */
[-C--:B--2---:R-:W-:Y:S02]  /*12a50*/  IABS R7, R15.reuse ;  /* 0x0000000f00077213 */ /* 0x084fe40000000000 */
[-C--:B------:R-:W-:Y:S02]  /*12a60*/  IABS R6, R15.reuse ;  /* 0x0000000f00067213 */ /* 0x080fe40000000000 */
[----:B------:R-:W1:Y:S01]  /*12a70*/  I2F.RP R9, R7 ;  /* 0x0000000700097306 */ /* 0x000e620000209400 */
[----:B------:R-:W-:-:S02]  /*12a80*/  LOP3.LUT R22, R22, R15, RZ, 0x3c, !PT ;  /* 0x0000000f16167212 */ /* 0x000fc400078e3cff */
[----:B------:R-:W-:Y:S02]  /*12a90*/  IADD3 R6, RZ, -R6, RZ ;  /* 0x80000006ff067210 */ /* 0x000fe40007ffe0ff */
[----:B------:R-:W-:Y:S02]  /*12aa0*/  LOP3.LUT R11, R11, R15, RZ, 0x3c, !PT ;  /* 0x0000000f0b0b7212 */ /* 0x000fe400078e3cff */
[----:B------:R-:W-:Y:S02]  /*12ab0*/  ISETP.GE.AND P4, PT, R22, RZ, PT ;  /* 0x000000ff1600720c */ /* 0x000fe40003f86270 */
[----:B------:R-:W2:Y:S01]  /*12ac0*/  LD.E.64 R22, desc[UR6][R20.64+0x20] ;  /* 0x0000200614167980 */ /* 0x000ea2000c101b00 */
[----:B-1----:R-:W1:Y:S02]  /*12ad0*/  MUFU.RCP R18, R9 ;  /* 0x0000000900127308 */ /* 0x002e640000001000 */
[----:B-1----:R-:W-:-:S06]  /*12ae0*/  VIADD R18, R18, 0xffffffe ;  /* 0x0ffffffe12127836 */ /* 0x002fcc0000000000 */
[----:B------:R-:W1:Y:S02]  /*12af0*/  F2I.FTZ.U32.TRUNC.NTZ R19, R18 ;  /* 0x0000001200137305 */ /* 0x000e64000021f000 */
[----:B-1----:R-:W-:Y:S02]  /*12b00*/  IMAD.MOV R16, RZ, RZ, -R19 ;  /* 0x000000ffff107224 */ /* 0x002fe400078e0a13 */
[----:B------:R-:W-:Y:S02]  /*12b10*/  IMAD.MOV.U32 R18, RZ, RZ, RZ ;  /* 0x000000ffff127224 */ /* 0x000fe400078e00ff */
[----:B------:R-:W-:-:S04]  /*12b20*/  IMAD R16, R16, R7, RZ ;  /* 0x0000000710107224 */ /* 0x000fc800078e02ff */
[----:B------:R-:W-:Y:S02]  /*12b30*/  IMAD.HI.U32 R16, R19, R16, R18 ;  /* 0x0000001013107227 */ /* 0x000fe400078e0012 */
[----:B------:R-:W3:Y:S04]  /*12b40*/  LD.E.64 R18, desc[UR6][R20.64+0x38] ;  /* 0x0000380614127980 */ /* 0x000ee8000c101b00 */
        /* <DEDUP_REMOVED lines=9> */
[----:B------:R-:W-:Y:S02]  /*12be0*/  ISETP.GE.AND P2, PT, R11, RZ, PT ;  /* 0x000000ff0b00720c */ /* 0x000fe40003f46270 */
[-C--:B------:R-:W-:Y:S02]  /*12bf0*/  ISETP.GE.U32.AND P6, PT, R16, R7.reuse, PT ;  /* 0x000000071000720c */ /* 0x080fe40003fc6070 */
[----:B------:R-:W-:Y:S02]  /*12c00*/  ISETP.GE.U32.AND P5, PT, R6, R7, PT ;  /* 0x000000070600720c */ /* 0x000fe40003fa6070 */
[----:B------:R-:W-:-:S02]  /*12c10*/  @!P3 IADD3 R9, R9, 0x1, RZ ;  /* 0x000000010909b810 */ /* 0x000fc40007ffe0ff */
[----:B------:R-:W-:Y:S02]  /*12c20*/  ISETP.NE.AND P3, PT, R15, RZ, PT ;  /* 0x000000ff0f00720c */ /* 0x000fe40003f65270 */
[----:B------:R-:W-:-:S05]  /*12c30*/  LOP3.LUT R6, RZ, R15, RZ, 0x33, !PT ;  /* 0x0000000fff067212 */ /* 0x000fca00078e33ff */
        /* <DEDUP_REMOVED lines=8> */
[----:B------:R-:W4:Y:S04]  /*12cc0*/  LD.E R6, desc[UR6][R48.64] ;  /* 0x0000000630067980 */ /* 0x000f28000c101900 */
[----:B------:R-:W4:Y:S01]  /*12cd0*/  LD.E R3, desc[UR6][R26.64] ;  /* 0x000000061a037980 */ /* 0x000f22000c101900 */
[----:B------:R-:W-:-:S04]  /*12ce0*/  IMAD.IADD R16, R5, 0x1, -R7 ;  /* 0x0000000105107824 */ /* 0x000fc800078e0a07 */
[----:B------:R-:W-:-:S05]  /*12cf0*/  IMAD R15, R15, R16, -0x40 ;  /* 0xffffffc00f0f7424 */ /* 0x000fca00078e0210 */
[----:B------:R-:W-:Y:S01]  /*12d00*/  SHF.R.S32.HI R16, RZ, 0x1f, R15 ;  /* 0x0000001fff107819 */ /* 0x000fe2000001140f */
[-C--:B---3--:R-:W-:Y:S02]  /*12d10*/  IMAD R5, R19, R15.reuse, RZ ;  /* 0x0000000f13057224 */ /* 0x088fe400078e02ff */
[----:B------:R-:W-:-:S04]  /*12d20*/  IMAD.WIDE.U32 R24, R18, R15, RZ ;  /* 0x0000000f12187225 */ /* 0x000fc800078e00ff */
[----:B------:R-:W-:-:S04]  /*12d30*/  IMAD R16, R18, R16, R5 ;  /* 0x0000001012107224 */ /* 0x000fc800078e0205 */
[----:B------:R-:W-:Y:S01]  /*12d40*/  IMAD.IADD R25, R25, 0x1, R16 ;  /* 0x0000000119197824 */ /* 0x000fe200078e0210 */
[----:B----4-:R-:W-:-:S04]  /*12d50*/  IADD3 R3, -R6, R3, RZ ;  /* 0x0000000306037210 */ /* 0x010fc80007ffe1ff */
[----:B------:R-:W-:Y:S01]  /*12d60*/  SHF.R.S32.HI R6, RZ, 0x1f, R3 ;  /* 0x0000001fff067819 */ /* 0x000fe20000011403 */
[----:B--2---:R-:W-:-:S04]  /*12d70*/  IMAD R5, R23, R3, RZ ;  /* 0x0000000317057224 */ /* 0x004fc800078e02ff */
[----:B------:R-:W-:Y:S02]  /*12d80*/  IMAD R5, R22, R6, R5 ;  /* 0x0000000616057224 */ /* 0x000fe400078e0205 */
[----:B------:R-:W-:-:S05]  /*12d90*/  IMAD.WIDE.U32 R22, R3, R22, R24 ;  /* 0x0000001603167225 */ /* 0x000fca00078e0018 */
[----:B------:R-:W-:Y:S01]  /*12da0*/  IADD3 R16, R23, R5, RZ ;  /* 0x0000000517107210 */ /* 0x000fe20007ffe0ff */
[----:B------:R-:W-:Y:S01]  /*12db0*/  IMAD.MOV.U32 R5, RZ, RZ, R22 ;  /* 0x000000ffff057224 */ /* 0x000fe200078e0016 */
[----:B------:R-:W-:Y:S05]  /*12dc0*/  BRA `(.L_x_2524) ;  /* 0x00000000000c7947 */ /* 0x000fea0003800000 */
.L_x_2523:
[----:B------:R-:W2:Y:S02]  /*12dd0*/  LD.E R5, desc[UR6][R20.64+0x38] ;  /* 0x0000380614057980 */ /* 0x000ea4000c101900 */
[----:B--2---:R-:W-:-:S04]  /*12de0*/  LEA R5, -R5, RZ, 0x6 ;  /* 0x000000ff05057211 */ /* 0x004fc800078e31ff */
[----:B------:R-:W-:Y:S02]  /*12df0*/  SHF.R.S32.HI R16, RZ, 0x1f, R5 ;  /* 0x0000001fff107819 */ /* 0x000fe40000011405 */
.L_x_2524:
[----:B------:R-:W-:Y:S05]  /*12e00*/  BSYNC B0 ;  /* 0x0000000000007941 */ /* 0x000fea0003800000 */
.L_x_2522:
[C---:B------:R-:W-:Y:S01]  /*12e10*/  IMAD.SHL.U32 R3, R134.reuse, 0x20, RZ ;  /* 0x0000002086037824 */ /* 0x040fe200078e00ff */
[C---:B------:R-:W-:Y:S02]  /*12e20*/  LEA R200, P3, R5.reuse, R200, 0x1 ;  /* 0x000000c805c87211 */ /* 0x040fe400078608ff */
[----:B------:R-:W-:Y:S02]  /*12e30*/  SHF.L.U64.HI R6, R134, 0x5, R135 ;  /* 0x0000000586067819 */ /* 0x000fe40000010287 */
[----:B------:R-:W-:Y:S01]  /*12e40*/  IADD3 R18, P2, R200, R3, RZ ;  /* 0x00000003c8127210 */ /* 0x000fe20007f5e0ff */
[----:B------:R-:W-:Y:S01]  /*12e50*/  IMAD.MOV.U32 R198, RZ, RZ, R200 ;  /* 0x000000ffffc67224 */ /* 0x000fe200078e00c8 */
[----:B------:R-:W-:Y:S02]  /*12e60*/  LEA.HI.X R199, R5, R199, R16, 0x1, P3 ;  /* 0x000000c705c77211 */ /* 0x000fe400018f0c10 */
[----:B------:R-:W-:-:S03]  /*12e70*/  IADD3 R16, P3, R18, R3, RZ ;  /* 0x0000000312107210 */ /* 0x000fc60007f7e0ff */
[--C-:B------:R-:W-:Y:S01]  /*12e80*/  IMAD.X R19, R199, 0x1, R6.reuse, P2 ;  /* 0x00000001c7137824 */ /* 0x100fe200010e0606 */
[----:B------:R-:W-:Y:S01]  /*12e90*/  IADD3 R22, P2, R16, R3, RZ ;  /* 0x0000000310167210 */ /* 0x000fe20007f5e0ff */
[----:B------:R-:W-:Y:S01]  /*12ea0*/  @!PT LDS RZ, [RZ] ;  /* 0x00000000fffff984 */ /* 0x000fe20000000800 */
[----:B------:R-:W-:Y:S01]  /*12eb0*/  @!PT LDS RZ, [RZ] ;  /* 0x00000000fffff984 */ /* 0x000fe20000000800 */
[----:B------:R-:W-:Y:S01]  /*12ec0*/  @!PT LDS RZ, [RZ] ;  /* 0x00000000fffff984 */ /* 0x000fe20000000800 */
[----:B------:R1:W-:Y:S02]  /*12ed0*/  LDGSTS.E.BYPASS.LTC128B.128 [R209+0x6000], desc[UR6][R198.64] ;  /* 0x06000000c6d17fae */ /* 0x0003e4000b901d46 */
[--C-:B------:R-:W-:Y:S02]  /*12ee0*/  IMAD.X R17, R19, 0x1, R6.reuse, P3 ;  /* 0x0000000113117824 */ /* 0x100fe400018e0606 */
        /* <DEDUP_REMOVED lines=13> */
.L_x_2521:
[----:B------:R-:W-:Y:S05]  /*12fc0*/  BSYNC B1 ;  /* 0x0000000000017941 */ /* 0x000fea0003800000 */
.L_x_2520:
[----:B------:R2:W3:Y:S01]  /*12fd0*/  LD.E R170, desc[UR6][R20.64+0xdc] ;  /* 0x0000dc0614aa7980 */ /* 0x0004e2000c101900 */
        /* <DEDUP_REMOVED lines=26> */
[----:B-1----:R-:W-:Y:S02]  /*13180*/  FMNMX.FTZ R16, R218, R3, !PT ;  /* 0x00000003da107209 */ /* 0x002fe40007810000 */
[----:B------:R-:W-:Y:S02]  /*13190*/  FMNMX.FTZ R7, R172, R7, !PT ;  /* 0x00000007ac077209 */ /* 0x000fe40007810000 */
[----:B------:R-:W-:Y:S02]  /*131a0*/  FMNMX.FTZ R16, R173, R16, !PT ;  /* 0x00000010ad107209 */ /* 0x000fe40007810000 */
[----:B------:R-:W-:-:S02]  /*131b0*/  FMNMX.FTZ R7, R168, R7, !PT ;  /* 0x00000007a8077209 */ /* 0x000fc40007810000 */
[----:B------:R-:W-:Y:S01]  /*131c0*/  LEA R198, R0, UR4, 0x1 ;  /* 0x0000000400c67c11 */ /* 0x000fe2000f8e08ff */
[----:B------:R-:W1:Y:S03]  /*131d0*/  SHFL.BFLY PT, R5, R16, 0x2, 0x1f ;  /* 0x0c401f0010057f89 */ /* 0x000e6600000e0000 */
[-C--:B------:R-:W-:Y:S01]  /*131e0*/  LEA R197, R57, R198.reuse, 0x1 ;  /* 0x000000c639c57211 */ /* 0x080fe200078e08ff */
[----:B------:R-:W4:Y:S01]  /*131f0*/  SHFL.BFLY PT, R6, R7, 0x2, 0x1f ;  /* 0x0c401f0007067f89 */ /* 0x000f2200000e0000 */
        /* <DEDUP_REMOVED lines=8> */
[----:B----4-:R-:W-:-:S03]  /*13280*/  FMNMX.FTZ R6, R7, R6, !PT ;  /* 0x0000000607067209 */ /* 0x010fc60007810000 */
[----:B------:R-:W1:Y:S04]  /*13290*/  SHFL.BFLY PT, R132, R5, 0x1, 0x1f ;  /* 0x0c201f0005847f89 */ /* 0x000e6800000e0000 */
[----:B------:R-:W4:Y:S04]  /*132a0*/  SHFL.BFLY PT, R3, R6, 0x1, 0x1f ;  /* 0x0c201f0006037f89 */ /* 0x000f2800000e0000 */
[----:B------:R-:W-:Y:S04]  /*132b0*/  LDSM.16.MT88.4 R48, [R196+0xc000] ;  /* 0x00c00000c430783b */ /* 0x000fe80000004200 */
[----:B--2---:R-:W-:Y:S04]  /*132c0*/  LDSM.16.MT88.4 R20, [R196+0xe800] ;  /* 0x00e80000c414783b */ /* 0x004fe80000004200 */
[----:B------:R-:W-:Y:S04]  /*132d0*/  LDSM.16.MT88.4 R16, [R195+0xe800] ;  /* 0x00e80000c310783b */ /* 0x000fe80000004200 */
[----:B------:R-:W-:Y:S01]  /*132e0*/  LDSM.16.MT88.4 R124, [R198+0xc000] ;  /* 0x00c00000c67c783b */ /* 0x000fe20000004200 */
[----:B-1----:R-:W-:-:S03]  /*132f0*/  FMNMX.FTZ R132, R5, R132, !PT ;  /* 0x0000008405847209 */ /* 0x002fc60007810000 */
[----:B------:R-:W-:Y:S01]  /*13300*/  LDSM.16.MT88.4 R56, [R195+0xc000] ;  /* 0x00c00000c338783b */ /* 0x000fe20000004200 */
[----:B----4-:R-:W-:-:S03]  /*13310*/  FMNMX.FTZ R3, R6, R3, !PT ;  /* 0x0000000306037209 */ /* 0x010fc60007810000 */
[----:B------:R-:W-:Y:S01]  /*13320*/  LDSM.16.MT88.4 R72, [R197+0xe000] ;  /* 0x00e00000c548783b */ /* 0x000fe20000004200 */
[----:B------:R-:W-:-:S03]  /*13330*/  FSETP.NEU.FTZ.AND P2, PT, R132, -INF , PT ;  /* 0xff8000008400780b */ /* 0x000fc60003f5d000 */
[----:B------:R-:W-:Y:S04]  /*13340*/  LDSM.16.MT88.4 R108, [R196+0x10000] ;  /* 0x01000000c46c783b */ /* 0x000fe80000004200 */
[----:B------:R-:W-:Y:S04]  /*13350*/  LDSM.16.MT88.4 R144, [R195+0x10000] ;  /* 0x01000000c390783b */ /* 0x000fe80000004200 */
[----:B------:R-:W-:Y:S04]  /*13360*/  LDSM.16.MT88.4 R140, [R198+0xc800] ;  /* 0x00c80000c68c783b */ /* 0x000fe80000004200 */
[----:B------:R-:W-:Y:S01]  /*13370*/  LDSM.16.MT88.4 R24, [R197+0xe800] ;  /* 0x00e80000c518783b */ /* 0x000fe20000004200 */
[C---:B---3--:R-:W-:Y:S01]  /*13380*/  FMUL.FTZ R175, R170.reuse, R132 ;  /* 0x00000084aaaf7220 */ /* 0x048fe20000410000 */
[----:B------:R-:W-:-:S04]  /*13390*/  FMUL.FTZ R169, R170, R3 ;  /* 0x00000003aaa97220 */ /* 0x000fc80000410000 */
[----:B------:R-:W-:Y:S02]  /*133a0*/  FSEL R175, R175, RZ, P2 ;  /* 0x000000ffafaf7208 */ /* 0x000fe40001000000 */
[----:B------:R-:W-:-:S03]  /*133b0*/  FSETP.NEU.FTZ.AND P2, PT, R3, -INF , PT ;  /* 0xff8000000300780b */ /* 0x000fc60003f5d000 */
        /* <DEDUP_REMOVED lines=8> */
[----:B------:R-:W1:Y:S01]  /*13440*/  LDSM.16.MT88.4 R40, [R197+0xc000] ;  /* 0x00c00000c528783b */ /* 0x000e620000004200 */
[-CC-:B------:R-:W-:Y:S01]  /*13450*/  FFMA.FTZ R156, R38, R170.reuse, -R169.reuse ;  /* 0x000000aa269c7223 */ /* 0x180fe200000108a9 */
[-C--:B------:R-:W-:Y:S01]  /*13460*/  FFMA.FTZ R155, R14, R170.reuse, -R169 ;  /* 0x000000aa0e9b7223 */ /* 0x080fe200000108a9 */
[----:B------:R-:W-:Y:S01]  /*13470*/  MUFU.EX2 R159, R159 ;  /* 0x0000009f009f7308 */ /* 0x000fe20000000800 */
[-C--:B------:R-:W-:Y:S01]  /*13480*/  FFMA.FTZ R0, R10, R170.reuse, -R175 ;  /* 0x000000aa0a007223 */ /* 0x080fe200000108af */
[-C--:B------:R-:W-:Y:S01]  /*13490*/  FFMA.FTZ R149, R8, R170.reuse, -R169 ;  /* 0x000000aa08957223 */ /* 0x080fe200000108a9 */
[----:B------:R-:W2:Y:S01]  /*134a0*/  LDSM.16.MT88.4 R12, [R197+0xc800] ;  /* 0x00c80000c50c783b */ /* 0x000ea20000004200 */
[-CC-:B------:R-:W-:Y:S01]  /*134b0*/  FFMA.FTZ R153, R32, R170.reuse, -R175.reuse ;  /* 0x000000aa20997223 */ /* 0x180fe200000108af */
[-C--:B------:R-:W-:Y:S01]  /*134c0*/  FFMA.FTZ R151, R28, R170.reuse, -R175 ;  /* 0x000000aa1c977223 */ /* 0x080fe200000108af */
[-CC-:B------:R-:W-:Y:S01]  /*134d0*/  FFMA.FTZ R152, R34, R170.reuse, -R169.reuse ;  /* 0x000000aa22987223 */ /* 0x180fe200000108a9 */
[----:B------:R-:W3:Y:S01]  /*134e0*/  LDSM.16.MT88.4 R8, [R198+0xe800] ;  /* 0x00e80000c608783b */ /* 0x000ee20000004200 */
[----:B------:R-:W4:Y:S01]  /*134f0*/  MUFU.EX2 R158, R158 ;  /* 0x0000009e009e7308 */ /* 0x000f220000000800 */
[-CC-:B------:R-:W-:Y:S01]  /*13500*/  FFMA.FTZ R148, R30, R170.reuse, -R169.reuse ;  /* 0x000000aa1e947223 */ /* 0x180fe200000108a9 */
[-C--:B------:R-:W-:Y:S01]  /*13510*/  FFMA.FTZ R139, R4, R170.reuse, -R169 ;  /* 0x000000aa048b7223 */ /* 0x080fe200000108a9 */
[----:B------:R-:W-:Y:S01]  /*13520*/  LDSM.16.MT88.4 R32, [R196+0xc800] ;  /* 0x00c80000c420783b */ /* 0x000fe20000004200 */
[-CC-:B------:R-:W-:Y:S01]  /*13530*/  FFMA.FTZ R163, R164, R170.reuse, -R175.reuse ;  /* 0x000000aaa4a37223 */ /* 0x180fe200000108af */
[-CC-:B------:R-:W-:Y:S01]  /*13540*/  FFMA.FTZ R162, R162, R170.reuse, -R175.reuse ;  /* 0x000000aaa2a27223 */ /* 0x180fe200000108af */
[-CC-:B------:R-:W-:Y:S01]  /*13550*/  FFMA.FTZ R164, R230, R170.reuse, -R175.reuse ;  /* 0x000000aae6a47223 */ /* 0x180fe200000108af */
[----:B------:R-:W-:Y:S01]  /*13560*/  LDSM.16.MT88.4 R28, [R195+0xc800] ;  /* 0x00c80000c31c783b */ /* 0x000fe20000004200 */
[----:B------:R-:W-:Y:S01]  /*13570*/  MUFU.EX2 R157, R157 ;  /* 0x0000009d009d7308 */ /* 0x000fe20000000800 */
[-C--:B------:R-:W-:Y:S01]  /*13580*/  FFMA.FTZ R165, R228, R170.reuse, -R175 ;  /* 0x000000aae4a57223 */ /* 0x080fe200000108af */
[-CC-:B------:R-:W-:Y:S01]  /*13590*/  FFMA.FTZ R166, R166, R170.reuse, -R169.reuse ;  /* 0x000000aaa6a67223 */ /* 0x180fe200000108a9 */
[-CC-:B------:R-:W-:Y:S01]  /*135a0*/  FFMA.FTZ R167, R226, R170.reuse, -R169.reuse ;  /* 0x000000aae2a77223 */ /* 0x180fe200000108a9 */
[-CC-:B------:R-:W-:Y:S01]  /*135b0*/  FFMA.FTZ R171, R224, R170.reuse, -R169.reuse ;  /* 0x000000aae0ab7223 */ /* 0x180fe200000108a9 */
[-C--:B------:R-:W-:Y:S01]  /*135c0*/  FFMA.FTZ R214, R214, R170.reuse, -R169 ;  /* 0x000000aad6d67223 */ /* 0x080fe200000108a9 */
[-CC-:B------:R-:W-:Y:S01]  /*135d0*/  FFMA.FTZ R215, R218, R170.reuse, -R175.reuse ;  /* 0x000000aadad77223 */ /* 0x180fe200000108af */
[-CC-:B------:R-:W-:Y:S01]  /*135e0*/  FFMA.FTZ R218, R173, R170.reuse, -R175.reuse ;  /* 0x000000aaadda7223 */ /* 0x180fe200000108af */
[----:B------:R-:W5:Y:S01]  /*135f0*/  MUFU.EX2 R154, R154 ;  /* 0x0000009a009a7308 */ /* 0x000f620000000800 */
[----:B----4-:R-:W-:Y:S01]  /*13600*/  F2FP.BF16.F32.PACK_AB R112, R158, R159 ;  /* 0x0000009f9e70723e */ /* 0x010fe200000010ff */
[-CC-:B------:R-:W-:Y:S01]  /*13610*/  FFMA.FTZ R201, R222, R170.reuse, -R175.reuse ;  /* 0x000000aadec97223 */ /* 0x180fe200000108af */
[-C--:B------:R-:W-:Y:S01]  /*13620*/  FFMA.FTZ R220, R220, R170.reuse, -R175 ;  /* 0x000000aadcdc7223 */ /* 0x080fe200000108af */
[-CC-:B------:R-:W-:Y:S01]  /*13630*/  FFMA.FTZ R173, R216, R170.reuse, -R169.reuse ;  /* 0x000000aad8ad7223 */ /* 0x180fe200000108a9 */
[-CC-:B------:R-:W-:Y:S01]  /*13640*/  FFMA.FTZ R174, R174, R170.reuse, -R169.reuse ;  /* 0x000000aaaeae7223 */ /* 0x180fe200000108a9 */
[-CC-:B------:R-:W-:Y:S01]  /*13650*/  FFMA.FTZ R172, R172, R170.reuse, -R169.reuse ;  /* 0x000000aaacac7223 */ /* 0x180fe200000108a9 */
[----:B------:R-:W-:Y:S01]  /*13660*/  FFMA.FTZ R219, R168, R170, -R169 ;  /* 0x000000aaa8db7223 */ /* 0x000fe200000108a9 */
[----:B------:R-:W-:Y:S01]  /*13670*/  MUFU.EX2 R160, R160 ;  /* 0x000000a000a07308 */ /* 0x000fe20000000800 */
[----:B------:R-:W-:-:S07]  /*13680*/  FADD.FTZ R158, R159, R158 ;  /* 0x0000009e9f9e7221 */ /* 0x000fce0000010000 */
[----:B------:R-:W4:Y:S01]  /*13690*/  MUFU.EX2 R161, R161 ;  /* 0x000000a100a17308 */ /* 0x000f220000000800 */
[----:B-----5:R-:W-:Y:S01]  /*136a0*/  F2FP.BF16.F32.PACK_AB R114, R154, R157 ;  /* 0x0000009d9a72723e */ /* 0x020fe200000010ff */
[----:B------:R-:W-:-:S04]  /*136b0*/  FADD.FTZ R157, R157, R158 ;  /* 0x0000009e9d9d7221 */ /* 0x000fc80000010000 */
[----:B------:R-:W-:Y:S02]  /*136c0*/  FADD.FTZ R154, R154, R157 ;  /* 0x0000009d9a9a7221 */ /* 0x000fe40000010000 */
[----:B------:R-:W-:Y:S08]  /*136d0*/  MUFU.EX2 R156, R156 ;  /* 0x0000009c009c7308 */ /* 0x000ff00000000800 */
[----:B------:R-:W5:Y:S01]  /*136e0*/  MUFU.EX2 R155, R155 ;  /* 0x0000009b009b7308 */ /* 0x000f620000000800 */
[----:B----4-:R-:W-:Y:S01]  /*136f0*/  F2FP.BF16.F32.PACK_AB R113, R161, R160 ;  /* 0x000000a0a171723e */ /* 0x010fe200000010ff */
[----:B------:R-:W-:-:S06]  /*13700*/  FADD.FTZ R161, R160, R161 ;  /* 0x000000a1a0a17221 */ /* 0x000fcc0000010000 */
[----:B------:R-:W-:Y:S08]  /*13710*/  MUFU.EX2 R153, R153 ;  /* 0x0000009900997308 */ /* 0x000ff00000000800 */
[----:B------:R-:W4:Y:S01]  /*13720*/  MUFU.EX2 R150, R150 ;  /* 0x0000009600967308 */ /* 0x000f220000000800 */
[----:B-----5:R-:W-:Y:S01]  /*13730*/  F2FP.BF16.F32.PACK_AB R115, R155, R156 ;  /* 0x0000009c9b73723e */ /* 0x020fe200000010ff */
[----:B------:R-:W-:-:S04]  /*13740*/  FADD.FTZ R156, R156, R161 ;  /* 0x000000a19c9c7221 */ /* 0x000fc80000010000 */
[----:B------:R-:W-:Y:S02]  /*13750*/  FADD.FTZ R155, R155, R156 ;  /* 0x0000009c9b9b7221 */ /* 0x000fe40000010000 */
[C---:B-1----:R-:W-:Y:S01]  /*13760*/  HMMA.16816.F32.BF16 R36, R112.reuse, R40, RZ ;  /* 0x000000287024723c */ /* 0x042fe200000418ff */
[----:B------:R-:W-:Y:S05]  /*13770*/  MUFU.EX2 R151, R151 ;  /* 0x0000009700977308 */ /* 0x000fea0000000800 */
[C---:B------:R-:W-:Y:S03]  /*13780*/  HMMA.16816.F32.BF16 R60, R112.reuse, R64, RZ ;  /* 0x00000040703c723c */ /* 0x040fe600000418ff */
[----:B------:R-:W1:Y:S01]  /*13790*/  MUFU.EX2 R0, R0 ;  /* 0x0000000000007308 */ /* 0x000e620000000800 */
[C---:B----4-:R-:W-:Y:S01]  /*137a0*/  F2FP.BF16.F32.PACK_AB R4, R150.reuse, R153 ;  /* 0x000000999604723e */ /* 0x050fe200000010ff */
[----:B------:R-:W-:Y:S01]  /*137b0*/  FADD.FTZ R153, R153, R154 ;  /* 0x0000009a99997221 */ /* 0x000fe20000010000 */
[----:B------:R-:W-:Y:S03]  /*137c0*/  HMMA.16816.F32.BF16 R40, R112, R42, RZ ;  /* 0x0000002a7028723c */ /* 0x000fe600000418ff */
[----:B------:R-:W-:-:S02]  /*137d0*/  FADD.FTZ R150, R150, R153 ;  /* 0x0000009996967221 */ /* 0x000fc40000010000 */
[----:B------:R-:W-:Y:S01]  /*137e0*/  MUFU.EX2 R152, R152 ;  /* 0x0000009800987308 */ /* 0x000fe20000000800 */
[C---:B------:R-:W-:Y:S06]  /*137f0*/  HMMA.16816.F32.BF16 R64, R112.reuse, R66, RZ ;  /* 0x000000427040723c */ /* 0x040fec00000418ff */
[----:B------:R-:W-:Y:S01]  /*13800*/  HMMA.16816.F32.BF16 R76, R112, R80, RZ ;  /* 0x00000050704c723c */ /* 0x000fe200000418ff */
[----:B------:R-:W4:Y:S01]  /*13810*/  MUFU.EX2 R149, R149 ;  /* 0x0000009500957308 */ /* 0x000f220000000800 */
[----:B-1----:R-:W-:Y:S01]  /*13820*/  F2FP.BF16.F32.PACK_AB R6, R0, R151 ;  /* 0x000000970006723e */ /* 0x002fe200000010ff */
[----:B------:R-:W-:-:S03]  /*13830*/  FADD.FTZ R151, R151, R150 ;  /* 0x0000009697977221 */ /* 0x000fc60000010000 */
[C---:B------:R-:W-:Y:S01]  /*13840*/  HMMA.16816.F32.BF16 R84, R112.reuse, R88, RZ ;  /* 0x000000587054723c */ /* 0x040fe200000418ff */
[----:B------:R-:W-:Y:S02]  /*13850*/  FADD.FTZ R151, R0, R151 ;  /* 0x0000009700977221 */ /* 0x000fe40000010000 */
[----:B------:R-:W-:Y:S03]  /*13860*/  MUFU.EX2 R148, R148 ;  /* 0x0000009400947308 */ /* 0x000fe60000000800 */
[C---:B------:R-:W-:Y:S05]  /*13870*/  HMMA.16816.F32.BF16 R80, R112.reuse, R82, RZ ;  /* 0x000000527050723c */ /* 0x040fea00000418ff */
[----:B------:R-:W1:Y:S01]  /*13880*/  MUFU.EX2 R139, R139 ;  /* 0x0000008b008b7308 */ /* 0x000e620000000800 */
[----:B----4-:R-:W-:Y:S01]  /*13890*/  F2FP.BF16.F32.PACK_AB R5, R149, R152 ;  /* 0x000000989505723e */ /* 0x010fe200000010ff */
        /* <DEDUP_REMOVED lines=16> */
[C---:B---3--:R-:W-:Y:S05]  /*139a0*/  HMMA.16816.F32.BF16 R60, R4.reuse, R8, R60 ;  /* 0x00000008043c723c */ /* 0x048fea000004183c */
        /* <DEDUP_REMOVED lines=14> */
[----:B------:R-:W4:Y:S02]  /*13a90*/  LDSM.16.MT88.4 R16, [R195+0x10800] ;  /* 0x01080000c310783b */ /* 0x000f240000004200 */
[----:B------:R-:W5:Y:S03]  /*13aa0*/  MUFU.EX2 R220, R220 ;  /* 0x000000dc00dc7308 */ /* 0x000f660000000800 */
        /* <DEDUP_REMOVED lines=39> */
[C---:B----4-:R-:W-:Y:S06]  /*13d20*/  HMMA.16816.F32.BF16 R116, R4.reuse, R16, R116 ;  /* 0x000000100474723c */ /* 0x050fec0000041874 */
[----:B------:R-:W-:Y:S01]  /*13d30*/  HMMA.16816.F32.BF16 R112, R4, R18, R112 ;  /* 0x000000120470723c */ /* 0x000fe20000041870 */
[----:B------:R-:W4:Y:S06]  /*13d40*/  LDSM.16.MT88.4 R16, [R198+0x11000] ;  /* 0x01100000c610783b */ /* 0x000f2c0000004200 */
[----:B------:R-:W-:Y:S01]  /*13d50*/  F2FP.BF16.F32.PACK_AB R4, R163, R162 ;  /* 0x000000a2a304723e */ /* 0x000fe200000010ff */
[----:B------:R-:W-:Y:S01]  /*13d60*/  FADD.FTZ R162, R162, R151 ;  /* 0x00000097a2a27221 */ /* 0x000fe20000010000 */
[----:B------:R-:W-:Y:S01]  /*13d70*/  F2FP.BF16.F32.PACK_AB R5, R167, R166 ;  /* 0x000000a6a705723e */ /* 0x000fe200000010ff */
[----:B------:R-:W-:Y:S01]  /*13d80*/  FADD.FTZ R166, R166, R139 ;  /* 0x0000008ba6a67221 */ /* 0x000fe20000010000 */
[----:B------:R-:W-:Y:S01]  /*13d90*/  F2FP.BF16.F32.PACK_AB R6, R165, R164 ;  /* 0x000000a4a506723e */ /* 0x000fe200000010ff */
[----:B------:R-:W-:Y:S01]  /*13da0*/  FADD.FTZ R163, R163, R162 ;  /* 0x000000a2a3a37221 */ /* 0x000fe20000010000 */
[----:B-----5:R-:W-:Y:S01]  /*13db0*/  F2FP.BF16.F32.PACK_AB R7, R214, R171 ;  /* 0x000000abd607723e */ /* 0x020fe200000010ff */
        /* <DEDUP_REMOVED lines=14> */
[C---:B----4-:R-:W-:Y:S06]  /*13ea0*/  HMMA.16816.F32.BF16 R92, R4.reuse, R16, R92 ;  /* 0x00000010045c723c */ /* 0x050fec000004185c */
        /* <DEDUP_REMOVED lines=92> */
[----:B------:R-:W-:-:S03]  /*14470*/  ISETP.GE.AND P1, PT, R0, RZ, PT ;  /* 0x000000ff0000720c */ /* 0x000fc60003f26270 */
        /* <DEDUP_REMOVED lines=23> */
[----:B------:R-:W-:Y:S02]  /*145f0*/  ISETP.GE.U32.AND P6, PT, R6, R7, PT ;  /* 0x000000070600720c */ /* 0x000fe40003fc6070 */
[----:B------:R-:W-:-:S09]  /*14600*/  LOP3.LUT R7, RZ, R11, RZ, 0x33, !PT ;  /* 0x0000000bff077212 */ /* 0x000fd200078e33ff */
[----:B------:R-:W-:Y:S02]  /*14610*/  @P5 IADD3 R8, R8, 0x1, RZ ;  /* 0x0000000108085810 */ /* 0x000fe40007ffe0ff */
[----:B------:R-:W-:-:S03]  /*14620*/  @P6 VIADD R9, R9, 0x1 ;  /* 0x0000000109096836 */ /* 0x000fc60000000000 */
[----:B------:R-:W-:Y:S02]  /*14630*/  @!P1 IMAD.MOV R8, RZ, RZ, -R8 ;  /* 0x000000ffff089224 */ /* 0x000fe400078e0a08 */
[----:B------:R-:W-:-:S03]  /*14640*/  @!P3 IADD3 R9, -R9, RZ, RZ ;  /* 0x000000ff0909b210 */ /* 0x000fc60007ffe1ff */
        /* <DEDUP_REMOVED lines=21> */
.L_x_2527:
[----:B--2---:R-:W-:Y:S02]  /*147a0*/  R2UR UR4, R214 ;  /* 0x00000000d60472ca */ /* 0x004fe400000e0000 */
[----:B------:R-:W-:-:S13]  /*147b0*/  R2UR UR5, R215 ;  /* 0x00000000d70572ca */ /* 0x000fda00000e0000 */
[----:B-1----:R-:W2:Y:S02]  /*147c0*/  LD.E R4, desc[UR4][R216.64+0x40] ;  /* 0x00004004d8047980 */ /* 0x002ea4000c101900 */
[----:B--2---:R-:W-:-:S05]  /*147d0*/  IMAD.U32 R4, R4, -0x40, RZ ;  /* 0xffffffc004047824 */ /* 0x004fca00078e00ff */
[----:B------:R-:W-:Y:S02]  /*147e0*/  SHF.R.S32.HI R0, RZ, 0x1f, R4 ;  /* 0x0000001fff007819 */ /* 0x000fe40000011404 */
.L_x_2528:
[----:B------:R-:W-:Y:S05]  /*147f0*/  BSYNC B0 ;  /* 0x0000000000007941 */ /* 0x000fea0003800000 */
.L_x_2526:
[----:B------:R-:W-:Y:S01]  /*14800*/  LEA R202, P1, R4, R202, 0x1 ;  /* 0x000000ca04ca7211 */ /* 0x000fe200078208ff */
[----:B------:R-:W-:Y:S01]  /*14810*/  IMAD.SHL.U32 R5, R136, 0x20, RZ ;  /* 0x0000002088057824 */ /* 0x000fe200078e00ff */
[----:B------:R-:W-:Y:S01]  /*14820*/  R2UR UR10, R214 ;  /* 0x00000000d60a72ca */ /* 0x000fe200000e0000 */
[----:B------:R-:W-:Y:S01]  /*14830*/  BSSY B1, `(.L_x_2529) ;  /* 0x0000196000017945 */ /* 0x000fe20003800000 */
[----:B------:R-:W-:Y:S02]  /*14840*/  LEA.HI.X R203, R4, R203, R0, 0x1, P1 ;  /* 0x000000cb04cb7211 */ /* 0x000fe400008f0c00 */
[----:B------:R-:W-:Y:S02]  /*14850*/  R2UR UR11, R215 ;  /* 0x00000000d70b72ca */ /* 0x000fe400000e0000 */
[----:B------:R-:W-:Y:S02]  /*14860*/  SHF.L.U64.HI R0, R136, 0x5, R137 ;  /* 0x0000000588007819 */ /* 0x000fe40000010289 */
[----:B------:R-:W-:-:S02]  /*14870*/  IADD3 R8, P1, R5, R202, RZ ;  /* 0x000000ca05087210 */ /* 0x000fc40007f3e0ff */
[----:B------:R-:W-:Y:S02]  /*14880*/  R2UR UR8, R214 ;  /* 0x00000000d60872ca */ /* 0x000fe400000e0000 */
[C---:B------:R-:W-:Y:S01]  /*14890*/  R2UR UR9, R215.reuse ;  /* 0x00000000d70972ca */ /* 0x040fe200000e0000 */
[----:B------:R-:W-:Y:S01]  /*148a0*/  IMAD.X R9, R0, 0x1, R203, P1 ;  /* 0x0000000100097824 */ /* 0x000fe200008e06cb */
[C---:B------:R-:W-:Y:S02]  /*148b0*/  R2UR UR4, R214.reuse ;  /* 0x00000000d60472ca */ /* 0x040fe400000e0000 */
[C---:B------:R-:W-:Y:S01]  /*148c0*/  R2UR UR5, R215.reuse ;  /* 0x00000000d70572ca */ /* 0x040fe200000e0000 */
[----:B------:R-:W-:Y:S01]  /*148d0*/  @!PT LDS RZ, [RZ] ;  /* 0x00000000fffff984 */ /* 0x000fe20000000800 */
[----:B------:R-:W-:Y:S01]  /*148e0*/  @!PT LDS RZ, [RZ] ;  /* 0x00000000fffff984 */ /* 0x000fe20000000800 */
[----:B------:R-:W-:Y:S01]  /*148f0*/  @!PT LDS RZ, [RZ] ;  /* 0x00000000fffff984 */ /* 0x000fe20000000800 */
[----:B------:R-:W-:Y:S01]  /*14900*/  LDGSTS.E.BYPASS.LTC128B.128 [R209+0xc000], desc[UR10][R202.64] ;  /* 0x0c000000cad17fae */ /* 0x000fe2000b901d4a */
[----:B------:R-:W-:Y:S02]  /*14910*/  R2UR UR22, R214 ;  /* 0x00000000d61672ca */ /* 0x000fe400000e0000 */
[----:B------:R-:W-:-:S02]  /*14920*/  R2UR UR23, R215 ;  /* 0x00000000d71772ca */ /* 0x000fc400000e0000 */
[C---:B------:R-:W-:Y:S02]  /*14930*/  R2UR UR20, R214.reuse ;  /* 0x00000000d61472ca */ /* 0x040fe400000e0000 */
[C---:B------:R-:W-:Y:S01]  /*14940*/  R2UR UR21, R215.reuse ;  /* 0x00000000d71572ca */ /* 0x040fe200000e0000 */
[----:B------:R-:W-:Y:S01]  /*14950*/  LDGSTS.E.BYPASS.LTC128B.128 [R209+0xe000], desc[UR8][R202.64+0x80] ;  /* 0x0e000080cad17fae */ /* 0x000fe2000b901d48 */
[C---:B------:R-:W-:Y:S02]  /*14960*/  R2UR UR18, R214.reuse ;  /* 0x00000000d61272ca */ /* 0x040fe400000e0000 */
[C---:B------:R-:W-:Y:S01]  /*14970*/  R2UR UR19, R215.reuse ;  /* 0x00000000d71372ca */ /* 0x040fe200000e0000 */
[----:B------:R-:W-:Y:S01]  /*14980*/  LDGSTS.E.BYPASS.LTC128B.128 [R209+0x10000], desc[UR4][R202.64+0x100] ;  /* 0x10000100cad17fae */ /* 0x000fe2000b901d44 */
[----:B------:R-:W-:Y:S02]  /*14990*/  R2UR UR16, R214 ;  /* 0x00000000d61072ca */ /* 0x000fe400000e0000 */
[----:B------:R-:W-:Y:S01]  /*149a0*/  R2UR UR17, R215 ;  /* 0x00000000d71172ca */ /* 0x000fe200000e0000 */
[----:B------:R-:W-:Y:S01]  /*149b0*/  LDGSTS.E.BYPASS.LTC128B.128 [R209+0xc800], desc[UR22][R8.64] ;  /* 0x0c80000008d17fae */ /* 0x000fe2000b901d56 */
[----:B------:R-:W-:-:S02]  /*149c0*/  IADD3 R6, P1, R5, R8, RZ ;  /* 0x0000000805067210 */ /* 0x000fc40007f3e0ff */
[----:B------:R-:W-:Y:S01]  /*149d0*/  R2UR UR14, R214 ;  /* 0x00000000d60e72ca */ /* 0x000fe200000e0000 */
[----:B------:R-:W-:Y:S01]  /*149e0*/  LDGSTS.E.BYPASS.LTC128B.128 [R209+0xe800], desc[UR20][R8.64+0x80] ;  /* 0x0e80008008d17fae */ /* 0x000fe2000b901d54 */
[C---:B------:R-:W-:Y:S01]  /*149f0*/  R2UR UR15, R215.reuse ;  /* 0x00000000d70f72ca */ /* 0x040fe200000e0000 */
[----:B------:R-:W-:Y:S01]  /*14a00*/  IMAD.X R7, R0, 0x1, R9, P1 ;  /* 0x0000000100077824 */ /* 0x000fe200008e0609 */
[----:B------:R-:W-:Y:S01]  /*14a10*/  R2UR UR12, R214 ;  /* 0x00000000d60c72ca */ /* 0x000fe200000e0000 */
[----:B------:R1:W-:Y:S01]  /*14a20*/  LDGSTS.E.BYPASS.LTC128B.128 [R209+0x10800], desc[UR18][R8.64+0x100] ;  /* 0x1080010008d17fae */ /* 0x0003e2000b901d52 */
[----:B------:R-:W-:Y:S02]  /*14a30*/  R2UR UR13, R215 ;  /* 0x00000000d70d72ca */ /* 0x000fe400000e0000 */
[----:B------:R-:W-:Y:S01]  /*14a40*/  IADD3 R4, P1, R5, R6, RZ ;  /* 0x0000000605047210 */ /* 0x000fe20007f3e0ff */
[----:B------:R-:W-:Y:S04]  /*14a50*/  LDGSTS.E.BYPASS.LTC128B.128 [R209+0xd000], desc[UR16][R6.64] ;  /* 0x0d00000006d17fae */ /* 0x000fe8000b901d50 */
[----:B------:R-:W-:Y:S01]  /*14a60*/  IMAD.X R5, R0, 0x1, R7, P1 ;  /* 0x0000000100057824 */ /* 0x000fe200008e0607 */
[----:B------:R-:W-:Y:S01]  /*14a70*/  ISETP.GE.AND P1, PT, R133, 0x3, PT ;  /* 0x000000038500780c */ /* 0x000fe20003f26270 */
[----:B------:R-:W-:Y:S04]  /*14a80*/  LDGSTS.E.BYPASS.LTC128B.128 [R209+0xf000], desc[UR14][R6.64+0x80] ;  /* 0x0f00008006d17fae */ /* 0x000fe8000b901d4e */
[----:B------:R-:W-:Y:S04]  /*14a90*/  LDGSTS.E.BYPASS.LTC128B.128 [R209+0x11000], desc[UR12][R6.64+0x100] ;  /* 0x1100010006d17fae */ /* 0x000fe8000b901d4c */
[----:B------:R-:W-:Y:S04]  /*14aa0*/  LDGSTS.E.BYPASS.LTC128B.128 [R209+0xd800], desc[UR10][R4.64] ;  /* 0x0d80000004d17fae */ /* 0x000fe8000b901d4a */
[----:B------:R-:W-:Y:S04]  /*14ab0*/  LDGSTS.E.BYPASS.LTC128B.128 [R209+0xf800], desc[UR8][R4.64+0x80] ;  /* 0x0f80008004d17fae */ /* 0x000fe8000b901d48 */
[----:B------:R2:W-:Y:S04]  /*14ac0*/  LDGSTS.E.BYPASS.LTC128B.128 [R209+0x11800], desc[UR4][R4.64+0x100] ;  /* 0x1180010004d17fae */ /* 0x0005e8000b901d44 */
[----:B------:R-:W-:Y:S04]  /*14ad0*/  LDSM.16.M88.4 R164, [R194] ;  /* 0x00000000c2a4783b */ /* 0x000fe80000000200 */
[----:B------:R-:W3:Y:S04]  /*14ae0*/  LDSM.16.M88.4 R32, [R193+0x6000] ;  /* 0x00600000c120783b */ /* 0x000ee80000000200 */
[----:B------:R-:W4:Y:S04]  /*14af0*/  LDSM.16.M88.4 R24, [R193+0x6800] ;  /* 0x00680000c118783b */ /* 0x000f280000000200 */
[----:B------:R-:W5:Y:S04]  /*14b00*/  LDSM.16.M88.4 R16, [R193+0x7000] ;  /* 0x00700000c110783b */ /* 0x000f680000000200 */
[----:B------:R-:W5:Y:S04]  /*14b10*/  LDSM.16.M88.4 R148, [R193+0x7800] ;  /* 0x00780000c194783b */ /* 0x000f680000000200 */
[----:B------:R-:W-:Y:S04]  /*14b20*/  LDSM.16.M88.4 R12, [R192] ;  /* 0x00000000c00c783b */ /* 0x000fe80000000200 */
[----:B------:R-:W5:Y:S04]  /*14b30*/  LDSM.16.M88.4 R144, [R191] ;  /* 0x00000000bf90783b */ /* 0x000f680000000200 */
[----:B-1----:R-:W1:Y:S04]  /*14b40*/  LDSM.16.M88.4 R8, [R187] ;  /* 0x00000000bb08783b */ /* 0x002e680000000200 */
[----:B------:R-:W1:Y:S04]  /*14b50*/  LDSM.16.M88.4 R152, [R186] ;  /* 0x00000000ba98783b */ /* 0x000e680000000200 */
[----:B------:R-:W1:Y:S04]  /*14b60*/  LDSM.16.M88.4 R224, [R185] ;  /* 0x00000000b9e0783b */ /* 0x000e680000000200 */
[----:B--2---:R-:W-:Y:S01]  /*14b70*/  LDSM.16.M88.4 R4, [R190] ;  /* 0x00000000be04783b */ /* 0x004fe20000000200 */
[C---:B---3--:R-:W-:Y:S03]  /*14b80*/  HMMA.16816.F32.BF16 R140, R164.reuse, R32, RZ ;  /* 0x00000020a48c723c */ /* 0x048fe600000418ff */
[----:B------:R-:W2:Y:S04]  /*14b90*/  LDSM.16.M88.4 R156, [R188+0x6000] ;  /* 0x00600000bc9c783b */ /* 0x000ea80000000200 */
[----:B------:R-:W-:Y:S01]  /*14ba0*/  LDSM.16.M88.4 R172, [R188+0x7800] ;  /* 0x00780000bcac783b */ /* 0x000fe20000000200 */
[C---:B------:R-:W-:Y:S03]  /*14bb0*/  HMMA.16816.F32.BF16 R32, R164.reuse, R34, RZ ;  /* 0x00000022a420723c */ /* 0x040fe600000418ff */
[----:B------:R-:W-:Y:S03]  /*14bc0*/  LDSM.16.M88.4 R160, [R184] ;  /* 0x00000000b8a0783b */ /* 0x000fe60000000200 */
[C---:B----4-:R-:W-:Y:S01]  /*14bd0*/  HMMA.16816.F32.BF16 R28, R164.reuse, R24, RZ ;  /* 0x00000018a41c723c */ /* 0x050fe200000418ff */
[----:B------:R-:W-:Y:S01]  /*14be0*/  LDSM.16.M88.4 R228, [R181] ;  /* 0x00000000b5e4783b */ /* 0x000fe20000000200 */
[----:B------:R-:W3:Y:S04]  /*14bf0*/  S2R R0, SR_TID.X ;  /* 0x0000000000007919 */ /* 0x000ee80000002100 */
[C---:B------:R-:W-:Y:S01]  /*14c00*/  HMMA.16816.F32.BF16 R24, R164.reuse, R26, RZ ;  /* 0x0000001aa418723c */ /* 0x040fe200000418ff */
[----:B------:R-:W0:Y:S05]  /*14c10*/  LDGDEPBAR ;  /* 0x00000000000079af */ /* 0x000e2a0000000000 */
[C---:B-----5:R-:W-:Y:S06]  /*14c20*/  HMMA.16816.F32.BF16 R20, R164.reuse, R16, RZ ;  /* 0x00000010a414723c */ /* 0x060fec00000418ff */
[C---:B------:R-:W-:Y:S06]  /*14c30*/  HMMA.16816.F32.BF16 R16, R164.reuse, R18, RZ ;  /* 0x00000012a410723c */ /* 0x040fec00000418ff */
[C---:B------:R-:W-:Y:S06]  /*14c40*/  HMMA.16816.F32.BF16 R168, R164.reuse, R148, RZ ;  /* 0x00000094a4a8723c */ /* 0x040fec00000418ff */
[----:B------:R-:W-:Y:S01]  /*14c50*/  HMMA.16816.F32.BF16 R164, R164, R150, RZ ;  /* 0x00000096a4a4723c */ /* 0x000fe200000418ff */
[----:B------:R-:W4:Y:S05]  /*14c60*/  LDSM.16.M88.4 R148, [R188+0x6800] ;  /* 0x00680000bc94783b */ /* 0x000f2a0000000200 */
[----:B------:R-:W-:Y:S01]  /*14c70*/  HMMA.16816.F32.BF16 R140, R12, R144, R140 ;  /* 0x000000900c8c723c */ /* 0x000fe2000004188c */
[----:B---3--:R-:W-:-:S05]  /*14c80*/  IMAD.SHL.U32 R0, R0, 0x2, RZ ;  /* 0x0000000200007824 */ /* 0x008fca00078e00ff */
[----:B------:R-:W-:Y:S01]  /*14c90*/  HMMA.16816.F32.BF16 R32, R12, R146, R32 ;  /* 0x000000920c20723c */ /* 0x000fe20000041820 */
[----:B------:R-:W3:Y:S01]  /*14ca0*/  LDSM.16.M88.4 R144, [R188+0x7000] ;  /* 0x00700000bc90783b */ /* 0x000ee20000000200 */
[----:B------:R-:W-:-:S04]  /*14cb0*/  LOP3.LUT R0, R0, 0x6, RZ, 0xc0, !PT ;  /* 0x0000000600007812 */ /* 0x000fc800078ec0ff */
[C---:B-1----:R-:W-:Y:S06]  /*14cc0*/  HMMA.16816.F32.BF16 R28, R12.reuse, R8, R28 ;  /* 0x000000080c1c723c */ /* 0x042fec000004181c */
[C---:B------:R-:W-:Y:S01]  /*14cd0*/  HMMA.16816.F32.BF16 R24, R12.reuse, R10, R24 ;  /* 0x0000000a0c18723c */ /* 0x040fe20000041818 */
[----:B------:R-:W1:Y:S05]  /*14ce0*/  LDSM.16.M88.4 R8, [R189] ;  /* 0x00000000bd08783b */ /* 0x000e6a0000000200 */
        /* <DEDUP_REMOVED lines=10> */
[C---:B----4-:R-:W-:Y:S06]  /*14d90*/  HMMA.16816.F32.BF16 R28, R4.reuse, R148, R28 ;  /* 0x00000094041c723c */ /* 0x050fec000004181c */
[C---:B------:R-:W-:Y:S01]  /*14da0*/  HMMA.16816.F32.BF16 R24, R4.reuse, R150, R24 ;  /* 0x000000960418723c */ /* 0x040fe20000041818 */
[----:B------:R-:W-:Y:S05]  /*14db0*/  LDSM.16.M88.4 R148, [R194+0x2000] ;  /* 0x00200000c294783b */ /* 0x000fea0000000200 */
[C---:B---3--:R-:W-:Y:S06]  /*14dc0*/  HMMA.16816.F32.BF16 R20, R4.reuse, R144, R20 ;  /* 0x000000900414723c */ /* 0x048fec0000041814 */
[C---:B------:R-:W-:Y:S01]  /*14dd0*/  HMMA.16816.F32.BF16 R16, R4.reuse, R146, R16 ;  /* 0x000000920410723c */ /* 0x040fe20000041810 */
[----:B------:R-:W3:Y:S05]  /*14de0*/  LDSM.16.M88.4 R144, [R193+0x8000] ;  /* 0x00800000c190783b */ /* 0x000eea0000000200 */
[C---:B------:R-:W-:Y:S06]  /*14df0*/  HMMA.16816.F32.BF16 R168, R4.reuse, R172, R168 ;  /* 0x000000ac04a8723c */ /* 0x040fec00000418a8 */
[----:B------:R-:W-:Y:S01]  /*14e00*/  HMMA.16816.F32.BF16 R164, R4, R174, R164 ;  /* 0x000000ae04a4723c */ /* 0x000fe200000418a4 */
[----:B------:R-:W4:Y:S04]  /*14e10*/  LDSM.16.M88.4 R4, [R193+0x8800] ;  /* 0x00880000c104783b */ /* 0x000f280000000200 */
[----:B------:R-:W-:Y:S01]  /*14e20*/  LDSM.16.M88.4 R172, [R180] ;  /* 0x00000000b4ac783b */ /* 0x000fe20000000200 */
[C---:B-1----:R-:W-:Y:S06]  /*14e30*/  HMMA.16816.F32.BF16 R140, R8.reuse, R160, R140 ;  /* 0x000000a0088c723c */ /* 0x042fec000004188c */
[C---:B-----5:R-:W-:Y:S06]  /*14e40*/  HMMA.16816.F32.BF16 R28, R8.reuse, R152, R28 ;  /* 0x00000098081c723c */ /* 0x060fec000004181c */
[C---:B------:R-:W-:Y:S01]  /*14e50*/  HMMA.16816.F32.BF16 R24, R8.reuse, R154, R24 ;  /* 0x0000009a0818723c */ /* 0x040fe20000041818 */
[----:B------:R-:W1:Y:S05]  /*14e60*/  LDSM.16.M88.4 R152, [R193+0x9800] ;  /* 0x00980000c198783b */ /* 0x000e6a0000000200 */
        /* <DEDUP_REMOVED lines=9> */
[C---:B---3--:R-:W-:Y:S06]  /*14f00*/  HMMA.16816.F32.BF16 R140, R148.reuse, R144, R140 ;  /* 0x00000090948c723c */ /* 0x048fec000004188c */
[C---:B------:R-:W-:Y:S01]  /*14f10*/  HMMA.16816.F32.BF16 R32, R148.reuse, R146, R32 ;  /* 0x000000929420723c */ /* 0x040fe20000041820 */
[----:B------:R-:W-:Y:S05]  /*14f20*/  LDSM.16.M88.4 R144, [R190+0x2000] ;  /* 0x00200000be90783b */ /* 0x000fea0000000200 */
[C---:B----4-:R-:W-:Y:S06]  /*14f30*/  HMMA.16816.F32.BF16 R28, R148.reuse, R4, R28 ;  /* 0x00000004941c723c */ /* 0x050fec000004181c */
[C---:B------:R-:W-:Y:S01]  /*14f40*/  HMMA.16816.F32.BF16 R24, R148.reuse, R6, R24 ;  /* 0x000000069418723c */ /* 0x040fe20000041818 */
[----:B------:R-:W3:Y:S05]  /*14f50*/  LDSM.16.M88.4 R4, [R188+0x8000] ;  /* 0x00800000bc04783b */ /* 0x000eea0000000200 */
[C---:B------:R-:W-:Y:S06]  /*14f60*/  HMMA.16816.F32.BF16 R20, R148.reuse, R224, R20 ;  /* 0x000000e09414723c */ /* 0x040fec0000041814 */
[C---:B------:R-:W-:Y:S01]  /*14f70*/  HMMA.16816.F32.BF16 R16, R148.reuse, R226, R16 ;  /* 0x000000e29410723c */ /* 0x040fe20000041810 */
[----:B------:R-:W-:Y:S05]  /*14f80*/  LDSM.16.M88.4 R224, [R189+0x2000] ;  /* 0x00200000bde0783b */ /* 0x000fea0000000200 */
[C---:B-1----:R-:W-:Y:S06]  /*14f90*/  HMMA.16816.F32.BF16 R168, R148.reuse, R152, R168 ;  /* 0x0000009894a8723c */ /* 0x042fec00000418a8 */
[----:B------:R-:W-:Y:S01]  /*14fa0*/  HMMA.16816.F32.BF16 R164, R148, R154, R164 ;  /* 0x0000009a94a4723c */ /* 0x000fe200000418a4 */
[----:B------:R-:W1:Y:S04]  /*14fb0*/  LDSM.16.M88.4 R152, [R188+0x9000] ;  /* 0x00900000bc98783b */ /* 0x000e680000000200 */
        /* <DEDUP_REMOVED lines=9> */
[----:B---3--:R-:W-:Y:S06]  /*15050*/  HMMA.16816.F32.BF16 R140, R144, R4, R140 ;  /* 0x00000004908c723c */ /* 0x008fec000004188c */
        /* <DEDUP_REMOVED lines=9> */
[C---:B-1----:R-:W-:Y:S06]  /*150f0*/  HMMA.16816.F32.BF16 R20, R144.reuse, R152, R20 ;  /* 0x000000989014723c */ /* 0x042fec0000041814 */
[----:B------:R-:W-:Y:S01]  /*15100*/  HMMA.16816.F32.BF16 R16, R144, R154, R16 ;  /* 0x0000009a9010723c */ /* 0x000fe20000041810 */
[----:B------:R-:W1:Y:S05]  /*15110*/  LDSM.16.M88.4 R152, [R193+0xa800] ;  /* 0x00a80000c198783b */ /* 0x000e6a0000000200 */
        /* <DEDUP_REMOVED lines=10> */
[----:B---3--:R-:W-:Y:S06]  /*151c0*/  HMMA.16816.F32.BF16 R140, R160, R156, R140 ;  /* 0x0000009ca08c723c */ /* 0x008fec000004188c */
[C---:B------:R-:W-:Y:S06]  /*151d0*/  HMMA.16816.F32.BF16 R20, R224.reuse, R4, R20 ;  /* 0x00000004e014723c */ /* 0x040fec0000041814 */
[C---:B------:R-:W-:Y:S01]  /*151e0*/  HMMA.16816.F32.BF16 R16, R224.reuse, R6, R16 ;  /* 0x00000006e010723c */ /* 0x040fe20000041810 */
[----:B------:R-:W3:Y:S05]  /*151f0*/  LDSM.16.M88.4 R4, [R178] ;  /* 0x00000000b204783b */ /* 0x000eea0000000200 */
[C---:B------:R-:W-:Y:S06]  /*15200*/  HMMA.16816.F32.BF16 R168, R224.reuse, R172, R168 ;  /* 0x000000ace0a8723c */ /* 0x040fec00000418a8 */
[----:B------:R-:W-:Y:S01]  /*15210*/  HMMA.16816.F32.BF16 R164, R224, R174, R164 ;  /* 0x000000aee0a4723c */ /* 0x000fe200000418a4 */
[----:B------:R-:W-:Y:S05]  /*15220*/  LDSM.16.M88.4 R172, [R190+0x4000] ;  /* 0x00400000beac783b */ /* 0x000fea0000000200 */
[C---:B-1----:R-:W-:Y:S01]  /*15230*/  HMMA.16816.F32.BF16 R224, R160.reuse, R152, R28 ;  /* 0x00000098a0e0723c */ /* 0x042fe2000004181c */
[----:B------:R-:W1:Y:S05]  /*15240*/  LDSM.16.M88.4 R28, [R188+0xa000] ;  /* 0x00a00000bc1c783b */ /* 0x000e6a0000000200 */
        /* <DEDUP_REMOVED lines=13> */
[C---:B---3--:R-:W-:Y:S06]  /*15320*/  HMMA.16816.F32.BF16 R224, R12.reuse, R4, R224 ;  /* 0x000000040ce0723c */ /* 0x048fec00000418e0 */
[----:B------:R-:W-:Y:S01]  /*15330*/  HMMA.16816.F32.BF16 R24, R12, R6, R24 ;  /* 0x000000060c18723c */ /* 0x000fe20000041818 */
[----:B------:R-:W3:Y:S05]  /*15340*/  LDSM.16.M88.4 R4, [R188+0xb000] ;  /* 0x00b00000bc04783b */ /* 0x000eea0000000200 */
[----:B-1----:R-:W-:Y:S06]  /*15350*/  HMMA.16816.F32.BF16 R140, R172, R28, R140 ;  /* 0x0000001cac8c723c */ /* 0x002fec000004188c */
[----:B----4-:R-:W-:Y:S01]  /*15360*/  HMMA.16816.F32.BF16 R20, R12, R156, R20 ;  /* 0x0000009c0c14723c */ /* 0x010fe20000041814 */
[----:B------:R-:W-:-:S05]  /*15370*/  IMAD R29, R211, 0x40, R0 ;  /* 0x00000040d31d7824 */ /* 0x000fca00078e0200 */
[----:B------:R-:W-:Y:S01]  /*15380*/  HMMA.16816.F32.BF16 R156, R12, R158, R16 ;  /* 0x0000009e0c9c723c */ /* 0x000fe20000041810 */
[----:B------:R-:W1:Y:S05]  /*15390*/  LDSM.16.M88.4 R16, [R184+0x4800] ;  /* 0x00480000b810783b */ /* 0x000e6a0000000200 */
[----:B--2---:R-:W-:Y:S06]  /*153a0*/  HMMA.16816.F32.BF16 R224, R172, R8, R224 ;  /* 0x00000008ace0723c */ /* 0x004fec00000418e0 */
[----:B------:R-:W-:Y:S06]  /*153b0*/  HMMA.16816.F32.BF16 R140, R152, R148, R140 ;  /* 0x00000094988c723c */ /* 0x000fec000004188c */
[----:B------:R-:W-:Y:S01]  /*153c0*/  HMMA.16816.F32.BF16 R24, R172, R10, R24 ;  /* 0x0000000aac18723c */ /* 0x000fe20000041818 */
[----:B------:R-:W2:Y:S05]  /*153d0*/  LDSM.16.M88.4 R8, [R188+0xb800] ;  /* 0x00b80000bc08783b */ /* 0x000eaa0000000200 */
[C---:B-----5:R-:W-:Y:S06]  /*153e0*/  HMMA.16816.F32.BF16 R168, R12.reuse, R144, R168 ;  /* 0x000000900ca8723c */ /* 0x060fec00000418a8 */
[----:B------:R-:W-:Y:S01]  /*153f0*/  HMMA.16816.F32.BF16 R164, R12, R146, R164 ;  /* 0x000000920ca4723c */ /* 0x000fe200000418a4 */
[----:B------:R-:W4:Y:S05]  /*15400*/  LDSM.16.M88.4 R12, [R184+0x5000] ;  /* 0x00500000b80c783b */ /* 0x000f2a0000000200 */
[C---:B---3--:R-:W-:Y:S06]  /*15410*/  HMMA.16816.F32.BF16 R20, R172.reuse, R4, R20 ;  /* 0x00000004ac14723c */ /* 0x048fec0000041814 */
[----:B------:R-:W-:Y:S01]  /*15420*/  HMMA.16816.F32.BF16 R32, R172, R30, R32 ;  /* 0x0000001eac20723c */ /* 0x000fe20000041820 */
[----:B------:R-:W-:-:S05]  /*15430*/  VIADD R5, R29, 0x1 ;  /* 0x000000011d057836 */ /* 0x000fca0000000000 */
[----:B------:R-:W-:Y:S01]  /*15440*/  HMMA.16816.F32.BF16 R156, R172, R6, R156 ;  /* 0x00000006ac9c723c */ /* 0x000fe2000004189c */
[C---:B------:R-:W-:Y:S02]  /*15450*/  ISETP.GE.AND P5, PT, R5.reuse, R2, PT ;  /* 0x000000020500720c */ /* 0x040fe40003fa6270 */
[----:B------:R-:W-:Y:S01]  /*15460*/  ISETP.GE.AND P2, PT, R5, R138, PT ;  /* 0x0000008a0500720c */ /* 0x000fe20003f46270 */
[----:B------:R-:W-:Y:S01]  /*15470*/  VIADD R5, R29, 0x9 ;  /* 0x000000091d057836 */ /* 0x000fe20000000000 */
[----:B------:R-:W-:Y:S01]  /*15480*/  FSEL R0, R141, -INF , !P5 ;  /* 0xff8000008d007808 */ /* 0x000fe20006800000 */
[----:B-1----:R-:W-:Y:S01]  /*15490*/  HMMA.16816.F32.BF16 R224, R152, R16, R224 ;  /* 0x0000001098e0723c */ /* 0x002fe200000418e0 */
[----:B------:R-:W-:Y:S02]  /*154a0*/  VIADD R7, R29, 0x8 ;  /* 0x000000081d077836 */ /* 0x000fe40000000000 */
[C---:B------:R-:W-:Y:S02]  /*154b0*/  ISETP.GE.AND P3, PT, R5.reuse, R2, PT ;  /* 0x000000020500720c */ /* 0x040fe40003f66270 */
[----:B------:R-:W-:Y:S01]  /*154c0*/  ISETP.GE.AND P5, PT, R5, R138, PT ;  /* 0x0000008a0500720c */ /* 0x000fe20003fa6270 */
[----:B--2---:R-:W-:Y:S01]  /*154d0*/  HMMA.16816.F32.BF16 R168, R172, R8, R168 ;  /* 0x00000008aca8723c */ /* 0x004fe200000418a8 */
[----:B------:R-:W-:Y:S01]  /*154e0*/  ISETP.GE.AND P4, PT, R7, R2, PT ;  /* 0x000000020700720c */ /* 0x000fe20003f86270 */
[----:B------:R-:W-:Y:S01]  /*154f0*/  VIADD R17, R29, 0x11 ;  /* 0x000000111d117836 */ /* 0x000fe20000000000 */
[----:B------:R-:W-:-:S02]  /*15500*/  ISETP.GE.AND P6, PT, R7, R138, PT ;  /* 0x0000008a0700720c */ /* 0x000fc40003fc6270 */
[----:B------:R-:W1:Y:S01]  /*15510*/  LDSM.16.M88.4 R4, [R184+0x5800] ;  /* 0x00580000b804783b */ /* 0x000e620000000200 */
[----:B------:R-:W-:Y:S01]  /*15520*/  HMMA.16816.F32.BF16 R32, R152, R150, R32 ;  /* 0x000000969820723c */ /* 0x000fe20000041820 */
[----:B------:R-:W-:Y:S01]  /*15530*/  FSEL R16, R143, -INF , !P2 ;  /* 0xff8000008f107808 */ /* 0x000fe20005000000 */
[----:B------:R-:W-:Y:S01]  /*15540*/  VIADD R9, R29, 0x18 ;  /* 0x000000181d097836 */ /* 0x000fe20000000000 */
[----:B------:R-:W-:-:S04]  /*15550*/  DEPBAR.LE SB0, 0x0 ;  /* 0x000080000000791a */ /* 0x000fc80000000000 */
[----:B------:R-:W-:Y:S06]  /*15560*/  HMMA.16816.F32.BF16 R24, R152, R18, R24 ;  /* 0x000000129818723c */ /* 0x000fec0000041818 */
[----:B------:R-:W-:Y:S01]  /*15570*/  HMMA.16816.F32.BF16 R164, R172, R10, R164 ;  /* 0x0000000aaca4723c */ /* 0x000fe200000418a4 */
[----:B------:R-:W-:-:S05]  /*15580*/  VIADD R19, R29, 0x10 ;  /* 0x000000101d137836 */ /* 0x000fca0000000000 */
[----:B----4-:R-:W-:Y:S01]  /*15590*/  HMMA.16816.F32.BF16 R20, R152, R12, R20 ;  /* 0x0000000c9814723c */ /* 0x010fe20000041814 */
[----:B------:R-:W-:Y:S01]  /*155a0*/  ISETP.GE.AND P2, PT, R19, R2, PT ;  /* 0x000000021300720c */ /* 0x000fe20003f46270 */
[----:B------:R-:W-:-:S03]  /*155b0*/  VIADD R11, R29, 0x21 ;  /* 0x000000211d0b7836 */ /* 0x000fc60000000000 */
[----:B------:R-:W-:Y:S01]  /*155c0*/  FSEL R236, R224, -INF , !P2 ;  /* 0xff800000e0ec7808 */ /* 0x000fe20005000000 */
[----:B------:R-:W-:Y:S01]  /*155d0*/  HMMA.16816.F32.BF16 R156, R152, R14, R156 ;  /* 0x0000000e989c723c */ /* 0x000fe2000004189c */
[----:B------:R-:W-:Y:S01]  /*155e0*/  FSEL R12, R35, -INF , !P5 ;  /* 0xff800000230c7808 */ /* 0x000fe20006800000 */
[----:B------:R-:W-:Y:S01]  /*155f0*/  VIADD R13, R29, 0x19 ;  /* 0x000000191d0d7836 */ /* 0x000fe20000000000 */
[----:B------:R-:W-:Y:S01]  /*15600*/  FSEL R8, R33, -INF , !P3 ;  /* 0xff80000021087808 */ /* 0x000fe20005800000 */
[----:B------:R-:W-:Y:S01]  /*15610*/  BAR.SYNC.DEFER_BLOCKING 0x0 ;  /* 0x0000000000007b1d */ /* 0x000fe20000010000 */
[C---:B------:R-:W-:Y:S02]  /*15620*/  ISETP.GE.AND P5, PT, R9.reuse, R2, PT ;  /* 0x000000020900720c */ /* 0x040fe40003fa6270 */
[----:B------:R-:W-:Y:S01]  /*15630*/  ISETP.GE.AND P2, PT, R9, R138, PT ;  /* 0x0000008a0900720c */ /* 0x000fe20003f46270 */
[----:B------:R-:W-:Y:S01]  /*15640*/  VIADD R9, R29, 0x20 ;  /* 0x000000201d097836 */ /* 0x000fe20000000000 */
[----:B------:R-:W-:-:S02]  /*15650*/  FSEL R34, R34, -INF , !P6 ;  /* 0xff80000022227808 */ /* 0x000fc40007000000 */
[C---:B------:R-:W-:Y:S02]  /*15660*/  ISETP.GE.AND P3, PT, R17.reuse, R138, PT ;  /* 0x0000008a1100720c */ /* 0x040fe40003f66270 */
[----:B------:R-:W-:Y:S01]  /*15670*/  FSEL R32, R32, -INF , !P4 ;  /* 0xff80000020207808 */ /* 0x000fe20006000000 */
[C---:B-1----:R-:W-:Y:S01]  /*15680*/  HMMA.16816.F32.BF16 R168, R152.reuse, R4, R168 ;  /* 0x0000000498a8723c */ /* 0x042fe200000418a8 */
[----:B------:R-:W-:Y:S02]  /*15690*/  ISETP.GE.AND P6, PT, R17, R2, PT ;  /* 0x000000021100720c */ /* 0x000fe40003fc6270 */
[----:B------:R-:W-:Y:S02]  /*156a0*/  ISETP.GE.AND P4, PT, R19, R138, PT ;  /* 0x0000008a1300720c */ /* 0x000fe40003f86270 */
[----:B------:R-:W-:Y:S01]  /*156b0*/  FSEL R144, R227, -INF , !P3 ;  /* 0xff800000e3907808 */ /* 0x000fe20005800000 */
[----:B------:R-:W-:Y:S01]  /*156c0*/  HMMA.16816.F32.BF16 R164, R152, R6, R164 ;  /* 0x0000000698a4723c */ /* 0x000fe200000418a4 */
[----:B------:R-:W-:Y:S01]  /*156d0*/  FSEL R148, R24, -INF , !P5 ;  /* 0xff80000018947808 */ /* 0x000fe20006800000 */
[----:B------:R-:W-:Y:S01]  /*156e0*/  VIADD R5, R29, 0x31 ;  /* 0x000000311d057836 */ /* 0x000fe20000000000 */
[----:B------:R-:W-:-:S02]  /*156f0*/  FSEL R234, R225, -INF , !P6 ;  /* 0xff800000e1ea7808 */ /* 0x000fc40007000000 */
[C---:B------:R-:W-:Y:S02]  /*15700*/  ISETP.GE.AND P3, PT, R9.reuse, R2, PT ;  /* 0x000000020900720c */ /* 0x040fe40003f66270 */
[-C--:B------:R-:W-:Y:S01]  /*15710*/  ISETP.GE.AND P5, PT, R9, R138.reuse, PT ;  /* 0x0000008a0900720c */ /* 0x080fe20003fa6270 */
[----:B------:R-:W-:Y:S01]  /*15720*/  VIADD R9, R29, 0x28 ;  /* 0x000000281d097836 */ /* 0x000fe20000000000 */
[----:B------:R-:W-:Y:S02]  /*15730*/  FSEL R146, R226, -INF , !P4 ;  /* 0xff800000e2927808 */ /* 0x000fe40006000000 */
[C---:B------:R-:W-:Y:S02]  /*15740*/  ISETP.GE.AND P6, PT, R13.reuse, R138, PT ;  /* 0x0000008a0d00720c */ /* 0x040fe40003fc6270 */
        /* <DEDUP_REMOVED lines=24> */
[----:B------:R-:W-:Y:S02]  /*158d0*/  FSEL R232, R168, -INF , !P4 ;  /* 0xff800000a8e87808 */ /* 0x000fe40006000000 */
[C---:B------:R-:W-:Y:S02]  /*158e0*/  ISETP.GE.AND P2, PT, R29.reuse, R2, PT ;  /* 0x000000021d00720c */ /* 0x040fe40003f46270 */
[CC--:B------:R-:W-:Y:S01]  /*158f0*/  ISETP.GE.AND P4, PT, R29.reuse, R138.reuse, PT ;  /* 0x0000008a1d00720c */ /* 0x0c0fe20003f86270 */
[----:B------:R-:W-:Y:S01]  /*15900*/  VIADD R29, R29, 0x39 ;  /* 0x000000391d1d7836 */ /* 0x000fe20000000000 */
[----:B------:R-:W-:Y:S02]  /*15910*/  ISETP.GE.AND P6, PT, R11, R138, PT ;  /* 0x0000008a0b00720c */ /* 0x000fe40003fc6270 */
[----:B------:R-:W-:Y:S02]  /*15920*/  FSEL R228, R169, -INF , !P3 ;  /* 0xff800000a9e47808 */ /* 0x000fe40005800000 */
[----:B------:R-:W-:-:S02]  /*15930*/  FSEL R226, R170, -INF , !P6 ;  /* 0xff800000aae27808 */ /* 0x000fc40007000000 */
[----:B------:R-:W-:Y:S02]  /*15940*/  FSEL R224, R171, -INF , !P5 ;  /* 0xff800000abe07808 */ /* 0x000fe40006800000 */
[----:B------:R-:W-:Y:S02]  /*15950*/  FSEL R140, R140, -INF , !P2 ;  /* 0xff8000008c8c7808 */ /* 0x000fe40005000000 */
[C---:B------:R-:W-:Y:S02]  /*15960*/  ISETP.GE.AND P6, PT, R5.reuse, R2, PT ;  /* 0x000000020500720c */ /* 0x040fe40003fc6270 */
[----:B------:R-:W-:Y:S02]  /*15970*/  ISETP.GE.AND P3, PT, R5, R138, PT ;  /* 0x0000008a0500720c */ /* 0x000fe40003f66270 */
[C---:B------:R-:W-:Y:S02]  /*15980*/  ISETP.GE.AND P5, PT, R29.reuse, R2, PT ;  /* 0x000000021d00720c */ /* 0x040fe40003fa6270 */
[----:B------:R-:W-:-:S02]  /*15990*/  ISETP.GE.AND P2, PT, R29, R138, PT ;  /* 0x0000008a1d00720c */ /* 0x000fc40003f46270 */
[----:B------:R-:W-:Y:S02]  /*159a0*/  FSEL R142, R142, -INF , !P4 ;  /* 0xff8000008e8e7808 */ /* 0x000fe40006000000 */
[----:B------:R-:W-:Y:S02]  /*159b0*/  FSEL R230, R164, -INF , !P6 ;  /* 0xff800000a4e67808 */ /* 0x000fe40007000000 */
        /* <DEDUP_REMOVED lines=47> */
[----:B------:R-:W-:Y:S02]  /*15cb0*/  ISETP.NE.AND P1, PT, R13, RZ, PT ;  /* 0x000000ff0d00720c */ /* 0x000fe40003f25270 */
[----:B------:R-:W-:-:S07]  /*15cc0*/  LOP3.LUT R4, RZ, R13, RZ, 0x33, !PT ;  /* 0x0000000dff047212 */ /* 0x000fce00078e33ff */
        /* <DEDUP_REMOVED lines=25> */
.L_x_2532:
[----:B------:R-:W-:Y:S02]  /*15e60*/  R2UR UR4, R214 ;  /* 0x00000000d60472ca */ /* 0x000fe400000e0000 */
[----:B------:R-:W-:-:S13]  /*15e70*/  R2UR UR5, R215 ;  /* 0x00000000d70572ca */ /* 0x000fda00000e0000 */
[----:B------:R-:W2:Y:S02]  /*15e80*/  LD.E R4, desc[UR4][R216.64+0x38] ;  /* 0x00003804d8047980 */ /* 0x000ea4000c101900 */
[----:B--2---:R-:W-:-:S05]  /*15e90*/  IMAD.U32 R4, R4, -0x40, RZ ;  /* 0xffffffc004047824 */ /* 0x004fca00078e00ff */
[----:B------:R-:W-:Y:S02]  /*15ea0*/  SHF.R.S32.HI R2, RZ, 0x1f, R4 ;  /* 0x0000001fff027819 */ /* 0x000fe40000011404 */
.L_x_2533:
[----:B------:R-:W-:Y:S05]  /*15eb0*/  BSYNC B0 ;  /* 0x0000000000007941 */ /* 0x000fea0003800000 */
.L_x_2531:
[----:B------:R-:W-:Y:S01]  /*15ec0*/  LEA R200, P0, R4, R200, 0x1 ;  /* 0x000000c804c87211 */ /* 0x000fe200078008ff */
[----:B------:R-:W-:Y:S01]  /*15ed0*/  IMAD.SHL.U32 R5, R134, 0x20, RZ ;  /* 0x0000002086057824 */ /* 0x000fe200078e00ff */
[----:B------:R-:W-:Y:S02]  /*15ee0*/  R2UR UR10, R214 ;  /* 0x00000000d60a72ca */ /* 0x000fe400000e0000 */
[----:B------:R-:W-:Y:S02]  /*15ef0*/  LEA.HI.X R199, R4, R199, R2, 0x1, P0 ;  /* 0x000000c704c77211 */ /* 0x000fe400000f0c02 */
[----:B------:R-:W-:Y:S02]  /*15f00*/  R2UR UR11, R215 ;  /* 0x00000000d70b72ca */ /* 0x000fe400000e0000 */
[----:B------:R-:W-:Y:S01]  /*15f10*/  SHF.L.U64.HI R2, R134, 0x5, R135 ;  /* 0x0000000586027819 */ /* 0x000fe20000010287 */
[----:B------:R-:W-:Y:S01]  /*15f20*/  IMAD.MOV.U32 R201, RZ, RZ, R199 ;  /* 0x000000ffffc97224 */ /* 0x000fe200078e00c7 */
[----:B------:R-:W-:-:S02]  /*15f30*/  IADD3 R10, P0, R200, R5, RZ ;  /* 0x00000005c80a7210 */ /* 0x000fc40007f1e0ff */
[C---:B------:R-:W-:Y:S02]  /*15f40*/  R2UR UR8, R214.reuse ;  /* 0x00000000d60872ca */ /* 0x040fe400000e0000 */
[----:B------:R-:W-:Y:S01]  /*15f50*/  R2UR UR9, R215 ;  /* 0x00000000d70972ca */ /* 0x000fe200000e0000 */
[----:B------:R-:W-:Y:S01]  /*15f60*/  IMAD.X R11, R199, 0x1, R2, P0 ;  /* 0x00000001c70b7824 */ /* 0x000fe200000e0602 */
[C---:B------:R-:W-:Y:S02]  /*15f70*/  R2UR UR4, R214.reuse ;  /* 0x00000000d60472ca */ /* 0x040fe400000e0000 */
[C---:B------:R-:W-:Y:S01]  /*15f80*/  R2UR UR5, R215.reuse ;  /* 0x00000000d70572ca */ /* 0x040fe200000e0000 */
[----:B------:R-:W-:Y:S01]  /*15f90*/  @!PT LDS RZ, [RZ] ;  /* 0x00000000fffff984 */ /* 0x000fe20000000800 */
[----:B------:R-:W-:Y:S01]  /*15fa0*/  @!PT LDS RZ, [RZ] ;  /* 0x00000000fffff984 */ /* 0x000fe20000000800 */
[----:B------:R-:W-:Y:S01]  /*15fb0*/  @!PT LDS RZ, [RZ] ;  /* 0x00000000fffff984 */ /* 0x000fe20000000800 */
[----:B------:R1:W-:Y:S01]  /*15fc0*/  LDGSTS.E.BYPASS.LTC128B.128 [R209+0x6000], desc[UR10][R200.64] ;  /* 0x06000000c8d17fae */ /* 0x0003e2000b901d4a */
[----:B------:R-:W-:Y:S02]  /*15fd0*/  R2UR UR22, R214 ;  /* 0x00000000d61672ca */ /* 0x000fe400000e0000 */
[----:B------:R-:W-:-:S02]  /*15fe0*/  R2UR UR23, R215 ;  /* 0x00000000d71772ca */ /* 0x000fc400000e0000 */
[C---:B------:R-:W-:Y:S02]  /*15ff0*/  R2UR UR20, R214.reuse ;  /* 0x00000000d61472ca */ /* 0x040fe400000e0000 */
[C---:B------:R-:W-:Y:S01]  /*16000*/  R2UR UR21, R215.reuse ;  /* 0x00000000d71572ca */ /* 0x040fe200000e0000 */
[----:B------:R1:W-:Y:S01]  /*16010*/  LDGSTS.E.BYPASS.LTC128B.128 [R209+0x8000], desc[UR8][R200.64+0x80] ;  /* 0x08000080c8d17fae */ /* 0x0003e2000b901d48 */
[C---:B------:R-:W-:Y:S02]  /*16020*/  R2UR UR18, R214.reuse ;  /* 0x00000000d61272ca */ /* 0x040fe400000e0000 */
[C---:B------:R-:W-:Y:S01]  /*16030*/  R2UR UR19, R215.reuse ;  /* 0x00000000d71372ca */ /* 0x040fe200000e0000 */
[----:B------:R1:W-:Y:S01]  /*16040*/  LDGSTS.E.BYPASS.LTC128B.128 [R209+0xa000], desc[UR4][R200.64+0x100] ;  /* 0x0a000100c8d17fae */ /* 0x0003e2000b901d44 */
[----:B------:R-:W-:Y:S02]  /*16050*/  R2UR UR16, R214 ;  /* 0x00000000d61072ca */ /* 0x000fe400000e0000 */
[----:B------:R-:W-:Y:S01]  /*16060*/  R2UR UR17, R215 ;  /* 0x00000000d71172ca */ /* 0x000fe200000e0000 */
[----:B------:R1:W-:Y:S01]  /*16070*/  LDGSTS.E.BYPASS.LTC128B.128 [R209+0x6800], desc[UR22][R10.64] ;  /* 0x068000000ad17fae */ /* 0x0003e2000b901d56 */
[----:B------:R-:W-:-:S02]  /*16080*/  IADD3 R6, P0, R10, R5, RZ ;  /* 0x000000050a067210 */ /* 0x000fc40007f1e0ff */
[C---:B------:R-:W-:Y:S01]  /*16090*/  R2UR UR14, R214.reuse ;  /* 0x00000000d60e72ca */ /* 0x040fe200000e0000 */
[----:B------:R1:W-:Y:S01]  /*160a0*/  LDGSTS.E.BYPASS.LTC128B.128 [R209+0x8800], desc[UR20][R10.64+0x80] ;  /* 0x088000800ad17fae */ /* 0x0003e2000b901d54 */
[----:B------:R-:W-:Y:S01]  /*160b0*/  R2UR UR15, R215 ;  /* 0x00000000d70f72ca */ /* 0x000fe200000e0000 */
[--C-:B------:R-:W-:Y:S01]  /*160c0*/  IMAD.X R7, R11, 0x1, R2.reuse, P0 ;  /* 0x000000010b077824 */ /* 0x100fe200000e0602 */
[----:B------:R-:W-:Y:S01]  /*160d0*/  R2UR UR12, R214 ;  /* 0x00000000d60c72ca */ /* 0x000fe200000e0000 */
[----:B------:R1:W-:Y:S01]  /*160e0*/  LDGSTS.E.BYPASS.LTC128B.128 [R209+0xa800], desc[UR18][R10.64+0x100] ;  /* 0x0a8001000ad17fae */ /* 0x0003e2000b901d52 */
[----:B------:R-:W-:Y:S02]  /*160f0*/  R2UR UR13, R215 ;  /* 0x00000000d70d72ca */ /* 0x000fe400000e0000 */
[----:B------:R-:W-:Y:S01]  /*16100*/  IADD3 R4, P0, R6, R5, RZ ;  /* 0x0000000506047210 */ /* 0x000fe20007f1e0ff */
[----:B------:R1:W-:Y:S04]  /*16110*/  LDGSTS.E.BYPASS.LTC128B.128 [R209+0x7000], desc[UR16][R6.64] ;  /* 0x0700000006d17fae */ /* 0x0003e8000b901d50 */
[----:B------:R-:W-:-:S02]  /*16120*/  IMAD.X R5, R7, 0x1, R2, P0 ;  /* 0x0000000107057824 */ /* 0x000fc400000e0602 */
[----:B------:R1:W-:Y:S04]  /*16130*/  LDGSTS.E.BYPASS.LTC128B.128 [R209+0x9000], desc[UR14][R6.64+0x80] ;  /* 0x0900008006d17fae */ /* 0x0003e8000b901d4e */
[----:B------:R1:W-:Y:S04]  /*16140*/  LDGSTS.E.BYPASS.LTC128B.128 [R209+0xb000], desc[UR12][R6.64+0x100] ;  /* 0x0b00010006d17fae */ /* 0x0003e8000b901d4c */
[----:B------:R1:W-:Y:S04]  /*16150*/  LDGSTS.E.BYPASS.LTC128B.128 [R209+0x7800], desc[UR10][R4.64] ;  /* 0x0780000004d17fae */ /* 0x0003e8000b901d4a */
[----:B------:R1:W-:Y:S04]  /*16160*/  LDGSTS.E.BYPASS.LTC128B.128 [R209+0x9800], desc[UR8][R4.64+0x80] ;  /* 0x0980008004d17fae */ /* 0x0003e8000b901d48 */
[----:B------:R1:W-:Y:S04]  /*16170*/  LDGSTS.E.BYPASS.LTC128B.128 [R209+0xb800], desc[UR4][R4.64+0x100] ;  /* 0x0b80010004d17fae */ /* 0x0003e8000b901d44 */
[----:B------:R-:W0:Y:S02]  /*16180*/  LDGDEPBAR ;  /* 0x00000000000079af */ /* 0x000e240000000000 */
.L_x_2530:
[----:B------:R-:W-:Y:S05]  /*16190*/  BSYNC B1 ;  /* 0x0000000000017941 */ /* 0x000fea0003800000 */
.L_x_2529:
[----:B------:R-:W-:Y:S01]  /*161a0*/  R2UR UR4, R214 ;  /* 0x00000000d60472ca */ /* 0x000fe200000e0000 */
[----:B------:R-:W-:Y:S01]  /*161b0*/  LDSM.16.MT88.4 R24, [R196+0xc000] ;  /* 0x00c00000c418783b */ /* 0x000fe20000004200 */
[----:B------:R-:W-:Y:S02]  /*161c0*/  R2UR UR5, R215 ;  /* 0x00000000d70572ca */ /* 0x000fe400000e0000 */
[----:B-1----:R-:W-:Y:S01]  /*161d0*/  FMNMX.FTZ R5, R3, R142, !PT ;  /* 0x0000008e03057209 */ /* 0x002fe20007810000 */
        /* <DEDUP_REMOVED lines=45> */
[----:B------:R-:W-:-:S05]  /*164b0*/  FSEL R5, R215, RZ, P1 ;  /* 0x000000ffd7057208 */ /* 0x000fca0000800000 */
[----:B------:R-:W-:Y:S01]  /*164c0*/  FADD.FTZ R5, R132, -R5 ;  /* 0x8000000584057221 */ /* 0x000fe20000010000 */
[C---:B--2---:R-:W-:Y:S01]  /*164d0*/  FMUL.FTZ R223, R222.reuse, R201 ;  /* 0x000000c9dedf7220 */ /* 0x044fe20000410000 */
[C---:B------:R-:W-:Y:S02]  /*164e0*/  FMUL.FTZ R227, R222.reuse, R215 ;  /* 0x000000d7dee37220 */ /* 0x040fe40000410000 */
[C---:B------:R-:W-:Y:S01]  /*164f0*/  FMUL.FTZ R132, R222.reuse, R5 ;  /* 0x00000005de847220 */ /* 0x040fe20000410000 */
[----:B------:R-:W-:Y:S01]  /*16500*/  FMUL.FTZ R3, R222, R3 ;  /* 0x00000003de037220 */ /* 0x000fe20000410000 */
[----:B------:R-:W-:Y:S02]  /*16510*/  FSEL R223, R223, RZ, P0 ;  /* 0x000000ffdfdf7208 */ /* 0x000fe40000000000 */
[----:B------:R-:W-:Y:S02]  /*16520*/  FSEL R227, R227, RZ, P1 ;  /* 0x000000ffe3e37208 */ /* 0x000fe40000800000 */
[----:B------:R-:W1:Y:S01]  /*16530*/  MUFU.EX2 R132, R132 ;  /* 0x0000008400847308 */ /* 0x000e620000000800 */
[-CC-:B------:R-:W-:Y:S01]  /*16540*/  FFMA.FTZ R2, R16, R222.reuse, -R223.reuse ;  /* 0x000000de10027223 */ /* 0x180fe200000108df */
[-C--:B------:R-:W-:Y:S01]  /*16550*/  FFMA.FTZ R138, R142, R222.reuse, -R223 ;  /* 0x000000de8e8a7223 */ /* 0x080fe200000108df */
[----:B------:R-:W2:Y:S01]  /*16560*/  LDSM.16.MT88.4 R16, [R197+0xc000] ;  /* 0x00c00000c510783b */ /* 0x000ea20000004200 */
[-CC-:B------:R-:W-:Y:S01]  /*16570*/  FFMA.FTZ R139, R0, R222.reuse, -R227.reuse ;  /* 0x000000de008b7223 */ /* 0x180fe200000108e3 */
[-CC-:B------:R-:W-:Y:S01]  /*16580*/  FFMA.FTZ R216, R140, R222.reuse, -R227.reuse ;  /* 0x000000de8cd87223 */ /* 0x180fe200000108e3 */
[-CC-:B------:R-:W-:Y:S01]  /*16590*/  FFMA.FTZ R214, R32, R222.reuse, -R227.reuse ;  /* 0x000000de20d67223 */ /* 0x180fe200000108e3 */
[-C--:B------:R-:W-:Y:S01]  /*165a0*/  FFMA.FTZ R133, R8, R222.reuse, -R227 ;  /* 0x000000de08857223 */ /* 0x080fe200000108e3 */
[-CC-:B------:R-:W-:Y:S01]  /*165b0*/  FFMA.FTZ R0, R34, R222.reuse, -R223.reuse ;  /* 0x000000de22007223 */ /* 0x180fe200000108df */
[-C--:B------:R-:W-:Y:S01]  /*165c0*/  FFMA.FTZ R217, R12, R222.reuse, -R223 ;  /* 0x000000de0cd97223 */ /* 0x080fe200000108df */
[----:B------:R-:W-:Y:S01]  /*165d0*/  MUFU.EX2 R139, R139 ;  /* 0x0000008b008b7308 */ /* 0x000fe20000000800 */
[----:B------:R-:W3:Y:S01]  /*165e0*/  LDSM.16.MT88.4 R8, [R198+0xc000] ;  /* 0x00c00000c608783b */ /* 0x000ee20000004200 */
[-CC-:B------:R-:W-:Y:S01]  /*165f0*/  FFMA.FTZ R229, R236, R222.reuse, -R227.reuse ;  /* 0x000000deece57223 */ /* 0x180fe200000108e3 */
[-CC-:B------:R-:W-:Y:S01]  /*16600*/  FFMA.FTZ R231, R148, R222.reuse, -R227.reuse ;  /* 0x000000de94e77223 */ /* 0x180fe200000108e3 */
[--C-:B------:R-:W-:Y:S01]  /*16610*/  FFMA.FTZ R236, R150, R222, -R227.reuse ;  /* 0x000000de96ec7223 */ /* 0x100fe200000108e3 */
[----:B------:R-:W4:Y:S01]  /*16620*/  LDSM.16.MT88.4 R32, [R195+0xc000] ;  /* 0x00c00000c320783b */ /* 0x000f220000004200 */
[-C--:B-1----:R-:W-:Y:S01]  /*16630*/  FMUL.FTZ R20, R36, R132.reuse ;  /* 0x0000008424147220 */ /* 0x082fe20000410000 */
        /* <DEDUP_REMOVED lines=16> */
[----:B------:R-:W-:Y:S01]  /*16740*/  FMUL.FTZ R125, R125, R132 ;  /* 0x000000847d7d7220 */ /* 0x000fe20000410000 */
        /* <DEDUP_REMOVED lines=16> */
[----:B------:R-:W1:Y:S01]  /*16850*/  MUFU.EX2 R2, R2 ;  /* 0x0000000200027308 */ /* 0x000e620000000800 */
[----:B-----5:R-:W-:Y:S01]  /*16860*/  F2FP.BF16.F32.PACK_AB R6, R133, R214 ;  /* 0x000000d68506723e */ /* 0x020fe200000010ff */
        /* <DEDUP_REMOVED lines=8> */
[----:B------:R-:W-:Y:S01]  /*168f0*/  LDSM.16.MT88.4 R148, [R195+0x10000] ;  /* 0x01000000c394783b */ /* 0x000fe20000004200 */
[-C--:B------:R-:W-:Y:S01]  /*16900*/  FMUL.FTZ R80, R80, R132.reuse ;  /* 0x0000008450507220 */ /* 0x080fe20000410000 */
[----:B------:R-:W-:Y:S01]  /*16910*/  FMUL.FTZ R81, R81, R132 ;  /* 0x0000008451517220 */ /* 0x000fe20000410000 */
[-C--:B------:R-:W-:Y:S01]  /*16920*/  FFMA.FTZ R234, R234, R222.reuse, -R227 ;  /* 0x000000deeaea7223 */ /* 0x080fe200000108e3 */
[-CC-:B------:R-:W-:Y:S01]  /*16930*/  FFMA.FTZ R233, R146, R222.reuse, -R223.reuse ;  /* 0x000000de92e97223 */ /* 0x180fe200000108df */
[--C-:B------:R-:W-:Y:S01]  /*16940*/  FFMA.FTZ R238, R144, R222, -R223.reuse ;  /* 0x000000de90ee7223 */ /* 0x100fe200000108df */
[----:B------:R-:W5:Y:S01]  /*16950*/  MUFU.EX2 R217, R217 ;  /* 0x000000d900d97308 */ /* 0x000f620000000800 */
[----:B-1----:R-:W-:Y:S01]  /*16960*/  F2FP.BF16.F32.PACK_AB R5, R2, R138 ;  /* 0x0000008a0205723e */ /* 0x002fe200000010ff */
[-CC-:B------:R-:W-:Y:S01]  /*16970*/  FFMA.FTZ R235, R244, R222.reuse, -R223.reuse ;  /* 0x000000def4eb7223 */ /* 0x180fe200000108df */
[----:B------:R-:W-:Y:S01]  /*16980*/  FFMA.FTZ R240, R240, R222, -R223 ;  /* 0x000000def0f07223 */ /* 0x000fe200000108df */
[----:B------:R-:W-:Y:S01]  /*16990*/  LDSM.16.MT88.4 R144, [R198+0xc800] ;  /* 0x00c80000c690783b */ /* 0x000fe20000004200 */
[-C--:B------:R-:W-:Y:S01]  /*169a0*/  FMUL.FTZ R96, R96, R132.reuse ;  /* 0x0000008460607220 */ /* 0x080fe20000410000 */
[-C--:B------:R-:W-:Y:S01]  /*169b0*/  FMUL.FTZ R97, R97, R132.reuse ;  /* 0x0000008461617220 */ /* 0x080fe20000410000 */
[-C--:B------:R-:W-:Y:S01]  /*169c0*/  FMUL.FTZ R112, R112, R132.reuse ;  /* 0x0000008470707220 */ /* 0x080fe20000410000 */
[----:B------:R-:W1:Y:S01]  /*169d0*/  MUFU.EX2 R3, R3 ;  /* 0x0000000300037308 */ /* 0x000e620000000800 */
[----:B------:R-:W-:Y:S01]  /*169e0*/  FMUL.FTZ R113, R113, R132 ;  /* 0x0000008471717220 */ /* 0x000fe20000410000 */
[-CC-:B------:R-:W-:Y:S01]  /*169f0*/  FFMA.FTZ R237, R242, R222.reuse, -R227.reuse ;  /* 0x000000def2ed7223 */ /* 0x180fe200000108e3 */
[-CC-:B------:R-:W-:Y:S01]  /*16a00*/  FFMA.FTZ R242, R174, R222.reuse, -R227.reuse ;  /* 0x000000deaef27223 */ /* 0x180fe200000108e3 */
[-CC-:B------:R-:W-:Y:S01]  /*16a10*/  FFMA.FTZ R239, R172, R222.reuse, -R227.reuse ;  /* 0x000000deacef7223 */ /* 0x180fe200000108e3 */
[-C--:B------:R-:W-:Y:S01]  /*16a20*/  FFMA.FTZ R244, R152, R222.reuse, -R227 ;  /* 0x000000de98f47223 */ /* 0x080fe200000108e3 */
[-CC-:B------:R-:W-:Y:S01]  /*16a30*/  FFMA.FTZ R241, R162, R222.reuse, -R223.reuse ;  /* 0x000000dea2f17223 */ /* 0x180fe200000108df */
[--C-:B------:R-:W-:Y:S01]  /*16a40*/  FFMA.FTZ R246, R160, R222, -R223.reuse ;  /* 0x000000dea0f67223 */ /* 0x100fe200000108df */
[----:B------:R-:W-:Y:S01]  /*16a50*/  MUFU.EX2 R229, R229 ;  /* 0x000000e500e57308 */ /* 0x000fe20000000800 */
[----:B-----5:R-:W-:Y:S01]  /*16a60*/  F2FP.BF16.F32.PACK_AB R7, R217, R0 ;  /* 0x00000000d907723e */ /* 0x020fe200000010ff */
[-CC-:B------:R-:W-:Y:S01]  /*16a70*/  FFMA.FTZ R243, R158, R222.reuse, -R223.reuse ;  /* 0x000000de9ef37223 */ /* 0x180fe200000108df */
[-C--:B------:R-:W-:Y:S01]  /*16a80*/  FFMA.FTZ R248, R156, R222.reuse, -R223 ;  /* 0x000000de9cf87223 */ /* 0x080fe200000108df */
[----:B------:R-:W-:Y:S01]  /*16a90*/  LDSM.16.MT88.4 R140, [R197+0xc800] ;  /* 0x00c80000c58c783b */ /* 0x000fe20000004200 */
        /* <DEDUP_REMOVED lines=48> */
[C---:B----4-:R-:W-:Y:S01]  /*16da0*/  HMMA.16816.F32.BF16 R36, R4.reuse, R32, R36 ;  /* 0x000000200424723c */ /* 0x050fe20000041824 */
[-C--:B------:R-:W-:Y:S01]  /*16db0*/  FMUL.FTZ R95, R111, R3.reuse ;  /* 0x000000036f5f7220 */ /* 0x080fe20000410000 */
[----:B------:R-:W-:Y:S01]  /*16dc0*/  LDSM.16.MT88.4 R128, [R197+0x10000] ;  /* 0x01000000c580783b */ /* 0x000fe20000004200 */
[-C--:B------:R-:W-:Y:S01]  /*16dd0*/  FMUL.FTZ R82, R82, R3.reuse ;  /* 0x0000000352527220 */ /* 0x080fe20000410000 */
[-C--:B------:R-:W-:Y:S01]  /*16de0*/  FMUL.FTZ R83, R83, R3.reuse ;  /* 0x0000000353537220 */ /* 0x080fe20000410000 */
[----:B------:R-:W-:Y:S01]  /*16df0*/  MUFU.EX2 R231, R231 ;  /* 0x000000e700e77308 */ /* 0x000fe20000000800 */
        /* <DEDUP_REMOVED lines=8> */
[----:B------:R-:W-:Y:S01]  /*16e80*/  FMUL.FTZ R115, R115, R3 ;  /* 0x0000000373737220 */ /* 0x000fe20000410000 */
[----:B------:R-:W-:Y:S01]  /*16e90*/  LDSM.16.MT88.4 R120, [R198+0xe800] ;  /* 0x00e80000c678783b */ /* 0x000fe20000004200 */
[-CC-:B------:R-:W-:Y:S01]  /*16ea0*/  FFMA.FTZ R249, R224, R222.reuse, -R223.reuse ;  /* 0x000000dee0f97223 */ /* 0x180fe200000108df */
[-C--:B------:R-:W-:Y:S01]  /*16eb0*/  FFMA.FTZ R220, R220, R222.reuse, -R223 ;  /* 0x000000dedcdc7223 */ /* 0x080fe200000108df */
[C---:B------:R-:W-:Y:S01]  /*16ec0*/  HMMA.16816.F32.BF16 R40, R4.reuse, R42, R64 ;  /* 0x0000002a0428723c */ /* 0x040fe20000041840 */
[----:B------:R-:W1:Y:S01]  /*16ed0*/  LDSM.16.MT88.4 R64, [R195+0xe000] ;  /* 0x00e00000c340783b */ /* 0x000e620000004200 */
[-CC-:B------:R-:W-:Y:S01]  /*16ee0*/  FFMA.FTZ R232, R232, R222.reuse, -R227.reuse ;  /* 0x000000dee8e87223 */ /* 0x180fe200000108e3 */
[----:B------:R-:W-:Y:S01]  /*16ef0*/  MUFU.EX2 R233, R233 ;  /* 0x000000e900e97308 */ /* 0x000fe20000000800 */
[-C--:B------:R-:W-:Y:S01]  /*16f00*/  FFMA.FTZ R247, R225, R222.reuse, -R227 ;  /* 0x000000dee1f77223 */ /* 0x080fe200000108e3 */
[----:B------:R-:W-:Y:S01]  /*16f10*/  LDSM.16.MT88.4 R152, [R195+0xd000] ;  /* 0x00d00000c398783b */ /* 0x000fe20000004200 */
[----:B--2---:R-:W-:Y:S01]  /*16f20*/  HMMA.16816.F32.BF16 R52, R4, R48, R52 ;  /* 0x000000300434723c */ /* 0x004fe20000041834 */
[----:B------:R-:W-:-:S02]  /*16f30*/  FFMA.FTZ R223, R218, R222, -R223 ;  /* 0x000000dedadf7223 */ /* 0x000fc400000108df */
[----:B------:R-:W-:Y:S02]  /*16f40*/  LDSM.16.MT88.4 R160, [R196+0xd000] ;  /* 0x00d00000c4a0783b */ /* 0x000fe40000004200 */
[----:B------:R-:W2:Y:S01]  /*16f50*/  MUFU.EX2 R238, R238 ;  /* 0x000000ee00ee7308 */ /* 0x000ea20000000800 */
[C---:B------:R-:W-:Y:S01]  /*16f60*/  HMMA.16816.F32.BF16 R48, R4.reuse, R50, R72 ;  /* 0x000000320430723c */ /* 0x040fe20000041848 */
[----:B------:R-:W2:Y:S05]  /*16f70*/  LDSM.16.MT88.4 R72, [R198+0x10000] ;  /* 0x01000000c648783b */ /* 0x000eaa0000004200 */
[C---:B---3--:R-:W-:Y:S01]  /*16f80*/  HMMA.16816.F32.BF16 R84, R4.reuse, R124, R84 ;  /* 0x0000007c0454723c */ /* 0x048fe20000041854 */
[----:B------:R-:W-:Y:S05]  /*16f90*/  MUFU.EX2 R235, R235 ;  /* 0x000000eb00eb7308 */ /* 0x000fea0000000800 */
        /* <DEDUP_REMOVED lines=14> */
[----:B------:R-:W-:Y:S01]  /*17080*/  MUFU.EX2 R242, R242 ;  /* 0x000000f200f27308 */ /* 0x000fe20000000800 */
        /* <DEDUP_REMOVED lines=8> */
[----:B------:R-:W1:Y:S01]  /*17110*/  LDSM.16.MT88.4 R104, [R196+0xe800] ;  /* 0x00e80000c468783b */ /* 0x000e620000004200 */
[----:B------:R-:W-:Y:S06]  /*17120*/  HMMA.16816.F32.BF16 R72, R4, R74, R96 ;  /* 0x0000004a0448723c */ /* 0x000fec0000041860 */
[C---:B------:R-:W-:Y:S01]  /*17130*/  HMMA.16816.F32.BF16 R52, R100.reuse, R108, R52 ;  /* 0x0000006c6434723c */ /* 0x040fe20000041834 */
[-C--:B------:R-:W-:Y:S01]  /*17140*/  FMUL.FTZ R96, R116, R132.reuse ;  /* 0x0000008474607220 */ /* 0x080fe20000410000 */
[-C--:B------:R-:W-:Y:S01]  /*17150*/  FMUL.FTZ R97, R117, R132.reuse ;  /* 0x0000008475617220 */ /* 0x080fe20000410000 */
[-C--:B------:R-:W-:Y:S01]  /*17160*/  FMUL.FTZ R98, R118, R3.reuse ;  /* 0x0000000376627220 */ /* 0x080fe20000410000 */
[-C--:B------:R-:W-:Y:S01]  /*17170*/  FMUL.FTZ R99, R119, R3.reuse ;  /* 0x0000000377637220 */ /* 0x080fe20000410000 */
[----:B------:R-:W-:Y:S01]  /*17180*/  MUFU.EX2 R244, R244 ;  /* 0x000000f400f47308 */ /* 0x000fe20000000800 */
[----:B------:R-:W-:Y:S01]  /*17190*/  HMMA.16816.F32.BF16 R48, R100, R110, R48 ;  /* 0x0000006e6430723c */ /* 0x000fe20000041830 */
[----:B------:R-:W2:Y:S01]  /*171a0*/  LDSM.16.MT88.4 R108, [R197+0x10800] ;  /* 0x01080000c56c783b */ /* 0x000ea20000004200 */
[----:B------:R-:W-:Y:S01]  /*171b0*/  FFMA.FTZ R132, R221, R132, R216 ;  /* 0x00000084dd847223 */ /* 0x000fe200000100d8 */
[----:B------:R-:W-:-:S02]  /*171c0*/  FFMA.FTZ R3, R219, R3, R138 ;  /* 0x00000003db037223 */ /* 0x000fc4000001008a */
[----:B------:R-:W-:Y:S01]  /*171d0*/  LDSM.16.MT88.4 R116, [R198+0x10800] ;  /* 0x01080000c674783b */ /* 0x000fe20000004200 */
[C---:B------:R-:W-:Y:S01]  /*171e0*/  HMMA.16816.F32.BF16 R80, R4.reuse, R128, R80 ;  /* 0x000000800450723c */ /* 0x040fe20000041850 */
[----:B------:R-:W-:Y:S01]  /*171f0*/  MUFU.EX2 R241, R241 ;  /* 0x000000f100f17308 */ /* 0x000fe20000000800 */
[----:B------:R-:W-:Y:S01]  /*17200*/  FADD.FTZ R139, R139, R132 ;  /* 0x000000848b8b7221 */ /* 0x000fe20000010000 */
[----:B------:R-:W-:Y:S01]  /*17210*/  FADD.FTZ R3, R2, R3 ;  /* 0x0000000302037221 */ /* 0x000fe20000010000 */
[----:B------:R-:W-:Y:S02]  /*17220*/  MOV R132, R215 ;  /* 0x000000d700847202 */ /* 0x000fe40000000f00 */
[----:B------:R-:W-:Y:S01]  /*17230*/  HMMA.16816.F32.BF16 R88, R4, R130, R88 ;  /* 0x000000820458723c */ /* 0x000fe20000041858 */
[----:B------:R-:W-:Y:S01]  /*17240*/  LDSM.16.MT88.4 R128, [R196+0xc800] ;  /* 0x00c80000c480783b */ /* 0x000fe20000004200 */
[----:B------:R-:W-:Y:S01]  /*17250*/  FADD.FTZ R214, R214, R139 ;  /* 0x0000008bd6d67221 */ /* 0x000fe20000010000 */
[----:B------:R-:W-:Y:S01]  /*17260*/  MUFU.EX2 R246, R246 ;  /* 0x000000f600f67308 */ /* 0x000fe20000000800 */
[----:B------:R-:W-:-:S02]  /*17270*/  FADD.FTZ R0, R0, R3 ;  /* 0x0000000300007221 */ /* 0x000fc40000010000 */
        /* <DEDUP_REMOVED lines=8> */
[----:B-1----:R-:W-:Y:S01]  /*17300*/  HMMA.16816.F32.BF16 R60, R100, R104, R60 ;  /* 0x00000068643c723c */ /* 0x002fe2000004183c */
        /* <DEDUP_REMOVED lines=8> */
[----:B------:R-:W-:Y:S01]  /*17390*/  HMMA.16816.F32.BF16 R32, R100, R126, R32 ;  /* 0x0000007e6420723c */ /* 0x000fe20000041820 */
[----:B------:R-:W3:Y:S01]  /*173a0*/  LDSM.16.MT88.4 R124, [R198+0xd000] ;  /* 0x00d00000c67c783b */ /* 0x000ee20000004200 */
[----:B------:R-:W-:-:S03]  /*173b0*/  FADD.FTZ R240, R240, R235 ;  /* 0x000000ebf0f07221 */ /* 0x000fc60000010000 */
[----:B------:R-:W4:Y:S01]  /*173c0*/  MUFU.EX2 R245, R245 ;  /* 0x000000f500f57308 */ /* 0x000f220000000800 */
[----:B------:R-:W-:Y:S01]  /*173d0*/  HMMA.16816.F32.BF16 R4, R4, R150, R112 ;  /* 0x000000960404723c */ /* 0x000fe20000041870 */
[----:B------:R-:W5:Y:S05]  /*173e0*/  LDSM.16.MT88.4 R112, [R195+0xe800] ;  /* 0x00e80000c370783b */ /* 0x000f6a0000004200 */
[C---:B------:R-:W-:Y:S01]  /*173f0*/  HMMA.16816.F32.BF16 R12, R100.reuse, R144, R12 ;  /* 0x00000090640c723c */ /* 0x040fe2000004180c */
[----:B------:R-:W-:Y:S05]  /*17400*/  MUFU.EX2 R228, R228 ;  /* 0x000000e400e47308 */ /* 0x000fea0000000800 */
[----:B--2---:R-:W-:Y:S03]  /*17410*/  HMMA.16816.F32.BF16 R80, R100, R108, R80 ;  /* 0x0000006c6450723c */ /* 0x004fe60000041850 */
[----:B------:R-:W2:Y:S01]  /*17420*/  MUFU.EX2 R247, R247 ;  /* 0x000000f700f77308 */ /* 0x000ea20000000800 */
[----:B----4-:R-:W-:-:S02]  /*17430*/  F2FP.BF16.F32.PACK_AB R224, R245, R232 ;  /* 0x000000e8f5e0723e */ /* 0x010fc400000010ff */
[C---:B------:R-:W-:Y:S01]  /*17440*/  HMMA.16816.F32.BF16 R88, R100.reuse, R110, R88 ;  /* 0x0000006e6458723c */ /* 0x040fe20000041858 */
[----:B------:R-:W4:Y:S04]  /*17450*/  LDSM.16.MT88.4 R108, [R196+0xf000] ;  /* 0x00f00000c46c783b */ /* 0x000f280000004200 */
[----:B------:R-:W-:Y:S01]  /*17460*/  MUFU.EX2 R230, R230 ;  /* 0x000000e600e67308 */ /* 0x000fe20000000800 */
[C---:B------:R-:W-:Y:S01]  /*17470*/  HMMA.16816.F32.BF16 R8, R100.reuse, R146, R8 ;  /* 0x000000926408723c */ /* 0x040fe20000041808 */
[----:B------:R-:W4:Y:S05]  /*17480*/  LDSM.16.MT88.4 R144, [R198+0xf000] ;  /* 0x00f00000c690783b */ /* 0x000f2a0000004200 */
[----:B-1----:R-:W-:Y:S01]  /*17490*/  HMMA.16816.F32.BF16 R84, R100, R104, R84 ;  /* 0x000000686454723c */ /* 0x002fe20000041854 */
[----:B------:R-:W1:Y:S01]  /*174a0*/  MUFU.EX2 R249, R249 ;  /* 0x000000f900f97308 */ /* 0x000e620000000800 */
[----:B--2---:R-:W-:-:S04]  /*174b0*/  F2FP.BF16.F32.PACK_AB R226, R247, R228 ;  /* 0x000000e4f7e2723e */ /* 0x004fc800000010ff */
[C---:B------:R-:W-:Y:S01]  /*174c0*/  HMMA.16816.F32.BF16 R92, R100.reuse, R106, R92 ;  /* 0x0000006a645c723c */ /* 0x040fe2000004185c */
[----:B------:R-:W-:Y:S01]  /*174d0*/  F2FP.BF16.F32.PACK_AB R104, R242, R237 ;  /* 0x000000edf268723e */ /* 0x000fe200000010ff */
[----:B------:R-:W-:Y:S01]  /*174e0*/  FADD.FTZ R237, R237, R236 ;  /* 0x000000eceded7221 */ /* 0x000fe20000010000 */
[----:B------:R-:W-:Y:S01]  /*174f0*/  F2FP.BF16.F32.PACK_AB R105, R246, R241 ;  /* 0x000000f1f669723e */ /* 0x000fe200000010ff */
[----:B------:R-:W-:Y:S01]  /*17500*/  MUFU.EX2 R220, R220 ;  /* 0x000000dc00dc7308 */ /* 0x000fe20000000800 */
[----:B------:R-:W-:Y:S01]  /*17510*/  FADD.FTZ R241, R241, R240 ;  /* 0x000000f0f1f17221 */ /* 0x000fe20000010000 */
[----:B------:R-:W-:Y:S01]  /*17520*/  HMMA.16816.F32.BF16 R28, R100, R128, R28 ;  /* 0x00000080641c723c */ /* 0x000fe2000004181c */
[----:B------:R-:W-:Y:S01]  /*17530*/  F2FP.BF16.F32.PACK_AB R106, R244, R239 ;  /* 0x000000eff46a723e */ /* 0x000fe200000010ff */
[----:B------:R-:W-:Y:S01]  /*17540*/  FADD.FTZ R242, R242, R237 ;  /* 0x000000edf2f27221 */ /* 0x000fe20000010000 */
[----:B------:R-:W-:Y:S01]  /*17550*/  F2FP.BF16.F32.PACK_AB R107, R248, R243 ;  /* 0x000000f3f86b723e */ /* 0x000fe200000010ff */
[----:B------:R-:W-:-:S02]  /*17560*/  FADD.FTZ R246, R246, R241 ;  /* 0x000000f1f6f67221 */ /* 0x000fc40000010000 */
[----:B------:R-:W-:Y:S01]  /*17570*/  HMMA.16816.F32.BF16 R24, R100, R130, R24 ;  /* 0x000000826418723c */ /* 0x000fe20000041818 */
[----:B------:R-:W2:Y:S01]  /*17580*/  MUFU.EX2 R223, R223 ;  /* 0x000000df00df7308 */ /* 0x000ea20000000800 */
[----:B-1----:R-:W-:Y:S01]  /*17590*/  F2FP.BF16.F32.PACK_AB R225, R249, R230 ;  /* 0x000000e6f9e1723e */ /* 0x002fe200000010ff */
[----:B------:R-:W-:-:S03]  /*175a0*/  FADD.FTZ R3, R239, R242 ;  /* 0x000000f2ef037221 */ /* 0x000fc60000010000 */
[----:B---3--:R-:W-:Y:S01]  /*175b0*/  HMMA.16816.F32.BF16 R128, R104, R124, R12 ;  /* 0x0000007c6880723c */ /* 0x008fe2000004180c */
[----:B------:R-:W1:Y:S01]  /*175c0*/  LDSM.16.MT88.4 R12, [R198+0x11000] ;  /* 0x01100000c60c783b */ /* 0x000e620000004200 */
[----:B------:R-:W-:-:S04]  /*175d0*/  FADD.FTZ R3, R244, R3 ;  /* 0x00000003f4037221 */ /* 0x000fc80000010000 */
[----:B-----5:R-:W-:Y:S01]  /*175e0*/  HMMA.16816.F32.BF16 R68, R100, R112, R68 ;  /* 0x000000706444723c */ /* 0x020fe20000041844 */
[----:B------:R-:W-:Y:S01]  /*175f0*/  FADD.FTZ R232, R232, R3 ;  /* 0x00000003e8e87221 */ /* 0x000fe20000010000 */
[----:B------:R-:W-:-:S03]  /*17600*/  MOV R3, R201 ;  /* 0x000000c900037202 */ /* 0x000fc60000000f00 */
[----:B------:R-:W-:Y:S01]  /*17610*/  FADD.FTZ R245, R245, R232 ;  /* 0x000000e8f5f57221 */ /* 0x000fe20000010000 */
[----:B------:R-:W-:Y:S01]  /*17620*/  HMMA.16816.F32.BF16 R64, R100, R114, R64 ;  /* 0x000000726440723c */ /* 0x000fe20000041840 */
[----:B------:R-:W3:Y:S01]  /*17630*/  LDSM.16.MT88.4 R112, [R197+0xf000] ;  /* 0x00f00000c570783b */ /* 0x000ee20000004200 */
[----:B--2---:R-:W-:Y:S01]  /*17640*/  F2FP.BF16.F32.PACK_AB R227, R223, R220 ;  /* 0x000000dcdfe3723e */ /* 0x004fe200000010ff */
[----:B------:R-:W-:-:S03]  /*17650*/  FADD.FTZ R228, R228, R245 ;  /* 0x000000f5e4e47221 */ /* 0x000fc60000010000 */
[----:B------:R-:W-:Y:S01]  /*17660*/  HMMA.16816.F32.BF16 R20, R100, R140, R20 ;  /* 0x0000008c6414723c */ /* 0x000fe20000041814 */
[----:B------:R-:W-:-:S05]  /*17670*/  FADD.FTZ R221, R247, R228 ;  /* 0x000000e4f7dd7221 */ /* 0x000fca0000010000 */
[C---:B------:R-:W-:Y:S06]  /*17680*/  HMMA.16816.F32.BF16 R16, R100.reuse, R142, R16 ;  /* 0x0000008e6410723c */ /* 0x040fec0000041810 */
[C---:B------:R-:W-:Y:S06]  /*17690*/  HMMA.16816.F32.BF16 R44, R100.reuse, R120, R44 ;  /* 0x00000078642c723c */ /* 0x040fec000004182c */
[C---:B------:R-:W-:Y:S01]  /*176a0*/  HMMA.16816.F32.BF16 R40, R100.reuse, R122, R40 ;  /* 0x0000007a6428723c */ /* 0x040fe20000041828 */
[----:B------:R-:W2:Y:S05]  /*176b0*/  LDSM.16.MT88.4 R120, [R195+0x10800] ;  /* 0x01080000c378783b */ /* 0x000eaa0000004200 */
        /* <DEDUP_REMOVED lines=9> */
[C---:B------:R-:W-:Y:S06]  /*17750*/  HMMA.16816.F32.BF16 R172, R104.reuse, R168, R20 ;  /* 0x000000a868ac723c */ /* 0x040fec0000041814 */
[C---:B----4-:R-:W-:Y:S06]  /*17760*/  HMMA.16816.F32.BF16 R32, R104.reuse, R108, R60 ;  /* 0x0000006c6820723c */ /* 0x050fec000004183c */
[C---:B------:R-:W-:Y:S01]  /*17770*/  HMMA.16816.F32.BF16 R28, R104.reuse, R110, R56 ;  /* 0x0000006e681c723c */ /* 0x040fe20000041838 */
[----:B------:R-:W4:Y:S04]  /*17780*/  LDSM.16.MT88.4 R108, [R196+0x11000] ;  /* 0x01100000c46c783b */ /* 0x000f280000004200 */
[----:B------:R-:W-:Y:S01]  /*17790*/  LDSM.16.MT88.4 R56, [R195+0xd800] ;  /* 0x00d80000c338783b */ /* 0x000fe20000004200 */
[C---:B------:R-:W-:Y:S06]  /*177a0*/  HMMA.16816.F32.BF16 R168, R104.reuse, R170, R16 ;  /* 0x000000aa68a8723c */ /* 0x040fec0000041810 */
[C---:B------:R-:W-:Y:S01]  /*177b0*/  HMMA.16816.F32.BF16 R148, R104.reuse, R144, R44 ;  /* 0x000000906894723c */ /* 0x040fe2000004182c */
[----:B------:R-:W4:Y:S05]  /*177c0*/  LDSM.16.MT88.4 R44, [R195+0x11000] ;  /* 0x01100000c32c783b */ /* 0x000f2a0000004200 */
[C---:B-1----:R-:W-:Y:S06]  /*177d0*/  HMMA.16816.F32.BF16 R16, R104.reuse, R12, R76 ;  /* 0x0000000c6810723c */ /* 0x042fec000004184c */
[C---:B---3--:R-:W-:Y:S06]  /*177e0*/  HMMA.16816.F32.BF16 R140, R104.reuse, R112, R52 ;  /* 0x00000070688c723c */ /* 0x048fec0000041834 */
[C---:B------:R-:W-:Y:S01]  /*177f0*/  HMMA.16816.F32.BF16 R12, R104.reuse, R14, R72 ;  /* 0x0000000e680c723c */ /* 0x040fe20000041848 */
[----:B------:R-:W1:Y:S05]  /*17800*/  LDSM.16.MT88.4 R72, [R197+0xf800] ;  /* 0x00f80000c548783b */ /* 0x000e6a0000004200 */
[----:B------:R-:W-:Y:S01]  /*17810*/  HMMA.16816.F32.BF16 R112, R104, R114, R48 ;  /* 0x000000726870723c */ /* 0x000fe20000041830 */
[----:B------:R-:W3:Y:S05]  /*17820*/  LDSM.16.MT88.4 R48, [R196+0xd800] ;  /* 0x00d80000c430783b */ /* 0x000eea0000004200 */
[C---:B--2---:R-:W-:Y:S06]  /*17830*/  HMMA.16816.F32.BF16 R96, R100.reuse, R120, R96 ;  /* 0x000000786460723c */ /* 0x044fec0000041860 */
[----:B------:R-:W-:Y:S06]  /*17840*/  HMMA.16816.F32.BF16 R4, R100, R122, R4 ;  /* 0x0000007a6404723c */ /* 0x000fec0000041804 */
[C---:B------:R-:W-:Y:S06]  /*17850*/  HMMA.16816.F32.BF16 R160, R104.reuse, R162, R24 ;  /* 0x000000a268a0723c */ /* 0x040fec0000041818 */
[C---:B-----5:R-:W-:Y:S06]  /*17860*/  HMMA.16816.F32.BF16 R24, R104.reuse, R116, R68 ;  /* 0x000000746818723c */ /* 0x060fec0000041844 */
[C---:B------:R-:W-:Y:S01]  /*17870*/  HMMA.16816.F32.BF16 R20, R104.reuse, R118, R64 ;  /* 0x000000766814723c */ /* 0x040fe20000041840 */
[----:B------:R-:W-:Y:S05]  /*17880*/  LDSM.16.MT88.4 R64, [R198+0xf800] ;  /* 0x00f80000c640783b */ /* 0x000fea0000004200 */
[C---:B------:R-:W-:Y:S01]  /*17890*/  HMMA.16816.F32.BF16 R100, R104.reuse, R8, R80 ;  /* 0x000000086864723c */ /* 0x040fe20000041850 */
[----:B------:R-:W-:Y:S05]  /*178a0*/  LDSM.16.MT88.4 R80, [R196+0xf800] ;  /* 0x00f80000c450783b */ /* 0x000fea0000004200 */
[C---:B----4-:R-:W-:Y:S06]  /*178b0*/  HMMA.16816.F32.BF16 R120, R104.reuse, R108, R84 ;  /* 0x0000006c6878723c */ /* 0x050fec0000041854 */
        /* <DEDUP_REMOVED lines=10> */
[C---:B---3--:R-:W-:Y:S06]  /*17960*/  HMMA.16816.F32.BF16 R44, R224.reuse, R48, R164 ;  /* 0x00000030e02c723c */ /* 0x048fec00000418a4 */
        /* <DEDUP_REMOVED lines=31> */
.L_x_2525:
[----:B------:R-:W-:-:S13]  /*17b60*/  ISETP.GE.AND P0, PT, R211, 0x1, PT ;  /* 0x00000001d300780c */ /* 0x000fda0003f06270 */
[----:B------:R-:W-:Y:S05]  /*17b70*/  @!P0 BRA `(.L_x_2534) ;  /* 0x0000003400248947 */ /* 0x000fea0003800000 */
[----:B------:R-:W-:Y:S01]  /*17b80*/  SHF.L.U64.HI R216, R134, 0x5, R135 ;  /* 0x0000000586d87819 */ /* 0x000fe20000010287 */
[C---:B------:R-:W-:Y:S01]  /*17b90*/  IMAD.SHL.U32 R215, R136.reuse, 0x20, RZ ;  /* 0x0000002088d77824 */ /* 0x040fe200078e00ff */
[----:B------:R-:W-:Y:S01]  /*17ba0*/  SHF.L.U64.HI R214, R136, 0x5, R137 ;  /* 0x0000000588d67819 */ /* 0x000fe20000010289 */
[----:B------:R-:W-:Y:S01]  /*17bb0*/  IMAD.SHL.U32 R217, R134, 0x20, RZ ;  /* 0x0000002086d97824 */ /* 0x000fe200078e00ff */
[----:B------:R-:W-:Y:S01]  /*17bc0*/  MOV R0, R3 ;  /* 0x0000000300007202 */ /* 0x000fe20000000f00 */
[----:B------:R-:W-:-:S07]  /*17bd0*/  IMAD.MOV.U32 R135, RZ, RZ, R132 ;  /* 0x000000ffff877224 */ /* 0x000fce00078e0084 */
.L_x_2543:
        /* <DEDUP_REMOVED lines=80> */
.L_x_2536:
[----:B--2---:R-:W-:Y:S02]  /*180e0*/  R2UR UR4, R132 ;  /* 0x00000000840472ca */ /* 0x004fe400000e0000 */
[----:B------:R-:W-:Y:S11]  /*180f0*/  R2UR UR5, R133 ;  /* 0x00000000850572ca */ /* 0x000ff600000e0000 */
[----:B------:R-:W-:Y:S02]  /*18100*/  @!UPT UIADD3 URZ, URZ, URZ, URZ ;  /* 0x0000003f3f3ff290 */ /* 0x000fe4000fffe03f */
[----:B-1----:R-:W2:Y:S02]  /*18110*/  LD.E R8, desc[UR4][R2.64+0x40] ;  /* 0x0000400402087980 */ /* 0x002ea4000c101900 */
[----:B--2---:R-:W-:Y:S05]  /*18120*/  IMAD.U32 R8, R8, -0x40, RZ ;  /* 0xffffffc008087824 */ /* 0x004fea00078e00ff */
[----:B------:R-:W-:Y:S02]  /*18130*/  SHF.R.S32.HI R7, RZ, 0x1f, R8 ;  /* 0x0000001fff077819 */ /* 0x000fe40000011408 */
.L_x_2537:
[----:B------:R-:W-:Y:S05]  /*18140*/  BSYNC B0 ;  /* 0x0000000000007941 */ /* 0x000fea0003800000 */
.L_x_2535:
[----:B------:R-:W-:Y:S01]  /*18150*/  R2UR UR10, R132 ;  /* 0x00000000840a72ca */ /* 0x000fe200000e0000 */
[----:B------:R-:W-:Y:S01]  /*18160*/  BSSY B1, `(.L_x_2538) ;  /* 0x000014b000017945 */ /* 0x000fe20003800000 */
[C---:B------:R-:W-:Y:S02]  /*18170*/  R2UR UR11, R133.reuse ;  /* 0x00000000850b72ca */ /* 0x040fe400000e0000 */
[----:B------:R-:W-:Y:S02]  /*18180*/  LEA R202, P0, R8, R202, 0x1 ;  /* 0x000000ca08ca7211 */ /* 0x000fe400078008ff */
[----:B------:R-:W-:Y:S02]  /*18190*/  R2UR UR8, R132 ;  /* 0x00000000840872ca */ /* 0x000fe400000e0000 */
[C---:B------:R-:W-:Y:S02]  /*181a0*/  R2UR UR9, R133.reuse ;  /* 0x00000000850972ca */ /* 0x040fe400000e0000 */
[----:B------:R-:W-:Y:S02]  /*181b0*/  LEA.HI.X R203, R8, R203, R7, 0x1, P0 ;  /* 0x000000cb08cb7211 */ /* 0x000fe400000f0c07 */
[C---:B------:R-:W-:Y:S02]  /*181c0*/  R2UR UR4, R132.reuse ;  /* 0x00000000840472ca */ /* 0x040fe400000e0000 */
[C---:B------:R-:W-:Y:S01]  /*181d0*/  R2UR UR5, R133.reuse ;  /* 0x00000000850572ca */ /* 0x040fe200000e0000 */
[----:B------:R-:W-:Y:S01]  /*181e0*/  @!PT LDS RZ, [RZ] ;  /* 0x00000000fffff984 */ /* 0x000fe20000000800 */
[----:B------:R-:W-:Y:S01]  /*181f0*/  @!PT LDS RZ, [RZ] ;  /* 0x00000000fffff984 */ /* 0x000fe20000000800 */
[----:B------:R-:W-:Y:S01]  /*18200*/  @!PT LDS RZ, [RZ] ;  /* 0x00000000fffff984 */ /* 0x000fe20000000800 */
[----:B------:R-:W-:Y:S01]  /*18210*/  LDGSTS.E.BYPASS.LTC128B.128 [R209+0xc000], desc[UR10][R202.64] ;  /* 0x0c000000cad17fae */ /* 0x000fe2000b901d4a */
[C---:B------:R-:W-:Y:S02]  /*18220*/  R2UR UR22, R132.reuse ;  /* 0x00000000841672ca */ /* 0x040fe400000e0000 */
[----:B------:R-:W-:Y:S02]  /*18230*/  R2UR UR23, R133 ;  /* 0x00000000851772ca */ /* 0x000fe400000e0000 */
[----:B------:R-:W-:Y:S01]  /*18240*/  IADD3 R12, P0, R215, R202, RZ ;  /* 0x000000cad70c7210 */ /* 0x000fe20007f1e0ff */
[----:B------:R-:W-:Y:S01]  /*18250*/  LDGSTS.E.BYPASS.LTC128B.128 [R209+0xe000], desc[UR8][R202.64+0x80] ;  /* 0x0e000080cad17fae */ /* 0x000fe2000b901d48 */
[----:B------:R-:W-:Y:S02]  /*18260*/  R2UR UR20, R132 ;  /* 0x00000000841472ca */ /* 0x000fe400000e0000 */
[C---:B------:R-:W-:Y:S01]  /*18270*/  R2UR UR21, R133.reuse ;  /* 0x00000000851572ca */ /* 0x040fe200000e0000 */
[----:B------:R-:W-:Y:S01]  /*18280*/  IMAD.X R13, R214, 0x1, R203, P0 ;  /* 0x00000001d60d7824 */ /* 0x000fe200000e06cb */
[C---:B------:R-:W-:Y:S01]  /*18290*/  R2UR UR18, R132.reuse ;  /* 0x00000000841272ca */ /* 0x040fe200000e0000 */
[----:B------:R-:W-:Y:S01]  /*182a0*/  LDGSTS.E.BYPASS.LTC128B.128 [R209+0x10000], desc[UR4][R202.64+0x100] ;  /* 0x10000100cad17fae */ /* 0x000fe2000b901d44 */
[C---:B------:R-:W-:Y:S02]  /*182b0*/  R2UR UR19, R133.reuse ;  /* 0x00000000851372ca */ /* 0x040fe400000e0000 */
[C---:B------:R-:W-:Y:S01]  /*182c0*/  R2UR UR16, R132.reuse ;  /* 0x00000000841072ca */ /* 0x040fe200000e0000 */
[----:B------:R-:W-:Y:S01]  /*182d0*/  LDGSTS.E.BYPASS.LTC128B.128 [R209+0xc800], desc[UR22][R12.64] ;  /* 0x0c8000000cd17fae */ /* 0x000fe2000b901d56 */
[----:B------:R-:W-:Y:S02]  /*182e0*/  R2UR UR17, R133 ;  /* 0x00000000851172ca */ /* 0x000fe400000e0000 */
[----:B------:R-:W-:Y:S02]  /*182f0*/  IADD3 R6, P0, R215, R12, RZ ;  /* 0x0000000cd7067210 */ /* 0x000fe40007f1e0ff */
[----:B------:R-:W-:Y:S01]  /*18300*/  R2UR UR14, R132 ;  /* 0x00000000840e72ca */ /* 0x000fe200000e0000 */
[----:B------:R-:W-:Y:S01]  /*18310*/  LDGSTS.E.BYPASS.LTC128B.128 [R209+0xe800], desc[UR20][R12.64+0x80] ;  /* 0x0e8000800cd17fae */ /* 0x000fe2000b901d54 */
[C---:B------:R-:W-:Y:S01]  /*18320*/  R2UR UR15, R133.reuse ;  /* 0x00000000850f72ca */ /* 0x040fe200000e0000 */
[----:B------:R-:W-:Y:S01]  /*18330*/  IMAD.X R7, R214, 0x1, R13, P0 ;  /* 0x00000001d6077824 */ /* 0x000fe200000e060d */
[----:B------:R-:W-:Y:S01]  /*18340*/  R2UR UR12, R132 ;  /* 0x00000000840c72ca */ /* 0x000fe200000e0000 */
[----:B------:R-:W-:Y:S01]  /*18350*/  LDGSTS.E.BYPASS.LTC128B.128 [R209+0x10800], desc[UR18][R12.64+0x100] ;  /* 0x108001000cd17fae */ /* 0x000fe2000b901d52 */
        /* <DEDUP_REMOVED lines=11> */
[----:B------:R-:W1:Y:S04]  /*18410*/  LDSM.16.M88.4 R8, [R193+0x6000] ;  /* 0x00600000c108783b */ /* 0x000e680000000200 */
[----:B------:R-:W2:Y:S04]  /*18420*/  LDSM.16.M88.4 R16, [R193+0x6800] ;  /* 0x00680000c110783b */ /* 0x000ea80000000200 */
[----:B------:R-:W3:Y:S04]  /*18430*/  LDSM.16.M88.4 R24, [R193+0x7000] ;  /* 0x00700000c118783b */ /* 0x000ee80000000200 */
[----:B------:R-:W4:Y:S04]  /*18440*/  LDSM.16.M88.4 R136, [R193+0x7800] ;  /* 0x00780000c188783b */ /* 0x000f280000000200 */
[----:B------:R-:W0:Y:S04]  /*18450*/  LDGDEPBAR ;  /* 0x00000000000079af */ /* 0x000e280000000000 */
[----:B------:R-:W-:Y:S04]  /*18460*/  LDSM.16.M88.4 R140, [R192] ;  /* 0x00000000c08c783b */ /* 0x000fe80000000200 */
[----:B------:R-:W5:Y:S04]  /*18470*/  LDSM.16.M88.4 R144, [R191] ;  /* 0x00000000bf90783b */ /* 0x000f680000000200 */
        /* <DEDUP_REMOVED lines=13> */
[C---:B----4-:R-:W-:Y:S06]  /*18550*/  HMMA.16816.F32.BF16 R28, R32.reuse, R136, RZ ;  /* 0x00000088201c723c */ /* 0x050fec00000418ff */
[----:B------:R-:W-:Y:S01]  /*18560*/  HMMA.16816.F32.BF16 R32, R32, R138, RZ ;  /* 0x0000008a2020723c */ /* 0x000fe200000418ff */
[----:B------:R-:W2:Y:S05]  /*18570*/  LDSM.16.M88.4 R136, [R188+0x7000] ;  /* 0x00700000bc88783b */ /* 0x000eaa0000000200 */
[C---:B-----5:R-:W-:Y:S06]  /*18580*/  HMMA.16816.F32.BF16 R4, R140.reuse, R144, R4 ;  /* 0x000000908c04723c */ /* 0x060fec0000041804 */
[C---:B------:R-:W-:Y:S01]  /*18590*/  HMMA.16816.F32.BF16 R8, R140.reuse, R146, R8 ;  /* 0x000000928c08723c */ /* 0x040fe20000041808 */
[----:B------:R-:W-:Y:S05]  /*185a0*/  LDSM.16.M88.4 R144, [R189] ;  /* 0x00000000bd90783b */ /* 0x000fea0000000200 */
[C---:B------:R-:W-:Y:S06]  /*185b0*/  HMMA.16816.F32.BF16 R12, R140.reuse, R148, R12 ;  /* 0x000000948c0c723c */ /* 0x040fec000004180c */
        /* <DEDUP_REMOVED lines=121> */
[C---:B------:R-:W-:Y:S06]  /*18d50*/  HMMA.16816.F32.BF16 R28, R160.reuse, R172, R28 ;  /* 0x000000aca01c723c */ /* 0x040fec000004181c */
[----:B------:R-:W-:Y:S06]  /*18d60*/  HMMA.16816.F32.BF16 R32, R160, R174, R32 ;  /* 0x000000aea020723c */ /* 0x000fec0000041820 */
        /* <DEDUP_REMOVED lines=60> */
[----:B------:R-:W-:Y:S02]  /*19130*/  LOP3.LUT R134, RZ, R143, RZ, 0x33, !PT ;  /* 0x0000008fff867212 */ /* 0x000fe400078e33ff */
[----:B------:R-:W-:Y:S07]  /*19140*/  ISETP.NE.AND P2, PT, R143, RZ, PT ;  /* 0x000000ff8f00720c */ /* 0x000fee0003f45270 */
        /* <DEDUP_REMOVED lines=26> */
.L_x_2541:
[----:B------:R-:W-:Y:S02]  /*192f0*/  R2UR UR4, R132 ;  /* 0x00000000840472ca */ /* 0x000fe400000e0000 */
[----:B------:R-:W-:Y:S11]  /*19300*/  R2UR UR5, R133 ;  /* 0x00000000850572ca */ /* 0x000ff600000e0000 */
[----:B------:R-:W-:Y:S02]  /*19310*/  @!UPT UIADD3 URZ, URZ, URZ, URZ ;  /* 0x0000003f3f3ff290 */ /* 0x000fe4000fffe03f */
[----:B------:R-:W2:Y:S02]  /*19320*/  LD.E R140, desc[UR4][R2.64+0x38] ;  /* 0x00003804028c7980 */ /* 0x000ea4000c101900 */
[----:B--2---:R-:W-:Y:S05]  /*19330*/  IMAD.U32 R140, R140, -0x40, RZ ;  /* 0xffffffc08c8c7824 */ /* 0x004fea00078e00ff */
[----:B------:R-:W-:Y:S02]  /*19340*/  SHF.R.S32.HI R139, RZ, 0x1f, R140 ;  /* 0x0000001fff8b7819 */ /* 0x000fe4000001148c */
.L_x_2542:
[----:B------:R-:W-:Y:S05]  /*19350*/  BSYNC B0 ;  /* 0x0000000000007941 */ /* 0x000fea0003800000 */
.L_x_2540:
[----:B------:R-:W-:Y:S02]  /*19360*/  LEA R200, P0, R140, R200, 0x1 ;  /* 0x000000c88cc87211 */ /* 0x000fe400078008ff */
[----:B------:R-:W-:Y:S02]  /*19370*/  R2UR UR10, R132 ;  /* 0x00000000840a72ca */ /* 0x000fe400000e0000 */
[C---:B------:R-:W-:Y:S02]  /*19380*/  R2UR UR11, R133.reuse ;  /* 0x00000000850b72ca */ /* 0x040fe400000e0000 */
[----:B------:R-:W-:Y:S02]  /*19390*/  LEA.HI.X R199, R140, R199, R139, 0x1, P0 ;  /* 0x000000c78cc77211 */ /* 0x000fe400000f0c8b */
[C---:B------:R-:W-:Y:S02]  /*193a0*/  R2UR UR8, R132.reuse ;  /* 0x00000000840872ca */ /* 0x040fe400000e0000 */
[C---:B------:R-:W-:Y:S01]  /*193b0*/  R2UR UR9, R133.reuse ;  /* 0x00000000850972ca */ /* 0x040fe200000e0000 */
[--C-:B------:R-:W-:Y:S01]  /*193c0*/  IMAD.MOV.U32 R201, RZ, RZ, R199.reuse ;  /* 0x000000ffffc97224 */ /* 0x100fe200078e00c7 */
[C---:B------:R-:W-:Y:S02]  /*193d0*/  R2UR UR4, R132.reuse ;  /* 0x00000000840472ca */ /* 0x040fe400000e0000 */
[C---:B------:R-:W-:Y:S02]  /*193e0*/  R2UR UR5, R133.reuse ;  /* 0x00000000850572ca */ /* 0x040fe400000e0000 */
[C---:B------:R-:W-:Y:S01]  /*193f0*/  R2UR UR22, R132.reuse ;  /* 0x00000000841672ca */ /* 0x040fe200000e0000 */
[----:B------:R-:W-:Y:S01]  /*19400*/  @!PT LDS RZ, [RZ] ;  /* 0x00000000fffff984 */ /* 0x000fe20000000800 */
[----:B------:R-:W-:Y:S01]  /*19410*/  @!PT LDS RZ, [RZ] ;  /* 0x00000000fffff984 */ /* 0x000fe20000000800 */
[----:B------:R-:W-:Y:S01]  /*19420*/  @!PT LDS RZ, [RZ] ;  /* 0x00000000fffff984 */ /* 0x000fe20000000800 */
[----:B------:R1:W-:Y:S01]  /*19430*/  LDGSTS.E.BYPASS.LTC128B.128 [R209+0x6000], desc[UR10][R200.64] ;  /* 0x06000000c8d17fae */ /* 0x0003e2000b901d4a */
[----:B------:R-:W-:Y:S02]  /*19440*/  R2UR UR23, R133 ;  /* 0x00000000851772ca */ /* 0x000fe400000e0000 */
[----:B------:R-:W-:Y:S02]  /*19450*/  IADD3 R140, P0, R217, R200, RZ ;  /* 0x000000c8d98c7210 */ /* 0x000fe40007f1e0ff */
[----:B------:R-:W-:Y:S01]  /*19460*/  R2UR UR20, R132 ;  /* 0x00000000841472ca */ /* 0x000fe200000e0000 */
[----:B------:R1:W-:Y:S01]  /*19470*/  LDGSTS.E.BYPASS.LTC128B.128 [R209+0x8000], desc[UR8][R200.64+0x80] ;  /* 0x08000080c8d17fae */ /* 0x0003e2000b901d48 */
[C---:B------:R-:W-:Y:S01]  /*19480*/  R2UR UR21, R133.reuse ;  /* 0x00000000851572ca */ /* 0x040fe200000e0000 */
[----:B------:R-:W-:Y:S01]  /*19490*/  IMAD.X R141, R216, 0x1, R199, P0 ;  /* 0x00000001d88d7824 */ /* 0x000fe200000e06c7 */
[C---:B------:R-:W-:Y:S01]  /*194a0*/  R2UR UR18, R132.reuse ;  /* 0x00000000841272ca */ /* 0x040fe200000e0000 */
[----:B------:R1:W-:Y:S01]  /*194b0*/  LDGSTS.E.BYPASS.LTC128B.128 [R209+0xa000], desc[UR4][R200.64+0x100] ;  /* 0x0a000100c8d17fae */ /* 0x0003e2000b901d44 */
[C---:B------:R-:W-:Y:S02]  /*194c0*/  R2UR UR19, R133.reuse ;  /* 0x00000000851372ca */ /* 0x040fe400000e0000 */
[C---:B------:R-:W-:Y:S01]  /*194d0*/  R2UR UR16, R132.reuse ;  /* 0x00000000841072ca */ /* 0x040fe200000e0000 */
[----:B------:R1:W-:Y:S01]  /*194e0*/  LDGSTS.E.BYPASS.LTC128B.128 [R209+0x6800], desc[UR22][R140.64] ;  /* 0x068000008cd17fae */ /* 0x0003e2000b901d56 */
[----:B------:R-:W-:Y:S02]  /*194f0*/  R2UR UR17, R133 ;  /* 0x00000000851172ca */ /* 0x000fe400000e0000 */
[----:B------:R-:W-:Y:S02]  /*19500*/  IADD3 R138, P0, R217, R140, RZ ;  /* 0x0000008cd98a7210 */ /* 0x000fe40007f1e0ff */
[----:B------:R-:W-:Y:S01]  /*19510*/  R2UR UR14, R132 ;  /* 0x00000000840e72ca */ /* 0x000fe200000e0000 */
[----:B------:R1:W-:Y:S01]  /*19520*/  LDGSTS.E.BYPASS.LTC128B.128 [R209+0x8800], desc[UR20][R140.64+0x80] ;  /* 0x088000808cd17fae */ /* 0x0003e2000b901d54 */
[C---:B------:R-:W-:Y:S01]  /*19530*/  R2UR UR15, R133.reuse ;  /* 0x00000000850f72ca */ /* 0x040fe200000e0000 */
[----:B------:R-:W-:Y:S01]  /*19540*/  IMAD.X R139, R216, 0x1, R141, P0 ;  /* 0x00000001d88b7824 */ /* 0x000fe200000e068d */
[----:B------:R-:W-:Y:S01]  /*19550*/  R2UR UR12, R132 ;  /* 0x00000000840c72ca */ /* 0x000fe200000e0000 */
[----:B------:R1:W-:Y:S01]  /*19560*/  LDGSTS.E.BYPASS.LTC128B.128 [R209+0xa800], desc[UR18][R140.64+0x100] ;  /* 0x0a8001008cd17fae */ /* 0x0003e2000b901d52 */
[----:B------:R-:W-:Y:S02]  /*19570*/  R2UR UR13, R133 ;  /* 0x00000000850d72ca */ /* 0x000fe400000e0000 */
[----:B------:R-:W-:Y:S01]  /*19580*/  IADD3 R136, P0, R217, R138, RZ ;  /* 0x0000008ad9887210 */ /* 0x000fe20007f1e0ff */
[----:B------:R1:W-:Y:S04]  /*19590*/  LDGSTS.E.BYPASS.LTC128B.128 [R209+0x7000], desc[UR16][R138.64] ;  /* 0x070000008ad17fae */ /* 0x0003e8000b901d50 */
[----:B------:R-:W-:Y:S02]  /*195a0*/  IMAD.X R137, R216, 0x1, R139, P0 ;  /* 0x00000001d8897824 */ /* 0x000fe400000e068b */
[----:B------:R1:W-:Y:S04]  /*195b0*/  LDGSTS.E.BYPASS.LTC128B.128 [R209+0x9000], desc[UR14][R138.64+0x80] ;  /* 0x090000808ad17fae */ /* 0x0003e8000b901d4e */
[----:B------:R1:W-:Y:S04]  /*195c0*/  LDGSTS.E.BYPASS.LTC128B.128 [R209+0xb000], desc[UR12][R138.64+0x100] ;  /* 0x0b0001008ad17fae */ /* 0x0003e8000b901d4c */
[----:B------:R1:W-:Y:S04]  /*195d0*/  LDGSTS.E.BYPASS.LTC128B.128 [R209+0x7800], desc[UR10][R136.64] ;  /* 0x0780000088d17fae */ /* 0x0003e8000b901d4a */
[----:B------:R1:W-:Y:S04]  /*195e0*/  LDGSTS.E.BYPASS.LTC128B.128 [R209+0x9800], desc[UR8][R136.64+0x80] ;  /* 0x0980008088d17fae */ /* 0x0003e8000b901d48 */
[----:B------:R1:W-:Y:S04]  /*195f0*/  LDGSTS.E.BYPASS.LTC128B.128 [R209+0xb800], desc[UR4][R136.64+0x100] ;  /* 0x0b80010088d17fae */ /* 0x0003e8000b901d44 */
[----:B------:R-:W0:Y:S02]  /*19600*/  LDGDEPBAR ;  /* 0x00000000000079af */ /* 0x000e240000000000 */
.L_x_2539:
[----:B------:R-:W-:Y:S05]  /*19610*/  BSYNC B1 ;  /* 0x0000000000017941 */ /* 0x000fea0003800000 */
.L_x_2538:
        /* <DEDUP_REMOVED lines=415> */
.L_x_2534:
        /* <DEDUP_REMOVED lines=14> */
.L_x_2560:
        /* <DEDUP_REMOVED lines=135> */
[----:B------:R-:W-:Y:S01]  /*1b960*/  FMUL.FTZ R78, R0, R78 ;  /* 0x0000004e004e7220 */ /* 0x000fe20000410000 */
[----:B------:R-:W-:Y:S01]  /*1b970*/  IADD3 R25, R19, R18, RZ ;  /* 0x0000001213197210 */ /* 0x000fe20007ffe0ff */
[----:B------:R-:W-:Y:S01]  /*1b980*/  STS [R19], R36 ;  /* 0x0000002413007388 */ /* 0x000fe20000000800 */
[----:B------:R-:W-:Y:S01]  /*1b990*/  ISETP.NE.AND P0, PT, R210, -0x1, PT ;  /* 0xffffffffd200780c */ /* 0x000fe20003f05270 */
        /* <DEDUP_REMOVED lines=67> */
[----:B------:R-:W-:Y:S01]  /*1bdd0*/  @!P0 R2UR UR8, R6 ;  /* 0x00000000060882ca */ /* 0x000fe200000e0000 */
[----:B------:R-:W-:Y:S01]  /*1bde0*/  STS [R15+0x2000], R72 ;  /* 0x002000480f007388 */ /* 0x000fe20000000800 */
[----:B------:R-:W-:Y:S02]  /*1bdf0*/  @!P0 R2UR UR9, R7 ;  /* 0x00000000070982ca */ /* 0x000fe400000e0000 */
        /* <DEDUP_REMOVED lines=33> */
[----:B-1----:R-:W4:Y:S04]  /*1c010*/  LD.E.U8 R9, desc[UR4][R10.64+0x1c8] ;  /* 0x0001c8040a097980 */ /* 0x002f28000c101100 */
[----:B------:R-:W4:Y:S04]  /*1c020*/  @!P0 LD.E.64 R28, desc[UR8][R10.64+0x80] ;  /* 0x000080080a1c8980 */ /* 0x000f28000c101b00 */
[----:B------:R-:W4:Y:S01]  /*1c030*/  LD.E.64 R60, desc[UR10][R10.64+0x88] ;  /* 0x0000880a0a3c7980 */ /* 0x000f22000c101b00 */
[----:B--2---:R-:W1:Y:S01]  /*1c040*/  @P4 MUFU.LG2 R17, R8 ;  /* 0x0000000800114308 */ /* 0x004e620000000c00 */
[----:B------:R-:W-:Y:S01]  /*1c050*/  @!P0 SHF.R.S32.HI R16, RZ, 0x1f, R206 ;  /* 0x0000001fff108819 */ /* 0x000fe200000114ce */
[----:B------:R-:W-:Y:S01]  /*1c060*/  BSSY B0, `(.L_x_2545) ;  /* 0x0000026000007945 */ /* 0x000fe20003800000 */
[----:B------:R2:W5:Y:S05]  /*1c070*/  LD.E.64 R66, desc[UR4][R10.64+0x90] ;  /* 0x000090040a427980 */ /* 0x00056a000c101b00 */
[----:B------:R-:W2:Y:S01]  /*1c080*/  @P3 MUFU.LG2 R18, R13 ;  /* 0x0000000d00123308 */ /* 0x000ea20000000c00 */
[----:B---3--:R-:W-:Y:S01]  /*1c090*/  MOV R0, 0x7f800000 ;  /* 0x7f80000000007802 */ /* 0x008fe20000000f00 */
[----:B-1----:R-:W-:-:S04]  /*1c0a0*/  @P4 FMUL.FTZ R17, R17, 0.69314718246459960938 ;  /* 0x3f31721811114820 */ /* 0x002fc80000410000 */
[----:B-----5:R-:W-:Y:S01]  /*1c0b0*/  @P4 FFMA.FTZ R0, R4, R132, R17 ;  /* 0x0000008404004223 */ /* 0x020fe20000010011 */
[----:B--2---:R-:W-:Y:S01]  /*1c0c0*/  @P3 FMUL.FTZ R18, R18, 0.69314718246459960938 ;  /* 0x3f31721812123820 */ /* 0x004fe20000410000 */
[----:B----4-:R-:W-:Y:S01]  /*1c0d0*/  ISETP.NE.AND P1, PT, R9, RZ, PT ;  /* 0x000000ff0900720c */ /* 0x010fe20003f25270 */
[----:B------:R-:W-:-:S04]  /*1c0e0*/  @!P0 IMAD R15, R29, R206, RZ ;  /* 0x000000ce1d0f8224 */ /* 0x000fc800078e02ff */
[----:B------:R-:W-:Y:S02]  /*1c0f0*/  @!P0 IMAD R15, R28, R16, R15 ;  /* 0x000000101c0f8224 */ /* 0x000fe400078e020f */
[-C--:B------:R-:W-:Y:S02]  /*1c100*/  @P0 IMAD R16, R61, R210.reuse, RZ ;  /* 0x000000d23d100224 */ /* 0x080fe400078e02ff */
[----:B------:R-:W-:-:S04]  /*1c110*/  @P0 IMAD.WIDE.U32 R20, R60, R210, RZ ;  /* 0x000000d23c140225 */ /* 0x000fc800078e00ff */
[----:B------:R-:W-:Y:S01]  /*1c120*/  @!P0 IMAD.WIDE.U32 R28, R28, R206, RZ ;  /* 0x000000ce1c1c8225 */ /* 0x000fe200078e00ff */
[----:B------:R-:W-:Y:S02]  /*1c130*/  @P0 IADD3 R8, R21, R16, RZ ;  /* 0x0000001015080210 */ /* 0x000fe40007ffe0ff */
[----:B------:R-:W-:Y:S01]  /*1c140*/  MOV R9, 0x7f800000 ;  /* 0x7f80000000097802 */ /* 0x000fe20000000f00 */
[----:B------:R-:W-:Y:S01]  /*1c150*/  @P3 FFMA.FTZ R9, R4, R3, R18 ;  /* 0x0000000304093223 */ /* 0x000fe20000010012 */
        /* <DEDUP_REMOVED lines=14> */
.L_x_2546:
        /* <DEDUP_REMOVED lines=8> */
.L_x_2547:
[----:B------:R-:W-:Y:S05]  /*1c2c0*/  BSYNC B0 ;  /* 0x0000000000007941 */ /* 0x000fea0003800000 */
.L_x_2545:
[----:B------:R-:W1:Y:S01]  /*1c2d0*/  S2R R13, SR_TID.X ;  /* 0x00000000000d7919 */ /* 0x000e620000002100 */
[----:B------:R-:W-:Y:S02]  /*1c2e0*/  R2UR UR4, R6 ;  /* 0x00000000060472ca */ /* 0x000fe400000e0000 */
[----:B------:R-:W-:Y:S02]  /*1c2f0*/  R2UR UR5, R7 ;  /* 0x00000000070572ca */ /* 0x000fe400000e0000 */
[----:B------:R-:W-:-:S05]  /*1c300*/  LOP3.LUT R17, R12, 0xffffffe0, RZ, 0xc0, !PT ;  /* 0xffffffe00c117812 */ /* 0x000fca00078ec0ff */
[----:B------:R-:W-:Y:S01]  /*1c310*/  IMAD.IADD R12, R2, 0x1, -R17 ;  /* 0x00000001020c7824 */ /* 0x000fe200078e0a11 */
[----:B------:R-:W-:-:S04]  /*1c320*/  LEA.HI R17, R5, R2, RZ, 0x3 ;  /* 0x0000000205117211 */ /* 0x000fc800078f18ff */
[----:B------:R-:W-:Y:S01]  /*1c330*/  LOP3.LUT R17, R17, 0xfffffff8, RZ, 0xc0, !PT ;  /* 0xfffffff811117812 */ /* 0x000fe200078ec0ff */
[----:B------:R-:W5:Y:S04]  /*1c340*/  LD.E.64 R62, desc[UR4][R10.64+0x70] ;  /* 0x000070040a3e7980 */ /* 0x000f68000c101b00 */
[----:B------:R2:W5:Y:S01]  /*1c350*/  LD.E.64 R64, desc[UR4][R10.64+0xa0] ;  /* 0x0000a0040a407980 */ /* 0x000562000c101b00 */
[----:B------:R-:W-:Y:S01]  /*1c360*/  IMAD.IADD R18, R2, 0x1, -R17 ;  /* 0x0000000102127824 */ /* 0x000fe200078e0a11 */
[----:B------:R-:W-:Y:S01]  /*1c370*/  SHF.R.S32.HI R15, RZ, 0x1f, R205 ;  /* 0x0000001fff0f7819 */ /* 0x000fe200000114cd */
[----:B------:R-:W-:Y:S05]  /*1c380*/  WARPSYNC.ALL ;  /* 0x0000000000007948 */ /* 0x000fea0003800000 */
[----:B------:R-:W-:Y:S01]  /*1c390*/  IMAD.SHL.U32 R18, R18, 0x8, RZ ;  /* 0x0000000812127824 */ /* 0x000fe200078e00ff */
[----:B------:R-:W-:Y:S01]  /*1c3a0*/  BAR.SYNC.DEFER_BLOCKING 0x0 ;  /* 0x0000000000007b1d */ /* 0x000fe20000010000 */
[----:B------:R-:W-:Y:S01]  /*1c3b0*/  IMAD R3, R67, R205, RZ ;  /* 0x000000cd43037224 */ /* 0x000fe200078e02ff */
[----:B------:R-:W-:Y:S01]  /*1c3c0*/  LOP3.LUT P0, RZ, R12, 0x3, RZ, 0xc0, !PT ;  /* 0x000000030cff7812 */ /* 0x000fe2000780c0ff */
[----:B------:R-:W-:Y:S01]  /*1c3d0*/  IMAD.SHL.U32 R5, R207, 0x40, RZ ;  /* 0x00000040cf057824 */ /* 0x000fe200078e00ff */
[----:B-1----:R-:W-:Y:S01]  /*1c3e0*/  SHF.R.S32.HI R2, RZ, 0x1f, R13 ;  /* 0x0000001fff027819 */ /* 0x002fe2000001140d */
[----:B------:R-:W-:Y:S01]  /*1c3f0*/  IMAD R3, R66, R15, R3 ;  /* 0x0000000f42037224 */ /* 0x000fe200078e0203 */
[----:B------:R-:W-:Y:S01]  /*1c400*/  SHF.R.S32.HI R19, RZ, 0x1f, R18 ;  /* 0x0000001fff137819 */ /* 0x000fe20000011412 */
[----:B------:R-:W-:Y:S01]  /*1c410*/  BSSY B0, `(.L_x_2548) ;  /* 0x000003b000007945 */ /* 0x000fe20003800000 */
[----:B------:R-:W-:-:S02]  /*1c420*/  LEA.HI R2, R2, R13, RZ, 0x3 ;  /* 0x0000000d02027211 */ /* 0x000fc400078f18ff */
[----:B------:R-:W-:Y:S01]  /*1c430*/  SHF.R.S32.HI R15, RZ, 0x1f, R14 ;  /* 0x0000001fff0f7819 */ /* 0x000fe2000001140e */
[-C--:B------:R-:W-:Y:S01]  /*1c440*/  IMAD.WIDE.U32 R18, R60, R5.reuse, R18 ;  /* 0x000000053c127225 */ /* 0x080fe200078e0012 */
[----:B------:R-:W-:Y:S02]  /*1c450*/  SHF.R.S32.HI R12, RZ, 0x1f, R5 ;  /* 0x0000001fff0c7819 */ /* 0x000fe40000011405 */
[----:B------:R-:W-:Y:S02]  /*1c460*/  SHF.R.S32.HI R2, RZ, 0x3, R2 ;  /* 0x00000003ff027819 */ /* 0x000fe40000011402 */
[----:B--2---:R-:W-:Y:S01]  /*1c470*/  SHF.R.S32.HI R10, RZ, 0x1f, R13 ;  /* 0x0000001fff0a7819 */ /* 0x004fe2000001140d */
[----:B------:R-:W-:Y:S01]  /*1c480*/  IMAD R11, R61, R5, RZ ;  /* 0x000000053d0b7224 */ /* 0x000fe200078e02ff */
[----:B------:R-:W-:Y:S02]  /*1c490*/  LEA.HI R15, R15, R14, RZ, 0x2 ;  /* 0x0000000e0f0f7211 */ /* 0x000fe400078f10ff */
[----:B------:R-:W-:Y:S01]  /*1c4a0*/  LEA.HI R10, R10, R13, RZ, 0x5 ;  /* 0x0000000d0a0a7211 */ /* 0x000fe200078f28ff */
[----:B------:R-:W-:Y:S01]  /*1c4b0*/  IMAD R11, R60, R12, R11 ;  /* 0x0000000c3c0b7224 */ /* 0x000fe200078e020b */
[----:B------:R-:W-:Y:S01]  /*1c4c0*/  LOP3.LUT R15, R15, 0xffffffc, RZ, 0xc0, !PT ;  /* 0x0ffffffc0f0f7812 */ /* 0x000fe200078ec0ff */
[----:B------:R-:W-:Y:S01]  /*1c4d0*/  VIADD R12, R2, 0x10 ;  /* 0x00000010020c7836 */ /* 0x000fe20000000000 */
[----:B------:R-:W-:Y:S01]  /*1c4e0*/  LOP3.LUT R10, R10, 0xffffffe0, RZ, 0xc0, !PT ;  /* 0xffffffe00a0a7812 */ /* 0x000fe200078ec0ff */
[----:B------:R1:W2:Y:S01]  /*1c4f0*/  LDS.128 R52, [R209] ;  /* 0x00000000d1347984 */ /* 0x0002a20000000c00 */
[----:B------:R-:W-:Y:S01]  /*1c500*/  IADD3 R16, P1, R16, R18, RZ ;  /* 0x0000001210107210 */ /* 0x000fe20007f3e0ff */
[----:B------:R-:W-:-:S02]  /*1c510*/  IMAD.IADD R15, R14, 0x1, -R15 ;  /* 0x000000010e0f7824 */ /* 0x000fc400078e0a0f */
[----:B------:R-:W-:Y:S01]  /*1c520*/  IMAD.IADD R10, R13, 0x1, -R10 ;  /* 0x000000010d0a7824 */ /* 0x000fe200078e0a0a */
[----:B------:R-:W-:Y:S01]  /*1c530*/  IADD3.X R17, R8, R19, R11, P1, !PT ;  /* 0x0000001308117210 */ /* 0x000fe20000ffe40b */
[----:B------:R-:W-:Y:S01]  /*1c540*/  IMAD.IADD R13, R208, 0x1, -R5 ;  /* 0x00000001d00d7824 */ /* 0x000fe200078e0a05 */
[----:B------:R1:W3:Y:S01]  /*1c550*/  LDS.128 R48, [R209+0x800] ;  /* 0x00080000d1307984 */ /* 0x0002e20000000c00 */
[----:B------:R-:W-:Y:S01]  /*1c560*/  VIADD R8, R2, 0x30 ;  /* 0x0000003002087836 */ /* 0x000fe20000000000 */
[----:B------:R-:W-:Y:S01]  /*1c570*/  SHF.R.S32.HI R5, RZ, 0x1f, R10 ;  /* 0x0000001fff057819 */ /* 0x000fe2000001140a */
[----:B------:R-:W-:Y:S01]  /*1c580*/  IMAD.WIDE.U32 R66, R66, R205, R16 ;  /* 0x000000cd42427225 */ /* 0x000fe200078e0010 */
[-C--:B------:R-:W-:Y:S01]  /*1c590*/  ISETP.GE.AND P3, PT, R12, R13.reuse, PT ;  /* 0x0000000d0c00720c */ /* 0x080fe20003f66270 */
[----:B------:R1:W4:Y:S01]  /*1c5a0*/  LDS.128 R44, [R209+0x1000] ;  /* 0x00100000d12c7984 */ /* 0x0003220000000c00 */
[----:B------:R-:W-:Y:S01]  /*1c5b0*/  LEA.HI R5, R5, R10, RZ, 0x2 ;  /* 0x0000000a05057211 */ /* 0x000fe200078f10ff */
[C---:B------:R-:W-:Y:S01]  /*1c5c0*/  VIADD R10, R2.reuse, 0x20 ;  /* 0x00000020020a7836 */ /* 0x040fe20000000000 */
[----:B------:R-:W-:Y:S01]  /*1c5d0*/  ISETP.GE.AND P4, PT, R2, R13, PT ;  /* 0x0000000d0200720c */ /* 0x000fe20003f86270 */
[----:B------:R1:W1:Y:S01]  /*1c5e0*/  LDS.128 R40, [R209+0x1800] ;  /* 0x00180000d1287984 */ /* 0x0002620000000c00 */
[----:B------:R-:W-:-:S02]  /*1c5f0*/  SHF.R.S32.HI R12, RZ, 0x2, R5 ;  /* 0x00000002ff0c7819 */ /* 0x000fc40000011405 */
[-C--:B------:R-:W-:Y:S01]  /*1c600*/  ISETP.GE.AND P2, PT, R10, R13.reuse, PT ;  /* 0x0000000d0a00720c */ /* 0x080fe20003f46270 */
[----:B------:R1:W1:Y:S01]  /*1c610*/  LDS.128 R36, [R209+0x2000] ;  /* 0x00200000d1247984 */ /* 0x0002620000000c00 */
[----:B------:R-:W-:Y:S01]  /*1c620*/  ISETP.GE.AND P1, PT, R8, R13, PT ;  /* 0x0000000d0800720c */ /* 0x000fe20003f26270 */
[----:B------:R-:W-:Y:S02]  /*1c630*/  IMAD R5, R15, 0x10, R12 ;  /* 0x000000100f057824 */ /* 0x000fe400078e020c */
[----:B------:R1:W1:Y:S04]  /*1c640*/  LDS.128 R32, [R209+0x2800] ;  /* 0x00280000d1207984 */ /* 0x0002680000000c00 */
[----:B------:R1:W1:Y:S04]  /*1c650*/  LDS.128 R28, [R209+0x3000] ;  /* 0x00300000d11c7984 */ /* 0x0002680000000c00 */
[----:B------:R1:W1:Y:S04]  /*1c660*/  LDS.128 R24, [R209+0x3800] ;  /* 0x00380000d1187984 */ /* 0x0002680000000c00 */
[----:B------:R1:W1:Y:S04]  /*1c670*/  LDS.128 R20, [R209+0x4000] ;  /* 0x00400000d1147984 */ /* 0x0002680000000c00 */
[----:B------:R1:W1:Y:S04]  /*1c680*/  LDS.128 R16, [R209+0x4800] ;  /* 0x00480000d1107984 */ /* 0x0002680000000c00 */
[----:B------:R1:W1:Y:S04]  /*1c690*/  LDS.128 R12, [R209+0x5000] ;  /* 0x00500000d10c7984 */ /* 0x0002680000000c00 */
[----:B------:R1:W1:Y:S01]  /*1c6a0*/  LDS.128 R56, [R209+0x5800] ;  /* 0x00580000d1387984 */ /* 0x0002620000000c00 */
[----:B--23--:R-:W-:Y:S05]  /*1c6b0*/  @P0 BRA `(.L_x_2549) ;  /* 0x0000000000400947 */ /* 0x00cfea0003800000 */
        /* <DEDUP_REMOVED lines=16> */
.L_x_2549:
[----:B------:R-:W-:Y:S05]  /*1c7c0*/  BSYNC B0 ;  /* 0x0000000000007941 */ /* 0x000fea0003800000 */
.L_x_2548:
[----:B------:R-:W-:Y:S01]  /*1c7d0*/  BSSY B0, `(.L_x_2550) ;  /* 0x0000014000007945 */ /* 0x000fe20003800000 */
[----:B--2---:R-:W-:Y:S02]  /*1c7e0*/  SHF.R.S32.HI R0, RZ, 0x1f, R2 ;  /* 0x0000001fff007819 */ /* 0x004fe40000011402 */
[----:B------:R-:W-:Y:S01]  /*1c7f0*/  IADD3 R9, R67, R3, RZ ;  /* 0x0000000343097210 */ /* 0x000fe20007ffe0ff */
[----:B------:R-:W-:Y:S06]  /*1c800*/  @P4 BRA `(.L_x_2551) ;  /* 0x0000000000404947 */ /* 0x000fec0003800000 */
[----:B------:R-:W-:Y:S01]  /*1c810*/  IMAD R3, R61, R2, RZ ;  /* 0x000000023d037224 */ /* 0x000fe200078e02ff */
[----:B------:R-:W-:Y:S01]  /*1c820*/  R2UR UR10, R6 ;  /* 0x00000000060a72ca */ /* 0x000fe200000e0000 */
[----:B------:R-:W-:Y:S01]  /*1c830*/  IMAD.MOV.U32 R8, RZ, RZ, R66 ;  /* 0x000000ffff087224 */ /* 0x000fe200078e0042 */
[C---:B------:R-:W-:Y:S01]  /*1c840*/  R2UR UR11, R7.reuse ;  /* 0x00000000070b72ca */ /* 0x040fe200000e0000 */
[----:B------:R-:W-:Y:S01]  /*1c850*/  IMAD R3, R60, R0, R3 ;  /* 0x000000003c037224 */ /* 0x000fe200078e0203 */
[----:B------:R-:W-:Y:S01]  /*1c860*/  R2UR UR8, R6 ;  /* 0x00000000060872ca */ /* 0x000fe200000e0000 */
[----:B------:R-:W-:Y:S01]  /*1c870*/  IMAD.WIDE.U32 R4, R2, R60, R8 ;  /* 0x0000003c02047225 */ /* 0x000fe200078e0008 */
[----:B------:R-:W-:Y:S02]  /*1c880*/  R2UR UR9, R7 ;  /* 0x00000000070972ca */ /* 0x000fe400000e0000 */
[----:B------:R-:W-:Y:S01]  /*1c890*/  R2UR UR4, R6 ;  /* 0x00000000060472ca */ /* 0x000fe200000e0000 */
[----:B------:R-:W-:Y:S01]  /*1c8a0*/  IMAD.IADD R3, R5, 0x1, R3 ;  /* 0x0000000105037824 */ /* 0x000fe200078e0203 */
[----:B------:R-:W-:-:S02]  /*1c8b0*/  R2UR UR5, R7 ;  /* 0x00000000070572ca */ /* 0x000fc400000e0000 */
[----:B-----5:R-:W-:-:S04]  /*1c8c0*/  LEA R10, P0, R4, R62, 0x1 ;  /* 0x0000003e040a7211 */ /* 0x020fc800078008ff */
[----:B------:R-:W-:-:S05]  /*1c8d0*/  LEA.HI.X R11, R4, R63, R3, 0x1, P0 ;  /* 0x0000003f040b7211 */ /* 0x000fca00000f0c03 */
[----:B------:R2:W-:Y:S04]  /*1c8e0*/  ST.E.128 desc[UR10][R10.64], R52 ;  /* 0x000000340a007985 */ /* 0x0005e8000c101d0a */
[----:B-1----:R2:W-:Y:S04]  /*1c8f0*/  ST.E.128 desc[UR8][R10.64+0x80], R36 ;  /* 0x000080240a007985 */ /* 0x0025e8000c101d08 */
[----:B------:R2:W-:Y:S02]  /*1c900*/  ST.E.128 desc[UR4][R10.64+0x100], R20 ;  /* 0x000100140a007985 */ /* 0x0005e4000c101d04 */
.L_x_2551:
[----:B------:R-:W-:Y:S05]  /*1c910*/  BSYNC B0 ;  /* 0x0000000000007941 */ /* 0x000fea0003800000 */
.L_x_2550:
[----:B------:R-:W-:Y:S04]  /*1c920*/  BSSY B0, `(.L_x_2552) ;  /* 0x0000015000007945 */ /* 0x000fe80003800000 */
[----:B------:R-:W-:Y:S05]  /*1c930*/  @P3 BRA `(.L_x_2553) ;  /* 0x00000000004c3947 */ /* 0x000fea0003800000 */
[----:B------:R-:W-:Y:S01]  /*1c940*/  IADD3 R5, P0, R2, 0x10, RZ ;  /* 0x0000001002057810 */ /* 0x000fe20007f1e0ff */
[----:B--2---:R-:W-:Y:S01]  /*1c950*/  IMAD.MOV.U32 R10, RZ, RZ, R66 ;  /* 0x000000ffff0a7224 */ /* 0x004fe200078e0042 */
[C---:B------:R-:W-:Y:S01]  /*1c960*/  R2UR UR10, R6.reuse ;  /* 0x00000000060a72ca */ /* 0x040fe200000e0000 */
[----:B------:R-:W-:Y:S01]  /*1c970*/  IMAD.MOV.U32 R11, RZ, RZ, R9 ;  /* 0x000000ffff0b7224 */ /* 0x000fe200078e0009 */
[C---:B------:R-:W-:Y:S01]  /*1c980*/  R2UR UR11, R7.reuse ;  /* 0x00000000070b72ca */ /* 0x040fe200000e0000 */
[----:B------:R-:W-:Y:S01]  /*1c990*/  IMAD.X R3, RZ, RZ, R0, P0 ;  /* 0x000000ffff037224 */ /* 0x000fe200000e0600 */
[----:B------:R-:W-:Y:S01]  /*1c9a0*/  R2UR UR8, R6 ;  /* 0x00000000060872ca */ /* 0x000fe200000e0000 */
[----:B------:R-:W-:Y:S01]  /*1c9b0*/  IMAD.WIDE.U32 R10, R60, R5, R10 ;  /* 0x000000053c0a7225 */ /* 0x000fe200078e000a */
[----:B------:R-:W-:Y:S02]  /*1c9c0*/  R2UR UR9, R7 ;  /* 0x00000000070972ca */ /* 0x000fe400000e0000 */
[----:B------:R-:W-:Y:S01]  /*1c9d0*/  R2UR UR4, R6 ;  /* 0x00000000060472ca */ /* 0x000fe200000e0000 */
[----:B------:R-:W-:Y:S01]  /*1c9e0*/  IMAD R3, R3, R60, RZ ;  /* 0x0000003c03037224 */ /* 0x000fe200078e02ff */
[----:B------:R-:W-:-:S02]  /*1c9f0*/  R2UR UR5, R7 ;  /* 0x00000000070572ca */ /* 0x000fc400000e0000 */
[----:B-----5:R-:W-:Y:S01]  /*1ca00*/  LEA R4, P0, R10, R62, 0x1 ;  /* 0x0000003e0a047211 */ /* 0x020fe200078008ff */
[----:B------:R-:W-:-:S04]  /*1ca10*/  IMAD R3, R61, R5, R3 ;  /* 0x000000053d037224 */ /* 0x000fc800078e0203 */
[----:B------:R-:W-:-:S05]  /*1ca20*/  IMAD.IADD R3, R11, 0x1, R3 ;  /* 0x000000010b037824 */ /* 0x000fca00078e0203 */
[----:B------:R-:W-:-:S05]  /*1ca30*/  LEA.HI.X R5, R10, R63, R3, 0x1, P0 ;  /* 0x0000003f0a057211 */ /* 0x000fca00000f0c03 */
[----:B------:R3:W-:Y:S04]  /*1ca40*/  ST.E.128 desc[UR10][R4.64], R48 ;  /* 0x0000003004007985 */ /* 0x0007e8000c101d0a */
[----:B-1----:R3:W-:Y:S04]  /*1ca50*/  ST.E.128 desc[UR8][R4.64+0x80], R32 ;  /* 0x0000802004007985 */ /* 0x0027e8000c101d08 */
[----:B------:R3:W-:Y:S02]  /*1ca60*/  ST.E.128 desc[UR4][R4.64+0x100], R16 ;  /* 0x0001001004007985 */ /* 0x0007e4000c101d04 */
.L_x_2553:
[----:B------:R-:W-:Y:S05]  /*1ca70*/  BSYNC B0 ;  /* 0x0000000000007941 */ /* 0x000fea0003800000 */
.L_x_2552:
[----:B------:R-:W-:Y:S04]  /*1ca80*/  BSSY B0, `(.L_x_2554) ;  /* 0x0000015000007945 */ /* 0x000fe80003800000 */
[----:B------:R-:W-:Y:S05]  /*1ca90*/  @P2 BRA `(.L_x_2555) ;  /* 0x00000000004c2947 */ /* 0x000fea0003800000 */
[----:B---3--:R-:W-:Y:S01]  /*1caa0*/  IADD3 R5, P0, R2, 0x20, RZ ;  /* 0x0000002002057810 */ /* 0x008fe20007f1e0ff */
        /* <DEDUP_REMOVED lines=15> */
[----:B----4-:R2:W-:Y:S04]  /*1cba0*/  ST.E.128 desc[UR10][R4.64], R44 ;  /* 0x0000002c04007985 */ /* 0x0105e8000c101d0a */
[----:B-1----:R2:W-:Y:S04]  /*1cbb0*/  ST.E.128 desc[UR8][R4.64+0x80], R28 ;  /* 0x0000801c04007985 */ /* 0x0025e8000c101d08 */
[----:B------:R2:W-:Y:S02]  /*1cbc0*/  ST.E.128 desc[UR4][R4.64+0x100], R12 ;  /* 0x0001000c04007985 */ /* 0x0005e4000c101d04 */
.L_x_2555:
[----:B------:R-:W-:Y:S05]  /*1cbd0*/  BSYNC B0 ;  /* 0x0000000000007941 */ /* 0x000fea0003800000 */
.L_x_2554:
[----:B------:R-:W-:-:S04]  /*1cbe0*/  MOV R205, 0x0 ;  /* 0x0000000000cd7802 */ /* 0x000fc80000000f00 */
[----:B-12345:R-:W-:Y:S05]  /*1cbf0*/  @P1 RET.REL.NODEC R204 `(_ZN5flash24flash_fwd_splitkv_kernelI23Flash_fwd_kernel_traitsILi192ELi64ELi64ELi4ELb0ELb0EN7cutlass10bfloat16_tE19Flash_kernel_traitsILi192ELi64ELi64ELi4ES3_EELb1ELb0ELb0ELb0ELb1ELb0ELb0ELb1EEEvNS_16Flash_fwd_paramsE) ;  /* 0xfffffe34cc001950 */ /* 0x03efea0003c3ffff */
[----:B------:R-:W-:Y:S01]  /*1cc00*/  IADD3 R3, P0, R2, 0x30, RZ ;  /* 0x0000003002037810 */ /* 0x000fe20007f1e0ff */
[----:B------:R-:W-:Y:S01]  /*1cc10*/  IMAD.MOV.U32 R8, RZ, RZ, R66 ;  /* 0x000000ffff087224 */ /* 0x000fe200078e0042 */
[C---:B------:R-:W-:Y:S01]  /*1cc20*/  R2UR UR10, R6.reuse ;  /* 0x00000000060a72ca */ /* 0x040fe200000e0000 */
[----:B------:R-:W-:Y:S01]  /*1cc30*/  IMAD.MOV.U32 R205, RZ, RZ, 0x0 ;  /* 0x00000000ffcd7424 */ /* 0x000fe200078e00ff */
        /* <DEDUP_REMOVED lines=8> */
[----:B------:R-:W-:Y:S01]  /*1ccc0*/  LEA R2, P0, R8, R62, 0x1 ;  /* 0x0000003e08027211 */ /* 0x000fe200078008ff */
[----:B------:R-:W-:-:S04]  /*1ccd0*/  IMAD R5, R61, R3, R5 ;  /* 0x000000033d057224 */ /* 0x000fc800078e0205 */
[----:B------:R-:W-:-:S05]  /*1cce0*/  IMAD.IADD R5, R9, 0x1, R5 ;  /* 0x0000000109057824 */ /* 0x000fca00078e0205 */
[----:B------:R-:W-:-:S05]  /*1ccf0*/  LEA.HI.X R3, R8, R63, R5, 0x1, P0 ;  /* 0x0000003f08037211 */ /* 0x000fca00000f0c05 */
[----:B------:R-:W-:Y:S04]  /*1cd00*/  ST.E.128 desc[UR10][R2.64], R40 ;  /* 0x0000002802007985 */ /* 0x000fe8000c101d0a */
[----:B------:R-:W-:Y:S04]  /*1cd10*/  ST.E.128 desc[UR8][R2.64+0x80], R24 ;  /* 0x0000801802007985 */ /* 0x000fe8000c101d08 */
[----:B------:R1:W-:Y:S02]  /*1cd20*/  ST.E.128 desc[UR4][R2.64+0x100], R56 ;  /* 0x0001003802007985 */ /* 0x0003e4000c101d04 */
[----:B-1----:R-:W-:Y:S05]  /*1cd30*/  RET.REL.NODEC R204 `(_ZN5flash24flash_fwd_splitkv_kernelI23Flash_fwd_kernel_traitsILi192ELi64ELi64ELi4ELb0ELb0EN7cutlass10bfloat16_tE19Flash_kernel_traitsILi192ELi64ELi64ELi4ES3_EELb1ELb0ELb0ELb0ELb1ELb0ELb0ELb1EEEvNS_16Flash_fwd_paramsE) ;  /* 0xfffffe30ccb07950 */ /* 0x002fea0003c3ffff */
.L_x_2544:
[----:B------:R-:W-:Y:S01]  /*1cd40*/  MOV R5, 0x2 ;  /* 0x0000000200057802 */ /* 0x000fe20000000f00 */
[----:B------:R-:W-:Y:S01]  /*1cd50*/  IMAD.MOV.U32 R0, RZ, RZ, 0x1f ;  /* 0x0000001fff007424 */ /* 0x000fe200078e00ff */
[----:B------:R-:W-:-:S07]  /*1cd60*/  MOV R2, 0xffffffff ;  /* 0xffffffff00027802 */ /* 0x000fce0000000f00 */
[----:B-1---5:R-:W-:Y:S05]  /*1cd70*/  WARPSYNC.COLLECTIVE R2, `(.L_x_2556) ;  /* 0x0000000002087348 */ /* 0x022fea0003c00000 */
[----:B------:R2:W3:Y:S02]  /*1cd80*/  SHFL.BFLY P0, R13, R221, R5, R0 ;  /* 0x0c000005dd0d7389 */ /* 0x0004e40000000000 */
[----:B-123-5:R-:W-:Y:S01]  /*1cd90*/  ENDCOLLECTIVE ;  /* 0x000000000000791b */ /* 0x02efe20003800000 */
.L_x_2556:
[----:B------:R-:W-:Y:S02]  /*1cda0*/  IMAD.MOV.U32 R8, RZ, RZ, R13 ;  /* 0x000000ffff087224 */ /* 0x000fe400078e000d */
[----:B------:R-:W-:Y:S02]  /*1cdb0*/  IMAD.MOV.U32 R5, RZ, RZ, 0x1 ;  /* 0x00000001ff057424 */ /* 0x000fe400078e00ff */
[----:B------:R-:W-:-:S05]  /*1cdc0*/  FADD.FTZ R9, R8, R221 ;  /* 0x000000dd08097221 */ /* 0x000fca0000010000 */
[----:B------:R-:W-:-:S07]  /*1cdd0*/  MOV R221, R9 ;  /* 0x0000000900dd7202 */ /* 0x000fce0000000f00 */
[----:B------:R-:W-:Y:S05]  /*1cde0*/  WARPSYNC.COLLECTIVE R2, `(.L_x_2557) ;  /* 0x0000000002087348 */ /* 0x000fea0003c00000 */
[----:B------:R1:W2:Y:S02]  /*1cdf0*/  SHFL.BFLY P0, R13, R221, R5, R0 ;  /* 0x0c000005dd0d7389 */ /* 0x0002a40000000000 */
[----:B-12---:R-:W-:Y:S01]  /*1ce00*/  ENDCOLLECTIVE ;  /* 0x000000000000791b */ /* 0x006fe20003800000 */
.L_x_2557:
[----:B------:R-:W-:Y:S01]  /*1ce10*/  MOV R221, R219 ;  /* 0x000000db00dd7202 */ /* 0x000fe20000000f00 */
[----:B------:R-:W-:Y:S01]  /*1ce20*/  IMAD.MOV.U32 R5, RZ, RZ, 0x2 ;  /* 0x00000002ff057424 */ /* 0x000fe200078e00ff */
[----:B------:R-:W-:-:S07]  /*1ce30*/  MOV R8, R13 ;  /* 0x0000000d00087202 */ /* 0x000fce0000000f00 */
[----:B------:R-:W-:Y:S05]  /*1ce40*/  WARPSYNC.COLLECTIVE R2, `(.L_x_2558) ;  /* 0x0000000002087348 */ /* 0x000fea0003c00000 */
[----:B------:R1:W2:Y:S02]  /*1ce50*/  SHFL.BFLY P0, R13, R221, R5, R0 ;  /* 0x0c000005dd0d7389 */ /* 0x0002a40000000000 */
[----:B-12---:R-:W-:Y:S01]  /*1ce60*/  ENDCOLLECTIVE ;  /* 0x000000000000791b */ /* 0x006fe20003800000 */
.L_x_2558:
[----:B------:R-:W-:Y:S01]  /*1ce70*/  FADD.FTZ R8, R9, R8 ;  /* 0x0000000809087221 */ /* 0x000fe20000010000 */
[----:B------:R-:W-:Y:S01]  /*1ce80*/  FADD.FTZ R12, R13, R219 ;  /* 0x000000db0d0c7221 */ /* 0x000fe20000010000 */
[----:B------:R-:W-:-:S04]  /*1ce90*/  MOV R5, 0x1 ;  /* 0x0000000100057802 */ /* 0x000fc80000000f00 */
[----:B------:R-:W-:-:S07]  /*1cea0*/  MOV R221, R12 ;  /* 0x0000000c00dd7202 */ /* 0x000fce0000000f00 */
[----:B------:R-:W-:Y:S05]  /*1ceb0*/  WARPSYNC.COLLECTIVE R2, `(.L_x_2559) ;  /* 0x0000000002087348 */ /* 0x000fea0003c00000 */
[----:B------:R1:W2:Y:S02]  /*1cec0*/  SHFL.BFLY P0, R13, R221, R5, R0 ;  /* 0x0c000005dd0d7389 */ /* 0x0002a40000000000 */
[----:B-12---:R-:W-:Y:S01]  /*1ced0*/  ENDCOLLECTIVE ;  /* 0x000000000000791b */ /* 0x006fe20003800000 */
.L_x_2559:
[----:B------:R-:W-:Y:S05]  /*1cee0*/  BRA `(.L_x_2560) ;  /* 0xffffffe000807947 */ /* 0x000fea000383ffff */
.L_x_2561:
        /* <DEDUP_REMOVED lines=9> */
.L_x_4458:


//--------------------- .text._ZN5flash24flash_fwd_splitkv_kernelI23Flash_fwd_kernel_traitsILi192ELi64ELi64ELi4ELb0ELb0EN7cutlass10bfloat16_tE19Flash_kernel_traitsILi192ELi64ELi64ELi4ES3_EELb1ELb0ELb0ELb0ELb1ELb1ELb0ELb1EEEvNS_16Flash_fwd_paramsE --------------------------
	.section	.text._ZN5flash24flash_fwd_splitkv_kernelI23Flash_fwd_kernel_traitsILi192ELi64ELi64ELi4ELb0ELb0EN7cutlass10bfloat16_tE19Flash_kernel_traitsILi192ELi64ELi64ELi4ES3_EELb1ELb0ELb0ELb0ELb1ELb1ELb0ELb1EEEvNS_16Flash_fwd_paramsE,"ax",@progbits
	.align	128
        .global         _ZN5flash24flash_fwd_splitkv_kernelI23Flash_fwd_kernel_traitsILi192ELi64ELi64ELi4ELb0ELb0EN7cutlass10bfloat16_tE19Flash_kernel_traitsILi192ELi64ELi64ELi4ES3_EELb1ELb0ELb0ELb0ELb1ELb1ELb0ELb1EEEvNS_16Flash_fwd_paramsE
        .type           _ZN5flash24flash_fwd_splitkv_kernelI23Flash_fwd_kernel_traitsILi192ELi64ELi64ELi4ELb0ELb0EN7cutlass10bfloat16_tE19Flash_kernel_traitsILi192ELi64ELi64ELi4ES3_EELb1ELb0ELb0ELb0ELb1ELb1ELb0ELb1EEEvNS_16Flash_fwd_paramsE,@function
        .size           _ZN5flash24flash_fwd_splitkv_kernelI23Flash_fwd_kernel_traitsILi192ELi64ELi64ELi4ELb0ELb0EN7cutlass10bfloat16_tE19Flash_kernel_traitsILi192ELi64ELi64ELi4ES3_EELb1ELb0ELb0ELb0ELb1ELb1ELb0ELb1EEEvNS_16Flash_fwd_paramsE,(.L_x_4459 - _ZN5flash24flash_fwd_splitkv_kernelI23Flash_fwd_kernel_traitsILi192ELi64ELi64ELi4ELb0ELb0EN7cutlass10bfloat16_tE19Flash_kernel_traitsILi192ELi64ELi64ELi4ES3_EELb1ELb0ELb0ELb0ELb1ELb1ELb0ELb1EEEvNS_16Flash_fwd_paramsE)
        .other          _ZN5flash24flash_fwd_splitkv_kernelI23Flash_fwd_kernel_traitsILi192ELi64ELi64ELi4ELb0ELb0EN7cutlass10bfloat16_tE19Flash_kernel_traitsILi192ELi64ELi64ELi4ES3_EELb1ELb0ELb0ELb0ELb1ELb1ELb0ELb1EEEvNS_16Flash_fwd_paramsE,@"STO_CUDA_ENTRY STV_DEFAULT"
_ZN5flash24flash_fwd_splitkv_kernelI23Flash_fwd_kernel_traitsILi192ELi64ELi64ELi4ELb0ELb0EN7cutlass10bfloat16_tE19Flash_kernel_traitsILi192ELi64ELi64ELi4ES3_EELb1ELb0ELb0ELb0ELb1ELb1ELb0ELb1EEEvNS_16Flash_fwd_paramsE:
.text._ZN5flash24flash_fwd_splitkv_kernelI23Flash_fwd_kernel_traitsILi192ELi64ELi64ELi4ELb0ELb0EN7cutlass10bfloat16_tE19Flash_kernel_traitsILi192ELi64ELi64ELi4ES3_EELb1ELb0ELb0ELb0ELb1ELb1ELb0ELb1EEEvNS_16Flash_fwd_paramsE:
[----:B------:R-:W-:Y:S01]  /*0000*/  LDC R1, c[0x0][0x28] ;  /* 0x00000a00ff017b82 */ /* 0x000fe20000000800 */
[----:B------:R-:W1:Y:S07]  /*0010*/  S2R R213, SR_CTAID.X ;  /* 0x0000000000d57919 */ /* 0x000e6e0000002500 */
[----:B------:R-:W2:Y:S01]  /*0020*/  LDC.64 R20, c[0x0][0x198] ;  /* 0x00006600ff147b82 */ /* 0x000ea20000000a00 */
[----:B------:R-:W-:Y:S01]  /*0030*/  BSSY B3, `(.L_x_2562) ;  /* 0x0000005000037945 */ /* 0x000fe20003800000 */
[----:B------:R-:W-:Y:S01]  /*0040*/  MOV R210, 0x80 ;  /* 0x0000008000d27802 */ /* 0x000fe20000000f00 */
[----:B------:R-:W3:Y:S01]  /*0050*/  S2R R212, SR_CTAID.Y ;  /* 0x0000000000d47919 */ /* 0x000ee20000002600 */
[----:B------:R-:W4:Y:S05]  /*0060*/  S2R R211, SR_CTAID.Z ;  /* 0x0000000000d37919 */ /* 0x000f2a0000002700 */
[----:B-1234-:R-:W-:Y:S05]  /*0070*/  CALL.REL.NOINC `($_ZN5flash24flash_fwd_splitkv_kernelI23Flash_fwd_kernel_traitsILi192ELi64ELi64ELi4ELb0ELb0EN7cutlass10bfloat16_tE19Flash_kernel_traitsILi192ELi64ELi64ELi4ES3_EELb1ELb0ELb0ELb0ELb1ELb1ELb0ELb1EEEvNS_16Flash_fwd_paramsE$_ZN5flash30compute_attn_1rowblock_splitkvI23Flash_fwd_kernel_traitsILi192ELi64ELi64ELi4ELb0ELb0EN7cutlass10bfloat16_tE19Flash_kernel_traitsILi192ELi64ELi64ELi4ES3_EELb1ELb0ELb0ELb0ELb1ELb1ELb0ELb1ENS_16Flash_fwd_paramsEEEvRKT8_iiiii) ;  /* 0x0000000000087944 */ /* 0x01efea0003c00000 */
[----:B------:R-:W-:Y:S05]  /*0080*/  BSYNC B3 ;  /* 0x0000000000037941 */ /* 0x000fea0003800000 */
.L_x_2562:
[----:B------:R-:W-:Y:S05]  /*0090*/  EXIT ;  /* 0x000000000000794d */ /* 0x000fea0003800000 */
        .type           $_ZN5flash24flash_fwd_splitkv_kernelI23Flash_fwd_kernel_traitsILi192ELi64ELi64ELi4ELb0ELb0EN7cutlass10bfloat16_tE19Flash_kernel_traitsILi192ELi64ELi64ELi4ES3_EELb1ELb0ELb0ELb0ELb1ELb1ELb0ELb1EEEvNS_16Flash_fwd_paramsE$_ZN5flash30compute_attn_1rowblock_splitkvI23Flash_fwd_kernel_traitsILi192ELi64ELi64ELi4ELb0ELb0EN7cutlass10bfloat16_tE19Flash_kernel_traitsILi192ELi64ELi64ELi4ES3_EELb1ELb0ELb0ELb0ELb1ELb1ELb0ELb1ENS_16Flash_fwd_paramsEEEvRKT8_iiiii,@function
        .size           $_ZN5flash24flash_fwd_splitkv_kernelI23Flash_fwd_kernel_traitsILi192ELi64ELi64ELi4ELb0ELb0EN7cutlass10bfloat16_tE19Flash_kernel_traitsILi192ELi64ELi64ELi4ES3_EELb1ELb0ELb0ELb0ELb1ELb1ELb0ELb1EEEvNS_16Flash_fwd_paramsE$_ZN5flash30compute_attn_1rowblock_splitkvI23Flash_fwd_kernel_traitsILi192ELi64ELi64ELi4ELb0ELb0EN7cutlass10bfloat16_tE19Flash_kernel_traitsILi192ELi64ELi64ELi4ES3_EELb1ELb0ELb0ELb0ELb1ELb1ELb0ELb1ENS_16Flash_fwd_paramsEEEvRKT8_iiiii,(.L_x_4459 - $_ZN5flash24flash_fwd_splitkv_kernelI23Flash_fwd_kernel_traitsILi192ELi64ELi64ELi4ELb0ELb0EN7cutlass10bfloat16_tE19Flash_kernel_traitsILi192ELi64ELi64ELi4ES3_EELb1ELb0ELb0ELb0ELb1ELb1ELb0ELb1EEEvNS_16Flash_fwd_paramsE$_ZN5flash30compute_attn_1rowblock_splitkvI23Flash_fwd_kernel_traitsILi192ELi64ELi64ELi4ELb0ELb0EN7cutlass10bfloat16_tE19Flash_kernel_traitsILi192ELi64ELi64ELi4ES3_EELb1ELb0ELb0ELb0ELb1ELb1ELb0ELb1ENS_16Flash_fwd_paramsEEEvRKT8_iiiii)
$_ZN5flash24flash_fwd_splitkv_kernelI23Flash_fwd_kernel_traitsILi192ELi64ELi64ELi4ELb0ELb0EN7cutlass10bfloat16_tE19Flash_kernel_traitsILi192ELi64ELi64ELi4ES3_EELb1ELb0ELb0ELb0ELb1ELb1ELb0ELb1EEEvNS_16Flash_fwd_paramsE$_ZN5flash30compute_attn_1rowblock_splitkvI23Flash_fwd_kernel_traitsILi192ELi64ELi64ELi4ELb0ELb0EN7cutlass10bfloat16_tE19Flash_kernel_traitsILi192ELi64ELi64ELi4ES3_EELb1ELb0ELb0ELb0ELb1ELb1ELb0ELb1ENS_16Flash_fwd_paramsEEEvRKT8_iiiii:
        /* <DEDUP_REMOVED lines=28> */
.L_x_2564:
[----:B------:R-:W-:Y:S05]  /*0260*/  BSYNC B0 ;  /* 0x0000000000007941 */ /* 0x000fea0003800000 */
.L_x_2563:
        /* <DEDUP_REMOVED lines=8> */
.L_x_2566:
[----:B------:R3:W5:Y:S02]  /*02f0*/  LD.E R76, desc[UR6][R20.64+0xb8] ;  /* 0x0000b806144c7980 */ /* 0x000764000c101900 */
.L_x_2567:
[----:B------:R-:W-:Y:S05]  /*0300*/  BSYNC B0 ;  /* 0x0000000000007941 */ /* 0x000fea0003800000 */
.L_x_2565:
        /* <DEDUP_REMOVED lines=10> */
.L_x_2569:
[----:B------:R-:W2:Y:S01]  /*03b0*/  LD.E.64 R2, desc[UR6][R20.64+0x108] ;  /* 0x0001080614027980 */ /* 0x000ea2000c101b00 */
[----:B------:R-:W-:Y:S01]  /*03c0*/  BSSY B0, `(.L_x_2571) ;  /* 0x0000006000007945 */ /* 0x000fe20003800000 */
[----:B------:R-:W-:Y:S01]  /*03d0*/  IMAD.MOV.U32 R57, RZ, RZ, RZ ;  /* 0x000000ffff397224 */ /* 0x000fe200078e00ff */
[----:B--2---:R-:W-:-:S04]  /*03e0*/  ISETP.NE.U32.AND P1, PT, R2, RZ, PT ;  /* 0x000000ff0200720c */ /* 0x004fc80003f25070 */
[----:B------:R-:W-:-:S13]  /*03f0*/  ISETP.NE.AND.EX P1, PT, R3, RZ, PT, P1 ;  /* 0x000000ff0300720c */ /* 0x000fda0003f25310 */
[----:B------:R-:W-:Y:S05]  /*0400*/  @!P1 BRA `(.L_x_2572) ;  /* 0x0000000000049947 */ /* 0x000fea0003800000 */
[----:B------:R2:W5:Y:S02]  /*0410*/  LD.E R57, desc[UR6][R20.64+0xbc] ;  /* 0x0000bc0614397980 */ /* 0x000564000c101900 */
.L_x_2572:
[----:B------:R-:W-:Y:S05]  /*0420*/  BSYNC B0 ;  /* 0x0000000000007941 */ /* 0x000fea0003800000 */
.L_x_2571:
[----:B-----5:R-:W-:Y:S02]  /*0430*/  IADD3 R57, R76, R57, RZ ;  /* 0x000000394c397210 */ /* 0x020fe40007ffe0ff */
.L_x_2570:
[----:B------:R-:W-:Y:S05]  /*0440*/  BSYNC B1 ;  /* 0x0000000000017941 */ /* 0x000fea0003800000 */
.L_x_2568:
[----:B------:R-:W-:Y:S01]  /*0450*/  IMAD.SHL.U32 R63, R213, 0x40, RZ ;  /* 0x00000040d53f7824 */ /* 0x000fe200078e00ff */
[----:B------:R-:W-:Y:S01]  /*0460*/  MOV R2, R210 ;  /* 0x000000d200027202 */ /* 0x000fe20000000f00 */
[----:B------:R-:W-:-:S03]  /*0470*/  IMAD.MOV.U32 R3, RZ, RZ, 0x0 ;  /* 0x00000000ff037424 */ /* 0x000fc600078e00ff */
[----:B------:R-:W-:-:S13]  /*0480*/  ISETP.GT.AND P1, PT, R214, R63, PT ;  /* 0x0000003fd600720c */ /* 0x000fda0003f24270 */
[----:B-1234-:R-:W-:Y:S05]  /*0490*/  @!P1 RET.REL.NODEC R2 `(_ZN5flash24flash_fwd_splitkv_kernelI23Flash_fwd_kernel_traitsILi192ELi64ELi64ELi4ELb0ELb0EN7cutlass10bfloat16_tE19Flash_kernel_traitsILi192ELi64ELi64ELi4ES3_EELb1ELb0ELb0ELb0ELb1ELb1ELb0ELb1EEEvNS_16Flash_fwd_paramsE) ;  /* 0xfffffff802d89950 */ /* 0x01efea0003c3ffff */
        /* <DEDUP_REMOVED lines=31> */
[----:B------:R-:W-:Y:S02]  /*0690*/  @!P0 SHF.R.S32.HI R4, RZ, 0x1f, R212 ;  /* 0x0000001fff048819 */ /* 0x000fe400000114d4 */
[----:B------:R-:W-:Y:S02]  /*06a0*/  SHF.R.S32.HI R5, RZ, 0x3, R5 ;  /* 0x00000003ff057819 */ /* 0x000fe40000011405 */
[----:B------:R-:W-:Y:S01]  /*06b0*/  SHF.R.S32.HI R9, RZ, 0x1f, R63 ;  /* 0x0000001fff097819 */ /* 0x000fe2000001143f */
[----:B-1----:R-:W-:-:S05]  /*06c0*/  IMAD.SHL.U32 R20, R59, 0x8, RZ ;  /* 0x000000083b147824 */ /* 0x002fca00078e00ff */
[----:B------:R-:W-:Y:S01]  /*06d0*/  SHF.R.S32.HI R21, RZ, 0x1f, R20 ;  /* 0x0000001fff157819 */ /* 0x000fe20000011414 */
[----:B------:R-:W-:Y:S01]  /*06e0*/  IMAD.IADD R214, R214, 0x1, -R63 ;  /* 0x00000001d6d67824 */ /* 0x000fe200078e0a3f */
[----:B------:R-:W-:Y:S04]  /*06f0*/  BSSY B0, `(.L_x_2574) ;  /* 0x000002e000007945 */ /* 0x000fe80003800000 */
        /* <DEDUP_REMOVED lines=27> */
[----:B------:R-:W-:Y:S02]  /*08b0*/  VIADD R21, R5, 0x20 ;  /* 0x0000002005157836 */ /* 0x000fe40000000000 */
[----:B------:R-:W-:-:S04]  /*08c0*/  IMAD.WIDE.U32 R22, R211, R6, R18 ;  /* 0x00000006d3167225 */ /* 0x000fc800078e0012 */
[----:B------:R-:W-:Y:S01]  /*08d0*/  IMAD R2, R6, R2, R3 ;  /* 0x0000000206027224 */ /* 0x000fe200078e0203 */
[-C--:B------:R-:W-:Y:S01]  /*08e0*/  ISETP.GE.AND P2, PT, R21, R214.reuse, PT ;  /* 0x000000d61500720c */ /* 0x080fe20003f46270 */
[----:B------:R-:W-:Y:S01]  /*08f0*/  VIADD R3, R5, 0x30 ;  /* 0x0000003005037836 */ /* 0x000fe20000000000 */
[----:B------:R-:W-:Y:S01]  /*0900*/  ISETP.GE.OR P4, PT, R21, R214, P3 ;  /* 0x000000d61500720c */ /* 0x000fe20001f86670 */
[----:B------:R-:W-:Y:S01]  /*0910*/  IMAD.IADD R25, R23, 0x1, R2 ;  /* 0x0000000117197824 */ /* 0x000fe200078e0202 */
[----:B------:R-:W-:Y:S11]  /*0920*/  @P1 BRA `(.L_x_2575) ;  /* 0x0000000000281947 */ /* 0x000ff60003800000 */
        /* <DEDUP_REMOVED lines=10> */
.L_x_2575:
[----:B------:R-:W-:Y:S05]  /*09d0*/  BSYNC B0 ;  /* 0x0000000000007941 */ /* 0x000fea0003800000 */
.L_x_2574:
        /* <DEDUP_REMOVED lines=20> */
.L_x_2577:
[----:B------:R-:W-:Y:S05]  /*0b20*/  BSYNC B0 ;  /* 0x0000000000007941 */ /* 0x000fea0003800000 */
.L_x_2576:
        /* <DEDUP_REMOVED lines=15> */
.L_x_2579:
[----:B------:R-:W-:Y:S05]  /*0c20*/  BSYNC B0 ;  /* 0x0000000000007941 */ /* 0x000fea0003800000 */
.L_x_2578:
        /* <DEDUP_REMOVED lines=15> */
.L_x_2581:
[----:B------:R-:W-:Y:S05]  /*0d20*/  BSYNC B0 ;  /* 0x0000000000007941 */ /* 0x000fea0003800000 */
.L_x_2580:
[----:B------:R-:W-:Y:S01]  /*0d30*/  MOV R211, 0x0 ;  /* 0x0000000000d37802 */ /* 0x000fe20000000f00 */
[----:B------:R-:W-:Y:S04]  /*0d40*/  @!P6 ST.E desc[UR6][R8.64], R11 ;  /* 0x0000000b0800e985 */ /* 0x000fe8000c101906 */
[----:B------:R-:W-:Y:S04]  /*0d50*/  @!P5 ST.E desc[UR6][R8.64+0x40], R7 ;  /* 0x000040070800d985 */ /* 0x000fe8000c101906 */
[----:B------:R1:W-:Y:S02]  /*0d60*/  @!P4 ST.E desc[UR6][R8.64+0x80], R3 ;  /* 0x000080030800c985 */ /* 0x0003e4000c101906 */
[----:B-123-5:R-:W-:Y:S05]  /*0d70*/  @P3 RET.REL.NODEC R210 `(_ZN5flash24flash_fwd_splitkv_kernelI23Flash_fwd_kernel_traitsILi192ELi64ELi64ELi4ELb0ELb0EN7cutlass10bfloat16_tE19Flash_kernel_traitsILi192ELi64ELi64ELi4ES3_EELb1ELb0ELb0ELb0ELb1ELb1ELb0ELb1EEEvNS_16Flash_fwd_paramsE) ;  /* 0xfffffff0d2a03950 */ /* 0x02efea0003c3ffff */
[----:B------:R-:W-:Y:S02]  /*0d80*/  MOV R3, 0x7f800000 ;  /* 0x7f80000000037802 */ /* 0x000fe40000000f00 */
[----:B------:R-:W-:-:S03]  /*0d90*/  MOV R211, 0x0 ;  /* 0x0000000000d37802 */ /* 0x000fc60000000f00 */
[----:B------:R1:W-:Y:S02]  /*0da0*/  ST.E desc[UR6][R8.64+0xc0], R3 ;  /* 0x0000c00308007985 */ /* 0x0003e4000c101906 */
[----:B-1----:R-:W-:Y:S05]  /*0db0*/  RET.REL.NODEC R210 `(_ZN5flash24flash_fwd_splitkv_kernelI23Flash_fwd_kernel_traitsILi192ELi64ELi64ELi4ELb0ELb0EN7cutlass10bfloat16_tE19Flash_kernel_traitsILi192ELi64ELi64ELi4ES3_EELb1ELb0ELb0ELb0ELb1ELb1ELb0ELb1EEEvNS_16Flash_fwd_paramsE) ;  /* 0xfffffff0d2907950 */ /* 0x002fea0003c3ffff */
.L_x_2573:
        /* <DEDUP_REMOVED lines=32> */
[----:B------:R-:W1:Y:S08]  /*0fc0*/  I2F.RP R4, R3 ;  /* 0x0000000300047306 */ /* 0x000e700000209400 */
[----:B-1---5:R-:W1:Y:S02]  /*0fd0*/  MUFU.RCP R10, R4 ;  /* 0x00000004000a7308 */ /* 0x022e640000001000 */
        /* <DEDUP_REMOVED lines=38> */
[----:B------:R-:W-:Y:S02]  /*1240*/  LOP3.LUT R3, R211, R6, RZ, 0x3c, !PT ;  /* 0x00000006d3037212 */ /* 0x000fe400078e3cff */
[----:B------:R-:W-:-:S09]  /*1250*/  IADD3 R9, -R9, RZ, RZ ;  /* 0x000000ff09097210 */ /* 0x000fd20007ffe1ff */
[----:B------:R-:W-:Y:S01]  /*1260*/  @!P2 IMAD.IADD R0, R0, 0x1, -R7 ;  /* 0x000000010000a824 */ /* 0x000fe200078e0a07 */
[----:B------:R-:W-:-:S04]  /*1270*/  ISETP.GE.AND P1, PT, R3, RZ, PT ;  /* 0x000000ff0300720c */ /* 0x000fc80003f26270 */
[----:B------:R-:W-:Y:S01]  /*1280*/  ISETP.GE.U32.AND P3, PT, R0, R7, PT ;  /* 0x000000070000720c */ /* 0x000fe20003f66070 */
[----:B------:R-:W-:Y:S01]  /*1290*/  @!P2 VIADD R4, R4, 0x1 ;  /* 0x000000010404a836 */ /* 0x000fe20000000000 */
[----:B------:R-:W-:Y:S01]  /*12a0*/  ISETP.NE.AND P2, PT, R6, RZ, PT ;  /* 0x000000ff0600720c */ /* 0x000fe20003f45270 */
[----:B------:R-:W-:-:S04]  /*12b0*/  IMAD R3, R8, R9, R5 ;  /* 0x0000000908037224 */ /* 0x000fc800078e0205 */
[----:B----4-:R-:W-:Y:S01]  /*12c0*/  IMAD R8, R135, R3, RZ ;  /* 0x0000000387087224 */ /* 0x010fe200078e02ff */
[----:B------:R-:W-:-:S05]  /*12d0*/  SHF.R.S32.HI R13, RZ, 0x1f, R3 ;  /* 0x0000001fff0d7819 */ /* 0x000fca0000011403 */
[----:B------:R-:W-:Y:S01]  /*12e0*/  @P3 IADD3 R4, R4, 0x1, RZ ;  /* 0x0000000104043810 */ /* 0x000fe20007ffe0ff */
[----:B------:R-:W-:-:S03]  /*12f0*/  IMAD R8, R134, R13, R8 ;  /* 0x0000000d86087224 */ /* 0x000fc600078e0208 */
[----:B------:R-:W-:Y:S02]  /*1300*/  @!P1 IADD3 R4, -R4, RZ, RZ ;  /* 0x000000ff04049210 */ /* 0x000fe40007ffe1ff */
[----:B------:R-:W-:-:S05]  /*1310*/  @!P2 LOP3.LUT R4, RZ, R6, RZ, 0x33, !PT ;  /* 0x00000006ff04a212 */ /* 0x000fca00078e33ff */
[----:B------:R-:W-:Y:S01]  /*1320*/  IMAD R6, R15, R4, RZ ;  /* 0x000000040f067224 */ /* 0x000fe200078e02ff */
[----:B--2---:R-:W-:Y:S01]  /*1330*/  SHF.R.S32.HI R0, RZ, 0x1f, R2 ;  /* 0x0000001fff007819 */ /* 0x004fe20000011402 */
[----:B------:R-:W-:-:S04]  /*1340*/  IMAD R7, R17, R2, RZ ;  /* 0x0000000211077224 */ /* 0x000fc800078e02ff */
[C---:B------:R-:W-:Y:S02]  /*1350*/  IMAD R7, R16.reuse, R0, R7 ;  /* 0x0000000010077224 */ /* 0x040fe400078e0207 */
[----:B------:R-:W-:-:S04]  /*1360*/  IMAD.WIDE.U32 R16, R16, R2, RZ ;  /* 0x0000000210107225 */ /* 0x000fc800078e00ff */
[----:B------:R-:W-:Y:S02]  /*1370*/  IMAD.IADD R17, R17, 0x1, R7 ;  /* 0x0000000111117824 */ /* 0x000fe400078e0207 */
[----:B------:R-:W-:Y:S02]  /*1380*/  IMAD R7, R11, R2, RZ ;  /* 0x000000020b077224 */ /* 0x000fe400078e02ff */
[----:B------:R-:W-:Y:S01]  /*1390*/  IMAD.WIDE.U32 R16, R3, R134, R16 ;  /* 0x0000008603107225 */ /* 0x000fe200078e0010 */
[----:B------:R-:W-:-:S03]  /*13a0*/  SHF.R.S32.HI R11, RZ, 0x1f, R4 ;  /* 0x0000001fff0b7819 */ /* 0x000fc60000011404 */
        /* <DEDUP_REMOVED lines=10> */
.L_x_2583:
        /* <DEDUP_REMOVED lines=27> */
[----:B------:R-:W-:-:S05]  /*1600*/  @P4 IADD3 R7, R11, R12, RZ ;  /* 0x0000000c0b074210 */ /* 0x000fca0007ffe0ff */
[----:B------:R-:W-:Y:S01]  /*1610*/  @!P1 IMAD.IADD R0, R0, 0x1, -R3 ;  /* 0x0000000100009824 */ /* 0x000fe200078e0a03 */
[----:B-----5:R-:W-:Y:S01]  /*1620*/  @!P4 SHF.R.S32.HI R6, RZ, 0x1f, R10 ;  /* 0x0000001fff06c819 */ /* 0x020fe2000001140a */
        /* <DEDUP_REMOVED lines=11> */
[----:B------:R-:W-:Y:S02]  /*16e0*/  @!P4 IADD3 R9, R19, R5, RZ ;  /* 0x000000051309c210 */ /* 0x000fe40007ffe0ff */
[----:B------:R-:W-:Y:S02]  /*16f0*/  ISETP.NE.AND P1, PT, R4, RZ, PT ;  /* 0x000000ff0400720c */ /* 0x000fe40003f25270 */
[----:B------:R-:W-:-:S02]  /*1700*/  LEA R5, R133, 0xffffffc0, 0x6 ;  /* 0xffffffc085057811 */ /* 0x000fc400078e30ff */
[----:B------:R-:W-:Y:S02]  /*1710*/  @P3 IADD3 R2, R2, 0x1, RZ ;  /* 0x0000000102023810 */ /* 0x000fe40007ffe0ff */
[----:B------:R-:W-:Y:S01]  /*1720*/  @P4 MOV R8, R24 ;  /* 0x0000001800084202 */ /* 0x000fe20000000f00 */
[----:B------:R-:W-:Y:S01]  /*1730*/  IMAD R7, R135, R5, RZ ;  /* 0x0000000587077224 */ /* 0x000fe200078e02ff */
[----:B------:R-:W-:Y:S02]  /*1740*/  @!P4 MOV R8, R18 ;  /* 0x000000120008c202 */ /* 0x000fe40000000f00 */
[----:B------:R-:W-:Y:S01]  /*1750*/  SHF.R.S32.HI R13, RZ, 0x1f, R5 ;  /* 0x0000001fff0d7819 */ /* 0x000fe20000011405 */
[----:B------:R-:W-:Y:S01]  /*1760*/  @!P4 IMAD R6, R139, R11, RZ ;  /* 0x0000000b8b06c224 */ /* 0x000fe200078e02ff */
[----:B------:R-:W-:Y:S02]  /*1770*/  @!P4 SHF.R.S32.HI R3, RZ, 0x1f, R11 ;  /* 0x0000001fff03c819 */ /* 0x000fe4000001140b */
[----:B------:R-:W-:Y:S01]  /*1780*/  MOV R0, R2 ;  /* 0x0000000200007202 */ /* 0x000fe20000000f00 */
[----:B------:R-:W-:-:S02]  /*1790*/  IMAD R7, R13, R134, R7 ;  /* 0x000000860d077224 */ /* 0x000fc400078e0207 */
[----:B------:R-:W-:-:S04]  /*17a0*/  IMAD.WIDE.U32 R8, R134, R5, R8 ;  /* 0x0000000586087225 */ /* 0x000fc800078e0008 */
[----:B------:R-:W-:Y:S01]  /*17b0*/  @!P4 IMAD.WIDE.U32 R18, R138, R11, RZ ;  /* 0x0000000b8a12c225 */ /* 0x000fe200078e00ff */
[----:B------:R-:W-:-:S03]  /*17c0*/  @P4 IADD3 R11, R11, R12, RZ ;  /* 0x0000000c0b0b4210 */ /* 0x000fc60007ffe0ff */
[----:B------:R-:W-:Y:S02]  /*17d0*/  @!P4 IMAD R3, R3, R138, R6 ;  /* 0x0000008a0303c224 */ /* 0x000fe400078e0206 */
[----:B------:R-:W-:Y:S01]  /*17e0*/  @!P2 IMAD.MOV R0, RZ, RZ, -R0 ;  /* 0x000000ffff00a224 */ /* 0x000fe200078e0a00 */
[----:B------:R-:W-:Y:S01]  /*17f0*/  @!P1 LOP3.LUT R0, RZ, R4, RZ, 0x33, !PT ;  /* 0x00000004ff009212 */ /* 0x000fe200078e33ff */
[----:B------:R-:W-:Y:S01]  /*1800*/  @!P4 IMAD.IADD R19, R19, 0x1, R3 ;  /* 0x000000011313c824 */ /* 0x000fe200078e0203 */
[----:B------:R-:W-:Y:S01]  /*1810*/  IADD3 R9, R9, R7, RZ ;  /* 0x0000000709097210 */ /* 0x000fe20007ffe0ff */
[-C--:B------:R-:W-:Y:S01]  /*1820*/  @P4 IMAD R3, R139, R11.reuse, RZ ;  /* 0x0000000b8b034224 */ /* 0x080fe200078e02ff */
[----:B------:R-:W-:Y:S01]  /*1830*/  @!P4 SHF.R.S32.HI R7, RZ, 0x1f, R10 ;  /* 0x0000001fff07c819 */ /* 0x000fe2000001140a */
[----:B------:R-:W-:Y:S01]  /*1840*/  @P4 IMAD.WIDE.U32 R22, R138, R11, RZ ;  /* 0x0000000b8a164225 */ /* 0x000fe200078e00ff */
[----:B------:R-:W-:-:S03]  /*1850*/  SHF.R.S32.HI R11, RZ, 0x1f, R0 ;  /* 0x0000001fff0b7819 */ /* 0x000fc60000011400 */
[----:B------:R-:W-:Y:S02]  /*1860*/  @!P4 IMAD R2, R17, R10, RZ ;  /* 0x0000000a1102c224 */ /* 0x000fe400078e02ff */
[----:B------:R-:W-:Y:S02]  /*1870*/  IMAD R4, R15, R0, RZ ;  /* 0x000000000f047224 */ /* 0x000fe400078e02ff */
[C---:B------:R-:W-:Y:S02]  /*1880*/  @!P4 IMAD R2, R16.reuse, R7, R2 ;  /* 0x000000071002c224 */ /* 0x040fe400078e0202 */
[----:B------:R-:W-:Y:S01]  /*1890*/  @!P4 IMAD.WIDE.U32 R16, R16, R10, R18 ;  /* 0x0000000a1010c225 */ /* 0x000fe200078e0012 */
[----:B------:R-:W-:-:S03]  /*18a0*/  @P4 IADD3 R15, R23, R3, RZ ;  /* 0x00000003170f4210 */ /* 0x000fc60007ffe0ff */
[----:B------:R-:W-:-:S04]  /*18b0*/  IMAD.WIDE.U32 R8, R14, R0, R8 ;  /* 0x000000000e087225 */ /* 0x000fc800078e0008 */
        /* <DEDUP_REMOVED lines=8> */
.L_x_2584:
[----:B------:R-:W-:Y:S05]  /*1940*/  BSYNC B0 ;  /* 0x0000000000007941 */ /* 0x000fea0003800000 */
.L_x_2582:
        /* <DEDUP_REMOVED lines=10> */
[----:B------:R-:W-:-:S05]  /*19f0*/  LOP3.LUT R68, R158, 0xfffffff8, RZ, 0xc0, !PT ;  /* 0xfffffff89e447812 */ /* 0x000fca00078ec0ff */
[----:B------:R-:W-:Y:S01]  /*1a00*/  IMAD.IADD R68, R59, 0x1, -R68 ;  /* 0x000000013b447824 */ /* 0x000fe200078e0a44 */
[----:B------:R-:W-:-:S03]  /*1a10*/  SHF.R.S32.HI R158, RZ, 0x3, R158 ;  /* 0x00000003ff9e7819 */ /* 0x000fc6000001149e */
[----:B------:R-:W-:Y:S02]  /*1a20*/  IMAD.SHL.U32 R18, R68, 0x8, RZ ;  /* 0x0000000844127824 */ /* 0x000fe400078e00ff */
[----:B------:R-:W-:-:S03]  /*1a30*/  IMAD R24, R13, R138, RZ ;  /* 0x0000008a0d187224 */ /* 0x000fc600078e02ff */
[----:B------:R-:W-:Y:S02]  /*1a40*/  IADD3 R14, P2, R18, R6, RZ ;  /* 0x00000006120e7210 */ /* 0x000fe40007f5e0ff */
[----:B------:R-:W-:Y:S01]  /*1a50*/  SHF.R.S32.HI R19, RZ, 0x1f, R18 ;  /* 0x0000001fff137819 */ /* 0x000fe20000011412 */
[----:B------:R-:W-:-:S03]  /*1a60*/  IMAD.SHL.U32 R13, R158, 0x40, RZ ;  /* 0x000000409e0d7824 */ /* 0x000fc600078e00ff */
[----:B------:R-:W-:Y:S02]  /*1a70*/  IADD3.X R15, R19, R15, RZ, P2, !PT ;  /* 0x0000000f130f7210 */ /* 0x000fe400017fe4ff */
[----:B------:R-:W-:Y:S01]  /*1a80*/  LOP3.LUT R13, R13, 0x1c0, RZ, 0xc0, !PT ;  /* 0x000001c00d0d7812 */ /* 0x000fe200078ec0ff */
[C---:B------:R-:W-:Y:S02]  /*1a90*/  IMAD R24, R3.reuse, R139, R24 ;  /* 0x0000008b03187224 */ /* 0x040fe400078e0218 */
[----:B------:R-:W-:Y:S01]  /*1aa0*/  IMAD.WIDE.U32 R14, R3, R138, R14 ;  /* 0x0000008a030e7225 */ /* 0x000fe200078e000e */
[----:B------:R-:W-:Y:S02]  /*1ab0*/  LEA.HI R3, R0, R59, RZ, 0x6 ;  /* 0x0000003b00037211 */ /* 0x000fe400078f30ff */
[----:B------:R-:W-:Y:S02]  /*1ac0*/  LOP3.LUT R156, R13, 0x38, R18, 0xf8, !PT ;  /* 0x000000380d9c7812 */ /* 0x000fe400078ef812 */
[----:B------:R-:W-:Y:S01]  /*1ad0*/  SHF.R.U32.HI R13, RZ, 0x3, R13 ;  /* 0x00000003ff0d7819 */ /* 0x000fe2000001160d */
[----:B------:R-:W-:Y:S01]  /*1ae0*/  IMAD.SHL.U32 R3, R3, 0x8, RZ ;  /* 0x0000000803037824 */ /* 0x000fe200078e00ff */
[----:B------:R-:W-:-:S02]  /*1af0*/  SHF.R.S32.HI R77, RZ, 0x1f, R212 ;  /* 0x0000001fff4d7819 */ /* 0x000fc400000114d4 */
[----:B------:R-:W-:-:S04]  /*1b00*/  LOP3.LUT R156, R156, R13, RZ, 0x3c, !PT ;  /* 0x0000000d9c9c7212 */ /* 0x000fc800078e3cff */
[----:B------:R-:W-:Y:S01]  /*1b10*/  LOP3.LUT R156, R156, 0xfffffe00, R3, 0xf8, !PT ;  /* 0xfffffe009c9c7812 */ /* 0x000fe200078ef803 */
[----:B------:R-:W-:Y:S01]  /*1b20*/  IMAD.IADD R25, R15, 0x1, R24 ;  /* 0x000000010f197824 */ /* 0x000fe200078e0218 */
[----:B------:R-:W-:Y:S01]  /*1b30*/  LEA.HI R75, R0, R59, RZ, 0x4 ;  /* 0x0000003b004b7211 */ /* 0x000fe200078f20ff */
[----:B------:R-:W-:Y:S02]  /*1b40*/  IMAD.MOV.U32 R24, RZ, RZ, R14 ;  /* 0x000000ffff187224 */ /* 0x000fe400078e000e */
[----:B------:R-:W-:Y:S01]  /*1b50*/  IMAD R6, R27, R4, RZ ;  /* 0x000000041b067224 */ /* 0x000fe200078e02ff */
[----:B------:R-:W-:Y:S01]  /*1b60*/  LOP3.LUT R14, R75, 0xfffffff0, RZ, 0xc0, !PT ;  /* 0xfffffff04b0e7812 */ /* 0x000fe200078ec0ff */
[----:B------:R-:W-:-:S04]  /*1b70*/  IMAD.WIDE.U32 R24, R4, R26, R24 ;  /* 0x0000001a04187225 */ /* 0x000fc800078e0018 */
[----:B------:R-:W-:Y:S01]  /*1b80*/  IMAD R6, R11, R26, R6 ;  /* 0x0000001a0b067224 */ /* 0x000fe200078e0206 */
[----:B------:R-:W-:-:S04]  /*1b90*/  IADD3 R15, -R14, R59, RZ ;  /* 0x0000003b0e0f7210 */ /* 0x000fc80007ffe1ff */
[----:B------:R-:W-:Y:S02]  /*1ba0*/  SHF.R.S32.HI R14, RZ, 0x1f, R15 ;  /* 0x0000001fff0e7819 */ /* 0x000fe4000001140f */
[----:B------:R-:W-:Y:S02]  /*1bb0*/  SHF.R.S32.HI R159, RZ, 0x1f, R158 ;  /* 0x0000001fff9f7819 */ /* 0x000fe4000001149e */
[----:B------:R-:W-:-:S04]  /*1bc0*/  LEA.HI R71, R14, R15, RZ, 0x3 ;  /* 0x0000000f0e477211 */ /* 0x000fc800078f18ff */
[----:B------:R-:W-:Y:S01]  /*1bd0*/  LOP3.LUT R74, R71, 0xfffffff8, RZ, 0xc0, !PT ;  /* 0xfffffff8474a7812 */ /* 0x000fe200078ec0ff */
[-C--:B------:R-:W-:Y:S02]  /*1be0*/  IMAD R207, R135, R158.reuse, RZ ;  /* 0x0000009e87cf7224 */ /* 0x080fe400078e02ff */
[----:B------:R-:W-:Y:S02]  /*1bf0*/  IMAD R209, R139, R158, RZ ;  /* 0x0000009e8bd17224 */ /* 0x000fe400078e02ff */
[----:B------:R-:W-:Y:S02]  /*1c00*/  IMAD.IADD R74, R15, 0x1, -R74 ;  /* 0x000000010f4a7824 */ /* 0x000fe400078e0a4a */
[C---:B------:R-:W-:Y:S02]  /*1c10*/  IMAD R207, R159.reuse, R134, R207 ;  /* 0x000000869fcf7224 */ /* 0x040fe400078e02cf */
[----:B------:R-:W-:Y:S01]  /*1c20*/  IMAD R209, R159, R138, R209 ;  /* 0x0000008a9fd17224 */ /* 0x000fe200078e02d1 */
[----:B------:R-:W-:Y:S01]  /*1c30*/  LEA.HI R62, R0, R59, RZ, 0x5 ;  /* 0x0000003b003e7211 */ /* 0x000fe200078f28ff */
[----:B------:R-:W-:-:S02]  /*1c40*/  IMAD.MOV.U32 R58, RZ, RZ, 0x10 ;  /* 0x00000010ff3a7424 */ /* 0x000fc400078e00ff */
[----:B------:R-:W-:Y:S01]  /*1c50*/  IMAD.MOV.U32 R56, RZ, RZ, 0x20 ;  /* 0x00000020ff387424 */ /* 0x000fe200078e00ff */
[----:B------:R-:W-:Y:S01]  /*1c60*/  SHF.L.U64.HI R73, R134, 0x4, R135 ;  /* 0x0000000486497819 */ /* 0x000fe20000010287 */
[----:B------:R-:W-:Y:S01]  /*1c70*/  IMAD.SHL.U32 R69, R138, 0x10, RZ ;  /* 0x000000108a457824 */ /* 0x000fe200078e00ff */
[----:B------:R-:W-:Y:S02]  /*1c80*/  SHF.L.U32 R72, R134, 0x4, RZ ;  /* 0x0000000486487819 */ /* 0x000fe400000006ff */
[----:B------:R-:W-:Y:S02]  /*1c90*/  SHF.L.U64.HI R70, R138, 0x4, R139 ;  /* 0x000000048a467819 */ /* 0x000fe4000001028b */
[----:B------:R-:W-:Y:S02]  /*1ca0*/  SHF.R.S32.HI R62, RZ, 0x5, R62 ;  /* 0x00000005ff3e7819 */ /* 0x000fe4000001143e */
[----:B------:R-:W-:Y:S01]  /*1cb0*/  SHF.L.U32 R78, R68, 0x2, RZ ;  /* 0x00000002444e7819 */ /* 0x000fe200000006ff */
[----:B--2---:R-:W-:-:S04]  /*1cc0*/  @P1 IMAD.WIDE.U32 R30, R164, R216, RZ ;  /* 0x000000d8a41e1225 */ /* 0x004fc800078e00ff */
[----:B---3--:R-:W-:-:S04]  /*1cd0*/  @!P1 IMAD R10, R29, R212, RZ ;  /* 0x000000d41d0a9224 */ /* 0x008fc800078e02ff */
[C---:B------:R-:W-:Y:S02]  /*1ce0*/  @!P1 IMAD R3, R28.reuse, R77, R10 ;  /* 0x0000004d1c039224 */ /* 0x040fe400078e020a */
[----:B------:R-:W-:-:S04]  /*1cf0*/  @!P1 IMAD.WIDE.U32 R28, R28, R212, RZ ;  /* 0x000000d41c1c9225 */ /* 0x000fc800078e00ff */
[----:B------:R-:W-:Y:S02]  /*1d00*/  @P1 IMAD.MOV.U32 R10, RZ, RZ, R30 ;  /* 0x000000ffff0a1224 */ /* 0x000fe400078e001e */
        /* <DEDUP_REMOVED lines=8> */
[----:B------:R-:W-:Y:S02]  /*1d90*/  IMAD R3, R22, R3, R10 ;  /* 0x0000000316037224 */ /* 0x000fe400078e020a */
[----:B------:R-:W-:Y:S01]  /*1da0*/  IMAD.WIDE.U32 R160, R211, R22, R26 ;  /* 0x00000016d3a07225 */ /* 0x000fe200078e001a */
[----:B------:R-:W-:-:S03]  /*1db0*/  IADD3 R14, P1, R18, R2, RZ ;  /* 0x00000002120e7210 */ /* 0x000fc60007f3e0ff */
[----:B------:R-:W-:Y:S02]  /*1dc0*/  IMAD.IADD R161, R161, 0x1, R3 ;  /* 0x00000001a1a17824 */ /* 0x000fe400078e0203 */
[----:B------:R-:W-:Y:S01]  /*1dd0*/  IMAD.WIDE R2, R213, 0x40, R158 ;  /* 0x00000040d5027825 */ /* 0x000fe200078e029e */
[----:B------:R-:W-:-:S03]  /*1de0*/  MOV R22, R24 ;  /* 0x0000001800167202 */ /* 0x000fc60000000f00 */
[----:B------:R-:W-:Y:S01]  /*1df0*/  IMAD R163, R3, R164, RZ ;  /* 0x000000a403a37224 */ /* 0x000fe200078e02ff */
[----:B------:R-:W-:Y:S01]  /*1e00*/  SHF.R.S32.HI R3, RZ, 0x1f, R76 ;  /* 0x0000001fff037819 */ /* 0x000fe2000001144c */
[----:B------:R-:W-:Y:S02]  /*1e10*/  IMAD.IADD R23, R25, 0x1, R6 ;  /* 0x0000000119177824 */ /* 0x000fe400078e0206 */
[----:B------:R-:W-:Y:S01]  /*1e20*/  IMAD.X R15, R19, 0x1, R7, P1 ;  /* 0x00000001130f7824 */ /* 0x000fe200008e0607 */
[----:B------:R-:W-:Y:S01]  /*1e30*/  LEA.HI R100, R3, R76, RZ, 0x6 ;  /* 0x0000004c03647211 */ /* 0x000fe200078f30ff */
[----:B------:R-:W-:-:S04]  /*1e40*/  IMAD.WIDE.U32 R6, R158, R138, R22 ;  /* 0x0000008a9e067225 */ /* 0x000fc800078e0016 */
        /* <DEDUP_REMOVED lines=11> */
[C---:B------:R-:W-:Y:S02]  /*1f00*/  IMAD R163, R2.reuse, R165, R163 ;  /* 0x000000a502a37224 */ /* 0x040fe400078e02a3 */
[----:B------:R-:W-:Y:S01]  /*1f10*/  IMAD.WIDE.U32 R160, R2, R164, R160 ;  /* 0x000000a402a07225 */ /* 0x000fe200078e00a0 */
[----:B------:R-:W-:Y:S02]  /*1f20*/  SEL R58, R58, 0xfffffff0, !P1 ;  /* 0xfffffff03a3a7807 */ /* 0x000fe40004800000 */
[----:B------:R-:W-:Y:S01]  /*1f30*/  SEL R56, R56, 0xffffffe0, !P2 ;  /* 0xffffffe038387807 */ /* 0x000fe20005000000 */
[----:B------:R-:W-:-:S02]  /*1f40*/  @!P0 IMAD.MOV.U32 R12, RZ, RZ, RZ ;  /* 0x000000ffff0c8224 */ /* 0x000fc400078e00ff */
[----:B------:R-:W-:-:S04]  /*1f50*/  IMAD.IADD R163, R161, 0x1, R163 ;  /* 0x00000001a1a37824 */ /* 0x000fc800078e02a3 */
        /* <DEDUP_REMOVED lines=13> */
[----:B------:R-:W-:Y:S01]  /*2030*/  SHF.R.S32.HI R13, RZ, 0x1f, R76 ;  /* 0x0000001fff0d7819 */ /* 0x000fe2000001144c */
[C---:B------:R-:W-:Y:S01]  /*2040*/  IMAD.SHL.U32 R97, R134.reuse, 0x20, RZ ;  /* 0x0000002086617824 */ /* 0x040fe200078e00ff */
[----:B------:R-:W-:Y:S01]  /*2050*/  SHF.L.U64.HI R98, R134, 0x5, R135 ;  /* 0x0000000586627819 */ /* 0x000fe20000010287 */
[C---:B------:R-:W-:Y:S01]  /*2060*/  IMAD.WIDE.U32 R168, R138.reuse, 0x60, RZ ;  /* 0x000000608aa87825 */ /* 0x040fe200078e00ff */
[----:B------:R-:W-:-:S03]  /*2070*/  SHF.L.U64.HI R84, R138, 0x5, R139 ;  /* 0x000000058a547819 */ /* 0x000fc6000001028b */
[----:B------:R-:W-:Y:S01]  /*2080*/  IMAD.SHL.U32 R83, R138, 0x20, RZ ;  /* 0x000000208a537824 */ /* 0x000fe200078e00ff */
[C---:B------:R-:W-:Y:S01]  /*2090*/  IADD3 R81, R158.reuse, 0x10, RZ ;  /* 0x000000109e517810 */ /* 0x040fe20007ffe0ff */
[C---:B------:R-:W-:Y:S01]  /*20a0*/  VIADD R80, R158.reuse, 0x20 ;  /* 0x000000209e507836 */ /* 0x040fe20000000000 */
[----:B------:R-:W-:Y:S01]  /*20b0*/  MOV R136, R208 ;  /* 0x000000d000887202 */ /* 0x000fe20000000f00 */
[----:B------:R-:W-:Y:S01]  /*20c0*/  VIADD R79, R158, 0x30 ;  /* 0x000000309e4f7836 */ /* 0x000fe20000000000 */
[----:B------:R-:W-:Y:S01]  /*20d0*/  SHF.L.U64.HI R84, R83, 0x1, R84 ;  /* 0x0000000153547819 */ /* 0x000fe20000010254 */
[----:B------:R-:W-:Y:S02]  /*20e0*/  IMAD.MOV.U32 R130, RZ, RZ, R206 ;  /* 0x000000ffff827224 */ /* 0x000fe400078e00ce */
[----:B------:R-:W-:Y:S02]  /*20f0*/  IMAD.MOV.U32 R131, RZ, RZ, R207 ;  /* 0x000000ffff837224 */ /* 0x000fe400078e00cf */
[----:B------:R-:W-:-:S02]  /*2100*/  IMAD.MOV.U32 R137, RZ, RZ, R209 ;  /* 0x000000ffff897224 */ /* 0x000fc400078e00d1 */
[----:B------:R-:W-:Y:S02]  /*2110*/  IMAD.SHL.U32 R83, R83, 0x2, RZ ;  /* 0x0000000253537824 */ /* 0x000fe400078e00ff */
        /* <DEDUP_REMOVED lines=24> */
[----:B------:R-:W-:Y:S01]  /*22a0*/  IMAD.WIDE.U32 R22, R22, R4, R26 ;  /* 0x0000000416167225 */ /* 0x000fe200078e001a */
[----:B-----5:R-:W-:-:S03]  /*22b0*/  IADD3 R4, R12, R5, RZ ;  /* 0x000000050c047210 */ /* 0x020fc60007ffe0ff */
        /* <DEDUP_REMOVED lines=10> */
[----:B------:R-:W-:Y:S01]  /*2360*/  IMAD.WIDE.U32 R12, R172, R3, R22 ;  /* 0x00000003ac0c7225 */ /* 0x000fe200078e0016 */
[----:B------:R-:W-:-:S03]  /*2370*/  SHF.R.S32.HI R2, RZ, 0x1f, R4 ;  /* 0x0000001fff027819 */ /* 0x000fc60000011404 */
[----:B------:R-:W-:Y:S01]  /*2380*/  IMAD.IADD R3, R78, 0x1, R5 ;  /* 0x000000014e037824 */ /* 0x000fe200078e0205 */
[----:B------:R-:W-:Y:S01]  /*2390*/  IADD3 R0, P3, R4, R5, RZ ;  /* 0x0000000504007210 */ /* 0x000fe20007f7e0ff */
[----:B------:R-:W-:Y:S01]  /*23a0*/  IMAD.IADD R121, R11, 0x1, R121 ;  /* 0x000000010b797824 */ /* 0x000fe200078e0279 */
[----:B------:R-:W-:Y:S01]  /*23b0*/  LEA R122, P1, R10, R16, 0x1 ;  /* 0x000000100a7a7211 */ /* 0x000fe200078208ff */
[----:B------:R-:W-:Y:S01]  /*23c0*/  IMAD.IADD R125, R13, 0x1, R125 ;  /* 0x000000010d7d7824 */ /* 0x000fe200078e027d */
[----:B------:R-:W-:Y:S02]  /*23d0*/  IADD3 R129, P2, R4, R3, RZ ;  /* 0x0000000304817210 */ /* 0x000fe40007f5e0ff */
[----:B------:R-:W-:Y:S02]  /*23e0*/  LEA R124, P0, R12, R14, 0x1 ;  /* 0x0000000e0c7c7211 */ /* 0x000fe400078008ff */
[----:B------:R-:W-:Y:S02]  /*23f0*/  LEA.HI.X.SX32 R5, R5, R2, 0x1, P3 ;  /* 0x0000000205057211 */ /* 0x000fe400018f0eff */
[----:B------:R-:W-:Y:S01]  /*2400*/  SHF.L.U32 R22, R0, 0x1, RZ ;  /* 0x0000000100167819 */ /* 0x000fe200000006ff */
[----:B------:R-:W-:Y:S01]  /*2410*/  IMAD.SHL.U32 R128, R129, 0x2, RZ ;  /* 0x0000000281807824 */ /* 0x000fe200078e00ff */
[----:B------:R-:W-:-:S02]  /*2420*/  LEA.HI.X R121, R10, R17, R121, 0x1, P1 ;  /* 0x000000110a797211 */ /* 0x000fc400008f0c79 */
[----:B------:R-:W-:Y:S02]  /*2430*/  LEA.HI.X R125, R12, R15, R125, 0x1, P0 ;  /* 0x0000000f0c7d7211 */ /* 0x000fe400000f0c7d */
[----:B------:R-:W-:Y:S02]  /*2440*/  LEA.HI.X.SX32 R2, R3, R2, 0x1, P2 ;  /* 0x0000000203027211 */ /* 0x000fe400010f0eff */
[----:B------:R-:W-:Y:S02]  /*2450*/  SHF.L.U64.HI R0, R0, 0x1, R5 ;  /* 0x0000000100007819 */ /* 0x000fe40000010205 */
[-C--:B------:R-:W-:Y:S02]  /*2460*/  IADD3 R60, P1, R8, R22.reuse, RZ ;  /* 0x00000016083c7210 */ /* 0x080fe40007f3e0ff */
[----:B------:R-:W-:Y:S02]  /*2470*/  IADD3 R22, P0, R6, R22, RZ ;  /* 0x0000001606167210 */ /* 0x000fe40007f1e0ff */
[----:B------:R-:W-:Y:S01]  /*2480*/  SHF.L.U64.HI R129, R129, 0x1, R2 ;  /* 0x0000000181817819 */ /* 0x000fe20000010202 */
[----:B------:R-:W-:Y:S01]  /*2490*/  IMAD.X R61, R9, 0x1, R0, P1 ;  /* 0x00000001093d7824 */ /* 0x000fe200008e0600 */
[----:B------:R-:W-:-:S02]  /*24a0*/  IADD3 R126, P3, R8, R128, RZ ;  /* 0x00000080087e7210 */ /* 0x000fc40007f7e0ff */
[----:B------:R-:W-:Y:S02]  /*24b0*/  IADD3 R128, P2, R6, R128, RZ ;  /* 0x0000008006807210 */ /* 0x000fe40007f5e0ff */
[----:B------:R-:W-:Y:S02]  /*24c0*/  IADD3.X R23, R7, R0, RZ, P0, !PT ;  /* 0x0000000007177210 */ /* 0x000fe400007fe4ff */
[----:B------:R-:W-:Y:S01]  /*24d0*/  IADD3 R0, P5, P4, R72, R72, R72 ;  /* 0x0000004848007210 */ /* 0x000fe20007cbe048 */
[--C-:B------:R-:W-:Y:S02]  /*24e0*/  IMAD.X R127, R9, 0x1, R129.reuse, P3 ;  /* 0x00000001097f7824 */ /* 0x100fe400018e0681 */
[----:B------:R-:W-:Y:S01]  /*24f0*/  IMAD.X R129, R7, 0x1, R129, P2 ;  /* 0x0000000107817824 */ /* 0x000fe200010e0681 */
[--C-:B------:R-:W-:Y:S02]  /*2500*/  IADD3 R93, P1, P0, -R97, 0x80, R0.reuse ;  /* 0x00000080615d7810 */ /* 0x100fe4000783e100 */
        /* <DEDUP_REMOVED lines=11> */
[C---:B------:R-:W-:Y:S01]  /*25c0*/  IMAD.X R92, R73.reuse, 0x1, R96, P1 ;  /* 0x00000001495c7824 */ /* 0x040fe200008e0660 */
[----:B------:R-:W-:Y:S01]  /*25d0*/  SHF.L.U64.HI R101, R172, 0x5, R173 ;  /* 0x00000005ac657819 */ /* 0x000fe200000102ad */
[----:B------:R-:W-:Y:S01]  /*25e0*/  IMAD.X R90, R73, 0x1, R94, P0 ;  /* 0x00000001495a7824 */ /* 0x000fe200000e065e */
[C---:B------:R-:W-:Y:S01]  /*25f0*/  IADD3 R88, P1, R72.reuse, R91, RZ ;  /* 0x0000005b48587210 */ /* 0x040fe20007f3e0ff */
[----:B------:R-:W-:Y:S01]  /*2600*/  VIADD R152, R157, 0x80 ;  /* 0x000000809d987836 */ /* 0x000fe20000000000 */
[----:B------:R-:W-:Y:S02]  /*2610*/  IADD3 R86, P0, R72, R89, RZ ;  /* 0x0000005948567210 */ /* 0x000fe40007f1e0ff */
[----:B------:R-:W-:-:S02]  /*2620*/  IADD3.X R108, R99, R99, R99, P3, P2 ;  /* 0x00000063636c7210 */ /* 0x000fc40001fe4463 */
[C-C-:B------:R-:W-:Y:S02]  /*2630*/  IADD3 R103, P5, P4, -R104.reuse, 0x40, R105.reuse ;  /* 0x0000004068677810 */ /* 0x140fe40007cbe169 */
[----:B------:R-:W-:Y:S01]  /*2640*/  IADD3 R105, P3, P2, -R104, 0x80, R105 ;  /* 0x0000008068697810 */ /* 0x000fe20007a7e169 */
[----:B------:R-:W-:Y:S01]  /*2650*/  VIADD R154, R157, 0x40 ;  /* 0x000000409d9a7836 */ /* 0x000fe20000000000 */
[----:B------:R-:W-:Y:S01]  /*2660*/  IADD3.X R85, R73, R90, RZ, P0, !PT ;  /* 0x0000005a49557210 */ /* 0x000fe200007fe4ff */
[----:B------:R-:W-:Y:S01]  /*2670*/  IMAD R3, R139, 0x60, RZ ;  /* 0x000000608b037824 */ /* 0x000fe200078e02ff */
[----:B------:R-:W-:Y:S01]  /*2680*/  IADD3.X R106, ~R101, RZ, R108, P5, P4 ;  /* 0x000000ff656a7210 */ /* 0x000fe20002fe856c */
[----:B------:R-:W-:Y:S01]  /*2690*/  IMAD.X R87, R73, 0x1, R92, P1 ;  /* 0x0000000149577824 */ /* 0x000fe200008e065c */
[----:B------:R-:W-:Y:S02]  /*26a0*/  IADD3.X R108, ~R101, RZ, R108, P3, P2 ;  /* 0x000000ff656c7210 */ /* 0x000fe40001fe456c */
[-C--:B------:R-:W-:Y:S01]  /*26b0*/  IADD3 R109, P0, R105, R102.reuse, RZ ;  /* 0x00000066696d7210 */ /* 0x080fe20007f1e0ff */
[----:B------:R-:W-:Y:S01]  /*26c0*/  IMAD.IADD R151, R157, 0x1, R154 ;  /* 0x000000019d977824 */ /* 0x000fe200078e029a */
[----:B------:R-:W-:-:S02]  /*26d0*/  IADD3 R107, P1, R103, R102, RZ ;  /* 0x00000066676b7210 */ /* 0x000fc40007f3e0ff */
[----:B------:R-:W-:Y:S01]  /*26e0*/  IADD3 R150, R157, R152, RZ ;  /* 0x000000989d967210 */ /* 0x000fe20007ffe0ff */
[----:B------:R-:W-:Y:S01]  /*26f0*/  IMAD.IADD R82, R169, 0x1, R3 ;  /* 0x00000001a9527824 */ /* 0x000fe200078e0203 */
[C-C-:B------:R-:W-:Y:S01]  /*2700*/  SHF.L.U64.HI R0, R170.reuse, 0x4, R171.reuse ;  /* 0x00000004aa007819 */ /* 0x140fe200000102ab */
[C---:B------:R-:W-:Y:S01]  /*2710*/  IMAD.SHL.U32 R119, R170.reuse, 0x20, RZ ;  /* 0x00000020aa777824 */ /* 0x040fe200078e00ff */
[C---:B------:R-:W-:Y:S01]  /*2720*/  SHF.L.U32 R117, R170.reuse, 0x4, RZ ;  /* 0x00000004aa757819 */ /* 0x040fe200000006ff */
[----:B------:R-:W-:Y:S01]  /*2730*/  IMAD R3, R171, 0x60, RZ ;  /* 0x00000060ab037824 */ /* 0x000fe200078e02ff */
[----:B------:R-:W-:Y:S01]  /*2740*/  SHF.L.U64.HI R118, R170, 0x5, R171 ;  /* 0x00000005aa767819 */ /* 0x000fe200000102ab */
[----:B------:R-:W-:Y:S01]  /*2750*/  IMAD.SHL.U32 R155, R153, 0x20, RZ ;  /* 0x00000020999b7824 */ /* 0x000fe200078e00ff */
[----:B------:R-:W-:Y:S01]  /*2760*/  IADD3.X R110, R106, R99, RZ, P1, !PT ;  /* 0x000000636a6e7210 */ /* 0x000fe20000ffe4ff */
[----:B------:R-:W-:Y:S01]  /*2770*/  IMAD.X R112, R108, 0x1, R99, P0 ;  /* 0x000000016c707824 */ /* 0x000fe200000e0663 */
[-C--:B------:R-:W-:Y:S01]  /*2780*/  IADD3 R114, P1, R107, R102.reuse, RZ ;  /* 0x000000666b727210 */ /* 0x080fe20007f3e0ff */
[----:B------:R-:W-:Y:S01]  /*2790*/  IMAD.WIDE.U32 R170, R170, 0x60, RZ ;  /* 0x00000060aaaa7825 */ /* 0x000fe200078e00ff */
[----:B------:R-:W-:-:S02]  /*27a0*/  IADD3 R116, P0, R109, R102, RZ ;  /* 0x000000666d747210 */ /* 0x000fc40007f1e0ff */
[----:B------:R-:W-:Y:S01]  /*27b0*/  IADD3 R149, R157, R151, RZ ;  /* 0x000000979d957210 */ /* 0x000fe20007ffe0ff */
[----:B------:R-:W-:Y:S02]  /*27c0*/  IMAD R153, R153, 0x30, RZ ;  /* 0x0000003099997824 */ /* 0x000fe400078e02ff */
[----:B------:R-:W-:Y:S01]  /*27d0*/  IMAD.IADD R148, R157, 0x1, R150 ;  /* 0x000000019d947824 */ /* 0x000fe200078e0296 */
[----:B------:R-:W-:Y:S01]  /*27e0*/  SHF.L.U64.HI R115, R117, 0x1, R0 ;  /* 0x0000000175737819 */ /* 0x000fe20000010200 */
[C---:B------:R-:W-:Y:S01]  /*27f0*/  VIADD R15, R18.reuse, 0x40 ;  /* 0x00000040120f7836 */ /* 0x040fe20000000000 */
        /* <DEDUP_REMOVED lines=17> */
.L_x_2633:
[----:B------:R-:W-:Y:S01]  /*2910*/  IMAD.SHL.U32 R17, R13, 0x40, RZ ;  /* 0x000000400d117824 */ /* 0x000fe200078e00ff */
[----:B------:R-:W-:Y:S01]  /*2920*/  BSSY B2, `(.L_x_2586) ;  /* 0x0000735000027945 */ /* 0x000fe20003800000 */
[----:B------:R-:W-:Y:S02]  /*2930*/  IMAD.MOV.U32 R123, RZ, RZ, R121 ;  /* 0x000000ffff7b7224 */ /* 0x000fe400078e0079 */
[----:B------:R-:W-:Y:S04]  /*2940*/  VIADD R16, R17, 0xffffffc0 ;  /* 0xffffffc011107836 */ /* 0x000fe80000000000 */
[--C-:B------:R-:W-:Y:S02]  /*2950*/  IMAD.IADD R176, R57, 0x1, -R16.reuse ;  /* 0x0000000139b07824 */ /* 0x100fe400078e0a10 */
[----:B------:R-:W-:Y:S03]  /*2960*/  IMAD.IADD R174, R76, 0x1, -R16 ;  /* 0x000000014cae7824 */ /* 0x000fe600078e0a10 */
[CC--:B------:R-:W-:Y:S02]  /*2970*/  ISETP.GE.AND P0, PT, R158.reuse, R176.reuse, PT ;  /* 0x000000b09e00720c */ /* 0x0c0fe40003f06270 */
[C---:B------:R-:W-:Y:S02]  /*2980*/  ISETP.GE.AND P1, PT, R81.reuse, R176, PT ;  /* 0x000000b05100720c */ /* 0x040fe40003f26270 */
[-C--:B------:R-:W-:Y:S02]  /*2990*/  ISETP.GE.AND P0, PT, R158, R174.reuse, !P0 ;  /* 0x000000ae9e00720c */ /* 0x080fe40004706270 */
[----:B------:R-:W-:Y:S11]  /*29a0*/  ISETP.GE.AND P1, PT, R81, R174, !P1 ;  /* 0x000000ae5100720c */ /* 0x000ff60004f26270 */
[----:B----4-:R-:W2:Y:S02]  /*29b0*/  @P0 LD.E.128 R28, desc[UR6][R122.64] ;  /* 0x000000067a1c0980 */ /* 0x010ea4000c101d00 */
[----:B------:R-:W-:Y:S05]  /*29c0*/  @P1 IADD3 R2, P2, R122, R117, RZ ;  /* 0x000000757a021210 */ /* 0x000fea0007f5e0ff */
        /* <DEDUP_REMOVED lines=195> */
.L_x_2590:
[----:B------:R-:W-:Y:S05]  /*3600*/  BSYNC B0 ;  /* 0x0000000000007941 */ /* 0x000fea0003800000 */
.L_x_2589:
        /* <DEDUP_REMOVED lines=155> */
.L_x_2592:
[----:B------:R-:W-:Y:S05]  /*3fc0*/  BSYNC B0 ;  /* 0x0000000000007941 */ /* 0x000fea0003800000 */
.L_x_2591:
        /* <DEDUP_REMOVED lines=155> */
.L_x_2594:
[----:B------:R-:W-:Y:S05]  /*4980*/  BSYNC B0 ;  /* 0x0000000000007941 */ /* 0x000fea0003800000 */
.L_x_2593:
        /* <DEDUP_REMOVED lines=158> */
.L_x_2596:
[----:B------:R-:W-:Y:S05]  /*5370*/  BSYNC B0 ;  /* 0x0000000000007941 */ /* 0x000fea0003800000 */
.L_x_2595:
[----:B------:R-:W5:Y:S02]  /*5380*/  LD.E R3, desc[UR6][R20.64+0xd0] ;  /* 0x0000d00614037980 */ /* 0x000f64000c101900 */
[----:B-----5:R-:W-:Y:S05]  /*5390*/  IMAD.U32 R3, R3, -0x20, RZ ;  /* 0xffffffe003037824 */ /* 0x020fea00078e00ff */
[C---:B------:R-:W-:Y:S02]  /*53a0*/  LEA R22, P1, R3.reuse, R22, 0x1 ;  /* 0x0000001603167211 */ /* 0x040fe400078208ff */
[C---:B------:R-:W-:Y:S02]  /*53b0*/  LEA R60, P0, R3.reuse, R60, 0x1 ;  /* 0x0000003c033c7211 */ /* 0x040fe400078008ff */
[C---:B------:R-:W-:Y:S02]  /*53c0*/  LEA.HI.X.SX32 R23, R3.reuse, R23, 0x1, P1 ;  /* 0x0000001703177211 */ /* 0x040fe400008f0eff */
[----:B------:R-:W-:Y:S01]  /*53d0*/  LEA.HI.X.SX32 R61, R3, R61, 0x1, P0 ;  /* 0x0000003d033d7211 */ /* 0x000fe200000f0eff */
[----:B------:R-:W-:Y:S05]  /*53e0*/  BRA `(.L_x_2597) ;  /* 0x0000004800207947 */ /* 0x000fea0003800000 */
.L_x_2588:
        /* <DEDUP_REMOVED lines=85> */
.L_x_2601:
[----:B------:R-:W-:Y:S05]  /*5940*/  BSYNC B0 ;  /* 0x0000000000007941 */ /* 0x000fea0003800000 */
.L_x_2600:
[----:B-----5:R2:W-:Y:S01]  /*5950*/  ST.E.128 desc[UR6][R130.64], R64 ;  /* 0x0000004082007985 */ /* 0x0205e2000c101d06 */
[----:B------:R-:W-:Y:S03]  /*5960*/  BSSY B0, `(.L_x_2602) ;  /* 0x0000051000007945 */ /* 0x000fe60003800000 */
[----:B------:R2:W5:Y:S01]  /*5970*/  LD.E.128 R48, desc[UR6][R124.64+0x80] ;  /* 0x000080067c307980 */ /* 0x000562000c101d00 */
[----:B------:R-:W-:Y:S05]  /*5980*/  @P1 BRA `(.L_x_2603) ;  /* 0x0000000400381947 */ /* 0x000fea0003800000 */
[----:B------:R-:W-:Y:S01]  /*5990*/  LEA.HI R178, R25, R25, RZ, 0x1 ;  /* 0x0000001919b27211 */ /* 0x000fe200078f08ff */
[----:B------:R-:W-:Y:S01]  /*59a0*/  IMAD.MOV.U32 R123, RZ, RZ, RZ ;  /* 0x000000ffff7b7224 */ /* 0x000fe200078e00ff */
[----:B--2---:R-:W-:Y:S01]  /*59b0*/  MOV R65, RZ ;  /* 0x000000ff00417202 */ /* 0x004fe20000000f00 */
[----:B-----5:R-:W-:Y:S01]  /*59c0*/  IMAD.U32 R39, R48, 0x10000, RZ ;  /* 0x0001000030277824 */ /* 0x020fe200078e00ff */
[----:B------:R-:W-:Y:S01]  /*59d0*/  SHF.R.S32.HI R178, RZ, 0x1, R178 ;  /* 0x00000001ffb27819 */ /* 0x000fe200000114b2 */
[----:B------:R-:W-:Y:S01]  /*59e0*/  IMAD.U32 R46, R50, 0x10000, RZ ;  /* 0x00010000322e7824 */ /* 0x000fe200078e00ff */
        /* <DEDUP_REMOVED lines=8> */
[----:B------:R-:W-:Y:S01]  /*5a70*/  @P1 IADD3 R123, -R178, RZ, RZ ;  /* 0x000000ffb27b1210 */ /* 0x000fe20007ffe1ff */
[--C-:B------:R-:W-:Y:S02]  /*5a80*/  @P1 IMAD.MOV R67, RZ, RZ, -R178.reuse ;  /* 0x000000ffff431224 */ /* 0x100fe400078e0ab2 */
[----:B------:R-:W-:Y:S03]  /*5a90*/  @P1 IMAD.MOV R65, RZ, RZ, -R178 ;  /* 0x000000ffff411224 */ /* 0x000fe600078e0ab2 */
[C---:B------:R-:W-:Y:S04]  /*5aa0*/  LEA R10, P0, R67.reuse, R124, 0x1 ;  /* 0x0000007c430a7211 */ /* 0x040fe800078008ff */
[----:B------:R-:W-:Y:S02]  /*5ab0*/  LEA.HI.X.SX32 R11, R67, R125, 0x1, P0 ;  /* 0x0000007d430b7211 */ /* 0x000fe400000f0eff */
[C---:B------:R-:W-:Y:S03]  /*5ac0*/  LEA R180, P0, R65.reuse, R126, 0x1 ;  /* 0x0000007e41b47211 */ /* 0x040fe600078008ff */
[----:B------:R-:W2:Y:S01]  /*5ad0*/  LD.E.128 R28, desc[UR6][R10.64+0x80] ;  /* 0x000080060a1c7980 */ /* 0x000ea2000c101d00 */
[----:B------:R-:W-:Y:S02]  /*5ae0*/  LEA.HI.X.SX32 R181, R65, R127, 0x1, P0 ;  /* 0x0000007f41b57211 */ /* 0x000fe400000f0eff */
[C---:B------:R-:W-:Y:S04]  /*5af0*/  LEA R44, P0, R123.reuse, R128, 0x1 ;  /* 0x000000807b2c7211 */ /* 0x040fe800078008ff */
[----:B------:R-:W-:Y:S01]  /*5b00*/  LEA.HI.X.SX32 R45, R123, R129, 0x1, P0 ;  /* 0x000000817b2d7211 */ /* 0x000fe200000f0eff */
[----:B------:R-:W3:Y:S08]  /*5b10*/  LD.E.128 R64, desc[UR6][R180.64+0x80] ;  /* 0x00008006b4407980 */ /* 0x000ef0000c101d00 */
        /* <DEDUP_REMOVED lines=53> */
.L_x_2603:
[----:B------:R-:W-:Y:S05]  /*5e70*/  BSYNC B0 ;  /* 0x0000000000007941 */ /* 0x000fea0003800000 */
.L_x_2602:
[----:B-----5:R3:W-:Y:S01]  /*5e80*/  ST.E.128 desc[UR6][R130.64+0x80], R48 ;  /* 0x0000803082007985 */ /* 0x0207e2000c101d06 */
[----:B------:R-:W-:Y:S01]  /*5e90*/  ISETP.GE.AND P0, PT, R14, R25, PT ;  /* 0x000000190e00720c */ /* 0x000fe20003f06270 */
[----:B------:R-:W-:Y:S02]  /*5ea0*/  BSSY B0, `(.L_x_2604) ;  /* 0x0000051000007945 */ /* 0x000fe40003800000 */
[----:B------:R3:W5:Y:S10]  /*5eb0*/  LD.E.128 R44, desc[UR6][R124.64+0x100] ;  /* 0x000100067c2c7980 */ /* 0x000774000c101d00 */
[----:B------:R-:W-:Y:S05]  /*5ec0*/  @P0 BRA `(.L_x_2605) ;  /* 0x0000000400380947 */ /* 0x000fea0003800000 */
[----:B------:R-:W-:Y:S01]  /*5ed0*/  LEA.HI R55, R25, R25, RZ, 0x1 ;  /* 0x0000001919377211 */ /* 0x000fe200078f08ff */
[----:B------:R-:W-:Y:S01]  /*5ee0*/  IMAD.MOV.U32 R175, RZ, RZ, RZ ;  /* 0x000000ffffaf7224 */ /* 0x000fe200078e00ff */
        /* <DEDUP_REMOVED lines=22> */
[----:B------:R4:W4:Y:S08]  /*6050*/  LD.E.128 R28, desc[UR6][R10.64+0x100] ;  /* 0x000100060a1c7980 */ /* 0x000930000c101d00 */
[----:B--2---:R-:W2:Y:S01]  /*6060*/  LD.E.128 R64, desc[UR6][R50.64+0x100] ;  /* 0x0001000632407980 */ /* 0x004ea2000c101d00 */
        /* <DEDUP_REMOVED lines=8> */
[C---:B------:R-:W-:Y:S01]  /*60f0*/  LOP3.LUT R37, R28.reuse, 0xffff0000, RZ, 0xc0, !PT ;  /* 0xffff00001c257812 */ /* 0x040fe200078ec0ff */
        /* <DEDUP_REMOVED lines=11> */
[C---:B--2---:R-:W-:Y:S01]  /*61b0*/  LOP3.LUT R40, R64.reuse, 0xffff0000, RZ, 0xc0, !PT ;  /* 0xffff000040287812 */ /* 0x044fe200078ec0ff */
        /* <DEDUP_REMOVED lines=31> */
.L_x_2605:
[----:B------:R-:W-:Y:S05]  /*63b0*/  BSYNC B0 ;  /* 0x0000000000007941 */ /* 0x000fea0003800000 */
.L_x_2604:
[----:B-----5:R4:W-:Y:S02]  /*63c0*/  ST.E.128 desc[UR6][R130.64+0x100], R44 ;  /* 0x0001002c82007985 */ /* 0x0209e4000c101d06 */
.L_x_2599:
[----:B------:R-:W-:Y:S05]  /*63d0*/  BSYNC B1 ;  /* 0x0000000000017941 */ /* 0x000fea0003800000 */
.L_x_2598:
[C---:B------:R-:W-:Y:S01]  /*63e0*/  ISETP.GE.AND P0, PT, R81.reuse, R176, PT ;  /* 0x000000b05100720c */ /* 0x040fe20003f06270 */
[----:B------:R-:W-:Y:S03]  /*63f0*/  BSSY B1, `(.L_x_2606) ;  /* 0x0000118000017945 */ /* 0x000fe60003800000 */
[----:B------:R-:W-:Y:S11]  /*6400*/  ISETP.GE.AND P0, PT, R81, R174, !P0 ;  /* 0x000000ae5100720c */ /* 0x000ff60004706270 */
[----:B------:R-:W-:Y:S02]  /*6410*/  @!UPT UIADD3 URZ, URZ, URZ, URZ ;  /* 0x0000003f3f3ff290 */ /* 0x000fe4000fffe03f */
[----:B------:R-:W-:Y:S05]  /*6420*/  @!P0 BRA `(.L_x_2607) ;  /* 0x0000001000508947 */ /* 0x000fea0003800000 */
[----:B------:R-:W-:Y:S01]  /*6430*/  LEA R178, P3, R102, R124, 0x1 ;  /* 0x0000007c66b27211 */ /* 0x000fe200078608ff */
        /* <DEDUP_REMOVED lines=22> */
[C---:B------:R-:W-:Y:S01]  /*65a0*/  LEA R10, P0, R66.reuse, R178, 0x1 ;  /* 0x000000b2420a7211 */ /* 0x040fe200078008ff */
[----:B---3--:R-:W-:Y:S01]  /*65b0*/  IMAD.MOV.U32 R178, RZ, RZ, RZ ;  /* 0x000000ffffb27224 */ /* 0x008fe200078e00ff */
        /* <DEDUP_REMOVED lines=20> */
[C---:B---3--:R-:W-:Y:S01]  /*6700*/  SHF.L.U32 R34, R64.reuse, 0x10, RZ ;  /* 0x0000001040227819 */ /* 0x048fe200000006ff */
[C---:B------:R-:W-:Y:S01]  /*6710*/  IMAD.U32 R30, R65.reuse, 0x10000, RZ ;  /* 0x00010000411e7824 */ /* 0x040fe200078e00ff */
[----:B------:R-:W-:Y:S02]  /*6720*/  LOP3.LUT R37, R64, 0xffff0000, RZ, 0xc0, !PT ;  /* 0xffff000040257812 */ /* 0x000fe400078ec0ff */
[----:B------:R-:W-:Y:S01]  /*6730*/  LOP3.LUT R35, R65, 0xffff0000, RZ, 0xc0, !PT ;  /* 0xffff000041237812 */ /* 0x000fe200078ec0ff */
        /* <DEDUP_REMOVED lines=41> */
.L_x_2609:
[----:B------:R-:W-:Y:S05]  /*69d0*/  BSYNC B0 ;  /* 0x0000000000007941 */ /* 0x000fea0003800000 */
.L_x_2608:
[----:B------:R-:W-:Y:S01]  /*69e0*/  LEA.HI.X R183, R72, R131, R73, 0x1, P2 ;  /* 0x0000008348b77211 */ /* 0x000fe200010f0c49 */
[----:B------:R-:W-:Y:S01]  /*69f0*/  BSSY B0, `(.L_x_2610) ;  /* 0x000005c000007945 */ /* 0x000fe20003800000 */
[----:B------:R-:W-:Y:S02]  /*6a00*/  LEA.HI.X R181, R103, R125, R106, 0x1, P1 ;  /* 0x0000007d67b57211 */ /* 0x000fe400008f0c6a */
[----:B------:R-:W-:Y:S01]  /*6a10*/  ISETP.GE.AND P2, PT, R15, R25, PT ;  /* 0x000000190f00720c */ /* 0x000fe20003f46270 */
[----:B-----5:R1:W-:Y:S01]  /*6a20*/  ST.E.128 desc[UR6][R182.64], R48 ;  /* 0x00000030b6007985 */ /* 0x0203e2000c101d06 */
[----:B------:R-:W-:Y:S02]  /*6a30*/  LEA R184, P3, R95, R130, 0x1 ;  /* 0x000000825fb87211 */ /* 0x000fe400078608ff */
[----:B---3--:R-:W-:Y:S01]  /*6a40*/  LEA R178, P0, R105, R124, 0x1 ;  /* 0x0000007c69b27211 */ /* 0x008fe200078008ff */
        /* <DEDUP_REMOVED lines=11> */
[----:B-1----:R-:W-:Y:S01]  /*6b00*/  IMAD.U32 R50, R67, 0x10000, RZ ;  /* 0x0001000043327824 */ /* 0x002fe200078e00ff */
        /* <DEDUP_REMOVED lines=10> */
[----:B------:R-:W-:Y:S01]  /*6bb0*/  LEA.HI.X.SX32 R180, R175, R145, 0x1, P2 ;  /* 0x00000091afb47211 */ /* 0x000fe200010f0eff */
[----:B------:R-:W-:Y:S01]  /*6bc0*/  IMAD.MOV.U32 R175, RZ, RZ, RZ ;  /* 0x000000ffffaf7224 */ /* 0x000fe200078e00ff */
[C---:B------:R-:W-:Y:S01]  /*6bd0*/  LEA R182, P0, R123.reuse, R126, 0x1 ;  /* 0x0000007e7bb67211 */ /* 0x040fe200078008ff */
[----:B------:R-:W2:Y:S01]  /*6be0*/  LD.E.128 R28, desc[UR6][R10.64] ;  /* 0x000000060a1c7980 */ /* 0x000ea2000c101d00 */
[----:B------:R-:W-:Y:S02]  /*6bf0*/  @P1 IADD3 R175, -R186, RZ, RZ ;  /* 0x000000ffbaaf1210 */ /* 0x000fe40007ffe1ff */
        /* <DEDUP_REMOVED lines=59> */
.L_x_2611:
[----:B------:R-:W-:Y:S05]  /*6fb0*/  BSYNC B0 ;  /* 0x0000000000007941 */ /* 0x000fea0003800000 */
.L_x_2610:
[----:B-----5:R2:W-:Y:S01]  /*6fc0*/  ST.E.128 desc[UR6][R184.64], R64 ;  /* 0x00000040b8007985 */ /* 0x0205e2000c101d06 */
[----:B------:R-:W-:Y:S01]  /*6fd0*/  ISETP.GE.AND P1, PT, R14, R25, PT ;  /* 0x000000190e00720c */ /* 0x000fe20003f26270 */
[----:B------:R-:W-:Y:S01]  /*6fe0*/  BSSY B0, `(.L_x_2612) ;  /* 0x0000057000007945 */ /* 0x000fe20003800000 */
[C---:B-1----:R-:W-:Y:S01]  /*6ff0*/  LEA R180, P0, R93.reuse, R130, 0x1 ;  /* 0x000000825db47211 */ /* 0x042fe200078008ff */
        /* <DEDUP_REMOVED lines=19> */
[----:B------:R-:W-:Y:S01]  /*7130*/  IMAD.MOV.U32 R178, RZ, RZ, RZ ;  /* 0x000000ffffb27224 */ /* 0x000fe200078e00ff */
[----:B------:R-:W-:Y:S02]  /*7140*/  IADD3 R64, P2, R152, R65, RZ ;  /* 0x0000004198407210 */ /* 0x000fe40007f5e0ff */
[----:B------:R-:W-:Y:S02]  /*7150*/  LEA.HI.X.SX32 R11, R67, R179, 0x1, P0 ;  /* 0x000000b3430b7211 */ /* 0x000fe400000f0eff */
[----:B------:R-:W-:Y:S02]  /*7160*/  LEA.HI.X.SX32 R65, R65, R143, 0x1, P2 ;  /* 0x0000008f41417211 */ /* 0x000fe400010f0eff */
[C---:B------:R-:W-:Y:S01]  /*7170*/  LEA R182, P0, R64.reuse, R126, 0x1 ;  /* 0x0000007e40b67211 */ /* 0x040fe200078008ff */
        /* <DEDUP_REMOVED lines=61> */
.L_x_2613:
[----:B------:R-:W-:Y:S05]  /*7550*/  BSYNC B0 ;  /* 0x0000000000007941 */ /* 0x000fea0003800000 */
.L_x_2612:
[----:B-----5:R1:W-:Y:S02]  /*7560*/  ST.E.128 desc[UR6][R180.64], R48 ;  /* 0x00000030b4007985 */ /* 0x0203e4000c101d06 */
.L_x_2607:
[----:B------:R-:W-:Y:S05]  /*7570*/  BSYNC B1 ;  /* 0x0000000000017941 */ /* 0x000fea0003800000 */
.L_x_2606:
        /* <DEDUP_REMOVED lines=9> */
[----:B-1----:R-:W-:Y:S02]  /*7610*/  LEA R180, P2, R97, R130, 0x1 ;  /* 0x0000008261b47211 */ /* 0x002fe400078408ff */
[----:B--2---:R-:W-:Y:S01]  /*7620*/  LEA R178, P1, R107, R124, 0x1 ;  /* 0x0000007c6bb27211 */ /* 0x004fe200078208ff */
        /* <DEDUP_REMOVED lines=18> */
[----:B-1----:R-:W-:Y:S01]  /*7750*/  IMAD.MOV.U32 R182, RZ, RZ, RZ ;  /* 0x000000ffffb67224 */ /* 0x002fe200078e00ff */
        /* <DEDUP_REMOVED lines=65> */
.L_x_2617:
[----:B------:R-:W-:Y:S05]  /*7b70*/  BSYNC B0 ;  /* 0x0000000000007941 */ /* 0x000fea0003800000 */
.L_x_2616:
[----:B------:R-:W-:Y:S01]  /*7b80*/  LEA.HI.X R181, R97, R131, R98, 0x1, P2 ;  /* 0x0000008361b57211 */ /* 0x000fe200010f0c62 */
[----:B------:R-:W-:Y:S01]  /*7b90*/  BSSY B0, `(.L_x_2618) ;  /* 0x000005c000007945 */ /* 0x000fe20003800000 */
[----:B------:R-:W-:Y:S02]  /*7ba0*/  LEA.HI.X R179, R107, R125, R110, 0x1, P1 ;  /* 0x0000007d6bb37211 */ /* 0x000fe400008f0c6e */
[----:B------:R-:W-:Y:S01]  /*7bb0*/  ISETP.GE.AND P2, PT, R15, R25, PT ;  /* 0x000000190f00720c */ /* 0x000fe20003f46270 */
[----:B-----5:R2:W-:Y:S01]  /*7bc0*/  ST.E.128 desc[UR6][R180.64], R48 ;  /* 0x00000030b4007985 */ /* 0x0205e2000c101d06 */
[----:B------:R-:W-:Y:S02]  /*7bd0*/  LEA R66, P3, R91, R130, 0x1 ;  /* 0x000000825b427211 */ /* 0x000fe400078608ff */
[----:B------:R-:W-:Y:S01]  /*7be0*/  LEA R64, P0, R109, R124, 0x1 ;  /* 0x0000007c6d407211 */ /* 0x000fe200078008ff */
        /* <DEDUP_REMOVED lines=24> */
[----:B------:R-:W3:Y:S03]  /*7d70*/  LD.E.128 R28, desc[UR6][R10.64] ;  /* 0x000000060a1c7980 */ /* 0x000ee6000c101d00 */
[----:B------:R-:W-:Y:S01]  /*7d80*/  LEA.HI.X R53, R2, R127, R3, 0x1, P0 ;  /* 0x0000007f02357211 */ /* 0x000fe200000f0c03 */
[----:B------:R-:W-:Y:S01]  /*7d90*/  IMAD.MOV.U32 R2, RZ, RZ, RZ ;  /* 0x000000ffff027224 */ /* 0x000fe200078e00ff */
[----:B------:R-:W-:Y:S04]  /*7da0*/  @P1 IADD3 R2, -R0, RZ, RZ ;  /* 0x000000ff00021210 */ /* 0x000fe80007ffe1ff */
[----:B------:R-:W-:Y:S01]  /*7db0*/  IADD3 R3, P0, R151, R2, RZ ;  /* 0x0000000297037210 */ /* 0x000fe20007f1e0ff */
[----:B------:R-:W4:Y:S03]  /*7dc0*/  LD.E.128 R52, desc[UR6][R52.64] ;  /* 0x0000000634347980 */ /* 0x000f26000c101d00 */
[----:B------:R-:W-:Y:S02]  /*7dd0*/  LEA.HI.X.SX32 R0, R2, R142, 0x1, P0 ;  /* 0x0000008e02007211 */ /* 0x000fe400000f0eff */
[C---:B--2---:R-:W-:Y:S04]  /*7de0*/  LEA R48, P0, R3.reuse, R128, 0x1 ;  /* 0x0000008003307211 */ /* 0x044fe800078008ff */
[----:B------:R-:W-:Y:S06]  /*7df0*/  LEA.HI.X R49, R3, R129, R0, 0x1, P0 ;  /* 0x0000008103317211 */ /* 0x000fec00000f0c00 */
[----:B------:R-:W2:Y:S01]  /*7e00*/  LD.E.128 R48, desc[UR6][R48.64] ;  /* 0x0000000630307980 */ /* 0x000ea2000c101d00 */
[C---:B---3--:R-:W-:Y:S01]  /*7e10*/  LOP3.LUT R11, R31.reuse, 0xffff0000, RZ, 0xc0, !PT ;  /* 0xffff00001f0b7812 */ /* 0x048fe200078ec0ff */
[----:B------:R-:W-:Y:S01]  /*7e20*/  IMAD.U32 R9, R31, 0x10000, RZ ;  /* 0x000100001f097824 */ /* 0x000fe200078e00ff */
[C---:B------:R-:W-:Y:S01]  /*7e30*/  SHF.L.U32 R26, R29.reuse, 0x10, RZ ;  /* 0x000000101d1a7819 */ /* 0x040fe200000006ff */
[----:B------:R-:W-:Y:S01]  /*7e40*/  IMAD.U32 R32, R28, 0x10000, RZ ;  /* 0x000100001c207824 */ /* 0x000fe200078e00ff */
[----:B------:R-:W-:Y:S01]  /*7e50*/  LOP3.LUT R27, R29, 0xffff0000, RZ, 0xc0, !PT ;  /* 0xffff00001d1b7812 */ /* 0x000fe200078ec0ff */
[C---:B------:R-:W-:Y:S01]  /*7e60*/  IMAD.U32 R24, R30.reuse, 0x10000, RZ ;  /* 0x000100001e187824 */ /* 0x040fe200078e00ff */
[----:B------:R-:W-:Y:S02]  /*7e70*/  LOP3.LUT R10, R30, 0xffff0000, RZ, 0xc0, !PT ;  /* 0xffff00001e0a7812 */ /* 0x000fe400078ec0ff */
[----:B------:R-:W-:Y:S02]  /*7e80*/  LOP3.LUT R28, R28, 0xffff0000, RZ, 0xc0, !PT ;  /* 0xffff00001c1c7812 */ /* 0x000fe400078ec0ff */
[C---:B----4-:R-:W-:Y:S01]  /*7e90*/  LOP3.LUT R7, R54.reuse, 0xffff0000, RZ, 0xc0, !PT ;  /* 0xffff000036077812 */ /* 0x050fe200078ec0ff */
        /* <DEDUP_REMOVED lines=14> */
[----:B--2---:R-:W-:Y:S01]  /*7f80*/  LOP3.LUT R34, R48, 0xffff0000, RZ, 0xc0, !PT ;  /* 0xffff000030227812 */ /* 0x004fe200078ec0ff */
        /* <DEDUP_REMOVED lines=28> */
.L_x_2619:
[----:B------:R-:W-:Y:S05]  /*8150*/  BSYNC B0 ;  /* 0x0000000000007941 */ /* 0x000fea0003800000 */
.L_x_2618:
        /* <DEDUP_REMOVED lines=32> */
[----:B------:R-:W4:Y:S03]  /*8360*/  LD.E.128 R48, desc[UR6][R48.64] ;  /* 0x0000000630307980 */ /* 0x000f26000c101d00 */
[----:B------:R-:W-:Y:S02]  /*8370*/  LEA.HI.X.SX32 R0, R0, R141, 0x1, P0 ;  /* 0x0000008d00007211 */ /* 0x000fe400000f0eff */
[C---:B------:R-:W-:Y:S04]  /*8380*/  LEA R42, P0, R27.reuse, R128, 0x1 ;  /* 0x000000801b2a7211 */ /* 0x040fe800078008ff */
[----:B------:R-:W-:Y:S05]  /*8390*/  LEA.HI.X R43, R27, R129, R0, 0x1, P0 ;  /* 0x000000811b2b7211 */ /* 0x000fea00000f0c00 */
[----:B---3--:R-:W3:Y:S01]  /*83a0*/  LD.E.128 R44, desc[UR6][R42.64] ;  /* 0x000000062a2c7980 */ /* 0x008ee2000c101d00 */
        /* <DEDUP_REMOVED lines=8> */
[C---:B----4-:R-:W-:Y:S01]  /*8430*/  SHF.L.U32 R7, R51.reuse, 0x10, RZ ;  /* 0x0000001033077819 */ /* 0x050fe200000006ff */
        /* <DEDUP_REMOVED lines=17> */
[----:B---3--:R-:W-:Y:S01]  /*8550*/  LOP3.LUT R10, R44, 0xffff0000, RZ, 0xc0, !PT ;  /* 0xffff00002c0a7812 */ /* 0x008fe200078ec0ff */
        /* <DEDUP_REMOVED lines=26> */
.L_x_2621:
[----:B------:R-:W-:Y:S05]  /*8700*/  BSYNC B0 ;  /* 0x0000000000007941 */ /* 0x000fea0003800000 */
.L_x_2620:
[----:B-----5:R4:W-:Y:S02]  /*8710*/  ST.E.128 desc[UR6][R52.64], R8 ;  /* 0x0000000834007985 */ /* 0x0209e4000c101d06 */
.L_x_2615:
[----:B------:R-:W-:Y:S05]  /*8720*/  BSYNC B1 ;  /* 0x0000000000017941 */ /* 0x000fea0003800000 */
.L_x_2614:
[C---:B------:R-:W-:Y:S01]  /*8730*/  ISETP.GE.AND P0, PT, R79.reuse, R176, PT ;  /* 0x000000b04f00720c */ /* 0x040fe20003f06270 */
[----:B------:R-:W-:Y:S03]  /*8740*/  BSSY B1, `(.L_x_2622) ;  /* 0x000011c000017945 */ /* 0x000fe60003800000 */
[----:B------:R-:W-:Y:S11]  /*8750*/  ISETP.GE.AND P0, PT, R79, R174, !P0 ;  /* 0x000000ae4f00720c */ /* 0x000ff60004706270 */
[----:B------:R-:W-:Y:S02]  /*8760*/  @!UPT UIADD3 URZ, URZ, URZ, URZ ;  /* 0x0000003f3f3ff290 */ /* 0x000fe4000fffe03f */
[----:B------:R-:W-:Y:S05]  /*8770*/  @!P0 BRA `(.L_x_2623) ;  /* 0x0000001000608947 */ /* 0x000fea0003800000 */
[-C--:B------:R-:W-:Y:S01]  /*8780*/  ISETP.GE.AND P4, PT, R18, R25.reuse, PT ;  /* 0x000000191200720c */ /* 0x080fe20003f86270 */
[----:B------:R-:W-:Y:S01]  /*8790*/  IMAD R0, R173, 0x60, RZ ;  /* 0x00000060ad007824 */ /* 0x000fe200078e02ff */
[----:B--23--:R-:W-:Y:S01]  /*87a0*/  LEA R64, P3, R114, R124, 0x1 ;  /* 0x0000007c72407211 */ /* 0x00cfe200078608ff */
[----:B------:R-:W-:Y:S01]  /*87b0*/  IMAD.WIDE.U32 R6, R172, 0x60, R124 ;  /* 0x00000060ac067825 */ /* 0x000fe200078e007c */
[----:B------:R-:W-:Y:S01]  /*87c0*/  LEA R54, P1, R88, R130, 0x1 ;  /* 0x0000008258367211 */ /* 0x000fe200078208ff */
[----:B------:R-:W-:Y:S01]  /*87d0*/  BSSY B0, `(.L_x_2624) ;  /* 0x000005f000007945 */ /* 0x000fe20003800000 */
[----:B----4-:R-:W-:Y:S01]  /*87e0*/  LEA R52, P0, R116, R124, 0x1 ;  /* 0x0000007c74347211 */ /* 0x010fe200078008ff */
[----:B------:R-:W-:Y:S01]  /*87f0*/  IMAD.IADD R7, R7, 0x1, R0 ;  /* 0x0000000107077824 */ /* 0x000fe200078e0200 */
[----:B------:R-:W-:Y:S01]  /*8800*/  ISETP.GE.AND P2, PT, R15, R25, PT ;  /* 0x000000190f00720c */ /* 0x000fe20003f46270 */
[----:B------:R-:W-:Y:S01]  /*8810*/  IMAD R3, R135, 0x60, RZ ;  /* 0x0000006087037824 */ /* 0x000fe200078e02ff */
[----:B------:R-:W-:Y:S01]  /*8820*/  LEA.HI.X R65, R114, R125, R111, 0x1, P3 ;  /* 0x0000007d72417211 */ /* 0x000fe200018f0c6f */
[----:B------:R-:W-:Y:S01]  /*8830*/  IMAD.WIDE.U32 R66, R134, 0x60, R130 ;  /* 0x0000006086427825 */ /* 0x000fe200078e0082 */
        /* <DEDUP_REMOVED lines=24> */
[C---:B-1----:R-:W-:Y:S01]  /*89c0*/  LEA R48, P0, R29.reuse, R126, 0x1 ;  /* 0x0000007e1d307211 */ /* 0x042fe200078008ff */
[----:B--2---:R-:W2:Y:S03]  /*89d0*/  LD.E.128 R4, desc[UR6][R2.64] ;  /* 0x0000000602047980 */ /* 0x004ea6000c101d00 */
        /* <DEDUP_REMOVED lines=62> */
.L_x_2625:
[----:B------:R-:W-:Y:S05]  /*8dc0*/  BSYNC B0 ;  /* 0x0000000000007941 */ /* 0x000fea0003800000 */
.L_x_2624:
[----:B-----5:R3:W-:Y:S01]  /*8dd0*/  ST.E.128 desc[UR6][R66.64], R8 ;  /* 0x0000000842007985 */ /* 0x0207e2000c101d06 */
[----:B------:R-:W-:Y:S03]  /*8de0*/  BSSY B0, `(.L_x_2626) ;  /* 0x0000055000007945 */ /* 0x000fe60003800000 */
[----:B------:R3:W5:Y:S01]  /*8df0*/  LD.E.128 R28, desc[UR6][R64.64] ;  /* 0x00000006401c7980 */ /* 0x000762000c101d00 */
[----:B------:R-:W-:Y:S05]  /*8e00*/  @P2 BRA `(.L_x_2627) ;  /* 0x0000000400482947 */ /* 0x000fea0003800000 */
[----:B------:R-:W-:Y:S01]  /*8e10*/  LEA.HI R0, R25, R25, RZ, 0x1 ;  /* 0x0000001919007211 */ /* 0x000fe200078f08ff */
[----:B---3--:R-:W-:Y:S01]  /*8e20*/  IMAD.MOV.U32 R9, RZ, RZ, RZ ;  /* 0x000000ffff097224 */ /* 0x008fe200078e00ff */
        /* <DEDUP_REMOVED lines=19> */
[C---:B-1----:R-:W-:Y:S01]  /*8f60*/  LEA R48, P0, R8.reuse, R126, 0x1 ;  /* 0x0000007e08307211 */ /* 0x042fe200078008ff */
[----:B--2---:R-:W2:Y:S03]  /*8f70*/  LD.E.128 R4, desc[UR6][R2.64] ;  /* 0x0000000602047980 */ /* 0x004ea6000c101d00 */
        /* <DEDUP_REMOVED lines=59> */
.L_x_2627:
[----:B------:R-:W-:Y:S05]  /*9330*/  BSYNC B0 ;  /* 0x0000000000007941 */ /* 0x000fea0003800000 */
.L_x_2626:
[----:B-----5:R4:W-:Y:S01]  /*9340*/  ST.E.128 desc[UR6][R54.64], R28 ;  /* 0x0000001c36007985 */ /* 0x0209e2000c101d06 */
[----:B------:R-:W-:Y:S01]  /*9350*/  ISETP.GE.AND P1, PT, R14, R25, PT ;  /* 0x000000190e00720c */ /* 0x000fe20003f26270 */
[----:B------:R-:W-:Y:S01]  /*9360*/  BSSY B0, `(.L_x_2628) ;  /* 0x0000058000007945 */ /* 0x000fe20003800000 */
[C---:B-1----:R-:W-:Y:S01]  /*9370*/  LEA R48, P0, R86.reuse, R130, 0x1 ;  /* 0x0000008256307211 */ /* 0x042fe200078008ff */
[----:B---3--:R4:W5:Y:S03]  /*9380*/  LD.E.128 R8, desc[UR6][R52.64] ;  /* 0x0000000634087980 */ /* 0x008966000c101d00 */
        /* <DEDUP_REMOVED lines=11> */
[--C-:B--2---:R-:W-:Y:S01]  /*9440*/  IMAD.MOV.U32 R7, RZ, RZ, R27.reuse ;  /* 0x000000ffff077224 */ /* 0x104fe200078e001b */
        /* <DEDUP_REMOVED lines=73> */
.L_x_2629:
[----:B------:R-:W-:Y:S05]  /*98e0*/  BSYNC B0 ;  /* 0x0000000000007941 */ /* 0x000fea0003800000 */
.L_x_2628:
[----:B-----5:R1:W-:Y:S02]  /*98f0*/  ST.E.128 desc[UR6][R48.64], R8 ;  /* 0x0000000830007985 */ /* 0x0203e4000c101d06 */
.L_x_2623:
[----:B------:R-:W-:Y:S05]  /*9900*/  BSYNC B1 ;  /* 0x0000000000017941 */ /* 0x000fea0003800000 */
.L_x_2622:
[----:B------:R-:W5:Y:S02]  /*9910*/  LD.E R3, desc[UR6][R20.64+0xd0] ;  /* 0x0000d00614037980 */ /* 0x000f64000c101900 */
[----:B-----5:R-:W-:Y:S05]  /*9920*/  IMAD.U32 R3, R3, -0x20, RZ ;  /* 0xffffffe003037824 */ /* 0x020fea00078e00ff */
[C---:B------:R-:W-:Y:S02]  /*9930*/  LEA R128, P1, R3.reuse, R128, 0x1 ;  /* 0x0000008003807211 */ /* 0x040fe400078208ff */
[C---:B------:R-:W-:Y:S02]  /*9940*/  LEA R126, P0, R3.reuse, R126, 0x1 ;  /* 0x0000007e037e7211 */ /* 0x040fe400078008ff */
[C---:B------:R-:W-:Y:S02]  /*9950*/  LEA.HI.X.SX32 R129, R3.reuse, R129, 0x1, P1 ;  /* 0x0000008103817211 */ /* 0x040fe400008f0eff */
[----:B------:R-:W-:Y:S01]  /*9960*/  LEA.HI.X.SX32 R127, R3, R127, 0x1, P0 ;  /* 0x0000007f037f7211 */ /* 0x000fe200000f0eff */
[----:B------:R-:W-:Y:S05]  /*9970*/  BRA `(.L_x_2597) ;  /* 0x0000000000bc7947 */ /* 0x000fea0003800000 */
.L_x_2587:
        /* <DEDUP_REMOVED lines=47> */
.L_x_2597:
[----:B------:R-:W-:Y:S05]  /*9c70*/  BSYNC B2 ;  /* 0x0000000000027941 */ /* 0x000fea0003800000 */
.L_x_2586:
        /* <DEDUP_REMOVED lines=12> */
[----:B----4-:R-:W-:Y:S01]  /*9d40*/  IMAD.MOV.U32 R10, RZ, RZ, RZ ;  /* 0x000000ffff0a7224 */ /* 0x010fe200078e00ff */
[----:B------:R-:W2:Y:S01]  /*9d50*/  LD.E R2, desc[UR6][R20.64+0x170] ;  /* 0x0001700614027980 */ /* 0x000ea2000c101900 */
[----:B------:R-:W-:Y:S02]  /*9d60*/  IADD3 R17, R17, -0x80, RZ ;  /* 0xffffff8011117810 */ /* 0x000fe40007ffe0ff */
[----:B------:R-:W-:Y:S01]  /*9d70*/  IABS R6, R16 ;  /* 0x0000001000067213 */ /* 0x000fe20000000000 */
[----:B------:R-:W3:Y:S01]  /*9d80*/  LD.E.64 R26, desc[UR6][R20.64+0x40] ;  /* 0x00004006141a7980 */ /* 0x000ee2000c101b00 */
[----:B------:R-:W-:Y:S05]  /*9d90*/  IABS R5, R17 ;  /* 0x0000001100057213 */ /* 0x000fea0000000000 */
[----:B------:R-:W4:Y:S01]  /*9da0*/  LD.E.64 R24, desc[UR6][R20.64+0x20] ;  /* 0x0000200614187980 */ /* 0x000f22000c101b00 */
        /* <DEDUP_REMOVED lines=11> */
[----:B------:R-:W5:Y:S04]  /*9e60*/  LD.E.64 R10, desc[UR6][R20.64+0x28] ;  /* 0x00002806140a7980 */ /* 0x000f68000c101b00 */
        /* <DEDUP_REMOVED lines=24> */
[CC--:B------:R-:W-:Y:S02]  /*9ff0*/  LEA R30, P1, R4.reuse, R218.reuse, 0x2 ;  /* 0x000000da041e7211 */ /* 0x0c0fe400078210ff */
        /* <DEDUP_REMOVED lines=14> */
[-C--:B------:R-:W-:Y:S02]  /*a0e0*/  IMAD R4, R25, R6.reuse, RZ ;  /* 0x0000000619047224 */ /* 0x080fe400078e02ff */
[----:B------:R-:W-:Y:S02]  /*a0f0*/  IMAD.IADD R17, R17, 0x1, R5 ;  /* 0x0000000111117824 */ /* 0x000fe400078e0205 */
[CC--:B------:R-:W-:Y:S02]  /*a100*/  IMAD R4, R24.reuse, R7.reuse, R4 ;  /* 0x0000000718047224 */ /* 0x0c0fe400078e0204 */
[----:B------:R-:W-:Y:S04]  /*a110*/  IMAD.WIDE.U32 R24, R24, R6, RZ ;  /* 0x0000000618187225 */ /* 0x000fe800078e00ff */
[----:B-----5:R-:W-:Y:S01]  /*a120*/  IMAD.WIDE.U32 R16, R6, R10, R16 ;  /* 0x0000000a06107225 */ /* 0x020fe200078e0010 */
[----:B------:R-:W-:Y:S03]  /*a130*/  IADD3 R25, R25, R4, RZ ;  /* 0x0000000419197210 */ /* 0x000fe60007ffe0ff */
[----:B------:R-:W-:Y:S01]  /*a140*/  IMAD R6, R11, R6, RZ ;  /* 0x000000060b067224 */ /* 0x000fe200078e02ff */
[----:B------:R-:W-:Y:S01]  /*a150*/  LEA R136, P1, R16, R136, 0x1 ;  /* 0x0000008810887211 */ /* 0x000fe200078208ff */
[----:B--2---:R-:W-:Y:S02]  /*a160*/  IMAD R4, R9, R0, RZ ;  /* 0x0000000009047224 */ /* 0x004fe400078e02ff */
        /* <DEDUP_REMOVED lines=9> */
.L_x_2631:
[----:B------:R-:W2:Y:S04]  /*a200*/  LD.E R5, desc[UR6][R20.64+0x40] ;  /* 0x0000400614057980 */ /* 0x000ea8000c101900 */
[----:B------:R-:W3:Y:S02]  /*a210*/  LD.E R3, desc[UR6][R20.64+0x38] ;  /* 0x0000380614037980 */ /* 0x000ee4000c101900 */
[----:B---3--:R-:W-:Y:S02]  /*a220*/  IMAD.U32 R3, R3, -0x40, RZ ;  /* 0xffffffc003037824 */ /* 0x008fe400078e00ff */
[----:B--2---:R-:W-:Y:S03]  /*a230*/  IMAD.U32 R5, R5, -0x40, RZ ;  /* 0xffffffc005057824 */ /* 0x004fe600078e00ff */
[----:B----4-:R-:W-:Y:S02]  /*a240*/  LEA R130, P0, R3, R130, 0x1 ;  /* 0x0000008203827211 */ /* 0x010fe400078008ff */
[----:B------:R-:W-:Y:S02]  /*a250*/  LEA R136, P1, R5, R136, 0x1 ;  /* 0x0000008805887211 */ /* 0x000fe400078208ff */
[----:B------:R-:W-:Y:S02]  /*a260*/  LEA.HI.X.SX32 R131, R3, R131, 0x1, P0 ;  /* 0x0000008303837211 */ /* 0x000fe400000f0eff */
[----:B------:R-:W-:Y:S09]  /*a270*/  LEA.HI.X.SX32 R137, R5, R137, 0x1, P1 ;  /* 0x0000008905897211 */ /* 0x000ff200008f0eff */
.L_x_2632:
[----:B------:R-:W-:Y:S05]  /*a280*/  BSYNC B0 ;  /* 0x0000000000007941 */ /* 0x000fea0003800000 */
.L_x_2630:
[----:B------:R-:W-:Y:S04]  /*a290*/  IADD3 R13, R13, -0x1, RZ ;  /* 0xffffffff0d0d7810 */ /* 0x000fe80007ffe0ff */
[----:B------:R-:W-:Y:S11]  /*a2a0*/  ISETP.GT.AND P0, PT, R13, R100, PT ;  /* 0x000000640d00720c */ /* 0x000ff60003f04270 */
[----:B------:R-:W-:Y:S02]  /*a2b0*/  @!UPT UIADD3 URZ, URZ, URZ, URZ ;  /* 0x0000003f3f3ff290 */ /* 0x000fe4000fffe03f */
[----:B------:R-:W-:Y:S05]  /*a2c0*/  @P0 BRA `(.L_x_2633) ;  /* 0xffffff8400900947 */ /* 0x000fea000383ffff */
.L_x_2585:
        /* <DEDUP_REMOVED lines=12> */
[----:B----4-:R-:W2:Y:S01]  /*a390*/  LD.E.64 R8, desc[UR6][R20.64+0xf0] ;  /* 0x0000f00614087980 */ /* 0x010ea2000c101b00 */
[----:B------:R-:W-:-:S03]  /*a3a0*/  IMAD.MOV.U32 R2, RZ, RZ, RZ ;  /* 0x000000ffff027224 */ /* 0x000fc600078e00ff */
[----:B------:R-:W3:Y:S04]  /*a3b0*/  LD.E.U8 R0, desc[UR6][R20.64+0x1b3] ;  /* 0x0001b30614007980 */ /* 0x000ee8000c101100 */
[----:B------:R1:W5:Y:S04]  /*a3c0*/  LD.E.64 R34, desc[UR6][R20.64+0x148] ;  /* 0x0001480614227980 */ /* 0x000368000c101b00 */
[----:B------:R1:W5:Y:S01]  /*a3d0*/  LD.E.64 R32, desc[UR6][R20.64+0x150] ;  /* 0x0001500614207980 */ /* 0x000362000c101b00 */
[----:B--2---:R-:W-:-:S04]  /*a3e0*/  ISETP.NE.U32.AND P1, PT, R8, RZ, PT ;  /* 0x000000ff0800720c */ /* 0x004fc80003f25070 */
[----:B------:R-:W-:-:S13]  /*a3f0*/  ISETP.NE.AND.EX P1, PT, R9, RZ, PT, P1 ;  /* 0x000000ff0900720c */ /* 0x000fda0003f25310 */
[----:B------:R-:W-:-:S04]  /*a400*/  @P1 LEA R10, P0, R212, R8, 0x2 ;  /* 0x00000008d40a1211 */ /* 0x000fc800078010ff */
[----:B------:R-:W-:-:S05]  /*a410*/  @P1 LEA.HI.X R11, R212, R9, R77, 0x2, P0 ;  /* 0x00000009d40b1211 */ /* 0x000fca00000f144d */
[----:B------:R-:W2:Y:S01]  /*a420*/  @P1 LD.E R2, desc[UR6][R10.64] ;  /* 0x000000060a021980 */ /* 0x000ea2000c101900 */
[----:B------:R-:W-:Y:S02]  /*a430*/  IADD3 R7, P1, R7, R160, RZ ;  /* 0x000000a007077210 */ /* 0x000fe40007f3e0ff */
[----:B------:R-:W-:-:S03]  /*a440*/  LEA.HI R17, R3, R3, RZ, 0x1 ;  /* 0x0000000303117211 */ /* 0x000fc600078f08ff */
[----:B------:R-:W-:Y:S01]  /*a450*/  IMAD.X R5, R5, 0x1, R163, P1 ;  /* 0x0000000105057824 */ /* 0x000fe200008e06a3 */
[CC--:B-----5:R-:W-:Y:S02]  /*a460*/  LEA R44, P1, R7.reuse, R166.reuse, 0x1 ;  /* 0x000000a6072c7211 */ /* 0x0e0fe400078208ff */
[----:B------:R-:W-:Y:S02]  /*a470*/  SHF.R.S32.HI R17, RZ, 0x1, R17 ;  /* 0x00000001ff117819 */ /* 0x000fe40000011411 */
[----:B---3--:R-:W-:Y:S01]  /*a480*/  ISETP.NE.AND P4, PT, R0, RZ, PT ;  /* 0x000000ff0000720c */ /* 0x008fe20003f85270 */
[----:B------:R-:W-:Y:S01]  /*a490*/  IMAD.MOV.U32 R162, RZ, RZ, R160 ;  /* 0x000000ffffa27224 */ /* 0x000fe200078e00a0 */
[----:B------:R-:W-:Y:S02]  /*a4a0*/  LEA R46, P2, R160, R166, 0x1 ;  /* 0x000000a6a02e7211 */ /* 0x000fe400078408ff */
[----:B------:R-:W-:Y:S02]  /*a4b0*/  LEA R9, P0, R164, R160, 0x5 ;  /* 0x000000a0a4097211 */ /* 0x000fe400078028ff */
[----:B------:R-:W-:Y:S01]  /*a4c0*/  LEA.HI.X R45, R7, R167, R5, 0x1, P1 ;  /* 0x000000a7072d7211 */ /* 0x000fe200008f0c05 */
[----:B------:R-:W-:Y:S01]  /*a4d0*/  IMAD R5, R158, R17, R78 ;  /* 0x000000119e057224 */ /* 0x000fe200078e024e */
[----:B------:R-:W-:Y:S01]  /*a4e0*/  LEA.HI.X R47, R160, R167, R163, 0x1, P2 ;  /* 0x000000a7a02f7211 */ /* 0x000fe200010f0ca3 */
[----:B------:R-:W-:Y:S01]  /*a4f0*/  IMAD R4, R165, 0x30, RZ ;  /* 0x00000030a5047824 */ /* 0x000fe200078e02ff */
[C---:B------:R-:W-:Y:S01]  /*a500*/  LEA.HI.X R6, R164.reuse, R163, R165, 0x5, P0 ;  /* 0x000000a3a4067211 */ /* 0x040fe200000f2ca5 */
[----:B------:R-:W-:Y:S01]  /*a510*/  IMAD.WIDE.U32 R162, R164, 0x30, R162 ;  /* 0x00000030a4a27825 */ /* 0x000fe200078e00a2 */
[----:B------:R-:W-:-:S03]  /*a520*/  LEA R36, P0, R9, R166, 0x1 ;  /* 0x000000a609247211 */ /* 0x000fc600078008ff */
[----:B------:R-:W-:Y:S02]  /*a530*/  IMAD.IADD R23, R214, 0x1, -R63 ;  /* 0x00000001d6177824 */ /* 0x000fe400078e0a3f */
[----:B------:R-:W-:Y:S01]  /*a540*/  IMAD.IADD R43, R78, 0x1, R5 ;  /* 0x000000014e2b7824 */ /* 0x000fe200078e0205 */
[----:B------:R-:W-:Y:S01]  /*a550*/  LEA.HI.X R37, R9, R167, R6, 0x1, P0 ;  /* 0x000000a709257211 */ /* 0x000fe200000f0c06 */
[----:B------:R-:W-:Y:S01]  /*a560*/  IMAD.IADD R7, R163, 0x1, R4 ;  /* 0x00000001a3077824 */ /* 0x000fe200078e0204 */
[----:B------:R-:W-:Y:S02]  /*a570*/  ISETP.GE.AND P0, PT, R158, R23, PT ;  /* 0x000000179e00720c */ /* 0x000fe40003f06270 */
[C---:B------:R-:W-:Y:S02]  /*a580*/  LEA R40, P1, R162.reuse, R166, 0x1 ;  /* 0x000000a6a2287211 */ /* 0x040fe400078208ff */
[----:B------:R-:W-:Y:S02]  /*a590*/  ISETP.GT.AND P0, PT, R59, -0x8, !P0 ;  /* 0xfffffff83b00780c */ /* 0x000fe40004704270 */
[----:B------:R-:W-:-:S02]  /*a5a0*/  LEA.HI.X R41, R162, R167, R7, 0x1, P1 ;  /* 0x000000a7a2297211 */ /* 0x000fc400008f0c07 */
        /* <DEDUP_REMOVED lines=61> */
.L_x_2640:
[----:B------:R-:W-:Y:S05]  /*a980*/  BSYNC B0 ;  /* 0x0000000000007941 */ /* 0x000fea0003800000 */
.L_x_2639:
        /* <DEDUP_REMOVED lines=43> */
.L_x_2642:
[----:B------:R-:W-:Y:S05]  /*ac40*/  BSYNC B0 ;  /* 0x0000000000007941 */ /* 0x000fea0003800000 */
.L_x_2641:
        /* <DEDUP_REMOVED lines=44> */
.L_x_2644:
[----:B------:R-:W-:Y:S05]  /*af10*/  BSYNC B0 ;  /* 0x0000000000007941 */ /* 0x000fea0003800000 */
.L_x_2643:
[----:B-----5:R2:W-:Y:S02]  /*af20*/  STS.128 [R215+0x4000], R8 ;  /* 0x00400008d7007388 */ /* 0x0205e40000000c00 */
.L_x_2638:
[----:B------:R-:W-:Y:S05]  /*af30*/  BSYNC B1 ;  /* 0x0000000000017941 */ /* 0x000fea0003800000 */
.L_x_2637:
        /* <DEDUP_REMOVED lines=58> */
.L_x_2648:
[----:B------:R-:W-:Y:S05]  /*b2e0*/  BSYNC B0 ;  /* 0x0000000000007941 */ /* 0x000fea0003800000 */
.L_x_2647:
        /* <DEDUP_REMOVED lines=42> */
.L_x_2650:
[----:B------:R-:W-:Y:S05]  /*b590*/  BSYNC B0 ;  /* 0x0000000000007941 */ /* 0x000fea0003800000 */
.L_x_2649:
        /* <DEDUP_REMOVED lines=44> */
.L_x_2652:
[----:B------:R-:W-:Y:S05]  /*b860*/  BSYNC B0 ;  /* 0x0000000000007941 */ /* 0x000fea0003800000 */
.L_x_2651:
[----:B-----5:R4:W-:Y:S02]  /*b870*/  STS.128 [R215+0x4800], R44 ;  /* 0x0048002cd7007388 */ /* 0x0209e40000000c00 */
.L_x_2646:
[----:B------:R-:W-:Y:S05]  /*b880*/  BSYNC B1 ;  /* 0x0000000000017941 */ /* 0x000fea0003800000 */
.L_x_2645:
        /* <DEDUP_REMOVED lines=58> */
.L_x_2656:
[----:B------:R-:W-:Y:S05]  /*bc30*/  BSYNC B0 ;  /* 0x0000000000007941 */ /* 0x000fea0003800000 */
.L_x_2655:
        /* <DEDUP_REMOVED lines=43> */
.L_x_2658:
[----:B------:R-:W-:Y:S05]  /*bef0*/  BSYNC B0 ;  /* 0x0000000000007941 */ /* 0x000fea0003800000 */
.L_x_2657:
        /* <DEDUP_REMOVED lines=44> */
.L_x_2660:
[----:B------:R-:W-:Y:S05]  /*c1c0*/  BSYNC B0 ;  /* 0x0000000000007941 */ /* 0x000fea0003800000 */
.L_x_2659:
[----:B-----5:R3:W-:Y:S02]  /*c1d0*/  STS.128 [R215+0x5000], R36 ;  /* 0x00500024d7007388 */ /* 0x0207e40000000c00 */
.L_x_2654:
[----:B------:R-:W-:Y:S05]  /*c1e0*/  BSYNC B1 ;  /* 0x0000000000017941 */ /* 0x000fea0003800000 */
.L_x_2653:
        /* <DEDUP_REMOVED lines=57> */
.L_x_2663:
[----:B------:R-:W-:Y:S05]  /*c580*/  BSYNC B0 ;  /* 0x0000000000007941 */ /* 0x000fea0003800000 */
.L_x_2662:
        /* <DEDUP_REMOVED lines=43> */
.L_x_2665:
[----:B------:R-:W-:Y:S05]  /*c840*/  BSYNC B0 ;  /* 0x0000000000007941 */ /* 0x000fea0003800000 */
.L_x_2664:
        /* <DEDUP_REMOVED lines=44> */
.L_x_2667:
[----:B------:R-:W-:Y:S05]  /*cb10*/  BSYNC B0 ;  /* 0x0000000000007941 */ /* 0x000fea0003800000 */
.L_x_2666:
[----:B-----5:R1:W-:Y:S01]  /*cb20*/  STS.128 [R215+0x5800], R40 ;  /* 0x00580028d7007388 */ /* 0x0203e20000000c00 */
[----:B------:R-:W-:Y:S05]  /*cb30*/  BRA `(.L_x_2661) ;  /* 0x00000044007c7947 */ /* 0x000fea0003800000 */
.L_x_2636:
        /* <DEDUP_REMOVED lines=87> */
.L_x_2671:
[----:B------:R-:W-:Y:S05]  /*d0b0*/  BSYNC B0 ;  /* 0x0000000000007941 */ /* 0x000fea0003800000 */
.L_x_2670:
        /* <DEDUP_REMOVED lines=83> */
.L_x_2673:
[----:B------:R-:W-:Y:S05]  /*d5f0*/  BSYNC B0 ;  /* 0x0000000000007941 */ /* 0x000fea0003800000 */
.L_x_2672:
        /* <DEDUP_REMOVED lines=85> */
.L_x_2675:
[----:B------:R-:W-:Y:S05]  /*db50*/  BSYNC B0 ;  /* 0x0000000000007941 */ /* 0x000fea0003800000 */
.L_x_2674:
[----:B-----5:R2:W-:Y:S02]  /*db60*/  STS.128 [R215+0x4000], R24 ;  /* 0x00400018d7007388 */ /* 0x0205e40000000c00 */
.L_x_2669:
[----:B------:R-:W-:Y:S05]  /*db70*/  BSYNC B1 ;  /* 0x0000000000017941 */ /* 0x000fea0003800000 */
.L_x_2668:
        /* <DEDUP_REMOVED lines=92> */
.L_x_2679:
[----:B------:R-:W-:Y:S05]  /*e140*/  BSYNC B0 ;  /* 0x0000000000007941 */ /* 0x000fea0003800000 */
.L_x_2678:
        /* <DEDUP_REMOVED lines=86> */
.L_x_2681:
[----:B------:R-:W-:Y:S05]  /*e6b0*/  BSYNC B0 ;  /* 0x0000000000007941 */ /* 0x000fea0003800000 */
.L_x_2680:
        /* <DEDUP_REMOVED lines=88> */
.L_x_2683:
[----:B------:R-:W-:Y:S05]  /*ec40*/  BSYNC B0 ;  /* 0x0000000000007941 */ /* 0x000fea0003800000 */
.L_x_2682:
[----:B-----5:R1:W-:Y:S02]  /*ec50*/  STS.128 [R215+0x4800], R4 ;  /* 0x00480004d7007388 */ /* 0x0203e40000000c00 */
.L_x_2677:
[----:B------:R-:W-:Y:S05]  /*ec60*/  BSYNC B1 ;  /* 0x0000000000017941 */ /* 0x000fea0003800000 */
.L_x_2676:
        /* <DEDUP_REMOVED lines=93> */
.L_x_2687:
[----:B------:R-:W-:Y:S05]  /*f240*/  BSYNC B0 ;  /* 0x0000000000007941 */ /* 0x000fea0003800000 */
.L_x_2686:
        /* <DEDUP_REMOVED lines=86> */
.L_x_2689:
[----:B------:R-:W-:Y:S05]  /*f7b0*/  BSYNC B0 ;  /* 0x0000000000007941 */ /* 0x000fea0003800000 */
.L_x_2688:
        /* <DEDUP_REMOVED lines=89> */
.L_x_2691:
[----:B------:R-:W-:Y:S05]  /*fd50*/  BSYNC B0 ;  /* 0x0000000000007941 */ /* 0x000fea0003800000 */
.L_x_2690:
[----:B-----5:R1:W-:Y:S02]  /*fd60*/  STS.128 [R215+0x5000], R8 ;  /* 0x00500008d7007388 */ /* 0x0203e40000000c00 */
.L_x_2685:
[----:B------:R-:W-:Y:S05]  /*fd70*/  BSYNC B1 ;  /* 0x0000000000017941 */ /* 0x000fea0003800000 */
.L_x_2684:
        /* <DEDUP_REMOVED lines=92> */
.L_x_2693:
[----:B------:R-:W-:Y:S05]  /*10340*/  BSYNC B0 ;  /* 0x0000000000007941 */ /* 0x000fea0003800000 */
.L_x_2692:
        /* <DEDUP_REMOVED lines=87> */
.L_x_2695:
[----:B------:R-:W-:Y:S05]  /*108c0*/  BSYNC B0 ;  /* 0x0000000000007941 */ /* 0x000fea0003800000 */
.L_x_2694:
        /* <DEDUP_REMOVED lines=91> */
.L_x_2697:
[----:B------:R-:W-:Y:S05]  /*10e80*/  BSYNC B0 ;  /* 0x0000000000007941 */ /* 0x000fea0003800000 */
.L_x_2696:
[----:B-----5:R1:W-:Y:S01]  /*10e90*/  STS.128 [R215+0x5800], R4 ;  /* 0x00580004d7007388 */ /* 0x0203e20000000c00 */
[----:B------:R-:W-:Y:S05]  /*10ea0*/  BRA `(.L_x_2661) ;  /* 0x0000000000a07947 */ /* 0x000fea0003800000 */
.L_x_2635:
        /* <DEDUP_REMOVED lines=8> */
[C---:B----45:R-:W-:Y:S02]  /*10f30*/  @!P6 LEA R8, P2, R160.reuse, R166, 0x1 ;  /* 0x000000a6a008e211 */ /* 0x070fe400078408ff */
        /* <DEDUP_REMOVED lines=31> */
.L_x_2661:
[----:B------:R-:W-:Y:S05]  /*11130*/  BSYNC B2 ;  /* 0x0000000000027941 */ /* 0x000fea0003800000 */
.L_x_2634:
[----:B------:R-:W-:Y:S02]  /*11140*/  VIADD R217, R133, 0xffffffff ;  /* 0xffffffff85d97836 */ /* 0x000fe40000000000 */
[----:B------:R-:W-:Y:S02]  /*11150*/  IMAD.SHL.U32 R200, R158, 0x8, RZ ;  /* 0x000000089ec87824 */ /* 0x000fe400078e00ff */
[----:B------:R-:W-:Y:S02]  /*11160*/  IMAD.SHL.U32 R22, R217, 0x40, RZ ;  /* 0x00000040d9167824 */ /* 0x000fe400078e00ff */
[----:B------:R-:W-:Y:S02]  /*11170*/  IMAD.SHL.U32 R61, R71, 0x40, RZ ;  /* 0x00000040473d7824 */ /* 0x000fe400078e00ff */
[----:B------:R-:W-:-:S03]  /*11180*/  IMAD.IADD R3, R57, 0x1, -R22 ;  /* 0x0000000139037824 */ /* 0x000fc600078e0a16 */
[----:B------:R-:W-:Y:S02]  /*11190*/  LOP3.LUT R61, R61, 0xfffffe00, RZ, 0xc0, !PT ;  /* 0xfffffe003d3d7812 */ /* 0x000fe400078ec0ff */
[-C--:B------:R-:W-:Y:S02]  /*111a0*/  ISETP.GE.AND P6, PT, R0, R3.reuse, PT ;  /* 0x000000030000720c */ /* 0x080fe40003fc6270 */
[-C--:B------:R-:W-:Y:S02]  /*111b0*/  ISETP.GE.AND P5, PT, R2, R3.reuse, PT ;  /* 0x000000030200720c */ /* 0x080fe40003fa6270 */
[-C--:B------:R-:W-:Y:S02]  /*111c0*/  ISETP.GE.AND P1, PT, R158, R3.reuse, PT ;  /* 0x000000039e00720c */ /* 0x080fe40003f26270 */
[-C--:B------:R-:W-:Y:S02]  /*111d0*/  ISETP.GE.AND P4, PT, R16, R3.reuse, PT ;  /* 0x000000031000720c */ /* 0x080fe40003f86270 */
[----:B------:R-:W-:-:S02]  /*111e0*/  ISETP.GE.AND P2, PT, R2, R3, PT ;  /* 0x000000030200720c */ /* 0x000fc40003f46270 */
[----:B------:R-:W-:Y:S02]  /*111f0*/  ISETP.GE.AND P3, PT, R0, R3, PT ;  /* 0x000000030000720c */ /* 0x000fe40003f66270 */
[----:B------:R-:W-:Y:S02]  /*11200*/  SHF.R.S32.HI R0, RZ, 0x4, R75 ;  /* 0x00000004ff007819 */ /* 0x000fe4000001144b */
[C---:B-1----:R-:W-:Y:S02]  /*11210*/  @!P6 LEA R4, P0, R72.reuse, R206, 0x1 ;  /* 0x000000ce4804e211 */ /* 0x042fe400078008ff */
[----:B------:R-:W-:Y:S01]  /*11220*/  LEA.HI R75, R75, R0, RZ, 0x1 ;  /* 0x000000004b4b7211 */ /* 0x000fe200078f08ff */
[----:B------:R-:W-:Y:S01]  /*11230*/  @!PT LDS RZ, [RZ] ;  /* 0x00000000fffff984 */ /* 0x000fe20000000800 */
[----:B------:R-:W-:Y:S01]  /*11240*/  @!PT LDS RZ, [RZ] ;  /* 0x00000000fffff984 */ /* 0x000fe20000000800 */
[----:B------:R-:W-:Y:S01]  /*11250*/  @!PT LDS RZ, [RZ] ;  /* 0x00000000fffff984 */ /* 0x000fe20000000800 */
[----:B------:R-:W-:Y:S01]  /*11260*/  @!P1 LDGSTS.E.BYPASS.LTC128B.128 [R215+0x6000], desc[UR6][R206.64] ;  /* 0x06000000ced79fae */ /* 0x000fe2000b901d46 */
[----:B------:R-:W-:Y:S01]  /*11270*/  @!P6 LEA.HI.X R5, R72, R207, R73, 0x1, P0 ;  /* 0x000000cf4805e211 */ /* 0x000fe200000f0c49 */
[----:B------:R-:W-:Y:S01]  /*11280*/  @!P4 IMAD R2, R135, 0x60, RZ ;  /* 0x000000608702c824 */ /* 0x000fe200078e02ff */
[C---:B--2---:R-:W-:Y:S01]  /*11290*/  @!P5 LEA R8, P0, R134.reuse, R206, 0x6 ;  /* 0x000000ce8608d211 */ /* 0x044fe200078030ff */
[----:B------:R-:W-:Y:S01]  /*112a0*/  @!P4 IMAD.WIDE.U32 R6, R134, 0x60, R206 ;  /* 0x000000608606c825 */ /* 0x000fe200078e00ce */
[----:B------:R-:W-:Y:S01]  /*112b0*/  @!P1 LDGSTS.E.BYPASS.LTC128B.128 [R215+0x8000], desc[UR6][R206.64+0x80] ;  /* 0x08000080ced79fae */ /* 0x000fe2000b901d46 */
[----:B------:R-:W-:-:S02]  /*112c0*/  LOP3.LUT R75, R75, 0xfffffffe, RZ, 0xc0, !PT ;  /* 0xfffffffe4b4b7812 */ /* 0x000fc400078ec0ff */
[----:B------:R-:W-:Y:S01]  /*112d0*/  @!P5 LEA.HI.X R9, R134, R207, R135, 0x6, P0 ;  /* 0x000000cf8609d211 */ /* 0x000fe200000f3487 */
[----:B------:R-:W-:Y:S01]  /*112e0*/  @!P1 LDGSTS.E.BYPASS.LTC128B.128 [R215+0xa000], desc[UR6][R206.64+0x100] ;  /* 0x0a000100ced79fae */ /* 0x000fe2000b901d46 */
[----:B------:R-:W-:Y:S01]  /*112f0*/  @!P4 IMAD.IADD R11, R2, 0x1, R7 ;  /* 0x00000001020bc824 */ /* 0x000fe200078e0207 */
[-C--:B------:R-:W-:Y:S01]  /*11300*/  ISETP.GE.AND P1, PT, R16, R3.reuse, PT ;  /* 0x000000031000720c */ /* 0x080fe20003f26270 */
[----:B------:R-:W-:Y:S01]  /*11310*/  @!P4 IMAD.MOV.U32 R10, RZ, RZ, R6 ;  /* 0x000000ffff0ac224 */ /* 0x000fe200078e0006 */
[----:B------:R-:W-:Y:S01]  /*11320*/  @!P6 LDGSTS.E.BYPASS.LTC128B.128 [R215+0x6800], desc[UR6][R4.64] ;  /* 0x0680000004d7efae */ /* 0x000fe2000b901d46 */
[----:B------:R-:W-:Y:S01]  /*11330*/  IMAD.IADD R75, R0, 0x1, -R75 ;  /* 0x00000001004b7824 */ /* 0x000fe200078e0a4b */
[----:B------:R-:W-:Y:S01]  /*11340*/  ISETP.GE.AND P0, PT, R158, R3, PT ;  /* 0x000000039e00720c */ /* 0x000fe20003f06270 */
[----:B------:R-:W-:Y:S01]  /*11350*/  IMAD.SHL.U32 R0, R68, 0x40, RZ ;  /* 0x0000004044007824 */ /* 0x000fe200078e00ff */
[----:B------:R-:W-:Y:S01]  /*11360*/  @!P6 LDGSTS.E.BYPASS.LTC128B.128 [R215+0x8800], desc[UR6][R4.64+0x80] ;  /* 0x0880008004d7efae */ /* 0x000fe2000b901d46 */
[----:B------:R-:W-:-:S03]  /*11370*/  IMAD.SHL.U32 R3, R74, 0x40, RZ ;  /* 0x000000404a037824 */ /* 0x000fc600078e00ff */
[----:B------:R1:W-:Y:S02]  /*11380*/  @!P6 LDGSTS.E.BYPASS.LTC128B.128 [R215+0xa800], desc[UR6][R4.64+0x100] ;  /* 0x0a80010004d7efae */ /* 0x0003e4000b901d46 */
[----:B------:R-:W-:Y:S01]  /*11390*/  LOP3.LUT R3, R3, 0x1c0, RZ, 0xc0, !PT ;  /* 0x000001c003037812 */ /* 0x000fe200078ec0ff */
[----:B------:R-:W-:Y:S01]  /*113a0*/  IMAD R201, R62, 0x400, R61 ;  /* 0x000004003ec97824 */ /* 0x000fe200078e023d */
[----:B------:R-:W-:Y:S01]  /*113b0*/  @!P5 LDGSTS.E.BYPASS.LTC128B.128 [R215+0x7000], desc[UR6][R8.64] ;  /* 0x0700000008d7dfae */ /* 0x000fe2000b901d46 */
[----:B------:R-:W-:-:S03]  /*113c0*/  @!P1 IMAD.WIDE.U32 R6, R138, 0x60, R208 ;  /* 0x000000608a069825 */ /* 0x000fc600078e00d0 */
[----:B------:R-:W-:Y:S04]  /*113d0*/  @!P5 LDGSTS.E.BYPASS.LTC128B.128 [R215+0x9000], desc[UR6][R8.64+0x80] ;  /* 0x0900008008d7dfae */ /* 0x000fe8000b901d46 */
[----:B------:R2:W-:Y:S04]  /*113e0*/  @!P5 LDGSTS.E.BYPASS.LTC128B.128 [R215+0xb000], desc[UR6][R8.64+0x100] ;  /* 0x0b00010008d7dfae */ /* 0x0005e8000b901d46 */
[----:B------:R-:W-:Y:S04]  /*113f0*/  @!P4 LDGSTS.E.BYPASS.LTC128B.128 [R215+0x7800], desc[UR6][R10.64] ;  /* 0x078000000ad7cfae */ /* 0x000fe8000b901d46 */
[----:B------:R-:W-:Y:S04]  /*11400*/  @!P4 LDGSTS.E.BYPASS.LTC128B.128 [R215+0x9800], desc[UR6][R10.64+0x80] ;  /* 0x098000800ad7cfae */ /* 0x000fe8000b901d46 */
[----:B------:R5:W-:Y:S01]  /*11410*/  @!P4 LDGSTS.E.BYPASS.LTC128B.128 [R215+0xb800], desc[UR6][R10.64+0x100] ;  /* 0x0b8001000ad7cfae */ /* 0x000be2000b901d46 */
[----:B-1----:R-:W-:-:S03]  /*11420*/  LOP3.LUT R5, R0, 0x1c0, RZ, 0xc0, !PT ;  /* 0x000001c000057812 */ /* 0x002fc600078ec0ff */
[----:B------:R-:W0:Y:S01]  /*11430*/  LDGDEPBAR ;  /* 0x00000000000079af */ /* 0x000e220000000000 */
[----:B------:R-:W-:Y:S01]  /*11440*/  IMAD.SHL.U32 R0, R75, 0x8, RZ ;  /* 0x000000084b007824 */ /* 0x000fe200078e00ff */
[----:B------:R-:W-:Y:S02]  /*11450*/  @!P3 LEA R4, P4, R69, R208, 0x1 ;  /* 0x000000d04504b211 */ /* 0x000fe400078808ff */
[----:B------:R-:W3:Y:S01]  /*11460*/  LD.E R2, desc[UR6][R20.64+0x188] ;  /* 0x0001880614027980 */ /* 0x000ee2000c101900 */
[----:B------:R-:W-:Y:S02]  /*11470*/  LOP3.LUT R200, R5, 0x8, R200, 0xf8, !PT ;  /* 0x0000000805c87812 */ /* 0x000fe400078ef8c8 */
[----:B------:R-:W-:Y:S02]  /*11480*/  SHF.R.U32.HI R5, RZ, 0x3, R5 ;  /* 0x00000003ff057819 */ /* 0x000fe40000011605 */
[----:B------:R-:W-:Y:S02]  /*11490*/  LOP3.LUT R0, R3, 0x8, R0, 0xf8, !PT ;  /* 0x0000000803007812 */ /* 0x000fe400078ef800 */
[----:B------:R-:W-:Y:S01]  /*114a0*/  SHF.R.U32.HI R3, RZ, 0x3, R3 ;  /* 0x00000003ff037819 */ /* 0x000fe20000011603 */
[----:B--2---:R-:W-:Y:S01]  /*114b0*/  @!P1 IMAD R8, R139, 0x60, RZ ;  /* 0x000000608b089824 */ /* 0x004fe200078e02ff */
[----:B------:R-:W-:-:S02]  /*114c0*/  LOP3.LUT R200, R200, R5, RZ, 0x3c, !PT ;  /* 0x00000005c8c87212 */ /* 0x000fc400078e3cff */
[----:B------:R-:W-:Y:S01]  /*114d0*/  @!P3 LEA.HI.X R5, R69, R209, R70, 0x1, P4 ;  /* 0x000000d14505b211 */ /* 0x000fe200020f0c46 */
[----:B------:R-:W-:Y:S01]  /*114e0*/  @!P1 IMAD.IADD R9, R8, 0x1, R7 ;  /* 0x0000000108099824 */ /* 0x000fe200078e0207 */
[----:B------:R-:W-:Y:S01]  /*114f0*/  LOP3.LUT R0, R0, R3, RZ, 0x3c, !PT ;  /* 0x0000000300007212 */ /* 0x000fe200078e3cff */
[----:B------:R-:W-:Y:S02]  /*11500*/  IMAD R200, R75, 0x200, R200 ;  /* 0x000002004bc87824 */ /* 0x000fe400078e02c8 */
[----:B------:R-:W-:Y:S01]  /*11510*/  @!P1 IMAD.MOV.U32 R8, RZ, RZ, R6 ;  /* 0x000000ffff089224 */ /* 0x000fe200078e0006 */
[----:B-----5:R-:W-:Y:S01]  /*11520*/  @!P2 LEA R10, P4, R138, R208, 0x6 ;  /* 0x000000d08a0aa211 */ /* 0x020fe200078830ff */
        /* <DEDUP_REMOVED lines=43> */
[----:B------:R-:W1:Y:S01]  /*117e0*/  LDSM.16.M88.4 R32, [R200+0x6000] ;  /* 0x00600000c820783b */ /* 0x000e620000000200 */
[----:B------:R-:W-:Y:S01]  /*117f0*/  R2P PR, R68, 0x6 ;  /* 0x0000000644007804 */ /* 0x000fe20000000000 */
[----:B------:R-:W-:-:S02]  /*11800*/  VIADD R3, R200, 0x6000 ;  /* 0x00006000c8037836 */ /* 0x000fc40000000000 */
[----:B------:R-:W-:Y:S01]  /*11810*/  VIADD R198, R200, 0x6020 ;  /* 0x00006020c8c67836 */ /* 0x000fe20000000000 */
[----:B------:R-:W5:Y:S01]  /*11820*/  LD.E R23, desc[UR6][R20.64+0x18c] ;  /* 0x00018c0614177980 */ /* 0x000f62000c101900 */
[----:B------:R-:W-:-:S03]  /*11830*/  IMAD R199, R58, 0x2, R201 ;  /* 0x000000023ac77824 */ /* 0x000fc600078e02c9 */
[----:B------:R-:W1:Y:S04]  /*11840*/  LDSM.16.M88.4 R52, [R200+0x6800] ;  /* 0x00680000c834783b */ /* 0x000e680000000200 */
[----:B------:R-:W-:Y:S01]  /*11850*/  LDSM.16.M88.4 R12, [R199] ;  /* 0x00000000c70c783b */ /* 0x000fe20000000200 */
[----:B------:R-:W-:-:S03]  /*11860*/  @P1 VIADD R198, R3, 0xffffffe0 ;  /* 0xffffffe003c61836 */ /* 0x000fc60000000000 */
[----:B------:R-:W1:Y:S04]  /*11870*/  LDSM.16.M88.4 R72, [R200+0x7000] ;  /* 0x00700000c848783b */ /* 0x000e680000000200 */
[----:B--2---:R-:W2:Y:S01]  /*11880*/  LDSM.16.M88.4 R8, [R198] ;  /* 0x00000000c608783b */ /* 0x004ea20000000200 */
[----:B------:R-:W-:-:S03]  /*11890*/  IMAD.MOV.U32 R3, RZ, RZ, 0x40 ;  /* 0x00000040ff037424 */ /* 0x000fc600078e00ff */
[----:B------:R-:W2:Y:S02]  /*118a0*/  LDSM.16.M88.4 R16, [R200+0x7800] ;  /* 0x00780000c810783b */ /* 0x000ea40000000200 */
[----:B------:R-:W-:Y:S01]  /*118b0*/  SEL R3, R3, 0xffffffc0, !P2 ;  /* 0xffffffc003037807 */ /* 0x000fe20005000000 */
[----:B------:R-:W-:Y:S01]  /*118c0*/  IMAD R197, R56, 0x2, R201 ;  /* 0x0000000238c57824 */ /* 0x000fe200078e02c9 */
[----:B------:R-:W-:Y:S03]  /*118d0*/  LDSM.16.M88.4 R84, [R198+0x800] ;  /* 0x00080000c654783b */ /* 0x000fe60000000200 */
[----:B------:R-:W-:Y:S01]  /*118e0*/  IMAD.IADD R195, R200, 0x1, R3 ;  /* 0x00000001c8c37824 */ /* 0x000fe200078e0203 */
[----:B------:R-:W-:Y:S04]  /*118f0*/  LDSM.16.M88.4 R92, [R197] ;  /* 0x00000000c55c783b */ /* 0x000fe80000000200 */
[----:B---34-:R-:W3:Y:S01]  /*11900*/  LDSM.16.M88.4 R28, [R195+0x6000] ;  /* 0x00600000c31c783b */ /* 0x018ee20000000200 */
[C---:B-1----:R-:W-:Y:S03]  /*11910*/  HMMA.16816.F32.BF16 R24, R4.reuse, R32, RZ ;  /* 0x000000200418723c */ /* 0x042fe600000418ff */
[----:B------:R-:W1:Y:S04]  /*11920*/  LDSM.16.M88.4 R80, [R198+0x1000] ;  /* 0x00100000c650783b */ /* 0x000e680000000200 */
[----:B------:R-:W4:Y:S01]  /*11930*/  LDSM.16.M88.4 R36, [R198+0x1800] ;  /* 0x00180000c624783b */ /* 0x000f220000000200 */
[----:B------:R-:W-:Y:S01]  /*11940*/  HMMA.16816.F32.BF16 R32, R4, R34, RZ ;  /* 0x000000220420723c */ /* 0x000fe200000418ff */
[----:B------:R-:W-:-:S02]  /*11950*/  IMAD R196, R56, 0x2, R199 ;  /* 0x0000000238c47824 */ /* 0x000fc400078e02c7 */
[----:B------:R-:W-:Y:S01]  /*11960*/  IMAD.IADD R191, R3, 0x1, R198 ;  /* 0x0000000103bf7824 */ /* 0x000fe200078e02c6 */
[----:B------:R-:W-:Y:S02]  /*11970*/  LDSM.16.M88.4 R48, [R195+0x7000] ;  /* 0x00700000c330783b */ /* 0x000fe40000000200 */
[C---:B------:R-:W-:Y:S02]  /*11980*/  HMMA.16816.F32.BF16 R40, R4.reuse, R52, RZ ;  /* 0x000000340428723c */ /* 0x040fe400000418ff */
[----:B------:R-:W-:Y:S04]  /*11990*/  LDSM.16.M88.4 R64, [R195+0x6800] ;  /* 0x00680000c340783b */ /* 0x000fe80000000200 */
[----:B------:R-:W-:Y:S01]  /*119a0*/  HMMA.16816.F32.BF16 R76, R4, R72, RZ ;  /* 0x00000048044c723c */ /* 0x000fe200000418ff */
[----:B------:R-:W-:Y:S04]  /*119b0*/  LDSM.16.M88.4 R44, [R195+0x7800] ;  /* 0x00780000c32c783b */ /* 0x000fe80000000200 */
[----:B------:R-:W-:Y:S01]  /*119c0*/  LDSM.16.M88.4 R96, [R199+0x2000] ;  /* 0x00200000c760783b */ /* 0x000fe20000000200 */
[C---:B--2---:R-:W-:Y:S03]  /*119d0*/  HMMA.16816.F32.BF16 R24, R12.reuse, R8, R24 ;  /* 0x000000080c18723c */ /* 0x044fe60000041818 */
[----:B------:R-:W-:Y:S03]  /*119e0*/  LDSM.16.M88.4 R88, [R197+0x2000] ;  /* 0x00200000c558783b */ /* 0x000fe60000000200 */
[----:B------:R-:W-:Y:S01]  /*119f0*/  HMMA.16816.F32.BF16 R32, R12, R10, R32 ;  /* 0x0000000a0c20723c */ /* 0x000fe20000041820 */
[----:B------:R-:W-:Y:S04]  /*11a00*/  LDSM.16.M88.4 R8, [R196] ;  /* 0x00000000c408783b */ /* 0x000fe80000000200 */
[----:B------:R-:W-:Y:S01]  /*11a10*/  LDSM.16.M88.4 R100, [R191+0x1000] ;  /* 0x00100000bf64783b */ /* 0x000fe20000000200 */
[C---:B------:R-:W-:Y:S03]  /*11a20*/  HMMA.16816.F32.BF16 R52, R4.reuse, R54, RZ ;  /* 0x000000360434723c */ /* 0x040fe600000418ff */
[----:B------:R-:W-:Y:S03]  /*11a30*/  LDSM.16.M88.4 R104, [R198+0x4000] ;  /* 0x00400000c668783b */ /* 0x000fe60000000200 */
[C---:B------:R-:W-:Y:S01]  /*11a40*/  HMMA.16816.F32.BF16 R72, R4.reuse, R74, RZ ;  /* 0x0000004a0448723c */ /* 0x040fe200000418ff */
[----:B------:R-:W-:Y:S04]  /*11a50*/  LDSM.16.M88.4 R108, [R191+0x2800] ;  /* 0x00280000bf6c783b */ /* 0x000fe80000000200 */
[----:B------:R-:W0:Y:S01]  /*11a60*/  LDGDEPBAR ;  /* 0x00000000000079af */ /* 0x000e220000000000 */
[C---:B------:R-:W-:Y:S06]  /*11a70*/  HMMA.16816.F32.BF16 R68, R4.reuse, R16, RZ ;  /* 0x000000100444723c */ /* 0x040fec00000418ff */
[----:B------:R-:W-:Y:S01]  /*11a80*/  HMMA.16816.F32.BF16 R4, R4, R18, RZ ;  /* 0x000000120404723c */ /* 0x000fe200000418ff */
[----:B------:R-:W2:Y:S05]  /*11a90*/  LDSM.16.M88.4 R16, [R191] ;  /* 0x00000000bf10783b */ /* 0x000eaa0000000200 */
[C---:B---3--:R-:W-:Y:S06]  /*11aa0*/  HMMA.16816.F32.BF16 R24, R92.reuse, R28, R24 ;  /* 0x0000001c5c18723c */ /* 0x048fec0000041818 */
[----:B------:R-:W-:Y:S01]  /*11ab0*/  HMMA.16816.F32.BF16 R32, R92, R30, R32 ;  /* 0x0000001e5c20723c */ /* 0x000fe20000041820 */
[----:B------:R-:W-:Y:S05]  /*11ac0*/  LDSM.16.M88.4 R28, [R191+0x800] ;  /* 0x00080000bf1c783b */ /* 0x000fea0000000200 */
[C---:B------:R-:W-:Y:S06]  /*11ad0*/  HMMA.16816.F32.BF16 R40, R12.reuse, R84, R40 ;  /* 0x000000540c28723c */ /* 0x040fec0000041828 */
[C---:B------:R-:W-:Y:S01]  /*11ae0*/  HMMA.16816.F32.BF16 R52, R12.reuse, R86, R52 ;  /* 0x000000560c34723c */ /* 0x040fe20000041834 */
[----:B------:R-:W-:Y:S05]  /*11af0*/  LDSM.16.M88.4 R84, [R200+0x9000] ;  /* 0x00900000c854783b */ /* 0x000fea0000000200 */
[C---:B-1----:R-:W-:Y:S06]  /*11b00*/  HMMA.16816.F32.BF16 R76, R12.reuse, R80, R76 ;  /* 0x000000500c4c723c */ /* 0x042fec000004184c */
[C---:B------:R-:W-:Y:S01]  /*11b10*/  HMMA.16816.F32.BF16 R72, R12.reuse, R82, R72 ;  /* 0x000000520c48723c */ /* 0x040fe20000041848 */
[----:B------:R-:W-:Y:S05]  /*11b20*/  LDSM.16.M88.4 R80, [R195+0x8000] ;  /* 0x00800000c350783b */ /* 0x000fea0000000200 */
[C---:B----4-:R-:W-:Y:S06]  /*11b30*/  HMMA.16816.F32.BF16 R68, R12.reuse, R36, R68 ;  /* 0x000000240c44723c */ /* 0x050fec0000041844 */
[----:B------:R-:W-:Y:S01]  /*11b40*/  HMMA.16816.F32.BF16 R4, R12, R38, R4 ;  /* 0x000000260c04723c */ /* 0x000fe20000041804 */
[----:B------:R-:W-:Y:S04]  /*11b50*/  LDSM.16.M88.4 R36, [R201+0x2000] ;  /* 0x00200000c924783b */ /* 0x000fe80000000200 */
[----:B------:R-:W1:Y:S01]  /*11b60*/  LDSM.16.M88.4 R12, [R200+0x8000] ;  /* 0x00800000c80c783b */ /* 0x000e620000000200 */
[C---:B--2---:R-:W-:Y:S06]  /*11b70*/  HMMA.16816.F32.BF16 R24, R8.reuse, R16, R24 ;  /* 0x000000100818723c */ /* 0x044fec0000041818 */
[----:B------:R-:W-:Y:S01]  /*11b80*/  HMMA.16816.F32.BF16 R32, R8, R18, R32 ;  /* 0x000000120820723c */ /* 0x000fe20000041820 */
[----:B------:R-:W-:Y:S05]  /*11b90*/  LDSM.16.M88.4 R16, [R191+0x1800] ;  /* 0x00180000bf10783b */ /* 0x000fea0000000200 */
[C---:B------:R-:W-:Y:S06]  /*11ba0*/  HMMA.16816.F32.BF16 R76, R92.reuse, R48, R76 ;  /* 0x000000305c4c723c */ /* 0x040fec000004184c */
[C---:B------:R-:W-:Y:S01]  /*11bb0*/  HMMA.16816.F32.BF16 R72, R92.reuse, R50, R72 ;  /* 0x000000325c48723c */ /* 0x040fe20000041848 */
[----:B------:R-:W2:Y:S05]  /*11bc0*/  LDSM.16.M88.4 R48, [R198+0x2000] ;  /* 0x00200000c630783b */ /* 0x000eaa0000000200 */
[C---:B------:R-:W-:Y:S06]  /*11bd0*/  HMMA.16816.F32.BF16 R40, R92.reuse, R64, R40 ;  /* 0x000000405c28723c */ /* 0x040fec0000041828 */
[----:B------:R-:W-:Y:S01]  /*11be0*/  HMMA.16816.F32.BF16 R52, R92, R66, R52 ;  /* 0x000000425c34723c */ /* 0x000fe20000041834 */
[----:B------:R-:W-:Y:S05]  /*11bf0*/  LDSM.16.M88.4 R64, [R196+0x2000] ;  /* 0x00200000c440783b */ /* 0x000fea0000000200 */
[C---:B-1----:R-:W-:Y:S06]  /*11c00*/  HMMA.16816.F32.BF16 R24, R36.reuse, R12, R24 ;  /* 0x0000000c2418723c */ /* 0x042fec0000041818 */
[----:B------:R-:W-:Y:S01]  /*11c10*/  HMMA.16816.F32.BF16 R32, R36, R14, R32 ;  /* 0x0000000e2420723c */ /* 0x000fe20000041820 */
[----:B------:R-:W-:Y:S05]  /*11c20*/  LDSM.16.M88.4 R12, [R198+0x2800] ;  /* 0x00280000c60c783b */ /* 0x000fea0000000200 */
[C---:B------:R-:W-:Y:S06]  /*11c30*/  HMMA.16816.F32.BF16 R68, R92.reuse, R44, R68 ;  /* 0x0000002c5c44723c */ /* 0x040fec0000041844 */
[----:B------:R-:W-:Y:S01]  /*11c40*/  HMMA.16816.F32.BF16 R92, R92, R46, R4 ;  /* 0x0000002e5c5c723c */ /* 0x000fe20000041804 */
[----:B------:R-:W1:Y:S04]  /*11c50*/  LDSM.16.M88.4 R4, [R200+0x8800] ;  /* 0x00880000c804783b */ /* 0x000e680000000200 */
[----:B------:R-:W-:Y:S01]  /*11c60*/  LDSM.16.M88.4 R44, [R200+0x9800] ;  /* 0x00980000c82c783b */ /* 0x000fe20000000200 */
[----:B--2---:R-:W-:Y:S06]  /*11c70*/  HMMA.16816.F32.BF16 R24, R96, R48, R24 ;  /* 0x000000306018723c */ /* 0x004fec0000041818 */
[C---:B------:R-:W-:Y:S06]  /*11c80*/  HMMA.16816.F32.BF16 R40, R8.reuse, R28, R40 ;  /* 0x0000001c0828723c */ /* 0x040fec0000041828 */
[----:B------:R-:W-:Y:S01]  /*11c90*/  HMMA.16816.F32.BF16 R52, R8, R30, R52 ;  /* 0x0000001e0834723c */ /* 0x000fe20000041834 */
[----:B------:R-:W2:Y:S05]  /*11ca0*/  LDSM.16.M88.4 R28, [R191+0x2000] ;  /* 0x00200000bf1c783b */ /* 0x000eaa0000000200 */
[----:B------:R-:W-:Y:S01]  /*11cb0*/  HMMA.16816.F32.BF16 R32, R96, R50, R32 ;  /* 0x000000326020723c */ /* 0x000fe20000041820 */
[----:B------:R-:W-:Y:S05]  /*11cc0*/  LDSM.16.M88.4 R48, [R201+0x4000] ;  /* 0x00400000c930783b */ /* 0x000fea0000000200 */
[----:B------:R-:W-:Y:S06]  /*11cd0*/  HMMA.16816.F32.BF16 R24, R88, R80, R24 ;  /* 0x000000505818723c */ /* 0x000fec0000041818 */
[----:B------:R-:W-:Y:S06]  /*11ce0*/  HMMA.16816.F32.BF16 R76, R8, R100, R76 ;  /* 0x00000064084c723c */ /* 0x000fec000004184c */
[C---:B-1----:R-:W-:Y:S06]  /*11cf0*/  HMMA.16816.F32.BF16 R40, R36.reuse, R4, R40 ;  /* 0x000000042428723c */ /* 0x042fec0000041828 */
[----:B------:R-:W-:Y:S01]  /*11d00*/  HMMA.16816.F32.BF16 R52, R36, R6, R52 ;  /* 0x000000062434723c */ /* 0x000fe20000041834 */
[----:B------:R-:W1:Y:S05]  /*11d10*/  LDSM.16.M88.4 R4, [R200+0xa000] ;  /* 0x00a00000c804783b */ /* 0x000e6a0000000200 */
[----:B------:R-:W-:Y:S01]  /*11d20*/  HMMA.16816.F32.BF16 R32, R88, R82, R32 ;  /* 0x000000525820723c */ /* 0x000fe20000041820 */
[----:B------:R-:W-:Y:S05]  /*11d30*/  LDSM.16.M88.4 R80, [R195+0x9800] ;  /* 0x00980000c350783b */ /* 0x000fea0000000200 */
[C---:B------:R-:W-:Y:S01]  /*11d40*/  HMMA.16816.F32.BF16 R72, R8.reuse, R102, R72 ;  /* 0x000000660848723c */ /* 0x040fe20000041848 */
[----:B------:R-:W-:Y:S05]  /*11d50*/  LDSM.16.M88.4 R100, [R198+0x3800] ;  /* 0x00380000c664783b */ /* 0x000fea0000000200 */
[C---:B------:R-:W-:Y:S06]  /*11d60*/  HMMA.16816.F32.BF16 R68, R8.reuse, R16, R68 ;  /* 0x000000100844723c */ /* 0x040fec0000041844 */
[----:B------:R-:W-:Y:S01]  /*11d70*/  HMMA.16816.F32.BF16 R92, R8, R18, R92 ;  /* 0x00000012085c723c */ /* 0x000fe2000004185c */
[----:B------:R-:W3:Y:S04]  /*11d80*/  LDSM.16.M88.4 R16, [R195+0x8800] ;  /* 0x00880000c310783b */ /* 0x000ee80000000200 */
[----:B------:R-:W4:Y:S01]  /*11d90*/  LDSM.16.M88.4 R8, [R198+0x3000] ;  /* 0x00300000c608783b */ /* 0x000f220000000200 */
[----:B--2---:R-:W-:Y:S06]  /*11da0*/  HMMA.16816.F32.BF16 R24, R64, R28, R24 ;  /* 0x0000001c4018723c */ /* 0x004fec0000041818 */
[C---:B------:R-:W-:Y:S06]  /*11db0*/  HMMA.16816.F32.BF16 R40, R96.reuse, R12, R40 ;  /* 0x0000000c6028723c */ /* 0x040fec0000041828 */
[----:B------:R-:W-:Y:S01]  /*11dc0*/  HMMA.16816.F32.BF16 R52, R96, R14, R52 ;  /* 0x0000000e6034723c */ /* 0x000fe20000041834 */
[----:B------:R-:W2:Y:S05]  /*11dd0*/  LDSM.16.M88.4 R12, [R199+0x4000] ;  /* 0x00400000c70c783b */ /* 0x000eaa0000000200 */
[----:B------:R-:W-:Y:S01]  /*11de0*/  HMMA.16816.F32.BF16 R32, R64, R30, R32 ;  /* 0x0000001e4020723c */ /* 0x000fe20000041820 */
[----:B------:R-:W-:Y:S05]  /*11df0*/  LDSM.16.M88.4 R28, [R195+0xa000] ;  /* 0x00a00000c31c783b */ /* 0x000fea0000000200 */
[C---:B------:R-:W-:Y:S06]  /*11e00*/  HMMA.16816.F32.BF16 R76, R36.reuse, R84, R76 ;  /* 0x00000054244c723c */ /* 0x040fec000004184c */
[----:B------:R-:W-:Y:S01]  /*11e10*/  HMMA.16816.F32.BF16 R72, R36, R86, R72 ;  /* 0x000000562448723c */ /* 0x000fe20000041848 */
[----:B------:R-:W-:Y:S05]  /*11e20*/  LDSM.16.M88.4 R84, [R195+0x9000] ;  /* 0x00900000c354783b */ /* 0x000fea0000000200 */
[----:B-1----:R-:W-:Y:S06]  /*11e30*/  HMMA.16816.F32.BF16 R24, R48, R4, R24 ;  /* 0x000000043018723c */ /* 0x002fec0000041818 */
[C---:B---3--:R-:W-:Y:S06]  /*11e40*/  HMMA.16816.F32.BF16 R40, R88.reuse, R16, R40 ;  /* 0x000000105828723c */ /* 0x048fec0000041828 */
[----:B------:R-:W-:Y:S01]  /*11e50*/  HMMA.16816.F32.BF16 R52, R88, R18, R52 ;  /* 0x000000125834723c */ /* 0x000fe20000041834 */
[----:B------:R-:W-:Y:S05]  /*11e60*/  LDSM.16.M88.4 R16, [R191+0x4000] ;  /* 0x00400000bf10783b */ /* 0x000fea0000000200 */
[----:B------:R-:W-:Y:S01]  /*11e70*/  HMMA.16816.F32.BF16 R32, R48, R6, R32 ;  /* 0x000000063020723c */ /* 0x000fe20000041820 */
[----:B------:R-:W-:Y:S05]  /*11e80*/  LDSM.16.M88.4 R4, [R196+0x4000] ;  /* 0x00400000c404783b */ /* 0x000fea0000000200 */
[C---:B----4-:R-:W-:Y:S06]  /*11e90*/  HMMA.16816.F32.BF16 R76, R96.reuse, R8, R76 ;  /* 0x00000008604c723c */ /* 0x050fec000004184c */
[----:B------:R-:W-:Y:S01]  /*11ea0*/  HMMA.16816.F32.BF16 R72, R96, R10, R72 ;  /* 0x0000000a6048723c */ /* 0x000fe20000041848 */
[----:B------:R-:W1:Y:S05]  /*11eb0*/  LDSM.16.M88.4 R8, [R197+0x4000] ;  /* 0x00400000c508783b */ /* 0x000e6a0000000200 */
[C---:B------:R-:W-:Y:S06]  /*11ec0*/  HMMA.16816.F32.BF16 R68, R36.reuse, R44, R68 ;  /* 0x0000002c2444723c */ /* 0x040fec0000041844 */
[----:B------:R-:W-:Y:S01]  /*11ed0*/  HMMA.16816.F32.BF16 R92, R36, R46, R92 ;  /* 0x0000002e245c723c */ /* 0x000fe2000004185c */
[----:B------:R-:W3:Y:S04]  /*11ee0*/  LDSM.16.M88.4 R44, [R200+0xa800] ;  /* 0x00a80000c82c783b */ /* 0x000ee80000000200 */
[----:B------:R-:W4:Y:S01]  /*11ef0*/  LDSM.16.M88.4 R36, [R198+0x4800] ;  /* 0x00480000c624783b */ /* 0x000f220000000200 */
[----:B--2---:R-:W-:Y:S06]  /*11f00*/  HMMA.16816.F32.BF16 R24, R12, R104, R24 ;  /* 0x000000680c18723c */ /* 0x004fec0000041818 */
[C---:B------:R-:W-:Y:S06]  /*11f10*/  HMMA.16816.F32.BF16 R40, R64.reuse, R108, R40 ;  /* 0x0000006c4028723c */ /* 0x040fec0000041828 */
[----:B------:R-:W-:Y:S06]  /*11f20*/  HMMA.16816.F32.BF16 R52, R64, R110, R52 ;  /* 0x0000006e4034723c */ /* 0x000fec0000041834 */
[----:B------:R-:W-:Y:S06]  /*11f30*/  HMMA.16816.F32.BF16 R32, R12, R106, R32 ;  /* 0x0000006a0c20723c */ /* 0x000fec0000041820 */
[----:B-1----:R-:W-:Y:S06]  /*11f40*/  HMMA.16816.F32.BF16 R24, R8, R28, R24 ;  /* 0x0000001c0818723c */ /* 0x002fec0000041818 */
[C---:B---3--:R-:W-:Y:S06]  /*11f50*/  HMMA.16816.F32.BF16 R40, R48.reuse, R44, R40 ;  /* 0x0000002c3028723c */ /* 0x048fec0000041828 */
[----:B------:R-:W-:Y:S01]  /*11f60*/  HMMA.16816.F32.BF16 R52, R48, R46, R52 ;  /* 0x0000002e3034723c */ /* 0x000fe20000041834 */
[----:B------:R-:W-:Y:S05]  /*11f70*/  LDSM.16.M88.4 R44, [R200+0xb000] ;  /* 0x00b00000c82c783b */ /* 0x000fea0000000200 */
[----:B------:R-:W-:Y:S01]  /*11f80*/  HMMA.16816.F32.BF16 R32, R8, R30, R32 ;  /* 0x0000001e0820723c */ /* 0x000fe20000041820 */
[----:B------:R-:W-:Y:S05]  /*11f90*/  LDSM.16.M88.4 R28, [R191+0x4800] ;  /* 0x00480000bf1c783b */ /* 0x000fea0000000200 */
[C---:B------:R-:W-:Y:S06]  /*11fa0*/  HMMA.16816.F32.BF16 R68, R96.reuse, R100, R68 ;  /* 0x000000646044723c */ /* 0x040fec0000041844 */
[----:B------:R-:W-:Y:S01]  /*11fb0*/  HMMA.16816.F32.BF16 R92, R96, R102, R92 ;  /* 0x00000066605c723c */ /* 0x000fe2000004185c */
[----:B------:R-:W-:Y:S05]  /*11fc0*/  LDSM.16.M88.4 R96, [R191+0x3000] ;  /* 0x00300000bf60783b */ /* 0x000fea0000000200 */
[----:B------:R-:W-:Y:S01]  /*11fd0*/  HMMA.16816.F32.BF16 R100, R88, R84, R76 ;  /* 0x000000545864723c */ /* 0x000fe2000004184c */
[----:B------:R-:W1:Y:S05]  /*11fe0*/  LDSM.16.M88.4 R76, [R195+0xa800] ;  /* 0x00a80000c34c783b */ /* 0x000e6a0000000200 */
[----:B------:R-:W-:Y:S06]  /*11ff0*/  HMMA.16816.F32.BF16 R24, R4, R16, R24 ;  /* 0x000000100418723c */ /* 0x000fec0000041818 */
[C---:B----4-:R-:W-:Y:S06]  /*12000*/  HMMA.16816.F32.BF16 R40, R12.reuse, R36, R40 ;  /* 0x000000240c28723c */ /* 0x050fec0000041828 */
[----:B------:R-:W-:Y:S01]  /*12010*/  HMMA.16816.F32.BF16 R52, R12, R38, R52 ;  /* 0x000000260c34723c */ /* 0x000fe20000041834 */
[----:B------:R-:W-:Y:S05]  /*12020*/  LDSM.16.M88.4 R36, [R198+0x5000] ;  /* 0x00500000c624783b */ /* 0x000fea0000000200 */
[----:B------:R-:W-:Y:S01]  /*12030*/  HMMA.16816.F32.BF16 R32, R4, R18, R32 ;  /* 0x000000120420723c */ /* 0x000fe20000041820 */
[----:B------:R-:W2:Y:S05]  /*12040*/  LDSM.16.M88.4 R16, [R191+0x3800] ;  /* 0x00380000bf10783b */ /* 0x000eaa0000000200 */
[----:B------:R-:W-:Y:S01]  /*12050*/  HMMA.16816.F32.BF16 R72, R88, R86, R72 ;  /* 0x000000565848723c */ /* 0x000fe20000041848 */
[----:B-----5:R-:W-:-:S05]  /*12060*/  FMUL.FTZ R25, R25, R23 ;  /* 0x0000001719197220 */ /* 0x020fca0000410000 */
[C---:B------:R-:W-:Y:S06]  /*12070*/  HMMA.16816.F32.BF16 R68, R88.reuse, R80, R68 ;  /* 0x000000505844723c */ /* 0x040fec0000041844 */
[----:B------:R-:W-:Y:S01]  /*12080*/  HMMA.16816.F32.BF16 R92, R88, R82, R92 ;  /* 0x00000052585c723c */ /* 0x000fe2000004185c */
[-C--:B------:R-:W-:Y:S01]  /*12090*/  FMUL.FTZ R3, R24, R23.reuse ;  /* 0x0000001718037220 */ /* 0x080fe20000410000 */
[----:B------:R-:W-:-:S04]  /*120a0*/  FMUL.FTZ R60, R26, R23 ;  /* 0x000000171a3c7220 */ /* 0x000fc80000410000 */
[C---:B-1----:R-:W-:Y:S01]  /*120b0*/  HMMA.16816.F32.BF16 R40, R8.reuse, R76, R40 ;  /* 0x0000004c0828723c */ /* 0x042fe20000041828 */
[----:B------:R1:W3:Y:S05]  /*120c0*/  MUFU.TANH R76, R25 ;  /* 0x00000019004c7308 */ /* 0x0002ea0000002400 */
[----:B------:R-:W-:Y:S01]  /*120d0*/  HMMA.16816.F32.BF16 R52, R8, R78, R52 ;  /* 0x0000004e0834723c */ /* 0x000fe20000041834 */
[----:B------:R-:W-:-:S05]  /*120e0*/  FMUL.FTZ R77, R27, R23 ;  /* 0x000000171b4d7220 */ /* 0x000fca0000410000 */
[C---:B------:R-:W-:Y:S01]  /*120f0*/  HMMA.16816.F32.BF16 R100, R64.reuse, R96, R100 ;  /* 0x000000604064723c */ /* 0x040fe20000041864 */
[----:B-1----:R-:W1:Y:S05]  /*12100*/  LDSM.16.M88.4 R24, [R200+0xb800] ;  /* 0x00b80000c818783b */ /* 0x002e6a0000000200 */
[C---:B------:R-:W-:Y:S01]  /*12110*/  HMMA.16816.F32.BF16 R96, R64.reuse, R98, R72 ;  /* 0x000000624060723c */ /* 0x040fe20000041848 */
[----:B------:R-:W-:Y:S05]  /*12120*/  LDSM.16.M88.4 R72, [R195+0xb000] ;  /* 0x00b00000c348783b */ /* 0x000fea0000000200 */
[C---:B--2---:R-:W-:Y:S06]  /*12130*/  HMMA.16816.F32.BF16 R68, R64.reuse, R16, R68 ;  /* 0x000000104044723c */ /* 0x044fec0000041844 */
[----:B------:R-:W-:Y:S01]  /*12140*/  HMMA.16816.F32.BF16 R92, R64, R18, R92 ;  /* 0x00000012405c723c */ /* 0x000fe2000004185c */
[----:B------:R-:W-:Y:S05]  /*12150*/  LDSM.16.M88.4 R16, [R195+0xb800] ;  /* 0x00b80000c310783b */ /* 0x000fea0000000200 */
[C---:B------:R-:W-:Y:S06]  /*12160*/  HMMA.16816.F32.BF16 R40, R4.reuse, R28, R40 ;  /* 0x0000001c0428723c */ /* 0x040fec0000041828 */
[----:B------:R-:W-:Y:S01]  /*12170*/  HMMA.16816.F32.BF16 R52, R4, R30, R52 ;  /* 0x0000001e0434723c */ /* 0x000fe20000041834 */
[----:B------:R-:W2:Y:S05]  /*12180*/  LDSM.16.M88.4 R28, [R198+0x5800] ;  /* 0x00580000c61c783b */ /* 0x000eaa0000000200 */
[C---:B------:R-:W-:Y:S06]  /*12190*/  HMMA.16816.F32.BF16 R100, R48.reuse, R44, R100 ;  /* 0x0000002c3064723c */ /* 0x040fec0000041864 */
[C---:B------:R-:W-:Y:S01]  /*121a0*/  HMMA.16816.F32.BF16 R96, R48.reuse, R46, R96 ;  /* 0x0000002e3060723c */ /* 0x040fe20000041860 */
[----:B------:R-:W4:Y:S05]  /*121b0*/  LDSM.16.M88.4 R44, [R191+0x5000] ;  /* 0x00500000bf2c783b */ /* 0x000f2a0000000200 */
[C---:B-1----:R-:W-:Y:S06]  /*121c0*/  HMMA.16816.F32.BF16 R68, R48.reuse, R24, R68 ;  /* 0x000000183044723c */ /* 0x042fec0000041844 */
[----:B------:R-:W-:Y:S01]  /*121d0*/  HMMA.16816.F32.BF16 R92, R48, R26, R92 ;  /* 0x0000001a305c723c */ /* 0x000fe2000004185c */
[----:B------:R-:W-:-:S04]  /*121e0*/  SHF.R.S32.HI R24, RZ, 0x1f, R59 ;  /* 0x0000001fff187819 */ /* 0x000fc8000001143b */
[----:B------:R-:W-:Y:S01]  /*121f0*/  LEA.HI R24, R24, R59, RZ, 0x5 ;  /* 0x0000003b18187211 */ /* 0x000fe200078f28ff */
[----:B------:R-:W-:Y:S03]  /*12200*/  HMMA.16816.F32.BF16 R100, R12, R36, R100 ;  /* 0x000000240c64723c */ /* 0x000fe60000041864 */
[----:B------:R-:W-:-:S05]  /*12210*/  LOP3.LUT R24, R24, 0xffffffe0, RZ, 0xc0, !PT ;  /* 0xffffffe018187812 */ /* 0x000fca00078ec0ff */
[----:B------:R-:W-:Y:S01]  /*12220*/  IMAD.IADD R24, R59, 0x1, -R24 ;  /* 0x000000013b187824 */ /* 0x000fe200078e0a18 */
[C---:B------:R-:W-:Y:S04]  /*12230*/  HMMA.16816.F32.BF16 R96, R12.reuse, R38, R96 ;  /* 0x000000260c60723c */ /* 0x040fe80000041860 */
[----:B------:R-:W-:Y:S02]  /*12240*/  SHF.R.S32.HI R25, RZ, 0x1f, R24 ;  /* 0x0000001fff197819 */ /* 0x000fe40000011418 */
[----:B--2---:R-:W-:Y:S02]  /*12250*/  HMMA.16816.F32.BF16 R68, R12, R28, R68 ;  /* 0x0000001c0c44723c */ /* 0x004fe40000041844 */
[----:B------:R-:W-:-:S04]  /*12260*/  LEA.HI R25, R25, R24, RZ, 0x2 ;  /* 0x0000001819197211 */ /* 0x000fc800078f10ff */
[----:B------:R-:W-:Y:S01]  /*12270*/  HMMA.16816.F32.BF16 R92, R12, R30, R92 ;  /* 0x0000001e0c5c723c */ /* 0x000fe2000004185c */
[----:B------:R-:W-:Y:S01]  /*12280*/  FMUL.FTZ R39, R43, R23 ;  /* 0x000000172b277220 */ /* 0x000fe20000410000 */
[----:B------:R-:W-:Y:S02]  /*12290*/  SHF.R.S32.HI R43, RZ, 0x2, R25 ;  /* 0x00000002ff2b7819 */ /* 0x000fe40000011419 */
[----:B------:R-:W1:Y:S02]  /*122a0*/  LDSM.16.M88.4 R24, [R191+0x5800] ;  /* 0x00580000bf18783b */ /* 0x000e640000000200 */
[C---:B------:R-:W-:Y:S06]  /*122b0*/  HMMA.16816.F32.BF16 R100, R8.reuse, R72, R100 ;  /* 0x000000480864723c */ /* 0x040fec0000041864 */
[C---:B------:R-:W-:Y:S06]  /*122c0*/  HMMA.16816.F32.BF16 R96, R8.reuse, R74, R96 ;  /* 0x0000004a0860723c */ /* 0x040fec0000041860 */
[----:B------:R-:W-:Y:S01]  /*122d0*/  HMMA.16816.F32.BF16 R68, R8, R16, R68 ;  /* 0x000000100844723c */ /* 0x000fe20000041844 */
[----:B------:R-:W-:-:S05]  /*122e0*/  IMAD R62, R62, 0x10, R43 ;  /* 0x000000103e3e7824 */ /* 0x000fca00078e022b */
[----:B------:R-:W-:Y:S01]  /*122f0*/  HMMA.16816.F32.BF16 R92, R8, R18, R92 ;  /* 0x00000012085c723c */ /* 0x000fe2000004185c */
[----:B------:R-:W-:Y:S01]  /*12300*/  IMAD.SHL.U32 R43, R59, 0x2, RZ ;  /* 0x000000023b2b7824 */ /* 0x000fe200078e00ff */
[----:B------:R-:W-:Y:S01]  /*12310*/  IADD3 R63, R62, 0x1, R63 ;  /* 0x000000013e3f7810 */ /* 0x000fe20007ffe03f */
[-C--:B------:R-:W-:Y:S01]  /*12320*/  FMUL.FTZ R32, R32, R23.reuse ;  /* 0x0000001720207220 */ /* 0x080fe20000410000 */
[-C--:B------:R-:W-:Y:S01]  /*12330*/  FMUL.FTZ R35, R35, R23.reuse ;  /* 0x0000001723237220 */ /* 0x080fe20000410000 */
[----:B------:R-:W-:Y:S01]  /*12340*/  FMUL.FTZ R36, R40, R23 ;  /* 0x0000001728247220 */ /* 0x000fe20000410000 */
[C---:B----4-:R-:W-:Y:S01]  /*12350*/  HMMA.16816.F32.BF16 R100, R4.reuse, R44, R100 ;  /* 0x0000002c0464723c */ /* 0x050fe20000041864 */
[----:B------:R-:W-:Y:S01]  /*12360*/  IADD3 R63, R57, R63, -R214 ;  /* 0x0000003f393f7210 */ /* 0x000fe20007ffe8d6 */
[-C--:B------:R-:W-:Y:S01]  /*12370*/  FMUL.FTZ R38, R42, R23.reuse ;  /* 0x000000172a267220 */ /* 0x080fe20000410000 */
[----:B------:R-:W-:Y:S01]  /*12380*/  LOP3.LUT R43, R43, 0x6, RZ, 0xc0, !PT ;  /* 0x000000062b2b7812 */ /* 0x000fe200078ec0ff */
[----:B------:R-:W2:Y:S01]  /*12390*/  MUFU.TANH R77, R77 ;  /* 0x0000004d004d7308 */ /* 0x000ea20000002400 */
[----:B------:R-:W-:Y:S01]  /*123a0*/  FMUL.FTZ R33, R33, R23 ;  /* 0x0000001721217220 */ /* 0x000fe20000410000 */
[----:B------:R-:W-:Y:S01]  /*123b0*/  HMMA.16816.F32.BF16 R96, R4, R46, R96 ;  /* 0x0000002e0460723c */ /* 0x000fe20000041860 */
[----:B------:R-:W-:-:S02]  /*123c0*/  IMAD.IADD R42, R2, 0x1, R63 ;  /* 0x00000001022a7824 */ /* 0x000fc400078e023f */
[-C--:B------:R-:W-:Y:S01]  /*123d0*/  FMUL.FTZ R37, R41, R23.reuse ;  /* 0x0000001729257220 */ /* 0x080fe20000410000 */
[----:B------:R-:W-:Y:S02]  /*123e0*/  IMAD.IADD R17, R22, 0x1, R43 ;  /* 0x0000000116117824 */ /* 0x000fe400078e022b */
[-C--:B------:R-:W-:Y:S01]  /*123f0*/  FMUL.FTZ R54, R54, R23.reuse ;  /* 0x0000001736367220 */ /* 0x080fe20000410000 */
[----:B------:R-:W-:Y:S01]  /*12400*/  FMUL.FTZ R29, R55, R23 ;  /* 0x00000017371d7220 */ /* 0x000fe20000410000 */
[----:B------:R-:W4:Y:S01]  /*12410*/  MUFU.TANH R32, R32 ;  /* 0x0000002000207308 */ /* 0x000f220000002400 */
[C---:B------:R-:W-:Y:S01]  /*12420*/  VIADD R12, R17.reuse, 0x8 ;  /* 0x00000008110c7836 */ /* 0x040fe20000000000 */
[----:B-1----:R-:W-:Y:S01]  /*12430*/  HMMA.16816.F32.BF16 R68, R4, R24, R68 ;  /* 0x000000180444723c */ /* 0x002fe20000041844 */
[C---:B------:R-:W-:Y:S01]  /*12440*/  VIMNMX R2, R42.reuse, R57, PT ;  /* 0x000000392a027248 */ /* 0x040fe20003fe0100 */
[----:B------:R-:W-:Y:S01]  /*12450*/  VIADD R16, R17, 0x1 ;  /* 0x0000000111107836 */ /* 0x000fe20000000000 */
[----:B------:R-:W-:Y:S01]  /*12460*/  VIADDMNMX R137, R42, 0x8, R57, PT ;  /* 0x000000082a897846 */ /* 0x000fe20003800139 */
[----:B------:R-:W-:Y:S01]  /*12470*/  FMUL.FTZ R34, R34, R23 ;  /* 0x0000001722227220 */ /* 0x000fe20000410000 */
[----:B------:R-:W-:-:S04]  /*12480*/  DEPBAR.LE SB0, 0x0 ;  /* 0x000080000000791a */ /* 0x000fc80000000000 */
[----:B------:R-:W1:Y:S01]  /*12490*/  MUFU.TANH R35, R35 ;  /* 0x0000002300237308 */ /* 0x000e620000002400 */
[----:B------:R-:W-:Y:S01]  /*124a0*/  HMMA.16816.F32.BF16 R24, R4, R26, R92 ;  /* 0x0000001a0418723c */ /* 0x000fe2000004185c */
[----:B------:R-:W-:Y:S01]  /*124b0*/  FMUL.FTZ R41, R53, R23 ;  /* 0x0000001735297220 */ /* 0x000fe20000410000 */
[----:B------:R-:W-:-:S05]  /*124c0*/  ISETP.GE.AND P5, PT, R12, R2, PT ;  /* 0x000000020c00720c */ /* 0x000fca0003fa6270 */
[----:B------:R-:W5:Y:S01]  /*124d0*/  MUFU.TANH R36, R36 ;  /* 0x0000002400247308 */ /* 0x000f620000002400 */
[----:B------:R-:W-:Y:S01]  /*124e0*/  ISETP.GE.AND P2, PT, R12, R137, PT ;  /* 0x000000890c00720c */ /* 0x000fe20003f46270 */
[----:B------:R-:W-:Y:S01]  /*124f0*/  VIADD R12, R17, 0x10 ;  /* 0x00000010110c7836 */ /* 0x000fe20000000000 */
[----:B------:R-:W-:Y:S01]  /*12500*/  ISETP.GE.AND P6, PT, R16, R2, PT ;  /* 0x000000021000720c */ /* 0x000fe20003fc6270 */
[----:B------:R-:W-:-:S04]  /*12510*/  FMUL.FTZ R100, R100, R23 ;  /* 0x0000001764647220 */ /* 0x000fc80000410000 */
[----:B------:R-:W5:Y:S01]  /*12520*/  MUFU.TANH R33, R33 ;  /* 0x0000002100217308 */ /* 0x000f620000002400 */
[----:B------:R-:W-:Y:S01]  /*12530*/  VIADD R13, R17, 0x9 ;  /* 0x00000009110d7836 */ /* 0x000fe20000000000 */
[----:B---3--:R-:W-:Y:S02]  /*12540*/  FSEL R76, R76, -INF , !P6 ;  /* 0xff8000004c4c7808 */ /* 0x008fe40007000000 */
[----:B------:R-:W-:-:S04]  /*12550*/  ISETP.GE.AND P3, PT, R12, R2, PT ;  /* 0x000000020c00720c */ /* 0x000fc80003f66270 */
[----:B------:R-:W3:Y:S01]  /*12560*/  MUFU.TANH R38, R38 ;  /* 0x0000002600267308 */ /* 0x000ee20000002400 */
[-C--:B------:R-:W-:Y:S01]  /*12570*/  ISETP.GE.AND P6, PT, R12, R137.reuse, PT ;  /* 0x000000890c00720c */ /* 0x080fe20003fc6270 */
[----:B------:R-:W-:Y:S01]  /*12580*/  VIADD R12, R17, 0x11 ;  /* 0x00000011110c7836 */ /* 0x000fe20000000000 */
[----:B------:R-:W-:Y:S01]  /*12590*/  ISETP.GE.AND P4, PT, R16, R137, PT ;  /* 0x000000891000720c */ /* 0x000fe20003f86270 */
[----:B------:R-:W-:-:S04]  /*125a0*/  FMUL.FTZ R101, R101, R23 ;  /* 0x0000001765657220 */ /* 0x000fc80000410000 */
[----:B------:R-:W-:Y:S01]  /*125b0*/  MUFU.TANH R41, R41 ;  /* 0x0000002900297308 */ /* 0x000fe20000002400 */
[----:B------:R-:W-:Y:S01]  /*125c0*/  FMUL.FTZ R102, R102, R23 ;  /* 0x0000001766667220 */ /* 0x000fe20000410000 */
[----:B------:R-:W-:Y:S01]  /*125d0*/  ISETP.GE.AND P1, PT, R13, R137, PT ;  /* 0x000000890d00720c */ /* 0x000fe20003f26270 */
[----:B------:R-:W-:-:S05]  /*125e0*/  VIADD R8, R17, 0x19 ;  /* 0x0000001911087836 */ /* 0x000fca0000000000 */
[----:B------:R-:W3:Y:S01]  /*125f0*/  MUFU.TANH R28, R54 ;  /* 0x00000036001c7308 */ /* 0x000ee20000002400 */
[----:B--2---:R-:W-:Y:S02]  /*12600*/  FSEL R42, R77, -INF , !P4 ;  /* 0xff8000004d2a7808 */ /* 0x004fe40006000000 */
[----:B----4-:R-:W-:-:S05]  /*12610*/  FSEL R32, R32, -INF , !P5 ;  /* 0xff80000020207808 */ /* 0x010fca0006800000 */
[----:B------:R-:W2:Y:S01]  /*12620*/  MUFU.TANH R37, R37 ;  /* 0x0000002500257308 */ /* 0x000ea20000002400 */
[C---:B------:R-:W-:Y:S02]  /*12630*/  ISETP.GE.AND P4, PT, R12.reuse, R2, PT ;  /* 0x000000020c00720c */ /* 0x040fe40003f86270 */
[----:B------:R-:W-:-:S05]  /*12640*/  ISETP.GE.AND P5, PT, R12, R137, PT ;  /* 0x000000890c00720c */ /* 0x000fca0003fa6270 */
[----:B------:R-:W4:Y:S01]  /*12650*/  MUFU.TANH R29, R29 ;  /* 0x0000001d001d7308 */ /* 0x000f220000002400 */
[----:B------:R-:W-:Y:S01]  /*12660*/  ISETP.GE.AND P0, PT, R13, R2, PT ;  /* 0x000000020d00720c */ /* 0x000fe20003f06270 */
[----:B------:R-:W-:-:S06]  /*12670*/  VIADD R12, R17, 0x18 ;  /* 0x00000018110c7836 */ /* 0x000fcc0000000000 */
[----:B------:R-:W4:Y:S01]  /*12680*/  MUFU.TANH R162, R100 ;  /* 0x0000006400a27308 */ /* 0x000f220000002400 */
[----:B-1----:R-:W-:Y:S02]  /*12690*/  FSEL R30, R35, -INF , !P1 ;  /* 0xff800000231e7808 */ /* 0x002fe40004800000 */
[----:B-----5:R-:W-:-:S05]  /*126a0*/  FSEL R18, R36, -INF , !P3 ;  /* 0xff80000024127808 */ /* 0x020fca0005800000 */
[----:B------:R-:W1:Y:S01]  /*126b0*/  MUFU.TANH R39, R39 ;  /* 0x0000002700277308 */ /* 0x000e620000002400 */
[----:B------:R-:W-:Y:S01]  /*126c0*/  ISETP.GE.AND P1, PT, R8, R2, PT ;  /* 0x000000020800720c */ /* 0x000fe20003f26270 */
[----:B------:R-:W-:Y:S01]  /*126d0*/  FMUL.FTZ R98, R98, R23 ;  /* 0x0000001762627220 */ /* 0x000fe20000410000 */
[----:B------:R-:W-:Y:S01]  /*126e0*/  ISETP.GE.AND P3, PT, R8, R137, PT ;  /* 0x000000890800720c */ /* 0x000fe20003f66270 */
[----:B------:R-:W-:-:S04]  /*126f0*/  VIADD R8, R17, 0x20 ;  /* 0x0000002011087836 */ /* 0x000fc80000000000 */
[----:B------:R-:W-:Y:S01]  /*12700*/  MUFU.TANH R228, R101 ;  /* 0x0000006500e47308 */ /* 0x000fe20000002400 */
[----:B------:R-:W-:Y:S01]  /*12710*/  FSEL R44, R33, -INF , !P0 ;  /* 0xff800000212c7808 */ /* 0x000fe20004000000 */
[----:B------:R-:W-:Y:S01]  /*12720*/  VIADD R4, R17, 0x28 ;  /* 0x0000002811047836 */ /* 0x000fe20000000000 */
[----:B------:R-:W-:-:S05]  /*12730*/  ISETP.GE.AND P0, PT, R12, R137, PT ;  /* 0x000000890c00720c */ /* 0x000fca0003f06270 */
[----:B------:R-:W5:Y:S01]  /*12740*/  MUFU.TANH R166, R102 ;  /* 0x0000006600a67308 */ /* 0x000f620000002400 */
[-C--:B------:R-:W-:Y:S01]  /*12750*/  FMUL.FTZ R40, R52, R23.reuse ;  /* 0x0000001734287220 */ /* 0x080fe20000410000 */
[----:B---3--:R-:W-:Y:S01]  /*12760*/  FSEL R10, R38, -INF , !P6 ;  /* 0xff800000260a7808 */ /* 0x008fe20007000000 */
[C---:B------:R-:W-:Y:S01]  /*12770*/  VIADD R5, R17.reuse, 0x29 ;  /* 0x0000002911057836 */ /* 0x040fe20000000000 */
[----:B------:R-:W-:Y:S01]  /*12780*/  ISETP.GE.AND P6, PT, R8, R2, PT ;  /* 0x000000020800720c */ /* 0x000fe20003fc6270 */
[----:B------:R-:W-:Y:S01]  /*12790*/  FMUL.FTZ R24, R24, R23 ;  /* 0x0000001718187220 */ /* 0x000fe20000410000 */
[----:B------:R-:W-:Y:S02]  /*127a0*/  VIADD R9, R17, 0x21 ;  /* 0x0000002111097836 */ /* 0x000fe40000000000 */
[----:B------:R-:W3:Y:S01]  /*127b0*/  MUFU.TANH R222, R98 ;  /* 0x0000006200de7308 */ /* 0x000ee20000002400 */
[----:B------:R-:W-:Y:S02]  /*127c0*/  FSEL R6, R28, -INF , !P0 ;  /* 0xff8000001c067808 */ /* 0x000fe40004000000 */
[----:B------:R-:W-:-:S02]  /*127d0*/  FSEL R14, R41, -INF , !P1 ;  /* 0xff800000290e7808 */ /* 0x000fc40004800000 */
[----:B--2---:R-:W-:-:S03]  /*127e0*/  FSEL R16, R37, -INF , !P4 ;  /* 0xff80000025107808 */ /* 0x004fc60006000000 */
[----:B------:R-:W2:Y:S01]  /*127f0*/  MUFU.TANH R34, R34 ;  /* 0x0000002200227308 */ /* 0x000ea20000002400 */
[CC--:B------:R-:W-:Y:S02]  /*12800*/  ISETP.GE.AND P0, PT, R4.reuse, R2.reuse, PT ;  /* 0x000000020400720c */ /* 0x0c0fe40003f06270 */
[----:B------:R-:W-:Y:S01]  /*12810*/  ISETP.GE.AND P1, PT, R4, R137, PT ;  /* 0x000000890400720c */ /* 0x000fe20003f26270 */
[----:B------:R-:W-:Y:S01]  /*12820*/  FMUL.FTZ R97, R97, R23 ;  /* 0x0000001761617220 */ /* 0x000fe20000410000 */
[----:B------:R-:W-:Y:S02]  /*12830*/  ISETP.GE.AND P4, PT, R8, R137, PT ;  /* 0x000000890800720c */ /* 0x000fe40003f86270 */
[----:B----4-:R-:W-:Y:S01]  /*12840*/  FSEL R4, R29, -INF , !P3 ;  /* 0xff8000001d047808 */ /* 0x010fe20005800000 */
[----:B------:R-:W4:Y:S01]  /*12850*/  MUFU.TANH R180, R24 ;  /* 0x0000001800b47308 */ /* 0x000f220000002400 */
[----:B------:R-:W-:Y:S01]  /*12860*/  FSEL R162, R162, -INF , !P6 ;  /* 0xff800000a2a27808 */ /* 0x000fe20007000000 */
[-C--:B------:R-:W-:Y:S01]  /*12870*/  FMUL.FTZ R103, R103, R23.reuse ;  /* 0x0000001767677220 */ /* 0x080fe20000410000 */
[----:B-1----:R-:W-:Y:S01]  /*12880*/  FSEL R8, R39, -INF , !P5 ;  /* 0xff80000027087808 */ /* 0x002fe20006800000 */
[----:B------:R-:W-:Y:S01]  /*12890*/  FMUL.FTZ R96, R96, R23 ;  /* 0x0000001760607220 */ /* 0x000fe20000410000 */
[----:B------:R-:W-:-:S02]  /*128a0*/  ISETP.GE.AND P3, PT, R5, R2, PT ;  /* 0x000000020500720c */ /* 0x000fc40003f66270 */
[----:B------:R-:W-:Y:S01]  /*128b0*/  ISETP.GE.AND P6, PT, R5, R137, PT ;  /* 0x000000890500720c */ /* 0x000fe20003fc6270 */
[----:B------:R-:W1:Y:S01]  /*128c0*/  MUFU.TANH R40, R40 ;  /* 0x0000002800287308 */ /* 0x000e620000002400 */
[-C--:B------:R-:W-:Y:S01]  /*128d0*/  ISETP.GE.AND P5, PT, R9, R2.reuse, PT ;  /* 0x000000020900720c */ /* 0x080fe20003fa6270 */
[----:B------:R-:W-:Y:S01]  /*128e0*/  VIADD R5, R17, 0x30 ;  /* 0x0000003011057836 */ /* 0x000fe20000000000 */
[----:B-----5:R-:W-:Y:S01]  /*128f0*/  FSEL R166, R166, -INF , !P4 ;  /* 0xff800000a6a67808 */ /* 0x020fe20006000000 */
[-C--:B------:R-:W-:Y:S01]  /*12900*/  FMUL.FTZ R99, R99, R23.reuse ;  /* 0x0000001763637220 */ /* 0x080fe20000410000 */
[----:B------:R-:W-:Y:S01]  /*12910*/  FSEL R228, R228, -INF , !P5 ;  /* 0xff800000e4e47808 */ /* 0x000fe20006800000 */
[-C--:B------:R-:W-:Y:S02]  /*12920*/  FMUL.FTZ R68, R68, R23.reuse ;  /* 0x0000001744447220 */ /* 0x080fe40000410000 */
[----:B------:R-:W5:Y:S01]  /*12930*/  MUFU.TANH R226, R97 ;  /* 0x0000006100e27308 */ /* 0x000f620000002400 */
[-C--:B------:R-:W-:Y:S01]  /*12940*/  FMUL.FTZ R69, R69, R23.reuse ;  /* 0x0000001745457220 */ /* 0x080fe20000410000 */
[-C--:B------:R-:W-:Y:S01]  /*12950*/  FMUL.FTZ R70, R70, R23.reuse ;  /* 0x0000001746467220 */ /* 0x080fe20000410000 */
[----:B------:R-:W-:Y:S01]  /*12960*/  FMUL.FTZ R71, R71, R23 ;  /* 0x0000001747477220 */ /* 0x000fe20000410000 */
[----:B------:R-:W-:-:S02]  /*12970*/  ISETP.GE.AND P4, PT, R5, R2, PT ;  /* 0x000000020500720c */ /* 0x000fc40003f86270 */
[----:B------:R-:W-:Y:S02]  /*12980*/  ISETP.GE.AND P5, PT, R5, R137, PT ;  /* 0x000000890500720c */ /* 0x000fe40003fa6270 */
[----:B------:R-:W5:Y:S01]  /*12990*/  MUFU.TANH R224, R103 ;  /* 0x0000006700e07308 */ /* 0x000f620000002400 */
[----:B------:R-:W-:Y:S01]  /*129a0*/  VIADD R5, R17, 0x38 ;  /* 0x0000003811057836 */ /* 0x000fe20000000000 */
[----:B---3--:R-:W-:-:S06]  /*129b0*/  FSEL R222, R222, -INF , !P1 ;  /* 0xff800000dede7808 */ /* 0x008fcc0004800000 */
[----:B------:R-:W3:Y:S01]  /*129c0*/  MUFU.TANH R164, R96 ;  /* 0x0000006000a47308 */ /* 0x000ee20000002400 */
[-C--:B------:R-:W-:Y:S01]  /*129d0*/  FMUL.FTZ R25, R25, R23.reuse ;  /* 0x0000001719197220 */ /* 0x080fe20000410000 */
[-C--:B------:R-:W-:Y:S01]  /*129e0*/  FMUL.FTZ R26, R26, R23.reuse ;  /* 0x000000171a1a7220 */ /* 0x080fe20000410000 */
[----:B------:R-:W-:Y:S01]  /*129f0*/  FMUL.FTZ R27, R27, R23 ;  /* 0x000000171b1b7220 */ /* 0x000fe20000410000 */
[----:B--2---:R-:W-:Y:S02]  /*12a00*/  FSEL R34, R34, -INF , !P2 ;  /* 0xff80000022227808 */ /* 0x004fe40005000000 */
[-C--:B------:R-:W-:Y:S02]  /*12a10*/  ISETP.GE.AND P1, PT, R5, R2.reuse, PT ;  /* 0x000000020500720c */ /* 0x080fe40003f26270 */
[----:B------:R-:W2:Y:S01]  /*12a20*/  MUFU.TANH R176, R99 ;  /* 0x0000006300b07308 */ /* 0x000ea20000002400 */
[----:B------:R-:W-:-:S07]  /*12a30*/  ISETP.GE.AND P2, PT, R12, R2, PT ;  /* 0x000000020c00720c */ /* 0x000fce0003f46270 */
[----:B------:R-:W2:Y:S01]  /*12a40*/  MUFU.TANH R220, R68 ;  /* 0x0000004400dc7308 */ /* 0x000ea20000002400 */
[----:B----4-:R-:W-:-:S07]  /*12a50*/  FSEL R180, R180, -INF , !P1 ;  /* 0xff800000b4b47808 */ /* 0x010fce0004800000 */
[----:B------:R-:W-:Y:S01]  /*12a60*/  MUFU.TANH R182, R69 ;  /* 0x0000004500b67308 */ /* 0x000fe20000002400 */
[----:B-1----:R-:W-:-:S07]  /*12a70*/  FSEL R12, R40, -INF , !P2 ;  /* 0xff800000280c7808 */ /* 0x002fce0005000000 */
[----:B------:R-:W1:Y:S01]  /*12a80*/  MUFU.TANH R178, R70 ;  /* 0x0000004600b27308 */ /* 0x000e620000002400 */
[----:B------:R-:W-:-:S07]  /*12a90*/  ISETP.GE.AND P1, PT, R133, 0x2, PT ;  /* 0x000000028500780c */ /* 0x000fce0003f26270 */
[----:B------:R-:W4:Y:S01]  /*12aa0*/  MUFU.TANH R174, R71 ;  /* 0x0000004700ae7308 */ /* 0x000f220000002400 */
[----:B------:R-:W-:Y:S01]  /*12ab0*/  ISETP.GE.AND P2, PT, R9, R137, PT ;  /* 0x000000890900720c */ /* 0x000fe20003f46270 */
[----:B------:R-:W-:-:S06]  /*12ac0*/  VIADD R7, R17, 0x31 ;  /* 0x0000003111077836 */ /* 0x000fcc0000000000 */
[----:B------:R-:W-:Y:S01]  /*12ad0*/  MUFU.TANH R3, R3 ;  /* 0x0000000300037308 */ /* 0x000fe20000002400 */
[----:B-----5:R-:W-:-:S07]  /*12ae0*/  FSEL R226, R226, -INF , !P3 ;  /* 0xff800000e2e27808 */ /* 0x020fce0005800000 */
[----:B------:R-:W-:Y:S01]  /*12af0*/  MUFU.TANH R60, R60 ;  /* 0x0000003c003c7308 */ /* 0x000fe20000002400 */
[----:B------:R-:W-:-:S07]  /*12b00*/  FSEL R224, R224, -INF , !P2 ;  /* 0xff800000e0e07808 */ /* 0x000fce0005000000 */
[----:B------:R-:W-:Y:S01]  /*12b10*/  MUFU.TANH R175, R25 ;  /* 0x0000001900af7308 */ /* 0x000fe20000002400 */
[----:B---3--:R-:W-:-:S07]  /*12b20*/  FSEL R164, R164, -INF , !P0 ;  /* 0xff800000a4a47808 */ /* 0x008fce0004000000 */
[----:B------:R-:W3:Y:S01]  /*12b30*/  MUFU.TANH R172, R26 ;  /* 0x0000001a00ac7308 */ /* 0x000ee20000002400 */
[----:B------:R-:W-:-:S07]  /*12b40*/  ISETP.GE.AND P3, PT, R5, R137, PT ;  /* 0x000000890500720c */ /* 0x000fce0003f66270 */
[----:B------:R-:W5:Y:S01]  /*12b50*/  MUFU.TANH R168, R27 ;  /* 0x0000001b00a87308 */ /* 0x000f620000002400 */
[----:B------:R-:W-:Y:S01]  /*12b60*/  ISETP.GE.AND P2, PT, R7, R2, PT ;  /* 0x000000020700720c */ /* 0x000fe20003f46270 */
[----:B------:R-:W-:Y:S01]  /*12b70*/  VIADD R5, R17, 0x39 ;  /* 0x0000003911057836 */ /* 0x000fe20000000000 */
[----:B------:R-:W-:Y:S02]  /*12b80*/  ISETP.GE.AND P0, PT, R7, R137, PT ;  /* 0x000000890700720c */ /* 0x000fe40003f06270 */
[----:B--2---:R-:W-:Y:S02]  /*12b90*/  FSEL R176, R176, -INF , !P6 ;  /* 0xff800000b0b07808 */ /* 0x004fe40007000000 */
[----:B------:R-:W-:Y:S02]  /*12ba0*/  FSEL R220, R220, -INF , !P4 ;  /* 0xff800000dcdc7808 */ /* 0x000fe40006000000 */
[----:B-1----:R-:W-:Y:S02]  /*12bb0*/  FSEL R178, R178, -INF , !P5 ;  /* 0xff800000b2b27808 */ /* 0x002fe40006800000 */
[----:B------:R-:W-:-:S02]  /*12bc0*/  FSEL R182, R182, -INF , !P2 ;  /* 0xff800000b6b67808 */ /* 0x000fc40005000000 */
[----:B----4-:R-:W-:Y:S01]  /*12bd0*/  FSEL R174, R174, -INF , !P0 ;  /* 0xff800000aeae7808 */ /* 0x010fe20004000000 */
[----:B------:R-:W-:Y:S01]  /*12be0*/  BSSY B1, `(.L_x_2698) ;  /* 0x0000076000017945 */ /* 0x000fe20003800000 */
[CC--:B------:R-:W-:Y:S02]  /*12bf0*/  ISETP.GE.AND P6, PT, R17.reuse, R2.reuse, PT ;  /* 0x000000021100720c */ /* 0x0c0fe40003fc6270 */
[-C--:B------:R-:W-:Y:S02]  /*12c00*/  ISETP.GE.AND P4, PT, R17, R137.reuse, PT ;  /* 0x000000891100720c */ /* 0x080fe40003f86270 */
[C---:B------:R-:W-:Y:S02]  /*12c10*/  ISETP.GE.AND P5, PT, R5.reuse, R2, PT ;  /* 0x000000020500720c */ /* 0x040fe40003fa6270 */
[----:B------:R-:W-:Y:S02]  /*12c20*/  ISETP.GE.AND P2, PT, R5, R137, PT ;  /* 0x000000890500720c */ /* 0x000fe40003f46270 */
[----:B------:R-:W-:Y:S01]  /*12c30*/  ISETP.NE.U32.AND P0, PT, R218, RZ, PT ;  /* 0x000000ffda00720c */ /* 0x000fe20003f05070 */
[----:B------:R-:W-:Y:S01]  /*12c40*/  VIADD R194, R198, 0x800 ;  /* 0x00000800c6c27836 */ /* 0x000fe20000000000 */
[----:B------:R-:W-:Y:S01]  /*12c50*/  LOP3.LUT R0, R0, R61, RZ, 0xfc, !PT ;  /* 0x0000003d00007212 */ /* 0x000fe200078efcff */
[C---:B------:R-:W-:Y:S01]  /*12c60*/  VIADD R193, R198.reuse, 0x1000 ;  /* 0x00001000c6c17836 */ /* 0x040fe20000000000 */
[----:B------:R-:W-:Y:S01]  /*12c70*/  ISETP.NE.AND.EX P0, PT, R219, RZ, PT, P0 ;  /* 0x000000ffdb00720c */ /* 0x000fe20003f05300 */
[----:B------:R-:W-:Y:S01]  /*12c80*/  VIADD R192, R198, 0x1800 ;  /* 0x00001800c6c07836 */ /* 0x000fe20000000000 */
[----:B---3--:R-:W-:Y:S01]  /*12c90*/  FSEL R172, R172, -INF , !P3 ;  /* 0xff800000acac7808 */ /* 0x008fe20005800000 */
[C---:B------:R-:W-:Y:S01]  /*12ca0*/  VIADD R190, R198.reuse, 0x2000 ;  /* 0x00002000c6be7836 */ /* 0x040fe20000000000 */
[----:B------:R-:W-:Y:S01]  /*12cb0*/  FSEL R24, R3, -INF , !P6 ;  /* 0xff80000003187808 */ /* 0x000fe20007000000 */
[----:B------:R-:W-:Y:S01]  /*12cc0*/  VIADD R189, R198, 0x2800 ;  /* 0x00002800c6bd7836 */ /* 0x000fe20000000000 */
[----:B------:R-:W-:Y:S01]  /*12cd0*/  FSEL R60, R60, -INF , !P4 ;  /* 0xff8000003c3c7808 */ /* 0x000fe20006000000 */
[C---:B------:R-:W-:Y:S01]  /*12ce0*/  VIADD R188, R198.reuse, 0x3000 ;  /* 0x00003000c6bc7836 */ /* 0x040fe20000000000 */
[----:B------:R-:W-:Y:S01]  /*12cf0*/  FSEL R175, R175, -INF , !P5 ;  /* 0xff800000afaf7808 */ /* 0x000fe20006800000 */
[----:B------:R-:W-:Y:S01]  /*12d00*/  VIADD R187, R198, 0x3800 ;  /* 0x00003800c6bb7836 */ /* 0x000fe20000000000 */
[----:B-----5:R-:W-:Y:S01]  /*12d10*/  FSEL R168, R168, -INF , !P2 ;  /* 0xff800000a8a87808 */ /* 0x020fe20005000000 */
[----:B------:R-:W-:-:S02]  /*12d20*/  VIADD R186, R198, 0x4000 ;  /* 0x00004000c6ba7836 */ /* 0x000fc40000000000 */
[C---:B------:R-:W-:Y:S02]  /*12d30*/  VIADD R185, R198.reuse, 0x4800 ;  /* 0x00004800c6b97836 */ /* 0x040fe40000000000 */
[C---:B------:R-:W-:Y:S02]  /*12d40*/  VIADD R184, R198.reuse, 0x5000 ;  /* 0x00005000c6b87836 */ /* 0x040fe40000000000 */
[----:B------:R-:W-:Y:S01]  /*12d50*/  VIADD R136, R198, 0x5800 ;  /* 0x00005800c6887836 */ /* 0x000fe20000000000 */
[----:B------:R-:W-:Y:S06]  /*12d60*/  BAR.SYNC.DEFER_BLOCKING 0x0 ;  /* 0x0000000000007b1d */ /* 0x000fec0000010000 */
[----:B------:R-:W-:Y:S05]  /*12d70*/  @!P1 BRA `(.L_x_2699) ;  /* 0x0000000400709947 */ /* 0x000fea0003800000 */
        /* <DEDUP_REMOVED lines=11> */
[-C--:B------:R-:W-:Y:S02]  /*12e30*/  LOP3.LUT R11, R11, R15.reuse, RZ, 0x3c, !PT ;  /* 0x0000000f0b0b7212 */ /* 0x080fe400078e3cff */
[----:B------:R-:W-:Y:S02]  /*12e40*/  ISETP.GE.AND P4, PT, R22, RZ, PT ;  /* 0x000000ff1600720c */ /* 0x000fe40003f86270 */
[----:B------:R-:W-:Y:S01]  /*12e50*/  LOP3.LUT R22, RZ, R15, RZ, 0x33, !PT ;  /* 0x0000000fff167212 */ /* 0x000fe200078e33ff */
        /* <DEDUP_REMOVED lines=19> */
[----:B------:R-:W-:Y:S01]  /*12f90*/  ISETP.GE.U32.AND P5, PT, R26, R7, PT ;  /* 0x000000071a00720c */ /* 0x000fe20003fa6070 */
[----:B------:R-:W3:Y:S01]  /*12fa0*/  LD.E.64 R28, desc[UR6][R20.64+0x38] ;  /* 0x00003806141c7980 */ /* 0x000ee2000c101b00 */
[----:B------:R-:W-:-:S02]  /*12fb0*/  @!P3 IADD3 R9, R9, 0x1, RZ ;  /* 0x000000010909b810 */ /* 0x000fc40007ffe0ff */
[----:B------:R-:W-:-:S07]  /*12fc0*/  ISETP.NE.AND P3, PT, R15, RZ, PT ;  /* 0x000000ff0f00720c */ /* 0x000fce0003f65270 */
        /* <DEDUP_REMOVED lines=25> */
.L_x_2701:
[----:B------:R-:W2:Y:S02]  /*13160*/  LD.E R5, desc[UR6][R20.64+0x38] ;  /* 0x0000380614057980 */ /* 0x000ea4000c101900 */
[----:B--2---:R-:W-:-:S04]  /*13170*/  LEA R5, -R5, RZ, 0x6 ;  /* 0x000000ff05057211 */ /* 0x004fc800078e31ff */
[----:B------:R-:W-:Y:S02]  /*13180*/  SHF.R.S32.HI R26, RZ, 0x1f, R5 ;  /* 0x0000001fff1a7819 */ /* 0x000fe40000011405 */
.L_x_2702:
[----:B------:R-:W-:Y:S05]  /*13190*/  BSYNC B0 ;  /* 0x0000000000007941 */ /* 0x000fea0003800000 */
.L_x_2700:
[C---:B------:R-:W-:Y:S01]  /*131a0*/  IMAD.SHL.U32 R3, R134.reuse, 0x20, RZ ;  /* 0x0000002086037824 */ /* 0x040fe200078e00ff */
[C---:B------:R-:W-:Y:S02]  /*131b0*/  LEA R206, P3, R5.reuse, R206, 0x1 ;  /* 0x000000ce05ce7211 */ /* 0x040fe400078608ff */
[----:B------:R-:W-:Y:S02]  /*131c0*/  SHF.L.U64.HI R22, R134, 0x5, R135 ;  /* 0x0000000586167819 */ /* 0x000fe40000010287 */
[----:B------:R-:W-:Y:S02]  /*131d0*/  IADD3 R28, P2, R206, R3, RZ ;  /* 0x00000003ce1c7210 */ /* 0x000fe40007f5e0ff */
        /* <DEDUP_REMOVED lines=22> */
.L_x_2699:
[----:B------:R-:W-:Y:S05]  /*13340*/  BSYNC B1 ;  /* 0x0000000000017941 */ /* 0x000fea0003800000 */
.L_x_2698:
        /* <DEDUP_REMOVED lines=32> */
[----:B------:R-:W4:Y:S03]  /*13550*/  SHFL.BFLY PT, R5, R22, 0x2, 0x1f ;  /* 0x0c401f0016057f89 */ /* 0x000f2600000e0000 */
[-C--:B------:R-:W-:Y:S01]  /*13560*/  LEA R204, R58, R205.reuse, 0x1 ;  /* 0x000000cd3acc7211 */ /* 0x080fe200078e08ff */
[----:B--2---:R-:W2:Y:S01]  /*13570*/  SHFL.BFLY PT, R20, R7, 0x2, 0x1f ;  /* 0x0c401f0007147f89 */ /* 0x004ea200000e0000 */
[C---:B------:R-:W-:Y:S02]  /*13580*/  LEA R203, R56.reuse, R205, 0x1 ;  /* 0x000000cd38cb7211 */ /* 0x040fe400078e08ff */
[----:B------:R-:W-:Y:S01]  /*13590*/  LEA R202, R56, R204, 0x1 ;  /* 0x000000cc38ca7211 */ /* 0x000fe200078e08ff */
[----:B------:R-:W-:Y:S04]  /*135a0*/  LDSM.16.MT88.4 R116, [R204+0xc000] ;  /* 0x00c00000cc74783b */ /* 0x000fe80000004200 */
[----:B------:R-:W-:Y:S04]  /*135b0*/  LDSM.16.MT88.4 R56, [R203+0xe000] ;  /* 0x00e00000cb38783b */ /* 0x000fe80000004200 */
[----:B------:R-:W-:Y:S04]  /*135c0*/  LDSM.16.MT88.4 R64, [R202+0xe000] ;  /* 0x00e00000ca40783b */ /* 0x000fe80000004200 */
[----:B------:R-:W-:Y:S01]  /*135d0*/  LDSM.16.MT88.4 R72, [R205+0x10000] ;  /* 0x01000000cd48783b */ /* 0x000fe20000004200 */
[----:B----4-:R-:W-:-:S03]  /*135e0*/  FMNMX.FTZ R5, R22, R5, !PT ;  /* 0x0000000516057209 */ /* 0x010fc60007810000 */
[----:B------:R-:W-:Y:S01]  /*135f0*/  LDSM.16.MT88.4 R80, [R204+0x10000] ;  /* 0x01000000cc50783b */ /* 0x000fe20000004200 */
[----:B--2---:R-:W-:-:S03]  /*13600*/  FMNMX.FTZ R20, R7, R20, !PT ;  /* 0x0000001407147209 */ /* 0x004fc60007810000 */
[----:B------:R-:W2:Y:S04]  /*13610*/  SHFL.BFLY PT, R132, R5, 0x1, 0x1f ;  /* 0x0c201f0005847f89 */ /* 0x000ea800000e0000 */
[----:B------:R-:W4:Y:S04]  /*13620*/  SHFL.BFLY PT, R3, R20, 0x1, 0x1f ;  /* 0x0c201f0014037f89 */ /* 0x000f2800000e0000 */
[----:B------:R-:W-:Y:S04]  /*13630*/  LDSM.16.MT88.4 R108, [R203+0xc000] ;  /* 0x00c00000cb6c783b */ /* 0x000fe80000004200 */
[----:B------:R-:W-:Y:S04]  /*13640*/  LDSM.16.MT88.4 R124, [R205+0xc000] ;  /* 0x00c00000cd7c783b */ /* 0x000fe80000004200 */
[----:B------:R-:W-:Y:S04]  /*13650*/  LDSM.16.MT88.4 R100, [R202+0xc000] ;  /* 0x00c00000ca64783b */ /* 0x000fe80000004200 */
[----:B------:R-:W-:Y:S01]  /*13660*/  LDSM.16.MT88.4 R48, [R204+0xe000] ;  /* 0x00e00000cc30783b */ /* 0x000fe20000004200 */
[----:B--2---:R-:W-:-:S03]  /*13670*/  FMNMX.FTZ R132, R5, R132, !PT ;  /* 0x0000008405847209 */ /* 0x004fc60007810000 */
[----:B------:R-:W-:Y:S01]  /*13680*/  LDSM.16.MT88.4 R88, [R203+0x10000] ;  /* 0x01000000cb58783b */ /* 0x000fe20000004200 */
[----:B----4-:R-:W-:-:S03]  /*13690*/  FMNMX.FTZ R3, R20, R3, !PT ;  /* 0x0000000314037209 */ /* 0x010fc60007810000 */
[----:B------:R-:W-:Y:S01]  /*136a0*/  LDSM.16.MT88.4 R144, [R202+0x10000] ;  /* 0x01000000ca90783b */ /* 0x000fe20000004200 */
[----:B------:R-:W-:-:S03]  /*136b0*/  FSETP.NEU.FTZ.AND P2, PT, R132, -INF , PT ;  /* 0xff8000008400780b */ /* 0x000fc60003f5d000 */
        /* <DEDUP_REMOVED lines=14> */
[----:B------:R-:W2:Y:S01]  /*137a0*/  LDSM.16.MT88.4 R40, [R205+0xe000] ;  /* 0x00e00000cd28783b */ /* 0x000ea20000004200 */
[-CC-:B------:R-:W-:Y:S01]  /*137b0*/  FFMA.FTZ R159, R34, R170.reuse, -R171.reuse ;  /* 0x000000aa229f7223 */ /* 0x180fe200000108ab */
[-C--:B------:R-:W-:Y:S01]  /*137c0*/  FFMA.FTZ R156, R30, R170.reuse, -R171 ;  /* 0x000000aa1e9c7223 */ /* 0x080fe200000108ab */
[----:B------:R-:W-:Y:S01]  /*137d0*/  MUFU.EX2 R161, R161 ;  /* 0x000000a100a17308 */ /* 0x000fe20000000800 */
[-C--:B------:R-:W-:Y:S01]  /*137e0*/  FFMA.FTZ R0, R14, R170.reuse, -R177 ;  /* 0x000000aa0e007223 */ /* 0x080fe200000108b1 */
[-CC-:B------:R-:W-:Y:S01]  /*137f0*/  FFMA.FTZ R153, R10, R170.reuse, -R171.reuse ;  /* 0x000000aa0a997223 */ /* 0x180fe200000108ab */
[-C--:B------:R-:W-:Y:S01]  /*13800*/  FFMA.FTZ R150, R8, R170.reuse, -R171 ;  /* 0x000000aa08967223 */ /* 0x080fe200000108ab */
[----:B------:R-:W3:Y:S01]  /*13810*/  LDSM.16.MT88.4 R12, [R204+0xc800] ;  /* 0x00c80000cc0c783b */ /* 0x000ee20000004200 */
[-CC-:B------:R-:W-:Y:S01]  /*13820*/  FFMA.FTZ R155, R18, R170.reuse, -R177.reuse ;  /* 0x000000aa129b7223 */ /* 0x180fe200000108b1 */
[-C--:B------:R-:W-:Y:S01]  /*13830*/  FFMA.FTZ R152, R16, R170.reuse, -R177 ;  /* 0x000000aa10987223 */ /* 0x080fe200000108b1 */
[-CC-:B------:R-:W-:Y:S01]  /*13840*/  FFMA.FTZ R149, R6, R170.reuse, -R171.reuse ;  /* 0x000000aa06957223 */ /* 0x180fe200000108ab */
[----:B------:R-:W4:Y:S01]  /*13850*/  MUFU.EX2 R158, R158 ;  /* 0x0000009e009e7308 */ /* 0x000f220000000800 */
[----:B------:R-:W5:Y:S01]  /*13860*/  LDSM.16.MT88.4 R8, [R205+0xe800] ;  /* 0x00e80000cd08783b */ /* 0x000f620000004200 */
[-C--:B------:R-:W-:Y:S01]  /*13870*/  FFMA.FTZ R148, R4, R170.reuse, -R171 ;  /* 0x000000aa04947223 */ /* 0x080fe200000108ab */
[-CC-:B------:R-:W-:Y:S01]  /*13880*/  FFMA.FTZ R162, R162, R170.reuse, -R177.reuse ;  /* 0x000000aaa2a27223 */ /* 0x180fe200000108b1 */
[-CC-:B------:R-:W-:Y:S01]  /*13890*/  FFMA.FTZ R165, R228, R170.reuse, -R177.reuse ;  /* 0x000000aae4a57223 */ /* 0x180fe200000108b1 */
[----:B------:R-:W5:Y:S01]  /*138a0*/  LDSM.16.MT88.4 R16, [R202+0xe800] ;  /* 0x00e80000ca10783b */ /* 0x000f620000004200 */
[-CC-:B------:R-:W-:Y:S01]  /*138b0*/  FFMA.FTZ R164, R164, R170.reuse, -R177.reuse ;  /* 0x000000aaa4a47223 */ /* 0x180fe200000108b1 */
[-C--:B------:R-:W-:Y:S01]  /*138c0*/  FFMA.FTZ R167, R226, R170.reuse, -R177 ;  /* 0x000000aae2a77223 */ /* 0x080fe200000108b1 */
[----:B------:R-:W-:Y:S01]  /*138d0*/  MUFU.EX2 R157, R157 ;  /* 0x0000009d009d7308 */ /* 0x000fe20000000800 */
[----:B------:R-:W-:Y:S01]  /*138e0*/  LDSM.16.MT88.4 R32, [R203+0xc800] ;  /* 0x00c80000cb20783b */ /* 0x000fe20000004200 */
[-CC-:B------:R-:W-:Y:S01]  /*138f0*/  FFMA.FTZ R166, R166, R170.reuse, -R171.reuse ;  /* 0x000000aaa6a67223 */ /* 0x180fe200000108ab */
[-CC-:B------:R-:W-:Y:S01]  /*13900*/  FFMA.FTZ R169, R224, R170.reuse, -R171.reuse ;  /* 0x000000aae0a97223 */ /* 0x180fe200000108ab */
[-CC-:B------:R-:W-:Y:S01]  /*13910*/  FFMA.FTZ R173, R222, R170.reuse, -R171.reuse ;  /* 0x000000aadead7223 */ /* 0x180fe200000108ab */
[----:B-1----:R-:W-:Y:S01]  /*13920*/  LDSM.16.MT88.4 R28, [R202+0xc800] ;  /* 0x00c80000ca1c783b */ /* 0x002fe20000004200 */
[-C--:B------:R-:W-:Y:S01]  /*13930*/  FFMA.FTZ R176, R176, R170.reuse, -R171 ;  /* 0x000000aab0b07223 */ /* 0x080fe200000108ab */
[-CC-:B------:R-:W-:Y:S01]  /*13940*/  FFMA.FTZ R227, R175, R170.reuse, -R177.reuse ;  /* 0x000000aaafe37223 */ /* 0x180fe200000108b1 */
[----:B------:R-:W1:Y:S01]  /*13950*/  MUFU.EX2 R154, R154 ;  /* 0x0000009a009a7308 */ /* 0x000e620000000800 */
[----:B----4-:R-:W-:Y:S01]  /*13960*/  F2FP.BF16.F32.PACK_AB R96, R158, R161 ;  /* 0x000000a19e60723e */ /* 0x010fe200000010ff */
[----:B------:R-:W-:Y:S01]  /*13970*/  LDSM.16.MT88.4 R24, [R204+0xe800] ;  /* 0x00e80000cc18783b */ /* 0x000fe20000004200 */
        /* <DEDUP_REMOVED lines=9> */
[----:B------:R-:W4:Y:S01]  /*13a10*/  MUFU.EX2 R163, R163 ;  /* 0x000000a300a37308 */ /* 0x000f220000000800 */
[----:B-1----:R-:W-:Y:S01]  /*13a20*/  F2FP.BF16.F32.PACK_AB R98, R154, R157 ;  /* 0x0000009d9a62723e */ /* 0x002fe200000010ff */
[----:B------:R-:W-:-:S04]  /*13a30*/  FADD.FTZ R157, R157, R158 ;  /* 0x0000009e9d9d7221 */ /* 0x000fc80000010000 */
[----:B------:R-:W-:Y:S02]  /*13a40*/  FADD.FTZ R154, R154, R157 ;  /* 0x0000009d9a9a7221 */ /* 0x000fe40000010000 */
[----:B------:R-:W-:Y:S08]  /*13a50*/  MUFU.EX2 R159, R159 ;  /* 0x0000009f009f7308 */ /* 0x000ff00000000800 */
[----:B------:R-:W1:Y:S01]  /*13a60*/  MUFU.EX2 R156, R156 ;  /* 0x0000009c009c7308 */ /* 0x000e620000000800 */
[----:B----4-:R-:W-:Y:S01]  /*13a70*/  F2FP.BF16.F32.PACK_AB R97, R163, R160 ;  /* 0x000000a0a361723e */ /* 0x010fe200000010ff */
[----:B------:R-:W-:-:S06]  /*13a80*/  FADD.FTZ R160, R160, R163 ;  /* 0x000000a3a0a07221 */ /* 0x000fcc0000010000 */
[----:B------:R-:W-:Y:S08]  /*13a90*/  MUFU.EX2 R155, R155 ;  /* 0x0000009b009b7308 */ /* 0x000ff00000000800 */
[----:B------:R-:W4:Y:S01]  /*13aa0*/  MUFU.EX2 R152, R152 ;  /* 0x0000009800987308 */ /* 0x000f220000000800 */
[----:B-1----:R-:W-:Y:S01]  /*13ab0*/  F2FP.BF16.F32.PACK_AB R99, R156, R159 ;  /* 0x0000009f9c63723e */ /* 0x002fe200000010ff */
[----:B------:R-:W-:-:S04]  /*13ac0*/  FADD.FTZ R159, R159, R160 ;  /* 0x000000a09f9f7221 */ /* 0x000fc80000010000 */
[----:B------:R-:W-:Y:S02]  /*13ad0*/  FADD.FTZ R156, R156, R159 ;  /* 0x0000009f9c9c7221 */ /* 0x000fe40000010000 */
[C---:B------:R-:W-:Y:S01]  /*13ae0*/  HMMA.16816.F32.BF16 R120, R96.reuse, R116, RZ ;  /* 0x000000746078723c */ /* 0x040fe200000418ff */
[----:B------:R-:W-:Y:S05]  /*13af0*/  MUFU.EX2 R151, R151 ;  /* 0x0000009700977308 */ /* 0x000fea0000000800 */
[C---:B--2---:R-:W-:Y:S03]  /*13b00*/  HMMA.16816.F32.BF16 R36, R96.reuse, R40, RZ ;  /* 0x000000286024723c */ /* 0x044fe600000418ff */
        /* <DEDUP_REMOVED lines=8> */
[----:B------:R-:W2:Y:S01]  /*13b90*/  MUFU.EX2 R150, R150 ;  /* 0x0000009600967308 */ /* 0x000ea20000000800 */
[----:B-1----:R-:W-:Y:S01]  /*13ba0*/  F2FP.BF16.F32.PACK_AB R6, R0, R151 ;  /* 0x000000970006723e */ /* 0x002fe200000010ff */
[----:B------:R-:W-:-:S03]  /*13bb0*/  FADD.FTZ R151, R151, R152 ;  /* 0x0000009897977221 */ /* 0x000fc60000010000 */
[C---:B------:R-:W-:Y:S01]  /*13bc0*/  HMMA.16816.F32.BF16 R60, R96.reuse, R64, RZ ;  /* 0x00000040603c723c */ /* 0x040fe200000418ff */
[----:B------:R-:W-:Y:S02]  /*13bd0*/  FADD.FTZ R151, R0, R151 ;  /* 0x0000009700977221 */ /* 0x000fe40000010000 */
[----:B------:R-:W-:Y:S03]  /*13be0*/  MUFU.EX2 R149, R149 ;  /* 0x0000009500957308 */ /* 0x000fe60000000800 */
[C---:B------:R-:W-:Y:S05]  /*13bf0*/  HMMA.16816.F32.BF16 R56, R96.reuse, R58, RZ ;  /* 0x0000003a6038723c */ /* 0x040fea00000418ff */
[----:B------:R-:W1:Y:S01]  /*13c00*/  MUFU.EX2 R148, R148 ;  /* 0x0000009400947308 */ /* 0x000e620000000800 */
[----:B--2---:R-:W-:Y:S01]  /*13c10*/  F2FP.BF16.F32.PACK_AB R5, R150, R153 ;  /* 0x000000999605723e */ /* 0x004fe200000010ff */
        /* <DEDUP_REMOVED lines=11> */
[C---:B---3--:R-:W-:Y:S01]  /*13cd0*/  HMMA.16816.F32.BF16 R120, R4.reuse, R12, R120 ;  /* 0x0000000c0478723c */ /* 0x048fe20000041878 */
[----:B------:R-:W-:Y:S05]  /*13ce0*/  MUFU.EX2 R164, R164 ;  /* 0x000000a400a47308 */ /* 0x000fea0000000800 */
[C---:B------:R-:W-:Y:S01]  /*13cf0*/  HMMA.16816.F32.BF16 R116, R4.reuse, R14, R116 ;  /* 0x0000000e0474723c */ /* 0x040fe20000041874 */
[----:B------:R-:W2:Y:S02]  /*13d00*/  LDSM.16.MT88.4 R12, [R205+0x10800] ;  /* 0x01080000cd0c783b */ /* 0x000ea40000004200 */
[----:B------:R-:W-:Y:S03]  /*13d10*/  MUFU.EX2 R167, R167 ;  /* 0x000000a700a77308 */ /* 0x000fe60000000800 */
[C---:B-----5:R-:W-:Y:S05]  /*13d20*/  HMMA.16816.F32.BF16 R36, R4.reuse, R8, R36 ;  /* 0x000000080424723c */ /* 0x060fea0000041824 */
        /* <DEDUP_REMOVED lines=145> */
[----:B------:R-:W-:Y:S05]  /*14640*/  @!P1 BRA `(.L_x_2703) ;  /* 0x0000003c00249947 */ /* 0x000fea0003800000 */
        /* <DEDUP_REMOVED lines=76> */
.L_x_2705:
[----:B--2---:R-:W-:Y:S02]  /*14b10*/  R2UR UR4, R236 ;  /* 0x00000000ec0472ca */ /* 0x004fe400000e0000 */
[----:B------:R-:W-:-:S13]  /*14b20*/  R2UR UR5, R237 ;  /* 0x00000000ed0572ca */ /* 0x000fda00000e0000 */
[----:B-1----:R-:W2:Y:S02]  /*14b30*/  LD.E R4, desc[UR4][R238.64+0x40] ;  /* 0x00004004ee047980 */ /* 0x002ea4000c101900 */
[----:B--2---:R-:W-:-:S05]  /*14b40*/  IMAD.U32 R4, R4, -0x40, RZ ;  /* 0xffffffc004047824 */ /* 0x004fca00078e00ff */
[----:B------:R-:W-:Y:S02]  /*14b50*/  SHF.R.S32.HI R0, RZ, 0x1f, R4 ;  /* 0x0000001fff007819 */ /* 0x000fe40000011404 */
.L_x_2706:
[----:B------:R-:W-:Y:S05]  /*14b60*/  BSYNC B0 ;  /* 0x0000000000007941 */ /* 0x000fea0003800000 */
.L_x_2704:
[----:B------:R-:W-:Y:S01]  /*14b70*/  LEA R208, P1, R4, R208, 0x1 ;  /* 0x000000d004d07211 */ /* 0x000fe200078208ff */
[----:B------:R-:W-:Y:S01]  /*14b80*/  IMAD.SHL.U32 R5, R138, 0x20, RZ ;  /* 0x000000208a057824 */ /* 0x000fe200078e00ff */
[----:B------:R-:W-:Y:S02]  /*14b90*/  R2UR UR10, R236 ;  /* 0x00000000ec0a72ca */ /* 0x000fe400000e0000 */
        /* <DEDUP_REMOVED lines=34> */
[----:B------:R-:W-:-:S02]  /*14dc0*/  IMAD.X R5, R0, 0x1, R7, P1 ;  /* 0x0000000100057824 */ /* 0x000fc400008e0607 */
[----:B------:R-:W-:Y:S04]  /*14dd0*/  LDGSTS.E.BYPASS.LTC128B.128 [R215+0xf000], desc[UR14][R6.64+0x80] ;  /* 0x0f00008006d77fae */ /* 0x000fe8000b901d4e */
[----:B------:R-:W-:Y:S04]  /*14de0*/  LDGSTS.E.BYPASS.LTC128B.128 [R215+0x11000], desc[UR12][R6.64+0x100] ;  /* 0x1100010006d77fae */ /* 0x000fe8000b901d4c */
[----:B------:R-:W-:Y:S04]  /*14df0*/  LDGSTS.E.BYPASS.LTC128B.128 [R215+0xd800], desc[UR10][R4.64] ;  /* 0x0d80000004d77fae */ /* 0x000fe8000b901d4a */
[----:B------:R-:W-:Y:S04]  /*14e00*/  LDGSTS.E.BYPASS.LTC128B.128 [R215+0xf800], desc[UR8][R4.64+0x80] ;  /* 0x0f80008004d77fae */ /* 0x000fe8000b901d48 */
[----:B------:R2:W-:Y:S04]  /*14e10*/  LDGSTS.E.BYPASS.LTC128B.128 [R215+0x11800], desc[UR4][R4.64+0x100] ;  /* 0x1180010004d77fae */ /* 0x0005e8000b901d44 */
[----:B------:R-:W-:Y:S04]  /*14e20*/  LDSM.16.M88.4 R172, [R201] ;  /* 0x00000000c9ac783b */ /* 0x000fe80000000200 */
[----:B------:R-:W3:Y:S04]  /*14e30*/  LDSM.16.M88.4 R24, [R200+0x6000] ;  /* 0x00600000c818783b */ /* 0x000ee80000000200 */
[----:B------:R-:W-:Y:S04]  /*14e40*/  LDSM.16.M88.4 R32, [R199] ;  /* 0x00000000c720783b */ /* 0x000fe80000000200 */
[----:B------:R-:W-:Y:S04]  /*14e50*/  LDSM.16.M88.4 R16, [R198] ;  /* 0x00000000c610783b */ /* 0x000fe80000000200 */
[----:B------:R-:W4:Y:S04]  /*14e60*/  LD.E R0, desc[UR4][R238.64+0x18c] ;  /* 0x00018c04ee007980 */ /* 0x000f28000c101900 */
[----:B------:R-:W5:Y:S04]  /*14e70*/  LDSM.16.M88.4 R160, [R200+0x6800] ;  /* 0x00680000c8a0783b */ /* 0x000f680000000200 */
[----:B------:R-:W5:Y:S04]  /*14e80*/  LDSM.16.M88.4 R152, [R200+0x7000] ;  /* 0x00700000c898783b */ /* 0x000f680000000200 */
[----:B------:R-:W5:Y:S04]  /*14e90*/  LDSM.16.M88.4 R20, [R200+0x7800] ;  /* 0x00780000c814783b */ /* 0x000f680000000200 */
[----:B-1----:R-:W-:Y:S04]  /*14ea0*/  LDSM.16.M88.4 R8, [R197] ;  /* 0x00000000c508783b */ /* 0x002fe80000000200 */
[----:B------:R-:W1:Y:S04]  /*14eb0*/  LDSM.16.M88.4 R148, [R195+0x6000] ;  /* 0x00600000c394783b */ /* 0x000e680000000200 */
[----:B------:R-:W1:Y:S01]  /*14ec0*/  LDSM.16.M88.4 R164, [R194] ;  /* 0x00000000c2a4783b */ /* 0x000e620000000200 */
[C---:B---3--:R-:W-:Y:S03]  /*14ed0*/  HMMA.16816.F32.BF16 R12, R172.reuse, R24, RZ ;  /* 0x00000018ac0c723c */ /* 0x048fe600000418ff */
[----:B--2---:R-:W2:Y:S04]  /*14ee0*/  LDSM.16.M88.4 R4, [R193] ;  /* 0x00000000c104783b */ /* 0x004ea80000000200 */
[----:B------:R-:W-:Y:S01]  /*14ef0*/  LDSM.16.M88.4 R28, [R191] ;  /* 0x00000000bf1c783b */ /* 0x000fe20000000200 */
[C---:B------:R-:W-:Y:S03]  /*14f00*/  HMMA.16816.F32.BF16 R24, R172.reuse, R26, RZ ;  /* 0x0000001aac18723c */ /* 0x040fe600000418ff */
[----:B------:R-:W-:Y:S04]  /*14f10*/  LDSM.16.M88.4 R180, [R192] ;  /* 0x00000000c0b4783b */ /* 0x000fe80000000200 */
[----:B------:R-:W-:Y:S01]  /*14f20*/  LDSM.16.M88.4 R144, [R195+0x6800] ;  /* 0x00680000c390783b */ /* 0x000fe20000000200 */
[----:B-----5:R-:W-:Y:S03]  /*14f30*/  HMMA.16816.F32.BF16 R140, R172, R160, RZ ;  /* 0x000000a0ac8c723c */ /* 0x020fe600000418ff */
[----:B------:R-:W-:Y:S04]  /*14f40*/  LDSM.16.M88.4 R168, [R195+0x7800] ;  /* 0x00780000c3a8783b */ /* 0x000fe80000000200 */
[----:B------:R-:W-:Y:S01]  /*14f50*/  LDSM.16.M88.4 R220, [R197+0x2000] ;  /* 0x00200000c5dc783b */ /* 0x000fe20000000200 */
[----:B------:R-:W-:Y:S03]  /*14f60*/  HMMA.16816.F32.BF16 R12, R32, R16, R12 ;  /* 0x00000010200c723c */ /* 0x000fe6000004180c */
[----:B------:R-:W-:Y:S04]  /*14f70*/  LDSM.16.M88.4 R228, [R195+0x8000] ;  /* 0x00800000c3e4783b */ /* 0x000fe80000000200 */
[----:B------:R-:W-:Y:S01]  /*14f80*/  LDSM.16.M88.4 R232, [R200+0x9000] ;  /* 0x00900000c8e8783b */ /* 0x000fe20000000200 */
[----:B------:R-:W-:Y:S03]  /*14f90*/  HMMA.16816.F32.BF16 R156, R172, R152, RZ ;  /* 0x00000098ac9c723c */ /* 0x000fe600000418ff */
[----:B------:R-:W0:Y:S03]  /*14fa0*/  LDGDEPBAR ;  /* 0x00000000000079af */ /* 0x000e260000000000 */
[----:B------:R-:W-:Y:S01]  /*14fb0*/  HMMA.16816.F32.BF16 R24, R32, R18, R24 ;  /* 0x000000122018723c */ /* 0x000fe20000041818 */
[----:B------:R-:W-:Y:S05]  /*14fc0*/  LDSM.16.M88.4 R16, [R195+0x7000] ;  /* 0x00700000c310783b */ /* 0x000fea0000000200 */
[C---:B------:R-:W-:Y:S06]  /*14fd0*/  HMMA.16816.F32.BF16 R160, R172.reuse, R162, RZ ;  /* 0x000000a2aca0723c */ /* 0x040fec00000418ff */
[C---:B------:R-:W-:Y:S06]  /*14fe0*/  HMMA.16816.F32.BF16 R152, R172.reuse, R154, RZ ;  /* 0x0000009aac98723c */ /* 0x040fec00000418ff */
[C---:B------:R-:W-:Y:S06]  /*14ff0*/  HMMA.16816.F32.BF16 R176, R172.reuse, R20, RZ ;  /* 0x00000014acb0723c */ /* 0x040fec00000418ff */
[----:B------:R-:W-:Y:S01]  /*15000*/  HMMA.16816.F32.BF16 R172, R172, R22, RZ ;  /* 0x00000016acac723c */ /* 0x000fe200000418ff */
[----:B------:R-:W3:Y:S05]  /*15010*/  LDSM.16.M88.4 R20, [R196] ;  /* 0x00000000c414783b */ /* 0x000eea0000000200 */
[C---:B-1----:R-:W-:Y:S06]  /*15020*/  HMMA.16816.F32.BF16 R12, R8.reuse, R148, R12 ;  /* 0x00000094080c723c */ /* 0x042fec000004180c */
[----:B------:R-:W-:Y:S01]  /*15030*/  HMMA.16816.F32.BF16 R24, R8, R150, R24 ;  /* 0x000000960818723c */ /* 0x000fe20000041818 */
[----:B------:R-:W-:Y:S05]  /*15040*/  LDSM.16.M88.4 R148, [R191+0x1000] ;  /* 0x00100000bf94783b */ /* 0x000fea0000000200 */
[C---:B------:R-:W-:Y:S06]  /*15050*/  HMMA.16816.F32.BF16 R140, R32.reuse, R164, R140 ;  /* 0x000000a4208c723c */ /* 0x040fec000004188c */
[C---:B------:R-:W-:Y:S01]  /*15060*/  HMMA.16816.F32.BF16 R160, R32.reuse, R166, R160 ;  /* 0x000000a620a0723c */ /* 0x040fe200000418a0 */
[----:B------:R-:W-:Y:S05]  /*15070*/  LDSM.16.M88.4 R164, [R200+0x8000] ;  /* 0x00800000c8a4783b */ /* 0x000fea0000000200 */
[C---:B--2---:R-:W-:Y:S06]  /*15080*/  HMMA.16816.F32.BF16 R156, R32.reuse, R4, R156 ;  /* 0x00000004209c723c */ /* 0x044fec000004189c */
[----:B------:R-:W-:Y:S01]  /*15090*/  HMMA.16816.F32.BF16 R152, R32, R6, R152 ;  /* 0x000000062098723c */ /* 0x000fe20000041898 */
[----:B------:R-:W1:Y:S05]  /*150a0*/  LDSM.16.M88.4 R4, [R201+0x2000] ;  /* 0x00200000c904783b */ /* 0x000e6a0000000200 */
[C---:B---3--:R-:W-:Y:S06]  /*150b0*/  HMMA.16816.F32.BF16 R12, R20.reuse, R28, R12 ;  /* 0x0000001c140c723c */ /* 0x048fec000004180c */
[----:B------:R-:W-:Y:S01]  /*150c0*/  HMMA.16816.F32.BF16 R24, R20, R30, R24 ;  /* 0x0000001e1418723c */ /* 0x000fe20000041818 */
[----:B------:R-:W-:Y:S05]  /*150d0*/  LDSM.16.M88.4 R28, [R191+0x1800] ;  /* 0x00180000bf1c783b */ /* 0x000fea0000000200 */
[C---:B------:R-:W-:Y:S06]  /*150e0*/  HMMA.16816.F32.BF16 R176, R32.reuse, R180, R176 ;  /* 0x000000b420b0723c */ /* 0x040fec00000418b0 */
[----:B------:R-:W-:Y:S01]  /*150f0*/  HMMA.16816.F32.BF16 R172, R32, R182, R172 ;  /* 0x000000b620ac723c */ /* 0x000fe200000418ac */
[----:B------:R-:W2:Y:S04]  /*15100*/  LDSM.16.M88.4 R32, [R191+0x800] ;  /* 0x00080000bf20783b */ /* 0x000ea80000000200 */
[----:B------:R-:W-:Y:S01]  /*15110*/  LDSM.16.M88.4 R180, [R200+0x9800] ;  /* 0x00980000c8b4783b */ /* 0x000fe20000000200 */
[C---:B------:R-:W-:Y:S06]  /*15120*/  HMMA.16816.F32.BF16 R140, R8.reuse, R144, R140 ;  /* 0x00000090088c723c */ /* 0x040fec000004188c */
[C---:B------:R-:W-:Y:S01]  /*15130*/  HMMA.16816.F32.BF16 R160, R8.reuse, R146, R160 ;  /* 0x0000009208a0723c */ /* 0x040fe200000418a0 */
[----:B------:R-:W-:Y:S05]  /*15140*/  LDSM.16.M88.4 R144, [R190] ;  /* 0x00000000be90783b */ /* 0x000fea0000000200 */
        /* <DEDUP_REMOVED lines=8> */
[----:B------:R-:W1:Y:S04]  /*151d0*/  LDSM.16.M88.4 R8, [R200+0x8800] ;  /* 0x00880000c808783b */ /* 0x000e680000000200 */
[----:B------:R-:W-:Y:S01]  /*151e0*/  LDSM.16.M88.4 R168, [R196+0x2000] ;  /* 0x00200000c4a8783b */ /* 0x000fe20000000200 */
[C---:B--2---:R-:W-:Y:S06]  /*151f0*/  HMMA.16816.F32.BF16 R140, R20.reuse, R32, R140 ;  /* 0x00000020148c723c */ /* 0x044fec000004188c */
[----:B------:R-:W-:Y:S01]  /*15200*/  HMMA.16816.F32.BF16 R160, R20, R34, R160 ;  /* 0x0000002214a0723c */ /* 0x000fe200000418a0 */
[----:B------:R-:W2:Y:S05]  /*15210*/  LDSM.16.M88.4 R32, [R189] ;  /* 0x00000000bd20783b */ /* 0x000eaa0000000200 */
[C---:B---3--:R-:W-:Y:S06]  /*15220*/  HMMA.16816.F32.BF16 R12, R16.reuse, R144, R12 ;  /* 0x00000090100c723c */ /* 0x048fec000004180c */
[----:B------:R-:W-:Y:S01]  /*15230*/  HMMA.16816.F32.BF16 R24, R16, R146, R24 ;  /* 0x000000921018723c */ /* 0x000fe20000041818 */
[----:B------:R-:W3:Y:S05]  /*15240*/  LDSM.16.M88.4 R144, [R188] ;  /* 0x00000000bc90783b */ /* 0x000eea0000000200 */
[C---:B------:R-:W-:Y:S06]  /*15250*/  HMMA.16816.F32.BF16 R156, R20.reuse, R148, R156 ;  /* 0x00000094149c723c */ /* 0x040fec000004189c */
[----:B------:R-:W-:Y:S01]  /*15260*/  HMMA.16816.F32.BF16 R152, R20, R150, R152 ;  /* 0x000000961498723c */ /* 0x000fe20000041898 */
[----:B------:R-:W-:Y:S05]  /*15270*/  LDSM.16.M88.4 R148, [R201+0x4000] ;  /* 0x00400000c994783b */ /* 0x000fea0000000200 */
[----:B-1----:R-:W-:Y:S06]  /*15280*/  HMMA.16816.F32.BF16 R140, R4, R8, R140 ;  /* 0x00000008048c723c */ /* 0x002fec000004188c */
[----:B------:R-:W-:Y:S06]  /*15290*/  HMMA.16816.F32.BF16 R12, R220, R228, R12 ;  /* 0x000000e4dc0c723c */ /* 0x000fec000004180c */
[----:B------:R-:W-:Y:S01]  /*152a0*/  HMMA.16816.F32.BF16 R160, R4, R10, R160 ;  /* 0x0000000a04a0723c */ /* 0x000fe200000418a0 */
[----:B------:R-:W-:Y:S05]  /*152b0*/  LDSM.16.M88.4 R8, [R200+0xa000] ;  /* 0x00a00000c808783b */ /* 0x000fea0000000200 */
[C---:B------:R-:W-:Y:S06]  /*152c0*/  HMMA.16816.F32.BF16 R176, R20.reuse, R28, R176 ;  /* 0x0000001c14b0723c */ /* 0x040fec00000418b0 */
[----:B------:R-:W-:Y:S01]  /*152d0*/  HMMA.16816.F32.BF16 R172, R20, R30, R172 ;  /* 0x0000001e14ac723c */ /* 0x000fe200000418ac */
[----:B------:R-:W1:Y:S04]  /*152e0*/  LDSM.16.M88.4 R28, [R195+0x8800] ;  /* 0x00880000c31c783b */ /* 0x000e680000000200 */
[----:B------:R-:W5:Y:S01]  /*152f0*/  LDSM.16.M88.4 R20, [R187] ;  /* 0x00000000bb14783b */ /* 0x000f620000000200 */
[----:B------:R-:W-:Y:S03]  /*15300*/  HMMA.16816.F32.BF16 R24, R220, R230, R24 ;  /* 0x000000e6dc18723c */ /* 0x000fe60000041818 */
[----:B------:R-:W-:Y:S03]  /*15310*/  LDSM.16.M88.4 R228, [R186] ;  /* 0x00000000bae4783b */ /* 0x000fe60000000200 */
[----:B------:R-:W-:Y:S06]  /*15320*/  HMMA.16816.F32.BF16 R156, R4, R232, R156 ;  /* 0x000000e8049c723c */ /* 0x000fec000004189c */
[----:B--2---:R-:W-:Y:S06]  /*15330*/  HMMA.16816.F32.BF16 R140, R16, R32, R140 ;  /* 0x00000020108c723c */ /* 0x004fec000004188c */
[----:B------:R-:W-:Y:S06]  /*15340*/  HMMA.16816.F32.BF16 R12, R168, R164, R12 ;  /* 0x000000a4a80c723c */ /* 0x000fec000004180c */
[----:B------:R-:W-:Y:S01]  /*15350*/  HMMA.16816.F32.BF16 R152, R4, R234, R152 ;  /* 0x000000ea0498723c */ /* 0x000fe20000041898 */
[----:B------:R-:W-:Y:S05]  /*15360*/  LDSM.16.M88.4 R232, [R191+0x2800] ;  /* 0x00280000bfe8783b */ /* 0x000fea0000000200 */
[----:B------:R-:W-:Y:S01]  /*15370*/  HMMA.16816.F32.BF16 R160, R16, R34, R160 ;  /* 0x0000002210a0723c */ /* 0x000fe200000418a0 */
[----:B------:R-:W-:Y:S05]  /*15380*/  LDSM.16.M88.4 R32, [R199+0x4000] ;  /* 0x00400000c720783b */ /* 0x000fea0000000200 */
[C---:B------:R-:W-:Y:S06]  /*15390*/  HMMA.16816.F32.BF16 R176, R4.reuse, R180, R176 ;  /* 0x000000b404b0723c */ /* 0x040fec00000418b0 */
[----:B------:R-:W-:Y:S01]  /*153a0*/  HMMA.16816.F32.BF16 R172, R4, R182, R172 ;  /* 0x000000b604ac723c */ /* 0x000fe200000418ac */
[----:B------:R-:W2:Y:S04]  /*153b0*/  LDSM.16.M88.4 R4, [R195+0x9000] ;  /* 0x00900000c304783b */ /* 0x000ea80000000200 */
[----:B------:R-:W-:Y:S01]  /*153c0*/  LDSM.16.M88.4 R180, [R195+0x9800] ;  /* 0x00980000c3b4783b */ /* 0x000fe20000000200 */
[----:B------:R-:W-:Y:S03]  /*153d0*/  HMMA.16816.F32.BF16 R24, R168, R166, R24 ;  /* 0x000000a6a818723c */ /* 0x000fe60000041818 */
[----:B------:R-:W4:Y:S03]  /*153e0*/  LDSM.16.M88.4 R164, [R191+0x3000] ;  /* 0x00300000bfa4783b */ /* 0x000f260000000200 */
[----:B---3--:R-:W-:Y:S06]  /*153f0*/  HMMA.16816.F32.BF16 R156, R16, R144, R156 ;  /* 0x00000090109c723c */ /* 0x008fec000004189c */
[----:B-1----:R-:W-:Y:S06]  /*15400*/  HMMA.16816.F32.BF16 R140, R220, R28, R140 ;  /* 0x0000001cdc8c723c */ /* 0x002fec000004188c */
[----:B------:R-:W-:Y:S06]  /*15410*/  HMMA.16816.F32.BF16 R12, R148, R8, R12 ;  /* 0x00000008940c723c */ /* 0x000fec000004180c */
[----:B------:R-:W-:Y:S01]  /*15420*/  HMMA.16816.F32.BF16 R152, R16, R146, R152 ;  /* 0x000000921098723c */ /* 0x000fe20000041898 */
[----:B------:R-:W1:Y:S05]  /*15430*/  LDSM.16.M88.4 R144, [R200+0xa800] ;  /* 0x00a80000c890783b */ /* 0x000e6a0000000200 */
[----:B------:R-:W-:Y:S01]  /*15440*/  HMMA.16816.F32.BF16 R160, R220, R30, R160 ;  /* 0x0000001edca0723c */ /* 0x000fe200000418a0 */
[----:B------:R-:W-:Y:S05]  /*15450*/  LDSM.16.M88.4 R28, [R185] ;  /* 0x00000000b91c783b */ /* 0x000fea0000000200 */
[----:B------:R-:W-:Y:S01]  /*15460*/  HMMA.16816.F32.BF16 R24, R148, R10, R24 ;  /* 0x0000000a9418723c */ /* 0x000fe20000041818 */
[----:B------:R-:W-:Y:S05]  /*15470*/  LDSM.16.M88.4 R8, [R196+0x4000] ;  /* 0x00400000c408783b */ /* 0x000fea0000000200 */
[C---:B-----5:R-:W-:Y:S06]  /*15480*/  HMMA.16816.F32.BF16 R176, R16.reuse, R20, R176 ;  /* 0x0000001410b0723c */ /* 0x060fec00000418b0 */
[----:B------:R-:W-:Y:S01]  /*15490*/  HMMA.16816.F32.BF16 R172, R16, R22, R172 ;  /* 0x0000001610ac723c */ /* 0x000fe200000418ac */
[----:B------:R-:W-:Y:S04]  /*154a0*/  LDSM.16.M88.4 R20, [R197+0x4000] ;  /* 0x00400000c514783b */ /* 0x000fe80000000200 */
[----:B------:R-:W3:Y:S01]  /*154b0*/  LDSM.16.M88.4 R16, [R195+0xa000] ;  /* 0x00a00000c310783b */ /* 0x000ee20000000200 */
[----:B--2---:R-:W-:Y:S06]  /*154c0*/  HMMA.16816.F32.BF16 R156, R220, R4, R156 ;  /* 0x00000004dc9c723c */ /* 0x004fec000004189c */
[----:B------:R-:W-:Y:S06]  /*154d0*/  HMMA.16816.F32.BF16 R140, R168, R232, R140 ;  /* 0x000000e8a88c723c */ /* 0x000fec000004188c */
[----:B------:R-:W-:Y:S06]  /*154e0*/  HMMA.16816.F32.BF16 R12, R32, R228, R12 ;  /* 0x000000e4200c723c */ /* 0x000fec000004180c */
[----:B------:R-:W-:Y:S01]  /*154f0*/  HMMA.16816.F32.BF16 R152, R220, R6, R152 ;  /* 0x00000006dc98723c */ /* 0x000fe20000041898 */
[----:B------:R-:W-:Y:S05]  /*15500*/  LDSM.16.M88.4 R4, [R191+0x4000] ;  /* 0x00400000bf04783b */ /* 0x000fea0000000200 */
[----:B------:R-:W-:Y:S06]  /*15510*/  HMMA.16816.F32.BF16 R160, R168, R234, R160 ;  /* 0x000000eaa8a0723c */ /* 0x000fec00000418a0 */
[----:B------:R-:W-:Y:S01]  /*15520*/  HMMA.16816.F32.BF16 R24, R32, R230, R24 ;  /* 0x000000e62018723c */ /* 0x000fe20000041818 */
[----:B------:R-:W2:Y:S05]  /*15530*/  LDSM.16.M88.4 R228, [R200+0xb000] ;  /* 0x00b00000c8e4783b */ /* 0x000eaa0000000200 */
[----:B----4-:R-:W-:Y:S06]  /*15540*/  HMMA.16816.F32.BF16 R156, R168, R164, R156 ;  /* 0x000000a4a89c723c */ /* 0x010fec000004189c */
[----:B-1----:R-:W-:Y:S06]  /*15550*/  HMMA.16816.F32.BF16 R140, R148, R144, R140 ;  /* 0x00000090948c723c */ /* 0x002fec000004188c */
[----:B---3--:R-:W-:Y:S06]  /*15560*/  HMMA.16816.F32.BF16 R12, R20, R16, R12 ;  /* 0x00000010140c723c */ /* 0x008fec000004180c */
[----:B------:R-:W-:Y:S01]  /*15570*/  HMMA.16816.F32.BF16 R160, R148, R146, R160 ;  /* 0x0000009294a0723c */ /* 0x000fe200000418a0 */
[----:B------:R-:W-:Y:S05]  /*15580*/  LDSM.16.M88.4 R144, [R191+0x4800] ;  /* 0x00480000bf90783b */ /* 0x000fea0000000200 */
[----:B------:R-:W-:Y:S01]  /*15590*/  HMMA.16816.F32.BF16 R152, R168, R166, R152 ;  /* 0x000000a6a898723c */ /* 0x000fe20000041898 */
[----:B------:R-:W1:Y:S05]  /*155a0*/  LDSM.16.M88.4 R164, [R191+0x3800] ;  /* 0x00380000bfa4783b */ /* 0x000e6a0000000200 */
[----:B------:R-:W-:Y:S01]  /*155b0*/  HMMA.16816.F32.BF16 R24, R20, R18, R24 ;  /* 0x000000121418723c */ /* 0x000fe20000041818 */
[----:B------:R-:W3:Y:S05]  /*155c0*/  LDSM.16.M88.4 R16, [R184] ;  /* 0x00000000b810783b */ /* 0x000eea0000000200 */
[C---:B------:R-:W-:Y:S06]  /*155d0*/  HMMA.16816.F32.BF16 R176, R220.reuse, R180, R176 ;  /* 0x000000b4dcb0723c */ /* 0x040fec00000418b0 */
[----:B------:R-:W-:Y:S01]  /*155e0*/  HMMA.16816.F32.BF16 R180, R220, R182, R172 ;  /* 0x000000b6dcb4723c */ /* 0x000fe200000418ac */
[----:B------:R-:W4:Y:S05]  /*155f0*/  LDSM.16.M88.4 R172, [R195+0xa800] ;  /* 0x00a80000c3ac783b */ /* 0x000f2a0000000200 */
[----:B--2---:R-:W-:Y:S06]  /*15600*/  HMMA.16816.F32.BF16 R156, R148, R228, R156 ;  /* 0x000000e4949c723c */ /* 0x004fec000004189c */
[----:B------:R-:W-:Y:S06]  /*15610*/  HMMA.16816.F32.BF16 R140, R32, R28, R140 ;  /* 0x0000001c208c723c */ /* 0x000fec000004188c */
[----:B------:R-:W-:Y:S06]  /*15620*/  HMMA.16816.F32.BF16 R12, R8, R4, R12 ;  /* 0x00000004080c723c */ /* 0x000fec000004180c */
[----:B------:R-:W-:Y:S01]  /*15630*/  HMMA.16816.F32.BF16 R160, R32, R30, R160 ;  /* 0x0000001e20a0723c */ /* 0x000fe200000418a0 */
[----:B------:R-:W2:Y:S05]  /*15640*/  LDSM.16.M88.4 R28, [R200+0xb800] ;  /* 0x00b80000c81c783b */ /* 0x000eaa0000000200 */
[----:B------:R-:W-:Y:S06]  /*15650*/  HMMA.16816.F32.BF16 R152, R148, R230, R152 ;  /* 0x000000e69498723c */ /* 0x000fec0000041898 */
[----:B------:R-:W-:Y:S01]  /*15660*/  HMMA.16816.F32.BF16 R24, R8, R6, R24 ;  /* 0x000000060818723c */ /* 0x000fe20000041818 */
[----:B------:R-:W5:Y:S05]  /*15670*/  LDSM.16.M88.4 R4, [R195+0xb000] ;  /* 0x00b00000c304783b */ /* 0x000f6a0000000200 */
[----:B-1----:R-:W-:Y:S01]  /*15680*/  HMMA.16816.F32.BF16 R176, R168, R164, R176 ;  /* 0x000000a4a8b0723c */ /* 0x002fe200000418b0 */
[-C--:B------:R-:W-:Y:S01]  /*15690*/  FMUL.FTZ R12, R12, R0.reuse ;  /* 0x000000000c0c7220 */ /* 0x080fe20000410000 */
[----:B------:R-:W-:-:S04]  /*156a0*/  FMUL.FTZ R13, R13, R0 ;  /* 0x000000000d0d7220 */ /* 0x000fc80000410000 */
[----:B---3--:R-:W-:Y:S06]  /*156b0*/  HMMA.16816.F32.BF16 R156, R32, R16, R156 ;  /* 0x00000010209c723c */ /* 0x008fec000004189c */
[----:B------:R-:W-:Y:S01]  /*156c0*/  HMMA.16816.F32.BF16 R180, R168, R166, R180 ;  /* 0x000000a6a8b4723c */ /* 0x000fe200000418b4 */
[----:B------:R-:W-:-:S05]  /*156d0*/  FMUL.FTZ R220, R14, R0 ;  /* 0x000000000edc7220 */ /* 0x000fca0000410000 */
[----:B----4-:R-:W-:Y:S01]  /*156e0*/  HMMA.16816.F32.BF16 R140, R20, R172, R140 ;  /* 0x000000ac148c723c */ /* 0x010fe2000004188c */
[----:B------:R-:W-:Y:S05]  /*156f0*/  MUFU.TANH R172, R12 ;  /* 0x0000000c00ac7308 */ /* 0x000fea0000002400 */
[----:B------:R-:W-:Y:S01]  /*15700*/  HMMA.16816.F32.BF16 R152, R32, R18, R152 ;  /* 0x000000122098723c */ /* 0x000fe20000041898 */
[----:B------:R-:W1:Y:S02]  /*15710*/  LDSM.16.M88.4 R16, [R136] ;  /* 0x000000008810783b */ /* 0x000e640000000200 */
[----:B------:R3:W4:Y:S03]  /*15720*/  MUFU.TANH R173, R13 ;  /* 0x0000000d00ad7308 */ /* 0x0007260000002400 */
[----:B------:R-:W-:Y:S07]  /*15730*/  HMMA.16816.F32.BF16 R160, R20, R174, R160 ;  /* 0x000000ae14a0723c */ /* 0x000fee00000418a0 */
[----:B------:R-:W-:-:S02]  /*15740*/  FMUL.FTZ R174, R15, R0 ;  /* 0x000000000fae7220 */ /* 0x000fc40000410000 */
[----:B---3--:R-:W3:Y:S01]  /*15750*/  LDSM.16.M88.4 R12, [R191+0x5000] ;  /* 0x00500000bf0c783b */ /* 0x008ee20000000200 */
[----:B--2---:R-:W-:Y:S01]  /*15760*/  HMMA.16816.F32.BF16 R176, R148, R28, R176 ;  /* 0x0000001c94b0723c */ /* 0x004fe200000418b0 */
[-C--:B------:R-:W-:Y:S01]  /*15770*/  FMUL.FTZ R24, R24, R0.reuse ;  /* 0x0000000018187220 */ /* 0x080fe20000410000 */
[-C--:B------:R-:W-:Y:S01]  /*15780*/  FMUL.FTZ R25, R25, R0.reuse ;  /* 0x0000000019197220 */ /* 0x080fe20000410000 */
[----:B------:R-:W-:-:S03]  /*15790*/  FMUL.FTZ R26, R26, R0 ;  /* 0x000000001a1a7220 */ /* 0x000fc60000410000 */
[----:B-----5:R-:W-:Y:S01]  /*157a0*/  HMMA.16816.F32.BF16 R156, R20, R4, R156 ;  /* 0x00000004149c723c */ /* 0x020fe2000004189c */
[----:B------:R-:W-:Y:S01]  /*157b0*/  MUFU.TANH R164, R26 ;  /* 0x0000001a00a47308 */ /* 0x000fe20000002400 */
[----:B------:R-:W-:-:S04]  /*157c0*/  FMUL.FTZ R165, R27, R0 ;  /* 0x000000001ba57220 */ /* 0x000fc80000410000 */
[----:B------:R-:W-:Y:S06]  /*157d0*/  HMMA.16816.F32.BF16 R180, R148, R30, R180 ;  /* 0x0000001e94b4723c */ /* 0x000fec00000418b4 */
[----:B------:R-:W-:Y:S01]  /*157e0*/  HMMA.16816.F32.BF16 R140, R8, R144, R140 ;  /* 0x00000090088c723c */ /* 0x000fe2000004188c */
[----:B------:R-:W-:Y:S08]  /*157f0*/  MUFU.TANH R144, R24 ;  /* 0x0000001800907308 */ /* 0x000ff00000002400 */
[----:B------:R2:W-:Y:S01]  /*15800*/  MUFU.TANH R145, R25 ;  /* 0x0000001900917308 */ /* 0x0005e20000002400 */
[----:B-1----:R-:W-:Y:S01]  /*15810*/  HMMA.16816.F32.BF16 R176, R32, R16, R176 ;  /* 0x0000001020b0723c */ /* 0x002fe200000418b0 */
[----:B--2---:R-:W1:Y:S05]  /*15820*/  LDSM.16.M88.4 R24, [R195+0xb800] ;  /* 0x00b80000c318783b */ /* 0x004e6a0000000200 */
[----:B---3--:R-:W-:Y:S01]  /*15830*/  HMMA.16816.F32.BF16 R156, R8, R12, R156 ;  /* 0x0000000c089c723c */ /* 0x008fe2000004189c */
[----:B------:R-:W2:Y:S05]  /*15840*/  S2R R13, SR_TID.X ;  /* 0x00000000000d7919 */ /* 0x000eaa0000002100 */
[----:B------:R-:W-:Y:S06]  /*15850*/  HMMA.16816.F32.BF16 R180, R32, R18, R180 ;  /* 0x0000001220b4723c */ /* 0x000fec00000418b4 */
[----:B------:R-:W-:Y:S01]  /*15860*/  HMMA.16816.F32.BF16 R152, R20, R6, R152 ;  /* 0x000000061498723c */ /* 0x000fe20000041898 */
[----:B------:R-:W3:Y:S05]  /*15870*/  LDSM.16.M88.4 R4, [R191+0x5800] ;  /* 0x00580000bf04783b */ /* 0x000eea0000000200 */
[----:B------:R-:W-:Y:S01]  /*15880*/  HMMA.16816.F32.BF16 R160, R8, R146, R160 ;  /* 0x0000009208a0723c */ /* 0x000fe200000418a0 */
[----:B------:R-:W5:Y:S01]  /*15890*/  MUFU.TANH R174, R174 ;  /* 0x000000ae00ae7308 */ /* 0x000f620000002400 */
[----:B------:R-:W-:-:S04]  /*158a0*/  FMUL.FTZ R221, R141, R0 ;  /* 0x000000008ddd7220 */ /* 0x000fc80000410000 */
[C---:B-1----:R-:W-:Y:S06]  /*158b0*/  HMMA.16816.F32.BF16 R176, R20.reuse, R24, R176 ;  /* 0x0000001814b0723c */ /* 0x042fec00000418b0 */
[----:B------:R-:W-:Y:S01]  /*158c0*/  HMMA.16816.F32.BF16 R180, R20, R26, R180 ;  /* 0x0000001a14b4723c */ /* 0x000fe200000418b4 */
[----:B--2---:R-:W-:Y:S02]  /*158d0*/  IMAD.SHL.U32 R13, R13, 0x2, RZ ;  /* 0x000000020d0d7824 */ /* 0x004fe400078e00ff */
[-C--:B------:R-:W-:Y:S01]  /*158e0*/  FMUL.FTZ R28, R142, R0.reuse ;  /* 0x000000008e1c7220 */ /* 0x080fe20000410000 */
[----:B------:R-:W1:Y:S01]  /*158f0*/  MUFU.TANH R165, R165 ;  /* 0x000000a500a57308 */ /* 0x000e620000002400 */
[-C--:B------:R-:W-:Y:S01]  /*15900*/  FMUL.FTZ R140, R140, R0.reuse ;  /* 0x000000008c8c7220 */ /* 0x080fe20000410000 */
[-C--:B------:R-:W-:Y:S01]  /*15910*/  FMUL.FTZ R156, R156, R0.reuse ;  /* 0x000000009c9c7220 */ /* 0x080fe20000410000 */
[----:B------:R-:W-:Y:S01]  /*15920*/  LOP3.LUT R16, R13, 0x6, RZ, 0xc0, !PT ;  /* 0x000000060d107812 */ /* 0x000fe200078ec0ff */
[----:B------:R-:W-:Y:S01]  /*15930*/  HMMA.16816.F32.BF16 R152, R8, R14, R152 ;  /* 0x0000000e0898723c */ /* 0x000fe20000041898 */
[----:B------:R-:W-:Y:S01]  /*15940*/  FMUL.FTZ R157, R157, R0 ;  /* 0x000000009d9d7220 */ /* 0x000fe20000410000 */
[----:B------:R-:W-:Y:S01]  /*15950*/  ISETP.GE.AND P1, PT, R133, 0x3, PT ;  /* 0x000000038500780c */ /* 0x000fe20003f26270 */
[----:B------:R-:W-:-:S04]  /*15960*/  DEPBAR.LE SB0, 0x0 ;  /* 0x000080000000791a */ /* 0x000fc80000000000 */
[----:B------:R-:W-:-:S03]  /*15970*/  IMAD R13, R217, 0x40, R16 ;  /* 0x00000040d90d7824 */ /* 0x000fc600078e0210 */
[C---:B---3--:R-:W-:Y:S01]  /*15980*/  HMMA.16816.F32.BF16 R176, R8.reuse, R4, R176 ;  /* 0x0000000408b0723c */ /* 0x048fe200000418b0 */
[----:B------:R-:W-:Y:S02]  /*15990*/  VIADD R16, R13, 0x1 ;  /* 0x000000010d107836 */ /* 0x000fe40000000000 */
[-C--:B------:R-:W-:Y:S01]  /*159a0*/  FMUL.FTZ R141, R143, R0.reuse ;  /* 0x000000008f8d7220 */ /* 0x080fe20000410000 */
[----:B------:R-:W-:Y:S02]  /*159b0*/  FMUL.FTZ R147, R160, R0 ;  /* 0x00000000a0937220 */ /* 0x000fe40000410000 */
[----:B------:R-:W-:Y:S01]  /*159c0*/  HMMA.16816.F32.BF16 R180, R8, R6, R180 ;  /* 0x0000000608b4723c */ /* 0x000fe200000418b4 */
[----:B------:R-:W-:Y:S01]  /*159d0*/  ISETP.GE.AND P5, PT, R16, R2, PT ;  /* 0x000000021000720c */ /* 0x000fe20003fa6270 */
[C---:B------:R-:W-:Y:S02]  /*159e0*/  VIADD R4, R13.reuse, 0x9 ;  /* 0x000000090d047836 */ /* 0x040fe40000000000 */
[----:B------:R-:W-:Y:S01]  /*159f0*/  VIADD R5, R13, 0x8 ;  /* 0x000000080d057836 */ /* 0x000fe20000000000 */
[----:B------:R-:W-:Y:S01]  /*15a00*/  MUFU.TANH R221, R221 ;  /* 0x000000dd00dd7308 */ /* 0x000fe20000002400 */
[-C--:B------:R-:W-:Y:S01]  /*15a10*/  FMUL.FTZ R12, R161, R0.reuse ;  /* 0x00000000a10c7220 */ /* 0x080fe20000410000 */
[----:B----4-:R-:W-:Y:S01]  /*15a20*/  FSEL R19, R173, -INF , !P5 ;  /* 0xff800000ad137808 */ /* 0x010fe20006800000 */
[----:B------:R-:W-:Y:S01]  /*15a30*/  FMUL.FTZ R162, R162, R0 ;  /* 0x00000000a2a27220 */ /* 0x000fe20000410000 */
[C---:B------:R-:W-:Y:S01]  /*15a40*/  ISETP.GE.AND P3, PT, R4.reuse, R2, PT ;  /* 0x000000020400720c */ /* 0x040fe20003f66270 */
[----:B------:R-:W-:Y:S01]  /*15a50*/  FMUL.FTZ R163, R163, R0 ;  /* 0x00000000a3a37220 */ /* 0x000fe20000410000 */
[----:B------:R-:W-:-:S02]  /*15a60*/  ISETP.GE.AND P5, PT, R4, R137, PT ;  /* 0x000000890400720c */ /* 0x000fc40003fa6270 */
[----:B------:R-:W2:Y:S01]  /*15a70*/  MUFU.TANH R28, R28 ;  /* 0x0000001c001c7308 */ /* 0x000ea20000002400 */
[----:B------:R-:W-:Y:S01]  /*15a80*/  ISETP.GE.AND P6, PT, R16, R137, PT ;  /* 0x000000891000720c */ /* 0x000fe20003fc6270 */
[----:B------:R-:W-:Y:S01]  /*15a90*/  VIADD R4, R13, 0x10 ;  /* 0x000000100d047836 */ /* 0x000fe20000000000 */
[----:B------:R-:W-:-:S05]  /*15aa0*/  ISETP.GE.AND P4, PT, R5, R2, PT ;  /* 0x000000020500720c */ /* 0x000fca0003f86270 */
[----:B------:R-:W3:Y:S01]  /*15ab0*/  MUFU.TANH R141, R141 ;  /* 0x0000008d008d7308 */ /* 0x000ee20000002400 */
[----:B------:R-:W-:Y:S01]  /*15ac0*/  ISETP.GE.AND P2, PT, R5, R137, PT ;  /* 0x000000890500720c */ /* 0x000fe20003f46270 */
[----:B------:R-:W-:-:S06]  /*15ad0*/  FMUL.FTZ R15, R158, R0 ;  /* 0x000000009e0f7220 */ /* 0x000fcc0000410000 */
[----:B------:R-:W4:Y:S01]  /*15ae0*/  MUFU.TANH R147, R147 ;  /* 0x0000009300937308 */ /* 0x000f220000002400 */
[----:B------:R-:W-:Y:S01]  /*15af0*/  FMUL.FTZ R14, R159, R0 ;  /* 0x000000009f0e7220 */ /* 0x000fe20000410000 */
[----:B-----5:R-:W-:-:S06]  /*15b00*/  FSEL R5, R174, -INF , !P6 ;  /* 0xff800000ae057808 */ /* 0x020fcc0007000000 */
[----:B------:R-:W5:Y:S01]  /*15b10*/  MUFU.TANH R235, R140 ;  /* 0x0000008c00eb7308 */ /* 0x000f620000002400 */
[----:B------:R-:W-:Y:S01]  /*15b20*/  FSEL R21, R144, -INF , !P4 ;  /* 0xff80000090157808 */ /* 0x000fe20006000000 */
[C---:B------:R-:W-:Y:S01]  /*15b30*/  VIADD R16, R13.reuse, 0x18 ;  /* 0x000000180d107836 */ /* 0x040fe20000000000 */
[C---:B------:R-:W-:Y:S02]  /*15b40*/  ISETP.GE.AND P6, PT, R4.reuse, R2, PT ;  /* 0x000000020400720c */ /* 0x040fe40003fc6270 */
[----:B------:R-:W-:Y:S01]  /*15b50*/  ISETP.GE.AND P4, PT, R4, R137, PT ;  /* 0x000000890400720c */ /* 0x000fe20003f86270 */
[----:B------:R-:W-:Y:S02]  /*15b60*/  VIADD R4, R13, 0x11 ;  /* 0x000000110d047836 */ /* 0x000fe40000000000 */
[----:B------:R-:W-:Y:S01]  /*15b70*/  MUFU.TANH R12, R12 ;  /* 0x0000000c000c7308 */ /* 0x000fe20000002400 */
[-C--:B------:R-:W-:Y:S01]  /*15b80*/  FMUL.FTZ R152, R152, R0.reuse ;  /* 0x0000000098987220 */ /* 0x080fe20000410000 */
[----:B------:R-:W-:-:S06]  /*15b90*/  FMUL.FTZ R149, R155, R0 ;  /* 0x000000009b957220 */ /* 0x000fcc0000410000 */
[----:B------:R-:W5:Y:S01]  /*15ba0*/  MUFU.TANH R233, R162 ;  /* 0x000000a200e97308 */ /* 0x000f620000002400 */
[----:B------:R-:W-:Y:S01]  /*15bb0*/  FMUL.FTZ R151, R154, R0 ;  /* 0x000000009a977220 */ /* 0x000fe20000410000 */
[----:B------:R-:W-:-:S06]  /*15bc0*/  FSEL R17, R164, -INF , !P2 ;  /* 0xff800000a4117808 */ /* 0x000fcc0005000000 */
[----:B------:R-:W5:Y:S01]  /*15bd0*/  MUFU.TANH R223, R163 ;  /* 0x000000a300df7308 */ /* 0x000f620000002400 */
[----:B------:R-:W-:Y:S01]  /*15be0*/  FSEL R23, R145, -INF , !P3 ;  /* 0xff80000091177808 */ /* 0x000fe20005800000 */
[----:B------:R-:W-:-:S06]  /*15bf0*/  FMUL.FTZ R173, R178, R0 ;  /* 0x00000000b2ad7220 */ /* 0x000fcc0000410000 */
[----:B------:R-:W5:Y:S01]  /*15c00*/  MUFU.TANH R231, R156 ;  /* 0x0000009c00e77308 */ /* 0x000f620000002400 */
[----:B-1----:R-:W-:Y:S01]  /*15c10*/  FSEL R165, R165, -INF , !P5 ;  /* 0xff800000a5a57808 */ /* 0x002fe20006800000 */
[----:B------:R-:W-:Y:S01]  /*15c20*/  FMUL.FTZ R176, R176, R0 ;  /* 0x00000000b0b07220 */ /* 0x000fe20000410000 */
[CC--:B------:R-:W-:Y:S01]  /*15c30*/  ISETP.GE.AND P2, PT, R4.reuse, R2.reuse, PT ;  /* 0x000000020400720c */ /* 0x0c0fe20003f46270 */
[C---:B------:R-:W-:Y:S01]  /*15c40*/  VIADD R7, R13.reuse, 0x19 ;  /* 0x000000190d077836 */ /* 0x040fe20000000000 */
[----:B------:R-:W-:Y:S01]  /*15c50*/  ISETP.GE.AND P3, PT, R4, R137, PT ;  /* 0x000000890400720c */ /* 0x000fe20003f66270 */
[----:B------:R-:W-:Y:S01]  /*15c60*/  VIADD R6, R13, 0x20 ;  /* 0x000000200d067836 */ /* 0x000fe20000000000 */
[----:B------:R-:W-:Y:S01]  /*15c70*/  ISETP.GE.AND P5, PT, R16, R2, PT ;  /* 0x000000021000720c */ /* 0x000fe20003fa6270 */
[----:B------:R-:W-:Y:S01]  /*15c80*/  MUFU.TANH R229, R157 ;  /* 0x0000009d00e57308 */ /* 0x000fe20000002400 */
[-C--:B------:R-:W-:Y:S01]  /*15c90*/  FMUL.FTZ R153, R153, R0.reuse ;  /* 0x0000000099997220 */ /* 0x080fe20000410000 */
[----:B------:R-:W-:Y:S01]  /*15ca0*/  FMUL.FTZ R177, R177, R0 ;  /* 0x00000000b1b17220 */ /* 0x000fe20000410000 */
[----:B--2---:R-:W-:-:S05]  /*15cb0*/  FSEL R143, R28, -INF , !P4 ;  /* 0xff8000001c8f7808 */ /* 0x004fca0006000000 */
[----:B------:R-:W1:Y:S01]  /*15cc0*/  MUFU.TANH R15, R15 ;  /* 0x0000000f000f7308 */ /* 0x000e620000002400 */
[----:B------:R-:W-:Y:S01]  /*15cd0*/  FSEL R221, R221, -INF , !P2 ;  /* 0xff800000dddd7808 */ /* 0x000fe20005000000 */
[----:B------:R-:W-:Y:S01]  /*15ce0*/  FMUL.FTZ R171, R179, R0 ;  /* 0x00000000b3ab7220 */ /* 0x000fe20000410000 */
[----:B---3--:R-:W-:-:S05]  /*15cf0*/  FSEL R141, R141, -INF , !P3 ;  /* 0xff8000008d8d7808 */ /* 0x008fca0005800000 */
[----:B------:R-:W2:Y:S01]  /*15d00*/  MUFU.TANH R14, R14 ;  /* 0x0000000e000e7308 */ /* 0x000ea20000002400 */
[----:B----4-:R-:W-:Y:S01]  /*15d10*/  FSEL R147, R147, -INF , !P5 ;  /* 0xff80000093937808 */ /* 0x010fe20006800000 */
[----:B------:R-:W-:Y:S01]  /*15d20*/  FMUL.FTZ R175, R180, R0 ;  /* 0x00000000b4af7220 */ /* 0x000fe20000410000 */
[----:B-----5:R-:W-:-:S05]  /*15d30*/  FSEL R235, R235, -INF , !P6 ;  /* 0xff800000ebeb7808 */ /* 0x020fca0007000000 */
[----:B------:R-:W3:Y:S01]  /*15d40*/  MUFU.TANH R159, R152 ;  /* 0x00000098009f7308 */ /* 0x000ee20000002400 */
[CC--:B------:R-:W-:Y:S02]  /*15d50*/  ISETP.GE.AND P4, PT, R7.reuse, R2.reuse, PT ;  /* 0x000000020700720c */ /* 0x0c0fe40003f86270 */
[-C--:B------:R-:W-:Y:S01]  /*15d60*/  ISETP.GE.AND P2, PT, R7, R137.reuse, PT ;  /* 0x000000890700720c */ /* 0x080fe20003f46270 */
[C---:B------:R-:W-:Y:S01]  /*15d70*/  VIADD R7, R13.reuse, 0x28 ;  /* 0x000000280d077836 */ /* 0x040fe20000000000 */
[C---:B------:R-:W-:Y:S02]  /*15d80*/  ISETP.GE.AND P3, PT, R6.reuse, R2, PT ;  /* 0x000000020600720c */ /* 0x040fe40003f66270 */
[-C--:B------:R-:W-:Y:S01]  /*15d90*/  ISETP.GE.AND P5, PT, R6, R137.reuse, PT ;  /* 0x000000890600720c */ /* 0x080fe20003fa6270 */
[----:B------:R-:W4:Y:S01]  /*15da0*/  MUFU.TANH R149, R149 ;  /* 0x0000009500957308 */ /* 0x000f220000002400 */
[----:B------:R-:W-:Y:S01]  /*15db0*/  ISETP.GE.AND P6, PT, R16, R137, PT ;  /* 0x000000891000720c */ /* 0x000fe20003fc6270 */
[----:B------:R-:W-:-:S02]  /*15dc0*/  VIADD R6, R13, 0x21 ;  /* 0x000000210d067836 */ /* 0x000fc40000000000 */
[----:B------:R-:W-:-:S04]  /*15dd0*/  FMUL.FTZ R170, R181, R0 ;  /* 0x00000000b5aa7220 */ /* 0x000fc80000410000 */
[----:B------:R-:W5:Y:S01]  /*15de0*/  MUFU.TANH R4, R176 ;  /* 0x000000b000047308 */ /* 0x000f620000002400 */
[-C--:B------:R-:W-:Y:S01]  /*15df0*/  FMUL.FTZ R167, R182, R0.reuse ;  /* 0x00000000b6a77220 */ /* 0x080fe20000410000 */
[----:B------:R-:W-:Y:S01]  /*15e00*/  FMUL.FTZ R166, R183, R0 ;  /* 0x00000000b7a67220 */ /* 0x000fe20000410000 */
[----:B------:R-:W-:-:S05]  /*15e10*/  FSEL R233, R233, -INF , !P6 ;  /* 0xff800000e9e97808 */ /* 0x000fca0007000000 */
[----:B------:R2:W-:Y:S01]  /*15e20*/  MUFU.TANH R157, R153 ;  /* 0x00000099009d7308 */ /* 0x0005e20000002400 */
[----:B------:R-:W-:Y:S02]  /*15e30*/  FSEL R145, R12, -INF , !P4 ;  /* 0xff8000000c917808 */ /* 0x000fe40006000000 */
[----:B------:R-:W-:-:S05]  /*15e40*/  FSEL R223, R223, -INF , !P2 ;  /* 0xff800000dfdf7808 */ /* 0x000fca0005000000 */
[----:B------:R-:W5:Y:S01]  /*15e50*/  MUFU.TANH R151, R151 ;  /* 0x0000009700977308 */ /* 0x000f620000002400 */
[----:B------:R-:W-:-:S07]  /*15e60*/  FSEL R231, R231, -INF , !P3 ;  /* 0xff800000e7e77808 */ /* 0x000fce0005800000 */
[----:B------:R-:W5:Y:S01]  /*15e70*/  MUFU.TANH R173, R173 ;  /* 0x000000ad00ad7308 */ /* 0x000f620000002400 */
[CC--:B------:R-:W-:Y:S02]  /*15e80*/  ISETP.GE.AND P6, PT, R6.reuse, R2.reuse, PT ;  /* 0x000000020600720c */ /* 0x0c0fe40003fc6270 */
[-C--:B------:R-:W-:Y:S01]  /*15e90*/  ISETP.GE.AND P4, PT, R6, R137.reuse, PT ;  /* 0x000000890600720c */ /* 0x080fe20003f86270 */
[----:B------:R-:W-:Y:S01]  /*15ea0*/  VIADD R6, R13, 0x29 ;  /* 0x000000290d067836 */ /* 0x000fe20000000000 */
[C---:B------:R-:W-:Y:S02]  /*15eb0*/  ISETP.GE.AND P2, PT, R7.reuse, R2, PT ;  /* 0x000000020700720c */ /* 0x040fe40003f46270 */
[----:B------:R-:W-:Y:S01]  /*15ec0*/  ISETP.GE.AND P3, PT, R7, R137, PT ;  /* 0x000000890700720c */ /* 0x000fe20003f66270 */
[----:B------:R-:W5:Y:S01]  /*15ed0*/  MUFU.TANH R177, R177 ;  /* 0x000000b100b17308 */ /* 0x000f620000002400 */
[----:B------:R-:W-:Y:S01]  /*15ee0*/  VIADD R7, R13, 0x30 ;  /* 0x000000300d077836 */ /* 0x000fe20000000000 */
[----:B-1----:R-:W-:-:S06]  /*15ef0*/  FSEL R155, R15, -INF , !P5 ;  /* 0xff8000000f9b7808 */ /* 0x002fcc0006800000 */
[----:B------:R-:W1:Y:S01]  /*15f00*/  MUFU.TANH R171, R171 ;  /* 0x000000ab00ab7308 */ /* 0x000e620000002400 */
[----:B------:R-:W-:-:S07]  /*15f10*/  FSEL R229, R229, -INF , !P6 ;  /* 0xff800000e5e57808 */ /* 0x000fce0007000000 */
[----:B------:R-:W1:Y:S01]  /*15f20*/  MUFU.TANH R175, R175 ;  /* 0x000000af00af7308 */ /* 0x000e620000002400 */
[----:B--2---:R-:W-:Y:S01]  /*15f30*/  FSEL R153, R14, -INF , !P4 ;  /* 0xff8000000e997808 */ /* 0x004fe20006000000 */
[----:B------:R-:W-:Y:S01]  /*15f40*/  VIADD R0, R13, 0x38 ;  /* 0x000000380d007836 */ /* 0x000fe20000000000 */
[C---:B------:R-:W-:Y:S02]  /*15f50*/  ISETP.GE.AND P5, PT, R6.reuse, R2, PT ;  /* 0x000000020600720c */ /* 0x040fe40003fa6270 */
[----:B------:R-:W-:-:S03]  /*15f60*/  ISETP.GE.AND P6, PT, R6, R137, PT ;  /* 0x000000890600720c */ /* 0x000fc60003fc6270 */
[----:B------:R-:W-:Y:S01]  /*15f70*/  MUFU.TANH R220, R220 ;  /* 0x000000dc00dc7308 */ /* 0x000fe20000002400 */
[----:B------:R-:W-:Y:S01]  /*15f80*/  ISETP.GE.AND P4, PT, R7, R2, PT ;  /* 0x000000020700720c */ /* 0x000fe20003f86270 */
[----:B------:R-:W-:Y:S01]  /*15f90*/  VIADD R6, R13, 0x31 ;  /* 0x000000310d067836 */ /* 0x000fe20000000000 */
[----:B---3--:R-:W-:Y:S02]  /*15fa0*/  FSEL R159, R159, -INF , !P2 ;  /* 0xff8000009f9f7808 */ /* 0x008fe40005000000 */
[----:B------:R-:W-:-:S03]  /*15fb0*/  ISETP.GE.AND P2, PT, R7, R137, PT ;  /* 0x000000890700720c */ /* 0x000fc60003f46270 */
[----:B------:R-:W-:Y:S01]  /*15fc0*/  MUFU.TANH R170, R170 ;  /* 0x000000aa00aa7308 */ /* 0x000fe20000002400 */
[----:B----4-:R-:W-:-:S07]  /*15fd0*/  FSEL R149, R149, -INF , !P6 ;  /* 0xff80000095957808 */ /* 0x010fce0007000000 */
[----:B------:R-:W2:Y:S01]  /*15fe0*/  MUFU.TANH R167, R167 ;  /* 0x000000a700a77308 */ /* 0x000ea20000002400 */
[----:B-----5:R-:W-:-:S07]  /*15ff0*/  FSEL R179, R4, -INF , !P4 ;  /* 0xff80000004b37808 */ /* 0x020fce0006000000 */
[----:B------:R-:W3:Y:S01]  /*16000*/  MUFU.TANH R166, R166 ;  /* 0x000000a600a67308 */ /* 0x000ee20000002400 */
[----:B------:R-:W-:Y:S02]  /*16010*/  FSEL R151, R151, -INF , !P3 ;  /* 0xff80000097977808 */ /* 0x000fe40005800000 */
[----:B------:R-:W-:Y:S01]  /*16020*/  FSEL R157, R157, -INF , !P5 ;  /* 0xff8000009d9d7808 */ /* 0x000fe20006800000 */
[----:B------:R-:W-:Y:S01]  /*16030*/  BAR.SYNC.DEFER_BLOCKING 0x0 ;  /* 0x0000000000007b1d */ /* 0x000fe20000010000 */
[CC--:B------:R-:W-:Y:S02]  /*16040*/  ISETP.GE.AND P6, PT, R13.reuse, R2.reuse, PT ;  /* 0x000000020d00720c */ /* 0x0c0fe40003fc6270 */
[C---:B------:R-:W-:Y:S01]  /*16050*/  ISETP.GE.AND P4, PT, R13.reuse, R137, PT ;  /* 0x000000890d00720c */ /* 0x040fe20003f86270 */
[----:B------:R-:W-:Y:S01]  /*16060*/  VIADD R13, R13, 0x39 ;  /* 0x000000390d0d7836 */ /* 0x000fe20000000000 */
[----:B------:R-:W-:Y:S02]  /*16070*/  FSEL R173, R173, -INF , !P2 ;  /* 0xff800000adad7808 */ /* 0x000fe40005000000 */
[----:B------:R-:W-:-:S02]  /*16080*/  ISETP.GE.AND P3, PT, R6, R2, PT ;  /* 0x000000020600720c */ /* 0x000fc40003f66270 */
[-C--:B------:R-:W-:Y:S02]  /*16090*/  ISETP.GE.AND P5, PT, R6, R137.reuse, PT ;  /* 0x000000890600720c */ /* 0x080fe40003fa6270 */
[C---:B------:R-:W-:Y:S02]  /*160a0*/  ISETP.GE.AND P2, PT, R0.reuse, R2, PT ;  /* 0x000000020000720c */ /* 0x040fe40003f46270 */
[----:B------:R-:W-:Y:S02]  /*160b0*/  FSEL R177, R177, -INF , !P3 ;  /* 0xff800000b1b17808 */ /* 0x000fe40005800000 */
[----:B-1----:R-:W-:Y:S02]  /*160c0*/  FSEL R171, R171, -INF , !P5 ;  /* 0xff800000abab7808 */ /* 0x002fe40006800000 */
[----:B------:R-:W-:Y:S01]  /*160d0*/  FSEL R175, R175, -INF , !P2 ;  /* 0xff800000afaf7808 */ /* 0x000fe20005000000 */
[----:B------:R-:W-:Y:S01]  /*160e0*/  BSSY B1, `(.L_x_2707) ;  /* 0x0000083000017945 */ /* 0x000fe20003800000 */
[----:B------:R-:W-:-:S02]  /*160f0*/  ISETP.GE.AND P3, PT, R0, R137, PT ;  /* 0x000000890000720c */ /* 0x000fc40003f66270 */
[C---:B------:R-:W-:Y:S02]  /*16100*/  ISETP.GE.AND P5, PT, R13.reuse, R2, PT ;  /* 0x000000020d00720c */ /* 0x040fe40003fa6270 */
[----:B------:R-:W-:Y:S02]  /*16110*/  ISETP.GE.AND P2, PT, R13, R137, PT ;  /* 0x000000890d00720c */ /* 0x000fe40003f46270 */
[----:B--2---:R-:W-:Y:S02]  /*16120*/  FSEL R167, R167, -INF , !P3 ;  /* 0xff800000a7a77808 */ /* 0x004fe40005800000 */
[----:B------:R-:W-:Y:S02]  /*16130*/  FSEL R9, R172, -INF , !P6 ;  /* 0xff800000ac097808 */ /* 0x000fe40007000000 */
[----:B------:R-:W-:Y:S02]  /*16140*/  FSEL R170, R170, -INF , !P5 ;  /* 0xff800000aaaa7808 */ /* 0x000fe40006800000 */
        /* <DEDUP_REMOVED lines=26> */
[----:B------:R-:W-:Y:S01]  /*162f0*/  ISETP.GE.AND P0, PT, R10, RZ, PT ;  /* 0x000000ff0a00720c */ /* 0x000fe20003f06270 */
        /* <DEDUP_REMOVED lines=47> */
.L_x_2710:
[----:B------:R-:W-:Y:S02]  /*165f0*/  R2UR UR4, R236 ;  /* 0x00000000ec0472ca */ /* 0x000fe400000e0000 */
[----:B------:R-:W-:-:S13]  /*16600*/  R2UR UR5, R237 ;  /* 0x00000000ed0572ca */ /* 0x000fda00000e0000 */
[----:B------:R-:W2:Y:S02]  /*16610*/  LD.E R2, desc[UR4][R238.64+0x38] ;  /* 0x00003804ee027980 */ /* 0x000ea4000c101900 */
[----:B--2---:R-:W-:-:S05]  /*16620*/  IMAD.U32 R2, R2, -0x40, RZ ;  /* 0xffffffc002027824 */ /* 0x004fca00078e00ff */
[----:B------:R-:W-:Y:S02]  /*16630*/  SHF.R.S32.HI R0, RZ, 0x1f, R2 ;  /* 0x0000001fff007819 */ /* 0x000fe40000011402 */
.L_x_2711:
[----:B------:R-:W-:Y:S05]  /*16640*/  BSYNC B0 ;  /* 0x0000000000007941 */ /* 0x000fea0003800000 */
.L_x_2709:
[----:B------:R-:W-:Y:S01]  /*16650*/  LEA R206, P0, R2, R206, 0x1 ;  /* 0x000000ce02ce7211 */ /* 0x000fe200078008ff */
[----:B------:R-:W-:Y:S01]  /*16660*/  IMAD.SHL.U32 R11, R134, 0x20, RZ ;  /* 0x00000020860b7824 */ /* 0x000fe200078e00ff */
[----:B------:R-:W-:Y:S02]  /*16670*/  R2UR UR10, R236 ;  /* 0x00000000ec0a72ca */ /* 0x000fe400000e0000 */
[----:B------:R-:W-:Y:S02]  /*16680*/  LEA.HI.X R207, R2, R207, R0, 0x1, P0 ;  /* 0x000000cf02cf7211 */ /* 0x000fe400000f0c00 */
[----:B------:R-:W-:Y:S02]  /*16690*/  R2UR UR11, R237 ;  /* 0x00000000ed0b72ca */ /* 0x000fe400000e0000 */
[----:B------:R-:W-:Y:S02]  /*166a0*/  SHF.L.U64.HI R0, R134, 0x5, R135 ;  /* 0x0000000586007819 */ /* 0x000fe40000010287 */
        /* <DEDUP_REMOVED lines=38> */
.L_x_2708:
[----:B------:R-:W-:Y:S05]  /*16910*/  BSYNC B1 ;  /* 0x0000000000017941 */ /* 0x000fea0003800000 */
.L_x_2707:
[----:B------:R-:W-:Y:S01]  /*16920*/  R2UR UR4, R236 ;  /* 0x00000000ec0472ca */ /* 0x000fe200000e0000 */
[----:B------:R-:W-:Y:S01]  /*16930*/  LDSM.16.MT88.4 R24, [R203+0xc000] ;  /* 0x00c00000cb18783b */ /* 0x000fe20000004200 */
        /* <DEDUP_REMOVED lines=93> */
[--C-:B------:R-:W-:Y:S01]  /*16f10*/  FFMA.FTZ R223, R223, R169, -R168.reuse ;  /* 0x000000a9dfdf7223 */ /* 0x100fe200000108a8 */
        /* <DEDUP_REMOVED lines=8> */
[-CC-:B------:R-:W-:Y:S01]  /*16fa0*/  FFMA.FTZ R222, R155, R169.reuse, -R168.reuse ;  /* 0x000000a99bde7223 */ /* 0x180fe200000108a8 */
[-C--:B------:R-:W-:Y:S01]  /*16fb0*/  FFMA.FTZ R233, R153, R169.reuse, -R168 ;  /* 0x000000a999e97223 */ /* 0x080fe200000108a8 */
[----:B------:R-:W1:Y:S01]  /*16fc0*/  MUFU.EX2 R2, R2 ;  /* 0x0000000200027308 */ /* 0x000e620000000800 */
[----:B-----5:R-:W-:Y:S01]  /*16fd0*/  F2FP.BF16.F32.PACK_AB R6, R133, R162 ;  /* 0x000000a28506723e */ /* 0x020fe200000010ff */
[----:B------:R-:W-:Y:S01]  /*16fe0*/  LDSM.16.MT88.4 R152, [R205+0xf000] ;  /* 0x00f00000cd98783b */ /* 0x000fe20000004200 */
[-CC-:B------:R-:W-:Y:S01]  /*16ff0*/  FFMA.FTZ R182, R231, R169.reuse, -R172.reuse ;  /* 0x000000a9e7b67223 */ /* 0x180fe200000108ac */
[-CC-:B------:R-:W-:Y:S01]  /*17000*/  FFMA.FTZ R229, R229, R169.reuse, -R172.reuse ;  /* 0x000000a9e5e57223 */ /* 0x180fe200000108ac */
        /* <DEDUP_REMOVED lines=45> */
[----:B------:R-:W-:-:S03]  /*172e0*/  FMUL.FTZ R97, R97, R132 ;  /* 0x0000008461617220 */ /* 0x000fc60000410000 */
[C---:B---3--:R-:W-:Y:S01]  /*172f0*/  HMMA.16816.F32.BF16 R12, R4.reuse, R8, R12 ;  /* 0x00000008040c723c */ /* 0x048fe2000004180c */
        /* <DEDUP_REMOVED lines=10> */
[----:B------:R-:W-:Y:S04]  /*173a0*/  MUFU.EX2 R178, R178 ;  /* 0x000000b200b27308 */ /* 0x000fe80000000800 */
[C---:B------:R-:W-:Y:S01]  /*173b0*/  HMMA.16816.F32.BF16 R100, R4.reuse, R32, R108 ;  /* 0x000000200464723c */ /* 0x040fe2000004186c */
[----:B------:R-:W2:Y:S03]  /*173c0*/  LDSM.16.MT88.4 R108, [R203+0xe000] ;  /* 0x00e00000cb6c783b */ /* 0x000ea60000004200 */
[----:B------:R-:W3:Y:S02]  /*173d0*/  MUFU.EX2 R221, R221 ;  /* 0x000000dd00dd7308 */ /* 0x000ee40000000800 */
[C---:B------:R-:W-:Y:S06]  /*173e0*/  HMMA.16816.F32.BF16 R32, R4.reuse, R34, R104 ;  /* 0x000000220420723c */ /* 0x040fec0000041868 */
        /* <DEDUP_REMOVED lines=67> */
[-C--:B------:R-:W-:Y:S01]  /*17820*/  FMUL.FTZ R81, R85, R132.reuse ;  /* 0x0000008455517220 */ /* 0x080fe20000410000 */
[----:B------:R-:W-:Y:S01]  /*17830*/  MUFU.EX2 R224, R224 ;  /* 0x000000e000e07308 */ /* 0x000fe20000000800 */
[C---:B--2---:R-:W-:Y:S01]  /*17840*/  HMMA.16816.F32.BF16 R76, R4.reuse, R108, R76 ;  /* 0x0000006c044c723c */ /* 0x044fe2000004184c */
[-C--:B------:R-:W-:Y:S01]  /*17850*/  FMUL.FTZ R114, R82, R3.reuse ;  /* 0x0000000352727220 */ /* 0x080fe20000410000 */
[-C--:B------:R-:W-:Y:S01]  /*17860*/  FMUL.FTZ R115, R83, R3.reuse ;  /* 0x0000000353737220 */ /* 0x080fe20000410000 */
[-C--:B------:R-:W-:Y:S01]  /*17870*/  FMUL.FTZ R82, R86, R3.reuse ;  /* 0x0000000356527220 */ /* 0x080fe20000410000 */
[-C--:B------:R-:W-:Y:S01]  /*17880*/  FMUL.FTZ R83, R87, R3.reuse ;  /* 0x0000000357537220 */ /* 0x080fe20000410000 */
[----:B------:R-:W-:Y:S01]  /*17890*/  FFMA.FTZ R132, R227, R132, R164 ;  /* 0x00000084e3847223 */ /* 0x000fe200000100a4 */
[----:B------:R-:W-:Y:S01]  /*178a0*/  FFMA.FTZ R3, R225, R3, R160 ;  /* 0x00000003e1037223 */ /* 0x000fe200000100a0 */
[----:B------:R-:W2:Y:S02]  /*178b0*/  MUFU.EX2 R235, R235 ;  /* 0x000000eb00eb7308 */ /* 0x000ea40000000800 */
[----:B------:R-:W-:Y:S01]  /*178c0*/  HMMA.16816.F32.BF16 R84, R4, R110, R112 ;  /* 0x0000006e0454723c */ /* 0x000fe20000041870 */
[----:B------:R-:W4:Y:S01]  /*178d0*/  LDSM.16.MT88.4 R112, [R204+0xe800] ;  /* 0x00e80000cc70783b */ /* 0x000f220000004200 */
[----:B------:R-:W-:Y:S01]  /*178e0*/  FADD.FTZ R137, R137, R132 ;  /* 0x0000008489897221 */ /* 0x000fe20000010000 */
[----:B------:R-:W-:Y:S01]  /*178f0*/  FADD.FTZ R3, R2, R3 ;  /* 0x0000000302037221 */ /* 0x000fe20000010000 */
[----:B------:R-:W-:Y:S01]  /*17900*/  MOV R132, R163 ;  /* 0x000000a300847202 */ /* 0x000fe20000000f00 */
[----:B------:R-:W2:Y:S01]  /*17910*/  LDSM.16.MT88.4 R108, [R203+0xe800] ;  /* 0x00e80000cb6c783b */ /* 0x000ea20000004200 */
[----:B------:R-:W-:Y:S01]  /*17920*/  MUFU.EX2 R171, R171 ;  /* 0x000000ab00ab7308 */ /* 0x000fe20000000800 */
[----:B------:R-:W-:Y:S01]  /*17930*/  FADD.FTZ R162, R162, R137 ;  /* 0x00000089a2a27221 */ /* 0x000fe20000010000 */
[----:B------:R-:W-:Y:S01]  /*17940*/  FADD.FTZ R0, R0, R3 ;  /* 0x0000000300007221 */ /* 0x000fe20000010000 */
[----:B------:R-:W-:-:S02]  /*17950*/  MOV R3, R161 ;  /* 0x000000a100037202 */ /* 0x000fc40000000f00 */
[----:B------:R-:W-:Y:S01]  /*17960*/  FADD.FTZ R133, R133, R162 ;  /* 0x000000a285857221 */ /* 0x000fe20000010000 */
[----:B------:R-:W-:Y:S01]  /*17970*/  FADD.FTZ R165, R165, R0 ;  /* 0x00000000a5a57221 */ /* 0x000fe20000010000 */
[C---:B-1----:R-:W-:Y:S01]  /*17980*/  HMMA.16816.F32.BF16 R80, R4.reuse, R104, R80 ;  /* 0x000000680450723c */ /* 0x042fe20000041850 */
[----:B------:R-:W-:Y:S05]  /*17990*/  MUFU.EX2 R167, R167 ;  /* 0x000000a700a77308 */ /* 0x000fea0000000800 */
        /* <DEDUP_REMOVED lines=146> */
[----:B------:R-:W-:-:S15]  /*182c0*/  HMMA.16816.F32.BF16 R96, R96, R18, R4 ;  /* 0x000000126060723c */ /* 0x000fde0000041804 */
[----:B------:R-:W-:-:S09]  /*182d0*/  NOP ;  /* 0x0000000000007918 */ /* 0x000fd20000000000 */
.L_x_2703:
[----:B------:R-:W-:-:S13]  /*182e0*/  ISETP.GE.AND P0, PT, R217, 0x1, PT ;  /* 0x00000001d900780c */ /* 0x000fda0003f06270 */
[----:B------:R-:W-:Y:S05]  /*182f0*/  @!P0 BRA `(.L_x_2712) ;  /* 0x0000003800188947 */ /* 0x000fea0003800000 */
[C---:B------:R-:W-:Y:S01]  /*18300*/  SHF.L.U64.HI R220, R138.reuse, 0x5, R139 ;  /* 0x000000058adc7819 */ /* 0x040fe2000001028b */
[----:B------:R-:W-:Y:S01]  /*18310*/  IMAD.SHL.U32 R221, R138, 0x20, RZ ;  /* 0x000000208add7824 */ /* 0x000fe200078e00ff */
[C---:B------:R-:W-:Y:S01]  /*18320*/  SHF.L.U64.HI R222, R134.reuse, 0x5, R135 ;  /* 0x0000000586de7819 */ /* 0x040fe20000010287 */
[----:B------:R-:W-:Y:S01]  /*18330*/  IMAD.SHL.U32 R223, R134, 0x20, RZ ;  /* 0x0000002086df7824 */ /* 0x000fe200078e00ff */
[----:B------:R-:W-:Y:S01]  /*18340*/  MOV R0, R3 ;  /* 0x0000000300007202 */ /* 0x000fe20000000f00 */
[----:B------:R-:W-:-:S07]  /*18350*/  IMAD.MOV.U32 R137, RZ, RZ, R132 ;  /* 0x000000ffff897224 */ /* 0x000fce00078e0084 */
.L_x_2721:
        /* <DEDUP_REMOVED lines=80> */
.L_x_2714:
[----:B-1----:R-:W-:Y:S02]  /*18860*/  R2UR UR4, R138 ;  /* 0x000000008a0472ca */ /* 0x002fe400000e0000 */
[----:B------:R-:W-:Y:S11]  /*18870*/  R2UR UR5, R139 ;  /* 0x000000008b0572ca */ /* 0x000ff600000e0000 */
[----:B------:R-:W-:Y:S02]  /*18880*/  @!UPT UIADD3 URZ, URZ, URZ, URZ ;  /* 0x0000003f3f3ff290 */ /* 0x000fe4000fffe03f */
[----:B--2---:R-:W2:Y:S02]  /*18890*/  LD.E R8, desc[UR4][R2.64+0x40] ;  /* 0x0000400402087980 */ /* 0x004ea4000c101900 */
[----:B--2---:R-:W-:Y:S05]  /*188a0*/  IMAD.U32 R8, R8, -0x40, RZ ;  /* 0xffffffc008087824 */ /* 0x004fea00078e00ff */
[----:B------:R-:W-:Y:S02]  /*188b0*/  SHF.R.S32.HI R7, RZ, 0x1f, R8 ;  /* 0x0000001fff077819 */ /* 0x000fe40000011408 */
.L_x_2715:
[----:B------:R-:W-:Y:S05]  /*188c0*/  BSYNC B0 ;  /* 0x0000000000007941 */ /* 0x000fea0003800000 */
.L_x_2713:
[----:B------:R-:W-:Y:S01]  /*188d0*/  R2UR UR10, R138 ;  /* 0x000000008a0a72ca */ /* 0x000fe200000e0000 */
[----:B------:R-:W-:Y:S01]  /*188e0*/  BSSY B1, `(.L_x_2716) ;  /* 0x0000188000017945 */ /* 0x000fe20003800000 */
[C---:B------:R-:W-:Y:S02]  /*188f0*/  R2UR UR11, R139.reuse ;  /* 0x000000008b0b72ca */ /* 0x040fe400000e0000 */
[----:B------:R-:W-:Y:S02]  /*18900*/  LEA R208, P0, R8, R208, 0x1 ;  /* 0x000000d008d07211 */ /* 0x000fe400078008ff */
[C---:B------:R-:W-:Y:S02]  /*18910*/  R2UR UR8, R138.reuse ;  /* 0x000000008a0872ca */ /* 0x040fe400000e0000 */
[C---:B------:R-:W-:Y:S02]  /*18920*/  R2UR UR9, R139.reuse ;  /* 0x000000008b0972ca */ /* 0x040fe400000e0000 */
[----:B------:R-:W-:Y:S02]  /*18930*/  R2UR UR4, R138 ;  /* 0x000000008a0472ca */ /* 0x000fe400000e0000 */
[C---:B------:R-:W-:Y:S02]  /*18940*/  R2UR UR5, R139.reuse ;  /* 0x000000008b0572ca */ /* 0x040fe400000e0000 */
[----:B------:R-:W-:Y:S02]  /*18950*/  LEA.HI.X R209, R8, R209, R7, 0x1, P0 ;  /* 0x000000d108d17211 */ /* 0x000fe400000f0c07 */
[C---:B------:R-:W-:Y:S02]  /*18960*/  R2UR UR22, R138.reuse ;  /* 0x000000008a1672ca */ /* 0x040fe400000e0000 */
[----:B------:R-:W-:Y:S01]  /*18970*/  R2UR UR23, R139 ;  /* 0x000000008b1772ca */ /* 0x000fe200000e0000 */
[----:B------:R-:W-:Y:S01]  /*18980*/  @!PT LDS RZ, [RZ] ;  /* 0x00000000fffff984 */ /* 0x000fe20000000800 */
[----:B------:R-:W-:Y:S01]  /*18990*/  @!PT LDS RZ, [RZ] ;  /* 0x00000000fffff984 */ /* 0x000fe20000000800 */
[----:B------:R-:W-:Y:S01]  /*189a0*/  @!PT LDS RZ, [RZ] ;  /* 0x00000000fffff984 */ /* 0x000fe20000000800 */
[----:B------:R-:W-:Y:S01]  /*189b0*/  LDGSTS.E.BYPASS.LTC128B.128 [R215+0xc000], desc[UR10][R208.64] ;  /* 0x0c000000d0d77fae */ /* 0x000fe2000b901d4a */
[----:B------:R-:W-:Y:S02]  /*189c0*/  IADD3 R6, P0, R221, R208, RZ ;  /* 0x000000d0dd067210 */ /* 0x000fe40007f1e0ff */
[----:B------:R-:W-:Y:S02]  /*189d0*/  R2UR UR20, R138 ;  /* 0x000000008a1472ca */ /* 0x000fe400000e0000 */
[----:B------:R-:W-:Y:S01]  /*189e0*/  LDGSTS.E.BYPASS.LTC128B.128 [R215+0xe000], desc[UR8][R208.64+0x80] ;  /* 0x0e000080d0d77fae */ /* 0x000fe2000b901d48 */
[C---:B------:R-:W-:Y:S02]  /*189f0*/  R2UR UR21, R139.reuse ;  /* 0x000000008b1572ca */ /* 0x040fe400000e0000 */
[----:B------:R-:W-:Y:S02]  /*18a00*/  IADD3.X R7, R220, R209, RZ, P0, !PT ;  /* 0x000000d1dc077210 */ /* 0x000fe400007fe4ff */
[----:B------:R-:W-:Y:S01]  /*18a10*/  LDGSTS.E.BYPASS.LTC128B.128 [R215+0x10000], desc[UR4][R208.64+0x100] ;  /* 0x10000100d0d77fae */ /* 0x000fe2000b901d44 */
[C---:B------:R-:W-:Y:S02]  /*18a20*/  R2UR UR18, R138.reuse ;  /* 0x000000008a1272ca */ /* 0x040fe400000e0000 */
[C---:B------:R-:W-:Y:S02]  /*18a30*/  R2UR UR19, R139.reuse ;  /* 0x000000008b1372ca */ /* 0x040fe400000e0000 */
[----:B------:R-:W-:Y:S01]  /*18a40*/  LDGSTS.E.BYPASS.LTC128B.128 [R215+0xc800], desc[UR22][R6.64] ;  /* 0x0c80000006d77fae */ /* 0x000fe2000b901d56 */
[C---:B------:R-:W-:Y:S02]  /*18a50*/  R2UR UR16, R138.reuse ;  /* 0x000000008a1072ca */ /* 0x040fe400000e0000 */
[----:B------:R-:W-:Y:S02]  /*18a60*/  R2UR UR17, R139 ;  /* 0x000000008b1172ca */ /* 0x000fe400000e0000 */
[----:B------:R-:W-:Y:S01]  /*18a70*/  IADD3 R4, P0, R221, R6, RZ ;  /* 0x00000006dd047210 */ /* 0x000fe20007f1e0ff */
[----:B------:R-:W-:Y:S01]  /*18a80*/  LDGSTS.E.BYPASS.LTC128B.128 [R215+0xe800], desc[UR20][R6.64+0x80] ;  /* 0x0e80008006d77fae */ /* 0x000fe2000b901d54 */
[----:B------:R-:W-:Y:S02]  /*18a90*/  R2UR UR14, R138 ;  /* 0x000000008a0e72ca */ /* 0x000fe400000e0000 */
[C---:B------:R-:W-:Y:S02]  /*18aa0*/  R2UR UR15, R139.reuse ;  /* 0x000000008b0f72ca */ /* 0x040fe400000e0000 */
[----:B------:R-:W-:Y:S01]  /*18ab0*/  IADD3.X R5, R220, R7, RZ, P0, !PT ;  /* 0x00000007dc057210 */ /* 0x000fe200007fe4ff */
[----:B------:R-:W-:Y:S01]  /*18ac0*/  LDGSTS.E.BYPASS.LTC128B.128 [R215+0x10800], desc[UR18][R6.64+0x100] ;  /* 0x1080010006d77fae */ /* 0x000fe2000b901d52 */
[----:B------:R-:W-:Y:S02]  /*18ad0*/  R2UR UR12, R138 ;  /* 0x000000008a0c72ca */ /* 0x000fe400000e0000 */
[----:B------:R-:W-:Y:S02]  /*18ae0*/  R2UR UR13, R139 ;  /* 0x000000008b0d72ca */ /* 0x000fe400000e0000 */
[----:B------:R-:W-:Y:S01]  /*18af0*/  LDGSTS.E.BYPASS.LTC128B.128 [R215+0xd000], desc[UR16][R4.64] ;  /* 0x0d00000004d77fae */ /* 0x000fe2000b901d50 */
[----:B------:R-:W-:Y:S04]  /*18b00*/  IADD3 R12, P0, R221, R4, RZ ;  /* 0x00000004dd0c7210 */ /* 0x000fe80007f1e0ff */
[----:B------:R-:W-:Y:S01]  /*18b10*/  IADD3.X R13, R220, R5, RZ, P0, !PT ;  /* 0x00000005dc0d7210 */ /* 0x000fe200007fe4ff */
[----:B------:R-:W-:Y:S01]  /*18b20*/  LDGSTS.E.BYPASS.LTC128B.128 [R215+0xf000], desc[UR14][R4.64+0x80] ;  /* 0x0f00008004d77fae */ /* 0x000fe2000b901d4e */
[----:B------:R-:W-:Y:S04]  /*18b30*/  ISETP.GE.AND P0, PT, R217, 0x2, PT ;  /* 0x00000002d900780c */ /* 0x000fe80003f06270 */
[----:B------:R1:W-:Y:S05]  /*18b40*/  LDGSTS.E.BYPASS.LTC128B.128 [R215+0x11000], desc[UR12][R4.64+0x100] ;  /* 0x1100010004d77fae */ /* 0x0003ea000b901d4c */
[----:B------:R-:W-:Y:S05]  /*18b50*/  LDGSTS.E.BYPASS.LTC128B.128 [R215+0xd800], desc[UR10][R12.64] ;  /* 0x0d8000000cd77fae */ /* 0x000fea000b901d4a */
[----:B------:R-:W-:Y:S05]  /*18b60*/  LDGSTS.E.BYPASS.LTC128B.128 [R215+0xf800], desc[UR8][R12.64+0x80] ;  /* 0x0f8000800cd77fae */ /* 0x000fea000b901d48 */
[----:B------:R2:W-:Y:S05]  /*18b70*/  LDGSTS.E.BYPASS.LTC128B.128 [R215+0x11800], desc[UR4][R12.64+0x100] ;  /* 0x118001000cd77fae */ /* 0x0005ea000b901d44 */
[----:B------:R-:W-:Y:S05]  /*18b80*/  LDSM.16.M88.4 R32, [R201] ;  /* 0x00000000c920783b */ /* 0x000fea0000000200 */
[----:B------:R-:W1:Y:S05]  /*18b90*/  LDSM.16.M88.4 R8, [R200+0x6000] ;  /* 0x00600000c808783b */ /* 0x000e6a0000000200 */
[----:B------:R-:W2:Y:S05]  /*18ba0*/  LDSM.16.M88.4 R16, [R200+0x6800] ;  /* 0x00680000c810783b */ /* 0x000eaa0000000200 */
[----:B------:R-:W3:Y:S05]  /*18bb0*/  LDSM.16.M88.4 R24, [R200+0x7000] ;  /* 0x00700000c818783b */ /* 0x000eea0000000200 */
[----:B------:R-:W4:Y:S05]  /*18bc0*/  LDSM.16.M88.4 R132, [R200+0x7800] ;  /* 0x00780000c884783b */ /* 0x000f2a0000000200 */
[----:B------:R-:W0:Y:S05]  /*18bd0*/  LDGDEPBAR ;  /* 0x00000000000079af */ /* 0x000e2a0000000000 */
[----:B------:R-:W-:Y:S05]  /*18be0*/  LDSM.16.M88.4 R140, [R199] ;  /* 0x00000000c78c783b */ /* 0x000fea0000000200 */
[----:B------:R-:W5:Y:S05]  /*18bf0*/  LDSM.16.M88.4 R144, [R198] ;  /* 0x00000000c690783b */ /* 0x000f6a0000000200 */
[----:B------:R-:W5:Y:S05]  /*18c00*/  LDSM.16.M88.4 R148, [R194] ;  /* 0x00000000c294783b */ /* 0x000f6a0000000200 */
[----:B------:R-:W5:Y:S01]  /*18c10*/  LDSM.16.M88.4 R152, [R193] ;  /* 0x00000000c198783b */ /* 0x000f620000000200 */
[C---:B-1----:R-:W-:Y:S04]  /*18c20*/  HMMA.16816.F32.BF16 R4, R32.reuse, R8, RZ ;  /* 0x000000082004723c */ /* 0x042fe800000418ff */
[----:B------:R-:W1:Y:S02]  /*18c30*/  LDSM.16.M88.4 R156, [R192] ;  /* 0x00000000c09c783b */ /* 0x000e640000000200 */
[C---:B------:R-:W-:Y:S03]  /*18c40*/  HMMA.16816.F32.BF16 R8, R32.reuse, R10, RZ ;  /* 0x0000000a2008723c */ /* 0x040fe600000418ff */
[----:B------:R-:W-:Y:S03]  /*18c50*/  LDSM.16.M88.4 R160, [R197] ;  /* 0x00000000c5a0783b */ /* 0x000fe60000000200 */
[C---:B--2---:R-:W-:Y:S02]  /*18c60*/  HMMA.16816.F32.BF16 R12, R32.reuse, R16, RZ ;  /* 0x00000010200c723c */ /* 0x044fe400000418ff */
[----:B------:R-:W2:Y:S04]  /*18c70*/  LDSM.16.M88.4 R164, [R195+0x6000] ;  /* 0x00600000c3a4783b */ /* 0x000ea80000000200 */
[C---:B------:R-:W-:Y:S01]  /*18c80*/  HMMA.16816.F32.BF16 R16, R32.reuse, R18, RZ ;  /* 0x000000122010723c */ /* 0x040fe200000418ff */
[----:B------:R-:W-:Y:S05]  /*18c90*/  LDSM.16.M88.4 R168, [R195+0x7000] ;  /* 0x00700000c3a8783b */ /* 0x000fea0000000200 */
[C---:B---3--:R-:W-:Y:S01]  /*18ca0*/  HMMA.16816.F32.BF16 R20, R32.reuse, R24, RZ ;  /* 0x000000182014723c */ /* 0x048fe200000418ff */
[----:B------:R-:W-:Y:S05]  /*18cb0*/  LDSM.16.M88.4 R172, [R195+0x7800] ;  /* 0x00780000c3ac783b */ /* 0x000fea0000000200 */
[C---:B------:R-:W-:Y:S01]  /*18cc0*/  HMMA.16816.F32.BF16 R24, R32.reuse, R26, RZ ;  /* 0x0000001a2018723c */ /* 0x040fe200000418ff */
[----:B------:R-:W-:Y:S05]  /*18cd0*/  LDSM.16.M88.4 R176, [R196] ;  /* 0x00000000c4b0783b */ /* 0x000fea0000000200 */
[C---:B----4-:R-:W-:Y:S01]  /*18ce0*/  HMMA.16816.F32.BF16 R28, R32.reuse, R132, RZ ;  /* 0x00000084201c723c */ /* 0x050fe200000418ff */
[----:B------:R-:W-:Y:S05]  /*18cf0*/  LDSM.16.M88.4 R180, [R191] ;  /* 0x00000000bfb4783b */ /* 0x000fea0000000200 */
[----:B------:R-:W-:Y:S01]  /*18d00*/  HMMA.16816.F32.BF16 R32, R32, R134, RZ ;  /* 0x000000862020723c */ /* 0x000fe200000418ff */
[----:B------:R-:W3:Y:S05]  /*18d10*/  LDSM.16.M88.4 R132, [R195+0x6800] ;  /* 0x00680000c384783b */ /* 0x000eea0000000200 */
[C---:B-----5:R-:W-:Y:S01]  /*18d20*/  HMMA.16816.F32.BF16 R4, R140.reuse, R144, R4 ;  /* 0x000000908c04723c */ /* 0x060fe20000041804 */
[----:B------:R-:W4:Y:S05]  /*18d30*/  LD.E R224, desc[UR4][R2.64+0x18c] ;  /* 0x00018c0402e07980 */ /* 0x000f2a000c101900 */
        /* <DEDUP_REMOVED lines=8> */
[C---:B-1----:R-:W-:Y:S06]  /*18dc0*/  HMMA.16816.F32.BF16 R28, R140.reuse, R156, R28 ;  /* 0x0000009c8c1c723c */ /* 0x042fec000004181c */
[----:B------:R-:W-:Y:S01]  /*18dd0*/  HMMA.16816.F32.BF16 R32, R140, R158, R32 ;  /* 0x0000009e8c20723c */ /* 0x000fe20000041820 */
[----:B------:R-:W1:Y:S05]  /*18de0*/  LDSM.16.M88.4 R140, [R191+0x800] ;  /* 0x00080000bf8c783b */ /* 0x000e6a0000000200 */
        /* <DEDUP_REMOVED lines=9> */
[----:B------:R-:W-:Y:S05]  /*18e80*/  LDSM.16.M88.4 R168, [R199+0x2000] ;  /* 0x00200000c7a8783b */ /* 0x000fea0000000200 */
[C---:B------:R-:W-:Y:S06]  /*18e90*/  HMMA.16816.F32.BF16 R28, R160.reuse, R172, R28 ;  /* 0x000000aca01c723c */ /* 0x040fec000004181c */
[----:B------:R-:W-:Y:S01]  /*18ea0*/  HMMA.16816.F32.BF16 R32, R160, R174, R32 ;  /* 0x000000aea020723c */ /* 0x000fe20000041820 */
[----:B------:R-:W5:Y:S05]  /*18eb0*/  LDSM.16.M88.4 R160, [R200+0x9000] ;  /* 0x00900000c8a0783b */ /* 0x000f6a0000000200 */
[C---:B------:R-:W-:Y:S01]  /*18ec0*/  HMMA.16816.F32.BF16 R4, R176.reuse, R180, R4 ;  /* 0x000000b4b004723c */ /* 0x040fe20000041804 */
[----:B------:R-:W5:Y:S05]  /*18ed0*/  LDSM.16.M88.4 R172, [R190] ;  /* 0x00000000beac783b */ /* 0x000f6a0000000200 */
        /* <DEDUP_REMOVED lines=10> */
[----:B------:R-:W1:Y:S05]  /*18f80*/  LDSM.16.M88.4 R148, [R187] ;  /* 0x00000000bb94783b */ /* 0x000e6a0000000200 */
[C---:B--2---:R-:W-:Y:S01]  /*18f90*/  HMMA.16816.F32.BF16 R4, R152.reuse, R156, R4 ;  /* 0x0000009c9804723c */ /* 0x044fe20000041804 */
[----:B------:R-:W2:Y:S05]  /*18fa0*/  LDSM.16.M88.4 R176, [R197+0x2000] ;  /* 0x00200000c5b0783b */ /* 0x000eaa0000000200 */
[C---:B------:R-:W-:Y:S01]  /*18fb0*/  HMMA.16816.F32.BF16 R8, R152.reuse, R158, R8 ;  /* 0x0000009e9808723c */ /* 0x040fe20000041808 */
[----:B------:R-:W-:Y:S05]  /*18fc0*/  LDSM.16.M88.4 R156, [R195+0x9800] ;  /* 0x00980000c39c783b */ /* 0x000fea0000000200 */
[C---:B---3--:R-:W-:Y:S06]  /*18fd0*/  HMMA.16816.F32.BF16 R12, R152.reuse, R132, R12 ;  /* 0x00000084980c723c */ /* 0x048fec000004180c */
[C---:B------:R-:W-:Y:S01]  /*18fe0*/  HMMA.16816.F32.BF16 R16, R152.reuse, R134, R16 ;  /* 0x000000869810723c */ /* 0x040fe20000041810 */
[----:B------:R-:W3:Y:S05]  /*18ff0*/  LDSM.16.M88.4 R132, [R195+0x8800] ;  /* 0x00880000c384783b */ /* 0x000eea0000000200 */
[C---:B-----5:R-:W-:Y:S06]  /*19000*/  HMMA.16816.F32.BF16 R20, R152.reuse, R160, R20 ;  /* 0x000000a09814723c */ /* 0x060fec0000041814 */
[C---:B------:R-:W-:Y:S01]  /*19010*/  HMMA.16816.F32.BF16 R24, R152.reuse, R162, R24 ;  /* 0x000000a29818723c */ /* 0x040fe20000041818 */
[----:B------:R-:W-:Y:S05]  /*19020*/  LDSM.16.M88.4 R160, [R196+0x2000] ;  /* 0x00200000c4a0783b */ /* 0x000fea0000000200 */
[C---:B------:R-:W-:Y:S06]  /*19030*/  HMMA.16816.F32.BF16 R28, R152.reuse, R164, R28 ;  /* 0x000000a4981c723c */ /* 0x040fec000004181c */
[----:B------:R-:W-:Y:S01]  /*19040*/  HMMA.16816.F32.BF16 R32, R152, R166, R32 ;  /* 0x000000a69820723c */ /* 0x000fe20000041820 */
[----:B------:R-:W5:Y:S05]  /*19050*/  LDSM.16.M88.4 R152, [R195+0x9000] ;  /* 0x00900000c398783b */ /* 0x000f6a0000000200 */
[C---:B------:R-:W-:Y:S01]  /*19060*/  HMMA.16816.F32.BF16 R4, R168.reuse, R172, R4 ;  /* 0x000000aca804723c */ /* 0x040fe20000041804 */
[----:B------:R-:W5:Y:S05]  /*19070*/  LDSM.16.M88.4 R164, [R191+0x2000] ;  /* 0x00200000bfa4783b */ /* 0x000f6a0000000200 */
        /* <DEDUP_REMOVED lines=10> */
[----:B------:R-:W1:Y:S05]  /*19120*/  LDSM.16.M88.4 R148, [R191+0x3800] ;  /* 0x00380000bf94783b */ /* 0x000e6a0000000200 */
[C---:B--2---:R-:W-:Y:S01]  /*19130*/  HMMA.16816.F32.BF16 R4, R176.reuse, R180, R4 ;  /* 0x000000b4b004723c */ /* 0x044fe20000041804 */
[----:B------:R-:W2:Y:S05]  /*19140*/  LDSM.16.M88.4 R168, [R201+0x4000] ;  /* 0x00400000c9a8783b */ /* 0x000eaa0000000200 */
[C---:B------:R-:W-:Y:S01]  /*19150*/  HMMA.16816.F32.BF16 R8, R176.reuse, R182, R8 ;  /* 0x000000b6b008723c */ /* 0x040fe20000041808 */
[----:B------:R-:W-:Y:S05]  /*19160*/  LDSM.16.M88.4 R180, [R186] ;  /* 0x00000000bab4783b */ /* 0x000fea0000000200 */
[C---:B---3--:R-:W-:Y:S06]  /*19170*/  HMMA.16816.F32.BF16 R12, R176.reuse, R132, R12 ;  /* 0x00000084b00c723c */ /* 0x048fec000004180c */
[C---:B------:R-:W-:Y:S01]  /*19180*/  HMMA.16816.F32.BF16 R16, R176.reuse, R134, R16 ;  /* 0x00000086b010723c */ /* 0x040fe20000041810 */
[----:B------:R-:W3:Y:S05]  /*19190*/  LDSM.16.M88.4 R132, [R200+0xa800] ;  /* 0x00a80000c884783b */ /* 0x000eea0000000200 */
[C---:B-----5:R-:W-:Y:S06]  /*191a0*/  HMMA.16816.F32.BF16 R20, R176.reuse, R152, R20 ;  /* 0x00000098b014723c */ /* 0x060fec0000041814 */
[C---:B------:R-:W-:Y:S01]  /*191b0*/  HMMA.16816.F32.BF16 R24, R176.reuse, R154, R24 ;  /* 0x0000009ab018723c */ /* 0x040fe20000041818 */
[----:B------:R-:W5:Y:S05]  /*191c0*/  LDSM.16.M88.4 R152, [R200+0xb000] ;  /* 0x00b00000c898783b */ /* 0x000f6a0000000200 */
[C---:B------:R-:W-:Y:S06]  /*191d0*/  HMMA.16816.F32.BF16 R28, R176.reuse, R156, R28 ;  /* 0x0000009cb01c723c */ /* 0x040fec000004181c */
[----:B------:R-:W-:Y:S01]  /*191e0*/  HMMA.16816.F32.BF16 R32, R176, R158, R32 ;  /* 0x0000009eb020723c */ /* 0x000fe20000041820 */
[----:B------:R-:W4:Y:S05]  /*191f0*/  LDSM.16.M88.4 R156, [R200+0xb800] ;  /* 0x00b80000c89c783b */ /* 0x000f2a0000000200 */
[C---:B------:R-:W-:Y:S01]  /*19200*/  HMMA.16816.F32.BF16 R4, R160.reuse, R164, R4 ;  /* 0x000000a4a004723c */ /* 0x040fe20000041804 */
[----:B------:R-:W4:Y:S05]  /*19210*/  LDSM.16.M88.4 R176, [R199+0x4000] ;  /* 0x00400000c7b0783b */ /* 0x000f2a0000000200 */
        /* <DEDUP_REMOVED lines=20> */
[----:B------:R-:W5:Y:S05]  /*19360*/  LDSM.16.M88.4 R152, [R195+0xb000] ;  /* 0x00b00000c398783b */ /* 0x000f6a0000000200 */
[C---:B----4-:R-:W-:Y:S06]  /*19370*/  HMMA.16816.F32.BF16 R28, R168.reuse, R156, R28 ;  /* 0x0000009ca81c723c */ /* 0x050fec000004181c */
[----:B------:R-:W-:Y:S01]  /*19380*/  HMMA.16816.F32.BF16 R32, R168, R158, R32 ;  /* 0x0000009ea820723c */ /* 0x000fe20000041820 */
[----:B------:R-:W4:Y:S05]  /*19390*/  LDSM.16.M88.4 R156, [R195+0xb800] ;  /* 0x00b80000c39c783b */ /* 0x000f2a0000000200 */
[----:B------:R-:W4:Y:S01]  /*193a0*/  LDSM.16.M88.4 R168, [R196+0x4000] ;  /* 0x00400000c4a8783b */ /* 0x000f220000000200 */
[C---:B------:R-:W-:Y:S06]  /*193b0*/  HMMA.16816.F32.BF16 R4, R176.reuse, R180, R4 ;  /* 0x000000b4b004723c */ /* 0x040fec0000041804 */
[C---:B------:R-:W-:Y:S06]  /*193c0*/  HMMA.16816.F32.BF16 R8, R176.reuse, R182, R8 ;  /* 0x000000b6b008723c */ /* 0x040fec0000041808 */
[C---:B-1----:R-:W-:Y:S06]  /*193d0*/  HMMA.16816.F32.BF16 R12, R176.reuse, R140, R12 ;  /* 0x0000008cb00c723c */ /* 0x042fec000004180c */
[C---:B------:R-:W-:Y:S06]  /*193e0*/  HMMA.16816.F32.BF16 R16, R176.reuse, R142, R16 ;  /* 0x0000008eb010723c */ /* 0x040fec0000041810 */
[C---:B------:R-:W-:Y:S06]  /*193f0*/  HMMA.16816.F32.BF16 R20, R176.reuse, R144, R20 ;  /* 0x00000090b014723c */ /* 0x040fec0000041814 */
[C---:B------:R-:W-:Y:S06]  /*19400*/  HMMA.16816.F32.BF16 R24, R176.reuse, R146, R24 ;  /* 0x00000092b018723c */ /* 0x040fec0000041818 */
[C---:B------:R-:W-:Y:S06]  /*19410*/  HMMA.16816.F32.BF16 R28, R176.reuse, R148, R28 ;  /* 0x00000094b01c723c */ /* 0x040fec000004181c */
[----:B------:R-:W-:Y:S06]  /*19420*/  HMMA.16816.F32.BF16 R32, R176, R150, R32 ;  /* 0x00000096b020723c */ /* 0x000fec0000041820 */
[C---:B--2---:R-:W-:Y:S06]  /*19430*/  HMMA.16816.F32.BF16 R4, R160.reuse, R164, R4 ;  /* 0x000000a4a004723c */ /* 0x044fec0000041804 */
[C---:B------:R-:W-:Y:S06]  /*19440*/  HMMA.16816.F32.BF16 R8, R160.reuse, R166, R8 ;  /* 0x000000a6a008723c */ /* 0x040fec0000041808 */
[C---:B---3--:R-:W-:Y:S06]  /*19450*/  HMMA.16816.F32.BF16 R12, R160.reuse, R132, R12 ;  /* 0x00000084a00c723c */ /* 0x048fec000004180c */
[C---:B------:R-:W-:Y:S01]  /*19460*/  HMMA.16816.F32.BF16 R16, R160.reuse, R134, R16 ;  /* 0x00000086a010723c */ /* 0x040fe20000041810 */
[----:B------:R-:W1:Y:S05]  /*19470*/  LDSM.16.M88.4 R132, [R191+0x4800] ;  /* 0x00480000bf84783b */ /* 0x000e6a0000000200 */
[C---:B-----5:R-:W-:Y:S06]  /*19480*/  HMMA.16816.F32.BF16 R20, R160.reuse, R152, R20 ;  /* 0x00000098a014723c */ /* 0x060fec0000041814 */
[C---:B------:R-:W-:Y:S06]  /*19490*/  HMMA.16816.F32.BF16 R24, R160.reuse, R154, R24 ;  /* 0x0000009aa018723c */ /* 0x040fec0000041818 */
[C---:B----4-:R-:W-:Y:S06]  /*194a0*/  HMMA.16816.F32.BF16 R28, R160.reuse, R156, R28 ;  /* 0x0000009ca01c723c */ /* 0x050fec000004181c */
[----:B------:R-:W-:Y:S06]  /*194b0*/  HMMA.16816.F32.BF16 R32, R160, R158, R32 ;  /* 0x0000009ea020723c */ /* 0x000fec0000041820 */
[C---:B------:R-:W-:Y:S06]  /*194c0*/  HMMA.16816.F32.BF16 R4, R168.reuse, R172, R4 ;  /* 0x000000aca804723c */ /* 0x040fec0000041804 */
[C---:B------:R-:W-:Y:S06]  /*194d0*/  HMMA.16816.F32.BF16 R8, R168.reuse, R174, R8 ;  /* 0x000000aea808723c */ /* 0x040fec0000041808 */
[C---:B-1----:R-:W-:Y:S06]  /*194e0*/  HMMA.16816.F32.BF16 R12, R168.reuse, R132, R12 ;  /* 0x00000084a80c723c */ /* 0x042fec000004180c */
        /* <DEDUP_REMOVED lines=121> */
[----:B------:R-:W-:Y:S02]  /*19c80*/  ISETP.NE.AND P2, PT, R12, RZ, PT ;  /* 0x000000ff0c00720c */ /* 0x000fe40003f45270 */
[----:B------:R-:W-:Y:S07]  /*19c90*/  LOP3.LUT R7, RZ, R12, RZ, 0x33, !PT ;  /* 0x0000000cff077212 */ /* 0x000fee00078e33ff */
[----:B------:R-:W-:Y:S02]  /*19ca0*/  @P3 VIADD R8, R8, 0x1 ;  /* 0x0000000108083836 */ /* 0x000fe40000000000 */
        /* <DEDUP_REMOVED lines=26> */
.L_x_2719:
[----:B------:R-:W-:Y:S02]  /*19e50*/  R2UR UR4, R138 ;  /* 0x000000008a0472ca */ /* 0x000fe400000e0000 */
[----:B------:R-:W-:Y:S11]  /*19e60*/  R2UR UR5, R139 ;  /* 0x000000008b0572ca */ /* 0x000ff600000e0000 */
[----:B------:R-:W-:Y:S02]  /*19e70*/  @!UPT UIADD3 URZ, URZ, URZ, URZ ;  /* 0x0000003f3f3ff290 */ /* 0x000fe4000fffe03f */
[----:B-1----:R-:W2:Y:S02]  /*19e80*/  LD.E R12, desc[UR4][R2.64+0x38] ;  /* 0x00003804020c7980 */ /* 0x002ea4000c101900 */
[----:B--2---:R-:W-:Y:S05]  /*19e90*/  IMAD.U32 R12, R12, -0x40, RZ ;  /* 0xffffffc00c0c7824 */ /* 0x004fea00078e00ff */
[----:B------:R-:W-:Y:S02]  /*19ea0*/  SHF.R.S32.HI R7, RZ, 0x1f, R12 ;  /* 0x0000001fff077819 */ /* 0x000fe4000001140c */
.L_x_2720:
[----:B------:R-:W-:Y:S05]  /*19eb0*/  BSYNC B0 ;  /* 0x0000000000007941 */ /* 0x000fea0003800000 */
.L_x_2718:
[C---:B------:R-:W-:Y:S02]  /*19ec0*/  R2UR UR10, R138.reuse ;  /* 0x000000008a0a72ca */ /* 0x040fe400000e0000 */
[C---:B------:R-:W-:Y:S02]  /*19ed0*/  R2UR UR11, R139.reuse ;  /* 0x000000008b0b72ca */ /* 0x040fe400000e0000 */
[----:B------:R-:W-:Y:S02]  /*19ee0*/  R2UR UR8, R138 ;  /* 0x000000008a0872ca */ /* 0x000fe400000e0000 */
[C---:B------:R-:W-:Y:S02]  /*19ef0*/  R2UR UR9, R139.reuse ;  /* 0x000000008b0972ca */ /* 0x040fe400000e0000 */
[----:B------:R-:W-:Y:S02]  /*19f00*/  LEA R206, P0, R12, R206, 0x1 ;  /* 0x000000ce0cce7211 */ /* 0x000fe400078008ff */
        /* <DEDUP_REMOVED lines=8> */
[----:B------:R2:W-:Y:S01]  /*19f90*/  LDGSTS.E.BYPASS.LTC128B.128 [R215+0x6000], desc[UR10][R206.64] ;  /* 0x06000000ced77fae */ /* 0x0005e2000b901d4a */
        /* <DEDUP_REMOVED lines=28> */
.L_x_2717:
[----:B------:R-:W-:Y:S05]  /*1a160*/  BSYNC B1 ;  /* 0x0000000000017941 */ /* 0x000fea0003800000 */
.L_x_2716:
[----:B------:R-:W-:Y:S01]  /*1a170*/  R2UR UR4, R138 ;  /* 0x000000008a0472ca */ /* 0x000fe200000e0000 */
[----:B-1----:R-:W-:Y:S01]  /*1a180*/  LDSM.16.MT88.4 R16, [R205+0xc000] ;  /* 0x00c00000cd10783b */ /* 0x002fe20000004200 */
[----:B------:R-:W-:Y:S02]  /*1a190*/  R2UR UR5, R139 ;  /* 0x000000008b0572ca */ /* 0x000fe400000e0000 */
[----:B--2---:R-:W-:Y:S02]  /*1a1a0*/  FMNMX.FTZ R5, R172, R137, !PT ;  /* 0x00000089ac057209 */ /* 0x004fe40007810000 */
        /* <DEDUP_REMOVED lines=61> */
[-CC-:B------:R-:W-:Y:S01]  /*1a580*/  FFMA.FTZ R137, R240, R134.reuse, -R151.reuse ;  /* 0x00000086f0897223 */ /* 0x180fe20000010897 */
[----:B------:R-:W2:Y:S01]  /*1a590*/  MUFU.EX2 R0, R0 ;  /* 0x0000000000007308 */ /* 0x000ea20000000800 */
[----:B------:R-:W3:Y:S01]  /*1a5a0*/  LDSM.16.MT88.4 R140, [R202+0xc000] ;  /* 0x00c00000ca8c783b */ /* 0x000ee20000004200 */
[-CC-:B------:R-:W-:Y:S01]  /*1a5b0*/  FFMA.FTZ R176, R176, R134.reuse, -R151.reuse ;  /* 0x00000086b0b07223 */ /* 0x180fe20000010897 */
[-CC-:B------:R-:W-:Y:S01]  /*1a5c0*/  FFMA.FTZ R179, R228, R134.reuse, -R151.reuse ;  /* 0x00000086e4b37223 */ /* 0x180fe20000010897 */
        /* <DEDUP_REMOVED lines=27> */
[-C--:B------:R-:W-:Y:S03]  /*1a780*/  FFMA.FTZ R235, R156, R134.reuse, -R151 ;  /* 0x000000869ceb7223 */ /* 0x080fe60000010897 */
[----:B------:R-:W4:Y:S01]  /*1a790*/  MUFU.EX2 R169, R169 ;  /* 0x000000a900a97308 */ /* 0x000f220000000800 */
[----:B-1----:R-:W-:Y:S01]  /*1a7a0*/  F2FP.BF16.F32.PACK_AB R128, R172, R175 ;  /* 0x000000afac80723e */ /* 0x002fe200000010ff */
[----:B------:R-:W1:Y:S01]  /*1a7b0*/  LDSM.16.MT88.4 R104, [R204+0xe000] ;  /* 0x00e00000cc68783b */ /* 0x000e620000004200 */
[-CC-:B------:R-:W-:Y:S01]  /*1a7c0*/  FFMA.FTZ R237, R152, R134.reuse, -R155.reuse ;  /* 0x0000008698ed7223 */ /* 0x180fe2000001089b */
[-C--:B------:R-:W-:Y:S01]  /*1a7d0*/  FFMA.FTZ R234, R153, R134.reuse, -R155 ;  /* 0x0000008699ea7223 */ /* 0x080fe2000001089b */
[-CC-:B------:R-:W-:Y:S01]  /*1a7e0*/  FFMA.FTZ R232, R150, R134.reuse, -R151.reuse ;  /* 0x0000008696e87223 */ /* 0x180fe20000010897 */
[-CC-:B------:R-:W-:Y:S01]  /*1a7f0*/  FFMA.FTZ R239, R148, R134.reuse, -R151.reuse ;  /* 0x0000008694ef7223 */ /* 0x180fe20000010897 */
[----:B------:R-:W-:Y:S03]  /*1a800*/  FFMA.FTZ R135, R135, R134, -R151 ;  /* 0x0000008687877223 */ /* 0x000fe60000010897 */
        /* <DEDUP_REMOVED lines=8> */
[----:B------:R-:W5:Y:S01]  /*1a890*/  MUFU.EX2 R170, R170 ;  /* 0x000000aa00aa7308 */ /* 0x000f620000000800 */
        /* <DEDUP_REMOVED lines=16> */
[----:B-----5:R-:W-:Y:S01]  /*1a9a0*/  F2FP.BF16.F32.PACK_AB R130, R170, R171 ;  /* 0x000000abaa82723e */ /* 0x020fe200000010ff */
        /* <DEDUP_REMOVED lines=24> */
[----:B------:R-:W-:Y:S01]  /*1ab30*/  FMUL.FTZ R74, R0, R74 ;  /* 0x0000004a004a7220 */ /* 0x000fe20000410000 */
        /* <DEDUP_REMOVED lines=25> */
[C---:B------:R-:W-:Y:S01]  /*1acd0*/  FMUL.FTZ R33, R2.reuse, R101 ;  /* 0x0000006502217220 */ /* 0x040fe20000410000 */
[C---:B------:R-:W-:Y:S01]  /*1ace0*/  FMUL.FTZ R80, R2.reuse, R80 ;  /* 0x0000005002507220 */ /* 0x040fe20000410000 */
[C---:B------:R-:W-:Y:S03]  /*1acf0*/  HMMA.16816.F32.BF16 R24, R128.reuse, R34, R24 ;  /* 0x000000228018723c */ /* 0x040fe60000041818 */
[----:B------:R-:W-:Y:S01]  /*1ad00*/  FMUL.FTZ R81, R2, R81 ;  /* 0x0000005102517220 */ /* 0x000fe20000410000 */
[C---:B------:R-:W-:Y:S01]  /*1ad10*/  FMUL.FTZ R82, R0.reuse, R82 ;  /* 0x0000005200527220 */ /* 0x040fe20000410000 */
[C---:B------:R-:W-:Y:S01]  /*1ad20*/  FMUL.FTZ R83, R0.reuse, R83 ;  /* 0x0000005300537220 */ /* 0x040fe20000410000 */
[C---:B---3--:R-:W-:Y:S01]  /*1ad30*/  HMMA.16816.F32.BF16 R28, R128.reuse, R140, R28 ;  /* 0x0000008c801c723c */ /* 0x048fe2000004181c */
[----:B------:R-:W-:Y:S04]  /*1ad40*/  MUFU.EX2 R228, R228 ;  /* 0x000000e400e47308 */ /* 0x000fe80000000800 */
[C---:B------:R-:W-:Y:S01]  /*1ad50*/  FMUL.FTZ R34, R0.reuse, R102 ;  /* 0x0000006600227220 */ /* 0x040fe20000410000 */
[----:B------:R-:W-:Y:S01]  /*1ad60*/  FMUL.FTZ R35, R0, R103 ;  /* 0x0000006700237220 */ /* 0x000fe20000410000 */
[C---:B------:R-:W-:Y:S01]  /*1ad70*/  FMUL.FTZ R84, R2.reuse, R84 ;  /* 0x0000005402547220 */ /* 0x040fe20000410000 */
[----:B------:R-:W3:Y:S03]  /*1ad80*/  LDSM.16.MT88.4 R100, [R202+0xe000] ;  /* 0x00e00000ca64783b */ /* 0x000ee60000004200 */
[----:B------:R-:W-:Y:S01]  /*1ad90*/  MUFU.EX2 R235, R235 ;  /* 0x000000eb00eb7308 */ /* 0x000fe20000000800 */
[----:B------:R-:W-:Y:S01]  /*1ada0*/  FMUL.FTZ R85, R2, R85 ;  /* 0x0000005502557220 */ /* 0x000fe20000410000 */
[C---:B------:R-:W-:Y:S01]  /*1adb0*/  FMUL.FTZ R86, R0.reuse, R86 ;  /* 0x0000005600567220 */ /* 0x040fe20000410000 */
[C---:B------:R-:W-:Y:S02]  /*1adc0*/  HMMA.16816.F32.BF16 R32, R128.reuse, R142, R32 ;  /* 0x0000008e8020723c */ /* 0x040fe40000041820 */
[----:B------:R-:W-:Y:S01]  /*1add0*/  LDSM.16.MT88.4 R140, [R204+0xe800] ;  /* 0x00e80000cc8c783b */ /* 0x000fe20000004200 */
[----:B------:R-:W-:Y:S01]  /*1ade0*/  FMUL.FTZ R87, R0, R87 ;  /* 0x0000005700577220 */ /* 0x000fe20000410000 */
[-C--:B------:R-:W-:Y:S02]  /*1adf0*/  FFMA.FTZ R181, R180, R134.reuse, -R155 ;  /* 0x00000086b4b57223 */ /* 0x080fe4000001089b */
[C---:B--2---:R-:W-:Y:S01]  /*1ae00*/  HMMA.16816.F32.BF16 R36, R128.reuse, R120, R36 ;  /* 0x000000788024723c */ /* 0x044fe20000041824 */
[----:B------:R-:W-:Y:S04]  /*1ae10*/  MUFU.EX2 R237, R237 ;  /* 0x000000ed00ed7308 */ /* 0x000fe80000000800 */
[-C--:B------:R-:W-:Y:S01]  /*1ae20*/  FFMA.FTZ R180, R146, R134.reuse, -R151 ;  /* 0x0000008692b47223 */ /* 0x080fe20000010897 */
[C---:B------:R-:W-:Y:S01]  /*1ae30*/  HMMA.16816.F32.BF16 R40, R128.reuse, R122, R40 ;  /* 0x0000007a8028723c */ /* 0x040fe20000041828 */
[----:B------:R-:W-:Y:S04]  /*1ae40*/  LDSM.16.MT88.4 R120, [R202+0xc800] ;  /* 0x00c80000ca78783b */ /* 0x000fe80000004200 */
[----:B------:R-:W-:Y:S01]  /*1ae50*/  MUFU.EX2 R181, R181 ;  /* 0x000000b500b57308 */ /* 0x000fe20000000800 */
[-CC-:B------:R-:W-:Y:S01]  /*1ae60*/  FFMA.FTZ R174, R174, R134.reuse, -R155.reuse ;  /* 0x00000086aeae7223 */ /* 0x180fe2000001089b */
[C---:B-1----:R-:W-:Y:S02]  /*1ae70*/  HMMA.16816.F32.BF16 R44, R128.reuse, R104, R44 ;  /* 0x00000068802c723c */ /* 0x042fe4000004182c */
[----:B------:R-:W-:Y:S02]  /*1ae80*/  LDSM.16.MT88.4 R144, [R203+0xe800] ;  /* 0x00e80000cb90783b */ /* 0x000fe40000004200 */
[-CC-:B------:R-:W-:Y:S02]  /*1ae90*/  FFMA.FTZ R177, R230, R134.reuse, -R155.reuse ;  /* 0x00000086e6b17223 */ /* 0x180fe4000001089b */
[C---:B------:R-:W-:Y:S02]  /*1aea0*/  HMMA.16816.F32.BF16 R48, R128.reuse, R106, R48 ;  /* 0x0000006a8030723c */ /* 0x040fe40000041830 */
[----:B------:R-:W-:Y:S02]  /*1aeb0*/  MUFU.EX2 R174, R174 ;  /* 0x000000ae00ae7308 */ /* 0x000fe40000000800 */
[----:B------:R-:W1:Y:S02]  /*1aec0*/  LDSM.16.MT88.4 R104, [R204+0x10000] ;  /* 0x01000000cc68783b */ /* 0x000e640000004200 */
[C---:B----4-:R-:W-:Y:S06]  /*1aed0*/  HMMA.16816.F32.BF16 R52, R128.reuse, R108, R52 ;  /* 0x0000006c8034723c */ /* 0x050fec0000041834 */
[----:B------:R-:W2:Y:S01]  /*1aee0*/  MUFU.EX2 R177, R177 ;  /* 0x000000b100b17308 */ /* 0x000ea20000000800 */
[-CC-:B------:R-:W-:Y:S01]  /*1aef0*/  FFMA.FTZ R230, R154, R134.reuse, -R155.reuse ;  /* 0x000000869ae67223 */ /* 0x180fe2000001089b */
[C---:B------:R-:W-:Y:S01]  /*1af00*/  HMMA.16816.F32.BF16 R56, R128.reuse, R110, R56 ;  /* 0x0000006e8038723c */ /* 0x040fe20000041838 */
[----:B------:R-:W-:Y:S02]  /*1af10*/  LDSM.16.MT88.4 R108, [R205+0xc800] ;  /* 0x00c80000cd6c783b */ /* 0x000fe40000004200 */
[--C-:B------:R-:W-:Y:S03]  /*1af20*/  FFMA.FTZ R178, R178, R134, -R155.reuse ;  /* 0x00000086b2b27223 */ /* 0x100fe6000001089b */
[C---:B---3--:R-:W-:Y:S02]  /*1af30*/  HMMA.16816.F32.BF16 R60, R128.reuse, R100, R60 ;  /* 0x00000064803c723c */ /* 0x048fe4000004183c */
[----:B------:R-:W-:Y:S03]  /*1af40*/  MUFU.EX2 R180, R180 ;  /* 0x000000b400b47308 */ /* 0x000fe60000000800 */
[C---:B------:R-:W-:Y:S01]  /*1af50*/  FMUL.FTZ R88, R2.reuse, R88 ;  /* 0x0000005802587220 */ /* 0x040fe20000410000 */
[C---:B------:R-:W-:Y:S01]  /*1af60*/  HMMA.16816.F32.BF16 R64, R128.reuse, R102, R64 ;  /* 0x000000668040723c */ /* 0x040fe20000041840 */
[----:B------:R-:W3:Y:S05]  /*1af70*/  LDSM.16.MT88.4 R100, [R203+0x10000] ;  /* 0x01000000cb64783b */ /* 0x000eea0000004200 */
[----:B------:R-:W4:Y:S01]  /*1af80*/  MUFU.EX2 R178, R178 ;  /* 0x000000b200b27308 */ /* 0x000f220000000800 */
[----:B------:R-:W-:Y:S01]  /*1af90*/  FMUL.FTZ R89, R2, R89 ;  /* 0x0000005902597220 */ /* 0x000fe20000410000 */
[C---:B------:R-:W-:Y:S03]  /*1afa0*/  HMMA.16816.F32.BF16 R68, R128.reuse, R112, R68 ;  /* 0x000000708044723c */ /* 0x040fe60000041844 */
[C---:B------:R-:W-:Y:S03]  /*1afb0*/  FMUL.FTZ R90, R0.reuse, R90 ;  /* 0x0000005a005a7220 */ /* 0x040fe60000410000 */
[C---:B------:R-:W-:Y:S01]  /*1afc0*/  HMMA.16816.F32.BF16 R72, R128.reuse, R114, R72 ;  /* 0x000000728048723c */ /* 0x040fe20000041848 */
[----:B------:R-:W-:Y:S01]  /*1afd0*/  LDSM.16.MT88.4 R112, [R204+0xc800] ;  /* 0x00c80000cc70783b */ /* 0x000fe20000004200 */
[----:B------:R-:W-:Y:S03]  /*1afe0*/  MUFU.EX2 R230, R230 ;  /* 0x000000e600e67308 */ /* 0x000fe60000000800 */
[----:B------:R-:W-:Y:S01]  /*1aff0*/  FMUL.FTZ R91, R0, R91 ;  /* 0x0000005b005b7220 */ /* 0x000fe20000410000 */
[C---:B------:R-:W-:Y:S01]  /*1b000*/  FMUL.FTZ R92, R2.reuse, R92 ;  /* 0x0000005c025c7220 */ /* 0x040fe20000410000 */
[----:B------:R-:W-:Y:S01]  /*1b010*/  FMUL.FTZ R93, R2, R93 ;  /* 0x0000005d025d7220 */ /* 0x000fe20000410000 */
[C---:B------:R-:W-:Y:S01]  /*1b020*/  FMUL.FTZ R94, R0.reuse, R94 ;  /* 0x0000005e005e7220 */ /* 0x040fe20000410000 */
[C---:B-1----:R-:W-:Y:S03]  /*1b030*/  HMMA.16816.F32.BF16 R76, R128.reuse, R104, R76 ;  /* 0x00000068804c723c */ /* 0x042fe6000004184c */
[----:B------:R-:W-:Y:S01]  /*1b040*/  MUFU.EX2 R232, R232 ;  /* 0x000000e800e87308 */ /* 0x000fe20000000800 */
[----:B------:R-:W-:Y:S01]  /*1b050*/  FMUL.FTZ R95, R0, R95 ;  /* 0x0000005f005f7220 */ /* 0x000fe20000410000 */
[C---:B------:R-:W-:Y:S01]  /*1b060*/  FMUL.FTZ R96, R2.reuse, R96 ;  /* 0x0000006002607220 */ /* 0x040fe20000410000 */
[----:B------:R-:W-:Y:S01]  /*1b070*/  FMUL.FTZ R97, R2, R97 ;  /* 0x0000006102617220 */ /* 0x000fe20000410000 */
[C---:B------:R-:W-:Y:S01]  /*1b080*/  HMMA.16816.F32.BF16 R80, R128.reuse, R106, R80 ;  /* 0x0000006a8050723c */ /* 0x040fe20000041850 */
[----:B------:R-:W1:Y:S05]  /*1b090*/  LDSM.16.MT88.4 R104, [R202+0x10000] ;  /* 0x01000000ca68783b */ /* 0x000e6a0000004200 */
[----:B------:R-:W-:Y:S01]  /*1b0a0*/  MUFU.EX2 R239, R239 ;  /* 0x000000ef00ef7308 */ /* 0x000fe20000000800 */
[C---:B------:R-:W-:Y:S01]  /*1b0b0*/  FMUL.FTZ R98, R0.reuse, R98 ;  /* 0x0000006200627220 */ /* 0x040fe20000410000 */
[----:B------:R-:W-:Y:S03]  /*1b0c0*/  FMUL.FTZ R99, R0, R99 ;  /* 0x0000006300637220 */ /* 0x000fe60000410000 */
[-CC-:B------:R-:W-:Y:S01]  /*1b0d0*/  FFMA.FTZ R224, R226, R134.reuse, -R155.reuse ;  /* 0x00000086e2e07223 */ /* 0x180fe2000001089b */
[-CC-:B------:R-:W-:Y:S02]  /*1b0e0*/  FFMA.FTZ R226, R162, R134.reuse, -R155.reuse ;  /* 0x00000086a2e27223 */ /* 0x180fe4000001089b */
[----:B------:R-:W-:Y:S01]  /*1b0f0*/  LDSM.16.MT88.4 R160, [R202+0xf800] ;  /* 0x00f80000caa0783b */ /* 0x000fe20000004200 */
[-C--:B------:R-:W-:Y:S01]  /*1b100*/  FFMA.FTZ R229, R182, R134.reuse, -R155 ;  /* 0x00000086b6e57223 */ /* 0x080fe2000001089b */
[-C--:B------:R-:W-:Y:S01]  /*1b110*/  FFMA.FTZ R182, R166, R134.reuse, -R151 ;  /* 0x00000086a6b67223 */ /* 0x080fe20000010897 */
[-C--:B------:R-:W-:Y:S01]  /*1b120*/  FFMA.FTZ R155, R149, R134.reuse, -R155 ;  /* 0x00000086959b7223 */ /* 0x080fe2000001089b */
[C---:B---3--:R-:W-:Y:S01]  /*1b130*/  HMMA.16816.F32.BF16 R84, R128.reuse, R100, R84 ;  /* 0x000000648054723c */ /* 0x048fe20000041854 */
[----:B------:R-:W-:Y:S02]  /*1b140*/  MUFU.EX2 R224, R224 ;  /* 0x000000e000e07308 */ /* 0x000fe40000000800 */
[----:B------:R-:W-:Y:S01]  /*1b150*/  FFMA.FTZ R134, R133, R134, -R151 ;  /* 0x0000008685867223 */ /* 0x000fe20000010897 */
[----:B------:R-:W-:Y:S01]  /*1b160*/  LDSM.16.MT88.4 R164, [R205+0x11800] ;  /* 0x01180000cda4783b */ /* 0x000fe20000004200 */
[----:B------:R-:W-:Y:S01]  /*1b170*/  FFMA.FTZ R175, R2, R227, R175 ;  /* 0x000000e302af7223 */ /* 0x000fe200000100af */
[C---:B------:R-:W-:Y:S05]  /*1b180*/  HMMA.16816.F32.BF16 R88, R128.reuse, R102, R88 ;  /* 0x000000668058723c */ /* 0x040fea0000041858 */
[----:B------:R3:W-:Y:S01]  /*1b190*/  MUFU.EX2 R241, R155 ;  /* 0x0000009b00f17308 */ /* 0x0007e20000000800 */
[----:B--2---:R-:W-:Y:S01]  /*1b1a0*/  F2FP.BF16.F32.PACK_AB R100, R177, R174 ;  /* 0x000000aeb164723e */ /* 0x004fe200000010ff */
[----:B------:R-:W-:Y:S01]  /*1b1b0*/  LDSM.16.MT88.4 R148, [R205+0xf800] ;  /* 0x00f80000cd94783b */ /* 0x000fe20000004200 */
[----:B------:R-:W-:Y:S03]  /*1b1c0*/  F2FP.BF16.F32.PACK_AB R101, R179, R176 ;  /* 0x000000b0b365723e */ /* 0x000fe600000010ff */
[----:B------:R-:W-:Y:S01]  /*1b1d0*/  FFMA.FTZ R173, R0, R225, R173 ;  /* 0x000000e100ad7223 */ /* 0x000fe200000100ad */
[----:B----4-:R-:W-:Y:S03]  /*1b1e0*/  F2FP.BF16.F32.PACK_AB R102, R181, R178 ;  /* 0x000000b2b566723e */ /* 0x010fe600000010ff */
[----:B------:R-:W2:Y:S01]  /*1b1f0*/  MUFU.EX2 R229, R229 ;  /* 0x000000e500e57308 */ /* 0x000ea20000000800 */
[----:B------:R-:W-:Y:S01]  /*1b200*/  F2FP.BF16.F32.PACK_AB R103, R183, R180 ;  /* 0x000000b4b767723e */ /* 0x000fe200000010ff */
[----:B------:R-:W-:Y:S01]  /*1b210*/  FADD.FTZ R172, R172, R175 ;  /* 0x000000afacac7221 */ /* 0x000fe20000010000 */
[----:B------:R-:W-:Y:S01]  /*1b220*/  IADD3 R0, R217, -0x1, RZ ;  /* 0xffffffffd9007810 */ /* 0x000fe20007ffe0ff */
[----:B------:R-:W-:Y:S03]  /*1b230*/  FADD.FTZ R173, R169, R173 ;  /* 0x000000ada9ad7221 */ /* 0x000fe60000010000 */
[----:B------:R-:W-:Y:S01]  /*1b240*/  MOV R217, R0 ;  /* 0x0000000000d97202 */ /* 0x000fe20000000f00 */
[----:B---3--:R-:W-:Y:S01]  /*1b250*/  LDSM.16.MT88.4 R152, [R204+0xf800] ;  /* 0x00f80000cc98783b */ /* 0x008fe20000004200 */
[C---:B-1----:R-:W-:Y:S01]  /*1b260*/  HMMA.16816.F32.BF16 R92, R128.reuse, R104, R92 ;  /* 0x00000068805c723c */ /* 0x042fe2000004185c */
[----:B------:R-:W1:Y:S02]  /*1b270*/  MUFU.EX2 R182, R182 ;  /* 0x000000b600b67308 */ /* 0x000e640000000800 */
[----:B------:R-:W-:Y:S01]  /*1b280*/  FADD.FTZ R168, R168, R173 ;  /* 0x000000ada8a87221 */ /* 0x000fe20000010000 */
[----:B------:R-:W-:Y:S02]  /*1b290*/  MOV R0, R3 ;  /* 0x0000000300007202 */ /* 0x000fe40000000f00 */
[----:B------:R-:W-:Y:S01]  /*1b2a0*/  HMMA.16816.F32.BF16 R96, R128, R106, R96 ;  /* 0x0000006a8060723c */ /* 0x000fe20000041860 */
[----:B------:R-:W3:Y:S04]  /*1b2b0*/  LDSM.16.MT88.4 R104, [R202+0xe800] ;  /* 0x00e80000ca68783b */ /* 0x000ee80000004200 */
[----:B------:R-:W4:Y:S01]  /*1b2c0*/  MUFU.EX2 R226, R226 ;  /* 0x000000e200e27308 */ /* 0x000f220000000800 */
[----:B------:R-:W-:Y:S01]  /*1b2d0*/  FADD.FTZ R137, R137, R168 ;  /* 0x000000a889897221 */ /* 0x000fe20000010000 */
[C---:B------:R-:W-:Y:S02]  /*1b2e0*/  HMMA.16816.F32.BF16 R4, R100.reuse, R108, R4 ;  /* 0x0000006c6404723c */ /* 0x040fe40000041804 */
[----:B------:R-:W-:Y:S06]  /*1b2f0*/  LDSM.16.MT88.4 R128, [R202+0xd000] ;  /* 0x00d00000ca80783b */ /* 0x000fec0000004200 */
[----:B------:R-:W5:Y:S01]  /*1b300*/  MUFU.EX2 R234, R234 ;  /* 0x000000ea00ea7308 */ /* 0x000f620000000800 */
[C---:B------:R-:W-:Y:S01]  /*1b310*/  HMMA.16816.F32.BF16 R8, R100.reuse, R110, R8 ;  /* 0x0000006e6408723c */ /* 0x040fe20000041808 */
[----:B------:R-:W2:Y:S05]  /*1b320*/  LDSM.16.MT88.4 R108, [R205+0x10800] ;  /* 0x01080000cd6c783b */ /* 0x000eaa0000004200 */
[C---:B------:R-:W-:Y:S03]  /*1b330*/  HMMA.16816.F32.BF16 R12, R100.reuse, R112, R12 ;  /* 0x00000070640c723c */ /* 0x040fe6000004180c */
[----:B------:R-:W-:Y:S02]  /*1b340*/  MUFU.EX2 R135, R135 ;  /* 0x0000008700877308 */ /* 0x000fe40000000800 */
[----:B------:R-:W-:Y:S01]  /*1b350*/  FADD.FTZ R176, R176, R137 ;  /* 0x00000089b0b07221 */ /* 0x000fe20000010000 */
[C---:B------:R-:W-:Y:S01]  /*1b360*/  HMMA.16816.F32.BF16 R16, R100.reuse, R114, R16 ;  /* 0x000000726410723c */ /* 0x040fe20000041810 */
[----:B------:R-:W1:Y:S06]  /*1b370*/  LDSM.16.MT88.4 R112, [R204+0x10800] ;  /* 0x01080000cc70783b */ /* 0x000e6c0000004200 */
[----:B------:R-:W5:Y:S01]  /*1b380*/  MUFU.EX2 R134, R134 ;  /* 0x0000008600867308 */ /* 0x000f620000000800 */
[----:B------:R-:W-:Y:S01]  /*1b390*/  FADD.FTZ R179, R179, R176 ;  /* 0x000000b0b3b37221 */ /* 0x000fe20000010000 */
[C---:B------:R-:W-:Y:S03]  /*1b3a0*/  HMMA.16816.F32.BF16 R20, R100.reuse, R116, R20 ;  /* 0x000000746414723c */ /* 0x040fe60000041814 */
[----:B------:R-:W-:Y:S03]  /*1b3b0*/  FADD.FTZ R180, R180, R179 ;  /* 0x000000b3b4b47221 */ /* 0x000fe60000010000 */
[C---:B------:R-:W-:Y:S01]  /*1b3c0*/  HMMA.16816.F32.BF16 R24, R100.reuse, R118, R24 ;  /* 0x000000766418723c */ /* 0x040fe20000041818 */
[----:B------:R-:W5:Y:S04]  /*1b3d0*/  LDSM.16.MT88.4 R116, [R203+0x10800] ;  /* 0x01080000cb74783b */ /* 0x000f680000004200 */
        /* <DEDUP_REMOVED lines=17> */
[C---:B--2---:R-:W-:Y:S06]  /*1b4f0*/  HMMA.16816.F32.BF16 R68, R100.reuse, R108, R68 ;  /* 0x0000006c6444723c */ /* 0x044fec0000041844 */
[C---:B------:R-:W-:Y:S05]  /*1b500*/  HMMA.16816.F32.BF16 R72, R100.reuse, R110, R72 ;  /* 0x0000006e6448723c */ /* 0x040fea0000041848 */
[----:B------:R-:W-:Y:S01]  /*1b510*/  F2FP.BF16.F32.PACK_AB R108, R229, R224 ;  /* 0x000000e0e56c723e */ /* 0x000fe200000010ff */
[C---:B-1----:R-:W-:Y:S05]  /*1b520*/  HMMA.16816.F32.BF16 R76, R100.reuse, R112, R76 ;  /* 0x00000070644c723c */ /* 0x042fea000004184c */
[----:B------:R-:W-:Y:S01]  /*1b530*/  F2FP.BF16.F32.PACK_AB R109, R231, R182 ;  /* 0x000000b6e76d723e */ /* 0x000fe200000010ff */
[C---:B------:R-:W-:Y:S01]  /*1b540*/  HMMA.16816.F32.BF16 R80, R100.reuse, R114, R80 ;  /* 0x000000726450723c */ /* 0x040fe20000041850 */
[----:B------:R-:W1:Y:S04]  /*1b550*/  LDSM.16.MT88.4 R112, [R203+0xd000] ;  /* 0x00d00000cb70783b */ /* 0x000e680000004200 */
[----:B----4-:R-:W-:Y:S01]  /*1b560*/  F2FP.BF16.F32.PACK_AB R110, R233, R226 ;  /* 0x000000e2e96e723e */ /* 0x010fe200000010ff */
[C---:B-----5:R-:W-:Y:S05]  /*1b570*/  HMMA.16816.F32.BF16 R84, R100.reuse, R116, R84 ;  /* 0x000000746454723c */ /* 0x060fea0000041854 */
        /* <DEDUP_REMOVED lines=85> */
[C---:B-1----:R-:W-:Y:S06]  /*1bad0*/  HMMA.16816.F32.BF16 R76, R140.reuse, R4, R76 ;  /* 0x000000048c4c723c */ /* 0x042fec000004184c */
[C---:B------:R-:W-:Y:S06]  /*1bae0*/  HMMA.16816.F32.BF16 R80, R140.reuse, R6, R80 ;  /* 0x000000068c50723c */ /* 0x040fec0000041850 */
[C---:B--2---:R-:W-:Y:S06]  /*1baf0*/  HMMA.16816.F32.BF16 R84, R140.reuse, R8, R84 ;  /* 0x000000088c54723c */ /* 0x044fec0000041854 */
[C---:B------:R-:W-:Y:S06]  /*1bb00*/  HMMA.16816.F32.BF16 R88, R140.reuse, R10, R88 ;  /* 0x0000000a8c58723c */ /* 0x040fec0000041858 */
[C---:B---3--:R-:W-:Y:S06]  /*1bb10*/  HMMA.16816.F32.BF16 R92, R140.reuse, R12, R92 ;  /* 0x0000000c8c5c723c */ /* 0x048fec000004185c */
[----:B------:R-:W-:Y:S01]  /*1bb20*/  HMMA.16816.F32.BF16 R96, R140, R14, R96 ;  /* 0x0000000e8c60723c */ /* 0x000fe20000041860 */
[----:B------:R-:W-:Y:S11]  /*1bb30*/  @!UPT UIADD3 URZ, URZ, URZ, URZ ;  /* 0x0000003f3f3ff290 */ /* 0x000ff6000fffe03f */
[----:B------:R-:W-:Y:S01]  /*1bb40*/  @!UPT UIADD3 URZ, URZ, URZ, URZ ;  /* 0x0000003f3f3ff290 */ /* 0x000fe2000fffe03f */
[----:B------:R-:W-:Y:S11]  /*1bb50*/  @P0 BRA `(.L_x_2721) ;  /* 0xffffffc800000947 */ /* 0x000ff6000383ffff */
.L_x_2712:
        /* <DEDUP_REMOVED lines=14> */
.L_x_2738:
        /* <DEDUP_REMOVED lines=243> */
[----:B--2---:R-:W2:Y:S04]  /*1cb70*/  @!P0 LD.E.64 R18, desc[UR8][R6.64+0x80] ;  /* 0x0000800806128980 */ /* 0x004ea8000c101b00 */
[----:B------:R-:W2:Y:S01]  /*1cb80*/  LD.E.64 R60, desc[UR10][R6.64+0x88] ;  /* 0x0000880a063c7980 */ /* 0x000ea2000c101b00 */
[----:B------:R-:W1:Y:S08]  /*1cb90*/  @P4 MUFU.LG2 R17, R8 ;  /* 0x0000000800114308 */ /* 0x000e700000000c00 */
[----:B------:R-:W1:Y:S01]  /*1cba0*/  @P3 MUFU.LG2 R13, R13 ;  /* 0x0000000d000d3308 */ /* 0x000e620000000c00 */
[----:B------:R-:W-:Y:S01]  /*1cbb0*/  @!P0 SHF.R.S32.HI R16, RZ, 0x1f, R212 ;  /* 0x0000001fff108819 */ /* 0x000fe200000114d4 */
[----:B------:R2:W5:Y:S01]  /*1cbc0*/  LD.E.64 R66, desc[UR4][R6.64+0x90] ;  /* 0x0000900406427980 */ /* 0x000562000c101b00 */
[----:B------:R-:W-:Y:S01]  /*1cbd0*/  BSSY B0, `(.L_x_2723) ;  /* 0x0000024000007945 */ /* 0x000fe20003800000 */
[----:B---3--:R-:W-:Y:S01]  /*1cbe0*/  MOV R0, 0x7f800000 ;  /* 0x7f80000000007802 */ /* 0x008fe20000000f00 */
[----:B-1----:R-:W-:-:S04]  /*1cbf0*/  @P4 FMUL.FTZ R17, R17, 0.69314718246459960938 ;  /* 0x3f31721811114820 */ /* 0x002fc80000410000 */
[----:B-----5:R-:W-:Y:S01]  /*1cc00*/  @P4 FFMA.FTZ R0, R4, R132, R17 ;  /* 0x0000008404004223 */ /* 0x020fe20000010011 */
[----:B------:R-:W-:Y:S01]  /*1cc10*/  @P3 FMUL.FTZ R8, R13, 0.69314718246459960938 ;  /* 0x3f3172180d083820 */ /* 0x000fe20000410000 */
[----:B----4-:R-:W-:Y:S01]  /*1cc20*/  ISETP.NE.AND P1, PT, R9, RZ, PT ;  /* 0x000000ff0900720c */ /* 0x010fe20003f25270 */
[----:B--2---:R-:W-:-:S04]  /*1cc30*/  @!P0 IMAD R15, R19, R212, RZ ;  /* 0x000000d4130f8224 */ /* 0x004fc800078e02ff */
        /* <DEDUP_REMOVED lines=21> */
.L_x_2724:
        /* <DEDUP_REMOVED lines=8> */
.L_x_2725:
[----:B------:R-:W-:Y:S05]  /*1ce10*/  BSYNC B0 ;  /* 0x0000000000007941 */ /* 0x000fea0003800000 */
.L_x_2723:
[----:B------:R-:W1:Y:S01]  /*1ce20*/  S2R R4, SR_TID.X ;  /* 0x0000000000047919 */ /* 0x000e620000002100 */
[----:B------:R-:W-:Y:S02]  /*1ce30*/  R2UR UR4, R10 ;  /* 0x000000000a0472ca */ /* 0x000fe400000e0000 */
[----:B------:R-:W-:Y:S02]  /*1ce40*/  R2UR UR5, R11 ;  /* 0x000000000b0572ca */ /* 0x000fe400000e0000 */
[----:B------:R-:W-:-:S05]  /*1ce50*/  LOP3.LUT R17, R12, 0xffffffe0, RZ, 0xc0, !PT ;  /* 0xffffffe00c117812 */ /* 0x000fca00078ec0ff */
[----:B------:R-:W-:Y:S01]  /*1ce60*/  IMAD.IADD R12, R2, 0x1, -R17 ;  /* 0x00000001020c7824 */ /* 0x000fe200078e0a11 */
[----:B------:R-:W-:-:S04]  /*1ce70*/  LEA.HI R17, R5, R2, RZ, 0x3 ;  /* 0x0000000205117211 */ /* 0x000fc800078f18ff */
[----:B------:R-:W-:Y:S01]  /*1ce80*/  LOP3.LUT R17, R17, 0xfffffff8, RZ, 0xc0, !PT ;  /* 0xfffffff811117812 */ /* 0x000fe200078ec0ff */
[----:B------:R-:W5:Y:S01]  /*1ce90*/  LD.E.64 R62, desc[UR4][R6.64+0x70] ;  /* 0x00007004063e7980 */ /* 0x000f62000c101b00 */
[----:B------:R-:W-:-:S03]  /*1cea0*/  SHF.R.S32.HI R15, RZ, 0x1f, R211 ;  /* 0x0000001fff0f7819 */ /* 0x000fc600000114d3 */
[----:B------:R2:W5:Y:S01]  /*1ceb0*/  LD.E.64 R64, desc[UR4][R6.64+0xa0] ;  /* 0x0000a00406407980 */ /* 0x000562000c101b00 */
[----:B------:R-:W-:Y:S01]  /*1cec0*/  IMAD R3, R67, R211, RZ ;  /* 0x000000d343037224 */ /* 0x000fe200078e02ff */
[----:B------:R-:W-:Y:S05]  /*1ced0*/  WARPSYNC.ALL ;  /* 0x0000000000007948 */ /* 0x000fea0003800000 */
[----:B------:R-:W-:Y:S01]  /*1cee0*/  IMAD.IADD R2, R2, 0x1, -R17 ;  /* 0x0000000102027824 */ /* 0x000fe200078e0a11 */
[----:B------:R-:W-:Y:S01]  /*1cef0*/  BAR.SYNC.DEFER_BLOCKING 0x0 ;  /* 0x0000000000007b1d */ /* 0x000fe20000010000 */
[----:B------:R-:W-:Y:S01]  /*1cf00*/  IMAD R3, R66, R15, R3 ;  /* 0x0000000f42037224 */ /* 0x000fe200078e0203 */
[----:B------:R-:W-:Y:S01]  /*1cf10*/  SHF.R.S32.HI R15, RZ, 0x1f, R14 ;  /* 0x0000001fff0f7819 */ /* 0x000fe2000001140e */
[----:B------:R-:W-:Y:S01]  /*1cf20*/  IMAD.SHL.U32 R5, R213, 0x40, RZ ;  /* 0x00000040d5057824 */ /* 0x000fe200078e00ff */
[----:B-1----:R-:W-:Y:S01]  /*1cf30*/  SHF.R.S32.HI R17, RZ, 0x1f, R4 ;  /* 0x0000001fff117819 */ /* 0x002fe20000011404 */
[----:B------:R-:W-:Y:S01]  /*1cf40*/  IMAD.SHL.U32 R18, R2, 0x8, RZ ;  /* 0x0000000802127824 */ /* 0x000fe200078e00ff */
[----:B------:R-:W-:Y:S01]  /*1cf50*/  LOP3.LUT P0, RZ, R12, 0x3, RZ, 0xc0, !PT ;  /* 0x000000030cff7812 */ /* 0x000fe2000780c0ff */
[----:B------:R-:W-:Y:S01]  /*1cf60*/  BSSY B0, `(.L_x_2726) ;  /* 0x000003b000007945 */ /* 0x000fe20003800000 */
[----:B------:R-:W-:-:S02]  /*1cf70*/  LEA.HI R2, R17, R4, RZ, 0x3 ;  /* 0x0000000411027211 */ /* 0x000fc400078f18ff */
[----:B------:R-:W-:Y:S01]  /*1cf80*/  LEA.HI R12, R15, R14, RZ, 0x2 ;  /* 0x0000000e0f0c7211 */ /* 0x000fe200078f10ff */
[-C--:B------:R-:W-:Y:S01]  /*1cf90*/  IMAD R15, R61, R5.reuse, RZ ;  /* 0x000000053d0f7224 */ /* 0x080fe200078e02ff */
[----:B------:R-:W-:Y:S02]  /*1cfa0*/  SHF.R.S32.HI R19, RZ, 0x1f, R18 ;  /* 0x0000001fff137819 */ /* 0x000fe40000011412 */
[----:B------:R-:W-:Y:S02]  /*1cfb0*/  SHF.R.S32.HI R2, RZ, 0x3, R2 ;  /* 0x00000003ff027819 */ /* 0x000fe40000011402 */
[----:B--2---:R-:W-:Y:S01]  /*1cfc0*/  SHF.R.S32.HI R7, RZ, 0x1f, R4 ;  /* 0x0000001fff077819 */ /* 0x004fe20000011404 */
[----:B------:R-:W-:Y:S01]  /*1cfd0*/  IMAD.WIDE.U32 R18, R60, R5, R18 ;  /* 0x000000053c127225 */ /* 0x000fe200078e0012 */
[----:B------:R-:W-:Y:S02]  /*1cfe0*/  SHF.R.S32.HI R6, RZ, 0x1f, R5 ;  /* 0x0000001fff067819 */ /* 0x000fe40000011405 */
[----:B------:R-:W-:-:S02]  /*1cff0*/  LEA.HI R7, R7, R4, RZ, 0x5 ;  /* 0x0000000407077211 */ /* 0x000fc400078f28ff */
[----:B------:R-:W-:Y:S01]  /*1d000*/  IADD3 R16, P1, R16, R18, RZ ;  /* 0x0000001210107210 */ /* 0x000fe20007f3e0ff */
[----:B------:R-:W-:Y:S01]  /*1d010*/  IMAD R6, R60, R6, R15 ;  /* 0x000000063c067224 */ /* 0x000fe200078e020f */
[----:B------:R-:W-:Y:S01]  /*1d020*/  LOP3.LUT R7, R7, 0xffffffe0, RZ, 0xc0, !PT ;  /* 0xffffffe007077812 */ /* 0x000fe200078ec0ff */
[----:B------:R1:W2:Y:S01]  /*1d030*/  LDS.128 R48, [R215] ;  /* 0x00000000d7307984 */ /* 0x0002a20000000c00 */
[----:B------:R-:W-:Y:S01]  /*1d040*/  LOP3.LUT R15, R12, 0xffffffc, RZ, 0xc0, !PT ;  /* 0x0ffffffc0c0f7812 */ /* 0x000fe200078ec0ff */
[----:B------:R-:W-:Y:S01]  /*1d050*/  IMAD.IADD R12, R214, 0x1, -R5 ;  /* 0x00000001d60c7824 */ /* 0x000fe200078e0a05 */
[----:B------:R-:W-:Y:S01]  /*1d060*/  IADD3.X R17, R13, R19, R6, P1, !PT ;  /* 0x000000130d117210 */ /* 0x000fe20000ffe406 */
[----:B------:R-:W-:Y:S01]  /*1d070*/  IMAD.IADD R7, R4, 0x1, -R7 ;  /* 0x0000000104077824 */ /* 0x000fe200078e0a07 */
[----:B------:R1:W3:Y:S01]  /*1d080*/  LDS.128 R44, [R215+0x800] ;  /* 0x00080000d72c7984 */ /* 0x0002e20000000c00 */
[C---:B------:R-:W-:Y:S01]  /*1d090*/  VIADD R5, R2.reuse, 0x10 ;  /* 0x0000001002057836 */ /* 0x040fe20000000000 */
[-C--:B------:R-:W-:Y:S01]  /*1d0a0*/  ISETP.GE.AND P4, PT, R2, R12.reuse, PT ;  /* 0x0000000c0200720c */ /* 0x080fe20003f86270 */
[----:B------:R-:W-:Y:S01]  /*1d0b0*/  IMAD.IADD R15, R14, 0x1, -R15 ;  /* 0x000000010e0f7824 */ /* 0x000fe200078e0a0f */
[----:B------:R-:W-:Y:S01]  /*1d0c0*/  SHF.R.S32.HI R4, RZ, 0x1f, R7 ;  /* 0x0000001fff047819 */ /* 0x000fe20000011407 */
[----:B------:R-:W-:Y:S01]  /*1d0d0*/  IMAD.WIDE.U32 R66, R66, R211, R16 ;  /* 0x000000d342427225 */ /* 0x000fe200078e0010 */
[----:B------:R-:W-:Y:S01]  /*1d0e0*/  ISETP.GE.AND P3, PT, R5, R12, PT ;  /* 0x0000000c0500720c */ /* 0x000fe20003f66270 */
[----:B------:R1:W4:Y:S01]  /*1d0f0*/  LDS.128 R40, [R215+0x1000] ;  /* 0x00100000d7287984 */ /* 0x0003220000000c00 */
[----:B------:R-:W-:Y:S01]  /*1d100*/  LEA.HI R4, R4, R7, RZ, 0x2 ;  /* 0x0000000704047211 */ /* 0x000fe200078f10ff */
[----:B------:R-:W-:-:S02]  /*1d110*/  VIADD R5, R2, 0x20 ;  /* 0x0000002002057836 */ /* 0x000fc40000000000 */
[----:B------:R-:W-:Y:S01]  /*1d120*/  VIADD R7, R2, 0x30 ;  /* 0x0000003002077836 */ /* 0x000fe20000000000 */
[----:B------:R-:W-:Y:S01]  /*1d130*/  SHF.R.S32.HI R4, RZ, 0x2, R4 ;  /* 0x00000002ff047819 */ /* 0x000fe20000011404 */
[----:B------:R1:W1:Y:S01]  /*1d140*/  LDS.128 R36, [R215+0x1800] ;  /* 0x00180000d7247984 */ /* 0x0002620000000c00 */
[-C--:B------:R-:W-:Y:S02]  /*1d150*/  ISETP.GE.AND P2, PT, R5, R12.reuse, PT ;  /* 0x0000000c0500720c */ /* 0x080fe40003f46270 */
[----:B------:R-:W-:Y:S01]  /*1d160*/  ISETP.GE.AND P1, PT, R7, R12, PT ;  /* 0x0000000c0700720c */ /* 0x000fe20003f26270 */
        /* <DEDUP_REMOVED lines=9> */
[----:B--234-:R-:W-:Y:S05]  /*1d200*/  @P0 BRA `(.L_x_2727) ;  /* 0x0000000000400947 */ /* 0x01cfea0003800000 */
[C---:B------:R-:W-:Y:S02]  /*1d210*/  IMAD R57, R213.reuse, -0x40, R214 ;  /* 0xffffffc0d5397824 */ /* 0x040fe400078e02d6 */
[C---:B------:R-:W-:Y:S02]  /*1d220*/  VIADD R58, R56.reuse, 0x8 ;  /* 0x00000008383a7836 */ /* 0x040fe40000000000 */
        /* <DEDUP_REMOVED lines=14> */
.L_x_2727:
[----:B------:R-:W-:Y:S05]  /*1d310*/  BSYNC B0 ;  /* 0x0000000000007941 */ /* 0x000fea0003800000 */
.L_x_2726:
        /* <DEDUP_REMOVED lines=20> */
.L_x_2729:
[----:B------:R-:W-:Y:S05]  /*1d460*/  BSYNC B0 ;  /* 0x0000000000007941 */ /* 0x000fea0003800000 */
.L_x_2728:
[----:B------:R-:W-:Y:S04]  /*1d470*/  BSSY B0, `(.L_x_2730) ;  /* 0x0000015000007945 */ /* 0x000fe80003800000 */
[----:B------:R-:W-:Y:S05]  /*1d480*/  @P3 BRA `(.L_x_2731) ;  /* 0x00000000004c3947 */ /* 0x000fea0003800000 */
[----:B------:R-:W-:Y:S01]  /*1d490*/  IADD3 R9, P0, R2, 0x10, RZ ;  /* 0x0000001002097810 */ /* 0x000fe20007f1e0ff */
[----:B-12---:R-:W-:Y:S01]  /*1d4a0*/  IMAD.MOV.U32 R16, RZ, RZ, R66 ;  /* 0x000000ffff107224 */ /* 0x006fe200078e0042 */
        /* <DEDUP_REMOVED lines=15> */
[----:B------:R3:W-:Y:S04]  /*1d5a0*/  ST.E.128 desc[UR8][R8.64+0x80], R28 ;  /* 0x0000801c08007985 */ /* 0x0007e8000c101d08 */
[----:B------:R3:W-:Y:S02]  /*1d5b0*/  ST.E.128 desc[UR4][R8.64+0x100], R12 ;  /* 0x0001000c08007985 */ /* 0x0007e4000c101d04 */
.L_x_2731:
[----:B------:R-:W-:Y:S05]  /*1d5c0*/  BSYNC B0 ;  /* 0x0000000000007941 */ /* 0x000fea0003800000 */
.L_x_2730:
[----:B------:R-:W-:Y:S04]  /*1d5d0*/  BSSY B0, `(.L_x_2732) ;  /* 0x0000015000007945 */ /* 0x000fe80003800000 */
[----:B------:R-:W-:Y:S05]  /*1d5e0*/  @P2 BRA `(.L_x_2733) ;  /* 0x00000000004c2947 */ /* 0x000fea0003800000 */
[----:B---3--:R-:W-:Y:S01]  /*1d5f0*/  IADD3 R9, P0, R2, 0x20, RZ ;  /* 0x0000002002097810 */ /* 0x008fe20007f1e0ff */
[----:B-1----:R-:W-:Y:S01]  /*1d600*/  IMAD.MOV.U32 R12, RZ, RZ, R66 ;  /* 0x000000ffff0c7224 */ /* 0x002fe200078e0042 */
        /* <DEDUP_REMOVED lines=17> */
.L_x_2733:
[----:B------:R-:W-:Y:S05]  /*1d720*/  BSYNC B0 ;  /* 0x0000000000007941 */ /* 0x000fea0003800000 */
.L_x_2732:
[----:B------:R-:W-:-:S04]  /*1d730*/  MOV R211, 0x0 ;  /* 0x0000000000d37802 */ /* 0x000fc80000000f00 */
[----:B-12345:R-:W-:Y:S05]  /*1d740*/  @P1 RET.REL.NODEC R210 `(_ZN5flash24flash_fwd_splitkv_kernelI23Flash_fwd_kernel_traitsILi192ELi64ELi64ELi4ELb0ELb0EN7cutlass10bfloat16_tE19Flash_kernel_traitsILi192ELi64ELi64ELi4ES3_EELb1ELb0ELb0ELb0ELb1ELb1ELb0ELb1EEEvNS_16Flash_fwd_paramsE) ;  /* 0xfffffe28d22c1950 */ /* 0x03efea0003c3ffff */
[----:B------:R-:W-:Y:S01]  /*1d750*/  IADD3 R3, P0, R2, 0x30, RZ ;  /* 0x0000003002037810 */ /* 0x000fe20007f1e0ff */
[----:B------:R-:W-:Y:S01]  /*1d760*/  IMAD.MOV.U32 R6, RZ, RZ, R66 ;  /* 0x000000ffff067224 */ /* 0x000fe200078e0042 */
[C---:B------:R-:W-:Y:S01]  /*1d770*/  R2UR UR10, R10.reuse ;  /* 0x000000000a0a72ca */ /* 0x040fe200000e0000 */
[----:B------:R-:W-:Y:S01]  /*1d780*/  IMAD.MOV.U32 R7, RZ, RZ, R57 ;  /* 0x000000ffff077224 */ /* 0x000fe200078e0039 */
[C---:B------:R-:W-:Y:S01]  /*1d790*/  R2UR UR11, R11.reuse ;  /* 0x000000000b0b72ca */ /* 0x040fe200000e0000 */
[----:B------:R-:W-:Y:S01]  /*1d7a0*/  IMAD.X R5, RZ, RZ, R0, P0 ;  /* 0x000000ffff057224 */ /* 0x000fe200000e0600 */
[----:B------:R-:W-:Y:S01]  /*1d7b0*/  R2UR UR8, R10 ;  /* 0x000000000a0872ca */ /* 0x000fe200000e0000 */
[-C--:B------:R-:W-:Y:S01]  /*1d7c0*/  IMAD.WIDE.U32 R6, R60, R3.reuse, R6 ;  /* 0x000000033c067225 */ /* 0x080fe200078e0006 */
[----:B------:R-:W-:Y:S02]  /*1d7d0*/  R2UR UR9, R11 ;  /* 0x000000000b0972ca */ /* 0x000fe400000e0000 */
[----:B------:R-:W-:Y:S01]  /*1d7e0*/  R2UR UR4, R10 ;  /* 0x000000000a0472ca */ /* 0x000fe200000e0000 */
[----:B------:R-:W-:Y:S01]  /*1d7f0*/  IMAD R5, R5, R60, RZ ;  /* 0x0000003c05057224 */ /* 0x000fe200078e02ff */
[----:B------:R-:W-:Y:S01]  /*1d800*/  R2UR UR5, R11 ;  /* 0x000000000b0572ca */ /* 0x000fe200000e0000 */
[----:B------:R-:W-:Y:S01]  /*1d810*/  IMAD.MOV.U32 R211, RZ, RZ, 0x0 ;  /* 0x00000000ffd37424 */ /* 0x000fe200078e00ff */
[----:B------:R-:W-:Y:S01]  /*1d820*/  LEA R2, P0, R6, R62, 0x1 ;  /* 0x0000003e06027211 */ /* 0x000fe200078008ff */
[----:B------:R-:W-:-:S04]  /*1d830*/  IMAD R5, R61, R3, R5 ;  /* 0x000000033d057224 */ /* 0x000fc800078e0205 */
[----:B------:R-:W-:-:S05]  /*1d840*/  IMAD.IADD R5, R7, 0x1, R5 ;  /* 0x0000000107057824 */ /* 0x000fca00078e0205 */
[----:B------:R-:W-:-:S05]  /*1d850*/  LEA.HI.X R3, R6, R63, R5, 0x1, P0 ;  /* 0x0000003f06037211 */ /* 0x000fca00000f0c05 */
[----:B------:R-:W-:Y:S04]  /*1d860*/  ST.E.128 desc[UR10][R2.64], R36 ;  /* 0x0000002402007985 */ /* 0x000fe8000c101d0a */
[----:B------:R-:W-:Y:S04]  /*1d870*/  ST.E.128 desc[UR8][R2.64+0x80], R20 ;  /* 0x0000801402007985 */ /* 0x000fe8000c101d08 */
[----:B------:R1:W-:Y:S02]  /*1d880*/  ST.E.128 desc[UR4][R2.64+0x100], R52 ;  /* 0x0001003402007985 */ /* 0x0003e4000c101d04 */
[----:B-1----:R-:W-:Y:S05]  /*1d890*/  RET.REL.NODEC R210 `(_ZN5flash24flash_fwd_splitkv_kernelI23Flash_fwd_kernel_traitsILi192ELi64ELi64ELi4ELb0ELb0EN7cutlass10bfloat16_tE19Flash_kernel_traitsILi192ELi64ELi64ELi4ES3_EELb1ELb0ELb0ELb0ELb1ELb1ELb0ELb1EEEvNS_16Flash_fwd_paramsE) ;  /* 0xfffffe24d2d87950 */ /* 0x002fea0003c3ffff */
.L_x_2722:
[----:B------:R-:W-:Y:S01]  /*1d8a0*/  MOV R5, 0x2 ;  /* 0x0000000200057802 */ /* 0x000fe20000000f00 */
[----:B------:R-:W-:Y:S01]  /*1d8b0*/  IMAD.MOV.U32 R0, RZ, RZ, 0x1f ;  /* 0x0000001fff007424 */ /* 0x000fe200078e00ff */
[----:B------:R-:W-:-:S07]  /*1d8c0*/  MOV R2, 0xffffffff ;  /* 0xffffffff00027802 */ /* 0x000fce0000000f00 */
[----:B-1---5:R-:W-:Y:S05]  /*1d8d0*/  WARPSYNC.COLLECTIVE R2, `(.L_x_2734) ;  /* 0x0000000002087348 */ /* 0x022fea0003c00000 */
[----:B------:R2:W3:Y:S02]  /*1d8e0*/  SHFL.BFLY P0, R13, R227, R5, R0 ;  /* 0x0c000005e30d7389 */ /* 0x0004e40000000000 */
[----:B-123-5:R-:W-:Y:S01]  /*1d8f0*/  ENDCOLLECTIVE ;  /* 0x000000000000791b */ /* 0x02efe20003800000 */
.L_x_2734:
[----:B------:R-:W-:Y:S02]  /*1d900*/  IMAD.MOV.U32 R8, RZ, RZ, R13 ;  /* 0x000000ffff087224 */ /* 0x000fe400078e000d */
[----:B------:R-:W-:Y:S02]  /*1d910*/  IMAD.MOV.U32 R5, RZ, RZ, 0x1 ;  /* 0x00000001ff057424 */ /* 0x000fe400078e00ff */
[----:B------:R-:W-:-:S05]  /*1d920*/  FADD.FTZ R9, R8, R227 ;  /* 0x000000e308097221 */ /* 0x000fca0000010000 */
[----:B------:R-:W-:-:S07]  /*1d930*/  MOV R227, R9 ;  /* 0x0000000900e37202 */ /* 0x000fce0000000f00 */
[----:B------:R-:W-:Y:S05]  /*1d940*/  WARPSYNC.COLLECTIVE R2, `(.L_x_2735) ;  /* 0x0000000002087348 */ /* 0x000fea0003c00000 */
[----:B------:R1:W2:Y:S02]  /*1d950*/  SHFL.BFLY P0, R13, R227, R5, R0 ;  /* 0x0c000005e30d7389 */ /* 0x0002a40000000000 */
[----:B-12---:R-:W-:Y:S01]  /*1d960*/  ENDCOLLECTIVE ;  /* 0x000000000000791b */ /* 0x006fe20003800000 */
.L_x_2735:
[----:B------:R-:W-:Y:S01]  /*1d970*/  MOV R227, R225 ;  /* 0x000000e100e37202 */ /* 0x000fe20000000f00 */
[----:B------:R-:W-:Y:S01]  /*1d980*/  IMAD.MOV.U32 R5, RZ, RZ, 0x2 ;  /* 0x00000002ff057424 */ /* 0x000fe200078e00ff */
[----:B------:R-:W-:-:S07]  /*1d990*/  MOV R8, R13 ;  /* 0x0000000d00087202 */ /* 0x000fce0000000f00 */
[----:B------:R-:W-:Y:S05]  /*1d9a0*/  WARPSYNC.COLLECTIVE R2, `(.L_x_2736) ;  /* 0x0000000002087348 */ /* 0x000fea0003c00000 */
[----:B------:R1:W2:Y:S02]  /*1d9b0*/  SHFL.BFLY P0, R13, R227, R5, R0 ;  /* 0x0c000005e30d7389 */ /* 0x0002a40000000000 */
[----:B-12---:R-:W-:Y:S01]  /*1d9c0*/  ENDCOLLECTIVE ;  /* 0x000000000000791b */ /* 0x006fe20003800000 */
.L_x_2736:
[----:B------:R-:W-:Y:S01]  /*1d9d0*/  FADD.FTZ R8, R9, R8 ;  /* 0x0000000809087221 */ /* 0x000fe20000010000 */
[----:B------:R-:W-:Y:S01]  /*1d9e0*/  FADD.FTZ R12, R13, R225 ;  /* 0x000000e10d0c7221 */ /* 0x000fe20000010000 */
[----:B------:R-:W-:-:S04]  /*1d9f0*/  MOV R5, 0x1 ;  /* 0x0000000100057802 */ /* 0x000fc80000000f00 */
[----:B------:R-:W-:-:S07]  /*1da00*/  MOV R227, R12 ;  /* 0x0000000c00e37202 */ /* 0x000fce0000000f00 */
[----:B------:R-:W-:Y:S05]  /*1da10*/  WARPSYNC.COLLECTIVE R2, `(.L_x_2737) ;  /* 0x0000000002087348 */ /* 0x000fea0003c00000 */
[----:B------:R1:W2:Y:S02]  /*1da20*/  SHFL.BFLY P0, R13, R227, R5, R0 ;  /* 0x0c000005e30d7389 */ /* 0x0002a40000000000 */
[----:B-12---:R-:W-:Y:S01]  /*1da30*/  ENDCOLLECTIVE ;  /* 0x000000000000791b */ /* 0x006fe20003800000 */
.L_x_2737:
[----:B------:R-:W-:Y:S05]  /*1da40*/  BRA `(.L_x_2738) ;  /* 0xffffffe0007c7947 */ /* 0x000fea000383ffff */
.L_x_2739:
        /* <DEDUP_REMOVED lines=11> */
.L_x_4459:


//--------------------- .text._ZN5flash24flash_fwd_splitkv_kernelI23Flash_fwd_kernel_traitsILi192ELi64ELi64ELi4ELb0ELb0EN7cutlass10bfloat16_tE19Flash_kernel_traitsILi192ELi64ELi64ELi4ES3_EELb1ELb0ELb1ELb0ELb0ELb0ELb0ELb1EEEvNS_16Flash_fwd_paramsE --------------------------
	.section	.text._ZN5flash24flash_fwd_splitkv_kernelI23Flash_fwd_kernel_traitsILi192ELi64ELi64ELi4ELb0ELb0EN7cutlass10bfloat16_tE19Flash_kernel_traitsILi192ELi64ELi64ELi4ES3_EELb1ELb0ELb1ELb0ELb0ELb0ELb0ELb1EEEvNS_16Flash_fwd_paramsE,"ax",@progbits
	.align	128
        .global         _ZN5flash24flash_fwd_splitkv_kernelI23Flash_fwd_kernel_traitsILi192ELi64ELi64ELi4ELb0ELb0EN7cutlass10bfloat16_tE19Flash_kernel_traitsILi192ELi64ELi64ELi4ES3_EELb1ELb0ELb1ELb0ELb0ELb0ELb0ELb1EEEvNS_16Flash_fwd_paramsE
        .type           _ZN5flash24flash_fwd_splitkv_kernelI23Flash_fwd_kernel_traitsILi192ELi64ELi64ELi4ELb0ELb0EN7cutlass10bfloat16_tE19Flash_kernel_traitsILi192ELi64ELi64ELi4ES3_EELb1ELb0ELb1ELb0ELb0ELb0ELb0ELb1EEEvNS_16Flash_fwd_paramsE,@function
        .size           _ZN5flash24flash_fwd_splitkv_kernelI23Flash_fwd_kernel_traitsILi192ELi64ELi64ELi4ELb0ELb0EN7cutlass10bfloat16_tE19Flash_kernel_traitsILi192ELi64ELi64ELi4ES3_EELb1ELb0ELb1ELb0ELb0ELb0ELb0ELb1EEEvNS_16Flash_fwd_paramsE,(.L_x_4460 - _ZN5flash24flash_fwd_splitkv_kernelI23Flash_fwd_kernel_traitsILi192ELi64ELi64ELi4ELb0ELb0EN7cutlass10bfloat16_tE19Flash_kernel_traitsILi192ELi64ELi64ELi4ES3_EELb1ELb0ELb1ELb0ELb0ELb0ELb0ELb1EEEvNS_16Flash_fwd_paramsE)
        .other          _ZN5flash24flash_fwd_splitkv_kernelI23Flash_fwd_kernel_traitsILi192ELi64ELi64ELi4ELb0ELb0EN7cutlass10bfloat16_tE19Flash_kernel_traitsILi192ELi64ELi64ELi4ES3_EELb1ELb0ELb1ELb0ELb0ELb0ELb0ELb1EEEvNS_16Flash_fwd_paramsE,@"STO_CUDA_ENTRY STV_DEFAULT"
_ZN5flash24flash_fwd_splitkv_kernelI23Flash_fwd_kernel_traitsILi192ELi64ELi64ELi4ELb0ELb0EN7cutlass10bfloat16_tE19Flash_kernel_traitsILi192ELi64ELi64ELi4ES3_EELb1ELb0ELb1ELb0ELb0ELb0ELb0ELb1EEEvNS_16Flash_fwd_paramsE:
.text._ZN5flash24flash_fwd_splitkv_kernelI23Flash_fwd_kernel_traitsILi192ELi64ELi64ELi4ELb0ELb0EN7cutlass10bfloat16_tE19Flash_kernel_traitsILi192ELi64ELi64ELi4ES3_EELb1ELb0ELb1ELb0ELb0ELb0ELb0ELb1EEEvNS_16Flash_fwd_paramsE:
[----:B------:R-:W-:Y:S01]  /*0000*/  LDC R1, c[0x0][0x28] ;  /* 0x00000a00ff017b82 */ /* 0x000fe20000000800 */
[----:B------:R-:W1:Y:S07]  /*0010*/  S2R R211, SR_CTAID.X ;  /* 0x0000000000d37919 */ /* 0x000e6e0000002500 */
[----:B------:R-:W2:Y:S01]  /*0020*/  LDC.64 R12, c[0x0][0x198] ;  /* 0x00006600ff0c7b82 */ /* 0x000ea20000000a00 */
[----:B------:R-:W-:Y:S01]  /*0030*/  BSSY B4, `(.L_x_2740) ;  /* 0x0000005000047945 */ /* 0x000fe20003800000 */
[----:B------:R-:W-:Y:S01]  /*0040*/  MOV R208, 0x80 ;  /* 0x0000008000d07802 */ /* 0x000fe20000000f00 */
[----:B------:R-:W3:Y:S01]  /*0050*/  S2R R209, SR_CTAID.Y ;  /* 0x0000000000d17919 */ /* 0x000ee20000002600 */
[----:B------:R-:W4:Y:S05]  /*0060*/  S2R R210, SR_CTAID.Z ;  /* 0x0000000000d27919 */ /* 0x000f2a0000002700 */
[----:B-1234-:R-:W-:Y:S05]  /*0070*/  CALL.REL.NOINC `($_ZN5flash24flash_fwd_splitkv_kernelI23Flash_fwd_kernel_traitsILi192ELi64ELi64ELi4ELb0ELb0EN7cutlass10bfloat16_tE19Flash_kernel_traitsILi192ELi64ELi64ELi4ES3_EELb1ELb0ELb1ELb0ELb0ELb0ELb0ELb1EEEvNS_16Flash_fwd_paramsE$_ZN5flash30compute_attn_1rowblock_splitkvI23Flash_fwd_kernel_traitsILi192ELi64ELi64ELi4ELb0ELb0EN7cutlass10bfloat16_tE19Flash_kernel_traitsILi192ELi64ELi64ELi4ES3_EELb1ELb0ELb1ELb0ELb0ELb0ELb0ELb1ENS_16Flash_fwd_paramsEEEvRKT8_iiiii) ;  /* 0x0000000000087944 */ /* 0x01efea0003c00000 */
[----:B------:R-:W-:Y:S05]  /*0080*/  BSYNC B4 ;  /* 0x0000000000047941 */ /* 0x000fea0003800000 */
.L_x_2740:
[----:B------:R-:W-:Y:S05]  /*0090*/  EXIT ;  /* 0x000000000000794d */ /* 0x000fea0003800000 */
        .type           $_ZN5flash24flash_fwd_splitkv_kernelI23Flash_fwd_kernel_traitsILi192ELi64ELi64ELi4ELb0ELb0EN7cutlass10bfloat16_tE19Flash_kernel_traitsILi192ELi64ELi64ELi4ES3_EELb1ELb0ELb1ELb0ELb0ELb0ELb0ELb1EEEvNS_16Flash_fwd_paramsE$_ZN5flash30compute_attn_1rowblock_splitkvI23Flash_fwd_kernel_traitsILi192ELi64ELi64ELi4ELb0ELb0EN7cutlass10bfloat16_tE19Flash_kernel_traitsILi192ELi64ELi64ELi4ES3_EELb1ELb0ELb1ELb0ELb0ELb0ELb0ELb1ENS_16Flash_fwd_paramsEEEvRKT8_iiiii,@function
        .size           $_ZN5flash24flash_fwd_splitkv_kernelI23Flash_fwd_kernel_traitsILi192ELi64ELi64ELi4ELb0ELb0EN7cutlass10bfloat16_tE19Flash_kernel_traitsILi192ELi64ELi64ELi4ES3_EELb1ELb0ELb1ELb0ELb0ELb0ELb0ELb1EEEvNS_16Flash_fwd_paramsE$_ZN5flash30compute_attn_1rowblock_splitkvI23Flash_fwd_kernel_traitsILi192ELi64ELi64ELi4ELb0ELb0EN7cutlass10bfloat16_tE19Flash_kernel_traitsILi192ELi64ELi64ELi4ES3_EELb1ELb0ELb1ELb0ELb0ELb0ELb0ELb1ENS_16Flash_fwd_paramsEEEvRKT8_iiiii,(.L_x_4460 - $_ZN5flash24flash_fwd_splitkv_kernelI23Flash_fwd_kernel_traitsILi192ELi64ELi64ELi4ELb0ELb0EN7cutlass10bfloat16_tE19Flash_kernel_traitsILi192ELi64ELi64ELi4ES3_EELb1ELb0ELb1ELb0ELb0ELb0ELb0ELb1EEEvNS_16Flash_fwd_paramsE$_ZN5flash30compute_attn_1rowblock_splitkvI23Flash_fwd_kernel_traitsILi192ELi64ELi64ELi4ELb0ELb0EN7cutlass10bfloat16_tE19Flash_kernel_traitsILi192ELi64ELi64ELi4ES3_EELb1ELb0ELb1ELb0ELb0ELb0ELb0ELb1ENS_16Flash_fwd_paramsEEEvRKT8_iiiii)
$_ZN5flash24flash_fwd_splitkv_kernelI23Flash_fwd_kernel_traitsILi192ELi64ELi64ELi4ELb0ELb0EN7cutlass10bfloat16_tE19Flash_kernel_traitsILi192ELi64ELi64ELi4ES3_EELb1ELb0ELb1ELb0ELb0ELb0ELb0ELb1EEEvNS_16Flash_fwd_paramsE$_ZN5flash30compute_attn_1rowblock_splitkvI23Flash_fwd_kernel_traitsILi192ELi64ELi64ELi4ELb0ELb0EN7cutlass10bfloat16_tE19Flash_kernel_traitsILi192ELi64ELi64ELi4ES3_EELb1ELb0ELb1ELb0ELb0ELb0ELb0ELb1ENS_16Flash_fwd_paramsEEEvRKT8_iiiii:
        /* <DEDUP_REMOVED lines=27> */
.L_x_2742:
[----:B------:R-:W-:Y:S05]  /*0250*/  BSYNC B0 ;  /* 0x0000000000007941 */ /* 0x000fea0003800000 */
.L_x_2741:
        /* <DEDUP_REMOVED lines=8> */
.L_x_2744:
[----:B------:R3:W5:Y:S02]  /*02e0*/  LD.E R3, desc[UR6][R12.64+0xb8] ;  /* 0x0000b8060c037980 */ /* 0x000764000c101900 */
.L_x_2745:
[----:B------:R-:W-:Y:S05]  /*02f0*/  BSYNC B0 ;  /* 0x0000000000007941 */ /* 0x000fea0003800000 */
.L_x_2743:
        /* <DEDUP_REMOVED lines=10> */
.L_x_2747:
[----:B------:R-:W2:Y:S01]  /*03a0*/  LD.E.64 R2, desc[UR6][R12.64+0x108] ;  /* 0x000108060c027980 */ /* 0x000ea2000c101b00 */
[----:B------:R-:W-:Y:S01]  /*03b0*/  BSSY B0, `(.L_x_2749) ;  /* 0x0000006000007945 */ /* 0x000fe20003800000 */
[----:B------:R-:W-:Y:S01]  /*03c0*/  IMAD.MOV.U32 R69, RZ, RZ, RZ ;  /* 0x000000ffff457224 */ /* 0x000fe200078e00ff */
[----:B--2---:R-:W-:-:S04]  /*03d0*/  ISETP.NE.U32.AND P0, PT, R2, RZ, PT ;  /* 0x000000ff0200720c */ /* 0x004fc80003f05070 */
[----:B------:R-:W-:-:S13]  /*03e0*/  ISETP.NE.AND.EX P0, PT, R3, RZ, PT, P0 ;  /* 0x000000ff0300720c */ /* 0x000fda0003f05300 */
[----:B------:R-:W-:Y:S05]  /*03f0*/  @!P0 BRA `(.L_x_2750) ;  /* 0x0000000000048947 */ /* 0x000fea0003800000 */
[----:B------:R2:W5:Y:S02]  /*0400*/  LD.E R69, desc[UR6][R12.64+0xbc] ;  /* 0x0000bc060c457980 */ /* 0x000564000c101900 */
.L_x_2750:
[----:B------:R-:W-:Y:S05]  /*0410*/  BSYNC B0 ;  /* 0x0000000000007941 */ /* 0x000fea0003800000 */
.L_x_2749:
[----:B-----5:R-:W-:Y:S02]  /*0420*/  IADD3 R69, R76, R69, RZ ;  /* 0x000000454c457210 */ /* 0x020fe40007ffe0ff */
.L_x_2748:
[----:B------:R-:W-:Y:S05]  /*0430*/  BSYNC B1 ;  /* 0x0000000000017941 */ /* 0x000fea0003800000 */
.L_x_2746:
[----:B------:R-:W-:Y:S01]  /*0440*/  IMAD.SHL.U32 R57, R211, 0x40, RZ ;  /* 0x00000040d3397824 */ /* 0x000fe200078e00ff */
[----:B------:R-:W-:Y:S01]  /*0450*/  MOV R2, R208 ;  /* 0x000000d000027202 */ /* 0x000fe20000000f00 */
[----:B------:R-:W-:-:S03]  /*0460*/  IMAD.MOV.U32 R3, RZ, RZ, 0x0 ;  /* 0x00000000ff037424 */ /* 0x000fc600078e00ff */
[----:B------:R-:W-:-:S13]  /*0470*/  ISETP.GT.AND P0, PT, R212, R57, PT ;  /* 0x00000039d400720c */ /* 0x000fda0003f04270 */
[----:B-123--:R-:W-:Y:S05]  /*0480*/  @!P0 RET.REL.NODEC R2 `(_ZN5flash24flash_fwd_splitkv_kernelI23Flash_fwd_kernel_traitsILi192ELi64ELi64ELi4ELb0ELb0EN7cutlass10bfloat16_tE19Flash_kernel_traitsILi192ELi64ELi64ELi4ES3_EELb1ELb0ELb1ELb0ELb0ELb0ELb0ELb1EEEvNS_16Flash_fwd_paramsE) ;  /* 0xfffffff802dc8950 */ /* 0x00efea0003c3ffff */
        /* <DEDUP_REMOVED lines=39> */
[----:B------:R-:W-:Y:S02]  /*0700*/  ISETP.NE.AND P3, PT, R73, RZ, PT ;  /* 0x000000ff4900720c */ /* 0x000fe40003f65270 */
[----:B------:R-:W-:Y:S01]  /*0710*/  IADD3 R21, R24, 0x40, RZ ;  /* 0x0000004018157810 */ /* 0x000fe20007ffe0ff */
[-C--:B--2---:R-:W-:Y:S02]  /*0720*/  @P0 IMAD R11, R7, R213.reuse, RZ ;  /* 0x000000d5070b0224 */ /* 0x084fe400078e02ff */
[----:B------:R-:W-:-:S04]  /*0730*/  @P0 IMAD.WIDE.U32 R18, R6, R213, RZ ;  /* 0x000000d506120225 */ /* 0x000fc800078e00ff */
[----:B------:R-:W-:Y:S01]  /*0740*/  @P0 IMAD.MOV.U32 R10, RZ, RZ, R18 ;  /* 0x000000ffff0a0224 */ /* 0x000fe200078e0012 */
[----:B------:R-:W-:Y:S01]  /*0750*/  @P0 IADD3 R11, R19, R11, RZ ;  /* 0x0000000b130b0210 */ /* 0x000fe20007ffe0ff */
[-C--:B----4-:R-:W-:Y:S02]  /*0760*/  @!P0 IMAD R15, R17, R209.reuse, RZ ;  /* 0x000000d1110f8224 */ /* 0x090fe400078e02ff */
[----:B------:R-:W-:-:S04]  /*0770*/  @!P0 IMAD.WIDE.U32 R18, R16, R209, RZ ;  /* 0x000000d110128225 */ /* 0x000fc800078e00ff */
[----:B------:R-:W-:Y:S02]  /*0780*/  @!P0 IMAD R14, R16, R14, R15 ;  /* 0x0000000e100e8224 */ /* 0x000fe400078e020f */
[----:B-1----:R-:W-:Y:S02]  /*0790*/  IMAD R13, R7, R57, RZ ;  /* 0x00000039070d7224 */ /* 0x002fe400078e02ff */
[----:B------:R-:W-:-:S04]  /*07a0*/  IMAD.WIDE.U32 R16, R57, R6, R24 ;  /* 0x0000000639107225 */ /* 0x000fc800078e0018 */
        /* <DEDUP_REMOVED lines=14> */
[----:B------:R-:W-:Y:S01]  /*0890*/  SHF.R.S32.HI R15, RZ, 0x1f, R9 ;  /* 0x0000001fff0f7819 */ /* 0x000fe20000011409 */
[----:B------:R-:W-:Y:S01]  /*08a0*/  VIADD R19, R24, 0x80 ;  /* 0x0000008018137836 */ /* 0x000fe20000000000 */
        /* <DEDUP_REMOVED lines=15> */
.L_x_2753:
[----:B------:R-:W-:Y:S05]  /*09a0*/  BSYNC B0 ;  /* 0x0000000000007941 */ /* 0x000fea0003800000 */
.L_x_2752:
        /* <DEDUP_REMOVED lines=19> */
.L_x_2755:
[----:B------:R-:W-:Y:S05]  /*0ae0*/  BSYNC B0 ;  /* 0x0000000000007941 */ /* 0x000fea0003800000 */
.L_x_2754:
        /* <DEDUP_REMOVED lines=21> */
.L_x_2757:
[----:B------:R-:W-:Y:S05]  /*0c40*/  BSYNC B0 ;  /* 0x0000000000007941 */ /* 0x000fea0003800000 */
.L_x_2756:
        /* <DEDUP_REMOVED lines=29> */
.L_x_2759:
[----:B------:R-:W-:Y:S05]  /*0e20*/  BSYNC B0 ;  /* 0x0000000000007941 */ /* 0x000fea0003800000 */
.L_x_2758:
[----:B------:R-:W-:Y:S01]  /*0e30*/  MOV R209, 0x0 ;  /* 0x0000000000d17802 */ /* 0x000fe20000000f00 */
[----:B------:R-:W-:Y:S04]  /*0e40*/  @!P6 ST.E desc[UR6][R10.64], R4 ;  /* 0x000000040a00e985 */ /* 0x000fe8000c101906 */
[----:B------:R-:W-:Y:S04]  /*0e50*/  @!P5 ST.E desc[UR6][R10.64+0x40], R3 ;  /* 0x000040030a00d985 */ /* 0x000fe8000c101906 */
[----:B------:R1:W-:Y:S02]  /*0e60*/  @!P4 ST.E desc[UR6][R10.64+0x80], R0 ;  /* 0x000080000a00c985 */ /* 0x0003e4000c101906 */
[----:B-12---:R-:W-:Y:S05]  /*0e70*/  @P3 RET.REL.NODEC R208 `(_ZN5flash24flash_fwd_splitkv_kernelI23Flash_fwd_kernel_traitsILi192ELi64ELi64ELi4ELb0ELb0EN7cutlass10bfloat16_tE19Flash_kernel_traitsILi192ELi64ELi64ELi4ES3_EELb1ELb0ELb1ELb0ELb0ELb0ELb0ELb1EEEvNS_16Flash_fwd_paramsE) ;  /* 0xfffffff0d0603950 */ /* 0x006fea0003c3ffff */
[----:B------:R-:W-:Y:S02]  /*0e80*/  MOV R3, 0x7f800000 ;  /* 0x7f80000000037802 */ /* 0x000fe40000000f00 */
[----:B------:R-:W-:-:S03]  /*0e90*/  MOV R209, 0x0 ;  /* 0x0000000000d17802 */ /* 0x000fc60000000f00 */
[----:B------:R1:W-:Y:S02]  /*0ea0*/  ST.E desc[UR6][R10.64+0xc0], R3 ;  /* 0x0000c0030a007985 */ /* 0x0003e4000c101906 */
[----:B-1----:R-:W-:Y:S05]  /*0eb0*/  RET.REL.NODEC R208 `(_ZN5flash24flash_fwd_splitkv_kernelI23Flash_fwd_kernel_traitsILi192ELi64ELi64ELi4ELb0ELb0EN7cutlass10bfloat16_tE19Flash_kernel_traitsILi192ELi64ELi64ELi4ES3_EELb1ELb0ELb1ELb0ELb0ELb0ELb0ELb1EEEvNS_16Flash_fwd_paramsE) ;  /* 0xfffffff0d0507950 */ /* 0x002fea0003c3ffff */
.L_x_2751:
        /* <DEDUP_REMOVED lines=36> */
[----:B------:R-:W1:Y:S01]  /*1100*/  F2I.FTZ.U32.TRUNC.NTZ R9, R8 ;  /* 0x0000000800097305 */ /* 0x000e62000021f000 */
[----:B------:R-:W-:Y:S02]  /*1110*/  IABS R0, R4 ;  /* 0x0000000400007213 */ /* 0x000fe40000000000 */
[----:B-1----:R-:W-:Y:S01]  /*1120*/  IADD3 R7, RZ, -R9, RZ ;  /* 0x80000009ff077210 */ /* 0x002fe20007ffe0ff */
[----:B------:R-:W-:-:S04]  /*1130*/  IMAD.MOV.U32 R8, RZ, RZ, RZ ;  /* 0x000000ffff087224 */ /* 0x000fc800078e00ff */
[----:B------:R-:W-:-:S04]  /*1140*/  IMAD R7, R7, R6, RZ ;  /* 0x0000000607077224 */ /* 0x000fc800078e02ff */
[----:B------:R-:W-:Y:S01]  /*1150*/  IMAD.HI.U32 R7, R9, R7, R8 ;  /* 0x0000000709077227 */ /* 0x000fe200078e0008 */
[----:B------:R-:W-:-:S05]  /*1160*/  IADD3 R0, RZ, -R0, RZ ;  /* 0x80000000ff007210 */ /* 0x000fca0007ffe0ff */
        /* <DEDUP_REMOVED lines=29> */
[----:B------:R-:W-:-:S11]  /*1340*/  LOP3.LUT R6, R210, R3, RZ, 0x3c, !PT ;  /* 0x00000003d2067212 */ /* 0x000fd600078e3cff */
[----:B------:R-:W-:Y:S01]  /*1350*/  @!P2 IMAD.IADD R0, R0, 0x1, -R7 ;  /* 0x000000010000a824 */ /* 0x000fe200078e0a07 */
[----:B------:R-:W-:-:S04]  /*1360*/  ISETP.GE.AND P0, PT, R6, RZ, PT ;  /* 0x000000ff0600720c */ /* 0x000fc80003f06270 */
[----:B------:R-:W-:Y:S01]  /*1370*/  ISETP.GE.U32.AND P3, PT, R0, R7, PT ;  /* 0x000000070000720c */ /* 0x000fe20003f66070 */
[----:B------:R-:W-:Y:S01]  /*1380*/  @!P2 VIADD R11, R11, 0x1 ;  /* 0x000000010b0ba836 */ /* 0x000fe20000000000 */
[----:B------:R-:W-:Y:S02]  /*1390*/  IADD3 R9, -R9, RZ, RZ ;  /* 0x000000ff09097210 */ /* 0x000fe40007ffe1ff */
[----:B------:R-:W-:-:S03]  /*13a0*/  ISETP.NE.AND P2, PT, R3, RZ, PT ;  /* 0x000000ff0300720c */ /* 0x000fc60003f45270 */
[----:B------:R-:W-:-:S06]  /*13b0*/  IMAD R9, R4, R9, R5 ;  /* 0x0000000904097224 */ /* 0x000fcc00078e0205 */
[----:B------:R-:W-:Y:S01]  /*13c0*/  @P3 IADD3 R11, R11, 0x1, RZ ;  /* 0x000000010b0b3810 */ /* 0x000fe20007ffe0ff */
[----:B----4-:R-:W-:-:S03]  /*13d0*/  IMAD R4, R67, R9, RZ ;  /* 0x0000000943047224 */ /* 0x010fc600078e02ff */
[----:B------:R-:W-:Y:S02]  /*13e0*/  @!P0 IADD3 R11, -R11, RZ, RZ ;  /* 0x000000ff0b0b8210 */ /* 0x000fe40007ffe1ff */
[----:B------:R-:W-:-:S04]  /*13f0*/  @!P2 LOP3.LUT R11, RZ, R3, RZ, 0x33, !PT ;  /* 0x00000003ff0ba212 */ /* 0x000fc800078e33ff */
[----:B------:R-:W-:Y:S02]  /*1400*/  SHF.R.S32.HI R8, RZ, 0x1f, R11 ;  /* 0x0000001fff087819 */ /* 0x000fe4000001140b */
[----:B--2---:R-:W-:Y:S01]  /*1410*/  SHF.R.S32.HI R0, RZ, 0x1f, R2 ;  /* 0x0000001fff007819 */ /* 0x004fe20000011402 */
[----:B------:R-:W-:-:S04]  /*1420*/  IMAD R7, R19, R2, RZ ;  /* 0x0000000213077224 */ /* 0x000fc800078e02ff */
[C---:B------:R-:W-:Y:S02]  /*1430*/  IMAD R7, R18.reuse, R0, R7 ;  /* 0x0000000012077224 */ /* 0x040fe400078e0207 */
[----:B------:R-:W-:-:S04]  /*1440*/  IMAD.WIDE.U32 R18, R18, R2, RZ ;  /* 0x0000000212127225 */ /* 0x000fc800078e00ff */
[----:B------:R-:W-:Y:S01]  /*1450*/  IMAD.IADD R19, R19, 0x1, R7 ;  /* 0x0000000113137824 */ /* 0x000fe200078e0207 */
[----:B------:R-:W-:Y:S01]  /*1460*/  SHF.R.S32.HI R7, RZ, 0x1f, R9 ;  /* 0x0000001fff077819 */ /* 0x000fe20000011409 */
[----:B------:R-:W-:Y:S02]  /*1470*/  IMAD R3, R15, R2, RZ ;  /* 0x000000020f037224 */ /* 0x000fe400078e02ff */
[----:B------:R-:W-:-:S04]  /*1480*/  IMAD.WIDE.U32 R18, R9, R66, R18 ;  /* 0x0000004209127225 */ /* 0x000fc800078e0012 */
[----:B------:R-:W-:Y:S02]  /*1490*/  IMAD R4, R66, R7, R4 ;  /* 0x0000000742047224 */ /* 0x000fe400078e0204 */
[----:B------:R-:W-:Y:S02]  /*14a0*/  IMAD R15, R17, R11, RZ ;  /* 0x0000000b110f7224 */ /* 0x000fe400078e02ff */
[----:B------:R-:W-:Y:S02]  /*14b0*/  IMAD.IADD R19, R19, 0x1, R4 ;  /* 0x0000000113137824 */ /* 0x000fe400078e0204 */
        /* <DEDUP_REMOVED lines=9> */
.L_x_2761:
        /* <DEDUP_REMOVED lines=9> */
[----:B------:R-:W-:-:S02]  /*15e0*/  @P4 IADD3 R6, R14, R15, RZ ;  /* 0x0000000f0e064210 */ /* 0x000fc40007ffe0ff */
        /* <DEDUP_REMOVED lines=12> */
[----:B------:R-:W-:Y:S01]  /*16b0*/  IMAD R0, R2, R7, R0 ;  /* 0x0000000702007224 */ /* 0x000fe200078e0200 */
[----:B------:R-:W-:-:S04]  /*16c0*/  @!P4 SHF.R.S32.HI R4, RZ, 0x1f, R14 ;  /* 0x0000001fff04c819 */ /* 0x000fc8000001140e */
[----:B------:R-:W-:Y:S01]  /*16d0*/  ISETP.GT.U32.AND P0, PT, R3, R0, PT ;  /* 0x000000000300720c */ /* 0x000fe20003f04070 */
[-C--:B---3--:R-:W-:Y:S02]  /*16e0*/  @!P4 IMAD R5, R67, R14.reuse, RZ ;  /* 0x0000000e4305c224 */ /* 0x088fe400078e02ff */
[----:B------:R-:W-:-:S04]  /*16f0*/  @!P4 IMAD.WIDE.U32 R10, R66, R14, RZ ;  /* 0x0000000e420ac225 */ /* 0x000fc800078e00ff */
[----:B------:R-:W-:Y:S01]  /*1700*/  @!P4 IMAD R4, R4, R66, R5 ;  /* 0x000000420404c224 */ /* 0x000fe200078e0205 */
[----:B-----5:R-:W-:Y:S01]  /*1710*/  @!P4 SHF.R.S32.HI R5, RZ, 0x1f, R8 ;  /* 0x0000001fff05c819 */ /* 0x020fe20000011408 */
[----:B------:R-:W-:-:S04]  /*1720*/  @P4 IMAD.WIDE.U32 R26, R66, R6, RZ ;  /* 0x00000006421a4225 */ /* 0x000fc800078e00ff */
[----:B------:R-:W-:Y:S01]  /*1730*/  @!P4 IMAD.IADD R7, R11, 0x1, R4 ;  /* 0x000000010b07c824 */ /* 0x000fe200078e0204 */
[-C--:B------:R-:W-:Y:S01]  /*1740*/  @!P0 IADD3 R0, R0, -R3.reuse, RZ ;  /* 0x8000000300008210 */ /* 0x080fe20007ffe0ff */
[----:B------:R-:W-:Y:S01]  /*1750*/  @P4 IMAD R11, R67, R6, RZ ;  /* 0x00000006430b4224 */ /* 0x000fe200078e02ff */
[----:B------:R-:W-:Y:S01]  /*1760*/  @!P4 MOV R6, R10 ;  /* 0x0000000a0006c202 */ /* 0x000fe20000000f00 */
[-C--:B----4-:R-:W-:Y:S01]  /*1770*/  @!P4 IMAD R4, R23, R8.reuse, RZ ;  /* 0x000000081704c224 */ /* 0x090fe200078e02ff */
[----:B------:R-:W-:Y:S02]  /*1780*/  ISETP.GE.U32.AND P3, PT, R0, R3, PT ;  /* 0x000000030000720c */ /* 0x000fe40003f66070 */
[----:B------:R-:W-:Y:S01]  /*1790*/  LOP3.LUT R0, R210, R9, RZ, 0x3c, !PT ;  /* 0x00000009d2007212 */ /* 0x000fe200078e3cff */
[C---:B------:R-:W-:Y:S02]  /*17a0*/  @!P4 IMAD R4, R22.reuse, R5, R4 ;  /* 0x000000051604c224 */ /* 0x040fe400078e0204 */
[----:B------:R-:W-:Y:S01]  /*17b0*/  @!P4 IMAD.WIDE.U32 R6, R22, R8, R6 ;  /* 0x000000081606c225 */ /* 0x000fe200078e0006 */
[----:B------:R-:W-:-:S02]  /*17c0*/  @P4 IADD3 R11, R27, R11, RZ ;  /* 0x0000000b1b0b4210 */ /* 0x000fc40007ffe0ff */
[----:B------:R-:W-:Y:S02]  /*17d0*/  @!P4 SHF.R.S32.HI R3, RZ, 0x1f, R14 ;  /* 0x0000001fff03c819 */ /* 0x000fe4000001140e */
[----:B------:R-:W-:Y:S01]  /*17e0*/  @!P4 IADD3 R11, R7, R4, RZ ;  /* 0x00000004070bc210 */ /* 0x000fe20007ffe0ff */
[----:B------:R-:W-:Y:S01]  /*17f0*/  @!P4 IMAD R4, R65, R14, RZ ;  /* 0x0000000e4104c224 */ /* 0x000fe200078e02ff */
[----:B------:R-:W-:Y:S02]  /*1800*/  ISETP.GE.AND P2, PT, R0, RZ, PT ;  /* 0x000000ff0000720c */ /* 0x000fe40003f46270 */
[----:B------:R-:W-:Y:S02]  /*1810*/  @!P0 IADD3 R2, R2, 0x1, RZ ;  /* 0x0000000102028810 */ /* 0x000fe40007ffe0ff */
[----:B------:R-:W-:Y:S01]  /*1820*/  ISETP.NE.AND P0, PT, R9, RZ, PT ;  /* 0x000000ff0900720c */ /* 0x000fe20003f05270 */
[----:B------:R-:W-:Y:S01]  /*1830*/  @P4 IMAD.MOV.U32 R10, RZ, RZ, R26 ;  /* 0x000000ffff0a4224 */ /* 0x000fe200078e001a */
[----:B------:R-:W-:Y:S01]  /*1840*/  LEA R5, R134, 0xffffffc0, 0x6 ;  /* 0xffffffc086057811 */ /* 0x000fe200078e30ff */
[----:B------:R-:W-:Y:S01]  /*1850*/  @!P4 IMAD.MOV.U32 R10, RZ, RZ, R6 ;  /* 0x000000ffff0ac224 */ /* 0x000fe200078e0006 */
[----:B------:R-:W-:Y:S01]  /*1860*/  @P3 IADD3 R2, R2, 0x1, RZ ;  /* 0x0000000102023810 */ /* 0x000fe20007ffe0ff */
[----:B------:R-:W-:-:S02]  /*1870*/  @!P4 IMAD R3, R3, R64, R4 ;  /* 0x000000400303c224 */ /* 0x000fc400078e0204 */
[----:B------:R-:W-:Y:S01]  /*1880*/  @!P4 IMAD.WIDE.U32 R28, R64, R14, RZ ;  /* 0x0000000e401cc225 */ /* 0x000fe200078e00ff */
[----:B------:R-:W-:-:S03]  /*1890*/  SHF.R.S32.HI R7, RZ, 0x1f, R5 ;  /* 0x0000001fff077819 */ /* 0x000fc60000011405 */
[----:B------:R-:W-:Y:S01]  /*18a0*/  IMAD.WIDE.U32 R22, R66, R5, R10 ;  /* 0x0000000542167225 */ /* 0x000fe200078e000a */
[----:B------:R-:W-:Y:S02]  /*18b0*/  MOV R11, R2 ;  /* 0x00000002000b7202 */ /* 0x000fe40000000f00 */
[----:B------:R-:W-:Y:S01]  /*18c0*/  @!P4 IADD3 R29, R29, R3, RZ ;  /* 0x000000031d1dc210 */ /* 0x000fe20007ffe0ff */
[----:B------:R-:W-:Y:S01]  /*18d0*/  IMAD R6, R67, R5, RZ ;  /* 0x0000000543067224 */ /* 0x000fe200078e02ff */
[----:B------:R-:W-:Y:S01]  /*18e0*/  @!P4 SHF.R.S32.HI R3, RZ, 0x1f, R8 ;  /* 0x0000001fff03c819 */ /* 0x000fe20000011408 */
[----:B------:R-:W-:Y:S01]  /*18f0*/  @!P4 IMAD R0, R19, R8, RZ ;  /* 0x000000081300c224 */ /* 0x000fe200078e02ff */
[----:B------:R-:W-:Y:S01]  /*1900*/  @!P2 IADD3 R11, -R11, RZ, RZ ;  /* 0x000000ff0b0ba210 */ /* 0x000fe20007ffe1ff */
[----:B------:R-:W-:Y:S01]  /*1910*/  IMAD R6, R7, R66, R6 ;  /* 0x0000004207067224 */ /* 0x000fe200078e0206 */
[----:B------:R-:W-:Y:S01]  /*1920*/  @!P0 LOP3.LUT R11, RZ, R9, RZ, 0x33, !PT ;  /* 0x00000009ff0b8212 */ /* 0x000fe200078e33ff */
[----:B------:R-:W-:-:S02]  /*1930*/  @P4 IMAD.IADD R14, R14, 0x1, R15 ;  /* 0x000000010e0e4824 */ /* 0x000fc400078e020f */
[C---:B------:R-:W-:Y:S02]  /*1940*/  @!P4 IMAD R0, R18.reuse, R3, R0 ;  /* 0x000000031200c224 */ /* 0x040fe400078e0200 */
[----:B------:R-:W-:Y:S01]  /*1950*/  @!P4 IMAD.WIDE.U32 R18, R18, R8, R28 ;  /* 0x000000081212c225 */ /* 0x000fe200078e001c */
[----:B------:R-:W-:-:S03]  /*1960*/  SHF.R.S32.HI R8, RZ, 0x1f, R11 ;  /* 0x0000001fff087819 */ /* 0x000fc6000001140b */
[----:B------:R-:W-:Y:S02]  /*1970*/  IMAD.IADD R23, R23, 0x1, R6 ;  /* 0x0000000117177824 */ /* 0x000fe400078e0206 */
[----:B------:R-:W-:Y:S02]  /*1980*/  IMAD R3, R17, R11, RZ ;  /* 0x0000000b11037224 */ /* 0x000fe400078e02ff */
[-C--:B------:R-:W-:Y:S02]  /*1990*/  @P4 IMAD R27, R65, R14.reuse, RZ ;  /* 0x0000000e411b4224 */ /* 0x080fe400078e02ff */
[----:B------:R-:W-:-:S04]  /*19a0*/  @P4 IMAD.WIDE.U32 R14, R64, R14, RZ ;  /* 0x0000000e400e4225 */ /* 0x000fc800078e00ff */
[----:B------:R-:W-:Y:S01]  /*19b0*/  IMAD.WIDE.U32 R22, R16, R11, R22 ;  /* 0x0000000b10167225 */ /* 0x000fe200078e0016 */
[----:B------:R-:W-:-:S03]  /*19c0*/  @P4 IADD3 R27, R15, R27, RZ ;  /* 0x0000001b0f1b4210 */ /* 0x000fc60007ffe0ff */
[----:B------:R-:W-:Y:S01]  /*19d0*/  IMAD R3, R16, R8, R3 ;  /* 0x0000000810037224 */ /* 0x000fe200078e0203 */
[----:B------:R-:W-:Y:S01]  /*19e0*/  @!P4 IADD3 R27, R19, R0, RZ ;  /* 0x00000000131bc210 */ /* 0x000fe20007ffe0ff */
[----:B------:R-:W-:Y:S01]  /*19f0*/  @P4 IMAD.MOV.U32 R2, RZ, RZ, R14 ;  /* 0x000000ffff024224 */ /* 0x000fe200078e000e */
[----:B------:R-:W-:Y:S01]  /*1a00*/  @!P4 MOV R2, R18 ;  /* 0x000000120002c202 */ /* 0x000fe20000000f00 */
[----:B------:R-:W-:Y:S01]  /*1a10*/  IMAD.MOV.U32 R0, RZ, RZ, R22 ;  /* 0x000000ffff007224 */ /* 0x000fe200078e0016 */
[----:B------:R-:W-:Y:S02]  /*1a20*/  IADD3 R3, R23, R3, RZ ;  /* 0x0000000317037210 */ /* 0x000fe40007ffe0ff */
[----:B-1----:R-:W-:Y:S02]  /*1a30*/  MOV R9, R5 ;  /* 0x0000000500097202 */ /* 0x002fe40000000f00 */
.L_x_2762:
[----:B------:R-:W-:Y:S05]  /*1a40*/  BSYNC B0 ;  /* 0x0000000000007941 */ /* 0x000fea0003800000 */
.L_x_2760:
[----:B------:R-:W-:Y:S01]  /*1a50*/  ISETP.NE.AND P0, PT, R213, -0x1, PT ;  /* 0xffffffffd500780c */ /* 0x000fe20003f05270 */
[----:B------:R-:W2:Y:S04]  /*1a60*/  LD.E.64 R172, desc[UR6][R12.64+0x30] ;  /* 0x000030060cac7980 */ /* 0x000ea8000c101b00 */
[----:B------:R-:W3:Y:S04]  /*1a70*/  LD.E.64 R22, desc[UR6][R12.64+0x48] ;  /* 0x000048060c167980 */ /* 0x000ee8000c101b00 */
[----:B------:R-:W4:Y:S04]  /*1a80*/  LD.E R79, desc[UR6][R12.64+0xc0] ;  /* 0x0000c0060c4f7980 */ /* 0x000f28000c101900 */
[----:B------:R-:W3:Y:S04]  /*1a90*/  @!P0 LD.E.64 R18, desc[UR6][R12.64+0x18] ;  /* 0x000018060c128980 */ /* 0x000ee8000c101b00 */
[----:B------:R-:W4:Y:S04]  /*1aa0*/  LD.E.64 R14, desc[UR6][R12.64+0x10] ;  /* 0x000010060c0e7980 */ /* 0x000f28000c101b00 */
[----:B------:R1:W5:Y:S04]  /*1ab0*/  @P1 LD.E R20, desc[UR6][R20.64] ;  /* 0x0000000614141980 */ /* 0x000368000c101900 */
[----:B------:R-:W4:Y:S04]  /*1ac0*/  LD.E.64 R166, desc[UR6][R12.64+0x8] ;  /* 0x000008060ca67980 */ /* 0x000f28000c101b00 */
[----:B------:R2:W5:Y:S01]  /*1ad0*/  LD.E.64 R174, desc[UR6][R12.64] ;  /* 0x000000060cae7980 */ /* 0x000562000c101b00 */
[----:B------:R-:W-:-:S04]  /*1ae0*/  SHF.R.S32.HI R68, RZ, 0x1f, R73 ;  /* 0x0000001fff447819 */ /* 0x000fc80000011449 */
[----:B------:R-:W-:-:S04]  /*1af0*/  LEA.HI R158, R68, R73, RZ, 0x3 ;  /* 0x00000049449e7211 */ /* 0x000fc800078f18ff */
[----:B------:R-:W-:Y:S02]  /*1b00*/  LOP3.LUT R70, R158, 0xfffffff8, RZ, 0xc0, !PT ;  /* 0xfffffff89e467812 */ /* 0x000fe400078ec0ff */
[----:B------:R-:W-:-:S03]  /*1b10*/  LEA.HI R4, R68, R73, RZ, 0x4 ;  /* 0x0000004944047211 */ /* 0x000fc600078f20ff */
[----:B------:R-:W-:Y:S01]  /*1b20*/  IMAD.IADD R70, R73, 0x1, -R70 ;  /* 0x0000000149467824 */ /* 0x000fe200078e0a46 */
[----:B------:R-:W-:-:S03]  /*1b30*/  LOP3.LUT R6, R4, 0xfffffff0, RZ, 0xc0, !PT ;  /* 0xfffffff004067812 */ /* 0x000fc600078ec0ff */
[----:B------:R-:W-:Y:S02]  /*1b40*/  IMAD.SHL.U32 R16, R70, 0x8, RZ ;  /* 0x0000000846107824 */ /* 0x000fe400078e00ff */
[----:B-1----:R-:W-:-:S03]  /*1b50*/  IMAD.IADD R21, R73, 0x1, -R6 ;  /* 0x0000000149157824 */ /* 0x002fc600078e0a06 */
[----:B------:R-:W-:Y:S02]  /*1b60*/  IADD3 R28, P2, R16, R2, RZ ;  /* 0x00000002101c7210 */ /* 0x000fe40007f5e0ff */
[----:B------:R-:W-:Y:S01]  /*1b70*/  SHF.R.S32.HI R17, RZ, 0x1f, R16 ;  /* 0x0000001fff117819 */ /* 0x000fe20000011410 */
[----:B------:R-:W-:Y:S01]  /*1b80*/  IMAD R2, R7, R64, RZ ;  /* 0x0000004007027224 */ /* 0x000fe200078e02ff */
[----:B------:R-:W-:-:S03]  /*1b90*/  SHF.R.S32.HI R6, RZ, 0x1f, R21 ;  /* 0x0000001fff067819 */ /* 0x000fc60000011415 */
[----:B------:R-:W-:Y:S01]  /*1ba0*/  IMAD.X R29, R17, 0x1, R27, P2 ;  /* 0x00000001111d7824 */ /* 0x000fe200010e061b */
[----:B------:R-:W-:Y:S01]  /*1bb0*/  SHF.R.S32.HI R71, RZ, 0x4, R4 ;  /* 0x00000004ff477819 */ /* 0x000fe20000011404 */
[C---:B------:R-:W-:Y:S02]  /*1bc0*/  IMAD R2, R9.reuse, R65, R2 ;  /* 0x0000004109027224 */ /* 0x040fe400078e0202 */
[----:B------:R-:W-:Y:S01]  /*1bd0*/  IMAD.WIDE.U32 R28, R9, R64, R28 ;  /* 0x00000040091c7225 */ /* 0x000fe200078e001c */
[----:B------:R-:W-:Y:S02]  /*1be0*/  LEA.HI R9, R6, R21, RZ, 0x3 ;  /* 0x0000001506097211 */ /* 0x000fe400078f18ff */
[----:B------:R-:W-:Y:S02]  /*1bf0*/  SHF.R.S32.HI R158, RZ, 0x3, R158 ;  /* 0x00000003ff9e7819 */ /* 0x000fe4000001149e */
[----:B------:R-:W-:Y:S02]  /*1c00*/  LOP3.LUT R6, R9, 0xfffffff8, RZ, 0xc0, !PT ;  /* 0xfffffff809067812 */ /* 0x000fe400078ec0ff */
[----:B------:R-:W-:Y:S01]  /*1c10*/  LEA.HI R4, R4, R71, RZ, 0x1 ;  /* 0x0000004704047211 */ /* 0x000fe200078f08ff */
[----:B------:R-:W-:-:S02]  /*1c20*/  IMAD.SHL.U32 R7, R158, 0x40, RZ ;  /* 0x000000409e077824 */ /* 0x000fc400078e00ff */
[----:B------:R-:W-:Y:S01]  /*1c30*/  IMAD.IADD R6, R21, 0x1, -R6 ;  /* 0x0000000115067824 */ /* 0x000fe200078e0a06 */
[----:B------:R-:W-:Y:S02]  /*1c40*/  LOP3.LUT R4, R4, 0xfffffffe, RZ, 0xc0, !PT ;  /* 0xfffffffe04047812 */ /* 0x000fe400078ec0ff */
[----:B------:R-:W-:Y:S01]  /*1c50*/  LOP3.LUT R7, R7, 0x1c0, RZ, 0xc0, !PT ;  /* 0x000001c007077812 */ /* 0x000fe200078ec0ff */
[----:B------:R-:W-:Y:S02]  /*1c60*/  IMAD.SHL.U32 R55, R6, 0x40, RZ ;  /* 0x0000004006377824 */ /* 0x000fe400078e00ff */
[----:B------:R-:W-:Y:S01]  /*1c70*/  IMAD.IADD R71, R71, 0x1, -R4 ;  /* 0x0000000147477824 */ /* 0x000fe200078e0a04 */
[----:B------:R-:W-:Y:S02]  /*1c80*/  LOP3.LUT R27, R7, 0x38, R16, 0xf8, !PT ;  /* 0x00000038071b7812 */ /* 0x000fe400078ef810 */
[----:B------:R-:W-:Y:S01]  /*1c90*/  SHF.R.U32.HI R156, RZ, 0x3, R7 ;  /* 0x00000003ff9c7819 */ /* 0x000fe20000011607 */
[----:B------:R-:W-:Y:S01]  /*1ca0*/  IMAD.SHL.U32 R4, R71, 0x8, RZ ;  /* 0x0000000847047824 */ /* 0x000fe200078e00ff */
[----:B------:R-:W-:-:S02]  /*1cb0*/  LEA.HI R7, R68, R73, RZ, 0x6 ;  /* 0x0000004944077211 */ /* 0x000fc400078f30ff */
[----:B------:R-:W-:Y:S02]  /*1cc0*/  LOP3.LUT R55, R55, 0x1c0, RZ, 0xc0, !PT ;  /* 0x000001c037377812 */ /* 0x000fe400078ec0ff */
[----:B------:R-:W-:Y:S01]  /*1cd0*/  SHF.R.S32.HI R72, RZ, 0x1f, R209 ;  /* 0x0000001fff487819 */ /* 0x000fe200000114d1 */
[----:B------:R-:W-:Y:S01]  /*1ce0*/  IMAD.SHL.U32 R7, R7, 0x8, RZ ;  /* 0x0000000807077824 */ /* 0x000fe200078e00ff */
[----:B------:R-:W-:Y:S02]  /*1cf0*/  LOP3.LUT R4, R55, 0x8, R4, 0xf8, !PT ;  /* 0x0000000837047812 */ /* 0x000fe400078ef804 */
[----:B------:R-:W-:Y:S02]  /*1d00*/  SHF.R.U32.HI R55, RZ, 0x3, R55 ;  /* 0x00000003ff377819 */ /* 0x000fe40000011637 */
[----:B------:R-:W-:Y:S01]  /*1d10*/  LOP3.LUT R156, R27, R156, RZ, 0x3c, !PT ;  /* 0x0000009c1b9c7212 */ /* 0x000fe200078e3cff */
[----:B------:R-:W-:Y:S01]  /*1d20*/  IMAD.IADD R27, R29, 0x1, R2 ;  /* 0x000000011d1b7824 */ /* 0x000fe200078e0202 */
[----:B------:R-:W-:Y:S01]  /*1d30*/  LOP3.LUT R55, R4, R55, RZ, 0x3c, !PT ;  /* 0x0000003704377212 */ /* 0x000fe200078e3cff */
[----:B------:R-:W-:Y:S01]  /*1d40*/  IMAD.MOV.U32 R26, RZ, RZ, R28 ;  /* 0x000000ffff1a7224 */ /* 0x000fe200078e001c */
[----:B------:R-:W-:Y:S01]  /*1d50*/  LOP3.LUT R156, R156, 0xfffffe00, R7, 0xf8, !PT ;  /* 0xfffffe009c9c7812 */ /* 0x000fe200078ef807 */
[----:B------:R-:W-:-:S02]  /*1d60*/  IMAD R7, R25, R11, RZ ;  /* 0x0000000b19077224 */ /* 0x000fc400078e02ff */
[----:B------:R-:W-:Y:S02]  /*1d70*/  IMAD.SHL.U32 R10, R9, 0x40, RZ ;  /* 0x00000040090a7824 */ /* 0x000fe400078e00ff */
[-C--:B------:R-:W-:Y:S01]  /*1d80*/  IMAD R2, R8, R24.reuse, R7 ;  /* 0x0000001808027224 */ /* 0x080fe200078e0207 */
[C---:B------:R-:W-:Y:S01]  /*1d90*/  LOP3.LUT P5, RZ, R6.reuse, 0x4, RZ, 0xc0, !PT ;  /* 0x0000000406ff7812 */ /* 0x040fe200078ac0ff */
[----:B------:R-:W-:Y:S01]  /*1da0*/  IMAD.WIDE.U32 R24, R11, R24, R26 ;  /* 0x000000180b187225 */ /* 0x000fe200078e001a */
[----:B------:R-:W-:Y:S02]  /*1db0*/  LOP3.LUT P4, RZ, R6, 0x2, RZ, 0xc0, !PT ;  /* 0x0000000206ff7812 */ /* 0x000fe4000788c0ff */
[----:B------:R-:W-:Y:S02]  /*1dc0*/  SHF.R.S32.HI R157, RZ, 0x1f, R210 ;  /* 0x0000001fff9d7819 */ /* 0x000fe400000114d2 */
[----:B------:R-:W-:Y:S01]  /*1dd0*/  LOP3.LUT R55, R55, 0xfffffe00, R10, 0xf8, !PT ;  /* 0xfffffe0037377812 */ /* 0x000fe200078ef80a */
[----:B------:R-:W-:Y:S01]  /*1de0*/  VIADD R10, R16, 0x40 ;  /* 0x00000040100a7836 */ /* 0x000fe20000000000 */
[----:B------:R-:W-:Y:S01]  /*1df0*/  IADD3 R25, R25, R2, RZ ;  /* 0x0000000219197210 */ /* 0x000fe20007ffe0ff */
[----:B------:R-:W-:Y:S01]  /*1e00*/  IMAD R165, R65, R158, RZ ;  /* 0x0000009e41a57224 */ /* 0x000fe200078e02ff */
[----:B------:R-:W-:-:S02]  /*1e10*/  SHF.R.S32.HI R159, RZ, 0x1f, R158 ;  /* 0x0000001fff9f7819 */ /* 0x000fc4000001149e */
[----:B------:R-:W-:-:S03]  /*1e20*/  SHF.R.S32.HI R99, RZ, 0x1f, R76 ;  /* 0x0000001fff637819 */ /* 0x000fc6000001144c */
[----:B------:R-:W-:Y:S01]  /*1e30*/  IMAD R165, R159, R64, R165 ;  /* 0x000000409fa57224 */ /* 0x000fe200078e02a5 */
[----:B------:R-:W-:-:S04]  /*1e40*/  LEA.HI R99, R99, R76, RZ, 0x6 ;  /* 0x0000004c63637211 */ /* 0x000fc800078f30ff */
[----:B------:R-:W-:-:S04]  /*1e50*/  SHF.R.S32.HI R99, RZ, 0x6, R99 ;  /* 0x00000006ff637819 */ /* 0x000fc80000011463 */
        /* <DEDUP_REMOVED lines=17> */
[----:B--2---:R-:W-:-:S04]  /*1f70*/  @P0 IMAD.WIDE.U32 R28, R172, R213, RZ ;  /* 0x000000d5ac1c0225 */ /* 0x004fc800078e00ff */
[----:B------:R-:W-:Y:S02]  /*1f80*/  @P0 IMAD.MOV.U32 R9, RZ, RZ, R28 ;  /* 0x000000ffff090224 */ /* 0x000fe400078e001c */
[----:B---3--:R-:W-:-:S04]  /*1f90*/  @!P0 IMAD R19, R19, R209, RZ ;  /* 0x000000d113138224 */ /* 0x008fc800078e02ff */
[C---:B------:R-:W-:Y:S02]  /*1fa0*/  @!P0 IMAD R4, R18.reuse, R72, R19 ;  /* 0x0000004812048224 */ /* 0x040fe400078e0213 */
[----:B------:R-:W-:-:S04]  /*1fb0*/  @!P0 IMAD.WIDE.U32 R18, R18, R209, RZ ;  /* 0x000000d112128225 */ /* 0x000fc800078e00ff */
[----:B------:R-:W-:Y:S02]  /*1fc0*/  @!P0 IMAD.MOV.U32 R9, RZ, RZ, R18 ;  /* 0x000000ffff098224 */ /* 0x000fe400078e0012 */
[----:B------:R-:W-:-:S03]  /*1fd0*/  @P0 IMAD R7, R173, R213, RZ ;  /* 0x000000d5ad070224 */ /* 0x000fc600078e02ff */
[----:B------:R-:W-:Y:S01]  /*1fe0*/  IADD3 R6, P2, R16, R9, RZ ;  /* 0x0000000910067210 */ /* 0x000fe20007f5e0ff */
[----:B------:R-:W-:Y:S02]  /*1ff0*/  @P0 IMAD.IADD R7, R29, 0x1, R7 ;  /* 0x000000011d070824 */ /* 0x000fe400078e0207 */
[----:B------:R-:W-:Y:S02]  /*2000*/  @!P0 IMAD.IADD R7, R19, 0x1, R4 ;  /* 0x0000000113078824 */ /* 0x000fe400078e0204 */
[----:B------:R-:W-:Y:S02]  /*2010*/  IMAD R9, R23, R210, RZ ;  /* 0x000000d217097224 */ /* 0x000fe400078e02ff */
[----:B------:R-:W-:Y:S02]  /*2020*/  IMAD.X R7, R17, 0x1, R7, P2 ;  /* 0x0000000111077824 */ /* 0x000fe400010e0607 */
[----:B------:R-:W-:Y:S01]  /*2030*/  IMAD R2, R22, R157, R9 ;  /* 0x0000009d16027224 */ /* 0x000fe200078e0209 */
[----:B----4-:R-:W-:Y:S01]  /*2040*/  ISETP.GE.AND P0, PT, R10, R79, PT ;  /* 0x0000004f0a00720c */ /* 0x010fe20003f06270 */
[----:B------:R-:W-:-:S04]  /*2050*/  IMAD.WIDE.U32 R22, R210, R22, R6 ;  /* 0x00000016d2167225 */ /* 0x000fc800078e0006 */
[----:B------:R-:W-:Y:S01]  /*2060*/  IMAD.WIDE.U32 R6, R158, R64, R24 ;  /* 0x000000409e067225 */ /* 0x000fe200078e0018 */
[----:B------:R-:W-:-:S03]  /*2070*/  SEL R4, RZ, 0xffffffff, P0 ;  /* 0xffffffffff047807 */ /* 0x000fc60000000000 */
[----:B------:R-:W-:Y:S01]  /*2080*/  IMAD.IADD R165, R7, 0x1, R165 ;  /* 0x0000000107a57824 */ /* 0x000fe200078e02a5 */
[----:B------:R-:W-:Y:S01]  /*2090*/  LEA R164, P0, R6, R14, 0x1 ;  /* 0x0000000e06a47211 */ /* 0x000fe200078008ff */
[----:B------:R-:W-:-:S03]  /*20a0*/  @!P1 IMAD.MOV.U32 R20, RZ, RZ, RZ ;  /* 0x000000ffff149224 */ /* 0x000fc600078e00ff */
[----:B------:R-:W-:Y:S02]  /*20b0*/  LEA.HI.X R165, R6, R15, R165, 0x1, P0 ;  /* 0x0000000f06a57211 */ /* 0x000fe400000f0ca5 */
[----:B------:R-:W-:Y:S02]  /*20c0*/  IADD3 R160, P0, R16, R0, RZ ;  /* 0x0000000010a07210 */ /* 0x000fe40007f1e0ff */
[----:B------:R-:W-:Y:S01]  /*20d0*/  ISETP.GT.AND P1, PT, R134, R99, PT ;  /* 0x000000638600720c */ /* 0x000fe20003f24270 */
[C---:B------:R-:W-:Y:S01]  /*20e0*/  VIADD R9, R16.reuse, 0x80 ;  /* 0x0000008010097836 */ /* 0x040fe20000000000 */
[-C--:B------:R-:W-:Y:S01]  /*20f0*/  ISETP.GE.AND P3, PT, R16, R79.reuse, PT ;  /* 0x0000004f1000720c */ /* 0x080fe20003f66270 */
[----:B------:R-:W-:Y:S02]  /*2100*/  IMAD.X R161, R17, 0x1, R3, P0 ;  /* 0x0000000111a17824 */ /* 0x000fe400000e0603 */
[----:B------:R-:W-:Y:S01]  /*2110*/  IMAD.SHL.U32 R4, R4, 0x2, RZ ;  /* 0x0000000204047824 */ /* 0x000fe200078e00ff */
[----:B------:R-:W-:Y:S01]  /*2120*/  ISETP.GE.AND P2, PT, R9, R79, PT ;  /* 0x0000004f0900720c */ /* 0x000fe20003f46270 */
[----:B------:R-:W-:Y:S01]  /*2130*/  IMAD R171, R169, R172, RZ ;  /* 0x000000aca9ab7224 */ /* 0x000fe200078e02ff */
[----:B------:R-:W-:Y:S01]  /*2140*/  SEL R7, RZ, 0x1, P3 ;  /* 0x00000001ff077807 */ /* 0x000fe20001800000 */
[----:B------:R-:W-:-:S04]  /*2150*/  IMAD.WIDE.U32 R160, R158, R66, R160 ;  /* 0x000000429ea07225 */ /* 0x000fc800078e00a0 */
[----:B------:R-:W-:Y:S01]  /*2160*/  IMAD.IADD R23, R23, 0x1, R2 ;  /* 0x0000000117177824 */ /* 0x000fe200078e0202 */
[----:B------:R-:W-:Y:S01]  /*2170*/  LOP3.LUT R4, R4, 0x2, R7, 0xe2, !PT ;  /* 0x0000000204047812 */ /* 0x000fe200078ee207 */
[----:B------:R-:W-:Y:S01]  /*2180*/  IMAD R171, R168, R173, R171 ;  /* 0x000000ada8ab7224 */ /* 0x000fe200078e02ab */
[----:B------:R-:W-:Y:S01]  /*2190*/  SEL R75, RZ, 0x4, P2 ;  /* 0x00000004ff4b7807 */ /* 0x000fe20001000000 */
[----:B------:R-:W-:Y:S01]  /*21a0*/  IMAD.IADD R163, R161, 0x1, R163 ;  /* 0x00000001a1a37824 */ /* 0x000fe200078e02a3 */
[----:B------:R-:W-:Y:S01]  /*21b0*/  LEA R206, P0, R160, R166, 0x1 ;  /* 0x000000a6a0ce7211 */ /* 0x000fe200078008ff */
[----:B------:R-:W-:Y:S01]  /*21c0*/  IMAD.WIDE.U32 R168, R168, R172, R22 ;  /* 0x000000aca8a87225 */ /* 0x000fe200078e0016 */
[----:B------:R-:W-:Y:S02]  /*21d0*/  LOP3.LUT R75, R4, R75, RZ, 0xfc, !PT ;  /* 0x0000004b044b7212 */ /* 0x000fe400078efcff */
[----:B------:R-:W-:Y:S01]  /*21e0*/  LEA.HI.X R207, R160, R167, R163, 0x1, P0 ;  /* 0x000000a7a0cf7211 */ /* 0x000fe200000f0ca3 */
[----:B------:R-:W-:Y:S01]  /*21f0*/  IMAD.IADD R171, R169, 0x1, R171 ;  /* 0x00000001a9ab7824 */ /* 0x000fe200078e02ab */
[----:B------:R-:W-:Y:S07]  /*2200*/  @!P1 BRA `(.L_x_2763) ;  /* 0x0000008c00689947 */ /* 0x000fee0003800000 */
        /* <DEDUP_REMOVED lines=13> */
[C---:B------:R-:W-:Y:S01]  /*22e0*/  IMAD.WIDE.U32 R176, R64.reuse, 0x60, RZ ;  /* 0x0000006040b07825 */ /* 0x040fe200078e00ff */
        /* <DEDUP_REMOVED lines=96> */
[----:B------:R-:W-:Y:S01]  /*28f0*/  IMAD.IADD R147, R155, 0x1, R150 ;  /* 0x000000019b937824 */ /* 0x000fe200078e0296 */
        /* <DEDUP_REMOVED lines=29> */
[--C-:B------:R-:W-:Y:S01]  /*2ad0*/  IMAD.X R104, R103, 0x1, R100.reuse, P3 ;  /* 0x0000000167687824 */ /* 0x100fe200018e0664 */
        /* <DEDUP_REMOVED lines=11> */
.L_x_2857:
[----:B------:R-:W-:Y:S01]  /*2b90*/  IMAD.SHL.U32 R15, R11, 0x40, RZ ;  /* 0x000000400b0f7824 */ /* 0x000fe200078e00ff */
[----:B------:R-:W-:Y:S01]  /*2ba0*/  BSSY B0, `(.L_x_2764) ;  /* 0x0000017000007945 */ /* 0x000fe20003800000 */
[----:B-----5:R-:W-:Y:S02]  /*2bb0*/  IMAD.MOV.U32 R123, RZ, RZ, R121 ;  /* 0x000000ffff7b7224 */ /* 0x020fe400078e0079 */
[----:B------:R-:W-:Y:S04]  /*2bc0*/  VIADD R14, R15, 0xffffffc0 ;  /* 0xffffffc00f0e7836 */ /* 0x000fe80000000000 */
[--C-:B------:R-:W-:Y:S02]  /*2bd0*/  IMAD.IADD R185, R69, 0x1, -R14.reuse ;  /* 0x0000000145b97824 */ /* 0x100fe400078e0a0e */
[----:B---3--:R-:W-:Y:S03]  /*2be0*/  IMAD.IADD R183, R76, 0x1, -R14 ;  /* 0x000000014cb77824 */ /* 0x008fe600078e0a0e */
        /* <DEDUP_REMOVED lines=8> */
[----:B------:R-:W-:Y:S10]  /*2c70*/  @!P2 BRA `(.L_x_2765) ;  /* 0x000000000024a947 */ /* 0x000ff40003800000 */
        /* <DEDUP_REMOVED lines=9> */
.L_x_2765:
[----:B------:R-:W-:Y:S05]  /*2d10*/  BSYNC B0 ;  /* 0x0000000000007941 */ /* 0x000fea0003800000 */
.L_x_2764:
        /* <DEDUP_REMOVED lines=15> */
.L_x_2767:
[----:B------:R-:W-:Y:S05]  /*2e10*/  BSYNC B0 ;  /* 0x0000000000007941 */ /* 0x000fea0003800000 */
.L_x_2766:
        /* <DEDUP_REMOVED lines=15> */
.L_x_2769:
[----:B------:R-:W-:Y:S05]  /*2f10*/  BSYNC B0 ;  /* 0x0000000000007941 */ /* 0x000fea0003800000 */
.L_x_2768:
        /* <DEDUP_REMOVED lines=15> */
.L_x_2771:
[----:B------:R-:W-:Y:S05]  /*3010*/  BSYNC B0 ;  /* 0x0000000000007941 */ /* 0x000fea0003800000 */
.L_x_2770:
        /* <DEDUP_REMOVED lines=66> */
.L_x_2778:
[----:B------:R-:W-:Y:S05]  /*3440*/  BSYNC B0 ;  /* 0x0000000000007941 */ /* 0x000fea0003800000 */
.L_x_2777:
        /* <DEDUP_REMOVED lines=48> */
.L_x_2780:
[----:B------:R-:W-:Y:S05]  /*3750*/  BSYNC B0 ;  /* 0x0000000000007941 */ /* 0x000fea0003800000 */
.L_x_2779:
        /* <DEDUP_REMOVED lines=47> */
.L_x_2776:
[----:B------:R-:W-:Y:S05]  /*3a50*/  BSYNC B1 ;  /* 0x0000000000017941 */ /* 0x000fea0003800000 */
.L_x_2775:
        /* <DEDUP_REMOVED lines=65> */
.L_x_2784:
[----:B------:R-:W-:Y:S05]  /*3e70*/  BSYNC B0 ;  /* 0x0000000000007941 */ /* 0x000fea0003800000 */
.L_x_2783:
        /* <DEDUP_REMOVED lines=51> */
.L_x_2786:
[----:B------:R-:W-:Y:S05]  /*41b0*/  BSYNC B0 ;  /* 0x0000000000007941 */ /* 0x000fea0003800000 */
.L_x_2785:
        /* <DEDUP_REMOVED lines=50> */
.L_x_2782:
[----:B------:R-:W-:Y:S05]  /*44e0*/  BSYNC B1 ;  /* 0x0000000000017941 */ /* 0x000fea0003800000 */
.L_x_2781:
        /* <DEDUP_REMOVED lines=65> */
.L_x_2790:
[----:B------:R-:W-:Y:S05]  /*4900*/  BSYNC B0 ;  /* 0x0000000000007941 */ /* 0x000fea0003800000 */
.L_x_2789:
        /* <DEDUP_REMOVED lines=51> */
.L_x_2792:
[----:B------:R-:W-:Y:S05]  /*4c40*/  BSYNC B0 ;  /* 0x0000000000007941 */ /* 0x000fea0003800000 */
.L_x_2791:
        /* <DEDUP_REMOVED lines=50> */
.L_x_2788:
[----:B------:R-:W-:Y:S05]  /*4f70*/  BSYNC B1 ;  /* 0x0000000000017941 */ /* 0x000fea0003800000 */
.L_x_2787:
        /* <DEDUP_REMOVED lines=67> */
.L_x_2796:
[----:B------:R-:W-:Y:S05]  /*53b0*/  BSYNC B0 ;  /* 0x0000000000007941 */ /* 0x000fea0003800000 */
.L_x_2795:
        /* <DEDUP_REMOVED lines=51> */
.L_x_2798:
[----:B------:R-:W-:Y:S05]  /*56f0*/  BSYNC B0 ;  /* 0x0000000000007941 */ /* 0x000fea0003800000 */
.L_x_2797:
        /* <DEDUP_REMOVED lines=50> */
.L_x_2794:
[----:B------:R-:W-:Y:S05]  /*5a20*/  BSYNC B1 ;  /* 0x0000000000017941 */ /* 0x000fea0003800000 */
.L_x_2793:
[----:B------:R-:W2:Y:S02]  /*5a30*/  LD.E R3, desc[UR6][R12.64+0xd0] ;  /* 0x0000d0060c037980 */ /* 0x000ea4000c101900 */
[----:B--2---:R-:W-:Y:S05]  /*5a40*/  IMAD.U32 R3, R3, -0x20, RZ ;  /* 0xffffffe003037824 */ /* 0x004fea00078e00ff */
[C---:B------:R-:W-:Y:S02]  /*5a50*/  LEA R18, P1, R3.reuse, R18, 0x1 ;  /* 0x0000001203127211 */ /* 0x040fe400078208ff */
[C---:B------:R-:W-:Y:S02]  /*5a60*/  LEA R58, P0, R3.reuse, R58, 0x1 ;  /* 0x0000003a033a7211 */ /* 0x040fe400078008ff */
[C---:B------:R-:W-:Y:S02]  /*5a70*/  LEA.HI.X.SX32 R19, R3.reuse, R19, 0x1, P1 ;  /* 0x0000001303137211 */ /* 0x040fe400008f0eff */
[----:B------:R-:W-:Y:S01]  /*5a80*/  LEA.HI.X.SX32 R59, R3, R59, 0x1, P0 ;  /* 0x0000003b033b7211 */ /* 0x000fe200000f0eff */
[----:B------:R-:W-:Y:S05]  /*5a90*/  BRA `(.L_x_2799) ;  /* 0x0000004c00a87947 */ /* 0x000fea0003800000 */
.L_x_2774:
        /* <DEDUP_REMOVED lines=89> */
.L_x_2805:
[----:B------:R-:W-:Y:S05]  /*6030*/  BSYNC B0 ;  /* 0x0000000000007941 */ /* 0x000fea0003800000 */
.L_x_2804:
[----:B-----5:R2:W-:Y:S02]  /*6040*/  ST.E.128 desc[UR6][R130.64], R48 ;  /* 0x0000003082007985 */ /* 0x0205e4000c101d06 */
.L_x_2803:
[----:B------:R-:W-:Y:S05]  /*6050*/  BSYNC B1 ;  /* 0x0000000000017941 */ /* 0x000fea0003800000 */
.L_x_2802:
        /* <DEDUP_REMOVED lines=87> */
.L_x_2809:
[----:B------:R-:W-:Y:S05]  /*65d0*/  BSYNC B0 ;  /* 0x0000000000007941 */ /* 0x000fea0003800000 */
.L_x_2808:
[----:B-----5:R3:W-:Y:S02]  /*65e0*/  ST.E.128 desc[UR6][R130.64+0x80], R48 ;  /* 0x0000803082007985 */ /* 0x0207e4000c101d06 */
.L_x_2807:
[----:B------:R-:W-:Y:S05]  /*65f0*/  BSYNC B1 ;  /* 0x0000000000017941 */ /* 0x000fea0003800000 */
.L_x_2806:
        /* <DEDUP_REMOVED lines=86> */
.L_x_2811:
[----:B------:R-:W-:Y:S05]  /*6b60*/  BSYNC B0 ;  /* 0x0000000000007941 */ /* 0x000fea0003800000 */
.L_x_2810:
[----:B-----5:R4:W-:Y:S02]  /*6b70*/  ST.E.128 desc[UR6][R130.64+0x100], R48 ;  /* 0x0001003082007985 */ /* 0x0209e4000c101d06 */
.L_x_2801:
[----:B------:R-:W-:Y:S05]  /*6b80*/  BSYNC B2 ;  /* 0x0000000000027941 */ /* 0x000fea0003800000 */
.L_x_2800:
        /* <DEDUP_REMOVED lines=9> */
[C---:B------:R-:W-:Y:S01]  /*6c20*/  LEA R190, P0, R101.reuse, R124, 0x1 ;  /* 0x0000007c65be7211 */ /* 0x040fe200078008ff */
        /* <DEDUP_REMOVED lines=89> */
.L_x_2817:
[----:B------:R-:W-:Y:S05]  /*71c0*/  BSYNC B0 ;  /* 0x0000000000007941 */ /* 0x000fea0003800000 */
.L_x_2816:
[----:B-----5:R3:W-:Y:S02]  /*71d0*/  ST.E.128 desc[UR6][R186.64], R48 ;  /* 0x00000030ba007985 */ /* 0x0207e4000c101d06 */
.L_x_2815:
[----:B------:R-:W-:Y:S05]  /*71e0*/  BSYNC B1 ;  /* 0x0000000000017941 */ /* 0x000fea0003800000 */
.L_x_2814:
        /* <DEDUP_REMOVED lines=94> */
.L_x_2821:
[----:B------:R-:W-:Y:S05]  /*77d0*/  BSYNC B0 ;  /* 0x0000000000007941 */ /* 0x000fea0003800000 */
.L_x_2820:
[----:B-----5:R3:W-:Y:S02]  /*77e0*/  ST.E.128 desc[UR6][R186.64], R48 ;  /* 0x00000030ba007985 */ /* 0x0207e4000c101d06 */
.L_x_2819:
[----:B------:R-:W-:Y:S05]  /*77f0*/  BSYNC B1 ;  /* 0x0000000000017941 */ /* 0x000fea0003800000 */
.L_x_2818:
        /* <DEDUP_REMOVED lines=93> */
.L_x_2823:
[----:B------:R-:W-:Y:S05]  /*7dd0*/  BSYNC B0 ;  /* 0x0000000000007941 */ /* 0x000fea0003800000 */
.L_x_2822:
[----:B-----5:R3:W-:Y:S02]  /*7de0*/  ST.E.128 desc[UR6][R186.64], R48 ;  /* 0x00000030ba007985 */ /* 0x0207e4000c101d06 */
.L_x_2813:
[----:B------:R-:W-:Y:S05]  /*7df0*/  BSYNC B2 ;  /* 0x0000000000027941 */ /* 0x000fea0003800000 */
.L_x_2812:
        /* <DEDUP_REMOVED lines=99> */
.L_x_2829:
[----:B------:R-:W-:Y:S05]  /*8430*/  BSYNC B0 ;  /* 0x0000000000007941 */ /* 0x000fea0003800000 */
.L_x_2828:
[----:B-----5:R3:W-:Y:S02]  /*8440*/  ST.E.128 desc[UR6][R186.64], R48 ;  /* 0x00000030ba007985 */ /* 0x0207e4000c101d06 */
.L_x_2827:
[----:B------:R-:W-:Y:S05]  /*8450*/  BSYNC B1 ;  /* 0x0000000000017941 */ /* 0x000fea0003800000 */
.L_x_2826:
        /* <DEDUP_REMOVED lines=94> */
.L_x_2833:
[----:B------:R-:W-:Y:S05]  /*8a40*/  BSYNC B0 ;  /* 0x0000000000007941 */ /* 0x000fea0003800000 */
.L_x_2832:
[----:B-----5:R3:W-:Y:S02]  /*8a50*/  ST.E.128 desc[UR6][R186.64], R48 ;  /* 0x00000030ba007985 */ /* 0x0207e4000c101d06 */
.L_x_2831:
[----:B------:R-:W-:Y:S05]  /*8a60*/  BSYNC B1 ;  /* 0x0000000000017941 */ /* 0x000fea0003800000 */
.L_x_2830:
        /* <DEDUP_REMOVED lines=93> */
.L_x_2835:
[----:B------:R-:W-:Y:S05]  /*9040*/  BSYNC B0 ;  /* 0x0000000000007941 */ /* 0x000fea0003800000 */
.L_x_2834:
[----:B-----5:R3:W-:Y:S02]  /*9050*/  ST.E.128 desc[UR6][R186.64], R48 ;  /* 0x00000030ba007985 */ /* 0x0207e4000c101d06 */
.L_x_2825:
[----:B------:R-:W-:Y:S05]  /*9060*/  BSYNC B2 ;  /* 0x0000000000027941 */ /* 0x000fea0003800000 */
.L_x_2824:
        /* <DEDUP_REMOVED lines=11> */
[----:B------:R-:W-:Y:S01]  /*9120*/  IMAD.WIDE.U32 R188, R180, 0x60, R124 ;  /* 0x00000060b4bc7825 */ /* 0x000fe200078e007c */
[----:B------:R-:W-:Y:S03]  /*9130*/  BSSY B0, `(.L_x_2840) ;  /* 0x0000059000007945 */ /* 0x000fe60003800000 */
[----:B------:R-:W-:Y:S01]  /*9140*/  IMAD R3, R67, 0x60, RZ ;  /* 0x0000006043037824 */ /* 0x000fe200078e02ff */
[----:B------:R-:W-:Y:S01]  /*9150*/  IADD3 R189, R189, R0, RZ ;  /* 0x00000000bdbd7210 */ /* 0x000fe20007ffe0ff */
[----:B------:R-:W-:Y:S04]  /*9160*/  IMAD.WIDE.U32 R182, R66, 0x60, R130 ;  /* 0x0000006042b67825 */ /* 0x000fe800078e0082 */
[----:B--234-:R2:W5:Y:S01]  /*9170*/  LD.E.128 R48, desc[UR6][R188.64] ;  /* 0x00000006bc307980 */ /* 0x01c562000c101d00 */
        /* <DEDUP_REMOVED lines=84> */
.L_x_2841:
[----:B------:R-:W-:Y:S05]  /*96c0*/  BSYNC B0 ;  /* 0x0000000000007941 */ /* 0x000fea0003800000 */
.L_x_2840:
[----:B-----5:R3:W-:Y:S02]  /*96d0*/  ST.E.128 desc[UR6][R182.64], R48 ;  /* 0x00000030b6007985 */ /* 0x0207e4000c101d06 */
.L_x_2839:
[----:B------:R-:W-:Y:S05]  /*96e0*/  BSYNC B1 ;  /* 0x0000000000017941 */ /* 0x000fea0003800000 */
.L_x_2838:
        /* <DEDUP_REMOVED lines=94> */
.L_x_2845:
[----:B------:R-:W-:Y:S05]  /*9cd0*/  BSYNC B0 ;  /* 0x0000000000007941 */ /* 0x000fea0003800000 */
.L_x_2844:
[----:B-----5:R3:W-:Y:S02]  /*9ce0*/  ST.E.128 desc[UR6][R182.64], R48 ;  /* 0x00000030b6007985 */ /* 0x0207e4000c101d06 */
.L_x_2843:
[----:B------:R-:W-:Y:S05]  /*9cf0*/  BSYNC B1 ;  /* 0x0000000000017941 */ /* 0x000fea0003800000 */
.L_x_2842:
[----:B------:R-:W-:Y:S11]  /*9d00*/  ISETP.GE.AND P0, PT, R9, R123, PT ;  /* 0x0000007b0900720c */ /* 0x000ff60003f06270 */
[----:B------:R-:W-:Y:S02]  /*9d10*/  @!UPT UIADD3 URZ, URZ, URZ, URZ ;  /* 0x0000003f3f3ff290 */ /* 0x000fe4000fffe03f */
[----:B------:R-:W-:Y:S05]  /*9d20*/  @P0 BRA `(.L_x_2837) ;  /* 0x0000000400700947 */ /* 0x000fea0003800000 */
[----:B---3--:R-:W-:Y:S01]  /*9d30*/  LEA R186, P0, R115, R124, 0x1 ;  /* 0x0000007c73ba7211 */ /* 0x008fe200078008ff */
[----:B------:R-:W-:Y:S01]  /*9d40*/  BSSY B0, `(.L_x_2846) ;  /* 0x0000059000007945 */ /* 0x000fe20003800000 */
[----:B------:R-:W-:Y:S02]  /*9d50*/  ISETP.GE.AND P1, PT, R9, R21, PT ;  /* 0x000000150900720c */ /* 0x000fe40003f26270 */
[----:B------:R-:W-:Y:S02]  /*9d60*/  LEA.HI.X R187, R115, R125, R114, 0x1, P0 ;  /* 0x0000007d73bb7211 */ /* 0x000fe400000f0c72 */
[C---:B------:R-:W-:Y:S03]  /*9d70*/  LEA R182, P0, R86.reuse, R130, 0x1 ;  /* 0x0000008256b67211 */ /* 0x040fe600078008ff */
        /* <DEDUP_REMOVED lines=85> */
.L_x_2847:
[----:B------:R-:W-:Y:S05]  /*a2d0*/  BSYNC B0 ;  /* 0x0000000000007941 */ /* 0x000fea0003800000 */
.L_x_2846:
[----:B-----5:R3:W-:Y:S02]  /*a2e0*/  ST.E.128 desc[UR6][R182.64], R48 ;  /* 0x00000030b6007985 */ /* 0x0207e4000c101d06 */
.L_x_2837:
[----:B------:R-:W-:Y:S05]  /*a2f0*/  BSYNC B2 ;  /* 0x0000000000027941 */ /* 0x000fea0003800000 */
.L_x_2836:
[----:B------:R-:W4:Y:S02]  /*a300*/  LD.E R3, desc[UR6][R12.64+0xd0] ;  /* 0x0000d0060c037980 */ /* 0x000f24000c101900 */
[----:B----4-:R-:W-:Y:S05]  /*a310*/  IMAD.U32 R3, R3, -0x20, RZ ;  /* 0xffffffe003037824 */ /* 0x010fea00078e00ff */
[C---:B------:R-:W-:Y:S02]  /*a320*/  LEA R128, P1, R3.reuse, R128, 0x1 ;  /* 0x0000008003807211 */ /* 0x040fe400078208ff */
[C---:B------:R-:W-:Y:S02]  /*a330*/  LEA R126, P0, R3.reuse, R126, 0x1 ;  /* 0x0000007e037e7211 */ /* 0x040fe400078008ff */
[C---:B------:R-:W-:Y:S02]  /*a340*/  LEA.HI.X.SX32 R129, R3.reuse, R129, 0x1, P1 ;  /* 0x0000008103817211 */ /* 0x040fe400008f0eff */
[----:B------:R-:W-:Y:S01]  /*a350*/  LEA.HI.X.SX32 R127, R3, R127, 0x1, P0 ;  /* 0x0000007f037f7211 */ /* 0x000fe200000f0eff */
[----:B------:R-:W-:Y:S05]  /*a360*/  BRA `(.L_x_2799) ;  /* 0x0000000400747947 */ /* 0x000fea0003800000 */
.L_x_2773:
        /* <DEDUP_REMOVED lines=18> */
.L_x_2849:
[----:B------:R-:W-:Y:S05]  /*a490*/  BSYNC B0 ;  /* 0x0000000000007941 */ /* 0x000fea0003800000 */
.L_x_2848:
        /* <DEDUP_REMOVED lines=24> */
.L_x_2851:
[----:B------:R-:W-:Y:S05]  /*a620*/  BSYNC B0 ;  /* 0x0000000000007941 */ /* 0x000fea0003800000 */
.L_x_2850:
        /* <DEDUP_REMOVED lines=24> */
.L_x_2853:
[----:B------:R-:W-:Y:S05]  /*a7b0*/  BSYNC B0 ;  /* 0x0000000000007941 */ /* 0x000fea0003800000 */
.L_x_2852:
        /* <DEDUP_REMOVED lines=24> */
.L_x_2799:
[----:B------:R-:W-:Y:S05]  /*a940*/  BSYNC B3 ;  /* 0x0000000000037941 */ /* 0x000fea0003800000 */
.L_x_2772:
        /* <DEDUP_REMOVED lines=89> */
.L_x_2855:
        /* <DEDUP_REMOVED lines=8> */
.L_x_2856:
[----:B------:R-:W-:Y:S05]  /*af60*/  BSYNC B0 ;  /* 0x0000000000007941 */ /* 0x000fea0003800000 */
.L_x_2854:
[----:B------:R-:W-:Y:S04]  /*af70*/  IADD3 R11, R11, -0x1, RZ ;  /* 0xffffffff0b0b7810 */ /* 0x000fe80007ffe0ff */
[----:B------:R-:W-:Y:S11]  /*af80*/  ISETP.GT.AND P0, PT, R11, R99, PT ;  /* 0x000000630b00720c */ /* 0x000ff60003f04270 */
[----:B------:R-:W-:Y:S02]  /*af90*/  @!UPT UIADD3 URZ, URZ, URZ, URZ ;  /* 0x0000003f3f3ff290 */ /* 0x000fe4000fffe03f */
[----:B------:R-:W-:Y:S05]  /*afa0*/  @P0 BRA `(.L_x_2857) ;  /* 0xffffff7800f80947 */ /* 0x000fea000383ffff */
.L_x_2763:
        /* <DEDUP_REMOVED lines=28> */
[CC--:B-----5:R-:W-:Y:S02]  /*b170*/  LEA R48, P2, R168.reuse, R174.reuse, 0x1 ;  /* 0x000000aea8307211 */ /* 0x0e0fe400078408ff */
        /* <DEDUP_REMOVED lines=81> */
.L_x_2866:
[----:B------:R-:W-:Y:S05]  /*b690*/  BSYNC B0 ;  /* 0x0000000000007941 */ /* 0x000fea0003800000 */
.L_x_2865:
[----:B-----5:R3:W-:Y:S02]  /*b6a0*/  STS.128 [R216], R20 ;  /* 0x00000014d8007388 */ /* 0x0207e40000000c00 */
.L_x_2864:
[----:B------:R-:W-:Y:S05]  /*b6b0*/  BSYNC B1 ;  /* 0x0000000000017941 */ /* 0x000fea0003800000 */
.L_x_2863:
        /* <DEDUP_REMOVED lines=46> */
.L_x_2870:
[----:B------:R-:W-:Y:S05]  /*b9a0*/  BSYNC B0 ;  /* 0x0000000000007941 */ /* 0x000fea0003800000 */
.L_x_2869:
[----:B-----5:R1:W-:Y:S02]  /*b9b0*/  STS.128 [R216+0x2000], R20 ;  /* 0x00200014d8007388 */ /* 0x0203e40000000c00 */
.L_x_2868:
[----:B------:R-:W-:Y:S05]  /*b9c0*/  BSYNC B1 ;  /* 0x0000000000017941 */ /* 0x000fea0003800000 */
.L_x_2867:
        /* <DEDUP_REMOVED lines=45> */
.L_x_2872:
[----:B------:R-:W-:Y:S05]  /*bca0*/  BSYNC B0 ;  /* 0x0000000000007941 */ /* 0x000fea0003800000 */
.L_x_2871:
[----:B-----5:R3:W-:Y:S02]  /*bcb0*/  STS.128 [R216+0x4000], R20 ;  /* 0x00400014d8007388 */ /* 0x0207e40000000c00 */
.L_x_2862:
[----:B------:R-:W-:Y:S05]  /*bcc0*/  BSYNC B2 ;  /* 0x0000000000027941 */ /* 0x000fea0003800000 */
.L_x_2861:
        /* <DEDUP_REMOVED lines=59> */
.L_x_2878:
[----:B------:R-:W-:Y:S05]  /*c080*/  BSYNC B0 ;  /* 0x0000000000007941 */ /* 0x000fea0003800000 */
.L_x_2877:
[----:B-----5:R3:W-:Y:S02]  /*c090*/  STS.128 [R216+0x800], R20 ;  /* 0x00080014d8007388 */ /* 0x0207e40000000c00 */
.L_x_2876:
[----:B------:R-:W-:Y:S05]  /*c0a0*/  BSYNC B1 ;  /* 0x0000000000017941 */ /* 0x000fea0003800000 */
.L_x_2875:
        /* <DEDUP_REMOVED lines=46> */
.L_x_2882:
[----:B------:R-:W-:Y:S05]  /*c390*/  BSYNC B0 ;  /* 0x0000000000007941 */ /* 0x000fea0003800000 */
.L_x_2881:
[----:B-----5:R3:W-:Y:S02]  /*c3a0*/  STS.128 [R216+0x2800], R20 ;  /* 0x00280014d8007388 */ /* 0x0207e40000000c00 */
.L_x_2880:
[----:B------:R-:W-:Y:S05]  /*c3b0*/  BSYNC B1 ;  /* 0x0000000000017941 */ /* 0x000fea0003800000 */
.L_x_2879:
        /* <DEDUP_REMOVED lines=45> */
.L_x_2884:
[----:B------:R-:W-:Y:S05]  /*c690*/  BSYNC B0 ;  /* 0x0000000000007941 */ /* 0x000fea0003800000 */
.L_x_2883:
[----:B-----5:R1:W-:Y:S02]  /*c6a0*/  STS.128 [R216+0x4800], R44 ;  /* 0x0048002cd8007388 */ /* 0x0203e40000000c00 */
.L_x_2874:
[----:B------:R-:W-:Y:S05]  /*c6b0*/  BSYNC B2 ;  /* 0x0000000000027941 */ /* 0x000fea0003800000 */
.L_x_2873:
        /* <DEDUP_REMOVED lines=60> */
.L_x_2890:
[----:B------:R-:W-:Y:S05]  /*ca80*/  BSYNC B0 ;  /* 0x0000000000007941 */ /* 0x000fea0003800000 */
.L_x_2889:
[----:B-----5:R1:W-:Y:S02]  /*ca90*/  STS.128 [R216+0x1000], R20 ;  /* 0x00100014d8007388 */ /* 0x0203e40000000c00 */
.L_x_2888:
[----:B------:R-:W-:Y:S05]  /*caa0*/  BSYNC B1 ;  /* 0x0000000000017941 */ /* 0x000fea0003800000 */
.L_x_2887:
        /* <DEDUP_REMOVED lines=46> */
.L_x_2894:
[----:B------:R-:W-:Y:S05]  /*cd90*/  BSYNC B0 ;  /* 0x0000000000007941 */ /* 0x000fea0003800000 */
.L_x_2893:
[----:B-----5:R3:W-:Y:S02]  /*cda0*/  STS.128 [R216+0x3000], R20 ;  /* 0x00300014d8007388 */ /* 0x0207e40000000c00 */
.L_x_2892:
[----:B------:R-:W-:Y:S05]  /*cdb0*/  BSYNC B1 ;  /* 0x0000000000017941 */ /* 0x000fea0003800000 */
.L_x_2891:
        /* <DEDUP_REMOVED lines=45> */
.L_x_2896:
[----:B------:R-:W-:Y:S05]  /*d090*/  BSYNC B0 ;  /* 0x0000000000007941 */ /* 0x000fea0003800000 */
.L_x_2895:
[----:B-----5:R3:W-:Y:S02]  /*d0a0*/  STS.128 [R216+0x5000], R20 ;  /* 0x00500014d8007388 */ /* 0x0207e40000000c00 */
.L_x_2886:
[----:B------:R-:W-:Y:S05]  /*d0b0*/  BSYNC B2 ;  /* 0x0000000000027941 */ /* 0x000fea0003800000 */
.L_x_2885:
        /* <DEDUP_REMOVED lines=26> */
[----:B------:R-:W-:Y:S02]  /*d260*/  SHF.L.U32 R26, R23, 0x10, RZ ;  /* 0x00000010171a7819 */ /* 0x000fe400000006ff */
[----:B------:R-:W-:-:S02]  /*d270*/  SHF.L.U32 R16, R20, 0x10, RZ ;  /* 0x0000001014107819 */ /* 0x000fc400000006ff */
[----:B------:R-:W-:Y:S02]  /*d280*/  LOP3.LUT R28, R20, 0xffff0000, RZ, 0xc0, !PT ;  /* 0xffff0000141c7812 */ /* 0x000fe400078ec0ff */
        /* <DEDUP_REMOVED lines=11> */
[----:B------:R-:W-:Y:S01]  /*d340*/  FMUL.FTZ R23, R23, R20 ;  /* 0x0000001417177220 */ /* 0x000fe20000410000 */
[----:B------:R-:W-:Y:S01]  /*d350*/  SHF.L.U32 R15, R15, 0x10, RZ ;  /* 0x000000100f0f7819 */ /* 0x000fe200000006ff */
[----:B------:R-:W-:Y:S01]  /*d360*/  FFMA.FTZ R5, R5, R19, R0 ;  /* 0x0000001305057223 */ /* 0x000fe20000010000 */
[----:B------:R-:W-:Y:S01]  /*d370*/  SHF.L.U32 R19, R2, 0x10, RZ ;  /* 0x0000001002137819 */ /* 0x000fe200000006ff */
[----:B------:R-:W-:-:S02]  /*d380*/  IMAD.U32 R21, R14, 0x10000, RZ ;  /* 0x000100000e157824 */ /* 0x000fc400078e00ff */
[C---:B------:R-:W-:Y:S01]  /*d390*/  FFMA.FTZ R29, R26.reuse, R20, -R29 ;  /* 0x000000141a1d7223 */ /* 0x040fe2000001081d */
[----:B------:R-:W-:Y:S01]  /*d3a0*/  FFMA.FTZ R26, R26, R17, R23 ;  /* 0x000000111a1a7223 */ /* 0x000fe20000010017 */
[----:B------:R-:W-:Y:S01]  /*d3b0*/  FMUL.FTZ R0, R22, R3 ;  /* 0x0000000316007220 */ /* 0x000fe20000410000 */
        /* <DEDUP_REMOVED lines=11> */
.L_x_2901:
[----:B------:R-:W-:Y:S05]  /*d470*/  BSYNC B0 ;  /* 0x0000000000007941 */ /* 0x000fea0003800000 */
.L_x_2900:
[----:B-----5:R3:W-:Y:S02]  /*d480*/  STS.128 [R216+0x1800], R20 ;  /* 0x00180014d8007388 */ /* 0x0207e40000000c00 */
.L_x_2899:
[----:B------:R-:W-:Y:S05]  /*d490*/  BSYNC B1 ;  /* 0x0000000000017941 */ /* 0x000fea0003800000 */
.L_x_2898:
[----:B------:R-:W-:Y:S01]  /*d4a0*/  ISETP.GE.AND P0, PT, R10, R11, PT ;  /* 0x0000000b0a00720c */ /* 0x000fe20003f06270 */
[----:B------:R-:W-:-:S12]  /*d4b0*/  BSSY B1, `(.L_x_2902) ;  /* 0x0000031000017945 */ /* 0x000fd80003800000 */
[----:B------:R1:W-:Y:S01]  /*d4c0*/  @P0 STS.128 [R216+0x3800], RZ ;  /* 0x003800ffd8000388 */ /* 0x0003e20000000c00 */
[----:B------:R-:W-:Y:S05]  /*d4d0*/  @P0 BRA `(.L_x_2903) ;  /* 0x0000000000b80947 */ /* 0x000fea0003800000 */
[----:B------:R1:W5:Y:S01]  /*d4e0*/  LD.E.128 R16, desc[UR6][R40.64+0x80] ;  /* 0x0000800628107980 */ /* 0x000362000c101d00 */
[----:B------:R-:W-:Y:S01]  /*d4f0*/  ISETP.GE.AND P0, PT, R10, R7, PT ;  /* 0x000000070a00720c */ /* 0x000fe20003f06270 */
[----:B------:R-:W-:-:S12]  /*d500*/  BSSY B0, `(.L_x_2904) ;  /* 0x000002a000007945 */ /* 0x000fd80003800000 */
[----:B------:R-:W-:Y:S05]  /*d510*/  @P0 BRA `(.L_x_2905) ;  /* 0x0000000000a00947 */ /* 0x000fea0003800000 */
[----:B------:R-:W2:Y:S04]  /*d520*/  LD.E.64 R2, desc[UR6][R30.64+0x40] ;  /* 0x000040061e027980 */ /* 0x000ea8000c101b00 */
[----:B------:R-:W4:Y:S01]  /*d530*/  LD.E.64 R14, desc[UR6][R24.64+0x40] ;  /* 0x00004006180e7980 */ /* 0x000f22000c101b00 */
[C---:B-1-3-5:R-:W-:Y:S01]  /*d540*/  IMAD.U32 R23, R19.reuse, 0x10000, RZ ;  /* 0x0001000013177824 */ /* 0x06afe200078e00ff */
[----:B------:R-:W-:Y:S02]  /*d550*/  LOP3.LUT R22, R19, 0xffff0000, RZ, 0xc0, !PT ;  /* 0xffff000013167812 */ /* 0x000fe400078ec0ff */
[C---:B------:R-:W-:Y:S02]  /*d560*/  LOP3.LUT R0, R17.reuse, 0xffff0000, RZ, 0xc0, !PT ;  /* 0xffff000011007812 */ /* 0x040fe400078ec0ff */
[----:B------:R-:W-:-:S02]  /*d570*/  SHF.L.U32 R5, R17, 0x10, RZ ;  /* 0x0000001011057819 */ /* 0x000fc400000006ff */
[C---:B------:R-:W-:Y:S02]  /*d580*/  SHF.L.U32 R10, R16.reuse, 0x10, RZ ;  /* 0x00000010100a7819 */ /* 0x040fe400000006ff */
[----:B------:R-:W-:Y:S02]  /*d590*/  LOP3.LUT R27, R16, 0xffff0000, RZ, 0xc0, !PT ;  /* 0xffff0000101b7812 */ /* 0x000fe400078ec0ff */
[C---:B------:R-:W-:Y:S02]  /*d5a0*/  SHF.L.U32 R26, R18.reuse, 0x10, RZ ;  /* 0x00000010121a7819 */ /* 0x040fe400000006ff */
[----:B------:R-:W-:Y:S02]  /*d5b0*/  LOP3.LUT R28, R18, 0xffff0000, RZ, 0xc0, !PT ;  /* 0xffff0000121c7812 */ /* 0x000fe400078ec0ff */
[C---:B--2---:R-:W-:Y:S01]  /*d5c0*/  LOP3.LUT R19, R2.reuse, 0xffff0000, RZ, 0xc0, !PT ;  /* 0xffff000002137812 */ /* 0x044fe200078ec0ff */
[----:B------:R-:W-:Y:S01]  /*d5d0*/  IMAD.U32 R2, R2, 0x10000, RZ ;  /* 0x0001000002027824 */ /* 0x000fe200078e00ff */
[----:B------:R-:W-:-:S02]  /*d5e0*/  LOP3.LUT R17, R3, 0xffff0000, RZ, 0xc0, !PT ;  /* 0xffff000003117812 */ /* 0x000fc400078ec0ff */
[----:B----4-:R-:W-:Y:S01]  /*d5f0*/  LOP3.LUT R21, R14, 0xffff0000, RZ, 0xc0, !PT ;  /* 0xffff00000e157812 */ /* 0x010fe200078ec0ff */
[----:B------:R-:W-:Y:S01]  /*d600*/  FMUL.FTZ R16, R0, R19 ;  /* 0x0000001300107220 */ /* 0x000fe20000410000 */
[----:B------:R-:W-:Y:S01]  /*d610*/  LOP3.LUT R20, R15, 0xffff0000, RZ, 0xc0, !PT ;  /* 0xffff00000f147812 */ /* 0x000fe200078ec0ff */
[----:B------:R-:W-:Y:S01]  /*d620*/  FMUL.FTZ R18, R22, R17 ;  /* 0x0000001116127220 */ /* 0x000fe20000410000 */
[----:B------:R-:W-:Y:S01]  /*d630*/  SHF.L.U32 R14, R14, 0x10, RZ ;  /* 0x000000100e0e7819 */ /* 0x000fe200000006ff */
[-C--:B------:R-:W-:Y:S01]  /*d640*/  FMUL.FTZ R0, R0, R21.reuse ;  /* 0x0000001500007220 */ /* 0x080fe20000410000 */
[----:B------:R-:W-:Y:S01]  /*d650*/  SHF.L.U32 R3, R3, 0x10, RZ ;  /* 0x0000001003037819 */ /* 0x000fe200000006ff */
[----:B------:R-:W-:Y:S01]  /*d660*/  FFMA.FTZ R16, R5, R21, -R16 ;  /* 0x0000001505107223 */ /* 0x000fe20000010810 */
[----:B------:R-:W-:Y:S01]  /*d670*/  FMUL.FTZ R22, R22, R20 ;  /* 0x0000001416167220 */ /* 0x000fe20000410000 */
[----:B------:R-:W-:Y:S02]  /*d680*/  IMAD.U32 R15, R15, 0x10000, RZ ;  /* 0x000100000f0f7824 */ /* 0x000fe400078e00ff */
[----:B------:R-:W-:Y:S01]  /*d690*/  FFMA.FTZ R5, R5, R19, R0 ;  /* 0x0000001305057223 */ /* 0x000fe20000010000 */
[C---:B------:R-:W-:Y:S01]  /*d6a0*/  FMUL.FTZ R19, R27.reuse, R2 ;  /* 0x000000021b137220 */ /* 0x040fe20000410000 */
[----:B------:R-:W-:Y:S01]  /*d6b0*/  FMUL.FTZ R27, R27, R14 ;  /* 0x0000000e1b1b7220 */ /* 0x000fe20000410000 */
[C---:B------:R-:W-:Y:S01]  /*d6c0*/  FMUL.FTZ R21, R28.reuse, R3 ;  /* 0x000000031c157220 */ /* 0x040fe20000410000 */
[C---:B------:R-:W-:Y:S01]  /*d6d0*/  FFMA.FTZ R18, R23.reuse, R20, -R18 ;  /* 0x0000001417127223 */ /* 0x040fe20000010812 */
[----:B------:R-:W-:Y:S01]  /*d6e0*/  FFMA.FTZ R17, R23, R17, R22 ;  /* 0x0000001117117223 */ /* 0x000fe20000010016 */
        /* <DEDUP_REMOVED lines=10> */
[----:B------:R-:W-:Y:S02]  /*d790*/  MOV R19, R0 ;  /* 0x0000000000137202 */ /* 0x000fe40000000f00 */
.L_x_2905:
[----:B------:R-:W-:Y:S05]  /*d7a0*/  BSYNC B0 ;  /* 0x0000000000007941 */ /* 0x000fea0003800000 */
.L_x_2904:
[----:B-----5:R1:W-:Y:S02]  /*d7b0*/  STS.128 [R216+0x3800], R16 ;  /* 0x00380010d8007388 */ /* 0x0203e40000000c00 */
.L_x_2903:
[----:B------:R-:W-:Y:S05]  /*d7c0*/  BSYNC B1 ;  /* 0x0000000000017941 */ /* 0x000fea0003800000 */
.L_x_2902:
        /* <DEDUP_REMOVED lines=45> */
.L_x_2907:
[----:B------:R-:W-:Y:S05]  /*daa0*/  BSYNC B0 ;  /* 0x0000000000007941 */ /* 0x000fea0003800000 */
.L_x_2906:
[----:B-----5:R1:W-:Y:S01]  /*dab0*/  STS.128 [R216+0x5800], R40 ;  /* 0x00580028d8007388 */ /* 0x0203e20000000c00 */
[----:B------:R-:W-:Y:S05]  /*dac0*/  BRA `(.L_x_2897) ;  /* 0x0000004c00787947 */ /* 0x000fea0003800000 */
.L_x_2860:
        /* <DEDUP_REMOVED lines=89> */
.L_x_2913:
[----:B------:R-:W-:Y:S05]  /*e060*/  BSYNC B0 ;  /* 0x0000000000007941 */ /* 0x000fea0003800000 */
.L_x_2912:
[----:B-----5:R3:W-:Y:S02]  /*e070*/  STS.128 [R216], R32 ;  /* 0x00000020d8007388 */ /* 0x0207e40000000c00 */
.L_x_2911:
[----:B------:R-:W-:Y:S05]  /*e080*/  BSYNC B1 ;  /* 0x0000000000017941 */ /* 0x000fea0003800000 */
.L_x_2910:
        /* <DEDUP_REMOVED lines=87> */
.L_x_2917:
[----:B------:R-:W-:Y:S05]  /*e600*/  BSYNC B0 ;  /* 0x0000000000007941 */ /* 0x000fea0003800000 */
.L_x_2916:
[----:B-----5:R1:W-:Y:S02]  /*e610*/  STS.128 [R216+0x2000], R32 ;  /* 0x00200020d8007388 */ /* 0x0203e40000000c00 */
.L_x_2915:
[----:B------:R-:W-:Y:S05]  /*e620*/  BSYNC B1 ;  /* 0x0000000000017941 */ /* 0x000fea0003800000 */
.L_x_2914:
        /* <DEDUP_REMOVED lines=86> */
.L_x_2919:
[----:B------:R-:W-:Y:S05]  /*eb90*/  BSYNC B0 ;  /* 0x0000000000007941 */ /* 0x000fea0003800000 */
.L_x_2918:
[----:B-----5:R3:W-:Y:S02]  /*eba0*/  STS.128 [R216+0x4000], R32 ;  /* 0x00400020d8007388 */ /* 0x0207e40000000c00 */
.L_x_2909:
[----:B------:R-:W-:Y:S05]  /*ebb0*/  BSYNC B2 ;  /* 0x0000000000027941 */ /* 0x000fea0003800000 */
.L_x_2908:
        /* <DEDUP_REMOVED lines=94> */
.L_x_2925:
[----:B------:R-:W-:Y:S05]  /*f1a0*/  BSYNC B0 ;  /* 0x0000000000007941 */ /* 0x000fea0003800000 */
.L_x_2924:
[----:B-----5:R3:W-:Y:S02]  /*f1b0*/  STS.128 [R216+0x800], R32 ;  /* 0x00080020d8007388 */ /* 0x0207e40000000c00 */
.L_x_2923:
[----:B------:R-:W-:Y:S05]  /*f1c0*/  BSYNC B1 ;  /* 0x0000000000017941 */ /* 0x000fea0003800000 */
.L_x_2922:
        /* <DEDUP_REMOVED lines=90> */
.L_x_2929:
[----:B------:R-:W-:Y:S05]  /*f770*/  BSYNC B0 ;  /* 0x0000000000007941 */ /* 0x000fea0003800000 */
.L_x_2928:
[----:B-----5:R3:W-:Y:S02]  /*f780*/  STS.128 [R216+0x2800], R32 ;  /* 0x00280020d8007388 */ /* 0x0207e40000000c00 */
.L_x_2927:
[----:B------:R-:W-:Y:S05]  /*f790*/  BSYNC B1 ;  /* 0x0000000000017941 */ /* 0x000fea0003800000 */
.L_x_2926:
        /* <DEDUP_REMOVED lines=90> */
.L_x_2931:
[----:B------:R-:W-:Y:S05]  /*fd40*/  BSYNC B0 ;  /* 0x0000000000007941 */ /* 0x000fea0003800000 */
.L_x_2930:
[----:B-----5:R1:W-:Y:S02]  /*fd50*/  STS.128 [R216+0x4800], R20 ;  /* 0x00480014d8007388 */ /* 0x0203e40000000c00 */
.L_x_2921:
[----:B------:R-:W-:Y:S05]  /*fd60*/  BSYNC B2 ;  /* 0x0000000000027941 */ /* 0x000fea0003800000 */
.L_x_2920:
        /* <DEDUP_REMOVED lines=95> */
.L_x_2937:
[----:B------:R-:W-:Y:S05]  /*10360*/  BSYNC B0 ;  /* 0x0000000000007941 */ /* 0x000fea0003800000 */
.L_x_2936:
[----:B-----5:R3:W-:Y:S02]  /*10370*/  STS.128 [R216+0x1000], R32 ;  /* 0x00100020d8007388 */ /* 0x0207e40000000c00 */
.L_x_2935:
[----:B------:R-:W-:Y:S05]  /*10380*/  BSYNC B1 ;  /* 0x0000000000017941 */ /* 0x000fea0003800000 */
.L_x_2934:
        /* <DEDUP_REMOVED lines=90> */
.L_x_2941:
[----:B------:R-:W-:Y:S05]  /*10930*/  BSYNC B0 ;  /* 0x0000000000007941 */ /* 0x000fea0003800000 */
.L_x_2940:
[----:B-----5:R3:W-:Y:S02]  /*10940*/  STS.128 [R216+0x3000], R32 ;  /* 0x00300020d8007388 */ /* 0x0207e40000000c00 */
.L_x_2939:
[----:B------:R-:W-:Y:S05]  /*10950*/  BSYNC B1 ;  /* 0x0000000000017941 */ /* 0x000fea0003800000 */
.L_x_2938:
[----:B------:R-:W-:-:S13]  /*10960*/  ISETP.GE.AND P0, PT, R9, R11, PT ;  /* 0x0000000b0900720c */ /* 0x000fda0003f06270 */
        /* <DEDUP_REMOVED lines=30> */
[C---:B-1----:R-:W-:Y:S01]  /*10b50*/  IMAD.U32 R42, R35.reuse, 0x10000, RZ ;  /* 0x00010000232a7824 */ /* 0x042fe200078e00ff */
        /* <DEDUP_REMOVED lines=57> */
.L_x_2943:
[----:B------:R-:W-:Y:S05]  /*10ef0*/  BSYNC B0 ;  /* 0x0000000000007941 */ /* 0x000fea0003800000 */
.L_x_2942:
[----:B-----5:R3:W-:Y:S02]  /*10f00*/  STS.128 [R216+0x5000], R32 ;  /* 0x00500020d8007388 */ /* 0x0207e40000000c00 */
.L_x_2933:
[----:B------:R-:W-:Y:S05]  /*10f10*/  BSYNC B2 ;  /* 0x0000000000027941 */ /* 0x000fea0003800000 */
.L_x_2932:
        /* <DEDUP_REMOVED lines=21> */
[----:B------:R-:W-:Y:S01]  /*11070*/  LEA.HI.X.SX32 R19, R14, R3, 0x1, P1 ;  /* 0x000000030e137211 */ /* 0x000fe200008f0eff */
[----:B------:R-:W-:Y:S01]  /*11080*/  IMAD.MOV.U32 R14, RZ, RZ, RZ ;  /* 0x000000ffff0e7224 */ /* 0x000fe200078e00ff */
[----:B------:R-:W-:Y:S02]  /*11090*/  LEA R24, P1, R25, R36, 0x1 ;  /* 0x0000002419187211 */ /* 0x000fe400078208ff */
[----:B------:R-:W-:Y:S02]  /*110a0*/  @P0 IADD3 R14, -R15, RZ, RZ ;  /* 0x000000ff0f0e0210 */ /* 0x000fe40007ffe1ff */
[----:B------:R-:W-:Y:S02]  /*110b0*/  LEA.HI.X R25, R25, R37, R19, 0x1, P1 ;  /* 0x0000002519197211 */ /* 0x000fe400008f0c13 */
[----:B------:R-:W-:Y:S01]  /*110c0*/  IADD3 R5, P1, R14, R5, RZ ;  /* 0x000000050e057210 */ /* 0x000fe20007f3e0ff */
[----:B------:R-:W-:-:S03]  /*110d0*/  IMAD.WIDE R16, R17, 0x2, R40 ;  /* 0x0000000211107825 */ /* 0x000fc600078e0228 */
[----:B------:R-:W-:Y:S01]  /*110e0*/  LEA.HI.X.SX32 R3, R14, R3, 0x1, P1 ;  /* 0x000000030e037211 */ /* 0x000fe200008f0eff */
[----:B------:R-:W2:Y:S01]  /*110f0*/  LD.E.128 R24, desc[UR6][R24.64] ;  /* 0x0000000618187980 */ /* 0x000ea2000c101d00 */
[----:B------:R-:W-:-:S03]  /*11100*/  LEA R28, P1, R5, R38, 0x1 ;  /* 0x00000026051c7211 */ /* 0x000fc600078208ff */
[----:B------:R-:W4:Y:S01]  /*11110*/  LD.E.128 R16, desc[UR6][R16.64] ;  /* 0x0000000610107980 */ /* 0x000f22000c101d00 */
[----:B------:R-:W-:-:S06]  /*11120*/  LEA.HI.X R29, R5, R39, R3, 0x1, P1 ;  /* 0x00000027051d7211 */ /* 0x000fcc00008f0c03 */
[----:B------:R-:W4:Y:S01]  /*11130*/  LD.E.128 R28, desc[UR6][R28.64] ;  /* 0x000000061c1c7980 */ /* 0x000f22000c101d00 */
[C---:B-----5:R-:W-:Y:S01]  /*11140*/  IMAD.U32 R14, R20.reuse, 0x10000, RZ ;  /* 0x00010000140e7824 */ /* 0x060fe200078e00ff */
[----:B------:R-:W-:Y:S01]  /*11150*/  LOP3.LUT R5, R20, 0xffff0000, RZ, 0xc0, !PT ;  /* 0xffff000014057812 */ /* 0x000fe200078ec0ff */
[C---:B---3--:R-:W-:Y:S01]  /*11160*/  IMAD.U32 R33, R21.reuse, 0x10000, RZ ;  /* 0x0001000015217824 */ /* 0x048fe200078e00ff */
[----:B------:R-:W-:Y:S01]  /*11170*/  LOP3.LUT R3, R21, 0xffff0000, RZ, 0xc0, !PT ;  /* 0xffff000015037812 */ /* 0x000fe200078ec0ff */
[C---:B------:R-:W-:Y:S01]  /*11180*/  IMAD.U32 R35, R23.reuse, 0x10000, RZ ;  /* 0x0001000017237824 */ /* 0x040fe200078e00ff */
[----:B------:R-:W-:Y:S02]  /*11190*/  LOP3.LUT R20, R23, 0xffff0000, RZ, 0xc0, !PT ;  /* 0xffff000017147812 */ /* 0x000fe400078ec0ff */
[C---:B------:R-:W-:Y:S02]  /*111a0*/  SHF.L.U32 R32, R22.reuse, 0x10, RZ ;  /* 0x0000001016207819 */ /* 0x040fe400000006ff */
[----:B------:R-:W-:-:S02]  /*111b0*/  LOP3.LUT R21, R22, 0xffff0000, RZ, 0xc0, !PT ;  /* 0xffff000016157812 */ /* 0x000fc400078ec0ff */
[C---:B--2---:R-:W-:Y:S01]  /*111c0*/  SHF.L.U32 R34, R24.reuse, 0x10, RZ ;  /* 0x0000001018227819 */ /* 0x044fe200000006ff */
[----:B------:R-:W-:Y:S01]  /*111d0*/  IMAD.U32 R22, R25, 0x10000, RZ ;  /* 0x0001000019167824 */ /* 0x000fe200078e00ff */
        /* <DEDUP_REMOVED lines=8> */
[----:B------:R-:W-:Y:S01]  /*11260*/  LOP3.LUT R26, R27, 0xffff0000, RZ, 0xc0, !PT ;  /* 0xffff00001b1a7812 */ /* 0x000fe200078ec0ff */
[C---:B----4-:R-:W-:Y:S01]  /*11270*/  IMAD.U32 R27, R17.reuse, 0x10000, RZ ;  /* 0x00010000111b7824 */ /* 0x050fe200078e00ff */
[----:B------:R-:W-:Y:S01]  /*11280*/  LOP3.LUT R44, R17, 0xffff0000, RZ, 0xc0, !PT ;  /* 0xffff0000112c7812 */ /* 0x000fe200078ec0ff */
        /* <DEDUP_REMOVED lines=16> */
[----:B------:R-:W-:Y:S01]  /*11390*/  FMUL.FTZ R44, R44, R43 ;  /* 0x0000002b2c2c7220 */ /* 0x000fe20000410000 */
[----:B------:R-:W-:Y:S01]  /*113a0*/  FMUL.FTZ R18, R18, R25 ;  /* 0x0000001912127220 */ /* 0x000fe20000410000 */
[C---:B------:R-:W-:Y:S01]  /*113b0*/  SHF.L.U32 R25, R28.reuse, 0x10, RZ ;  /* 0x000000101c197819 */ /* 0x040fe200000006ff */
[----:B------:R-:W-:Y:S01]  /*113c0*/  FMUL.FTZ R47, R47, R42 ;  /* 0x0000002a2f2f7220 */ /* 0x000fe20000410000 */
        /* <DEDUP_REMOVED lines=20> */
.L_x_2947:
[----:B------:R-:W-:Y:S05]  /*11510*/  BSYNC B0 ;  /* 0x0000000000007941 */ /* 0x000fea0003800000 */
.L_x_2946:
[----:B-----5:R1:W-:Y:S02]  /*11520*/  STS.128 [R216+0x1800], R20 ;  /* 0x00180014d8007388 */ /* 0x0203e40000000c00 */
.L_x_2945:
[----:B------:R-:W-:Y:S05]  /*11530*/  BSYNC B1 ;  /* 0x0000000000017941 */ /* 0x000fea0003800000 */
.L_x_2944:
        /* <DEDUP_REMOVED lines=8> */
[----:B------:R-:W-:Y:S01]  /*115c0*/  ISETP.GE.AND P0, PT, R10, R15, PT ;  /* 0x0000000f0a00720c */ /* 0x000fe20003f06270 */
[----:B------:R-:W-:Y:S02]  /*115d0*/  IMAD.MOV.U32 R10, RZ, RZ, 0x30 ;  /* 0x00000030ff0a7424 */ /* 0x000fe400078e00ff */
[----:B-1----:R-:W-:Y:S02]  /*115e0*/  IMAD.MOV.U32 R21, RZ, RZ, R15 ;  /* 0x000000ffff157224 */ /* 0x002fe400078e000f */
        /* <DEDUP_REMOVED lines=8> */
[----:B------:R-:W-:Y:S01]  /*11670*/  MOV R10, RZ ;  /* 0x000000ff000a7202 */ /* 0x000fe20000000f00 */
[----:B------:R-:W-:Y:S01]  /*11680*/  @P0 IMAD.MOV R10, RZ, RZ, -R15 ;  /* 0x000000ffff0a0224 */ /* 0x000fe200078e0a0f */
[----:B------:R-:W-:Y:S01]  /*11690*/  LEA R24, P1, R25, R36, 0x1 ;  /* 0x0000002419187211 */ /* 0x000fe200078208ff */
[----:B------:R-:W-:-:S03]  /*116a0*/  IMAD.WIDE R20, R21, 0x2, R40 ;  /* 0x0000000215147825 */ /* 0x000fc600078e0228 */
[----:B------:R-:W-:Y:S02]  /*116b0*/  LEA.HI.X R25, R25, R37, R23, 0x1, P1 ;  /* 0x0000002519197211 */ /* 0x000fe400008f0c17 */
[C---:B------:R-:W-:Y:S01]  /*116c0*/  IADD3 R5, P1, R10.reuse, R5, RZ ;  /* 0x000000050a057210 */ /* 0x040fe20007f3e0ff */
[----:B------:R-:W2:Y:S03]  /*116d0*/  LD.E.128 R20, desc[UR6][R20.64+0x80] ;  /* 0x0000800614147980 */ /* 0x000ea6000c101d00 */
[----:B------:R-:W-:Y:S01]  /*116e0*/  LEA.HI.X.SX32 R3, R10, R3, 0x1, P1 ;  /* 0x000000030a037211 */ /* 0x000fe200008f0eff */
[----:B------:R-:W4:Y:S01]  /*116f0*/  LD.E.128 R24, desc[UR6][R24.64] ;  /* 0x0000000618187980 */ /* 0x000f22000c101d00 */
[----:B------:R-:W-:-:S04]  /*11700*/  LEA R28, P1, R5, R38, 0x1 ;  /* 0x00000026051c7211 */ /* 0x000fc800078208ff */
[----:B------:R-:W-:-:S06]  /*11710*/  LEA.HI.X R29, R5, R39, R3, 0x1, P1 ;  /* 0x00000027051d7211 */ /* 0x000fcc00008f0c03 */
[----:B------:R-:W4:Y:S01]  /*11720*/  LD.E.128 R28, desc[UR6][R28.64] ;  /* 0x000000061c1c7980 */ /* 0x000f22000c101d00 */
[C---:B-----5:R-:W-:Y:S01]  /*11730*/  IMAD.U32 R10, R16.reuse, 0x10000, RZ ;  /* 0x00010000100a7824 */ /* 0x060fe200078e00ff */
[----:B------:R-:W-:Y:S02]  /*11740*/  LOP3.LUT R5, R16, 0xffff0000, RZ, 0xc0, !PT ;  /* 0xffff000010057812 */ /* 0x000fe400078ec0ff */
[C---:B------:R-:W-:Y:S02]  /*11750*/  LOP3.LUT R3, R17.reuse, 0xffff0000, RZ, 0xc0, !PT ;  /* 0xffff000011037812 */ /* 0x040fe400078ec0ff */
[----:B---3--:R-:W-:Y:S01]  /*11760*/  SHF.L.U32 R32, R17, 0x10, RZ ;  /* 0x0000001011207819 */ /* 0x008fe200000006ff */
[C---:B------:R-:W-:Y:S01]  /*11770*/  IMAD.U32 R17, R18.reuse, 0x10000, RZ ;  /* 0x0001000012117824 */ /* 0x040fe200078e00ff */
[----:B------:R-:W-:Y:S02]  /*11780*/  LOP3.LUT R16, R18, 0xffff0000, RZ, 0xc0, !PT ;  /* 0xffff000012107812 */ /* 0x000fe400078ec0ff */
[----:B------:R-:W-:-:S02]  /*11790*/  LOP3.LUT R14, R19, 0xffff0000, RZ, 0xc0, !PT ;  /* 0xffff0000130e7812 */ /* 0x000fc400078ec0ff */
[----:B------:R-:W-:Y:S01]  /*117a0*/  SHF.L.U32 R34, R19, 0x10, RZ ;  /* 0x0000001013227819 */ /* 0x000fe200000006ff */
[----:B--2---:R-:W-:Y:S01]  /*117b0*/  IMAD.U32 R44, R20, 0x10000, RZ ;  /* 0x00010000142c7824 */ /* 0x004fe200078e00ff */
[C---:B----4-:R-:W-:Y:S02]  /*117c0*/  LOP3.LUT R19, R24.reuse, 0xffff0000, RZ, 0xc0, !PT ;  /* 0xffff000018137812 */ /* 0x050fe400078ec0ff */
[C---:B------:R-:W-:Y:S02]  /*117d0*/  SHF.L.U32 R18, R25.reuse, 0x10, RZ ;  /* 0x0000001019127819 */ /* 0x040fe400000006ff */
[----:B------:R-:W-:Y:S01]  /*117e0*/  LOP3.LUT R42, R25, 0xffff0000, RZ, 0xc0, !PT ;  /* 0xffff0000192a7812 */ /* 0x000fe200078ec0ff */
[----:B------:R-:W-:Y:S01]  /*117f0*/  IMAD.U32 R33, R24, 0x10000, RZ ;  /* 0x0001000018217824 */ /* 0x000fe200078e00ff */
[C---:B------:R-:W-:Y:S01]  /*11800*/  LOP3.LUT R25, R26.reuse, 0xffff0000, RZ, 0xc0, !PT ;  /* 0xffff00001a197812 */ /* 0x040fe200078ec0ff */
[----:B------:R-:W-:Y:S01]  /*11810*/  IMAD.U32 R35, R26, 0x10000, RZ ;  /* 0x000100001a237824 */ /* 0x000fe200078e00ff */
        /* <DEDUP_REMOVED lines=12> */
[C---:B------:R-:W-:Y:S01]  /*118e0*/  SHF.L.U32 R21, R23.reuse, 0x10, RZ ;  /* 0x0000001017157819 */ /* 0x040fe200000006ff */
[----:B------:R-:W-:Y:S01]  /*118f0*/  FMUL.FTZ R20, R20, R19 ;  /* 0x0000001314147220 */ /* 0x000fe20000410000 */
[----:B------:R-:W-:Y:S01]  /*11900*/  LOP3.LUT R23, R23, 0xffff0000, RZ, 0xc0, !PT ;  /* 0xffff000017177812 */ /* 0x000fe200078ec0ff */
[----:B------:R-:W-:Y:S01]  /*11910*/  FMUL.FTZ R27, R27, R18 ;  /* 0x000000121b1b7220 */ /* 0x000fe20000410000 */
[----:B------:R-:W-:Y:S01]  /*11920*/  @!P0 FADD.FTZ R26, -R26, -RZ ;  /* 0x800000ff1a1a8221 */ /* 0x000fe20000010100 */
[----:B------:R-:W-:Y:S01]  /*11930*/  @!P0 FADD.FTZ R24, -R24, -RZ ;  /* 0x800000ff18188221 */ /* 0x000fe20000010100 */
[----:B------:R-:W-:Y:S01]  /*11940*/  FMUL.FTZ R25, R22, R25 ;  /* 0x0000001916197220 */ /* 0x000fe20000410000 */
[----:B------:R-:W-:Y:S01]  /*11950*/  LOP3.LUT R19, R28, 0xffff0000, RZ, 0xc0, !PT ;  /* 0xffff00001c137812 */ /* 0x000fe200078ec0ff */
[----:B------:R-:W-:Y:S01]  /*11960*/  FMUL.FTZ R33, R44, R33 ;  /* 0x000000212c217220 */ /* 0x000fe20000410000 */
[----:B------:R-:W-:Y:S01]  /*11970*/  SHF.L.U32 R18, R29, 0x10, RZ ;  /* 0x000000101d127819 */ /* 0x000fe200000006ff */
[----:B------:R-:W-:Y:S01]  /*11980*/  @!P0 FADD.FTZ R35, -R35, -RZ ;  /* 0x800000ff23238221 */ /* 0x000fe20000010100 */
[----:B------:R-:W-:Y:S01]  /*11990*/  IMAD.U32 R22, R28, 0x10000, RZ ;  /* 0x000100001c167824 */ /* 0x000fe200078e00ff */
[----:B------:R-:W-:Y:S01]  /*119a0*/  LOP3.LUT R29, R29, 0xffff0000, RZ, 0xc0, !PT ;  /* 0xffff00001d1d7812 */ /* 0x000fe200078ec0ff */
[----:B------:R-:W-:Y:S01]  /*119b0*/  FMUL.FTZ R42, R43, R42 ;  /* 0x0000002a2b2a7220 */ /* 0x000fe20000410000 */
[----:B------:R-:W-:Y:S01]  /*119c0*/  FMUL.FTZ R23, R23, R26 ;  /* 0x0000001a17177220 */ /* 0x000fe20000410000 */
[----:B------:R-:W-:Y:S01]  /*119d0*/  FMUL.FTZ R21, R21, R24 ;  /* 0x0000001815157220 */ /* 0x000fe20000410000 */
[C---:B------:R-:W-:Y:S01]  /*119e0*/  IMAD.U32 R28, R30.reuse, 0x10000, RZ ;  /* 0x000100001e1c7824 */ /* 0x040fe200078e00ff */
[----:B------:R-:W-:Y:S01]  /*119f0*/  LOP3.LUT R26, R30, 0xffff0000, RZ, 0xc0, !PT ;  /* 0xffff00001e1a7812 */ /* 0x000fe200078ec0ff */
[----:B------:R-:W-:Y:S01]  /*11a00*/  FMUL.FTZ R46, R46, R35 ;  /* 0x000000232e2e7220 */ /* 0x000fe20000410000 */
[C---:B------:R-:W-:Y:S01]  /*11a10*/  SHF.L.U32 R24, R31.reuse, 0x10, RZ ;  /* 0x000000101f187819 */ /* 0x040fe200000006ff */
        /* <DEDUP_REMOVED lines=11> */
[----:B------:R-:W-:Y:S01]  /*11ad0*/  F2FP.BF16.F32.PACK_AB R18, R16, R17 ;  /* 0x000000111012723e */ /* 0x000fe200000010ff */
[----:B------:R-:W-:Y:S01]  /*11ae0*/  IMAD.MOV.U32 R16, RZ, RZ, R5 ;  /* 0x000000ffff107224 */ /* 0x000fe200078e0005 */
[----:B------:R-:W-:Y:S02]  /*11af0*/  F2FP.BF16.F32.PACK_AB R19, R14, R21 ;  /* 0x000000150e13723e */ /* 0x000fe400000010ff */
[----:B------:R-:W-:Y:S02]  /*11b00*/  MOV R17, R10 ;  /* 0x0000000a00117202 */ /* 0x000fe40000000f00 */
.L_x_2951:
[----:B------:R-:W-:Y:S05]  /*11b10*/  BSYNC B0 ;  /* 0x0000000000007941 */ /* 0x000fea0003800000 */
.L_x_2950:
[----:B-----5:R1:W-:Y:S02]  /*11b20*/  STS.128 [R216+0x3800], R16 ;  /* 0x00380010d8007388 */ /* 0x0203e40000000c00 */
.L_x_2949:
[----:B------:R-:W-:Y:S05]  /*11b30*/  BSYNC B1 ;  /* 0x0000000000017941 */ /* 0x000fea0003800000 */
.L_x_2948:
        /* <DEDUP_REMOVED lines=45> */
[----:B------:R-:W-:Y:S01]  /*11e10*/  LOP3.LUT R17, R22, 0xffff0000, RZ, 0xc0, !PT ;  /* 0xffff000016117812 */ /* 0x000fe200078ec0ff */
[----:B---3--:R-:W-:Y:S01]  /*11e20*/  IMAD.U32 R34, R26, 0x10000, RZ ;  /* 0x000100001a227824 */ /* 0x008fe200078e00ff */
[----:B------:R-:W-:-:S02]  /*11e30*/  SHF.L.U32 R15, R23, 0x10, RZ ;  /* 0x00000010170f7819 */ /* 0x000fc400000006ff */
[----:B------:R-:W-:Y:S01]  /*11e40*/  LOP3.LUT R32, R23, 0xffff0000, RZ, 0xc0, !PT ;  /* 0xffff000017207812 */ /* 0x000fe200078ec0ff */
[C---:B------:R-:W-:Y:S01]  /*11e50*/  IMAD.U32 R23, R24.reuse, 0x10000, RZ ;  /* 0x0001000018177824 */ /* 0x040fe200078e00ff */
        /* <DEDUP_REMOVED lines=42> */
.L_x_2953:
[----:B------:R-:W-:Y:S05]  /*12100*/  BSYNC B0 ;  /* 0x0000000000007941 */ /* 0x000fea0003800000 */
.L_x_2952:
[----:B-----5:R1:W-:Y:S01]  /*12110*/  STS.128 [R216+0x5800], R16 ;  /* 0x00580010d8007388 */ /* 0x0203e20000000c00 */
[----:B------:R-:W-:Y:S05]  /*12120*/  BRA `(.L_x_2897) ;  /* 0x0000000400e07947 */ /* 0x000fea0003800000 */
.L_x_2859:
        /* <DEDUP_REMOVED lines=35> */
.L_x_2955:
[----:B------:R-:W-:Y:S05]  /*12360*/  BSYNC B0 ;  /* 0x0000000000007941 */ /* 0x000fea0003800000 */
.L_x_2954:
        /* <DEDUP_REMOVED lines=27> */
.L_x_2957:
[----:B------:R-:W-:Y:S05]  /*12520*/  BSYNC B0 ;  /* 0x0000000000007941 */ /* 0x000fea0003800000 */
.L_x_2956:
        /* <DEDUP_REMOVED lines=27> */
.L_x_2959:
[----:B------:R-:W-:Y:S05]  /*126e0*/  BSYNC B0 ;  /* 0x0000000000007941 */ /* 0x000fea0003800000 */
.L_x_2958:
        /* <DEDUP_REMOVED lines=28> */
.L_x_2897:
[----:B------:R-:W-:Y:S05]  /*128b0*/  BSYNC B3 ;  /* 0x0000000000037941 */ /* 0x000fea0003800000 */
.L_x_2858:
[----:B------:R-:W-:Y:S01]  /*128c0*/  VIADD R217, R134, 0xffffffff ;  /* 0xffffffff86d97836 */ /* 0x000fe20000000000 */
[----:B------:R-:W-:Y:S01]  /*128d0*/  BSSY B0, `(.L_x_2960) ;  /* 0x000001c000007945 */ /* 0x000fe20003800000 */
[----:B------:R-:W-:-:S03]  /*128e0*/  LOP3.LUT R218, R75, 0xff, RZ, 0xc0, !PT ;  /* 0x000000ff4bda7812 */ /* 0x000fc600078ec0ff */
[----:B-1-3--:R-:W-:-:S05]  /*128f0*/  SHF.L.U32 R14, R217, 0x6, RZ ;  /* 0x00000006d90e7819 */ /* 0x00afca00000006ff */
[----:B------:R-:W-:-:S05]  /*12900*/  IMAD.IADD R5, R69, 0x1, -R14 ;  /* 0x0000000145057824 */ /* 0x000fca00078e0a0e */
[----:B------:R-:W-:-:S13]  /*12910*/  ISETP.GE.AND P0, PT, R158, R5, PT ;  /* 0x000000059e00720c */ /* 0x000fda0003f06270 */
[----:B------:R-:W-:Y:S05]  /*12920*/  @P0 BRA `(.L_x_2961) ;  /* 0x0000000000580947 */ /* 0x000fea0003800000 */
[C---:B------:R-:W-:Y:S02]  /*12930*/  LOP3.LUT R0, R218.reuse, 0x1, RZ, 0xc0, !PT ;  /* 0x00000001da007812 */ /* 0x040fe400078ec0ff */
[----:B------:R-:W-:Y:S02]  /*12940*/  R2P PR, R218, 0x6 ;  /* 0x00000006da007804 */ /* 0x000fe40000000000 */
[----:B------:R-:W-:-:S13]  /*12950*/  ISETP.NE.U32.AND P0, PT, R0, 0x1, PT ;  /* 0x000000010000780c */ /* 0x000fda0003f05070 */
[----:B--2-4-:R-:W-:Y:S02]  /*12960*/  @!P0 IMAD.MOV.U32 R2, RZ, RZ, R206 ;  /* 0x000000ffff028224 */ /* 0x014fe400078e00ce */
        /* <DEDUP_REMOVED lines=17> */
.L_x_2962:
[----:B------:R2:W-:Y:S02]  /*12a80*/  STS.128 [R216+0xa000], RZ ;  /* 0x00a000ffd8007388 */ /* 0x0005e40000000c00 */
.L_x_2961:
[----:B------:R-:W-:Y:S05]  /*12a90*/  BSYNC B0 ;  /* 0x0000000000007941 */ /* 0x000fea0003800000 */
.L_x_2960:
[----:B------:R-:W-:Y:S01]  /*12aa0*/  ISETP.GE.AND P0, PT, R6, R5, PT ;  /* 0x000000050600720c */ /* 0x000fe20003f06270 */
[----:B------:R-:W-:-:S12]  /*12ab0*/  BSSY B0, `(.L_x_2963) ;  /* 0x000001f000007945 */ /* 0x000fd80003800000 */
[----:B------:R-:W-:Y:S05]  /*12ac0*/  @P0 BRA `(.L_x_2964) ;  /* 0x0000000000740947 */ /* 0x000fea0003800000 */
[C---:B------:R-:W-:Y:S02]  /*12ad0*/  LOP3.LUT R0, R218.reuse, 0x1, RZ, 0xc0, !PT ;  /* 0x00000001da007812 */ /* 0x040fe400078ec0ff */
[----:B------:R-:W-:Y:S02]  /*12ae0*/  LOP3.LUT P0, RZ, R218, 0x2, RZ, 0xc0, !PT ;  /* 0x00000002daff7812 */ /* 0x000fe4000780c0ff */
[----:B------:R-:W-:Y:S02]  /*12af0*/  ISETP.NE.U32.AND P1, PT, R0, 0x1, PT ;  /* 0x000000010000780c */ /* 0x000fe40003f25070 */
[----:B------:R-:W-:-:S05]  /*12b00*/  IADD3 R7, P2, R204, R160, RZ ;  /* 0x000000a0cc077210 */ /* 0x000fca0007f5e0ff */
[----:B-12-4-:R-:W-:-:S04]  /*12b10*/  IMAD.X R3, R205, 0x1, R163, P2 ;  /* 0x00000001cd037824 */ /* 0x016fc800010e06a3 */
        /* <DEDUP_REMOVED lines=23> */
.L_x_2965:
[----:B------:R2:W-:Y:S02]  /*12c90*/  STS.128 [R216+0xa800], RZ ;  /* 0x00a800ffd8007388 */ /* 0x0005e40000000c00 */
.L_x_2964:
[----:B------:R-:W-:Y:S05]  /*12ca0*/  BSYNC B0 ;  /* 0x0000000000007941 */ /* 0x000fea0003800000 */
.L_x_2963:
        /* <DEDUP_REMOVED lines=8> */
[C-C-:B-12-4-:R-:W-:Y:S02]  /*12d30*/  SHF.L.U64.HI R2, R66.reuse, 0x5, R67.reuse ;  /* 0x0000000542027819 */ /* 0x156fe40000010243 */
        /* <DEDUP_REMOVED lines=24> */
.L_x_2968:
[----:B------:R2:W-:Y:S02]  /*12ec0*/  STS.128 [R216+0xb000], RZ ;  /* 0x00b000ffd8007388 */ /* 0x0005e40000000c00 */
.L_x_2967:
[----:B------:R-:W-:Y:S05]  /*12ed0*/  BSYNC B0 ;  /* 0x0000000000007941 */ /* 0x000fea0003800000 */
.L_x_2966:
        /* <DEDUP_REMOVED lines=10> */
[----:B-12-4-:R-:W-:-:S04]  /*12f80*/  IMAD.IADD R3, R163, 0x1, R0 ;  /* 0x00000001a3037824 */ /* 0x016fc800078e0200 */
[-C--:B------:R-:W-:Y:S02]  /*12f90*/  @P2 LEA R16, P4, R162, R166.reuse, 0x1 ;  /* 0x000000a6a2102211 */ /* 0x080fe400078808ff */
        /* <DEDUP_REMOVED lines=21> */
.L_x_2970:
[----:B------:R-:W-:Y:S05]  /*130f0*/  BSYNC B0 ;  /* 0x0000000000007941 */ /* 0x000fea0003800000 */
.L_x_2969:
[----:B------:R-:W3:Y:S04]  /*13100*/  LD.E.64 R18, desc[UR6][R12.64+0x1c0] ;  /* 0x0001c0060c127980 */ /* 0x000ee8000c101b00 */
[----:B-12---:R-:W2:Y:S01]  /*13110*/  LD.E.64 R10, desc[UR6][R12.64+0x1b8] ;  /* 0x0001b8060c0a7980 */ /* 0x006ea2000c101b00 */
[----:B------:R-:W-:-:S03]  /*13120*/  IMAD.MOV.U32 R156, RZ, RZ, R210 ;  /* 0x000000ffff9c7224 */ /* 0x000fc600078e00d2 */
[----:B----4-:R-:W4:Y:S04]  /*13130*/  LD.E R2, desc[UR6][R12.64+0xd8] ;  /* 0x0000d8060c027980 */ /* 0x010f28000c101900 */
[----:B------:R-:W0:Y:S04]  /*13140*/  LDGDEPBAR ;  /* 0x00000000000079af */ /* 0x000e280000000000 */
[----:B------:R1:W5:Y:S01]  /*13150*/  LD.E R0, desc[UR6][R12.64+0x188] ;  /* 0x000188060c007980 */ /* 0x000362000c101900 */
[----:B---3--:R-:W-:Y:S02]  /*13160*/  IMAD R3, R19, R209, RZ ;  /* 0x000000d113037224 */ /* 0x008fe400078e02ff */
[----:B------:R-:W-:-:S04]  /*13170*/  IMAD.WIDE.U32 R16, R209, R18, R156 ;  /* 0x00000012d1107225 */ /* 0x000fc800078e009c */
[----:B------:R-:W-:Y:S01]  /*13180*/  IMAD R3, R18, R72, R3 ;  /* 0x0000004812037224 */ /* 0x000fe200078e0203 */
[----:B--2---:R-:W-:-:S03]  /*13190*/  LEA R10, P0, R16, R10, 0x2 ;  /* 0x0000000a100a7211 */ /* 0x004fc600078010ff */
[----:B------:R-:W-:-:S05]  /*131a0*/  IMAD.IADD R3, R17, 0x1, R3 ;  /* 0x0000000111037824 */ /* 0x000fca00078e0203 */
[----:B------:R-:W-:-:S05]  /*131b0*/  LEA.HI.X R11, R16, R11, R3, 0x2, P0 ;  /* 0x0000000b100b7211 */ /* 0x000fca00000f1403 */
[----:B------:R-:W2:Y:S01]  /*131c0*/  LD.E R3, desc[UR6][R10.64] ;  /* 0x000000060a037980 */ /* 0x000ea2000c101900 */
[----:B------:R-:W-:-:S04]  /*131d0*/  DEPBAR.LE SB0, 0x0 ;  /* 0x000080000000791a */ /* 0x000fc80000000000 */
[----:B------:R-:W-:Y:S01]  /*131e0*/  BAR.SYNC.DEFER_BLOCKING 0x0 ;  /* 0x0000000000007b1d */ /* 0x000fe20000010000 */
[----:B------:R-:W-:-:S05]  /*131f0*/  ISETP.GE.AND P0, PT, R158, R5, PT ;  /* 0x000000059e00720c */ /* 0x000fca0003f06270 */
[----:B----4-:R-:W2:Y:S01]  /*13200*/  MUFU.RCP R2, R2 ;  /* 0x0000000200027308 */ /* 0x010ea20000001000 */
[----:B------:R-:W-:Y:S01]  /*13210*/  SHF.R.S32.HI R15, RZ, 0x1f, R74 ;  /* 0x0000001fff0f7819 */ /* 0x000fe2000001144a */
[----:B------:R-:W-:-:S06]  /*13220*/  IMAD.SHL.U32 R220, R73, 0x2, RZ ;  /* 0x0000000249dc7824 */ /* 0x000fcc00078e00ff */
[----:B------:R1:W-:Y:S04]  /*13230*/  @P0 STS.128 [R216+0xc000], RZ ;  /* 0x00c000ffd8000388 */ /* 0x0003e80000000c00 */
[----:B------:R1:W-:Y:S04]  /*13240*/  @P0 STS.128 [R216+0xe000], RZ ;  /* 0x00e000ffd8000388 */ /* 0x0003e80000000c00 */
[----:B------:R1:W-:Y:S01]  /*13250*/  @P0 STS.128 [R216+0x10000], RZ ;  /* 0x010000ffd8000388 */ /* 0x0003e20000000c00 */
[----:B------:R-:W-:Y:S01]  /*13260*/  LEA.HI R15, R15, R74, RZ, 0x2 ;  /* 0x0000004a0f0f7211 */ /* 0x000fe200078f10ff */
[----:B------:R-:W-:Y:S01]  /*13270*/  BSSY B0, `(.L_x_2971) ;  /* 0x000001b000007945 */ /* 0x000fe20003800000 */
[----:B------:R-:W-:-:S02]  /*13280*/  LOP3.LUT R220, R220, 0x6, RZ, 0xc0, !PT ;  /* 0x00000006dcdc7812 */ /* 0x000fc400078ec0ff */
[----:B------:R-:W-:Y:S01]  /*13290*/  SHF.R.S32.HI R15, RZ, 0x2, R15 ;  /* 0x00000002ff0f7819 */ /* 0x000fe2000001140f */
[----:B--2---:R-:W-:Y:S01]  /*132a0*/  FMUL.FTZ R3, R3, R2 ;  /* 0x0000000203037220 */ /* 0x004fe20000410000 */
[----:B-1----:R-:W-:Y:S06]  /*132b0*/  @P0 BRA `(.L_x_2972) ;  /* 0x0000000000580947 */ /* 0x002fec0003800000 */
        /* <DEDUP_REMOVED lines=21> */
.L_x_2973:
[----:B------:R2:W-:Y:S02]  /*13410*/  STS.128 [R216+0x10000], RZ ;  /* 0x010000ffd8007388 */ /* 0x0005e40000000c00 */
.L_x_2972:
[----:B------:R-:W-:Y:S05]  /*13420*/  BSYNC B0 ;  /* 0x0000000000007941 */ /* 0x000fea0003800000 */
.L_x_2971:
        /* <DEDUP_REMOVED lines=10> */
[C---:B-1----:R-:W-:Y:S02]  /*134d0*/  @!P2 LEA R10, P3, R202.reuse, R164, 0x1 ;  /* 0x000000a4ca0aa211 */ /* 0x042fe400078608ff */
        /* <DEDUP_REMOVED lines=21> */
.L_x_2976:
[----:B------:R1:W-:Y:S02]  /*13630*/  STS.128 [R216+0x10800], RZ ;  /* 0x010800ffd8007388 */ /* 0x0003e40000000c00 */
.L_x_2975:
[----:B------:R-:W-:Y:S05]  /*13640*/  BSYNC B0 ;  /* 0x0000000000007941 */ /* 0x000fea0003800000 */
.L_x_2974:
        /* <DEDUP_REMOVED lines=10> */
[----:B-1----:R-:W-:-:S09]  /*136f0*/  SHF.L.U64.HI R6, R64, 0x5, R65 ;  /* 0x0000000540067819 */ /* 0x002fd20000010241 */
[CC--:B------:R-:W-:Y:S02]  /*13700*/  @P1 LEA R8, P0, R2.reuse, R164.reuse, 0x1 ;  /* 0x000000a402081211 */ /* 0x0c0fe400078008ff */
        /* <DEDUP_REMOVED lines=22> */
.L_x_2979:
[----:B------:R1:W-:Y:S02]  /*13870*/  STS.128 [R216+0x11000], RZ ;  /* 0x011000ffd8007388 */ /* 0x0003e40000000c00 */
.L_x_2978:
[----:B------:R-:W-:Y:S05]  /*13880*/  BSYNC B0 ;  /* 0x0000000000007941 */ /* 0x000fea0003800000 */
.L_x_2977:
        /* <DEDUP_REMOVED lines=35> */
.L_x_2982:
[----:B------:R1:W-:Y:S02]  /*13ac0*/  STS.128 [R216+0x11800], RZ ;  /* 0x011800ffd8007388 */ /* 0x0003e40000000c00 */
.L_x_2981:
[----:B------:R-:W-:Y:S05]  /*13ad0*/  BSYNC B0 ;  /* 0x0000000000007941 */ /* 0x000fea0003800000 */
.L_x_2980:
[C---:B------:R-:W-:Y:S01]  /*13ae0*/  IMAD.SHL.U32 R2, R70.reuse, 0x40, RZ ;  /* 0x0000004046027824 */ /* 0x040fe200078e00ff */
[----:B------:R-:W-:Y:S01]  /*13af0*/  R2P PR, R70, 0x6 ;  /* 0x0000000646007804 */ /* 0x000fe20000000000 */
[----:B------:R-:W-:Y:S01]  /*13b00*/  IMAD.SHL.U32 R158, R158, 0x8, RZ ;  /* 0x000000089e9e7824 */ /* 0x000fe200078e00ff */
[----:B------:R-:W0:Y:S01]  /*13b10*/  LDGDEPBAR ;  /* 0x00000000000079af */ /* 0x000e220000000000 */
[----:B------:R-:W-:Y:S01]  /*13b20*/  IMAD R197, R68, 0x400, R55 ;  /* 0x0000040044c57824 */ /* 0x000fe200078e0237 */
[----:B-1----:R-:W-:Y:S01]  /*13b30*/  LOP3.LUT R5, R2, 0x1c0, RZ, 0xc0, !PT ;  /* 0x000001c002057812 */ /* 0x002fe200078ec0ff */
[----:B------:R-:W-:Y:S01]  /*13b40*/  IMAD R68, R68, 0x10, R15 ;  /* 0x0000001044447824 */ /* 0x000fe200078e020f */
[----:B------:R-:W-:Y:S01]  /*13b50*/  BSSY B1, `(.L_x_2983) ;  /* 0x00001e1000017945 */ /* 0x000fe20003800000 */
[----:B------:R-:W-:Y:S01]  /*13b60*/  IMAD.IADD R53, R14, 0x1, R220 ;  /* 0x000000010e357824 */ /* 0x000fe200078e02dc */
[----:B------:R-:W-:Y:S02]  /*13b70*/  LOP3.LUT R158, R5, 0x8, R158, 0xf8, !PT ;  /* 0x00000008059e7812 */ /* 0x000fe400078ef89e */
[----:B------:R-:W-:-:S02]  /*13b80*/  SHF.R.U32.HI R5, RZ, 0x3, R5 ;  /* 0x00000003ff057819 */ /* 0x000fc40000011605 */
[----:B------:R-:W-:Y:S02]  /*13b90*/  LEA R197, R197, UR4, 0x1 ;  /* 0x00000004c5c57c11 */ /* 0x000fe4000f8e08ff */
[----:B------:R-:W-:Y:S02]  /*13ba0*/  LOP3.LUT R196, R158, R5, RZ, 0x3c, !PT ;  /* 0x000000059ec47212 */ /* 0x000fe400078e3cff */
[----:B------:R-:W-:Y:S01]  /*13bb0*/  IADD3 R68, R68, 0x1, R57 ;  /* 0x0000000144447810 */ /* 0x000fe20007ffe039 */
[----:B------:R-:W-:Y:S01]  /*13bc0*/  LDSM.16.M88.4 R72, [R197] ;  /* 0x00000000c548783b */ /* 0x000fe20000000200 */
[--C-:B------:R-:W-:Y:S02]  /*13bd0*/  IMAD R195, R56, 0x2, R197.reuse ;  /* 0x0000000238c37824 */ /* 0x100fe400078e02c5 */
[----:B------:R-:W-:Y:S02]  /*13be0*/  IMAD R196, R71, 0x200, R196 ;  /* 0x0000020047c47824 */ /* 0x000fe400078e02c4 */
[C---:B------:R-:W-:Y:S01]  /*13bf0*/  IMAD R193, R54.reuse, 0x2, R197 ;  /* 0x0000000236c17824 */ /* 0x040fe200078e02c5 */
[----:B------:R-:W-:Y:S01]  /*13c00*/  LDSM.16.M88.4 R88, [R195] ;  /* 0x00000000c358783b */ /* 0x000fe20000000200 */
[----:B------:R-:W-:Y:S01]  /*13c10*/  IMAD R192, R54, 0x2, R195 ;  /* 0x0000000236c07824 */ /* 0x000fe200078e02c3 */
[----:B------:R-:W-:-:S02]  /*13c20*/  LEA R196, R196, UR4, 0x1 ;  /* 0x00000004c4c47c11 */ /* 0x000fc4000f8e08ff */
[----:B------:R-:W-:Y:S03]  /*13c30*/  LDSM.16.M88.4 R84, [R193] ;  /* 0x00000000c154783b */ /* 0x000fe60000000200 */
[C---:B------:R-:W-:Y:S01]  /*13c40*/  VIADD R2, R196.reuse, 0x6000 ;  /* 0x00006000c4027836 */ /* 0x040fe20000000000 */
[----:B------:R-:W1:Y:S01]  /*13c50*/  LDSM.16.M88.4 R44, [R196+0x6000] ;  /* 0x00600000c42c783b */ /* 0x000e620000000200 */
[----:B------:R-:W-:Y:S02]  /*13c60*/  VIADD R194, R196, 0x6020 ;  /* 0x00006020c4c27836 */ /* 0x000fe40000000000 */
[----:B------:R-:W-:Y:S01]  /*13c70*/  @P1 VIADD R194, R2, 0xffffffe0 ;  /* 0xffffffe002c21836 */ /* 0x000fe20000000000 */
[----:B------:R-:W2:Y:S01]  /*13c80*/  LDSM.16.M88.4 R4, [R196+0x7800] ;  /* 0x00780000c404783b */ /* 0x000ea20000000200 */
[----:B------:R-:W-:Y:S02]  /*13c90*/  IMAD.MOV.U32 R2, RZ, RZ, 0x40 ;  /* 0x00000040ff027424 */ /* 0x000fe400078e00ff */
[C---:B------:R-:W-:Y:S01]  /*13ca0*/  VIADD R190, R194.reuse, 0x800 ;  /* 0x00000800c2be7836 */ /* 0x040fe20000000000 */
[----:B------:R-:W3:Y:S01]  /*13cb0*/  LDSM.16.M88.4 R36, [R196+0x6800] ;  /* 0x00680000c424783b */ /* 0x000ee20000000200 */
[----:B------:R-:W-:-:S02]  /*13cc0*/  VIADD R189, R194, 0x1000 ;  /* 0x00001000c2bd7836 */ /* 0x000fc40000000000 */
[C---:B------:R-:W-:Y:S01]  /*13cd0*/  VIADD R188, R194.reuse, 0x1800 ;  /* 0x00001800c2bc7836 */ /* 0x040fe20000000000 */
[----:B------:R-:W4:Y:S01]  /*13ce0*/  LDSM.16.M88.4 R28, [R196+0x7000] ;  /* 0x00700000c41c783b */ /* 0x000f220000000200 */
[C---:B------:R-:W-:Y:S02]  /*13cf0*/  VIADD R186, R194.reuse, 0x2000 ;  /* 0x00002000c2ba7836 */ /* 0x040fe40000000000 */
[C---:B------:R-:W-:Y:S01]  /*13d00*/  VIADD R185, R194.reuse, 0x2800 ;  /* 0x00002800c2b97836 */ /* 0x040fe20000000000 */
[----:B------:R-:W4:Y:S01]  /*13d10*/  LDSM.16.M88.4 R8, [R194] ;  /* 0x00000000c208783b */ /* 0x000f220000000200 */
[C---:B------:R-:W-:Y:S02]  /*13d20*/  VIADD R184, R194.reuse, 0x3000 ;  /* 0x00003000c2b87836 */ /* 0x040fe40000000000 */
[C---:B------:R-:W-:Y:S01]  /*13d30*/  VIADD R183, R194.reuse, 0x3800 ;  /* 0x00003800c2b77836 */ /* 0x040fe20000000000 */
[----:B-----5:R-:W4:Y:S01]  /*13d40*/  LDSM.16.M88.4 R20, [R194+0x800] ;  /* 0x00080000c214783b */ /* 0x020f220000000200 */
[----:B------:R-:W-:-:S02]  /*13d50*/  VIADD R182, R194, 0x4000 ;  /* 0x00004000c2b67836 */ /* 0x000fc40000000000 */
[C---:B------:R-:W-:Y:S01]  /*13d60*/  VIADD R181, R194.reuse, 0x4800 ;  /* 0x00004800c2b57836 */ /* 0x040fe20000000000 */
[----:B------:R-:W4:Y:S01]  /*13d70*/  LDSM.16.M88.4 R16, [R194+0x1000] ;  /* 0x00100000c210783b */ /* 0x000f220000000200 */
[C---:B------:R-:W-:Y:S02]  /*13d80*/  VIADD R180, R194.reuse, 0x5000 ;  /* 0x00005000c2b47836 */ /* 0x040fe40000000000 */
[----:B------:R-:W-:Y:S01]  /*13d90*/  VIADD R138, R194, 0x5800 ;  /* 0x00005800c28a7836 */ /* 0x000fe20000000000 */
[----:B------:R-:W4:Y:S04]  /*13da0*/  LDSM.16.M88.4 R92, [R194+0x1800] ;  /* 0x00180000c25c783b */ /* 0x000f280000000200 */
[----:B------:R-:W-:Y:S01]  /*13db0*/  LDSM.16.M88.4 R76, [R192] ;  /* 0x00000000c04c783b */ /* 0x000fe20000000200 */
[C---:B-1----:R-:W-:Y:S06]  /*13dc0*/  HMMA.16816.F32.BF16 R48, R72.reuse, R44, RZ ;  /* 0x0000002c4830723c */ /* 0x042fec00000418ff */
[C---:B------:R-:W-:Y:S06]  /*13dd0*/  HMMA.16816.F32.BF16 R44, R72.reuse, R46, RZ ;  /* 0x0000002e482c723c */ /* 0x040fec00000418ff */
[C---:B--2---:R-:W-:Y:S06]  /*13de0*/  HMMA.16816.F32.BF16 R24, R72.reuse, R4, RZ ;  /* 0x000000044818723c */ /* 0x044fec00000418ff */
[----:B---3--:R-:W-:Y:S01]  /*13df0*/  HMMA.16816.F32.BF16 R40, R72, R36, RZ ;  /* 0x000000244828723c */ /* 0x008fe200000418ff */
[----:B------:R-:W-:-:S05]  /*13e00*/  SEL R5, R2, 0xffffffc0, !P2 ;  /* 0xffffffc002057807 */ /* 0x000fca0005000000 */
[----:B------:R-:W-:Y:S01]  /*13e10*/  IMAD.IADD R191, R196, 0x1, R5 ;  /* 0x00000001c4bf7824 */ /* 0x000fe200078e0205 */
[----:B----4-:R-:W-:Y:S01]  /*13e20*/  HMMA.16816.F32.BF16 R32, R72, R28, RZ ;  /* 0x0000001c4820723c */ /* 0x010fe200000418ff */
[----:B------:R-:W-:-:S03]  /*13e30*/  IMAD.IADD R187, R5, 0x1, R194 ;  /* 0x0000000105bb7824 */ /* 0x000fc600078e02c2 */
[----:B------:R-:W1:Y:S02]  /*13e40*/  LDSM.16.M88.4 R64, [R191+0x6000] ;  /* 0x00600000bf40783b */ /* 0x000e640000000200 */
[C---:B------:R-:W-:Y:S02]  /*13e50*/  HMMA.16816.F32.BF16 R36, R72.reuse, R38, RZ ;  /* 0x000000264824723c */ /* 0x040fe400000418ff */
[----:B------:R-:W-:Y:S04]  /*13e60*/  LDSM.16.M88.4 R60, [R191+0x7000] ;  /* 0x00700000bf3c783b */ /* 0x000fe80000000200 */
[----:B------:R-:W-:Y:S01]  /*13e70*/  HMMA.16816.F32.BF16 R28, R72, R30, RZ ;  /* 0x0000001e481c723c */ /* 0x000fe200000418ff */
[----:B------:R-:W-:Y:S05]  /*13e80*/  LDSM.16.M88.4 R80, [R191+0x7800] ;  /* 0x00780000bf50783b */ /* 0x000fea0000000200 */
[C---:B------:R-:W-:Y:S06]  /*13e90*/  HMMA.16816.F32.BF16 R48, R88.reuse, R8, R48 ;  /* 0x000000085830723c */ /* 0x040fec0000041830 */
[----:B------:R-:W-:Y:S01]  /*13ea0*/  HMMA.16816.F32.BF16 R44, R88, R10, R44 ;  /* 0x0000000a582c723c */ /* 0x000fe2000004182c */
[----:B------:R-:W2:Y:S05]  /*13eb0*/  LDSM.16.M88.4 R8, [R191+0x6800] ;  /* 0x00680000bf08783b */ /* 0x000eaa0000000200 */
[----:B------:R-:W-:Y:S01]  /*13ec0*/  HMMA.16816.F32.BF16 R72, R72, R6, RZ ;  /* 0x000000064848723c */ /* 0x000fe200000418ff */
[----:B------:R-:W-:Y:S05]  /*13ed0*/  LDSM.16.M88.4 R4, [R187+0x1000] ;  /* 0x00100000bb04783b */ /* 0x000fea0000000200 */
        /* <DEDUP_REMOVED lines=8> */
[----:B------:R-:W-:Y:S04]  /*13f60*/  LDSM.16.M88.4 R88, [R187+0x1800] ;  /* 0x00180000bb58783b */ /* 0x000fe80000000200 */
[----:B------:R-:W-:Y:S01]  /*13f70*/  LDSM.16.M88.4 R92, [R187+0x3800] ;  /* 0x00380000bb5c783b */ /* 0x000fe20000000200 */
[C---:B-1----:R-:W-:Y:S06]  /*13f80*/  HMMA.16816.F32.BF16 R48, R84.reuse, R64, R48 ;  /* 0x000000405430723c */ /* 0x042fec0000041830 */
[C---:B------:R-:W-:Y:S01]  /*13f90*/  HMMA.16816.F32.BF16 R44, R84.reuse, R66, R44 ;  /* 0x00000042542c723c */ /* 0x040fe2000004182c */
[----:B------:R-:W-:Y:S05]  /*13fa0*/  LDSM.16.M88.4 R64, [R197+0x2000] ;  /* 0x00200000c540783b */ /* 0x000fea0000000200 */
[C---:B--2---:R-:W-:Y:S06]  /*13fb0*/  HMMA.16816.F32.BF16 R40, R84.reuse, R8, R40 ;  /* 0x000000085428723c */ /* 0x044fec0000041828 */
[C---:B------:R-:W-:Y:S01]  /*13fc0*/  HMMA.16816.F32.BF16 R36, R84.reuse, R10, R36 ;  /* 0x0000000a5424723c */ /* 0x040fe20000041824 */
[----:B------:R-:W1:Y:S05]  /*13fd0*/  LDSM.16.M88.4 R8, [R196+0x8000] ;  /* 0x00800000c408783b */ /* 0x000e6a0000000200 */
        /* <DEDUP_REMOVED lines=13> */
[C---:B----4-:R-:W-:Y:S06]  /*140b0*/  HMMA.16816.F32.BF16 R40, R76.reuse, R16, R40 ;  /* 0x000000104c28723c */ /* 0x050fec0000041828 */
[----:B------:R-:W-:Y:S01]  /*140c0*/  HMMA.16816.F32.BF16 R36, R76, R18, R36 ;  /* 0x000000124c24723c */ /* 0x000fe20000041824 */
[----:B------:R-:W4:Y:S05]  /*140d0*/  LDSM.16.M88.4 R16, [R194+0x2800] ;  /* 0x00280000c210783b */ /* 0x000f2a0000000200 */
[C---:B-1----:R-:W-:Y:S06]  /*140e0*/  HMMA.16816.F32.BF16 R48, R64.reuse, R8, R48 ;  /* 0x000000084030723c */ /* 0x042fec0000041830 */
[----:B------:R-:W-:Y:S01]  /*140f0*/  HMMA.16816.F32.BF16 R44, R64, R10, R44 ;  /* 0x0000000a402c723c */ /* 0x000fe2000004182c */
[----:B------:R-:W1:Y:S05]  /*14100*/  LDSM.16.M88.4 R8, [R194+0x3000] ;  /* 0x00300000c208783b */ /* 0x000e6a0000000200 */
        /* <DEDUP_REMOVED lines=8> */
[----:B------:R-:W-:Y:S01]  /*14190*/  HMMA.16816.F32.BF16 R28, R64, R74, R28 ;  /* 0x0000004a401c723c */ /* 0x000fe2000004181c */
[----:B------:R-:W2:Y:S05]  /*141a0*/  LDSM.16.M88.4 R72, [R191+0x8800] ;  /* 0x00880000bf48783b */ /* 0x000eaa0000000200 */
[C---:B---3--:R-:W-:Y:S06]  /*141b0*/  HMMA.16816.F32.BF16 R48, R4.reuse, R20, R48 ;  /* 0x000000140430723c */ /* 0x048fec0000041830 */
[----:B------:R-:W-:Y:S01]  /*141c0*/  HMMA.16816.F32.BF16 R44, R4, R22, R44 ;  /* 0x00000016042c723c */ /* 0x000fe2000004182c */
[----:B------:R-:W3:Y:S05]  /*141d0*/  LDSM.16.M88.4 R20, [R191+0x9000] ;  /* 0x00900000bf14783b */ /* 0x000eea0000000200 */
[C---:B------:R-:W-:Y:S06]  /*141e0*/  HMMA.16816.F32.BF16 R24, R64.reuse, R80, R24 ;  /* 0x000000504018723c */ /* 0x040fec0000041818 */
[----:B------:R-:W-:Y:S01]  /*141f0*/  HMMA.16816.F32.BF16 R84, R64, R82, R84 ;  /* 0x000000524054723c */ /* 0x000fe20000041854 */
[----:B------:R-:W3:Y:S04]  /*14200*/  LDSM.16.M88.4 R64, [R191+0x9800] ;  /* 0x00980000bf40783b */ /* 0x000ee80000000200 */
[----:B------:R-:W-:Y:S01]  /*14210*/  LDSM.16.M88.4 R80, [R192+0x2000] ;  /* 0x00200000c050783b */ /* 0x000fe20000000200 */
[C---:B----4-:R-:W-:Y:S06]  /*14220*/  HMMA.16816.F32.BF16 R40, R4.reuse, R16, R40 ;  /* 0x000000100428723c */ /* 0x050fec0000041828 */
[C---:B------:R-:W-:Y:S01]  /*14230*/  HMMA.16816.F32.BF16 R36, R4.reuse, R18, R36 ;  /* 0x000000120424723c */ /* 0x040fe20000041824 */
[----:B------:R-:W-:Y:S05]  /*14240*/  LDSM.16.M88.4 R16, [R187+0x2000] ;  /* 0x00200000bb10783b */ /* 0x000fea0000000200 */
[C---:B-1----:R-:W-:Y:S06]  /*14250*/  HMMA.16816.F32.BF16 R32, R4.reuse, R8, R32 ;  /* 0x000000080420723c */ /* 0x042fec0000041820 */
        /* <DEDUP_REMOVED lines=15> */
[C---:B------:R-:W-:Y:S06]  /*14350*/  HMMA.16816.F32.BF16 R24, R60.reuse, R64, R24 ;  /* 0x000000403c18723c */ /* 0x040fec0000041818 */
[----:B------:R-:W-:Y:S01]  /*14360*/  HMMA.16816.F32.BF16 R84, R60, R66, R84 ;  /* 0x000000423c54723c */ /* 0x000fe20000041854 */
[----:B------:R-:W3:Y:S04]  /*14370*/  LDSM.16.M88.4 R64, [R196+0xb000] ;  /* 0x00b00000c440783b */ /* 0x000ee80000000200 */
[----:B------:R-:W3:Y:S01]  /*14380*/  LDSM.16.M88.4 R60, [R196+0xb800] ;  /* 0x00b80000c43c783b */ /* 0x000ee20000000200 */
[C---:B-1----:R-:W-:Y:S06]  /*14390*/  HMMA.16816.F32.BF16 R40, R80.reuse, R8, R40 ;  /* 0x000000085028723c */ /* 0x042fec0000041828 */
[C---:B------:R-:W-:Y:S01]  /*143a0*/  HMMA.16816.F32.BF16 R36, R80.reuse, R10, R36 ;  /* 0x0000000a5024723c */ /* 0x040fe20000041824 */
[----:B------:R-:W1:Y:S05]  /*143b0*/  LDSM.16.M88.4 R8, [R194+0x4800] ;  /* 0x00480000c208783b */ /* 0x000e6a0000000200 */
[C---:B------:R-:W-:Y:S06]  /*143c0*/  HMMA.16816.F32.BF16 R44, R80.reuse, R18, R44 ;  /* 0x00000012502c723c */ /* 0x040fec000004182c */
[C---:B------:R-:W-:Y:S01]  /*143d0*/  HMMA.16816.F32.BF16 R48, R80.reuse, R16, R48 ;  /* 0x000000105030723c */ /* 0x040fe20000041830 */
[----:B------:R-:W1:Y:S05]  /*143e0*/  LDSM.16.M88.4 R16, [R194+0x4000] ;  /* 0x00400000c210783b */ /* 0x000e6a0000000200 */
[C---:B----4-:R-:W-:Y:S06]  /*143f0*/  HMMA.16816.F32.BF16 R32, R80.reuse, R4, R32 ;  /* 0x000000045020723c */ /* 0x050fec0000041820 */
[C---:B------:R-:W-:Y:S01]  /*14400*/  HMMA.16816.F32.BF16 R28, R80.reuse, R6, R28 ;  /* 0x00000006501c723c */ /* 0x040fe2000004181c */
[----:B------:R-:W4:Y:S05]  /*14410*/  LDSM.16.M88.4 R4, [R194+0x5000] ;  /* 0x00500000c204783b */ /* 0x000f2a0000000200 */
        /* <DEDUP_REMOVED lines=9> */
[----:B------:R-:W2:Y:S05]  /*144b0*/  LDSM.16.M88.4 R76, [R191+0xa000] ;  /* 0x00a00000bf4c783b */ /* 0x000eaa0000000200 */
        /* <DEDUP_REMOVED lines=10> */
[C---:B------:R-:W-:Y:S06]  /*14560*/  HMMA.16816.F32.BF16 R44, R88.reuse, R18, R44 ;  /* 0x00000012582c723c */ /* 0x040fec000004182c */
[C---:B------:R-:W-:Y:S01]  /*14570*/  HMMA.16816.F32.BF16 R48, R88.reuse, R16, R48 ;  /* 0x000000105830723c */ /* 0x040fe20000041830 */
[----:B------:R-:W-:Y:S05]  /*14580*/  LDSM.16.M88.4 R16, [R187+0x4800] ;  /* 0x00480000bb10783b */ /* 0x000fea0000000200 */
[C---:B----4-:R-:W-:Y:S06]  /*14590*/  HMMA.16816.F32.BF16 R32, R88.reuse, R4, R32 ;  /* 0x000000045820723c */ /* 0x050fec0000041820 */
[C---:B------:R-:W-:Y:S01]  /*145a0*/  HMMA.16816.F32.BF16 R28, R88.reuse, R6, R28 ;  /* 0x00000006581c723c */ /* 0x040fe2000004181c */
[----:B------:R-:W1:Y:S05]  /*145b0*/  LDSM.16.M88.4 R4, [R192+0x4000] ;  /* 0x00400000c004783b */ /* 0x000e6a0000000200 */
[C---:B------:R-:W-:Y:S06]  /*145c0*/  HMMA.16816.F32.BF16 R24, R88.reuse, R92, R24 ;  /* 0x0000005c5818723c */ /* 0x040fec0000041818 */
[----:B------:R-:W-:Y:S06]  /*145d0*/  HMMA.16816.F32.BF16 R84, R88, R94, R84 ;  /* 0x0000005e5854723c */ /* 0x000fec0000041854 */
[C---:B--2---:R-:W-:Y:S06]  /*145e0*/  HMMA.16816.F32.BF16 R40, R80.reuse, R72, R40 ;  /* 0x000000485028723c */ /* 0x044fec0000041828 */
[----:B------:R-:W-:Y:S01]  /*145f0*/  HMMA.16816.F32.BF16 R72, R80, R74, R36 ;  /* 0x0000004a5048723c */ /* 0x000fe20000041824 */
[----:B------:R-:W2:Y:S01]  /*14600*/  LDSM.16.M88.4 R36, [R187+0x5800] ;  /* 0x00580000bb24783b */ /* 0x000ea20000000200 */
[----:B------:R-:W-:-:S04]  /*14610*/  DEPBAR.LE SB0, 0x0 ;  /* 0x000080000000791a */ /* 0x000fc80000000000 */
[C---:B------:R-:W-:Y:S06]  /*14620*/  HMMA.16816.F32.BF16 R44, R80.reuse, R78, R44 ;  /* 0x0000004e502c723c */ /* 0x040fec000004182c */
[C---:B------:R-:W-:Y:S06]  /*14630*/  HMMA.16816.F32.BF16 R48, R80.reuse, R76, R48 ;  /* 0x0000004c5030723c */ /* 0x040fec0000041830 */
[C---:B---3--:R-:W-:Y:S06]  /*14640*/  HMMA.16816.F32.BF16 R32, R80.reuse, R64, R32 ;  /* 0x000000405020723c */ /* 0x048fec0000041820 */
[C---:B------:R-:W-:Y:S06]  /*14650*/  HMMA.16816.F32.BF16 R24, R80.reuse, R60, R24 ;  /* 0x0000003c5018723c */ /* 0x040fec0000041818 */
[C---:B------:R-:W-:Y:S06]  /*14660*/  HMMA.16816.F32.BF16 R28, R80.reuse, R66, R28 ;  /* 0x00000042501c723c */ /* 0x040fec000004181c */
[----:B------:R-:W-:Y:S06]  /*14670*/  HMMA.16816.F32.BF16 R84, R80, R62, R84 ;  /* 0x0000003e5054723c */ /* 0x000fec0000041854 */
[C---:B-1----:R-:W-:Y:S06]  /*14680*/  HMMA.16816.F32.BF16 R44, R4.reuse, R22, R44 ;  /* 0x00000016042c723c */ /* 0x042fec000004182c */
[C---:B------:R-:W-:Y:S06]  /*14690*/  HMMA.16816.F32.BF16 R48, R4.reuse, R20, R48 ;  /* 0x000000140430723c */ /* 0x040fec0000041830 */
[C---:B------:R-:W-:Y:S06]  /*146a0*/  HMMA.16816.F32.BF16 R32, R4.reuse, R8, R32 ;  /* 0x000000080420723c */ /* 0x040fec0000041820 */
[----:B--2---:R-:W-:Y:S01]  /*146b0*/  HMMA.16816.F32.BF16 R24, R4, R36, R24 ;  /* 0x000000240418723c */ /* 0x004fe20000041818 */
[----:B------:R-:W-:-:S05]  /*146c0*/  IADD3 R9, R69, R68, -R212 ;  /* 0x0000004445097210 */ /* 0x000fca0007ffe8d4 */
[----:B------:R-:W-:Y:S01]  /*146d0*/  IMAD.IADD R2, R0, 0x1, R9 ;  /* 0x0000000100027824 */ /* 0x000fe200078e0209 */
[C---:B------:R-:W-:Y:S01]  /*146e0*/  HMMA.16816.F32.BF16 R40, R4.reuse, R16, R40 ;  /* 0x000000100428723c */ /* 0x040fe20000041828 */
[C---:B------:R-:W-:Y:S02]  /*146f0*/  VIADD R37, R53.reuse, 0x8 ;  /* 0x0000000835257836 */ /* 0x040fe40000000000 */
[----:B------:R-:W-:Y:S01]  /*14700*/  VIADD R9, R53, 0x1 ;  /* 0x0000000135097836 */ /* 0x000fe20000000000 */
[C---:B------:R-:W-:Y:S02]  /*14710*/  VIMNMX R0, R2.reuse, R69, PT ;  /* 0x0000004502007248 */ /* 0x040fe40003fe0100 */
[----:B------:R-:W-:Y:S01]  /*14720*/  HMMA.16816.F32.BF16 R72, R4, R18, R72 ;  /* 0x000000120448723c */ /* 0x000fe20000041848 */
[----:B------:R-:W-:Y:S01]  /*14730*/  VIADDMNMX R2, R2, 0x8, R69, PT ;  /* 0x0000000802027846 */ /* 0x000fe20003800145 */
[----:B------:R-:W-:Y:S01]  /*14740*/  BAR.SYNC.DEFER_BLOCKING 0x0 ;  /* 0x0000000000007b1d */ /* 0x000fe20000010000 */
[----:B------:R-:W-:-:S02]  /*14750*/  ISETP.GE.AND P5, PT, R37, R0, PT ;  /* 0x000000002500720c */ /* 0x000fc40003fa6270 */
[----:B------:R-:W-:Y:S01]  /*14760*/  ISETP.GE.AND P2, PT, R37, R2, PT ;  /* 0x000000022500720c */ /* 0x000fe20003f46270 */
[C---:B------:R-:W-:Y:S01]  /*14770*/  HMMA.16816.F32.BF16 R28, R4.reuse, R10, R28 ;  /* 0x0000000a041c723c */ /* 0x040fe2000004181c */
[----:B------:R-:W-:Y:S02]  /*14780*/  I2FP.F32.S32 R37, R37 ;  /* 0x0000002500257245 */ /* 0x000fe40000201400 */
[----:B------:R-:W-:Y:S02]  /*14790*/  I2FP.F32.S32 R8, R9 ;  /* 0x0000000900087245 */ /* 0x000fe40000201400 */
[----:B------:R-:W-:Y:S01]  /*147a0*/  ISETP.GE.AND P1, PT, R9, R0, PT ;  /* 0x000000000900720c */ /* 0x000fe20003f26270 */
[----:B------:R-:W-:Y:S01]  /*147b0*/  HMMA.16816.F32.BF16 R84, R4, R38, R84 ;  /* 0x000000260454723c */ /* 0x000fe20000041854 */
[CC--:B------:R-:W-:Y:S01]  /*147c0*/  FFMA.FTZ R44, R3.reuse, R37.reuse, R44 ;  /* 0x00000025032c7223 */ /* 0x0c0fe2000001002c */
[C---:B------:R-:W-:Y:S01]  /*147d0*/  FFMA.FTZ R49, R3.reuse, R8, R49 ;  /* 0x0000000803317223 */ /* 0x040fe20000010031 */
[----:B------:R-:W-:Y:S01]  /*147e0*/  FFMA.FTZ R37, R3, R37, R46 ;  /* 0x0000002503257223 */ /* 0x000fe2000001002e */
[----:B------:R-:W-:Y:S01]  /*147f0*/  VIADD R11, R53, 0x10 ;  /* 0x00000010350b7836 */ /* 0x000fe20000000000 */
[----:B------:R-:W-:Y:S01]  /*14800*/  ISETP.GE.AND P3, PT, R9, R2, PT ;  /* 0x000000020900720c */ /* 0x000fe20003f66270 */
[----:B------:R-:W-:Y:S01]  /*14810*/  VIADD R9, R53, 0x11 ;  /* 0x0000001135097836 */ /* 0x000fe20000000000 */
[----:B------:R-:W-:Y:S01]  /*14820*/  FSEL R49, R49, -INF , !P1 ;  /* 0xff80000031317808 */ /* 0x000fe20004800000 */
[----:B------:R-:W-:Y:S01]  /*14830*/  VIADD R5, R53, 0x9 ;  /* 0x0000000935057836 */ /* 0x000fe20000000000 */
[----:B------:R-:W-:Y:S01]  /*14840*/  FSEL R37, R37, -INF , !P2 ;  /* 0xff80000025257808 */ /* 0x000fe20005000000 */
[----:B------:R-:W-:Y:S01]  /*14850*/  VIADD R7, R53, 0x18 ;  /* 0x0000001835077836 */ /* 0x000fe20000000000 */
[----:B------:R-:W-:Y:S01]  /*14860*/  ISETP.GE.AND P4, PT, R11, R0, PT ;  /* 0x000000000b00720c */ /* 0x000fe20003f86270 */
[----:B------:R-:W-:Y:S01]  /*14870*/  FFMA.FTZ R39, R3, R8, R51 ;  /* 0x0000000803277223 */ /* 0x000fe20000010033 */
[----:B------:R-:W-:Y:S01]  /*14880*/  I2FP.F32.S32 R4, R5 ;  /* 0x0000000500047245 */ /* 0x000fe20000201400 */
[----:B------:R-:W-:Y:S01]  /*14890*/  VIADD R51, R53, 0x20 ;  /* 0x0000002035337836 */ /* 0x000fe20000000000 */
[----:B------:R-:W-:-:S02]  /*148a0*/  ISETP.GE.AND P0, PT, R5, R0, PT ;  /* 0x000000000500720c */ /* 0x000fc40003f06270 */
[----:B------:R-:W-:Y:S01]  /*148b0*/  ISETP.GE.AND P6, PT, R5, R2, PT ;  /* 0x000000020500720c */ /* 0x000fe20003fc6270 */
[----:B------:R-:W-:Y:S01]  /*148c0*/  FFMA.FTZ R45, R3, R4, R45 ;  /* 0x00000004032d7223 */ /* 0x000fe2000001002d */
[----:B------:R-:W-:Y:S01]  /*148d0*/  VIADD R5, R53, 0x19 ;  /* 0x0000001935057836 */ /* 0x000fe20000000000 */
[----:B------:R-:W-:Y:S01]  /*148e0*/  ISETP.GE.AND P1, PT, R11, R2, PT ;  /* 0x000000020b00720c */ /* 0x000fe20003f26270 */
[----:B------:R-:W-:Y:S01]  /*148f0*/  FFMA.FTZ R23, R3, R4, R47 ;  /* 0x0000000403177223 */ /* 0x000fe2000001002f */
[----:B------:R-:W-:Y:S02]  /*14900*/  ISETP.GE.AND P2, PT, R7, R0, PT ;  /* 0x000000000700720c */ /* 0x000fe40003f46270 */
[----:B------:R-:W-:Y:S02]  /*14910*/  FSEL R45, R45, -INF , !P0 ;  /* 0xff8000002d2d7808 */ /* 0x000fe40004000000 */
[----:B------:R-:W-:Y:S02]  /*14920*/  ISETP.GE.AND P0, PT, R7, R2, PT ;  /* 0x000000020700720c */ /* 0x000fe40003f06270 */
[----:B------:R-:W-:-:S02]  /*14930*/  I2FP.F32.S32 R11, R11 ;  /* 0x0000000b000b7245 */ /* 0x000fc40000201400 */
[----:B------:R-:W-:Y:S02]  /*14940*/  I2FP.F32.S32 R7, R7 ;  /* 0x0000000700077245 */ /* 0x000fe40000201400 */
[----:B------:R-:W-:Y:S01]  /*14950*/  I2FP.F32.S32 R6, R9 ;  /* 0x0000000900067245 */ /* 0x000fe20000201400 */
[C---:B------:R-:W-:Y:S01]  /*14960*/  FFMA.FTZ R19, R3.reuse, R11, R40 ;  /* 0x0000000b03137223 */ /* 0x040fe20000010028 */
[----:B------:R-:W-:Y:S01]  /*14970*/  I2FP.F32.S32 R4, R5 ;  /* 0x0000000500047245 */ /* 0x000fe20000201400 */
[-C--:B------:R-:W-:Y:S01]  /*14980*/  FFMA.FTZ R17, R3, R7.reuse, R72 ;  /* 0x0000000703117223 */ /* 0x080fe20000010048 */
[----:B------:R-:W-:Y:S01]  /*14990*/  FSEL R39, R39, -INF , !P3 ;  /* 0xff80000027277808 */ /* 0x000fe20005800000 */
[C---:B------:R-:W-:Y:S01]  /*149a0*/  FFMA.FTZ R21, R3.reuse, R6, R41 ;  /* 0x0000000603157223 */ /* 0x040fe20000010029 */
[----:B------:R-:W-:Y:S01]  /*149b0*/  FSEL R47, R44, -INF , !P5 ;  /* 0xff8000002c2f7808 */ /* 0x000fe20006800000 */
[----:B------:R-:W-:Y:S01]  /*149c0*/  FFMA.FTZ R7, R3, R7, R74 ;  /* 0x0000000703077223 */ /* 0x000fe2000001004a */
[----:B------:R-:W-:Y:S01]  /*149d0*/  ISETP.GE.AND P3, PT, R9, R0, PT ;  /* 0x000000000900720c */ /* 0x000fe20003f66270 */
[----:B------:R-:W-:Y:S01]  /*149e0*/  FFMA.FTZ R15, R3, R4, R73 ;  /* 0x00000004030f7223 */ /* 0x000fe20000010049 */
[----:B------:R-:W-:Y:S01]  /*149f0*/  ISETP.GE.AND P5, PT, R9, R2, PT ;  /* 0x000000020900720c */ /* 0x000fe20003fa6270 */
[----:B------:R-:W-:Y:S01]  /*14a00*/  FFMA.FTZ R9, R3, R6, R43 ;  /* 0x0000000603097223 */ /* 0x000fe2000001002b */
[----:B------:R-:W-:Y:S01]  /*14a10*/  FSEL R23, R23, -INF , !P6 ;  /* 0xff80000017177808 */ /* 0x000fe20007000000 */
[----:B------:R-:W-:Y:S01]  /*14a20*/  VIADD R41, R53, 0x28 ;  /* 0x0000002835297836 */ /* 0x000fe20000000000 */
[----:B------:R-:W-:Y:S01]  /*14a30*/  ISETP.GE.AND P6, PT, R5, R0, PT ;  /* 0x000000000500720c */ /* 0x000fe20003fc6270 */
[----:B------:R-:W-:Y:S01]  /*14a40*/  VIADD R43, R53, 0x21 ;  /* 0x00000021352b7836 */ /* 0x000fe20000000000 */
[----:B------:R-:W-:Y:S01]  /*14a50*/  FSEL R19, R19, -INF , !P4 ;  /* 0xff80000013137808 */ /* 0x000fe20006000000 */
[----:B------:R-:W-:Y:S01]  /*14a60*/  FFMA.FTZ R11, R3, R11, R42 ;  /* 0x0000000b030b7223 */ /* 0x000fe2000001002a */
[----:B------:R-:W-:Y:S01]  /*14a70*/  ISETP.GE.AND P4, PT, R5, R2, PT ;  /* 0x000000020500720c */ /* 0x000fe20003f86270 */
[----:B------:R-:W-:Y:S01]  /*14a80*/  FFMA.FTZ R5, R3, R4, R75 ;  /* 0x0000000403057223 */ /* 0x000fe2000001004b */
[----:B------:R-:W-:-:S02]  /*14a90*/  FSEL R7, R7, -INF , !P0 ;  /* 0xff80000007077808 */ /* 0x000fc40004000000 */
[----:B------:R-:W-:Y:S02]  /*14aa0*/  FSEL R15, R15, -INF , !P6 ;  /* 0xff8000000f0f7808 */ /* 0x000fe40007000000 */
[C---:B------:R-:W-:Y:S02]  /*14ab0*/  ISETP.GE.AND P0, PT, R41.reuse, R0, PT ;  /* 0x000000002900720c */ /* 0x040fe40003f06270 */
[----:B------:R-:W-:Y:S02]  /*14ac0*/  ISETP.GE.AND P6, PT, R41, R2, PT ;  /* 0x000000022900720c */ /* 0x000fe40003fc6270 */
[----:B------:R-:W-:Y:S02]  /*14ad0*/  I2FP.F32.S32 R4, R43 ;  /* 0x0000002b00047245 */ /* 0x000fe40000201400 */
[----:B------:R-:W-:Y:S02]  /*14ae0*/  I2FP.F32.S32 R41, R41 ;  /* 0x0000002900297245 */ /* 0x000fe40000201400 */
[----:B------:R-:W-:Y:S01]  /*14af0*/  FSEL R11, R11, -INF , !P1 ;  /* 0xff8000000b0b7808 */ /* 0x000fe20004800000 */
[----:B------:R-:W-:Y:S01]  /*14b00*/  FFMA.FTZ R33, R3, R4, R33 ;  /* 0x0000000403217223 */ /* 0x000fe20000010021 */
[----:B------:R-:W-:Y:S01]  /*14b10*/  FSEL R21, R21, -INF , !P3 ;  /* 0xff80000015157808 */ /* 0x000fe20005800000 */
[-C--:B------:R-:W-:Y:S01]  /*14b20*/  FFMA.FTZ R28, R3, R41.reuse, R28 ;  /* 0x00000029031c7223 */ /* 0x080fe2000001001c */
[----:B------:R-:W-:Y:S01]  /*14b30*/  FSEL R9, R9, -INF , !P5 ;  /* 0xff80000009097808 */ /* 0x000fe20006800000 */
[----:B------:R-:W-:Y:S01]  /*14b40*/  FFMA.FTZ R30, R3, R41, R30 ;  /* 0x00000029031e7223 */ /* 0x000fe2000001001e */
[----:B------:R-:W-:Y:S01]  /*14b50*/  FSEL R17, R17, -INF , !P2 ;  /* 0xff80000011117808 */ /* 0x000fe20005000000 */
[----:B------:R-:W-:Y:S01]  /*14b60*/  VIADD R41, R53, 0x31 ;  /* 0x0000003135297836 */ /* 0x000fe20000000000 */
[----:B------:R-:W-:Y:S01]  /*14b70*/  ISETP.GE.AND P1, PT, R51, R0, PT ;  /* 0x000000003300720c */ /* 0x000fe20003f26270 */
[----:B------:R-:W-:Y:S01]  /*14b80*/  FFMA.FTZ R35, R3, R4, R35 ;  /* 0x0000000403237223 */ /* 0x000fe20000010023 */
[----:B------:R-:W-:-:S02]  /*14b90*/  ISETP.GE.AND P3, PT, R51, R2, PT ;  /* 0x000000023300720c */ /* 0x000fc40003f66270 */
[----:B------:R-:W-:Y:S01]  /*14ba0*/  I2FP.F32.S32 R6, R51 ;  /* 0x0000003300067245 */ /* 0x000fe20000201400 */
[----:B------:R-:W-:Y:S01]  /*14bb0*/  VIADD R51, R53, 0x29 ;  /* 0x0000002935337836 */ /* 0x000fe20000000000 */
[C---:B------:R-:W-:Y:S02]  /*14bc0*/  ISETP.GE.AND P5, PT, R43.reuse, R0, PT ;  /* 0x000000002b00720c */ /* 0x040fe40003fa6270 */
[----:B------:R-:W-:Y:S01]  /*14bd0*/  ISETP.GE.AND P2, PT, R43, R2, PT ;  /* 0x000000022b00720c */ /* 0x000fe20003f46270 */
[----:B------:R-:W-:Y:S02]  /*14be0*/  VIADD R43, R53, 0x30 ;  /* 0x00000030352b7836 */ /* 0x000fe40000000000 */
[CC--:B------:R-:W-:Y:S01]  /*14bf0*/  FFMA.FTZ R32, R3.reuse, R6.reuse, R32 ;  /* 0x0000000603207223 */ /* 0x0c0fe20000010020 */
[----:B------:R-:W-:Y:S01]  /*14c00*/  FFMA.FTZ R34, R3, R6, R34 ;  /* 0x0000000603227223 */ /* 0x000fe20000010022 */
[----:B------:R-:W-:Y:S02]  /*14c10*/  FSEL R229, R33, -INF , !P5 ;  /* 0xff80000021e57808 */ /* 0x000fe40006800000 */
[----:B------:R-:W-:-:S02]  /*14c20*/  I2FP.F32.S32 R6, R51 ;  /* 0x0000003300067245 */ /* 0x000fc40000201400 */
[----:B------:R-:W-:Y:S02]  /*14c30*/  I2FP.F32.S32 R33, R43 ;  /* 0x0000002b00217245 */ /* 0x000fe40000201400 */
[----:B------:R-:W-:Y:S01]  /*14c40*/  I2FP.F32.S32 R4, R41 ;  /* 0x0000002900047245 */ /* 0x000fe20000201400 */
[C---:B------:R-:W-:Y:S01]  /*14c50*/  FFMA.FTZ R31, R3.reuse, R6, R31 ;  /* 0x00000006031f7223 */ /* 0x040fe2000001001f */
[----:B------:R-:W-:Y:S01]  /*14c60*/  FSEL R159, R32, -INF , !P1 ;  /* 0xff800000209f7808 */ /* 0x000fe20004800000 */
[CC--:B------:R-:W-:Y:S01]  /*14c70*/  FFMA.FTZ R24, R3.reuse, R33.reuse, R24 ;  /* 0x0000002103187223 */ /* 0x0c0fe20000010018 */
[----:B------:R-:W-:Y:S01]  /*14c80*/  FSEL R163, R34, -INF , !P3 ;  /* 0xff80000022a37808 */ /* 0x000fe20005800000 */
[----:B------:R-:W-:Y:S01]  /*14c90*/  FFMA.FTZ R173, R3, R4, R27 ;  /* 0x0000000403ad7223 */ /* 0x000fe2000001001b */
[----:B------:R-:W-:Y:S01]  /*14ca0*/  ISETP.GE.AND P1, PT, R51, R2, PT ;  /* 0x000000023300720c */ /* 0x000fe20003f26270 */
[----:B------:R-:W-:Y:S01]  /*14cb0*/  VIADD R27, R53, 0x38 ;  /* 0x00000038351b7836 */ /* 0x000fe20000000000 */
[----:B------:R-:W-:Y:S01]  /*14cc0*/  ISETP.GE.AND P3, PT, R43, R0, PT ;  /* 0x000000002b00720c */ /* 0x000fe20003f66270 */
[----:B------:R-:W-:Y:S01]  /*14cd0*/  FFMA.FTZ R29, R3, R6, R29 ;  /* 0x00000006031d7223 */ /* 0x000fe2000001001d */
[----:B------:R-:W-:Y:S01]  /*14ce0*/  FSEL R175, R31, -INF , !P1 ;  /* 0xff8000001faf7808 */ /* 0x000fe20004800000 */
[C---:B------:R-:W-:Y:S01]  /*14cf0*/  FFMA.FTZ R219, R3.reuse, R4, R25 ;  /* 0x0000000403db7223 */ /* 0x040fe20000010019 */
[----:B------:R-:W-:Y:S01]  /*14d00*/  FSEL R221, R24, -INF , !P3 ;  /* 0xff80000018dd7808 */ /* 0x000fe20005800000 */
[----:B------:R-:W-:Y:S01]  /*14d10*/  FFMA.FTZ R26, R3, R33, R26 ;  /* 0x00000021031a7223 */ /* 0x000fe2000001001a */
[----:B------:R-:W-:-:S02]  /*14d20*/  ISETP.GE.AND P1, PT, R27, R0, PT ;  /* 0x000000001b00720c */ /* 0x000fc40003f26270 */
[----:B------:R-:W-:Y:S02]  /*14d30*/  ISETP.GE.AND P3, PT, R27, R2, PT ;  /* 0x000000021b00720c */ /* 0x000fe40003f66270 */
[----:B------:R-:W-:Y:S02]  /*14d40*/  I2FP.F32.S32 R27, R27 ;  /* 0x0000001b001b7245 */ /* 0x000fe40000201400 */
[----:B------:R-:W-:Y:S02]  /*14d50*/  FSEL R5, R5, -INF , !P4 ;  /* 0xff80000005057808 */ /* 0x000fe40006000000 */
[----:B------:R-:W-:Y:S01]  /*14d60*/  ISETP.GE.AND P4, PT, R51, R0, PT ;  /* 0x000000003300720c */ /* 0x000fe20003f86270 */
[CC--:B------:R-:W-:Y:S01]  /*14d70*/  FFMA.FTZ R84, R3.reuse, R27.reuse, R84 ;  /* 0x0000001b03547223 */ /* 0x0c0fe20000010054 */
[----:B------:R-:W-:Y:S01]  /*14d80*/  FSEL R223, R30, -INF , !P6 ;  /* 0xff8000001edf7808 */ /* 0x000fe20007000000 */
[----:B------:R-:W-:Y:S01]  /*14d90*/  FFMA.FTZ R86, R3, R27, R86 ;  /* 0x0000001b03567223 */ /* 0x000fe20000010056 */
[----:B------:R-:W-:-:S02]  /*14da0*/  FSEL R227, R29, -INF , !P4 ;  /* 0xff8000001de37808 */ /* 0x000fc40006000000 */
[----:B------:R-:W-:Y:S02]  /*14db0*/  I2FP.F32.S32 R25, R53 ;  /* 0x0000003500197245 */ /* 0x000fe40000201400 */
[C---:B------:R-:W-:Y:S02]  /*14dc0*/  ISETP.GE.AND P6, PT, R53.reuse, R0, PT ;  /* 0x000000003500720c */ /* 0x040fe40003fc6270 */
[C---:B------:R-:W-:Y:S01]  /*14dd0*/  ISETP.GE.AND P4, PT, R53.reuse, R2, PT ;  /* 0x000000023500720c */ /* 0x040fe20003f86270 */
[----:B------:R-:W-:Y:S01]  /*14de0*/  VIADD R53, R53, 0x39 ;  /* 0x0000003935357836 */ /* 0x000fe20000000000 */
[----:B------:R-:W-:Y:S01]  /*14df0*/  FSEL R179, R84, -INF , !P1 ;  /* 0xff80000054b37808 */ /* 0x000fe20004800000 */
[CC--:B------:R-:W-:Y:S01]  /*14e00*/  FFMA.FTZ R27, R3.reuse, R25.reuse, R48 ;  /* 0x00000019031b7223 */ /* 0x0c0fe20000010030 */
[----:B------:R-:W-:Y:S01]  /*14e10*/  ISETP.GE.AND P1, PT, R134, 0x2, PT ;  /* 0x000000028600780c */ /* 0x000fe20003f26270 */
[----:B------:R-:W-:Y:S01]  /*14e20*/  FFMA.FTZ R25, R3, R25, R50 ;  /* 0x0000001903197223 */ /* 0x000fe20000010032 */
[----:B------:R-:W-:-:S02]  /*14e30*/  FSEL R225, R35, -INF , !P2 ;  /* 0xff80000023e17808 */ /* 0x000fc40005000000 */
[----:B------:R-:W-:Y:S02]  /*14e40*/  FSEL R161, R28, -INF , !P0 ;  /* 0xff8000001ca17808 */ /* 0x000fe40004000000 */
[----:B------:R-:W-:Y:S02]  /*14e50*/  I2FP.F32.S32 R4, R53 ;  /* 0x0000003500047245 */ /* 0x000fe40000201400 */
[----:B------:R-:W-:Y:S02]  /*14e60*/  ISETP.GE.AND P5, PT, R43, R2, PT ;  /* 0x000000022b00720c */ /* 0x000fe40003fa6270 */
[----:B------:R-:W-:Y:S01]  /*14e70*/  ISETP.GE.AND P2, PT, R41, R0, PT ;  /* 0x000000002900720c */ /* 0x000fe20003f46270 */
[----:B------:R-:W-:Y:S01]  /*14e80*/  FFMA.FTZ R85, R3, R4, R85 ;  /* 0x0000000403557223 */ /* 0x000fe20000010055 */
[----:B------:R-:W-:Y:S01]  /*14e90*/  ISETP.GE.AND P0, PT, R41, R2, PT ;  /* 0x000000022900720c */ /* 0x000fe20003f06270 */
[----:B------:R-:W-:Y:S01]  /*14ea0*/  FFMA.FTZ R87, R3, R4, R87 ;  /* 0x0000000403577223 */ /* 0x000fe20000010057 */
[----:B------:R-:W-:-:S02]  /*14eb0*/  FSEL R177, R26, -INF , !P5 ;  /* 0xff8000001ab17808 */ /* 0x000fc40006800000 */
[----:B------:R-:W-:Y:S02]  /*14ec0*/  FSEL R219, R219, -INF , !P2 ;  /* 0xff800000dbdb7808 */ /* 0x000fe40005000000 */
[----:B------:R-:W-:Y:S02]  /*14ed0*/  FSEL R173, R173, -INF , !P0 ;  /* 0xff800000adad7808 */ /* 0x000fe40004000000 */
[C---:B------:R-:W-:Y:S02]  /*14ee0*/  ISETP.GE.AND P5, PT, R53.reuse, R0, PT ;  /* 0x000000003500720c */ /* 0x040fe40003fa6270 */
[----:B------:R-:W-:Y:S02]  /*14ef0*/  ISETP.GE.AND P2, PT, R53, R2, PT ;  /* 0x000000023500720c */ /* 0x000fe40003f46270 */
[----:B------:R-:W-:Y:S02]  /*14f00*/  ISETP.NE.U32.AND P0, PT, R214, RZ, PT ;  /* 0x000000ffd600720c */ /* 0x000fe40003f05070 */
[----:B------:R-:W-:-:S02]  /*14f10*/  FSEL R171, R86, -INF , !P3 ;  /* 0xff80000056ab7808 */ /* 0x000fc40005800000 */
[----:B------:R-:W-:Y:S02]  /*14f20*/  ISETP.NE.AND.EX P0, PT, R215, RZ, PT, P0 ;  /* 0x000000ffd700720c */ /* 0x000fe40003f05300 */
[----:B------:R-:W-:Y:S02]  /*14f30*/  FSEL R27, R27, -INF , !P6 ;  /* 0xff8000001b1b7808 */ /* 0x000fe40007000000 */
[----:B------:R-:W-:Y:S02]  /*14f40*/  FSEL R25, R25, -INF , !P4 ;  /* 0xff80000019197808 */ /* 0x000fe40006000000 */
[----:B------:R-:W-:Y:S02]  /*14f50*/  FSEL R174, R85, -INF , !P5 ;  /* 0xff80000055ae7808 */ /* 0x000fe40006800000 */
[----:B------:R-:W-:Y:S01]  /*14f60*/  FSEL R167, R87, -INF , !P2 ;  /* 0xff80000057a77808 */ /* 0x000fe20005000000 */
[----:B------:R-:W-:Y:S06]  /*14f70*/  @!P1 BRA `(.L_x_2984) ;  /* 0x0000000800789947 */ /* 0x000fec0003800000 */
[----:B------:R-:W-:Y:S04]  /*14f80*/  BSSY B0, `(.L_x_2985) ;  /* 0x0000041000007945 */ /* 0x000fe80003800000 */
[----:B------:R-:W-:Y:S05]  /*14f90*/  @!P0 BRA `(.L_x_2986) ;  /* 0x0000000000f08947 */ /* 0x000fea0003800000 */
[----:B------:R-:W2:Y:S01]  /*14fa0*/  LD.E R31, desc[UR6][R12.64+0x170] ;  /* 0x000170060c1f7980 */ /* 0x000ea2000c101900 */
[C---:B------:R-:W-:Y:S02]  /*14fb0*/  IADD3 R16, R14.reuse, -0x40, RZ ;  /* 0xffffffc00e107810 */ /* 0x040fe40007ffe0ff */
[----:B------:R-:W-:Y:S01]  /*14fc0*/  IABS R6, R14 ;  /* 0x0000000e00067213 */ /* 0x000fe20000000000 */
[----:B------:R-:W3:Y:S01]  /*14fd0*/  LD.E.64 R40, desc[UR6][R12.64+0x20] ;  /* 0x000020060c287980 */ /* 0x000ee2000c101b00 */
[----:B------:R-:W-:Y:S02]  /*14fe0*/  IABS R4, R16 ;  /* 0x0000001000047213 */ /* 0x000fe40000000000 */
[-C--:B--2---:R-:W-:Y:S02]  /*14ff0*/  IABS R8, R31.reuse ;  /* 0x0000001f00087213 */ /* 0x084fe40000000000 */
[-C--:B------:R-:W-:Y:S02]  /*15000*/  IABS R29, R31.reuse ;  /* 0x0000001f001d7213 */ /* 0x080fe40000000000 */
[----:B------:R-:W1:Y:S01]  /*15010*/  I2F.RP R10, R8 ;  /* 0x00000008000a7306 */ /* 0x000e620000209400 */
[----:B------:R-:W-:-:S02]  /*15020*/  LOP3.LUT R14, R14, R31, RZ, 0x3c, !PT ;  /* 0x0000001f0e0e7212 */ /* 0x000fc400078e3cff */
[----:B------:R-:W-:Y:S02]  /*15030*/  IADD3 R29, RZ, -R29, RZ ;  /* 0x8000001dff1d7210 */ /* 0x000fe40007ffe0ff */
[----:B------:R-:W-:Y:S02]  /*15040*/  LOP3.LUT R16, R16, R31, RZ, 0x3c, !PT ;  /* 0x0000001f10107212 */ /* 0x000fe400078e3cff */
        /* <DEDUP_REMOVED lines=37> */
[-C--:B--2---:R-:W-:Y:S02]  /*152a0*/  IMAD R6, R35, R8.reuse, RZ ;  /* 0x0000000823067224 */ /* 0x084fe400078e02ff */
[----:B------:R-:W-:-:S04]  /*152b0*/  IMAD.WIDE.U32 R32, R34, R8, RZ ;  /* 0x0000000822207225 */ /* 0x000fc800078e00ff */
[----:B------:R-:W-:-:S04]  /*152c0*/  IMAD R6, R34, R31, R6 ;  /* 0x0000001f22067224 */ /* 0x000fc800078e0206 */
[----:B------:R-:W-:Y:S01]  /*152d0*/  IMAD.IADD R33, R33, 0x1, R6 ;  /* 0x0000000121217824 */ /* 0x000fe200078e0206 */
[----:B----4-:R-:W-:-:S04]  /*152e0*/  IADD3 R29, -R29, R4, RZ ;  /* 0x000000041d1d7210 */ /* 0x010fc80007ffe1ff */
[----:B------:R-:W-:Y:S01]  /*152f0*/  SHF.R.S32.HI R4, RZ, 0x1f, R29 ;  /* 0x0000001fff047819 */ /* 0x000fe2000001141d */
[----:B---3--:R-:W-:Y:S02]  /*15300*/  IMAD R31, R41, R29, RZ ;  /* 0x0000001d291f7224 */ /* 0x008fe400078e02ff */
[----:B------:R-:W-:-:S04]  /*15310*/  IMAD.WIDE.U32 R32, R29, R40, R32 ;  /* 0x000000281d207225 */ /* 0x000fc800078e0020 */
[----:B------:R-:W-:Y:S02]  /*15320*/  IMAD R4, R40, R4, R31 ;  /* 0x0000000428047224 */ /* 0x000fe400078e021f */
[----:B------:R-:W-:-:S03]  /*15330*/  IMAD.MOV.U32 R29, RZ, RZ, R32 ;  /* 0x000000ffff1d7224 */ /* 0x000fc600078e0020 */
[----:B------:R-:W-:Y:S01]  /*15340*/  IADD3 R4, R33, R4, RZ ;  /* 0x0000000421047210 */ /* 0x000fe20007ffe0ff */
[----:B------:R-:W-:Y:S05]  /*15350*/  BRA `(.L_x_2987) ;  /* 0x00000000000c7947 */ /* 0x000fea0003800000 */
.L_x_2986:
[----:B------:R-:W2:Y:S02]  /*15360*/  LD.E R29, desc[UR6][R12.64+0x38] ;  /* 0x000038060c1d7980 */ /* 0x000ea4000c101900 */
[----:B--2---:R-:W-:-:S04]  /*15370*/  LEA R29, -R29, RZ, 0x6 ;  /* 0x000000ff1d1d7211 */ /* 0x004fc800078e31ff */
[----:B------:R-:W-:Y:S02]  /*15380*/  SHF.R.S32.HI R4, RZ, 0x1f, R29 ;  /* 0x0000001fff047819 */ /* 0x000fe4000001141d */
.L_x_2987:
[----:B------:R-:W-:Y:S05]  /*15390*/  BSYNC B0 ;  /* 0x0000000000007941 */ /* 0x000fea0003800000 */
.L_x_2985:
        /* <DEDUP_REMOVED lines=12> */
[----:B------:R1:W-:Y:S01]  /*15460*/  @P6 LDGSTS.E.BYPASS.LTC128B.128 [R216+0x6000], desc[UR6][R40.64] ;  /* 0x0600000028d86fae */ /* 0x0003e2000b901d46 */
[CCC-:B------:R-:W-:Y:S02]  /*15470*/  @P6 LEA.HI.X R35, R31.reuse, R207.reuse, R6.reuse, 0x1, P2 ;  /* 0x000000cf1f236211 */ /* 0x1c0fe400010f0c06 */
[C---:B------:R-:W-:Y:S01]  /*15480*/  @P5 LEA.HI.X R33, R31.reuse, R207, R6, 0x1, P3 ;  /* 0x000000cf1f215211 */ /* 0x040fe200018f0c06 */
[----:B------:R1:W-:Y:S01]  /*15490*/  @!P6 STS.128 [R216+0x6000], RZ ;  /* 0x006000ffd800e388 */ /* 0x0003e20000000c00 */
[----:B------:R-:W-:-:S02]  /*154a0*/  @P4 LEA R30, P2, R31, R206, 0x1 ;  /* 0x000000ce1f1e4211 */ /* 0x000fc400078408ff */
[C---:B------:R-:W-:Y:S01]  /*154b0*/  IADD3 R29, P3, R31.reuse, R204, RZ ;  /* 0x000000cc1f1d7210 */ /* 0x040fe20007f7e0ff */
[----:B------:R-:W-:Y:S01]  /*154c0*/  @!PT LDS RZ, [RZ] ;  /* 0x00000000fffff984 */ /* 0x000fe20000000800 */
[----:B------:R-:W-:Y:S01]  /*154d0*/  @!PT LDS RZ, [RZ] ;  /* 0x00000000fffff984 */ /* 0x000fe20000000800 */
[----:B------:R-:W-:Y:S01]  /*154e0*/  @!PT LDS RZ, [RZ] ;  /* 0x00000000fffff984 */ /* 0x000fe20000000800 */
[----:B------:R1:W-:Y:S01]  /*154f0*/  @P5 LDGSTS.E.BYPASS.LTC128B.128 [R216+0x8000], desc[UR6][R40.64+0x80] ;  /* 0x0800008028d85fae */ /* 0x0003e2000b901d46 */
[-C--:B------:R-:W-:Y:S02]  /*15500*/  @P4 LEA.HI.X R31, R31, R207.reuse, R6, 0x1, P2 ;  /* 0x000000cf1f1f4211 */ /* 0x080fe400010f0c06 */
[CC--:B------:R-:W-:Y:S01]  /*15510*/  @P6 LEA R50, P2, R29.reuse, R206.reuse, 0x1 ;  /* 0x000000ce1d326211 */ /* 0x0c0fe200078408ff */
[----:B------:R-:W-:Y:S01]  /*15520*/  IMAD.X R6, R6, 0x1, R205, P3 ;  /* 0x0000000106067824 */ /* 0x000fe200018e06cd */
[C---:B------:R-:W-:Y:S01]  /*15530*/  @P5 LEA R42, P3, R29.reuse, R206, 0x1 ;  /* 0x000000ce1d2a5211 */ /* 0x040fe200078608ff */
[----:B------:R1:W-:Y:S03]  /*15540*/  @!P5 STS.128 [R216+0x8000], RZ ;  /* 0x008000ffd800d388 */ /* 0x0003e60000000c00 */
[CCC-:B------:R-:W-:Y:S01]  /*15550*/  @P6 LEA.HI.X R51, R29.reuse, R207.reuse, R6.reuse, 0x1, P2 ;  /* 0x000000cf1d336211 */ /* 0x1c0fe200010f0c06 */
[----:B------:R-:W-:Y:S01]  /*15560*/  @!PT LDS RZ, [RZ] ;  /* 0x00000000fffff984 */ /* 0x000fe20000000800 */
[----:B------:R-:W-:Y:S01]  /*15570*/  @!PT LDS RZ, [RZ] ;  /* 0x00000000fffff984 */ /* 0x000fe20000000800 */
[----:B------:R-:W-:Y:S01]  /*15580*/  @!PT LDS RZ, [RZ] ;  /* 0x00000000fffff984 */ /* 0x000fe20000000800 */
[----:B------:R1:W-:Y:S01]  /*15590*/  @P4 LDGSTS.E.BYPASS.LTC128B.128 [R216+0xa000], desc[UR6][R40.64+0x100] ;  /* 0x0a00010028d84fae */ /* 0x0003e2000b901d46 */
[----:B------:R-:W-:-:S02]  /*155a0*/  @P5 LEA.HI.X R43, R29, R207, R6, 0x1, P3 ;  /* 0x000000cf1d2b5211 */ /* 0x000fc400018f0c06 */
[C---:B------:R-:W-:Y:S01]  /*155b0*/  @P4 LEA R28, P2, R29.reuse, R206, 0x1 ;  /* 0x000000ce1d1c4211 */ /* 0x040fe200078408ff */
[----:B------:R1:W-:Y:S01]  /*155c0*/  @!P4 STS.128 [R216+0xa000], RZ ;  /* 0x00a000ffd800c388 */ /* 0x0003e20000000c00 */
[C---:B------:R-:W-:Y:S02]  /*155d0*/  IADD3 R4, P3, R29.reuse, R204, RZ ;  /* 0x000000cc1d047210 */ /* 0x040fe40007f7e0ff */
[-C--:B------:R-:W-:Y:S01]  /*155e0*/  @P4 LEA.HI.X R29, R29, R207.reuse, R6, 0x1, P2 ;  /* 0x000000cf1d1d4211 */ /* 0x080fe200010f0c06 */
[----:B------:R-:W-:Y:S01]  /*155f0*/  @!PT LDS RZ, [RZ] ;  /* 0x00000000fffff984 */ /* 0x000fe20000000800 */
[----:B------:R-:W-:Y:S01]  /*15600*/  @!PT LDS RZ, [RZ] ;  /* 0x00000000fffff984 */ /* 0x000fe20000000800 */
[----:B------:R-:W-:Y:S01]  /*15610*/  @!PT LDS RZ, [RZ] ;  /* 0x00000000fffff984 */ /* 0x000fe20000000800 */
[----:B------:R1:W-:Y:S01]  /*15620*/  @P6 LDGSTS.E.BYPASS.LTC128B.128 [R216+0x6800], desc[UR6][R34.64] ;  /* 0x0680000022d86fae */ /* 0x0003e2000b901d46 */
[-C--:B------:R-:W-:Y:S01]  /*15630*/  @P6 LEA R58, P2, R4, R206.reuse, 0x1 ;  /* 0x000000ce043a6211 */ /* 0x080fe200078408ff */
[----:B------:R-:W-:Y:S01]  /*15640*/  IMAD.X R6, R6, 0x1, R205, P3 ;  /* 0x0000000106067824 */ /* 0x000fe200018e06cd */
[CC--:B------:R-:W-:Y:S01]  /*15650*/  @P5 LEA R52, P3, R4.reuse, R206.reuse, 0x1 ;  /* 0x000000ce04345211 */ /* 0x0c0fe200078608ff */
[----:B------:R1:W-:Y:S03]  /*15660*/  @!P6 STS.128 [R216+0x6800], RZ ;  /* 0x006800ffd800e388 */ /* 0x0003e60000000c00 */
[CC--:B------:R-:W-:Y:S01]  /*15670*/  @P6 LEA.HI.X R59, R4.reuse, R207.reuse, R6, 0x1, P2 ;  /* 0x000000cf043b6211 */ /* 0x0c0fe200010f0c06 */
[----:B------:R-:W-:Y:S01]  /*15680*/  @!PT LDS RZ, [RZ] ;  /* 0x00000000fffff984 */ /* 0x000fe20000000800 */
[----:B------:R-:W-:Y:S01]  /*15690*/  @!PT LDS RZ, [RZ] ;  /* 0x00000000fffff984 */ /* 0x000fe20000000800 */
[----:B------:R-:W-:Y:S01]  /*156a0*/  @!PT LDS RZ, [RZ] ;  /* 0x00000000fffff984 */ /* 0x000fe20000000800 */
[----:B------:R1:W-:Y:S01]  /*156b0*/  @P5 LDGSTS.E.BYPASS.LTC128B.128 [R216+0x8800], desc[UR6][R32.64+0x80] ;  /* 0x0880008020d85fae */ /* 0x0003e2000b901d46 */
[C---:B------:R-:W-:Y:S01]  /*156c0*/  @P4 LEA R60, P2, R4.reuse, R206, 0x1 ;  /* 0x000000ce043c4211 */ /* 0x040fe200078408ff */
[----:B------:R-:W-:Y:S01]  /*156d0*/  IMAD.MOV.U32 R206, RZ, RZ, R40 ;  /* 0x000000ffffce7224 */ /* 0x000fe200078e0028 */
[CCC-:B------:R-:W-:Y:S01]  /*156e0*/  @P5 LEA.HI.X R53, R4.reuse, R207.reuse, R6.reuse, 0x1, P3 ;  /* 0x000000cf04355211 */ /* 0x1c0fe200018f0c06 */
[----:B------:R1:W-:Y:S01]  /*156f0*/  @!P5 STS.128 [R216+0x8800], RZ ;  /* 0x008800ffd800d388 */ /* 0x0003e20000000c00 */
[----:B------:R-:W-:Y:S01]  /*15700*/  @P4 LEA.HI.X R61, R4, R207, R6, 0x1, P2 ;  /* 0x000000cf043d4211 */ /* 0x000fe200010f0c06 */
[----:B------:R-:W-:-:S02]  /*15710*/  IMAD.MOV.U32 R207, RZ, RZ, R41 ;  /* 0x000000ffffcf7224 */ /* 0x000fc400078e0029 */
        /* <DEDUP_REMOVED lines=36> */
.L_x_2984:
[----:B------:R-:W-:Y:S05]  /*15960*/  BSYNC B1 ;  /* 0x0000000000017941 */ /* 0x000fea0003800000 */
.L_x_2983:
        /* <DEDUP_REMOVED lines=46> */
[----:B------:R-:W4:Y:S04]  /*15c50*/  LDSM.16.MT88.4 R104, [R200+0x10000] ;  /* 0x01000000c868783b */ /* 0x000f280000004200 */
[----:B------:R-:W-:Y:S04]  /*15c60*/  LDSM.16.MT88.4 R124, [R201+0xc000] ;  /* 0x00c00000c97c783b */ /* 0x000fe80000004200 */
[----:B------:R-:W-:Y:S04]  /*15c70*/  LDSM.16.MT88.4 R56, [R198+0xc000] ;  /* 0x00c00000c638783b */ /* 0x000fe80000004200 */
[----:B------:R-:W-:Y:S01]  /*15c80*/  LDSM.16.MT88.4 R72, [R200+0xe000] ;  /* 0x00e00000c848783b */ /* 0x000fe20000004200 */
[----:B-1----:R-:W-:-:S03]  /*15c90*/  FMNMX.FTZ R133, R4, R133, !PT ;  /* 0x0000008504857209 */ /* 0x002fc60007810000 */
[----:B------:R-:W-:Y:S01]  /*15ca0*/  LDSM.16.MT88.4 R120, [R199+0x10000] ;  /* 0x01000000c778783b */ /* 0x000fe20000004200 */
[----:B--2---:R-:W-:-:S03]  /*15cb0*/  FMNMX.FTZ R132, R13, R132, !PT ;  /* 0x000000840d847209 */ /* 0x004fc60007810000 */
[----:B------:R-:W-:Y:S01]  /*15cc0*/  LDSM.16.MT88.4 R144, [R198+0x10000] ;  /* 0x01000000c690783b */ /* 0x000fe20000004200 */
[----:B------:R-:W-:-:S03]  /*15cd0*/  FSETP.NEU.FTZ.AND P2, PT, R133, -INF , PT ;  /* 0xff8000008500780b */ /* 0x000fc60003f5d000 */
        /* <DEDUP_REMOVED lines=17> */
[----:B------:R-:W-:Y:S01]  /*15df0*/  MUFU.EX2 R158, R158 ;  /* 0x0000009e009e7308 */ /* 0x000fe20000000800 */
[-CC-:B------:R-:W-:Y:S01]  /*15e00*/  FFMA.FTZ R150, R11, R169.reuse, -R168.reuse ;  /* 0x000000a90b967223 */ /* 0x180fe200000108a8 */
[-C--:B------:R-:W-:Y:S01]  /*15e10*/  FFMA.FTZ R139, R9, R169.reuse, -R168 ;  /* 0x000000a9098b7223 */ /* 0x080fe200000108a8 */
[----:B------:R-:W1:Y:S01]  /*15e20*/  LDSM.16.MT88.4 R12, [R200+0xc800] ;  /* 0x00c80000c80c783b */ /* 0x000e620000004200 */
[-CC-:B------:R-:W-:Y:S01]  /*15e30*/  FFMA.FTZ R152, R19, R169.reuse, -R176.reuse ;  /* 0x000000a913987223 */ /* 0x180fe200000108b0 */
[-CC-:B------:R-:W-:Y:S01]  /*15e40*/  FFMA.FTZ R149, R21, R169.reuse, -R176.reuse ;  /* 0x000000a915957223 */ /* 0x180fe200000108b0 */
[-C--:B------:R-:W-:Y:S01]  /*15e50*/  FFMA.FTZ R148, R17, R169.reuse, -R176 ;  /* 0x000000a911947223 */ /* 0x080fe200000108b0 */
[----:B------:R-:W2:Y:S01]  /*15e60*/  LDSM.16.MT88.4 R8, [R201+0xe800] ;  /* 0x00e80000c908783b */ /* 0x000ea20000004200 */
[----:B------:R-:W3:Y:S01]  /*15e70*/  MUFU.EX2 R155, R155 ;  /* 0x0000009b009b7308 */ /* 0x000ee20000000800 */
[-CC-:B------:R-:W-:Y:S01]  /*15e80*/  FFMA.FTZ R137, R7, R169.reuse, -R168.reuse ;  /* 0x000000a907897223 */ /* 0x180fe200000108a8 */
[-C--:B------:R-:W-:Y:S01]  /*15e90*/  FFMA.FTZ R136, R5, R169.reuse, -R168 ;  /* 0x000000a905887223 */ /* 0x080fe200000108a8 */
[----:B------:R-:W5:Y:S01]  /*15ea0*/  LDSM.16.MT88.4 R48, [R199+0xc000] ;  /* 0x00c00000c730783b */ /* 0x000f620000004200 */
[-CC-:B------:R-:W-:Y:S01]  /*15eb0*/  FFMA.FTZ R159, R159, R169.reuse, -R176.reuse ;  /* 0x000000a99f9f7223 */ /* 0x180fe200000108b0 */
[-CC-:B------:R-:W-:Y:S01]  /*15ec0*/  FFMA.FTZ R162, R229, R169.reuse, -R176.reuse ;  /* 0x000000a9e5a27223 */ /* 0x180fe200000108b0 */
[-CC-:B------:R-:W-:Y:S01]  /*15ed0*/  FFMA.FTZ R161, R161, R169.reuse, -R176.reuse ;  /* 0x000000a9a1a17223 */ /* 0x180fe200000108b0 */
[----:B------:R-:W5:Y:S01]  /*15ee0*/  LDSM.16.MT88.4 R20, [R199+0xe800] ;  /* 0x00e80000c714783b */ /* 0x000f620000004200 */
[----:B------:R-:W-:Y:S01]  /*15ef0*/  MUFU.EX2 R154, R154 ;  /* 0x0000009a009a7308 */ /* 0x000fe20000000800 */
[-C--:B------:R-:W-:Y:S01]  /*15f00*/  FFMA.FTZ R166, R227, R169.reuse, -R176 ;  /* 0x000000a9e3a67223 */ /* 0x080fe200000108b0 */
[-CC-:B------:R-:W-:Y:S01]  /*15f10*/  FFMA.FTZ R163, R163, R169.reuse, -R168.reuse ;  /* 0x000000a9a3a37223 */ /* 0x180fe200000108a8 */
[----:B------:R-:W5:Y:S01]  /*15f20*/  LDSM.16.MT88.4 R16, [R198+0xe800] ;  /* 0x00e80000c610783b */ /* 0x000f620000004200 */
[-CC-:B------:R-:W-:Y:S01]  /*15f30*/  FFMA.FTZ R170, R225, R169.reuse, -R168.reuse ;  /* 0x000000a9e1aa7223 */ /* 0x180fe200000108a8 */
[-CC-:B------:R-:W-:Y:S01]  /*15f40*/  FFMA.FTZ R172, R223, R169.reuse, -R168.reuse ;  /* 0x000000a9dfac7223 */ /* 0x180fe200000108a8 */
[-C--:B------:R-:W-:Y:S01]  /*15f50*/  FFMA.FTZ R175, R175, R169.reuse, -R168 ;  /* 0x000000a9afaf7223 */ /* 0x080fe200000108a8 */
[----:B------:R-:W-:Y:S01]  /*15f60*/  LDSM.16.MT88.4 R24, [R200+0xe800] ;  /* 0x00e80000c818783b */ /* 0x000fe20000004200 */
[----:B------:R-:W4:Y:S01]  /*15f70*/  MUFU.EX2 R151, R151 ;  /* 0x0000009700977308 */ /* 0x000f220000000800 */
        /* <DEDUP_REMOVED lines=12> */
[----:B----4-:R-:W-:Y:S01]  /*16040*/  F2FP.BF16.F32.PACK_AB R114, R151, R154 ;  /* 0x0000009a9772723e */ /* 0x010fe200000010ff */
[----:B------:R-:W-:-:S04]  /*16050*/  FADD.FTZ R154, R154, R155 ;  /* 0x0000009b9a9a7221 */ /* 0x000fc80000010000 */
[----:B------:R-:W-:Y:S02]  /*16060*/  FADD.FTZ R151, R151, R154 ;  /* 0x0000009a97977221 */ /* 0x000fe40000010000 */
[----:B------:R-:W-:Y:S08]  /*16070*/  MUFU.EX2 R156, R156 ;  /* 0x0000009c009c7308 */ /* 0x000ff00000000800 */
[----:B------:R-:W4:Y:S01]  /*16080*/  MUFU.EX2 R153, R153 ;  /* 0x0000009900997308 */ /* 0x000f220000000800 */
[----:B---3--:R-:W-:Y:S01]  /*16090*/  F2FP.BF16.F32.PACK_AB R113, R160, R157 ;  /* 0x0000009da071723e */ /* 0x008fe200000010ff */
[----:B------:R-:W-:-:S06]  /*160a0*/  FADD.FTZ R157, R157, R160 ;  /* 0x000000a09d9d7221 */ /* 0x000fcc0000010000 */
[----:B------:R-:W-:Y:S08]  /*160b0*/  MUFU.EX2 R152, R152 ;  /* 0x0000009800987308 */ /* 0x000ff00000000800 */
[----:B------:R-:W3:Y:S01]  /*160c0*/  MUFU.EX2 R149, R149 ;  /* 0x0000009500957308 */ /* 0x000ee20000000800 */
[----:B----4-:R-:W-:Y:S01]  /*160d0*/  F2FP.BF16.F32.PACK_AB R115, R153, R156 ;  /* 0x0000009c9973723e */ /* 0x010fe200000010ff */
[----:B------:R-:W-:-:S04]  /*160e0*/  FADD.FTZ R156, R156, R157 ;  /* 0x0000009d9c9c7221 */ /* 0x000fc80000010000 */
[----:B------:R-:W-:Y:S02]  /*160f0*/  FADD.FTZ R153, R153, R156 ;  /* 0x0000009c99997221 */ /* 0x000fe40000010000 */
[C---:B------:R-:W-:Y:S01]  /*16100*/  HMMA.16816.F32.BF16 R36, R112.reuse, R40, RZ ;  /* 0x000000287024723c */ /* 0x040fe200000418ff */
[----:B------:R-:W-:Y:S05]  /*16110*/  MUFU.EX2 R148, R148 ;  /* 0x0000009400947308 */ /* 0x000fea0000000800 */
[C---:B------:R-:W-:Y:S03]  /*16120*/  HMMA.16816.F32.BF16 R60, R112.reuse, R64, RZ ;  /* 0x00000040703c723c */ /* 0x040fe600000418ff */
[----:B------:R-:W4:Y:S01]  /*16130*/  MUFU.EX2 R135, R135 ;  /* 0x0000008700877308 */ /* 0x000f220000000800 */
        /* <DEDUP_REMOVED lines=8> */
[----:B----4-:R-:W-:Y:S01]  /*161c0*/  F2FP.BF16.F32.PACK_AB R6, R135, R148 ;  /* 0x000000948706723e */ /* 0x010fe200000010ff */
[----:B------:R-:W-:-:S03]  /*161d0*/  FADD.FTZ R148, R148, R149 ;  /* 0x0000009594947221 */ /* 0x000fc60000010000 */
[C---:B------:R-:W-:Y:S01]  /*161e0*/  HMMA.16816.F32.BF16 R84, R112.reuse, R88, RZ ;  /* 0x000000587054723c */ /* 0x040fe200000418ff */
[----:B------:R-:W-:Y:S02]  /*161f0*/  FADD.FTZ R148, R135, R148 ;  /* 0x0000009487947221 */ /* 0x000fe40000010000 */
[----:B------:R-:W-:Y:S03]  /*16200*/  MUFU.EX2 R137, R137 ;  /* 0x0000008900897308 */ /* 0x000fe60000000800 */
[C---:B------:R-:W-:Y:S05]  /*16210*/  HMMA.16816.F32.BF16 R80, R112.reuse, R82, RZ ;  /* 0x000000527050723c */ /* 0x040fea00000418ff */
[----:B------:R-:W4:Y:S01]  /*16220*/  MUFU.EX2 R136, R136 ;  /* 0x0000008800887308 */ /* 0x000f220000000800 */
[----:B---3--:R-:W-:Y:S01]  /*16230*/  F2FP.BF16.F32.PACK_AB R5, R139, R150 ;  /* 0x000000968b05723e */ /* 0x008fe200000010ff */
[----:B------:R-:W-:Y:S01]  /*16240*/  HMMA.16816.F32.BF16 R88, R112, R90, RZ ;  /* 0x0000005a7058723c */ /* 0x000fe200000418ff */
[----:B------:R-:W-:-:S04]  /*16250*/  FADD.FTZ R150, R150, R153 ;  /* 0x0000009996967221 */ /* 0x000fc80000010000 */
[----:B------:R-:W-:Y:S01]  /*16260*/  FADD.FTZ R150, R139, R150 ;  /* 0x000000968b967221 */ /* 0x000fe20000010000 */
[C---:B------:R-:W-:Y:S01]  /*16270*/  HMMA.16816.F32.BF16 R92, R112.reuse, R96, RZ ;  /* 0x00000060705c723c */ /* 0x040fe200000418ff */
[----:B------:R-:W-:Y:S05]  /*16280*/  MUFU.EX2 R159, R159 ;  /* 0x0000009f009f7308 */ /* 0x000fea0000000800 */
[----:B------:R-:W-:Y:S01]  /*16290*/  HMMA.16816.F32.BF16 R100, R112, R104, RZ ;  /* 0x000000687064723c */ /* 0x000fe200000418ff */
[----:B----4-:R-:W-:Y:S02]  /*162a0*/  F2FP.BF16.F32.PACK_AB R7, R136, R137 ;  /* 0x000000898807723e */ /* 0x010fe400000010ff */
[----:B------:R-:W3:Y:S01]  /*162b0*/  MUFU.EX2 R162, R162 ;  /* 0x000000a200a27308 */ /* 0x000ee20000000800 */
        /* <DEDUP_REMOVED lines=8> */
[C---:B--2---:R-:W-:Y:S05]  /*16340*/  HMMA.16816.F32.BF16 R60, R4.reuse, R8, R60 ;  /* 0x00000008043c723c */ /* 0x044fea000004183c */
[----:B------:R-:W-:Y:S01]  /*16350*/  MUFU.EX2 R163, R163 ;  /* 0x000000a300a37308 */ /* 0x000fe20000000800 */
[----:B------:R-:W-:Y:S01]  /*16360*/  HMMA.16816.F32.BF16 R64, R4, R10, R64 ;  /* 0x0000000a0440723c */ /* 0x000fe20000041840 */
[----:B------:R-:W2:Y:S05]  /*16370*/  LDSM.16.MT88.4 R8, [R200+0x10800] ;  /* 0x01080000c808783b */ /* 0x000eaa0000004200 */
[C---:B------:R-:W-:Y:S01]  /*16380*/  HMMA.16816.F32.BF16 R104, R112.reuse, R106, RZ ;  /* 0x0000006a7068723c */ /* 0x040fe200000418ff */
[----:B------:R-:W4:Y:S05]  /*16390*/  MUFU.EX2 R170, R170 ;  /* 0x000000aa00aa7308 */ /* 0x000f2a0000000800 */
[----:B-----5:R-:W-:Y:S03]  /*163a0*/  HMMA.16816.F32.BF16 R44, R112, R48, RZ ;  /* 0x00000030702c723c */ /* 0x020fe600000418ff */
[----:B------:R-:W-:Y:S03]  /*163b0*/  MUFU.EX2 R172, R172 ;  /* 0x000000ac00ac7308 */ /* 0x000fe60000000800 */
[C---:B------:R-:W-:Y:S05]  /*163c0*/  HMMA.16816.F32.BF16 R76, R4.reuse, R20, R76 ;  /* 0x00000014044c723c */ /* 0x040fea000004184c */
[----:B------:R-:W5:Y:S01]  /*163d0*/  MUFU.EX2 R175, R175 ;  /* 0x000000af00af7308 */ /* 0x000f620000000800 */
[C---:B------:R-:W-:Y:S01]  /*163e0*/  HMMA.16816.F32.BF16 R80, R4.reuse, R22, R80 ;  /* 0x000000160450723c */ /* 0x040fe20000041850 */
[----:B------:R-:W3:Y:S05]  /*163f0*/  LDSM.16.MT88.4 R20, [R199+0x10800] ;  /* 0x01080000c714783b */ /* 0x000eea0000004200 */
[C---:B------:R-:W-:Y:S01]  /*16400*/  HMMA.16816.F32.BF16 R84, R4.reuse, R16, R84 ;  /* 0x000000100454723c */ /* 0x040fe20000041854 */
[----:B------:R-:W-:Y:S05]  /*16410*/  MUFU.EX2 R178, R178 ;  /* 0x000000b200b27308 */ /* 0x000fea0000000800 */
[----:B------:R-:W-:Y:S01]  /*16420*/  HMMA.16816.F32.BF16 R88, R4, R18, R88 ;  /* 0x000000120458723c */ /* 0x000fe20000041858 */
[----:B------:R-:W4:Y:S02]  /*16430*/  LDSM.16.MT88.4 R16, [R198+0x10800] ;  /* 0x01080000c610783b */ /* 0x000f240000004200 */
[----:B------:R-:W5:Y:S03]  /*16440*/  MUFU.EX2 R219, R219 ;  /* 0x000000db00db7308 */ /* 0x000f660000000800 */
[----:B------:R-:W-:Y:S05]  /*16450*/  HMMA.16816.F32.BF16 R48, R112, R50, RZ ;  /* 0x000000327030723c */ /* 0x000fea00000418ff */
[----:B------:R-:W-:Y:S01]  /*16460*/  MUFU.EX2 R179, R179 ;  /* 0x000000b300b37308 */ /* 0x000fe20000000800 */
[C---:B-1----:R-:W-:Y:S06]  /*16470*/  HMMA.16816.F32.BF16 R92, R4.reuse, R12, R92 ;  /* 0x0000000c045c723c */ /* 0x042fec000004185c */
[C---:B------:R-:W-:Y:S01]  /*16480*/  HMMA.16816.F32.BF16 R96, R4.reuse, R14, R96 ;  /* 0x0000000e0460723c */ /* 0x040fe20000041860 */
[----:B------:R-:W1:Y:S01]  /*16490*/  LDSM.16.MT88.4 R12, [R199+0xd000] ;  /* 0x00d00000c70c783b */ /* 0x000e620000004200 */
[----:B------:R-:W-:Y:S04]  /*164a0*/  MUFU.EX2 R174, R174 ;  /* 0x000000ae00ae7308 */ /* 0x000fe80000000800 */
[C---:B--2---:R-:W-:Y:S04]  /*164b0*/  HMMA.16816.F32.BF16 R100, R4.reuse, R8, R100 ;  /* 0x000000080464723c */ /* 0x044fe80000041864 */
[----:B------:R-:W-:Y:S02]  /*164c0*/  MUFU.EX2 R176, R176 ;  /* 0x000000b000b07308 */ /* 0x000fe40000000800 */
[----:B------:R-:W-:Y:S01]  /*164d0*/  HMMA.16816.F32.BF16 R104, R4, R10, R104 ;  /* 0x0000000a0468723c */ /* 0x000fe20000041868 */
[----:B------:R-:W2:Y:S05]  /*164e0*/  LDSM.16.MT88.4 R8, [R199+0xf000] ;  /* 0x00f00000c708783b */ /* 0x000eaa0000004200 */
[C---:B------:R-:W-:Y:S01]  /*164f0*/  HMMA.16816.F32.BF16 R128, R112.reuse, R124, RZ ;  /* 0x0000007c7080723c */ /* 0x040fe200000418ff */
[----:B------:R-:W2:Y:S05]  /*16500*/  MUFU.EX2 R173, R173 ;  /* 0x000000ad00ad7308 */ /* 0x000eaa0000000800 */
[C---:B------:R-:W-:Y:S03]  /*16510*/  HMMA.16816.F32.BF16 R52, R112.reuse, R56, RZ ;  /* 0x000000387034723c */ /* 0x040fe600000418ff */
[----:B------:R-:W-:Y:S03]  /*16520*/  MUFU.EX2 R171, R171 ;  /* 0x000000ab00ab7308 */ /* 0x000fe60000000800 */
[C---:B------:R-:W-:Y:S05]  /*16530*/  HMMA.16816.F32.BF16 R68, R112.reuse, R72, RZ ;  /* 0x000000487044723c */ /* 0x040fea00000418ff */
[----:B------:R-:W2:Y:S01]  /*16540*/  MUFU.EX2 R168, R168 ;  /* 0x000000a800a87308 */ /* 0x000ea20000000800 */
        /* <DEDUP_REMOVED lines=41> */
[C---:B--2---:R-:W-:Y:S06]  /*167e0*/  HMMA.16816.F32.BF16 R76, R4.reuse, R8, R76 ;  /* 0x00000008044c723c */ /* 0x044fec000004184c */
[C---:B------:R-:W-:Y:S01]  /*167f0*/  HMMA.16816.F32.BF16 R80, R4.reuse, R10, R80 ;  /* 0x0000000a0450723c */ /* 0x040fe20000041850 */
[----:B------:R-:W2:Y:S05]  /*16800*/  LDSM.16.MT88.4 R8, [R199+0x11000] ;  /* 0x01100000c708783b */ /* 0x000eaa0000004200 */
[C---:B---3--:R-:W-:Y:S06]  /*16810*/  HMMA.16816.F32.BF16 R84, R4.reuse, R20, R84 ;  /* 0x000000140454723c */ /* 0x048fec0000041854 */
[C---:B------:R-:W-:Y:S01]  /*16820*/  HMMA.16816.F32.BF16 R88, R4.reuse, R22, R88 ;  /* 0x000000160458723c */ /* 0x040fe20000041858 */
[----:B------:R-:W3:Y:S05]  /*16830*/  LDSM.16.MT88.4 R20, [R198+0x11000] ;  /* 0x01100000c614783b */ /* 0x000eea0000004200 */
[C---:B----4-:R-:W-:Y:S06]  /*16840*/  HMMA.16816.F32.BF16 R92, R4.reuse, R16, R92 ;  /* 0x00000010045c723c */ /* 0x050fec000004185c */
[C---:B------:R-:W-:Y:S01]  /*16850*/  HMMA.16816.F32.BF16 R96, R4.reuse, R18, R96 ;  /* 0x000000120460723c */ /* 0x040fe20000041860 */
[----:B------:R-:W4:Y:S05]  /*16860*/  LDSM.16.MT88.4 R16, [R201+0xd800] ;  /* 0x00d80000c910783b */ /* 0x000f2a0000004200 */
[C---:B-1----:R-:W-:Y:S06]  /*16870*/  HMMA.16816.F32.BF16 R100, R4.reuse, R12, R100 ;  /* 0x0000000c0464723c */ /* 0x042fec0000041864 */
[C---:B------:R-:W-:Y:S01]  /*16880*/  HMMA.16816.F32.BF16 R104, R4.reuse, R14, R104 ;  /* 0x0000000e0468723c */ /* 0x040fe20000041868 */
[----:B------:R-:W1:Y:S05]  /*16890*/  LDSM.16.MT88.4 R12, [R200+0xd800] ;  /* 0x00d80000c80c783b */ /* 0x000e6a0000004200 */
[C---:B--2---:R-:W-:Y:S06]  /*168a0*/  HMMA.16816.F32.BF16 R108, R4.reuse, R8, R108 ;  /* 0x00000008046c723c */ /* 0x044fec000004186c */
[C---:B------:R-:W-:Y:S01]  /*168b0*/  HMMA.16816.F32.BF16 R120, R4.reuse, R10, R120 ;  /* 0x0000000a0478723c */ /* 0x040fe20000041878 */
[----:B------:R-:W2:Y:S05]  /*168c0*/  LDSM.16.MT88.4 R8, [R199+0xf800] ;  /* 0x00f80000c708783b */ /* 0x000eaa0000004200 */
        /* <DEDUP_REMOVED lines=15> */
[C---:B---3--:R-:W-:Y:S06]  /*169c0*/  HMMA.16816.F32.BF16 R116, R4.reuse, R20, R116 ;  /* 0x000000140474723c */ /* 0x048fec0000041874 */
[----:B------:R-:W-:Y:S01]  /*169d0*/  HMMA.16816.F32.BF16 R112, R4, R22, R112 ;  /* 0x000000160470723c */ /* 0x000fe20000041870 */
[----:B------:R-:W3:Y:S06]  /*169e0*/  LDSM.16.MT88.4 R20, [R201+0x11800] ;  /* 0x01180000c914783b */ /* 0x000eec0000004200 */
        /* <DEDUP_REMOVED lines=33> */
[C---:B----4-:R-:W-:Y:S06]  /*16c00*/  HMMA.16816.F32.BF16 R100, R4.reuse, R16, R100 ;  /* 0x000000100464723c */ /* 0x050fec0000041864 */
[C---:B------:R-:W-:Y:S06]  /*16c10*/  HMMA.16816.F32.BF16 R104, R4.reuse, R18, R104 ;  /* 0x000000120468723c */ /* 0x040fec0000041868 */
[C---:B-1----:R-:W-:Y:S06]  /*16c20*/  HMMA.16816.F32.BF16 R108, R4.reuse, R12, R108 ;  /* 0x0000000c046c723c */ /* 0x042fec000004186c */
[C---:B------:R-:W-:Y:S06]  /*16c30*/  HMMA.16816.F32.BF16 R120, R4.reuse, R14, R120 ;  /* 0x0000000e0478723c */ /* 0x040fec0000041878 */
[C---:B--2---:R-:W-:Y:S06]  /*16c40*/  HMMA.16816.F32.BF16 R116, R4.reuse, R8, R116 ;  /* 0x000000080474723c */ /* 0x044fec0000041874 */
        /* <DEDUP_REMOVED lines=80> */
.L_x_2990:
[----:B-1----:R-:W-:Y:S02]  /*17150*/  R2UR UR4, R222 ;  /* 0x00000000de0472ca */ /* 0x002fe400000e0000 */
[----:B------:R-:W-:-:S13]  /*17160*/  R2UR UR5, R223 ;  /* 0x00000000df0572ca */ /* 0x000fda00000e0000 */
[----:B--2---:R-:W2:Y:S02]  /*17170*/  LD.E R5, desc[UR4][R136.64+0x40] ;  /* 0x0000400488057980 */ /* 0x004ea4000c101900 */
[----:B--2---:R-:W-:-:S05]  /*17180*/  IMAD.U32 R5, R5, -0x40, RZ ;  /* 0xffffffc005057824 */ /* 0x004fca00078e00ff */
[----:B------:R-:W-:Y:S02]  /*17190*/  SHF.R.S32.HI R4, RZ, 0x1f, R5 ;  /* 0x0000001fff047819 */ /* 0x000fe40000011405 */
.L_x_2991:
[----:B------:R-:W-:Y:S05]  /*171a0*/  BSYNC B0 ;  /* 0x0000000000007941 */ /* 0x000fea0003800000 */
.L_x_2989:
        /* <DEDUP_REMOVED lines=121> */
[----:B------:R-:W-:Y:S04]  /*17940*/  LDSM.16.M88.4 R24, [R195] ;  /* 0x00000000c318783b */ /* 0x000fe80000000200 */
[----:B------:R-:W-:Y:S04]  /*17950*/  LDSM.16.M88.4 R4, [R194] ;  /* 0x00000000c204783b */ /* 0x000fe80000000200 */
[----:B------:R-:W3:Y:S04]  /*17960*/  LDSM.16.M88.4 R148, [R196+0x6800] ;  /* 0x00680000c494783b */ /* 0x000ee80000000200 */
[----:B------:R-:W4:Y:S04]  /*17970*/  LDSM.16.M88.4 R140, [R196+0x7000] ;  /* 0x00700000c48c783b */ /* 0x000f280000000200 */
[----:B------:R-:W-:Y:S04]  /*17980*/  LDSM.16.M88.4 R160, [R193] ;  /* 0x00000000c1a0783b */ /* 0x000fe80000000200 */
[----:B--2---:R-:W2:Y:S04]  /*17990*/  LDSM.16.M88.4 R28, [R191+0x6000] ;  /* 0x00600000bf1c783b */ /* 0x004ea80000000200 */
[----:B------:R-:W5:Y:S04]  /*179a0*/  LDSM.16.M88.4 R164, [R196+0x7800] ;  /* 0x00780000c4a4783b */ /* 0x000f680000000200 */
[----:B------:R-:W5:Y:S04]  /*179b0*/  LDSM.16.M88.4 R32, [R190] ;  /* 0x00000000be20783b */ /* 0x000f680000000200 */
[----:B------:R-:W5:Y:S01]  /*179c0*/  LDSM.16.M88.4 R232, [R189] ;  /* 0x00000000bde8783b */ /* 0x000f620000000200 */
[C---:B-1----:R-:W-:Y:S03]  /*179d0*/  HMMA.16816.F32.BF16 R16, R172.reuse, R12, RZ ;  /* 0x0000000cac10723c */ /* 0x042fe600000418ff */
[----:B------:R-:W-:Y:S04]  /*179e0*/  LDSM.16.M88.4 R20, [R192] ;  /* 0x00000000c014783b */ /* 0x000fe80000000200 */
[----:B------:R-:W-:Y:S01]  /*179f0*/  LDSM.16.M88.4 R156, [R188] ;  /* 0x00000000bc9c783b */ /* 0x000fe20000000200 */
[C---:B------:R-:W-:Y:S03]  /*17a00*/  HMMA.16816.F32.BF16 R12, R172.reuse, R14, RZ ;  /* 0x0000000eac0c723c */ /* 0x040fe600000418ff */
[----:B------:R-:W-:Y:S03]  /*17a10*/  LDSM.16.M88.4 R8, [R191+0x6800] ;  /* 0x00680000bf08783b */ /* 0x000fe60000000200 */
[C---:B---3--:R-:W-:Y:S01]  /*17a20*/  HMMA.16816.F32.BF16 R152, R172.reuse, R148, RZ ;  /* 0x00000094ac98723c */ /* 0x048fe200000418ff */
[----:B------:R-:W-:Y:S04]  /*17a30*/  LDSM.16.M88.4 R228, [R191+0x7000] ;  /* 0x00700000bfe4783b */ /* 0x000fe80000000200 */
[----:B------:R-:W-:Y:S01]  /*17a40*/  LDSM.16.M88.4 R224, [R191+0x7800] ;  /* 0x00780000bfe0783b */ /* 0x000fe20000000200 */
[----:B------:R-:W-:Y:S03]  /*17a50*/  HMMA.16816.F32.BF16 R148, R172, R150, RZ ;  /* 0x00000096ac94723c */ /* 0x000fe600000418ff */
[----:B------:R-:W-:Y:S03]  /*17a60*/  LDSM.16.M88.4 R168, [R187+0x1000] ;  /* 0x00100000bba8783b */ /* 0x000fe60000000200 */
[----:B------:R-:W-:Y:S01]  /*17a70*/  HMMA.16816.F32.BF16 R16, R24, R4, R16 ;  /* 0x000000041810723c */ /* 0x000fe20000041810 */
[----:B------:R-:W0:Y:S05]  /*17a80*/  LDGDEPBAR ;  /* 0x00000000000079af */ /* 0x000e2a0000000000 */
[----:B----4-:R-:W-:Y:S06]  /*17a90*/  HMMA.16816.F32.BF16 R144, R172, R140, RZ ;  /* 0x0000008cac90723c */ /* 0x010fec00000418ff */
[----:B------:R-:W-:Y:S01]  /*17aa0*/  HMMA.16816.F32.BF16 R12, R24, R6, R12 ;  /* 0x00000006180c723c */ /* 0x000fe2000004180c */
[----:B------:R-:W1:Y:S05]  /*17ab0*/  LDSM.16.M88.4 R4, [R187] ;  /* 0x00000000bb04783b */ /* 0x000e6a0000000200 */
[----:B------:R-:W-:Y:S06]  /*17ac0*/  HMMA.16816.F32.BF16 R140, R172, R142, RZ ;  /* 0x0000008eac8c723c */ /* 0x000fec00000418ff */
[----:B--2---:R-:W-:Y:S06]  /*17ad0*/  HMMA.16816.F32.BF16 R16, R160, R28, R16 ;  /* 0x0000001ca010723c */ /* 0x004fec0000041810 */
[C---:B-----5:R-:W-:Y:S06]  /*17ae0*/  HMMA.16816.F32.BF16 R176, R172.reuse, R164, RZ ;  /* 0x000000a4acb0723c */ /* 0x060fec00000418ff */
[----:B------:R-:W-:Y:S01]  /*17af0*/  HMMA.16816.F32.BF16 R172, R172, R166, RZ ;  /* 0x000000a6acac723c */ /* 0x000fe200000418ff */
[----:B------:R-:W-:Y:S05]  /*17b00*/  LDSM.16.M88.4 R164, [R197+0x2000] ;  /* 0x00200000c5a4783b */ /* 0x000fea0000000200 */
[C---:B------:R-:W-:Y:S06]  /*17b10*/  HMMA.16816.F32.BF16 R152, R24.reuse, R32, R152 ;  /* 0x000000201898723c */ /* 0x040fec0000041898 */
[C---:B------:R-:W-:Y:S01]  /*17b20*/  HMMA.16816.F32.BF16 R148, R24.reuse, R34, R148 ;  /* 0x000000221894723c */ /* 0x040fe20000041894 */
[----:B------:R-:W-:Y:S05]  /*17b30*/  LDSM.16.M88.4 R32, [R187+0x800] ;  /* 0x00080000bb20783b */ /* 0x000fea0000000200 */
[----:B------:R-:W-:Y:S06]  /*17b40*/  HMMA.16816.F32.BF16 R144, R24, R232, R144 ;  /* 0x000000e81890723c */ /* 0x000fec0000041890 */
[----:B------:R-:W-:Y:S01]  /*17b50*/  HMMA.16816.F32.BF16 R12, R160, R30, R12 ;  /* 0x0000001ea00c723c */ /* 0x000fe2000004180c */
[----:B------:R-:W2:Y:S05]  /*17b60*/  LDSM.16.M88.4 R28, [R196+0x8000] ;  /* 0x00800000c41c783b */ /* 0x000eaa0000000200 */
[----:B------:R-:W-:Y:S01]  /*17b70*/  HMMA.16816.F32.BF16 R140, R24, R234, R140 ;  /* 0x000000ea188c723c */ /* 0x000fe2000004188c */
[----:B------:R-:W-:Y:S05]  /*17b80*/  LDSM.16.M88.4 R232, [R196+0x9000] ;  /* 0x00900000c4e8783b */ /* 0x000fea0000000200 */
[----:B-1----:R-:W-:Y:S06]  /*17b90*/  HMMA.16816.F32.BF16 R16, R20, R4, R16 ;  /* 0x000000041410723c */ /* 0x002fec0000041810 */
[C---:B------:R-:W-:Y:S06]  /*17ba0*/  HMMA.16816.F32.BF16 R176, R24.reuse, R156, R176 ;  /* 0x0000009c18b0723c */ /* 0x040fec00000418b0 */
[----:B------:R-:W-:Y:S01]  /*17bb0*/  HMMA.16816.F32.BF16 R172, R24, R158, R172 ;  /* 0x0000009e18ac723c */ /* 0x000fe200000418ac */
[----:B------:R-:W-:Y:S04]  /*17bc0*/  LDSM.16.M88.4 R24, [R195+0x2000] ;  /* 0x00200000c318783b */ /* 0x000fe80000000200 */
[----:B------:R-:W-:Y:S01]  /*17bd0*/  LDSM.16.M88.4 R156, [R187+0x1800] ;  /* 0x00180000bb9c783b */ /* 0x000fe20000000200 */
[C---:B------:R-:W-:Y:S06]  /*17be0*/  HMMA.16816.F32.BF16 R152, R160.reuse, R8, R152 ;  /* 0x00000008a098723c */ /* 0x040fec0000041898 */
[C---:B------:R-:W-:Y:S01]  /*17bf0*/  HMMA.16816.F32.BF16 R148, R160.reuse, R10, R148 ;  /* 0x0000000aa094723c */ /* 0x040fe20000041894 */
[----:B------:R-:W-:Y:S05]  /*17c00*/  LDSM.16.M88.4 R8, [R196+0x8800] ;  /* 0x00880000c408783b */ /* 0x000fea0000000200 */
[----:B------:R-:W-:Y:S06]  /*17c10*/  HMMA.16816.F32.BF16 R144, R160, R228, R144 ;  /* 0x000000e4a090723c */ /* 0x000fec0000041890 */
[----:B------:R-:W-:Y:S01]  /*17c20*/  HMMA.16816.F32.BF16 R12, R20, R6, R12 ;  /* 0x00000006140c723c */ /* 0x000fe2000004180c */
[----:B------:R-:W1:Y:S05]  /*17c30*/  LDSM.16.M88.4 R4, [R186] ;  /* 0x00000000ba04783b */ /* 0x000e6a0000000200 */
[----:B------:R-:W-:Y:S01]  /*17c40*/  HMMA.16816.F32.BF16 R140, R160, R230, R140 ;  /* 0x000000e6a08c723c */ /* 0x000fe2000004188c */
[----:B------:R-:W-:Y:S05]  /*17c50*/  LDSM.16.M88.4 R228, [R193+0x2000] ;  /* 0x00200000c1e4783b */ /* 0x000fea0000000200 */
[----:B--2---:R-:W-:Y:S06]  /*17c60*/  HMMA.16816.F32.BF16 R16, R164, R28, R16 ;  /* 0x0000001ca410723c */ /* 0x004fec0000041810 */
[C---:B------:R-:W-:Y:S06]  /*17c70*/  HMMA.16816.F32.BF16 R176, R160.reuse, R224, R176 ;  /* 0x000000e0a0b0723c */ /* 0x040fec00000418b0 */
[----:B------:R-:W-:Y:S01]  /*17c80*/  HMMA.16816.F32.BF16 R172, R160, R226, R172 ;  /* 0x000000e2a0ac723c */ /* 0x000fe200000418ac */
[----:B------:R-:W-:Y:S04]  /*17c90*/  LDSM.16.M88.4 R224, [R196+0x9800] ;  /* 0x00980000c4e0783b */ /* 0x000fe80000000200 */
[----:B------:R-:W-:Y:S01]  /*17ca0*/  LDSM.16.M88.4 R160, [R184] ;  /* 0x00000000b8a0783b */ /* 0x000fe20000000200 */
[C---:B------:R-:W-:Y:S06]  /*17cb0*/  HMMA.16816.F32.BF16 R152, R20.reuse, R32, R152 ;  /* 0x000000201498723c */ /* 0x040fec0000041898 */
[C---:B------:R-:W-:Y:S01]  /*17cc0*/  HMMA.16816.F32.BF16 R148, R20.reuse, R34, R148 ;  /* 0x000000221494723c */ /* 0x040fe20000041894 */
[----:B------:R-:W-:Y:S05]  /*17cd0*/  LDSM.16.M88.4 R32, [R185] ;  /* 0x00000000b920783b */ /* 0x000fea0000000200 */
        /* <DEDUP_REMOVED lines=8> */
[----:B------:R-:W-:Y:S04]  /*17d60*/  LDSM.16.M88.4 R156, [R183] ;  /* 0x00000000b79c783b */ /* 0x000fe80000000200 */
[----:B------:R-:W-:Y:S01]  /*17d70*/  LDSM.16.M88.4 R20, [R191+0x9000] ;  /* 0x00900000bf14783b */ /* 0x000fe20000000200 */
[C---:B------:R-:W-:Y:S06]  /*17d80*/  HMMA.16816.F32.BF16 R152, R164.reuse, R8, R152 ;  /* 0x00000008a498723c */ /* 0x040fec0000041898 */
[C---:B------:R-:W-:Y:S01]  /*17d90*/  HMMA.16816.F32.BF16 R148, R164.reuse, R10, R148 ;  /* 0x0000000aa494723c */ /* 0x040fe20000041894 */
[----:B------:R-:W-:Y:S05]  /*17da0*/  LDSM.16.M88.4 R8, [R191+0x8800] ;  /* 0x00880000bf08783b */ /* 0x000fea0000000200 */
[----:B------:R-:W-:Y:S06]  /*17db0*/  HMMA.16816.F32.BF16 R144, R164, R232, R144 ;  /* 0x000000e8a490723c */ /* 0x000fec0000041890 */
[----:B------:R-:W-:Y:S01]  /*17dc0*/  HMMA.16816.F32.BF16 R12, R24, R6, R12 ;  /* 0x00000006180c723c */ /* 0x000fe2000004180c */
[----:B------:R-:W1:Y:S05]  /*17dd0*/  LDSM.16.M88.4 R4, [R187+0x2000] ;  /* 0x00200000bb04783b */ /* 0x000e6a0000000200 */
[----:B------:R-:W-:Y:S06]  /*17de0*/  HMMA.16816.F32.BF16 R140, R164, R234, R140 ;  /* 0x000000eaa48c723c */ /* 0x000fec000004188c */
[----:B--2---:R-:W-:Y:S06]  /*17df0*/  HMMA.16816.F32.BF16 R16, R228, R28, R16 ;  /* 0x0000001ce410723c */ /* 0x004fec0000041810 */
        /* <DEDUP_REMOVED lines=9> */
[----:B------:R-:W2:Y:S05]  /*17e90*/  LDSM.16.M88.4 R28, [R196+0xa000] ;  /* 0x00a00000c41c783b */ /* 0x000eaa0000000200 */
[----:B------:R-:W-:Y:S01]  /*17ea0*/  HMMA.16816.F32.BF16 R140, R24, R162, R140 ;  /* 0x000000a2188c723c */ /* 0x000fe2000004188c */
[----:B------:R-:W3:Y:S05]  /*17eb0*/  LDSM.16.M88.4 R160, [R187+0x3000] ;  /* 0x00300000bba0783b */ /* 0x000eea0000000200 */
        /* <DEDUP_REMOVED lines=12> */
[----:B------:R-:W4:Y:S05]  /*17f80*/  LDSM.16.M88.4 R20, [R196+0xb000] ;  /* 0x00b00000c414783b */ /* 0x000f2a0000000200 */
[----:B--2---:R-:W-:Y:S06]  /*17f90*/  HMMA.16816.F32.BF16 R16, R32, R28, R16 ;  /* 0x0000001c2010723c */ /* 0x004fec0000041810 */
[C---:B------:R-:W-:Y:S06]  /*17fa0*/  HMMA.16816.F32.BF16 R176, R228.reuse, R224, R176 ;  /* 0x000000e0e4b0723c */ /* 0x040fec00000418b0 */
[----:B------:R-:W-:Y:S01]  /*17fb0*/  HMMA.16816.F32.BF16 R172, R228, R226, R172 ;  /* 0x000000e2e4ac723c */ /* 0x000fe200000418ac */
[----:B------:R-:W-:Y:S05]  /*17fc0*/  LDSM.16.M88.4 R228, [R196+0xb800] ;  /* 0x00b80000c4e4783b */ /* 0x000fea0000000200 */
[C---:B------:R-:W-:Y:S06]  /*17fd0*/  HMMA.16816.F32.BF16 R152, R168.reuse, R164, R152 ;  /* 0x000000a4a898723c */ /* 0x040fec0000041898 */
[C---:B------:R-:W-:Y:S01]  /*17fe0*/  HMMA.16816.F32.BF16 R148, R168.reuse, R166, R148 ;  /* 0x000000a6a894723c */ /* 0x040fe20000041894 */
[----:B------:R-:W-:Y:S05]  /*17ff0*/  LDSM.16.M88.4 R164, [R193+0x4000] ;  /* 0x00400000c1a4783b */ /* 0x000fea0000000200 */
[C---:B---3--:R-:W-:Y:S01]  /*18000*/  HMMA.16816.F32.BF16 R224, R168.reuse, R160, R144 ;  /* 0x000000a0a8e0723c */ /* 0x048fe20000041890 */
[----:B------:R-:W2:Y:S05]  /*18010*/  LDSM.16.M88.4 R144, [R191+0xa000] ;  /* 0x00a00000bf90783b */ /* 0x000eaa0000000200 */
[----:B------:R-:W-:Y:S01]  /*18020*/  HMMA.16816.F32.BF16 R140, R168, R162, R140 ;  /* 0x000000a2a88c723c */ /* 0x000fe2000004188c */
[----:B------:R-:W-:Y:S05]  /*18030*/  LDSM.16.M88.4 R160, [R192+0x4000] ;  /* 0x00400000c0a0783b */ /* 0x000fea0000000200 */
[----:B------:R-:W-:Y:S01]  /*18040*/  HMMA.16816.F32.BF16 R12, R32, R30, R12 ;  /* 0x0000001e200c723c */ /* 0x000fe2000004180c */
[----:B------:R-:W3:Y:S05]  /*18050*/  LDSM.16.M88.4 R28, [R181] ;  /* 0x00000000b51c783b */ /* 0x000eea0000000200 */
[----:B-1----:R-:W-:Y:S06]  /*18060*/  HMMA.16816.F32.BF16 R16, R8, R4, R16 ;  /* 0x000000040810723c */ /* 0x002fec0000041810 */
[C---:B------:R-:W-:Y:S06]  /*18070*/  HMMA.16816.F32.BF16 R176, R168.reuse, R156, R176 ;  /* 0x0000009ca8b0723c */ /* 0x040fec00000418b0 */
[----:B------:R-:W-:Y:S01]  /*18080*/  HMMA.16816.F32.BF16 R172, R168, R158, R172 ;  /* 0x0000009ea8ac723c */ /* 0x000fe200000418ac */
[----:B------:R-:W1:Y:S05]  /*18090*/  LDSM.16.M88.4 R156, [R187+0x4000] ;  /* 0x00400000bb9c783b */ /* 0x000e6a0000000200 */
[C---:B----4-:R-:W-:Y:S06]  /*180a0*/  HMMA.16816.F32.BF16 R224, R32.reuse, R20, R224 ;  /* 0x0000001420e0723c */ /* 0x050fec00000418e0 */
[----:B------:R-:W-:Y:S01]  /*180b0*/  HMMA.16816.F32.BF16 R140, R32, R22, R140 ;  /* 0x00000016208c723c */ /* 0x000fe2000004188c */
[----:B------:R-:W4:Y:S05]  /*180c0*/  LDSM.16.M88.4 R20, [R138] ;  /* 0x000000008a14783b */ /* 0x000f2a0000000200 */
[----:B------:R-:W-:Y:S01]  /*180d0*/  HMMA.16816.F32.BF16 R12, R8, R6, R12 ;  /* 0x00000006080c723c */ /* 0x000fe2000004180c */
[----:B------:R-:W-:Y:S05]  /*180e0*/  LDSM.16.M88.4 R4, [R191+0xa800] ;  /* 0x00a80000bf04783b */ /* 0x000fea0000000200 */
[C---:B------:R-:W-:Y:S06]  /*180f0*/  HMMA.16816.F32.BF16 R152, R32.reuse, R24, R152 ;  /* 0x000000182098723c */ /* 0x040fec0000041898 */
[----:B------:R-:W-:Y:S01]  /*18100*/  HMMA.16816.F32.BF16 R148, R32, R26, R148 ;  /* 0x0000001a2094723c */ /* 0x000fe20000041894 */
[----:B------:R-:W5:Y:S05]  /*18110*/  LDSM.16.M88.4 R24, [R180] ;  /* 0x00000000b418783b */ /* 0x000f6a0000000200 */
[----:B--2---:R-:W-:Y:S06]  /*18120*/  HMMA.16816.F32.BF16 R16, R164, R144, R16 ;  /* 0x00000090a410723c */ /* 0x004fec0000041810 */
[----:B------:R-:W-:Y:S06]  /*18130*/  HMMA.16816.F32.BF16 R176, R32, R228, R176 ;  /* 0x000000e420b0723c */ /* 0x000fec00000418b0 */
[----:B------:R-:W-:Y:S06]  /*18140*/  HMMA.16816.F32.BF16 R12, R164, R146, R12 ;  /* 0x00000092a40c723c */ /* 0x000fec000004180c */
[----:B---3--:R-:W-:Y:S06]  /*18150*/  HMMA.16816.F32.BF16 R152, R8, R28, R152 ;  /* 0x0000001c0898723c */ /* 0x008fec0000041898 */
[----:B------:R-:W-:Y:S01]  /*18160*/  HMMA.16816.F32.BF16 R172, R32, R230, R172 ;  /* 0x000000e620ac723c */ /* 0x000fe200000418ac */
[----:B------:R-:W-:Y:S05]  /*18170*/  LDSM.16.M88.4 R32, [R187+0x4800] ;  /* 0x00480000bb20783b */ /* 0x000fea0000000200 */
[----:B-1----:R-:W-:Y:S06]  /*18180*/  HMMA.16816.F32.BF16 R16, R160, R156, R16 ;  /* 0x0000009ca010723c */ /* 0x002fec0000041810 */
[C---:B------:R-:W-:Y:S01]  /*18190*/  HMMA.16816.F32.BF16 R148, R8.reuse, R30, R148 ;  /* 0x0000001e0894723c */ /* 0x040fe20000041894 */
[----:B------:R-:W1:Y:S05]  /*181a0*/  LDSM.16.M88.4 R28, [R191+0xb000] ;  /* 0x00b00000bf1c783b */ /* 0x000e6a0000000200 */
[C---:B----4-:R-:W-:Y:S06]  /*181b0*/  HMMA.16816.F32.BF16 R176, R8.reuse, R20, R176 ;  /* 0x0000001408b0723c */ /* 0x050fec00000418b0 */
[----:B-----5:R-:W-:Y:S01]  /*181c0*/  HMMA.16816.F32.BF16 R224, R8, R24, R224 ;  /* 0x0000001808e0723c */ /* 0x020fe200000418e0 */
[----:B------:R-:W-:-:S05]  /*181d0*/  IMAD R21, R217, 0x40, R220 ;  /* 0x00000040d9157824 */ /* 0x000fca00078e02dc */
[----:B------:R-:W-:Y:S01]  /*181e0*/  HMMA.16816.F32.BF16 R12, R160, R158, R12 ;  /* 0x0000009ea00c723c */ /* 0x000fe2000004180c */
[----:B------:R-:W-:-:S05]  /*181f0*/  VIADD R25, R21, 0x1 ;  /* 0x0000000115197836 */ /* 0x000fca0000000000 */
[----:B------:R-:W-:Y:S01]  /*18200*/  I2FP.F32.S32 R20, R25 ;  /* 0x0000001900147245 */ /* 0x000fe20000201400 */
[----:B------:R-:W-:Y:S01]  /*18210*/  HMMA.16816.F32.BF16 R152, R164, R4, R152 ;  /* 0x00000004a498723c */ /* 0x000fe20000041898 */
[C---:B------:R-:W-:Y:S02]  /*18220*/  ISETP.GE.AND P6, PT, R25.reuse, R0, PT ;  /* 0x000000001900720c */ /* 0x040fe40003fc6270 */
[----:B------:R-:W-:Y:S01]  /*18230*/  ISETP.GE.AND P4, PT, R25, R2, PT ;  /* 0x000000021900720c */ /* 0x000fe20003f86270 */
[CC--:B------:R-:W-:Y:S01]  /*18240*/  FFMA.FTZ R17, R3.reuse, R20.reuse, R17 ;  /* 0x0000001403117223 */ /* 0x0c0fe20000010011 */
[----:B------:R-:W-:Y:S01]  /*18250*/  FFMA.FTZ R19, R3, R20, R19 ;  /* 0x0000001403137223 */ /* 0x000fe20000010013 */
[----:B------:R-:W-:Y:S03]  /*18260*/  HMMA.16816.F32.BF16 R140, R8, R26, R140 ;  /* 0x0000001a088c723c */ /* 0x000fe6000004188c */
[----:B------:R-:W-:-:S02]  /*18270*/  FSEL R17, R17, -INF , !P6 ;  /* 0xff80000011117808 */ /* 0x000fc40007000000 */
[----:B------:R-:W-:Y:S01]  /*18280*/  FSEL R19, R19, -INF , !P4 ;  /* 0xff80000013137808 */ /* 0x000fe20006000000 */
[----:B------:R-:W-:Y:S01]  /*18290*/  HMMA.16816.F32.BF16 R172, R8, R22, R172 ;  /* 0x0000001608ac723c */ /* 0x000fe200000418ac */
[----:B------:R-:W-:-:S05]  /*182a0*/  VIADD R27, R21, 0x9 ;  /* 0x00000009151b7836 */ /* 0x000fca0000000000 */
[C---:B------:R-:W-:Y:S01]  /*182b0*/  HMMA.16816.F32.BF16 R148, R164.reuse, R6, R148 ;  /* 0x00000006a494723c */ /* 0x040fe20000041894 */
[----:B------:R-:W-:Y:S01]  /*182c0*/  VIADD R9, R21, 0x8 ;  /* 0x0000000815097836 */ /* 0x000fe20000000000 */
[----:B------:R-:W2:Y:S01]  /*182d0*/  LDSM.16.M88.4 R4, [R187+0x5000] ;  /* 0x00500000bb04783b */ /* 0x000ea20000000200 */
[----:B------:R-:W-:Y:S02]  /*182e0*/  I2FP.F32.S32 R20, R27 ;  /* 0x0000001b00147245 */ /* 0x000fe40000201400 */
[-C--:B------:R-:W-:Y:S01]  /*182f0*/  ISETP.GE.AND P4, PT, R27, R0.reuse, PT ;  /* 0x000000001b00720c */ /* 0x080fe20003f86270 */
[----:B-1----:R-:W-:Y:S01]  /*18300*/  HMMA.16816.F32.BF16 R224, R164, R28, R224 ;  /* 0x0000001ca4e0723c */ /* 0x002fe200000418e0 */
[----:B------:R-:W-:Y:S01]  /*18310*/  ISETP.GE.AND P5, PT, R9, R0, PT ;  /* 0x000000000900720c */ /* 0x000fe20003fa6270 */
[CC--:B------:R-:W-:Y:S01]  /*18320*/  FFMA.FTZ R13, R3.reuse, R20.reuse, R13 ;  /* 0x00000014030d7223 */ /* 0x0c0fe2000001000d */
[----:B------:R-:W-:Y:S01]  /*18330*/  I2FP.F32.S32 R25, R9 ;  /* 0x0000000900197245 */ /* 0x000fe20000201400 */
[----:B------:R-:W-:Y:S01]  /*18340*/  FFMA.FTZ R15, R3, R20, R15 ;  /* 0x00000014030f7223 */ /* 0x000fe2000001000f */
[----:B------:R-:W-:Y:S01]  /*18350*/  ISETP.GE.AND P6, PT, R9, R2, PT ;  /* 0x000000020900720c */ /* 0x000fe20003fc6270 */
[----:B------:R-:W-:Y:S01]  /*18360*/  HMMA.16816.F32.BF16 R152, R160, R32, R152 ;  /* 0x00000020a098723c */ /* 0x000fe20000041898 */
[----:B------:R-:W1:Y:S01]  /*18370*/  LDSM.16.M88.4 R8, [R191+0xb800] ;  /* 0x00b80000bf08783b */ /* 0x000e620000000200 */
[CC--:B------:R-:W-:Y:S01]  /*18380*/  FFMA.FTZ R12, R3.reuse, R25.reuse, R12 ;  /* 0x00000019030c7223 */ /* 0x0c0fe2000001000c */
[----:B------:R-:W-:Y:S01]  /*18390*/  FFMA.FTZ R25, R3, R25, R14 ;  /* 0x0000001903197223 */ /* 0x000fe2000001000e */
[----:B------:R-:W-:-:S02]  /*183a0*/  FSEL R29, R13, -INF , !P4 ;  /* 0xff8000000d1d7808 */ /* 0x000fc40006000000 */
[----:B------:R-:W-:Y:S01]  /*183b0*/  HMMA.16816.F32.BF16 R140, R164, R30, R140 ;  /* 0x0000001ea48c723c */ /* 0x000fe2000004188c */
[----:B------:R-:W-:Y:S01]  /*183c0*/  FSEL R23, R12, -INF , !P5 ;  /* 0xff8000000c177808 */ /* 0x000fe20006800000 */
[----:B------:R-:W-:Y:S01]  /*183d0*/  VIADD R33, R21, 0x11 ;  /* 0x0000001115217836 */ /* 0x000fe20000000000 */
[----:B------:R-:W-:Y:S01]  /*183e0*/  ISETP.GE.AND P5, PT, R27, R2, PT ;  /* 0x000000021b00720c */ /* 0x000fe20003fa6270 */
[----:B------:R-:W-:Y:S01]  /*183f0*/  VIADD R27, R21, 0x10 ;  /* 0x00000010151b7836 */ /* 0x000fe20000000000 */
[----:B------:R-:W-:Y:S01]  /*18400*/  FSEL R25, R25, -INF , !P6 ;  /* 0xff80000019197808 */ /* 0x000fe20007000000 */
[----:B------:R-:W-:Y:S01]  /*18410*/  HMMA.16816.F32.BF16 R148, R160, R34, R148 ;  /* 0x00000022a094723c */ /* 0x000fe20000041894 */
[----:B------:R-:W-:Y:S01]  /*18420*/  VIADD R31, R21, 0x18 ;  /* 0x00000018151f7836 */ /* 0x000fe20000000000 */
[----:B------:R-:W-:Y:S02]  /*18430*/  I2FP.F32.S32 R22, R33 ;  /* 0x0000002100167245 */ /* 0x000fe40000201400 */
[----:B------:R-:W-:-:S02]  /*18440*/  ISETP.GE.AND P6, PT, R27, R0, PT ;  /* 0x000000001b00720c */ /* 0x000fc40003fc6270 */
[----:B------:R-:W-:Y:S02]  /*18450*/  I2FP.F32.S32 R20, R27 ;  /* 0x0000001b00147245 */ /* 0x000fe40000201400 */
[----:B------:R-:W-:Y:S02]  /*18460*/  ISETP.GE.AND P4, PT, R27, R2, PT ;  /* 0x000000021b00720c */ /* 0x000fe40003f86270 */
[----:B------:R-:W-:Y:S02]  /*18470*/  FSEL R27, R15, -INF , !P5 ;  /* 0xff8000000f1b7808 */ /* 0x000fe40006800000 */
[----:B------:R-:W3:Y:S01]  /*18480*/  LDSM.16.M88.4 R12, [R187+0x5800] ;  /* 0x00580000bb0c783b */ /* 0x000ee20000000200 */
[CC--:B------:R-:W-:Y:S01]  /*18490*/  FFMA.FTZ R152, R3.reuse, R20.reuse, R152 ;  /* 0x0000001403987223 */ /* 0x0c0fe20000010098 */
[C---:B------:R-:W-:Y:S01]  /*184a0*/  FFMA.FTZ R154, R3.reuse, R20, R154 ;  /* 0x00000014039a7223 */ /* 0x040fe2000001009a */
[CC--:B------:R-:W-:Y:S01]  /*184b0*/  FFMA.FTZ R135, R3.reuse, R22.reuse, R155 ;  /* 0x0000001603877223 */ /* 0x0c0fe2000001009b */
[----:B------:R-:W-:Y:S01]  /*184c0*/  FFMA.FTZ R147, R3, R22, R153 ;  /* 0x0000001603937223 */ /* 0x000fe20000010099 */
[----:B------:R-:W-:Y:S01]  /*184d0*/  ISETP.GE.AND P5, PT, R33, R0, PT ;  /* 0x000000002100720c */ /* 0x000fe20003fa6270 */
[----:B--2---:R-:W-:Y:S01]  /*184e0*/  HMMA.16816.F32.BF16 R224, R160, R4, R224 ;  /* 0x00000004a0e0723c */ /* 0x004fe200000418e0 */
[----:B------:R-:W-:Y:S01]  /*184f0*/  FSEL R235, R152, -INF , !P6 ;  /* 0xff80000098eb7808 */ /* 0x000fe20007000000 */
[----:B------:R-:W-:-:S04]  /*18500*/  DEPBAR.LE SB0, 0x0 ;  /* 0x000080000000791a */ /* 0x000fc80000000000 */
[----:B------:R-:W-:Y:S01]  /*18510*/  FSEL R239, R154, -INF , !P4 ;  /* 0xff8000009aef7808 */ /* 0x000fe20006000000 */
[----:B------:R-:W-:Y:S01]  /*18520*/  VIADD R5, R21, 0x19 ;  /* 0x0000001915057836 */ /* 0x000fe20000000000 */
[----:B------:R-:W-:Y:S01]  /*18530*/  I2FP.F32.S32 R4, R31 ;  /* 0x0000001f00047245 */ /* 0x000fe20000201400 */
[----:B------:R-:W-:Y:S01]  /*18540*/  HMMA.16816.F32.BF16 R140, R160, R6, R140 ;  /* 0x00000006a08c723c */ /* 0x000fe2000004188c */
[----:B------:R-:W-:Y:S02]  /*18550*/  ISETP.GE.AND P6, PT, R33, R2, PT ;  /* 0x000000022100720c */ /* 0x000fe40003fc6270 */
[----:B------:R-:W-:Y:S01]  /*18560*/  ISETP.GE.AND P4, PT, R31, R0, PT ;  /* 0x000000001f00720c */ /* 0x000fe20003f86270 */
[----:B------:R-:W-:Y:S01]  /*18570*/  FFMA.FTZ R145, R3, R4, R148 ;  /* 0x0000000403917223 */ /* 0x000fe20000010094 */
[----:B------:R-:W-:Y:S01]  /*18580*/  FSEL R135, R135, -INF , !P6 ;  /* 0xff80000087877808 */ /* 0x000fe20007000000 */
[C---:B-1----:R-:W-:Y:S01]  /*18590*/  HMMA.16816.F32.BF16 R176, R164.reuse, R8, R176 ;  /* 0x00000008a4b0723c */ /* 0x042fe200000418b0 */
[----:B------:R-:W-:Y:S01]  /*185a0*/  ISETP.GE.AND P6, PT, R5, R0, PT ;  /* 0x000000000500720c */ /* 0x000fe20003fc6270 */
[----:B------:R-:W-:Y:S01]  /*185b0*/  FFMA.FTZ R150, R3, R4, R150 ;  /* 0x0000000403967223 */ /* 0x000fe20000010096 */
[----:B------:R-:W-:Y:S01]  /*185c0*/  FSEL R145, R145, -INF , !P4 ;  /* 0xff80000091917808 */ /* 0x000fe20006000000 */
[----:B------:R-:W-:Y:S01]  /*185d0*/  VIADD R7, R21, 0x28 ;  /* 0x0000002815077836 */ /* 0x000fe20000000000 */
[----:B------:R-:W-:Y:S01]  /*185e0*/  BAR.SYNC.DEFER_BLOCKING 0x0 ;  /* 0x0000000000007b1d */ /* 0x000fe20000010000 */
[----:B------:R-:W-:Y:S01]  /*185f0*/  ISETP.GE.AND P4, PT, R5, R2, PT ;  /* 0x000000020500720c */ /* 0x000fe20003f86270 */
[----:B------:R-:W-:Y:S01]  /*18600*/  HMMA.16816.F32.BF16 R172, R164, R10, R172 ;  /* 0x0000000aa4ac723c */ /* 0x000fe200000418ac */
[----:B------:R-:W-:Y:S01]  /*18610*/  I2FP.F32.S32 R8, R5 ;  /* 0x0000000500087245 */ /* 0x000fe20000201400 */
[----:B------:R-:W-:Y:S01]  /*18620*/  VIADD R5, R21, 0x20 ;  /* 0x0000002015057836 */ /* 0x000fe20000000000 */
[----:B------:R-:W-:-:S02]  /*18630*/  FSEL R147, R147, -INF , !P5 ;  /* 0xff80000093937808 */ /* 0x000fc40006800000 */
[----:B------:R-:W-:Y:S01]  /*18640*/  ISETP.GE.AND P5, PT, R31, R2, PT ;  /* 0x000000021f00720c */ /* 0x000fe20003fa6270 */
[CC--:B------:R-:W-:Y:S01]  /*18650*/  FFMA.FTZ R149, R3.reuse, R8.reuse, R149 ;  /* 0x0000000803957223 */ /* 0x0c0fe20000010095 */
[----:B------:R-:W-:Y:S01]  /*18660*/  I2FP.F32.S32 R4, R5 ;  /* 0x0000000500047245 */ /* 0x000fe20000201400 */
[----:B------:R-:W-:Y:S01]  /*18670*/  FFMA.FTZ R151, R3, R8, R151 ;  /* 0x0000000803977223 */ /* 0x000fe20000010097 */
[----:B------:R-:W-:Y:S01]  /*18680*/  FSEL R171, R150, -INF , !P5 ;  /* 0xff80000096ab7808 */ /* 0x000fe20006800000 */
[----:B------:R-:W-:Y:S01]  /*18690*/  IMAD.MOV.U32 R164, RZ, RZ, R236 ;  /* 0x000000ffffa47224 */ /* 0x000fe200078e00ec */
[----:B------:R-:W-:Y:S01]  /*186a0*/  FSEL R243, R149, -INF , !P6 ;  /* 0xff80000095f37808 */ /* 0x000fe20007000000 */
[----:B------:R-:W-:Y:S01]  /*186b0*/  FFMA.FTZ R159, R3, R4, R224 ;  /* 0x00000004039f7223 */ /* 0x000fe200000100e0 */
[----:B------:R-:W-:Y:S01]  /*186c0*/  ISETP.GE.AND P5, PT, R5, R0, PT ;  /* 0x000000000500720c */ /* 0x000fe20003fa6270 */
[----:B------:R-:W-:Y:S01]  /*186d0*/  FFMA.FTZ R155, R3, R4, R226 ;  /* 0x00000004039b7223 */ /* 0x000fe200000100e2 */
[----:B------:R-:W-:Y:S01]  /*186e0*/  ISETP.GE.AND P6, PT, R5, R2, PT ;  /* 0x000000020500720c */ /* 0x000fe20003fc6270 */
[----:B------:R-:W-:Y:S01]  /*186f0*/  VIADD R5, R21, 0x21 ;  /* 0x0000002115057836 */ /* 0x000fe20000000000 */
[----:B------:R-:W-:Y:S01]  /*18700*/  FSEL R241, R151, -INF , !P4 ;  /* 0xff80000097f17808 */ /* 0x000fe20006000000 */
[----:B---3--:R-:W-:Y:S01]  /*18710*/  HMMA.16816.F32.BF16 R176, R160, R12, R176 ;  /* 0x0000000ca0b0723c */ /* 0x008fe200000418b0 */
[----:B------:R-:W-:Y:S01]  /*18720*/  FSEL R159, R159, -INF , !P5 ;  /* 0xff8000009f9f7808 */ /* 0x000fe20006800000 */
[----:B------:R-:W-:Y:S01]  /*18730*/  IMAD.MOV.U32 R165, RZ, RZ, R237 ;  /* 0x000000ffffa57224 */ /* 0x000fe200078e00ed */
[----:B------:R-:W-:-:S02]  /*18740*/  ISETP.GE.AND P4, PT, R5, R0, PT ;  /* 0x000000000500720c */ /* 0x000fc40003f86270 */
[----:B------:R-:W-:Y:S01]  /*18750*/  I2FP.F32.S32 R6, R5 ;  /* 0x0000000500067245 */ /* 0x000fe20000201400 */
[----:B------:R-:W-:Y:S01]  /*18760*/  HMMA.16816.F32.BF16 R172, R160, R14, R172 ;  /* 0x0000000ea0ac723c */ /* 0x000fe200000418ac */
[----:B------:R-:W-:Y:S01]  /*18770*/  ISETP.GE.AND P5, PT, R5, R2, PT ;  /* 0x000000020500720c */ /* 0x000fe20003fa6270 */
[----:B------:R-:W-:Y:S01]  /*18780*/  VIADD R5, R21, 0x29 ;  /* 0x0000002915057836 */ /* 0x000fe20000000000 */
[----:B------:R-:W-:Y:S01]  /*18790*/  I2FP.F32.S32 R4, R7 ;  /* 0x0000000700047245 */ /* 0x000fe20000201400 */
[-C--:B------:R-:W-:Y:S01]  /*187a0*/  FFMA.FTZ R151, R3, R6.reuse, R227 ;  /* 0x0000000603977223 */ /* 0x080fe200000100e3 */
[----:B------:R-:W-:Y:S01]  /*187b0*/  FSEL R155, R155, -INF , !P6 ;  /* 0xff8000009b9b7808 */ /* 0x000fe20007000000 */
[----:B------:R-:W-:Y:S01]  /*187c0*/  FFMA.FTZ R169, R3, R6, R225 ;  /* 0x0000000603a97223 */ /* 0x000fe200000100e1 */
[----:B------:R-:W-:Y:S01]  /*187d0*/  ISETP.GE.AND P6, PT, R7, R0, PT ;  /* 0x000000000700720c */ /* 0x000fe20003fc6270 */
[CC--:B------:R-:W-:Y:S01]  /*187e0*/  FFMA.FTZ R140, R3.reuse, R4.reuse, R140 ;  /* 0x00000004038c7223 */ /* 0x0c0fe2000001008c */
[----:B------:R-:W-:Y:S01]  /*187f0*/  FFMA.FTZ R142, R3, R4, R142 ;  /* 0x00000004038e7223 */ /* 0x000fe2000001008e */
[----:B------:R-:W-:-:S02]  /*18800*/  I2FP.F32.S32 R4, R5 ;  /* 0x0000000500047245 */ /* 0x000fc40000201400 */
[----:B------:R-:W-:Y:S02]  /*18810*/  FSEL R151, R151, -INF , !P5 ;  /* 0xff80000097977808 */ /* 0x000fe40006800000 */
[----:B------:R-:W-:Y:S01]  /*18820*/  FSEL R157, R140, -INF , !P6 ;  /* 0xff8000008c9d7808 */ /* 0x000fe20007000000 */
[-C--:B------:R-:W-:Y:S01]  /*18830*/  FFMA.FTZ R141, R3, R4.reuse, R141 ;  /* 0x00000004038d7223 */ /* 0x080fe2000001008d */
[----:B------:R-:W-:Y:S01]  /*18840*/  FSEL R169, R169, -INF , !P4 ;  /* 0xff800000a9a97808 */ /* 0x000fe20006000000 */
[----:B------:R-:W-:Y:S01]  /*18850*/  FFMA.FTZ R143, R3, R4, R143 ;  /* 0x00000004038f7223 */ /* 0x000fe2000001008f */
[C---:B------:R-:W-:Y:S02]  /*18860*/  ISETP.GE.AND P5, PT, R5.reuse, R0, PT ;  /* 0x000000000500720c */ /* 0x040fe40003fa6270 */
[-C--:B------:R-:W-:Y:S01]  /*18870*/  ISETP.GE.AND P6, PT, R5, R2.reuse, PT ;  /* 0x000000020500720c */ /* 0x080fe20003fc6270 */
[----:B------:R-:W-:Y:S01]  /*18880*/  VIADD R5, R21, 0x30 ;  /* 0x0000003015057836 */ /* 0x000fe20000000000 */
[----:B------:R-:W-:-:S02]  /*18890*/  ISETP.GE.AND P4, PT, R7, R2, PT ;  /* 0x000000020700720c */ /* 0x000fc40003f86270 */
[----:B------:R-:W-:Y:S02]  /*188a0*/  FSEL R161, R141, -INF , !P5 ;  /* 0xff8000008da17808 */ /* 0x000fe40006800000 */
[----:B------:R-:W-:Y:S02]  /*188b0*/  FSEL R149, R142, -INF , !P4 ;  /* 0xff8000008e957808 */ /* 0x000fe40006000000 */
[C---:B------:R-:W-:Y:S02]  /*188c0*/  ISETP.GE.AND P4, PT, R5.reuse, R0, PT ;  /* 0x000000000500720c */ /* 0x040fe40003f86270 */
[----:B------:R-:W-:Y:S02]  /*188d0*/  I2FP.F32.S32 R7, R5 ;  /* 0x0000000500077245 */ /* 0x000fe40000201400 */
[----:B------:R-:W-:Y:S01]  /*188e0*/  ISETP.GE.AND P5, PT, R5, R2, PT ;  /* 0x000000020500720c */ /* 0x000fe20003fa6270 */
[----:B------:R-:W-:Y:S01]  /*188f0*/  VIADD R5, R21, 0x31 ;  /* 0x0000003115057836 */ /* 0x000fe20000000000 */
[----:B------:R-:W-:Y:S01]  /*18900*/  FSEL R153, R143, -INF , !P6 ;  /* 0xff8000008f997808 */ /* 0x000fe20007000000 */
[CC--:B------:R-:W-:Y:S01]  /*18910*/  FFMA.FTZ R176, R3.reuse, R7.reuse, R176 ;  /* 0x0000000703b07223 */ /* 0x0c0fe200000100b0 */
[----:B------:R-:W-:Y:S01]  /*18920*/  FFMA.FTZ R178, R3, R7, R178 ;  /* 0x0000000703b27223 */ /* 0x000fe200000100b2 */
[----:B------:R-:W-:Y:S01]  /*18930*/  VIADD R7, R21, 0x38 ;  /* 0x0000003815077836 */ /* 0x000fe20000000000 */
[----:B------:R-:W-:-:S02]  /*18940*/  I2FP.F32.S32 R4, R5 ;  /* 0x0000000500047245 */ /* 0x000fc40000201400 */
[----:B------:R-:W-:Y:S02]  /*18950*/  ISETP.GE.AND P6, PT, R5, R0, PT ;  /* 0x000000000500720c */ /* 0x000fe40003fc6270 */
[----:B------:R-:W-:Y:S01]  /*18960*/  FSEL R233, R176, -INF , !P4 ;  /* 0xff800000b0e97808 */ /* 0x000fe20006000000 */
[CC--:B------:R-:W-:Y:S01]  /*18970*/  FFMA.FTZ R177, R3.reuse, R4.reuse, R177 ;  /* 0x0000000403b17223 */ /* 0x0c0fe200000100b1 */
[----:B------:R-:W-:Y:S01]  /*18980*/  FFMA.FTZ R179, R3, R4, R179 ;  /* 0x0000000403b37223 */ /* 0x000fe200000100b3 */
[----:B------:R-:W-:Y:S02]  /*18990*/  I2FP.F32.S32 R4, R7 ;  /* 0x0000000700047245 */ /* 0x000fe40000201400 */
[----:B------:R-:W-:Y:S01]  /*189a0*/  ISETP.GE.AND P4, PT, R5, R2, PT ;  /* 0x000000020500720c */ /* 0x000fe20003f86270 */
[----:B------:R-:W-:Y:S01]  /*189b0*/  VIADD R5, R21, 0x39 ;  /* 0x0000003915057836 */ /* 0x000fe20000000000 */
[----:B------:R-:W-:Y:S01]  /*189c0*/  FSEL R229, R178, -INF , !P5 ;  /* 0xff800000b2e57808 */ /* 0x000fe20006800000 */
[CC--:B------:R-:W-:Y:S01]  /*189d0*/  FFMA.FTZ R172, R3.reuse, R4.reuse, R172 ;  /* 0x0000000403ac7223 */ /* 0x0c0fe200000100ac */
[----:B------:R-:W-:Y:S01]  /*189e0*/  FFMA.FTZ R174, R3, R4, R174 ;  /* 0x0000000403ae7223 */ /* 0x000fe200000100ae */
[----:B------:R-:W-:-:S02]  /*189f0*/  I2FP.F32.S32 R4, R21 ;  /* 0x0000001500047245 */ /* 0x000fc40000201400 */
[----:B------:R-:W-:Y:S02]  /*18a00*/  FSEL R231, R177, -INF , !P6 ;  /* 0xff800000b1e77808 */ /* 0x000fe40007000000 */
[C---:B------:R-:W-:Y:S02]  /*18a10*/  ISETP.GE.AND P5, PT, R7.reuse, R0, PT ;  /* 0x000000000700720c */ /* 0x040fe40003fa6270 */
[----:B------:R-:W-:Y:S01]  /*18a20*/  ISETP.GE.AND P6, PT, R7, R2, PT ;  /* 0x000000020700720c */ /* 0x000fe20003fc6270 */
[----:B------:R-:W-:Y:S01]  /*18a30*/  FFMA.FTZ R7, R3, R4, R16 ;  /* 0x0000000403077223 */ /* 0x000fe20000010010 */
[----:B------:R-:W-:Y:S02]  /*18a40*/  FSEL R227, R179, -INF , !P4 ;  /* 0xff800000b3e37808 */ /* 0x000fe40006000000 */
[----:B------:R-:W-:Y:S02]  /*18a50*/  ISETP.GE.AND P4, PT, R21, R0, PT ;  /* 0x000000001500720c */ /* 0x000fe40003f86270 */
[----:B------:R-:W-:-:S02]  /*18a60*/  I2FP.F32.S32 R6, R5 ;  /* 0x0000000500067245 */ /* 0x000fc40000201400 */
[----:B------:R-:W-:Y:S02]  /*18a70*/  FSEL R176, R174, -INF , !P6 ;  /* 0xff800000aeb07808 */ /* 0x000fe40007000000 */
[----:B------:R-:W-:Y:S01]  /*18a80*/  FSEL R7, R7, -INF , !P4 ;  /* 0xff80000007077808 */ /* 0x000fe20006000000 */
[----:B------:R-:W-:Y:S01]  /*18a90*/  FFMA.FTZ R173, R3, R6, R173 ;  /* 0x0000000603ad7223 */ /* 0x000fe200000100ad */
[----:B------:R-:W-:Y:S01]  /*18aa0*/  ISETP.GE.AND P6, PT, R5, R0, PT ;  /* 0x000000000500720c */ /* 0x000fe20003fc6270 */
[----:B------:R-:W-:Y:S01]  /*18ab0*/  FFMA.FTZ R175, R3, R6, R175 ;  /* 0x0000000603af7223 */ /* 0x000fe200000100af */
[----:B------:R-:W-:Y:S01]  /*18ac0*/  ISETP.GE.AND P4, PT, R5, R2, PT ;  /* 0x000000020500720c */ /* 0x000fe20003f86270 */
[----:B------:R-:W-:Y:S01]  /*18ad0*/  FFMA.FTZ R5, R3, R4, R18 ;  /* 0x0000000403057223 */ /* 0x000fe20000010012 */
[----:B------:R-:W-:Y:S02]  /*18ae0*/  FSEL R228, R172, -INF , !P5 ;  /* 0xff800000ace47808 */ /* 0x000fe40006800000 */
[----:B------:R-:W-:-:S02]  /*18af0*/  ISETP.GE.AND P5, PT, R21, R2, PT ;  /* 0x000000021500720c */ /* 0x000fc40003fa6270 */
        /* <DEDUP_REMOVED lines=18> */
[----:B------:R-:W-:Y:S02]  /*18c20*/  R2UR UR9, R223 ;  /* 0x00000000df0972ca */ /* 0x000fe400000e0000 */
[-C--:B--2---:R-:W-:Y:S02]  /*18c30*/  IABS R6, R13.reuse ;  /* 0x0000000d00067213 */ /* 0x084fe40000000000 */
[----:B------:R-:W-:-:S02]  /*18c40*/  IABS R9, R13 ;  /* 0x0000000d00097213 */ /* 0x000fc40000000000 */
[----:B------:R-:W1:Y:S01]  /*18c50*/  I2F.RP R8, R6 ;  /* 0x0000000600087306 */ /* 0x000e620000209400 */
[-C--:B------:R-:W-:Y:S02]  /*18c60*/  LOP3.LUT R0, R0, R13.reuse, RZ, 0x3c, !PT ;  /* 0x0000000d00007212 */ /* 0x080fe400078e3cff */
[----:B------:R-:W-:Y:S01]  /*18c70*/  IMAD.MOV R9, RZ, RZ, -R9 ;  /* 0x000000ffff097224 */ /* 0x000fe200078e0a09 */
[----:B------:R-:W-:Y:S02]  /*18c80*/  LOP3.LUT R10, R10, R13, RZ, 0x3c, !PT ;  /* 0x0000000d0a0a7212 */ /* 0x000fe400078e3cff */
[----:B------:R-:W-:Y:S02]  /*18c90*/  ISETP.GE.AND P4, PT, R0, RZ, PT ;  /* 0x000000ff0000720c */ /* 0x000fe40003f86270 */
        /* <DEDUP_REMOVED lines=21> */
[----:B------:R-:W-:Y:S01]  /*18df0*/  ISETP.NE.AND P3, PT, R13, RZ, PT ;  /* 0x000000ff0d00720c */ /* 0x000fe20003f65270 */
[----:B------:R-:W3:Y:S01]  /*18e00*/  LD.E.64 R14, desc[UR4][R136.64+0x38] ;  /* 0x00003804880e7980 */ /* 0x000ee2000c101b00 */
        /* <DEDUP_REMOVED lines=16> */
[----:B------:R-:W-:-:S04]  /*18f10*/  IMAD R2, R14, R11, R2 ;  /* 0x0000000b0e027224 */ /* 0x000fc800078e0202 */
[----:B------:R-:W-:Y:S02]  /*18f20*/  IMAD.IADD R13, R13, 0x1, R2 ;  /* 0x000000010d0d7824 */ /* 0x000fe400078e0202 */
[----:B----4-:R-:W-:-:S04]  /*18f30*/  IMAD.IADD R9, R0, 0x1, -R9 ;  /* 0x0000000100097824 */ /* 0x010fc800078e0a09 */
[----:B--2---:R-:W-:Y:S01]  /*18f40*/  IMAD R11, R21, R9, RZ ;  /* 0x00000009150b7224 */ /* 0x004fe200078e02ff */
[----:B------:R-:W-:Y:S01]  /*18f50*/  SHF.R.S32.HI R0, RZ, 0x1f, R9 ;  /* 0x0000001fff007819 */ /* 0x000fe20000011409 */
[----:B------:R-:W-:-:S04]  /*18f60*/  IMAD.WIDE.U32 R12, R9, R20, R12 ;  /* 0x00000014090c7225 */ /* 0x000fc800078e000c */
[----:B------:R-:W-:-:S05]  /*18f70*/  IMAD R0, R20, R0, R11 ;  /* 0x0000000014007224 */ /* 0x000fca00078e020b */
[----:B------:R-:W-:Y:S01]  /*18f80*/  IADD3 R4, R13, R0, RZ ;  /* 0x000000000d047210 */ /* 0x000fe20007ffe0ff */
[----:B------:R-:W-:Y:S01]  /*18f90*/  IMAD.MOV.U32 R13, RZ, RZ, R12 ;  /* 0x000000ffff0d7224 */ /* 0x000fe200078e000c */
[----:B------:R-:W-:Y:S05]  /*18fa0*/  BRA `(.L_x_2996) ;  /* 0x0000000000147947 */ /* 0x000fea0003800000 */
.L_x_2995:
[----:B------:R-:W-:Y:S02]  /*18fb0*/  R2UR UR4, R222 ;  /* 0x00000000de0472ca */ /* 0x000fe400000e0000 */
[----:B------:R-:W-:-:S13]  /*18fc0*/  R2UR UR5, R223 ;  /* 0x00000000df0572ca */ /* 0x000fda00000e0000 */
[----:B------:R-:W2:Y:S02]  /*18fd0*/  LD.E R13, desc[UR4][R136.64+0x38] ;  /* 0x00003804880d7980 */ /* 0x000ea4000c101900 */
[----:B--2---:R-:W-:-:S05]  /*18fe0*/  IMAD.U32 R13, R13, -0x40, RZ ;  /* 0xffffffc00d0d7824 */ /* 0x004fca00078e00ff */
[----:B------:R-:W-:Y:S02]  /*18ff0*/  SHF.R.S32.HI R4, RZ, 0x1f, R13 ;  /* 0x0000001fff047819 */ /* 0x000fe4000001140d */
.L_x_2996:
[----:B------:R-:W-:Y:S05]  /*19000*/  BSYNC B0 ;  /* 0x0000000000007941 */ /* 0x000fea0003800000 */
.L_x_2994:
        /* <DEDUP_REMOVED lines=119> */
.L_x_2993:
[----:B------:R-:W-:Y:S05]  /*19780*/  BSYNC B1 ;  /* 0x0000000000017941 */ /* 0x000fea0003800000 */
.L_x_2992:
        /* <DEDUP_REMOVED lines=43> */
[----:B-1----:R-:W-:-:S03]  /*19a40*/  FMNMX.FTZ R222, R9, R222, !PT ;  /* 0x000000de09de7209 */ /* 0x002fc60007810000 */
[----:B------:R-:W-:Y:S01]  /*19a50*/  LDSM.16.MT88.4 R8, [R201+0xc000] ;  /* 0x00c00000c908783b */ /* 0x000fe20000004200 */
[----:B---3--:R-:W-:Y:S02]  /*19a60*/  FMNMX.FTZ R167, R0, R167, !PT ;  /* 0x000000a700a77209 */ /* 0x008fe40007810000 */
[C---:B------:R-:W-:Y:S02]  /*19a70*/  FSETP.NEU.FTZ.AND P1, PT, R222.reuse, -INF , PT ;  /* 0xff800000de00780b */ /* 0x040fe40003f3d000 */
[----:B------:R-:W-:Y:S02]  /*19a80*/  FSETP.NEU.FTZ.AND P0, PT, R167, -INF , PT ;  /* 0xff800000a700780b */ /* 0x000fe40003f1d000 */
        /* <DEDUP_REMOVED lines=43> */
[----:B------:R-:W4:Y:S01]  /*19d40*/  MUFU.EX2 R137, R137 ;  /* 0x0000008900897308 */ /* 0x000f220000000800 */
        /* <DEDUP_REMOVED lines=16> */
[----:B----4-:R-:W-:Y:S01]  /*19e50*/  F2FP.BF16.F32.PACK_AB R6, R137, R166 ;  /* 0x000000a68906723e */ /* 0x010fe200000010ff */
[-C--:B------:R-:W-:Y:S01]  /*19e60*/  FMUL.FTZ R77, R93, R225.reuse ;  /* 0x000000e15d4d7220 */ /* 0x080fe20000410000 */
[-C--:B------:R-:W-:Y:S01]  /*19e70*/  FMUL.FTZ R84, R108, R225.reuse ;  /* 0x000000e16c547220 */ /* 0x080fe20000410000 */
[-C--:B------:R-:W-:Y:S01]  /*19e80*/  FMUL.FTZ R85, R109, R225.reuse ;  /* 0x000000e16d557220 */ /* 0x080fe20000410000 */
[-C--:B------:R-:W-:Y:S01]  /*19e90*/  FMUL.FTZ R92, R120, R225.reuse ;  /* 0x000000e1785c7220 */ /* 0x080fe20000410000 */
[----:B------:R-:W-:Y:S01]  /*19ea0*/  FMUL.FTZ R93, R121, R225 ;  /* 0x000000e1795d7220 */ /* 0x000fe20000410000 */
[-CC-:B------:R-:W-:Y:S01]  /*19eb0*/  FFMA.FTZ R235, R147, R179.reuse, -R230.reuse ;  /* 0x000000b393eb7223 */ /* 0x180fe200000108e6 */
[----:B------:R-:W-:Y:S01]  /*19ec0*/  MUFU.EX2 R0, R0 ;  /* 0x0000000000007308 */ /* 0x000fe20000000800 */
[----:B------:R-:W-:Y:S01]  /*19ed0*/  FFMA.FTZ R234, R145, R179, -R230 ;  /* 0x000000b391ea7223 */ /* 0x000fe200000108e6 */
[-C--:B------:R-:W-:Y:S01]  /*19ee0*/  FMUL.FTZ R80, R80, R225.reuse ;  /* 0x000000e150507220 */ /* 0x080fe20000410000 */
[----:B------:R-:W-:Y:S01]  /*19ef0*/  LDSM.16.MT88.4 R144, [R198+0x10000] ;  /* 0x01000000c690783b */ /* 0x000fe20000004200 */
[----:B------:R-:W-:Y:S01]  /*19f00*/  FMUL.FTZ R81, R81, R225 ;  /* 0x000000e151517220 */ /* 0x000fe20000410000 */
[-C--:B------:R-:W-:Y:S01]  /*19f10*/  FFMA.FTZ R236, R239, R179.reuse, -R178 ;  /* 0x000000b3efec7223 */ /* 0x080fe200000108b2 */
[-C--:B------:R-:W-:Y:S01]  /*19f20*/  FFMA.FTZ R237, R243, R179.reuse, -R230 ;  /* 0x000000b3f3ed7223 */ /* 0x080fe200000108e6 */
[-CC-:B------:R-:W-:Y:S01]  /*19f30*/  FFMA.FTZ R239, R135, R179.reuse, -R178.reuse ;  /* 0x000000b387ef7223 */ /* 0x180fe200000108b2 */
[----:B------:R-:W4:Y:S01]  /*19f40*/  MUFU.EX2 R223, R223 ;  /* 0x000000df00df7308 */ /* 0x000f220000000800 */
[----:B-1----:R-:W-:Y:S01]  /*19f50*/  F2FP.BF16.F32.PACK_AB R5, R2, R136 ;  /* 0x000000880205723e */ /* 0x002fe200000010ff */
[-CC-:B------:R-:W-:Y:S01]  /*19f60*/  FFMA.FTZ R238, R171, R179.reuse, -R178.reuse ;  /* 0x000000b3abee7223 */ /* 0x180fe200000108b2 */
[----:B------:R-:W-:Y:S01]  /*19f70*/  FFMA.FTZ R241, R241, R179, -R178 ;  /* 0x000000b3f1f17223 */ /* 0x000fe200000108b2 */
[-C--:B------:R-:W-:Y:S01]  /*19f80*/  FMUL.FTZ R96, R96, R225.reuse ;  /* 0x000000e160607220 */ /* 0x080fe20000410000 */
[-C--:B------:R-:W-:Y:S01]  /*19f90*/  FMUL.FTZ R97, R97, R225.reuse ;  /* 0x000000e161617220 */ /* 0x080fe20000410000 */
[-C--:B------:R-:W-:Y:S01]  /*19fa0*/  FMUL.FTZ R112, R112, R225.reuse ;  /* 0x000000e170707220 */ /* 0x080fe20000410000 */
[----:B------:R-:W-:Y:S01]  /*19fb0*/  FMUL.FTZ R113, R113, R225 ;  /* 0x000000e171717220 */ /* 0x000fe20000410000 */
[----:B------:R-:W1:Y:S01]  /*19fc0*/  MUFU.EX2 R224, R224 ;  /* 0x000000e000e07308 */ /* 0x000e620000000800 */
[-CC-:B------:R-:W-:Y:S01]  /*19fd0*/  FFMA.FTZ R240, R159, R179.reuse, -R230.reuse ;  /* 0x000000b39ff07223 */ /* 0x180fe200000108e6 */
[-CC-:B------:R-:W-:Y:S01]  /*19fe0*/  FFMA.FTZ R243, R169, R179.reuse, -R230.reuse ;  /* 0x000000b3a9f37223 */ /* 0x180fe200000108e6 */
[-CC-:B------:R-:W-:Y:S01]  /*19ff0*/  FFMA.FTZ R242, R157, R179.reuse, -R230.reuse ;  /* 0x000000b39df27223 */ /* 0x180fe200000108e6 */
[-C--:B------:R-:W-:Y:S01]  /*1a000*/  FFMA.FTZ R245, R161, R179.reuse, -R230 ;  /* 0x000000b3a1f57223 */ /* 0x080fe200000108e6 */
[-CC-:B------:R-:W-:Y:S01]  /*1a010*/  FFMA.FTZ R244, R155, R179.reuse, -R178.reuse ;  /* 0x000000b39bf47223 */ /* 0x180fe200000108b2 */
[-CC-:B------:R-:W-:Y:S01]  /*1a020*/  FFMA.FTZ R247, R151, R179.reuse, -R178.reuse ;  /* 0x000000b397f77223 */ /* 0x180fe200000108b2 */
[-CC-:B------:R-:W-:Y:S01]  /*1a030*/  FFMA.FTZ R246, R149, R179.reuse, -R178.reuse ;  /* 0x000000b395f67223 */ /* 0x180fe200000108b2 */
[----:B------:R-:W-:Y:S01]  /*1a040*/  MUFU.EX2 R232, R232 ;  /* 0x000000e800e87308 */ /* 0x000fe20000000800 */
[----:B----4-:R-:W-:Y:S01]  /*1a050*/  F2FP.BF16.F32.PACK_AB R7, R223, R0 ;  /* 0x00000000df07723e */ /* 0x010fe200000010ff */
[-C--:B------:R-:W-:Y:S01]  /*1a060*/  FFMA.FTZ R249, R153, R179.reuse, -R178 ;  /* 0x000000b399f97223 */ /* 0x080fe200000108b2 */
[----:B------:R-:W-:Y:S01]  /*1a070*/  LDSM.16.MT88.4 R132, [R200+0xc800] ;  /* 0x00c80000c884783b */ /* 0x000fe20000004200 */
[-CC-:B------:R-:W-:Y:S01]  /*1a080*/  FFMA.FTZ R248, R231, R179.reuse, -R230.reuse ;  /* 0x000000b3e7f87223 */ /* 0x180fe200000108e6 */
[-CC-:B------:R-:W-:Y:S01]  /*1a090*/  FFMA.FTZ R231, R226, R179.reuse, -R230.reuse ;  /* 0x000000b3e2e77223 */ /* 0x180fe200000108e6 */
[-CC-:B------:R-:W-:Y:S01]  /*1a0a0*/  FFMA.FTZ R233, R233, R179.reuse, -R230.reuse ;  /* 0x000000b3e9e97223 */ /* 0x180fe200000108e6 */
[----:B------:R-:W-:Y:S01]  /*1a0b0*/  LDSM.16.MT88.4 R168, [R200+0xd000] ;  /* 0x00d00000c8a8783b */ /* 0x000fe20000004200 */
[----:B------:R-:W4:Y:S01]  /*1a0c0*/  MUFU.EX2 R235, R235 ;  /* 0x000000eb00eb7308 */ /* 0x000f220000000800 */
        /* <DEDUP_REMOVED lines=46> */
[----:B------:R-:W-:Y:S01]  /*1a3b0*/  LDSM.16.MT88.4 R128, [R200+0x10000] ;  /* 0x01000000c880783b */ /* 0x000fe20000004200 */
[-C--:B------:R-:W-:Y:S01]  /*1a3c0*/  FMUL.FTZ R82, R82, R224.reuse ;  /* 0x000000e052527220 */ /* 0x080fe20000410000 */
[-C--:B------:R-:W-:Y:S01]  /*1a3d0*/  FMUL.FTZ R83, R83, R224.reuse ;  /* 0x000000e053537220 */ /* 0x080fe20000410000 */
[----:B------:R-:W-:Y:S01]  /*1a3e0*/  MUFU.EX2 R234, R234 ;  /* 0x000000ea00ea7308 */ /* 0x000fe20000000800 */
[C---:B------:R-:W-:Y:S01]  /*1a3f0*/  HMMA.16816.F32.BF16 R32, R4.reuse, R34, R56 ;  /* 0x000000220420723c */ /* 0x040fe20000041838 */
[----:B------:R-:W5:Y:S01]  /*1a400*/  LDSM.16.MT88.4 R56, [R199+0xe000] ;  /* 0x00e00000c738783b */ /* 0x000f620000004200 */
[-C--:B------:R-:W-:Y:S01]  /*1a410*/  FMUL.FTZ R98, R98, R224.reuse ;  /* 0x000000e062627220 */ /* 0x080fe20000410000 */
[-C--:B------:R-:W-:Y:S01]  /*1a420*/  FMUL.FTZ R99, R99, R224.reuse ;  /* 0x000000e063637220 */ /* 0x080fe20000410000 */
[-C--:B------:R-:W-:Y:S01]  /*1a430*/  FMUL.FTZ R114, R114, R224.reuse ;  /* 0x000000e072727220 */ /* 0x080fe20000410000 */
[-C--:B------:R-:W-:Y:S01]  /*1a440*/  FMUL.FTZ R115, R115, R224.reuse ;  /* 0x000000e073737220 */ /* 0x080fe20000410000 */
[C---:B-1----:R-:W-:Y:S01]  /*1a450*/  HMMA.16816.F32.BF16 R44, R4.reuse, R40, R44 ;  /* 0x00000028042c723c */ /* 0x042fe2000004182c */
[----:B------:R-:W-:Y:S01]  /*1a460*/  MUFU.EX2 R237, R237 ;  /* 0x000000ed00ed7308 */ /* 0x000fe20000000800 */
[----:B------:R-:W-:Y:S01]  /*1a470*/  LDSM.16.MT88.4 R108, [R200+0xe800] ;  /* 0x00e80000c86c783b */ /* 0x000fe20000004200 */
[-C--:B------:R-:W-:Y:S01]  /*1a480*/  FFMA.FTZ R228, R228, R179.reuse, -R230 ;  /* 0x000000b3e4e47223 */ /* 0x080fe200000108e6 */
[-CC-:B------:R-:W-:Y:S01]  /*1a490*/  FFMA.FTZ R226, R229, R179.reuse, -R178.reuse ;  /* 0x000000b3e5e27223 */ /* 0x180fe200000108b2 */
[-CC-:B------:R-:W-:Y:S01]  /*1a4a0*/  FFMA.FTZ R227, R227, R179.reuse, -R178.reuse ;  /* 0x000000b3e3e37223 */ /* 0x180fe200000108b2 */
[C---:B------:R-:W-:Y:S01]  /*1a4b0*/  HMMA.16816.F32.BF16 R40, R4.reuse, R42, R64 ;  /* 0x0000002a0428723c */ /* 0x040fe20000041840 */
[----:B------:R-:W1:Y:S01]  /*1a4c0*/  LDSM.16.MT88.4 R64, [R198+0xe000] ;  /* 0x00e00000c640783b */ /* 0x000e620000004200 */
[-CC-:B------:R-:W-:Y:S01]  /*1a4d0*/  FFMA.FTZ R229, R176, R179.reuse, -R178.reuse ;  /* 0x000000b3b0e57223 */ /* 0x180fe200000108b2 */
[----:B------:R-:W-:Y:S01]  /*1a4e0*/  MUFU.EX2 R236, R236 ;  /* 0x000000ec00ec7308 */ /* 0x000fe20000000800 */
[----:B------:R-:W-:Y:S01]  /*1a4f0*/  FFMA.FTZ R230, R177, R179, -R178 ;  /* 0x000000b3b1e67223 */ /* 0x000fe200000108b2 */
[----:B------:R-:W-:Y:S01]  /*1a500*/  LDSM.16.MT88.4 R120, [R201+0xe800] ;  /* 0x00e80000c978783b */ /* 0x000fe20000004200 */
[C---:B--2---:R-:W-:Y:S01]  /*1a510*/  HMMA.16816.F32.BF16 R52, R4.reuse, R48, R52 ;  /* 0x000000300434723c */ /* 0x044fe20000041834 */
[----:B------:R-:W-:Y:S01]  /*1a520*/  FFMA.FTZ R220, R221, R225, R220 ;  /* 0x000000e1dddc7223 */ /* 0x000fe200000100dc */
[----:B------:R-:W-:Y:S01]  /*1a530*/  FFMA.FTZ R219, R219, R224, R136 ;  /* 0x000000e0dbdb7223 */ /* 0x000fe20000010088 */
[----:B------:R-:W-:Y:S02]  /*1a540*/  LDSM.16.MT88.4 R156, [R199+0xd000] ;  /* 0x00d00000c79c783b */ /* 0x000fe40000004200 */
[----:B------:R-:W2:Y:S01]  /*1a550*/  MUFU.EX2 R239, R239 ;  /* 0x000000ef00ef7308 */ /* 0x000ea20000000800 */
[----:B------:R-:W-:Y:S01]  /*1a560*/  HMMA.16816.F32.BF16 R48, R4, R50, R72 ;  /* 0x000000320430723c */ /* 0x000fe20000041848 */
[----:B------:R-:W2:Y:S01]  /*1a570*/  LDSM.16.MT88.4 R72, [R201+0x10000] ;  /* 0x01000000c948783b */ /* 0x000ea20000004200 */
[----:B------:R-:W-:Y:S01]  /*1a580*/  FADD.FTZ R139, R139, R220 ;  /* 0x000000dc8b8b7221 */ /* 0x000fe20000010000 */
[----:B------:R-:W-:-:S02]  /*1a590*/  FADD.FTZ R219, R2, R219 ;  /* 0x000000db02db7221 */ /* 0x000fc40000010000 */
[----:B------:R-:W-:Y:S01]  /*1a5a0*/  LDSM.16.MT88.4 R148, [R198+0xd000] ;  /* 0x00d00000c694783b */ /* 0x000fe20000004200 */
[----:B---3--:R-:W-:Y:S01]  /*1a5b0*/  HMMA.16816.F32.BF16 R84, R4, R124, R84 ;  /* 0x0000007c0454723c */ /* 0x008fe20000041854 */
[----:B------:R-:W-:Y:S01]  /*1a5c0*/  MUFU.EX2 R238, R238 ;  /* 0x000000ee00ee7308 */ /* 0x000fe20000000800 */
[----:B------:R-:W-:Y:S01]  /*1a5d0*/  FADD.FTZ R166, R166, R139 ;  /* 0x0000008ba6a67221 */ /* 0x000fe20000010000 */
[----:B------:R-:W-:-:S03]  /*1a5e0*/  FADD.FTZ R0, R0, R219 ;  /* 0x000000db00007221 */ /* 0x000fc60000010000 */
[C---:B------:R-:W-:Y:S01]  /*1a5f0*/  HMMA.16816.F32.BF16 R92, R4.reuse, R126, R92 ;  /* 0x0000007e045c723c */ /* 0x040fe2000004185c */
[----:B------:R-:W3:Y:S01]  /*1a600*/  LDSM.16.MT88.4 R124, [R198+0xc800] ;  /* 0x00c80000c67c783b */ /* 0x000ee20000004200 */
[----:B------:R-:W-:Y:S01]  /*1a610*/  FADD.FTZ R137, R137, R166 ;  /* 0x000000a689897221 */ /* 0x000fe20000010000 */
[----:B------:R-:W2:Y:S01]  /*1a620*/  MUFU.EX2 R241, R241 ;  /* 0x000000f100f17308 */ /* 0x000ea20000000800 */
[----:B------:R-:W-:Y:S02]  /*1a630*/  FADD.FTZ R223, R223, R0 ;  /* 0x00000000dfdf7221 */ /* 0x000fe40000010000 */
[C---:B-----5:R-:W-:Y:S05]  /*1a640*/  HMMA.16816.F32.BF16 R60, R4.reuse, R56, R60 ;  /* 0x00000038043c723c */ /* 0x060fea000004183c */
[----:B------:R-:W-:Y:S01]  /*1a650*/  MUFU.EX2 R240, R240 ;  /* 0x000000f000f07308 */ /* 0x000fe20000000800 */
[C---:B------:R-:W-:Y:S06]  /*1a660*/  HMMA.16816.F32.BF16 R56, R4.reuse, R58, R80 ;  /* 0x0000003a0438723c */ /* 0x040fec0000041850 */
[C---:B-1----:R-:W-:Y:S01]  /*1a670*/  HMMA.16816.F32.BF16 R68, R4.reuse, R64, R68 ;  /* 0x000000400444723c */ /* 0x042fe20000041844 */
[-C--:B------:R-:W-:Y:S01]  /*1a680*/  FMUL.FTZ R80, R100, R225.reuse ;  /* 0x000000e164507220 */ /* 0x080fe20000410000 */
[-C--:B------:R-:W-:Y:S01]  /*1a690*/  FMUL.FTZ R81, R101, R225.reuse ;  /* 0x000000e165517220 */ /* 0x080fe20000410000 */
[-C--:B------:R-:W-:Y:S01]  /*1a6a0*/  FMUL.FTZ R82, R102, R224.reuse ;  /* 0x000000e066527220 */ /* 0x080fe20000410000 */
[----:B------:R-:W-:Y:S01]  /*1a6b0*/  FMUL.FTZ R83, R103, R224 ;  /* 0x000000e067537220 */ /* 0x000fe20000410000 */
[----:B----4-:R-:W-:Y:S01]  /*1a6c0*/  F2FP.BF16.F32.PACK_AB R100, R235, R232 ;  /* 0x000000e8eb64723e */ /* 0x010fe200000010ff */
[C---:B------:R-:W-:Y:S01]  /*1a6d0*/  HMMA.16816.F32.BF16 R64, R4.reuse, R66, R88 ;  /* 0x000000420440723c */ /* 0x040fe20000041858 */
[----:B--2---:R-:W-:Y:S01]  /*1a6e0*/  F2FP.BF16.F32.PACK_AB R101, R239, R236 ;  /* 0x000000ecef65723e */ /* 0x004fe200000010ff */
[----:B------:R-:W-:Y:S01]  /*1a6f0*/  MUFU.EX2 R243, R243 ;  /* 0x000000f300f37308 */ /* 0x000fe20000000800 */
[----:B------:R-:W-:Y:S01]  /*1a700*/  F2FP.BF16.F32.PACK_AB R102, R237, R234 ;  /* 0x000000eaed66723e */ /* 0x000fe200000010ff */
[----:B------:R-:W-:Y:S01]  /*1a710*/  FADD.FTZ R232, R232, R137 ;  /* 0x00000089e8e87221 */ /* 0x000fe20000010000 */
[----:B------:R-:W-:Y:S01]  /*1a720*/  F2FP.BF16.F32.PACK_AB R103, R241, R238 ;  /* 0x000000eef167723e */ /* 0x000fe200000010ff */
[C---:B------:R-:W-:Y:S01]  /*1a730*/  HMMA.16816.F32.BF16 R76, R4.reuse, R72, R76 ;  /* 0x00000048044c723c */ /* 0x040fe2000004184c */
[-C--:B------:R-:W-:Y:S01]  /*1a740*/  FMUL.FTZ R88, R104, R225.reuse ;  /* 0x000000e168587220 */ /* 0x080fe20000410000 */
[----:B------:R-:W-:Y:S01]  /*1a750*/  FMUL.FTZ R89, R105, R225 ;  /* 0x000000e169597220 */ /* 0x000fe20000410000 */
[-C--:B------:R-:W-:Y:S01]  /*1a760*/  FMUL.FTZ R90, R106, R224.reuse ;  /* 0x000000e06a5a7220 */ /* 0x080fe20000410000 */
[----:B------:R-:W-:Y:S01]  /*1a770*/  FMUL.FTZ R91, R107, R224 ;  /* 0x000000e06b5b7220 */ /* 0x000fe20000410000 */
[----:B------:R-:W-:Y:S01]  /*1a780*/  MUFU.EX2 R242, R242 ;  /* 0x000000f200f27308 */ /* 0x000fe20000000800 */
[----:B------:R-:W1:Y:S01]  /*1a790*/  LDSM.16.MT88.4 R104, [R199+0xe800] ;  /* 0x00e80000c768783b */ /* 0x000e620000004200 */
[----:B------:R-:W-:Y:S01]  /*1a7a0*/  HMMA.16816.F32.BF16 R72, R4, R74, R96 ;  /* 0x0000004a0448723c */ /* 0x000fe20000041860 */
[----:B------:R-:W-:Y:S01]  /*1a7b0*/  FADD.FTZ R236, R236, R223 ;  /* 0x000000dfecec7221 */ /* 0x000fe20000010000 */
[----:B------:R-:W-:-:S03]  /*1a7c0*/  FADD.FTZ R235, R235, R232 ;  /* 0x000000e8ebeb7221 */ /* 0x000fc60000010000 */
[----:B------:R-:W-:Y:S01]  /*1a7d0*/  FADD.FTZ R239, R239, R236 ;  /* 0x000000ecefef7221 */ /* 0x000fe20000010000 */
[C---:B------:R-:W-:Y:S01]  /*1a7e0*/  HMMA.16816.F32.BF16 R80, R4.reuse, R128, R80 ;  /* 0x000000800450723c */ /* 0x040fe20000041850 */
[-C--:B------:R-:W-:Y:S01]  /*1a7f0*/  FMUL.FTZ R96, R116, R225.reuse ;  /* 0x000000e174607220 */ /* 0x080fe20000410000 */
[----:B------:R-:W-:Y:S01]  /*1a800*/  FMUL.FTZ R97, R117, R225 ;  /* 0x000000e175617220 */ /* 0x000fe20000410000 */
[-C--:B------:R-:W-:Y:S01]  /*1a810*/  FMUL.FTZ R98, R118, R224.reuse ;  /* 0x000000e076627220 */ /* 0x080fe20000410000 */
[----:B------:R-:W-:Y:S01]  /*1a820*/  FMUL.FTZ R99, R119, R224 ;  /* 0x000000e077637220 */ /* 0x000fe20000410000 */
[----:B------:R-:W-:Y:S01]  /*1a830*/  MUFU.EX2 R245, R245 ;  /* 0x000000f500f57308 */ /* 0x000fe20000000800 */
[----:B------:R-:W-:Y:S01]  /*1a840*/  HMMA.16816.F32.BF16 R88, R4, R130, R88 ;  /* 0x000000820458723c */ /* 0x000fe20000041858 */
[----:B------:R-:W2:Y:S01]  /*1a850*/  LDSM.16.MT88.4 R128, [R199+0xc800] ;  /* 0x00c80000c780783b */ /* 0x000ea20000004200 */
[----:B------:R-:W-:Y:S01]  /*1a860*/  FADD.FTZ R234, R234, R235 ;  /* 0x000000ebeaea7221 */ /* 0x000fe20000010000 */
[----:B------:R-:W-:-:S02]  /*1a870*/  FADD.FTZ R238, R238, R239 ;  /* 0x000000efeeee7221 */ /* 0x000fc40000010000 */
[----:B------:R-:W-:Y:S01]  /*1a880*/  LDSM.16.MT88.4 R116, [R201+0x10800] ;  /* 0x01080000c974783b */ /* 0x000fe20000004200 */
[----:B------:R-:W-:Y:S01]  /*1a890*/  HMMA.16816.F32.BF16 R96, R4, R144, R96 ;  /* 0x000000900460723c */ /* 0x000fe20000041860 */
[----:B------:R-:W-:Y:S01]  /*1a8a0*/  MUFU.EX2 R244, R244 ;  /* 0x000000f400f47308 */ /* 0x000fe20000000800 */
[----:B------:R-:W-:Y:S01]  /*1a8b0*/  FADD.FTZ R237, R237, R234 ;  /* 0x000000eaeded7221 */ /* 0x000fe20000010000 */
[----:B------:R-:W-:-:S03]  /*1a8c0*/  FADD.FTZ R241, R241, R238 ;  /* 0x000000eef1f17221 */ /* 0x000fc60000010000 */
[C---:B---3--:R-:W-:Y:S03]  /*1a8d0*/  HMMA.16816.F32.BF16 R36, R100.reuse, R124, R36 ;  /* 0x0000007c6424723c */ /* 0x048fe60000041824 */
[----:B------:R-:W-:Y:S03]  /*1a8e0*/  MUFU.EX2 R247, R247 ;  /* 0x000000f700f77308 */ /* 0x000fe60000000800 */
[----:B------:R-:W-:Y:S01]  /*1a8f0*/  HMMA.16816.F32.BF16 R32, R100, R126, R32 ;  /* 0x0000007e6420723c */ /* 0x000fe20000041820 */
[----:B------:R-:W-:Y:S04]  /*1a900*/  LDSM.16.MT88.4 R124, [R201+0xd000] ;  /* 0x00d00000c97c783b */ /* 0x000fe80000004200 */
[----:B------:R-:W-:Y:S01]  /*1a910*/  MUFU.EX2 R246, R246 ;  /* 0x000000f600f67308 */ /* 0x000fe20000000800 */
[----:B------:R-:W-:Y:S01]  /*1a920*/  HMMA.16816.F32.BF16 R4, R4, R146, R112 ;  /* 0x000000920404723c */ /* 0x000fe20000041870 */
[----:B------:R-:W-:Y:S05]  /*1a930*/  LDSM.16.MT88.4 R112, [R198+0xe800] ;  /* 0x00e80000c670783b */ /* 0x000fea0000004200 */
[C---:B-1----:R-:W-:Y:S01]  /*1a940*/  HMMA.16816.F32.BF16 R60, R100.reuse, R104, R60 ;  /* 0x00000068643c723c */ /* 0x042fe2000004183c */
[----:B------:R-:W-:Y:S05]  /*1a950*/  MUFU.EX2 R249, R249 ;  /* 0x000000f900f97308 */ /* 0x000fea0000000800 */
[C---:B------:R-:W-:Y:S01]  /*1a960*/  HMMA.16816.F32.BF16 R56, R100.reuse, R106, R56 ;  /* 0x0000006a6438723c */ /* 0x040fe20000041838 */
[----:B------:R-:W1:Y:S02]  /*1a970*/  LDSM.16.MT88.4 R104, [R199+0x10800] ;  /* 0x01080000c768783b */ /* 0x000e640000004200 */
[----:B------:R-:W-:Y:S03]  /*1a980*/  MUFU.EX2 R233, R233 ;  /* 0x000000e900e97308 */ /* 0x000fe60000000800 */
[C---:B------:R-:W-:Y:S05]  /*1a990*/  HMMA.16816.F32.BF16 R12, R100.reuse, R140, R12 ;  /* 0x0000008c640c723c */ /* 0x040fea000004180c */
[----:B------:R-:W3:Y:S01]  /*1a9a0*/  MUFU.EX2 R248, R248 ;  /* 0x000000f800f87308 */ /* 0x000ee20000000800 */
[C---:B--2---:R-:W-:Y:S06]  /*1a9b0*/  HMMA.16816.F32.BF16 R28, R100.reuse, R128, R28 ;  /* 0x00000080641c723c */ /* 0x044fec000004181c */
[C---:B------:R-:W-:Y:S01]  /*1a9c0*/  HMMA.16816.F32.BF16 R24, R100.reuse, R130, R24 ;  /* 0x000000826418723c */ /* 0x040fe20000041818 */
[----:B------:R-:W-:Y:S05]  /*1a9d0*/  MUFU.EX2 R228, R228 ;  /* 0x000000e400e47308 */ /* 0x000fea0000000800 */
[----:B------:R-:W-:Y:S03]  /*1a9e0*/  HMMA.16816.F32.BF16 R52, R100, R108, R52 ;  /* 0x0000006c6434723c */ /* 0x000fe60000041834 */
[----:B------:R-:W2:Y:S01]  /*1a9f0*/  MUFU.EX2 R231, R231 ;  /* 0x000000e700e77308 */ /* 0x000ea20000000800 */
[----:B---3--:R-:W-:-:S02]  /*1aa00*/  F2FP.BF16.F32.PACK_AB R176, R248, R233 ;  /* 0x000000e9f8b0723e */ /* 0x008fc400000010ff */
[C---:B------:R-:W-:Y:S01]  /*1aa10*/  HMMA.16816.F32.BF16 R48, R100.reuse, R110, R48 ;  /* 0x0000006e6430723c */ /* 0x040fe20000041830 */
[----:B------:R-:W3:Y:S04]  /*1aa20*/  LDSM.16.MT88.4 R108, [R200+0x10800] ;  /* 0x01080000c86c783b */ /* 0x000ee80000004200 */
[----:B------:R-:W-:Y:S01]  /*1aa30*/  MUFU.EX2 R226, R226 ;  /* 0x000000e200e27308 */ /* 0x000fe20000000800 */
[C---:B------:R-:W-:Y:S01]  /*1aa40*/  HMMA.16816.F32.BF16 R8, R100.reuse, R142, R8 ;  /* 0x0000008e6408723c */ /* 0x040fe20000041808 */
[----:B------:R-:W-:Y:S05]  /*1aa50*/  LDSM.16.MT88.4 R140, [R201+0xf000] ;  /* 0x00f00000c98c783b */ /* 0x000fea0000004200 */
        /* <DEDUP_REMOVED lines=15> */
[----:B------:R-:W-:Y:S01]  /*1ab50*/  LDSM.16.MT88.4 R120, [R198+0x10800] ;  /* 0x01080000c678783b */ /* 0x000fe20000004200 */
[----:B------:R-:W2:Y:S01]  /*1ab60*/  MUFU.EX2 R230, R230 ;  /* 0x000000e600e67308 */ /* 0x000ea20000000800 */
[----:B-1----:R-:W-:Y:S01]  /*1ab70*/  F2FP.BF16.F32.PACK_AB R177, R227, R226 ;  /* 0x000000e2e3b1723e */ /* 0x002fe200000010ff */
[----:B------:R-:W-:Y:S01]  /*1ab80*/  FADD.FTZ R0, R242, R243 ;  /* 0x000000f3f2007221 */ /* 0x000fe20000010000 */
[----:B------:R-:W-:Y:S01]  /*1ab90*/  FADD.FTZ R246, R246, R247 ;  /* 0x000000f7f6f67221 */ /* 0x000fe20000010000 */
[----:B------:R-:W-:Y:S01]  /*1aba0*/  HMMA.16816.F32.BF16 R128, R104, R124, R12 ;  /* 0x0000007c6880723c */ /* 0x000fe2000004180c */
[----:B------:R-:W1:Y:S01]  /*1abb0*/  LDSM.16.MT88.4 R12, [R201+0x11000] ;  /* 0x01100000c90c783b */ /* 0x000e620000004200 */
[----:B------:R-:W-:Y:S01]  /*1abc0*/  FADD.FTZ R0, R245, R0 ;  /* 0x00000000f5007221 */ /* 0x000fe20000010000 */
[----:B------:R-:W-:-:S03]  /*1abd0*/  FADD.FTZ R249, R249, R246 ;  /* 0x000000f6f9f97221 */ /* 0x000fc60000010000 */
[----:B------:R-:W-:Y:S01]  /*1abe0*/  HMMA.16816.F32.BF16 R68, R100, R112, R68 ;  /* 0x000000706444723c */ /* 0x000fe20000041844 */
[----:B------:R-:W-:Y:S01]  /*1abf0*/  FADD.FTZ R233, R233, R0 ;  /* 0x00000000e9e97221 */ /* 0x000fe20000010000 */
[----:B------:R-:W-:-:S03]  /*1ac00*/  FADD.FTZ R226, R226, R249 ;  /* 0x000000f9e2e27221 */ /* 0x000fc60000010000 */
[----:B------:R-:W-:Y:S01]  /*1ac10*/  FADD.FTZ R233, R248, R233 ;  /* 0x000000e9f8e97221 */ /* 0x000fe20000010000 */
[C---:B------:R-:W-:Y:S01]  /*1ac20*/  HMMA.16816.F32.BF16 R64, R100.reuse, R114, R64 ;  /* 0x000000726440723c */ /* 0x040fe20000041840 */
[----:B------:R-:W4:Y:S01]  /*1ac30*/  LDSM.16.MT88.4 R112, [R200+0xf000] ;  /* 0x00f00000c870783b */ /* 0x000f220000004200 */
[----:B--2---:R-:W-:Y:S01]  /*1ac40*/  F2FP.BF16.F32.PACK_AB R179, R230, R229 ;  /* 0x000000e5e6b3723e */ /* 0x004fe200000010ff */
[----:B------:R-:W-:Y:S01]  /*1ac50*/  FADD.FTZ R226, R227, R226 ;  /* 0x000000e2e3e27221 */ /* 0x000fe20000010000 */
[----:B------:R-:W-:Y:S02]  /*1ac60*/  FADD.FTZ R228, R228, R233 ;  /* 0x000000e9e4e47221 */ /* 0x000fe40000010000 */
[----:B------:R-:W-:Y:S01]  /*1ac70*/  HMMA.16816.F32.BF16 R20, R100, R132, R20 ;  /* 0x000000846414723c */ /* 0x000fe20000041814 */
[----:B------:R-:W-:Y:S01]  /*1ac80*/  FADD.FTZ R219, R229, R226 ;  /* 0x000000e2e5db7221 */ /* 0x000fe20000010000 */
[----:B------:R-:W-:-:S03]  /*1ac90*/  FADD.FTZ R221, R231, R228 ;  /* 0x000000e4e7dd7221 */ /* 0x000fc60000010000 */
[----:B------:R-:W-:Y:S01]  /*1aca0*/  FADD.FTZ R219, R230, R219 ;  /* 0x000000dbe6db7221 */ /* 0x000fe20000010000 */
[C---:B------:R-:W-:Y:S06]  /*1acb0*/  HMMA.16816.F32.BF16 R16, R100.reuse, R134, R16 ;  /* 0x000000866410723c */ /* 0x040fec0000041810 */
[C---:B------:R-:W-:Y:S06]  /*1acc0*/  HMMA.16816.F32.BF16 R76, R100.reuse, R116, R76 ;  /* 0x00000074644c723c */ /* 0x040fec000004184c */
[----:B------:R-:W-:Y:S01]  /*1acd0*/  HMMA.16816.F32.BF16 R72, R100, R118, R72 ;  /* 0x000000766448723c */ /* 0x000fe20000041848 */
[----:B------:R-:W-:Y:S05]  /*1ace0*/  LDSM.16.MT88.4 R116, [R198+0xf000] ;  /* 0x00f00000c674783b */ /* 0x000fea0000004200 */
[C---:B------:R-:W-:Y:S06]  /*1acf0*/  HMMA.16816.F32.BF16 R172, R104.reuse, R168, R20 ;  /* 0x000000a868ac723c */ /* 0x040fec0000041814 */
[----:B------:R-:W-:Y:S06]  /*1ad00*/  HMMA.16816.F32.BF16 R168, R104, R170, R16 ;  /* 0x000000aa68a8723c */ /* 0x000fec0000041810 */
[C---:B---3--:R-:W-:Y:S06]  /*1ad10*/  HMMA.16816.F32.BF16 R80, R100.reuse, R108, R80 ;  /* 0x0000006c6450723c */ /* 0x048fec0000041850 */
[----:B------:R-:W-:Y:S01]  /*1ad20*/  HMMA.16816.F32.BF16 R88, R100, R110, R88 ;  /* 0x0000006e6458723c */ /* 0x000fe20000041858 */
[----:B------:R-:W2:Y:S05]  /*1ad30*/  LDSM.16.MT88.4 R108, [R199+0xf000] ;  /* 0x00f00000c76c783b */ /* 0x000eaa0000004200 */
[----:B-1----:R-:W-:Y:S06]  /*1ad40*/  HMMA.16816.F32.BF16 R16, R104, R12, R76 ;  /* 0x0000000c6810723c */ /* 0x002fec000004184c */
[C---:B------:R-:W-:Y:S06]  /*1ad50*/  HMMA.16816.F32.BF16 R96, R100.reuse, R120, R96 ;  /* 0x000000786460723c */ /* 0x040fec0000041860 */
[----:B------:R-:W-:Y:S01]  /*1ad60*/  HMMA.16816.F32.BF16 R4, R100, R122, R4 ;  /* 0x0000007a6404723c */ /* 0x000fe20000041804 */
[----:B------:R-:W-:Y:S05]  /*1ad70*/  LDSM.16.MT88.4 R120, [R199+0x11000] ;  /* 0x01100000c778783b */ /* 0x000fea0000004200 */
[C---:B------:R-:W-:Y:S01]  /*1ad80*/  HMMA.16816.F32.BF16 R124, R104.reuse, R126, R8 ;  /* 0x0000007e687c723c */ /* 0x040fe20000041808 */
[----:B------:R-:W1:Y:S05]  /*1ad90*/  LDSM.16.MT88.4 R8, [R200+0x11000] ;  /* 0x01100000c808783b */ /* 0x000e6a0000004200 */
[C---:B------:R-:W-:Y:S01]  /*1ada0*/  HMMA.16816.F32.BF16 R144, R104.reuse, R140, R44 ;  /* 0x0000008c6890723c */ /* 0x040fe2000004182c */
[----:B------:R-:W3:Y:S05]  /*1adb0*/  LDSM.16.MT88.4 R44, [R198+0x11000] ;  /* 0x01100000c62c783b */ /* 0x000eea0000004200 */
[C---:B----4-:R-:W-:Y:S06]  /*1adc0*/  HMMA.16816.F32.BF16 R132, R104.reuse, R112, R52 ;  /* 0x000000706884723c */ /* 0x050fec0000041834 */
[C---:B------:R-:W-:Y:S01]  /*1add0*/  HMMA.16816.F32.BF16 R12, R104.reuse, R14, R72 ;  /* 0x0000000e680c723c */ /* 0x040fe20000041848 */
[----:B------:R-:W4:Y:S05]  /*1ade0*/  LDSM.16.MT88.4 R72, [R200+0xf800] ;  /* 0x00f80000c848783b */ /* 0x000f2a0000004200 */
        /* <DEDUP_REMOVED lines=13> */
[C---:B-1----:R-:W-:Y:S01]  /*1aec0*/  HMMA.16816.F32.BF16 R100, R104.reuse, R8, R80 ;  /* 0x000000086864723c */ /* 0x042fe20000041850 */
[----:B------:R-:W-:Y:S05]  /*1aed0*/  LDSM.16.MT88.4 R80, [R199+0xf800] ;  /* 0x00f80000c750783b */ /* 0x000fea0000004200 */
[C---:B------:R-:W-:Y:S06]  /*1aee0*/  HMMA.16816.F32.BF16 R108, R104.reuse, R120, R84 ;  /* 0x00000078686c723c */ /* 0x040fec0000041854 */
[C---:B---3--:R-:W-:Y:S01]  /*1aef0*/  HMMA.16816.F32.BF16 R116, R104.reuse, R44, R96 ;  /* 0x0000002c6874723c */ /* 0x048fe20000041860 */
[----:B------:R-:W-:Y:S05]  /*1af00*/  LDSM.16.MT88.4 R96, [R201+0x11800] ;  /* 0x01180000c960783b */ /* 0x000fea0000004200 */
[----:B------:R-:W-:Y:S06]  /*1af10*/  HMMA.16816.F32.BF16 R4, R104, R46, R4 ;  /* 0x0000002e6804723c */ /* 0x000fec0000041804 */
[----:B----4-:R-:W-:Y:S06]  /*1af20*/  HMMA.16816.F32.BF16 R68, R176, R72, R132 ;  /* 0x00000048b044723c */ /* 0x010fec0000041884 */
[----:B------:R-:W-:Y:S01]  /*1af30*/  HMMA.16816.F32.BF16 R140, R104, R142, R40 ;  /* 0x0000008e688c723c */ /* 0x000fe20000041828 */
[----:B------:R-:W1:Y:S01]  /*1af40*/  LDSM.16.MT88.4 R40, [R200+0xd800] ;  /* 0x00d80000c828783b */ /* 0x000e620000004200 */
[----:B------:R-:W-:-:S02]  /*1af50*/  MOV R132, R167 ;  /* 0x000000a700847202 */ /* 0x000fc40000000f00 */
[----:B------:R-:W-:Y:S02]  /*1af60*/  MOV R133, R222 ;  /* 0x000000de00857202 */ /* 0x000fe40000000f00 */
[C---:B------:R-:W-:Y:S01]  /*1af70*/  HMMA.16816.F32.BF16 R8, R104.reuse, R10, R88 ;  /* 0x0000000a6808723c */ /* 0x040fe20000041858 */
[----:B------:R-:W2:Y:S05]  /*1af80*/  LDSM.16.MT88.4 R88, [R198+0xf800] ;  /* 0x00f80000c658783b */ /* 0x000eaa0000004200 */
        /* <DEDUP_REMOVED lines=28> */
.L_x_2988:
[----:B------:R-:W-:-:S13]  /*1b150*/  ISETP.GE.AND P0, PT, R217, 0x1, PT ;  /* 0x00000001d900780c */ /* 0x000fda0003f06270 */
[----:B------:R-:W-:Y:S05]  /*1b160*/  @!P0 BRA `(.L_x_2997) ;  /* 0x0000004000648947 */ /* 0x000fea0003800000 */
[----:B------:R-:W-:Y:S02]  /*1b170*/  MOV R135, R132 ;  /* 0x0000008400877202 */ /* 0x000fe40000000f00 */
[----:B------:R-:W-:-:S07]  /*1b180*/  MOV R0, R133 ;  /* 0x0000008500007202 */ /* 0x000fce0000000f00 */
.L_x_3006:
        /* <DEDUP_REMOVED lines=39> */
[----:B------:R-:W-:Y:S02]  /*1b400*/  ISETP.GE.AND P0, PT, R2, RZ, PT ;  /* 0x000000ff0200720c */ /* 0x000fe40003f06270 */
[----:B------:R-:W-:Y:S01]  /*1b410*/  LOP3.LUT R2, RZ, R11, RZ, 0x33, !PT ;  /* 0x0000000bff027212 */ /* 0x000fe200078e33ff */
        /* <DEDUP_REMOVED lines=40> */
.L_x_2999:
[----:B--2---:R-:W-:Y:S02]  /*1b6a0*/  R2UR UR4, R136 ;  /* 0x00000000880472ca */ /* 0x004fe400000e0000 */
[----:B------:R-:W-:Y:S11]  /*1b6b0*/  R2UR UR5, R137 ;  /* 0x00000000890572ca */ /* 0x000ff600000e0000 */
[----:B------:R-:W-:Y:S02]  /*1b6c0*/  @!UPT UIADD3 URZ, URZ, URZ, URZ ;  /* 0x0000003f3f3ff290 */ /* 0x000fe4000fffe03f */
[----:B-1----:R-:W2:Y:S02]  /*1b6d0*/  LD.E R8, desc[UR4][R132.64+0x40] ;  /* 0x0000400484087980 */ /* 0x002ea4000c101900 */
[----:B--2---:R-:W-:Y:S05]  /*1b6e0*/  IMAD.U32 R8, R8, -0x40, RZ ;  /* 0xffffffc008087824 */ /* 0x004fea00078e00ff */
[----:B------:R-:W-:Y:S02]  /*1b6f0*/  SHF.R.S32.HI R4, RZ, 0x1f, R8 ;  /* 0x0000001fff047819 */ /* 0x000fe40000011408 */
.L_x_3000:
[----:B------:R-:W-:Y:S05]  /*1b700*/  BSYNC B0 ;  /* 0x0000000000007941 */ /* 0x000fea0003800000 */
.L_x_2998:
        /* <DEDUP_REMOVED lines=32> */
[-CC-:B------:R-:W-:Y:S02]  /*1b910*/  @P3 LEA.HI.X R9, R7, R165.reuse, R4.reuse, 0x1, P1 ;  /* 0x000000a507093211 */ /* 0x180fe400008f0c04 */
[----:B------:R-:W-:Y:S01]  /*1b920*/  @P2 R2UR UR9, R137 ;  /* 0x00000000890922ca */ /* 0x000fe200000e0000 */
[----:B------:R-:W-:Y:S01]  /*1b930*/  @!PT LDS RZ, [RZ] ;  /* 0x00000000fffff984 */ /* 0x000fe20000000800 */
[----:B------:R-:W-:Y:S01]  /*1b940*/  @!PT LDS RZ, [RZ] ;  /* 0x00000000fffff984 */ /* 0x000fe20000000800 */
[----:B------:R-:W-:Y:S01]  /*1b950*/  @!PT LDS RZ, [RZ] ;  /* 0x00000000fffff984 */ /* 0x000fe20000000800 */
[----:B------:R-:W-:Y:S01]  /*1b960*/  @P2 LDGSTS.E.BYPASS.LTC128B.128 [R216+0x10000], desc[UR4][R222.64+0x100] ;  /* 0x10000100ded82fae */ /* 0x000fe2000b901d44 */
[C---:B------:R-:W-:Y:S02]  /*1b970*/  @P2 LEA R6, P0, R7.reuse, R164, 0x1 ;  /* 0x000000a407062211 */ /* 0x040fe400078008ff */
        /* <DEDUP_REMOVED lines=9> */
[--C-:B------:R-:W-:Y:S01]  /*1ba10*/  IMAD.X R4, R4, 0x1, R203.reuse, P5 ;  /* 0x0000000104047824 */ /* 0x100fe200028e06cb */
        /* <DEDUP_REMOVED lines=12> */
[-CC-:B------:R-:W-:Y:S01]  /*1bae0*/  @P3 LEA.HI.X R15, R5, R165.reuse, R4.reuse, 0x1, P1 ;  /* 0x000000a5050f3211 */ /* 0x180fe200008f0c04 */
[----:B------:R-:W-:Y:S01]  /*1baf0*/  @!PT LDS RZ, [RZ] ;  /* 0x00000000fffff984 */ /* 0x000fe20000000800 */
[----:B------:R-:W-:Y:S01]  /*1bb00*/  @!PT LDS RZ, [RZ] ;  /* 0x00000000fffff984 */ /* 0x000fe20000000800 */
[----:B------:R-:W-:Y:S01]  /*1bb10*/  @!PT LDS RZ, [RZ] ;  /* 0x00000000fffff984 */ /* 0x000fe20000000800 */
[----:B------:R1:W-:Y:S01]  /*1bb20*/  @P2 LDGSTS.E.BYPASS.LTC128B.128 [R216+0x10800], desc[UR8][R6.64+0x100] ;  /* 0x1080010006d82fae */ /* 0x0003e2000b901d48 */
[----:B------:R-:W-:Y:S02]  /*1bb30*/  @P2 R2UR UR13, R137 ;  /* 0x00000000890d22ca */ /* 0x000fe400000e0000 */
[C---:B------:R-:W-:Y:S01]  /*1bb40*/  @P2 LEA R12, P0, R5.reuse, R164, 0x1 ;  /* 0x000000a4050c2211 */ /* 0x040fe200078008ff */
        /* <DEDUP_REMOVED lines=48> */
[----:B------:R-:W1:Y:S04]  /*1be50*/  LDSM.16.M88.4 R144, [R196+0x6000] ;  /* 0x00600000c490783b */ /* 0x000e680000000200 */
[----:B------:R-:W2:Y:S04]  /*1be60*/  LDSM.16.M88.4 R148, [R196+0x6800] ;  /* 0x00680000c494783b */ /* 0x000ea80000000200 */
[----:B------:R-:W4:Y:S04]  /*1be70*/  LDSM.16.M88.4 R152, [R196+0x7000] ;  /* 0x00700000c498783b */ /* 0x000f280000000200 */
[----:B------:R-:W5:Y:S04]  /*1be80*/  LDSM.16.M88.4 R156, [R196+0x7800] ;  /* 0x00780000c49c783b */ /* 0x000f680000000200 */
[----:B------:R-:W0:Y:S04]  /*1be90*/  LDGDEPBAR ;  /* 0x00000000000079af */ /* 0x000e280000000000 */
[----:B------:R-:W-:Y:S04]  /*1bea0*/  LDSM.16.M88.4 R160, [R195] ;  /* 0x00000000c3a0783b */ /* 0x000fe80000000200 */
[----:B------:R-:W5:Y:S04]  /*1beb0*/  LDSM.16.M88.4 R164, [R194] ;  /* 0x00000000c2a4783b */ /* 0x000f680000000200 */
[----:B------:R-:W5:Y:S04]  /*1bec0*/  LDSM.16.M88.4 R168, [R190] ;  /* 0x00000000bea8783b */ /* 0x000f680000000200 */
[----:B------:R-:W5:Y:S04]  /*1bed0*/  LDSM.16.M88.4 R172, [R189] ;  /* 0x00000000bdac783b */ /* 0x000f680000000200 */
[----:B------:R-:W5:Y:S01]  /*1bee0*/  LDSM.16.M88.4 R176, [R188] ;  /* 0x00000000bcb0783b */ /* 0x000f620000000200 */
[C---:B-1----:R-:W-:Y:S06]  /*1bef0*/  HMMA.16816.F32.BF16 R4, R140.reuse, R144, RZ ;  /* 0x000000908c04723c */ /* 0x042fec00000418ff */
[C---:B------:R-:W-:Y:S01]  /*1bf00*/  HMMA.16816.F32.BF16 R8, R140.reuse, R146, RZ ;  /* 0x000000928c08723c */ /* 0x040fe200000418ff */
[----:B------:R-:W-:Y:S05]  /*1bf10*/  LDSM.16.M88.4 R144, [R193] ;  /* 0x00000000c190783b */ /* 0x000fea0000000200 */
[C---:B--2---:R-:W-:Y:S06]  /*1bf20*/  HMMA.16816.F32.BF16 R12, R140.reuse, R148, RZ ;  /* 0x000000948c0c723c */ /* 0x044fec00000418ff */
[C---:B---3--:R-:W-:Y:S01]  /*1bf30*/  HMMA.16816.F32.BF16 R16, R140.reuse, R150, RZ ;  /* 0x000000968c10723c */ /* 0x048fe200000418ff */
[----:B------:R-:W1:Y:S05]  /*1bf40*/  LDSM.16.M88.4 R148, [R191+0x6000] ;  /* 0x00600000bf94783b */ /* 0x000e6a0000000200 */
[C---:B----4-:R-:W-:Y:S06]  /*1bf50*/  HMMA.16816.F32.BF16 R20, R140.reuse, R152, RZ ;  /* 0x000000988c14723c */ /* 0x050fec00000418ff */
[C---:B------:R-:W-:Y:S01]  /*1bf60*/  HMMA.16816.F32.BF16 R24, R140.reuse, R154, RZ ;  /* 0x0000009a8c18723c */ /* 0x040fe200000418ff */
[----:B------:R-:W2:Y:S05]  /*1bf70*/  LDSM.16.M88.4 R152, [R191+0x6800] ;  /* 0x00680000bf98783b */ /* 0x000eaa0000000200 */
[C---:B-----5:R-:W-:Y:S06]  /*1bf80*/  HMMA.16816.F32.BF16 R28, R140.reuse, R156, RZ ;  /* 0x0000009c8c1c723c */ /* 0x060fec00000418ff */
        /* <DEDUP_REMOVED lines=219> */
.L_x_3004:
[----:B------:R-:W-:Y:S02]  /*1cd40*/  R2UR UR4, R136 ;  /* 0x00000000880472ca */ /* 0x000fe400000e0000 */
[----:B------:R-:W-:Y:S11]  /*1cd50*/  R2UR UR5, R137 ;  /* 0x00000000890572ca */ /* 0x000ff600000e0000 */
[----:B------:R-:W-:Y:S02]  /*1cd60*/  @!UPT UIADD3 URZ, URZ, URZ, URZ ;  /* 0x0000003f3f3ff290 */ /* 0x000fe4000fffe03f */
[----:B------:R-:W2:Y:S02]  /*1cd70*/  LD.E R142, desc[UR4][R132.64+0x38] ;  /* 0x00003804848e7980 */ /* 0x000ea4000c101900 */
[----:B--2---:R-:W-:Y:S05]  /*1cd80*/  IMAD.U32 R142, R142, -0x40, RZ ;  /* 0xffffffc08e8e7824 */ /* 0x004fea00078e00ff */
[----:B------:R-:W-:Y:S02]  /*1cd90*/  SHF.R.S32.HI R134, RZ, 0x1f, R142 ;  /* 0x0000001fff867819 */ /* 0x000fe4000001148e */
.L_x_3005:
[----:B------:R-:W-:Y:S05]  /*1cda0*/  BSYNC B0 ;  /* 0x0000000000007941 */ /* 0x000fea0003800000 */
.L_x_3003:
        /* <DEDUP_REMOVED lines=35> */
[----:B------:R-:W-:Y:S01]  /*1cfe0*/  @P2 LEA R140, P0, R141, R206, 0x1 ;  /* 0x000000ce8d8c2211 */ /* 0x000fe200078008ff */
        /* <DEDUP_REMOVED lines=77> */
.L_x_3002:
[----:B------:R-:W-:Y:S05]  /*1d4c0*/  BSYNC B1 ;  /* 0x0000000000017941 */ /* 0x000fea0003800000 */
.L_x_3001:
[----:B------:R-:W-:Y:S01]  /*1d4d0*/  R2UR UR4, R136 ;  /* 0x00000000880472ca */ /* 0x000fe200000e0000 */
[----:B------:R-:W2:Y:S01]  /*1d4e0*/  S2R R2, SR_TID.X ;  /* 0x0000000000027919 */ /* 0x000ea20000002100 */
[----:B------:R-:W-:Y:S02]  /*1d4f0*/  R2UR UR5, R137 ;  /* 0x00000000890572ca */ /* 0x000fe400000e0000 */
[----:B------:R-:W-:Y:S01]  /*1d500*/  IADD3 R139, R217, -0x1, RZ ;  /* 0xffffffffd98b7810 */ /* 0x000fe20007ffe0ff */
[----:B-1----:R-:W-:Y:S08]  /*1d510*/  LDSM.16.MT88.4 R148, [R199+0xc000] ;  /* 0x00c00000c794783b */ /* 0x002ff00000004200 */
[----:B------:R-:W-:Y:S08]  /*1d520*/  LDSM.16.MT88.4 R152, [R198+0xc000] ;  /* 0x00c00000c698783b */ /* 0x000ff00000004200 */
[----:B------:R1:W3:Y:S04]  /*1d530*/  LD.E R134, desc[UR4][R132.64+0xdc] ;  /* 0x0000dc0484867980 */ /* 0x0002e8000c101900 */
[----:B------:R-:W-:Y:S08]  /*1d540*/  LDSM.16.MT88.4 R156, [R200+0xe800] ;  /* 0x00e80000c89c783b */ /* 0x000ff00000004200 */
[----:B------:R-:W-:Y:S01]  /*1d550*/  LDSM.16.MT88.4 R160, [R199+0xe800] ;  /* 0x00e80000c7a0783b */ /* 0x000fe20000004200 */
[----:B--2---:R-:W-:Y:S04]  /*1d560*/  SHF.L.U32 R2, R2, 0x1, RZ ;  /* 0x0000000102027819 */ /* 0x004fe800000006ff */
[----:B------:R-:W-:Y:S04]  /*1d570*/  LOP3.LUT R2, R2, 0x6, RZ, 0xc0, !PT ;  /* 0x0000000602027812 */ /* 0x000fe800078ec0ff */
[----:B------:R-:W-:Y:S04]  /*1d580*/  LEA R2, R139, R2, 0x6 ;  /* 0x000000028b027211 */ /* 0x000fe800078e30ff */
[----:B------:R-:W-:Y:S02]  /*1d590*/  I2FP.F32.S32 R140, R2 ;  /* 0x00000002008c7245 */ /* 0x000fe40000201400 */
[C---:B------:R-:W-:Y:S02]  /*1d5a0*/  IADD3 R139, R2.reuse, 0x8, RZ ;  /* 0x00000008028b7810 */ /* 0x040fe40007ffe0ff */
[C---:B-1----:R-:W-:Y:S01]  /*1d5b0*/  IADD3 R133, R2.reuse, 0x10, RZ ;  /* 0x0000001002857810 */ /* 0x042fe20007ffe0ff */
[CC--:B------:R-:W-:Y:S01]  /*1d5c0*/  FFMA.FTZ R6, R3.reuse, R140.reuse, R6 ;  /* 0x0000008c03067223 */ /* 0x0c0fe20000010006 */
[C---:B------:R-:W-:Y:S01]  /*1d5d0*/  FFMA.FTZ R4, R3.reuse, R140, R4 ;  /* 0x0000008c03047223 */ /* 0x040fe20000010004 */
[C---:B------:R-:W-:Y:S02]  /*1d5e0*/  IADD3 R140, R2.reuse, 0x9, RZ ;  /* 0x00000009028c7810 */ /* 0x040fe40007ffe0ff */
[----:B------:R-:W-:Y:S02]  /*1d5f0*/  I2FP.F32.S32 R139, R139 ;  /* 0x0000008b008b7245 */ /* 0x000fe40000201400 */
[----:B------:R-:W-:Y:S02]  /*1d600*/  I2FP.F32.S32 R140, R140 ;  /* 0x0000008c008c7245 */ /* 0x000fe40000201400 */
[C---:B------:R-:W-:Y:S01]  /*1d610*/  IADD3 R142, R2.reuse, 0x1, RZ ;  /* 0x00000001028e7810 */ /* 0x040fe20007ffe0ff */
[C---:B------:R-:W-:Y:S01]  /*1d620*/  FFMA.FTZ R10, R3.reuse, R139, R10 ;  /* 0x0000008b030a7223 */ /* 0x040fe2000001000a */
[----:B------:R-:W-:Y:S01]  /*1d630*/  I2FP.F32.S32 R133, R133 ;  /* 0x0000008500857245 */ /* 0x000fe20000201400 */
[CC--:B------:R-:W-:Y:S01]  /*1d640*/  FFMA.FTZ R11, R3.reuse, R140.reuse, R11 ;  /* 0x0000008c030b7223 */ /* 0x0c0fe2000001000b */
[C---:B------:R-:W-:Y:S01]  /*1d650*/  FFMA.FTZ R9, R3.reuse, R140, R9 ;  /* 0x0000008c03097223 */ /* 0x040fe20000010009 */
[C---:B------:R-:W-:Y:S01]  /*1d660*/  FFMA.FTZ R8, R3.reuse, R139, R8 ;  /* 0x0000008b03087223 */ /* 0x040fe20000010008 */
[C---:B------:R-:W-:Y:S01]  /*1d670*/  IADD3 R140, R2.reuse, 0x19, RZ ;  /* 0x00000019028c7810 */ /* 0x040fe20007ffe0ff */
[CC--:B------:R-:W-:Y:S01]  /*1d680*/  FFMA.FTZ R14, R3.reuse, R133.reuse, R14 ;  /* 0x00000085030e7223 */ /* 0x0c0fe2000001000e */
[C---:B------:R-:W-:Y:S01]  /*1d690*/  IADD3 R139, R2.reuse, 0x18, RZ ;  /* 0x00000018028b7810 */ /* 0x040fe20007ffe0ff */
[C---:B------:R-:W-:Y:S01]  /*1d6a0*/  FFMA.FTZ R12, R3.reuse, R133, R12 ;  /* 0x00000085030c7223 */ /* 0x040fe2000001000c */
[----:B------:R-:W-:Y:S02]  /*1d6b0*/  I2FP.F32.S32 R142, R142 ;  /* 0x0000008e008e7245 */ /* 0x000fe40000201400 */
[----:B------:R-:W-:Y:S02]  /*1d6c0*/  IADD3 R133, R2, 0x20, RZ ;  /* 0x0000002002857810 */ /* 0x000fe40007ffe0ff */
[----:B------:R-:W-:Y:S01]  /*1d6d0*/  I2FP.F32.S32 R140, R140 ;  /* 0x0000008c008c7245 */ /* 0x000fe20000201400 */
[CC--:B------:R-:W-:Y:S01]  /*1d6e0*/  FFMA.FTZ R7, R3.reuse, R142.reuse, R7 ;  /* 0x0000008e03077223 */ /* 0x0c0fe20000010007 */
[----:B------:R-:W-:Y:S01]  /*1d6f0*/  I2FP.F32.S32 R139, R139 ;  /* 0x0000008b008b7245 */ /* 0x000fe20000201400 */
[C---:B------:R-:W-:Y:S01]  /*1d700*/  FFMA.FTZ R5, R3.reuse, R142, R5 ;  /* 0x0000008e03057223 */ /* 0x040fe20000010005 */
[----:B------:R-:W-:Y:S01]  /*1d710*/  FMNMX.FTZ R142, R6, R135, !PT ;  /* 0x00000087068e7209 */ /* 0x000fe20007810000 */
[CC--:B------:R-:W-:Y:S01]  /*1d720*/  FFMA.FTZ R19, R3.reuse, R140.reuse, R19 ;  /* 0x0000008c03137223 */ /* 0x0c0fe20000010013 */
[----:B------:R-:W-:Y:S01]  /*1d730*/  I2FP.F32.S32 R133, R133 ;  /* 0x0000008500857245 */ /* 0x000fe20000201400 */
[C---:B------:R-:W-:Y:S01]  /*1d740*/  FFMA.FTZ R17, R3.reuse, R140, R17 ;  /* 0x0000008c03117223 */ /* 0x040fe20000010011 */
[CC--:B------:R-:W-:Y:S01]  /*1d750*/  FFMA.FTZ R18, R3.reuse, R139.reuse, R18 ;  /* 0x0000008b03127223 */ /* 0x0c0fe20000010012 */
[C---:B------:R-:W-:Y:S01]  /*1d760*/  FFMA.FTZ R16, R3.reuse, R139, R16 ;  /* 0x0000008b03107223 */ /* 0x040fe20000010010 */
[----:B------:R-:W-:Y:S01]  /*1d770*/  FMNMX.FTZ R140, R4, R0, !PT ;  /* 0x00000000048c7209 */ /* 0x000fe20007810000 */
[-C--:B------:R-:W-:Y:S01]  /*1d780*/  FFMA.FTZ R22, R3, R133.reuse, R22 ;  /* 0x0000008503167223 */ /* 0x080fe20000010016 */
[----:B------:R-:W-:Y:S01]  /*1d790*/  FMNMX.FTZ R139, R7, R142, !PT ;  /* 0x0000008e078b7209 */ /* 0x000fe20007810000 */
[----:B------:R-:W-:Y:S01]  /*1d7a0*/  FFMA.FTZ R20, R3, R133, R20 ;  /* 0x0000008503147223 */ /* 0x000fe20000010014 */
[----:B------:R-:W-:Y:S02]  /*1d7b0*/  IADD3 R132, R2, 0x11, RZ ;  /* 0x0000001102847810 */ /* 0x000fe40007ffe0ff */
[----:B------:R-:W-:Y:S02]  /*1d7c0*/  FMNMX.FTZ R133, R5, R140, !PT ;  /* 0x0000008c05857209 */ /* 0x000fe40007810000 */
[----:B------:R-:W-:Y:S02]  /*1d7d0*/  FMNMX.FTZ R142, R10, R139, !PT ;  /* 0x0000008b0a8e7209 */ /* 0x000fe40007810000 */
[----:B------:R-:W-:Y:S02]  /*1d7e0*/  I2FP.F32.S32 R132, R132 ;  /* 0x0000008400847245 */ /* 0x000fe40000201400 */
[----:B------:R-:W-:Y:S02]  /*1d7f0*/  FMNMX.FTZ R140, R8, R133, !PT ;  /* 0x00000085088c7209 */ /* 0x000fe40007810000 */
[----:B------:R-:W-:Y:S01]  /*1d800*/  FMNMX.FTZ R133, R11, R142, !PT ;  /* 0x0000008e0b857209 */ /* 0x000fe20007810000 */
[CC--:B------:R-:W-:Y:S01]  /*1d810*/  FFMA.FTZ R15, R3.reuse, R132.reuse, R15 ;  /* 0x00000084030f7223 */ /* 0x0c0fe2000001000f */
[C---:B------:R-:W-:Y:S01]  /*1d820*/  IADD3 R139, R2.reuse, 0x28, RZ ;  /* 0x00000028028b7810 */ /* 0x040fe20007ffe0ff */
[----:B------:R-:W-:Y:S01]  /*1d830*/  FFMA.FTZ R13, R3, R132, R13 ;  /* 0x00000084030d7223 */ /* 0x000fe2000001000d */
[----:B------:R-:W-:Y:S02]  /*1d840*/  FMNMX.FTZ R141, R9, R140, !PT ;  /* 0x0000008c098d7209 */ /* 0x000fe40007810000 */
[----:B------:R-:W-:Y:S02]  /*1d850*/  IADD3 R132, R2, 0x21, RZ ;  /* 0x0000002102847810 */ /* 0x000fe40007ffe0ff */
[----:B------:R-:W-:Y:S02]  /*1d860*/  FMNMX.FTZ R142, R14, R133, !PT ;  /* 0x000000850e8e7209 */ /* 0x000fe40007810000 */
[----:B------:R-:W-:Y:S02]  /*1d870*/  I2FP.F32.S32 R139, R139 ;  /* 0x0000008b008b7245 */ /* 0x000fe40000201400 */
[----:B------:R-:W-:Y:S02]  /*1d880*/  FMNMX.FTZ R140, R12, R141, !PT ;  /* 0x0000008d0c8c7209 */ /* 0x000fe40007810000 */
[----:B------:R-:W-:Y:S01]  /*1d890*/  I2FP.F32.S32 R132, R132 ;  /* 0x0000008400847245 */ /* 0x000fe20000201400 */
[-C--:B------:R-:W-:Y:S01]  /*1d8a0*/  FFMA.FTZ R26, R3, R139.reuse, R26 ;  /* 0x0000008b031a7223 */ /* 0x080fe2000001001a */
[----:B------:R-:W-:Y:S01]  /*1d8b0*/  FMNMX.FTZ R141, R15, R142, !PT ;  /* 0x0000008e0f8d7209 */ /* 0x000fe20007810000 */
[----:B------:R-:W-:Y:S01]  /*1d8c0*/  FFMA.FTZ R24, R3, R139, R24 ;  /* 0x0000008b03187223 */ /* 0x000fe20000010018 */
[----:B------:R-:W-:Y:S01]  /*1d8d0*/  FMNMX.FTZ R139, R13, R140, !PT ;  /* 0x0000008c0d8b7209 */ /* 0x000fe20007810000 */
[CC--:B------:R-:W-:Y:S01]  /*1d8e0*/  FFMA.FTZ R23, R3.reuse, R132.reuse, R23 ;  /* 0x0000008403177223 */ /* 0x0c0fe20000010017 */
[----:B------:R-:W-:Y:S01]  /*1d8f0*/  FFMA.FTZ R21, R3, R132, R21 ;  /* 0x0000008403157223 */ /* 0x000fe20000010015 */
[----:B------:R-:W-:Y:S02]  /*1d900*/  FMNMX.FTZ R142, R18, R141, !PT ;  /* 0x0000008d128e7209 */ /* 0x000fe40007810000 */
[----:B------:R-:W-:Y:S02]  /*1d910*/  IADD3 R132, R2, 0x29, RZ ;  /* 0x0000002902847810 */ /* 0x000fe40007ffe0ff */
[----:B------:R-:W-:Y:S02]  /*1d920*/  FMNMX.FTZ R140, R16, R139, !PT ;  /* 0x0000008b108c7209 */ /* 0x000fe40007810000 */
[----:B------:R-:W-:Y:S02]  /*1d930*/  FMNMX.FTZ R139, R19, R142, !PT ;  /* 0x0000008e138b7209 */ /* 0x000fe40007810000 */
[----:B------:R-:W-:Y:S02]  /*1d940*/  I2FP.F32.S32 R132, R132 ;  /* 0x0000008400847245 */ /* 0x000fe40000201400 */
[----:B------:R-:W-:Y:S02]  /*1d950*/  IADD3 R133, R2, 0x30, RZ ;  /* 0x0000003002857810 */ /* 0x000fe40007ffe0ff */
[----:B------:R-:W-:Y:S01]  /*1d960*/  FMNMX.FTZ R141, R17, R140, !PT ;  /* 0x0000008c118d7209 */ /* 0x000fe20007810000 */
[CC--:B------:R-:W-:Y:S01]  /*1d970*/  FFMA.FTZ R27, R3.reuse, R132.reuse, R27 ;  /* 0x00000084031b7223 */ /* 0x0c0fe2000001001b */
[----:B------:R-:W-:Y:S01]  /*1d980*/  FMNMX.FTZ R140, R22, R139, !PT ;  /* 0x0000008b168c7209 */ /* 0x000fe20007810000 */
[----:B------:R-:W-:Y:S01]  /*1d990*/  FFMA.FTZ R25, R3, R132, R25 ;  /* 0x0000008403197223 */ /* 0x000fe20000010019 */
[----:B------:R-:W-:Y:S02]  /*1d9a0*/  I2FP.F32.S32 R133, R133 ;  /* 0x0000008500857245 */ /* 0x000fe40000201400 */
[----:B------:R-:W-:Y:S02]  /*1d9b0*/  FMNMX.FTZ R132, R20, R141, !PT ;  /* 0x0000008d14847209 */ /* 0x000fe40007810000 */
[----:B------:R-:W-:Y:S01]  /*1d9c0*/  FMNMX.FTZ R141, R23, R140, !PT ;  /* 0x0000008c178d7209 */ /* 0x000fe20007810000 */
[CC--:B------:R-:W-:Y:S01]  /*1d9d0*/  FFMA.FTZ R30, R3.reuse, R133.reuse, R30 ;  /* 0x00000085031e7223 */ /* 0x0c0fe2000001001e */
[----:B------:R-:W-:Y:S01]  /*1d9e0*/  FFMA.FTZ R28, R3, R133, R28 ;  /* 0x00000085031c7223 */ /* 0x000fe2000001001c */
[C---:B------:R-:W-:Y:S02]  /*1d9f0*/  IADD3 R142, R2.reuse, 0x31, RZ ;  /* 0x00000031028e7810 */ /* 0x040fe40007ffe0ff */
[----:B------:R-:W-:Y:S02]  /*1da00*/  IADD3 R139, R2, 0x38, RZ ;  /* 0x00000038028b7810 */ /* 0x000fe40007ffe0ff */
[----:B------:R-:W-:Y:S02]  /*1da10*/  FMNMX.FTZ R133, R21, R132, !PT ;  /* 0x0000008415857209 */ /* 0x000fe40007810000 */
[----:B------:R-:W-:Y:S02]  /*1da20*/  FMNMX.FTZ R144, R26, R141, !PT ;  /* 0x0000008d1a907209 */ /* 0x000fe40007810000 */
[----:B------:R-:W-:Y:S02]  /*1da30*/  I2FP.F32.S32 R142, R142 ;  /* 0x0000008e008e7245 */ /* 0x000fe40000201400 */
[----:B------:R-:W-:Y:S02]  /*1da40*/  IADD3 R132, R2, 0x39, RZ ;  /* 0x0000003902847810 */ /* 0x000fe40007ffe0ff */
[----:B------:R-:W-:Y:S01]  /*1da50*/  FMNMX.FTZ R140, R24, R133, !PT ;  /* 0x00000085188c7209 */ /* 0x000fe20007810000 */
[CC--:B------:R-:W-:Y:S01]  /*1da60*/  FFMA.FTZ R31, R3.reuse, R142.reuse, R31 ;  /* 0x0000008e031f7223 */ /* 0x0c0fe2000001001f */
[----:B------:R-:W-:Y:S01]  /*1da70*/  I2FP.F32.S32 R2, R139 ;  /* 0x0000008b00027245 */ /* 0x000fe20000201400 */
[----:B------:R-:W-:Y:S01]  /*1da80*/  FFMA.FTZ R29, R3, R142, R29 ;  /* 0x0000008e031d7223 */ /* 0x000fe2000001001d */
[----:B------:R-:W-:Y:S02]  /*1da90*/  FMNMX.FTZ R139, R27, R144, !PT ;  /* 0x000000901b8b7209 */ /* 0x000fe40007810000 */
[----:B------:R-:W-:Y:S01]  /*1daa0*/  FMNMX.FTZ R133, R25, R140, !PT ;  /* 0x0000008c19857209 */ /* 0x000fe20007810000 */
[CC--:B------:R-:W-:Y:S01]  /*1dab0*/  FFMA.FTZ R34, R3.reuse, R2.reuse, R34 ;  /* 0x0000000203227223 */ /* 0x0c0fe20000010022 */
[----:B------:R-:W-:Y:S01]  /*1dac0*/  FMNMX.FTZ R142, R30, R139, !PT ;  /* 0x0000008b1e8e7209 */ /* 0x000fe20007810000 */
[----:B------:R-:W-:Y:S01]  /*1dad0*/  FFMA.FTZ R32, R3, R2, R32 ;  /* 0x0000000203207223 */ /* 0x000fe20000010020 */
[----:B------:R-:W-:Y:S02]  /*1dae0*/  I2FP.F32.S32 R132, R132 ;  /* 0x0000008400847245 */ /* 0x000fe40000201400 */
[----:B------:R-:W-:Y:S02]  /*1daf0*/  FMNMX.FTZ R140, R28, R133, !PT ;  /* 0x000000851c8c7209 */ /* 0x000fe40007810000 */
[----:B------:R-:W-:Y:S01]  /*1db00*/  FMNMX.FTZ R133, R31, R142, !PT ;  /* 0x0000008e1f857209 */ /* 0x000fe20007810000 */
[----:B------:R-:W-:Y:S01]  /*1db10*/  FFMA.FTZ R35, R3, R132, R35 ;  /* 0x0000008403237223 */ /* 0x000fe20000010023 */
[----:B------:R-:W-:Y:S01]  /*1db20*/  FMNMX.FTZ R145, R29, R140, !PT ;  /* 0x0000008c1d917209 */ /* 0x000fe20007810000 */
[----:B------:R-:W-:Y:S01]  /*1db30*/  FFMA.FTZ R33, R3, R132, R33 ;  /* 0x0000008403217223 */ /* 0x000fe20000010021 */
[----:B------:R-:W-:Y:S02]  /*1db40*/  FMNMX.FTZ R2, R34, R133, !PT ;  /* 0x0000008522027209 */ /* 0x000fe40007810000 */
[----:B------:R-:W-:Y:S02]  /*1db50*/  FMNMX.FTZ R132, R32, R145, !PT ;  /* 0x0000009120847209 */ /* 0x000fe40007810000 */
[----:B------:R-:W-:Y:S01]  /*1db60*/  FMNMX.FTZ R141, R35, R2, !PT ;  /* 0x00000002238d7209 */ /* 0x000fe20007810000 */
[----:B------:R-:W-:Y:S01]  /*1db70*/  LDSM.16.MT88.4 R144, [R200+0xc000] ;  /* 0x00c00000c890783b */ /* 0x000fe20000004200 */
[----:B------:R-:W-:Y:S07]  /*1db80*/  FMNMX.FTZ R143, R33, R132, !PT ;  /* 0x00000084218f7209 */ /* 0x000fee0007810000 */
[----:B------:R-:W1:Y:S08]  /*1db90*/  SHFL.BFLY PT, R2, R141, 0x2, 0x1f ;  /* 0x0c401f008d027f89 */ /* 0x000e7000000e0000 */
[----:B------:R-:W2:Y:S01]  /*1dba0*/  SHFL.BFLY PT, R132, R143, 0x2, 0x1f ;  /* 0x0c401f008f847f89 */ /* 0x000ea200000e0000 */
[----:B-1----:R-:W-:Y:S02]  /*1dbb0*/  FMNMX.FTZ R139, R141, R2, !PT ;  /* 0x000000028d8b7209 */ /* 0x002fe40007810000 */
[----:B--2---:R-:W-:Y:S05]  /*1dbc0*/  FMNMX.FTZ R140, R143, R132, !PT ;  /* 0x000000848f8c7209 */ /* 0x004fea0007810000 */
[----:B------:R-:W1:Y:S08]  /*1dbd0*/  SHFL.BFLY PT, R132, R139, 0x1, 0x1f ;  /* 0x0c201f008b847f89 */ /* 0x000e7000000e0000 */
[----:B------:R-:W2:Y:S01]  /*1dbe0*/  SHFL.BFLY PT, R133, R140, 0x1, 0x1f ;  /* 0x0c201f008c857f89 */ /* 0x000ea200000e0000 */
[----:B-1----:R-:W-:Y:S02]  /*1dbf0*/  FMNMX.FTZ R132, R139, R132, !PT ;  /* 0x000000848b847209 */ /* 0x002fe40007810000 */
[----:B--2---:R-:W-:Y:S03]  /*1dc00*/  FMNMX.FTZ R133, R140, R133, !PT ;  /* 0x000000858c857209 */ /* 0x004fe60007810000 */
[C---:B------:R-:W-:Y:S01]  /*1dc10*/  FADD.FTZ R135, -R132.reuse, R135 ;  /* 0x0000008784877221 */ /* 0x040fe20000010100 */
[----:B------:R-:W-:Y:S01]  /*1dc20*/  FSETP.NEU.FTZ.AND P0, PT, R132, -INF , PT ;  /* 0xff8000008400780b */ /* 0x000fe20003f1d000 */
[----:B------:R-:W1:Y:S01]  /*1dc30*/  LDSM.16.MT88.4 R140, [R201+0xc000] ;  /* 0x00c00000c98c783b */ /* 0x000e620000004200 */
[----:B------:R-:W-:Y:S01]  /*1dc40*/  FADD.FTZ R137, -R133, R0 ;  /* 0x0000000085897221 */ /* 0x000fe20000010100 */
[C---:B---3--:R-:W-:Y:S01]  /*1dc50*/  FMUL.FTZ R175, R134.reuse, R132 ;  /* 0x0000008486af7220 */ /* 0x048fe20000410000 */
[C---:B------:R-:W-:Y:S01]  /*1dc60*/  FMUL.FTZ R177, R134.reuse, R133 ;  /* 0x0000008586b17220 */ /* 0x040fe20000410000 */
[C---:B------:R-:W-:Y:S01]  /*1dc70*/  FMUL.FTZ R0, R134.reuse, R135 ;  /* 0x0000008786007220 */ /* 0x040fe20000410000 */
[----:B------:R-:W-:Y:S02]  /*1dc80*/  FMUL.FTZ R2, R134, R137 ;  /* 0x0000008986027220 */ /* 0x000fe40000410000 */
[----:B------:R-:W-:Y:S02]  /*1dc90*/  FSEL R175, R175, RZ, P0 ;  /* 0x000000ffafaf7208 */ /* 0x000fe40000000000 */
[----:B------:R-:W-:Y:S01]  /*1dca0*/  FSETP.NEU.FTZ.AND P0, PT, R133, -INF , PT ;  /* 0xff8000008500780b */ /* 0x000fe20003f1d000 */
[----:B------:R-:W2:Y:S02]  /*1dcb0*/  MUFU.EX2 R0, R0 ;  /* 0x0000000000007308 */ /* 0x000ea40000000800 */
        /* <DEDUP_REMOVED lines=10> */
[----:B------:R-:W3:Y:S01]  /*1dd60*/  MUFU.EX2 R2, R2 ;  /* 0x0000000200027308 */ /* 0x000ee20000000800 */
[-C--:B------:R-:W-:Y:S01]  /*1dd70*/  FFMA.FTZ R229, R31, R134.reuse, -R175 ;  /* 0x000000861fe57223 */ /* 0x080fe200000108af */
[-CC-:B------:R-:W-:Y:S01]  /*1dd80*/  FFMA.FTZ R220, R28, R134.reuse, -R177.reuse ;  /* 0x000000861cdc7223 */ /* 0x180fe200000108b1 */
[-CC-:B------:R-:W-:Y:S01]  /*1dd90*/  FFMA.FTZ R231, R29, R134.reuse, -R177.reuse ;  /* 0x000000861de77223 */ /* 0x180fe200000108b1 */
[----:B------:R-:W-:Y:S01]  /*1dda0*/  FFMA.FTZ R222, R32, R134, -R177 ;  /* 0x0000008620de7223 */ /* 0x000fe200000108b1 */
        /* <DEDUP_REMOVED lines=21> */
[C---:B------:R-:W-:Y:S01]  /*1df00*/  FMUL.FTZ R41, R2.reuse, R41 ;  /* 0x0000002902297220 */ /* 0x040fe20000410000 */
        /* <DEDUP_REMOVED lines=12> */
[----:B------:R-:W-:Y:S03]  /*1dfd0*/  LDSM.16.MT88.4 R28, [R201+0xd800] ;  /* 0x00d80000c91c783b */ /* 0x000fe60000004200 */
[----:B------:R-:W-:Y:S01]  /*1dfe0*/  MUFU.EX2 R173, R173 ;  /* 0x000000ad00ad7308 */ /* 0x000fe20000000800 */
[--C-:B------:R-:W-:Y:S01]  /*1dff0*/  FFMA.FTZ R224, R34, R134, -R175.reuse ;  /* 0x0000008622e07223 */ /* 0x100fe200000108af */
        /* <DEDUP_REMOVED lines=47> */
[----:B------:R-:W-:Y:S04]  /*1e2f0*/  MUFU.EX2 R178, R178 ;  /* 0x000000b200b27308 */ /* 0x000fe80000000800 */
[C---:B------:R-:W-:Y:S01]  /*1e300*/  FMUL.FTZ R98, R0.reuse, R98 ;  /* 0x0000006200627220 */ /* 0x040fe20000410000 */
[C---:B------:R-:W-:Y:S01]  /*1e310*/  HMMA.16816.F32.BF16 R8, R128.reuse, R142, R8 ;  /* 0x0000008e8008723c */ /* 0x040fe20000041808 */
[----:B------:R-:W1:Y:S04]  /*1e320*/  LDSM.16.MT88.4 R140, [R200+0xe000] ;  /* 0x00e00000c88c783b */ /* 0x000e680000004200 */
[----:B------:R-:W-:Y:S01]  /*1e330*/  MUFU.EX2 R229, R229 ;  /* 0x000000e500e57308 */ /* 0x000fe20000000800 */
[----:B------:R-:W-:Y:S01]  /*1e340*/  ISETP.GT.AND P0, PT, R217, 0x1, PT ;  /* 0x00000001d900780c */ /* 0x000fe20003f04270 */
[----:B------:R-:W-:Y:S01]  /*1e350*/  FMUL.FTZ R99, R0, R99 ;  /* 0x0000006300637220 */ /* 0x000fe20000410000 */
[C---:B------:R-:W-:Y:S03]  /*1e360*/  HMMA.16816.F32.BF16 R36, R128.reuse, R144, R36 ;  /* 0x000000908024723c */ /* 0x040fe60000041824 */
[C---:B------:R-:W-:Y:S03]  /*1e370*/  FMUL.FTZ R96, R2.reuse, R96 ;  /* 0x0000006002607220 */ /* 0x040fe60000410000 */
        /* <DEDUP_REMOVED lines=14> */
[----:B------:R-:W-:Y:S05]  /*1e460*/  LDSM.16.MT88.4 R152, [R201+0xe800] ;  /* 0x00e80000c998783b */ /* 0x000fea0000004200 */
[----:B------:R-:W-:Y:S01]  /*1e470*/  MUFU.EX2 R224, R224 ;  /* 0x000000e000e07308 */ /* 0x000fe20000000800 */
[----:B------:R-:W-:Y:S01]  /*1e480*/  FMUL.FTZ R101, R2, R101 ;  /* 0x0000006502657220 */ /* 0x000fe20000410000 */
[C---:B---3--:R-:W-:Y:S03]  /*1e490*/  HMMA.16816.F32.BF16 R60, R128.reuse, R124, R60 ;  /* 0x0000007c803c723c */ /* 0x048fe6000004183c */
[C---:B------:R-:W-:Y:S03]  /*1e4a0*/  FMUL.FTZ R106, R0.reuse, R106 ;  /* 0x0000006a006a7220 */ /* 0x040fe60000410000 */
        /* <DEDUP_REMOVED lines=9> */
[--C-:B------:R-:W-:Y:S01]  /*1e540*/  FFMA.FTZ R170, R14, R134, -R175.reuse ;  /* 0x000000860eaa7223 */ /* 0x100fe200000108af */
[C---:B------:R-:W-:Y:S01]  /*1e550*/  HMMA.16816.F32.BF16 R80, R128.reuse, R146, R80 ;  /* 0x000000928050723c */ /* 0x040fe20000041850 */
[----:B------:R-:W2:Y:S04]  /*1e560*/  LDSM.16.MT88.4 R144, [R199+0x10000] ;  /* 0x01000000c790783b */ /* 0x000ea80000004200 */
[C---:B------:R-:W-:Y:S01]  /*1e570*/  FMUL.FTZ R14, R0.reuse, R122 ;  /* 0x0000007a000e7220 */ /* 0x040fe20000410000 */
[C---:B----4-:R-:W-:Y:S01]  /*1e580*/  HMMA.16816.F32.BF16 R84, R128.reuse, R148, R84 ;  /* 0x000000948054723c */ /* 0x050fe20000041854 */
[----:B------:R-:W-:Y:S04]  /*1e590*/  MUFU.EX2 R170, R170 ;  /* 0x000000aa00aa7308 */ /* 0x000fe80000000800 */
[-C--:B------:R-:W-:Y:S01]  /*1e5a0*/  FFMA.FTZ R179, R15, R134.reuse, -R175 ;  /* 0x000000860fb37223 */ /* 0x080fe200000108af */
[C---:B------:R-:W-:Y:S01]  /*1e5b0*/  HMMA.16816.F32.BF16 R88, R128.reuse, R150, R88 ;  /* 0x000000968058723c */ /* 0x040fe20000041858 */
[----:B------:R-:W-:Y:S04]  /*1e5c0*/  LDSM.16.MT88.4 R148, [R199+0xc800] ;  /* 0x00c80000c794783b */ /* 0x000fe80000004200 */
[----:B------:R-:W-:Y:S01]  /*1e5d0*/  FMUL.FTZ R15, R0, R123 ;  /* 0x0000007b000f7220 */ /* 0x000fe20000410000 */
[C---:B---3--:R-:W-:Y:S01]  /*1e5e0*/  HMMA.16816.F32.BF16 R92, R128.reuse, R124, R92 ;  /* 0x0000007c805c723c */ /* 0x048fe2000004185c */
[----:B------:R-:W3:Y:S04]  /*1e5f0*/  MUFU.EX2 R179, R179 ;  /* 0x000000b300b37308 */ /* 0x000ee80000000800 */
[--C-:B------:R-:W-:Y:S01]  /*1e600*/  FFMA.FTZ R174, R12, R134, -R177.reuse ;  /* 0x000000860cae7223 */ /* 0x100fe200000108b1 */
[C---:B------:R-:W-:Y:S01]  /*1e610*/  HMMA.16816.F32.BF16 R96, R128.reuse, R126, R96 ;  /* 0x0000007e8060723c */ /* 0x040fe20000041860 */
[----:B------:R-:W4:Y:S04]  /*1e620*/  LDSM.16.MT88.4 R124, [R198+0x10000] ;  /* 0x01000000c67c783b */ /* 0x000f280000004200 */
[----:B------:R-:W-:Y:S01]  /*1e630*/  FMUL.FTZ R12, R2, R120 ;  /* 0x00000078020c7220 */ /* 0x000fe20000410000 */
[C---:B-1----:R-:W-:Y:S01]  /*1e640*/  HMMA.16816.F32.BF16 R100, R128.reuse, R140, R100 ;  /* 0x0000008c8064723c */ /* 0x042fe20000041864 */
[----:B------:R-:W-:Y:S04]  /*1e650*/  MUFU.EX2 R174, R174 ;  /* 0x000000ae00ae7308 */ /* 0x000fe80000000800 */
[C---:B------:R-:W-:Y:S01]  /*1e660*/  FMUL.FTZ R110, R0.reuse, R110 ;  /* 0x0000006e006e7220 */ /* 0x040fe20000410000 */
[C---:B------:R-:W-:Y:S01]  /*1e670*/  HMMA.16816.F32.BF16 R104, R128.reuse, R142, R104 ;  /* 0x0000008e8068723c */ /* 0x040fe20000041868 */
[----:B------:R-:W1:Y:S04]  /*1e680*/  LDSM.16.MT88.4 R140, [R201+0xc800] ;  /* 0x00c80000c98c783b */ /* 0x000e680000004200 */
[----:B------:R-:W-:Y:S01]  /*1e690*/  FMUL.FTZ R111, R0, R111 ;  /* 0x0000006f006f7220 */ /* 0x000fe20000410000 */
[C---:B------:R-:W-:Y:S01]  /*1e6a0*/  FMUL.FTZ R108, R2.reuse, R108 ;  /* 0x0000006c026c7220 */ /* 0x040fe20000410000 */
[C---:B------:R-:W-:Y:S01]  /*1e6b0*/  FMUL.FTZ R109, R2.reuse, R109 ;  /* 0x0000006d026d7220 */ /* 0x040fe20000410000 */
[-C--:B------:R-:W-:Y:S03]  /*1e6c0*/  FFMA.FTZ R225, R13, R134.reuse, -R177 ;  /* 0x000000860de17223 */ /* 0x080fe600000108b1 */
[----:B------:R-:W-:Y:S01]  /*1e6d0*/  FMUL.FTZ R13, R2, R121 ;  /* 0x00000079020d7220 */ /* 0x000fe20000410000 */
[-CC-:B------:R-:W-:Y:S01]  /*1e6e0*/  FFMA.FTZ R172, R18, R134.reuse, -R175.reuse ;  /* 0x0000008612ac7223 */ /* 0x180fe200000108af */
[-C--:B------:R-:W-:Y:S01]  /*1e6f0*/  FFMA.FTZ R223, R19, R134.reuse, -R175 ;  /* 0x0000008613df7223 */ /* 0x080fe200000108af */
[C---:B--2---:R-:W-:Y:S01]  /*1e700*/  HMMA.16816.F32.BF16 R108, R128.reuse, R144, R108 ;  /* 0x00000090806c723c */ /* 0x044fe2000004186c */
[----:B------:R-:W2:Y:S01]  /*1e710*/  LDSM.16.MT88.4 R120, [R200+0xc800] ;  /* 0x00c80000c878783b */ /* 0x000ea20000004200 */
[----:B------:R-:W5:Y:S01]  /*1e720*/  MUFU.EX2 R225, R225 ;  /* 0x000000e100e17308 */ /* 0x000f620000000800 */
[-CC-:B------:R-:W-:Y:S01]  /*1e730*/  FFMA.FTZ R227, R16, R134.reuse, -R177.reuse ;  /* 0x0000008610e37223 */ /* 0x180fe200000108b1 */
[----:B------:R-:W-:Y:S01]  /*1e740*/  FFMA.FTZ R176, R17, R134, -R177 ;  /* 0x0000008611b07223 */ /* 0x000fe200000108b1 */
[C---:B------:R-:W-:Y:S01]  /*1e750*/  FMUL.FTZ R18, R0.reuse, R118 ;  /* 0x0000007600127220 */ /* 0x040fe20000410000 */
[C---:B------:R-:W-:Y:S03]  /*1e760*/  HMMA.16816.F32.BF16 R12, R128.reuse, R146, R12 ;  /* 0x00000092800c723c */ /* 0x040fe6000004180c */
[----:B------:R-:W2:Y:S03]  /*1e770*/  LDSM.16.MT88.4 R144, [R198+0xc800] ;  /* 0x00c80000c690783b */ /* 0x000ea60000004200 */
[----:B------:R-:W-:Y:S01]  /*1e780*/  MUFU.EX2 R172, R172 ;  /* 0x000000ac00ac7308 */ /* 0x000fe20000000800 */
[----:B------:R-:W-:Y:S01]  /*1e790*/  FMUL.FTZ R19, R0, R119 ;  /* 0x0000007700137220 */ /* 0x000fe20000410000 */
[C---:B------:R-:W-:Y:S03]  /*1e7a0*/  FMUL.FTZ R16, R2.reuse, R116 ;  /* 0x0000007402107220 */ /* 0x040fe60000410000 */
[----:B------:R-:W-:Y:S01]  /*1e7b0*/  FMUL.FTZ R17, R2, R117 ;  /* 0x0000007502117220 */ /* 0x000fe20000410000 */
[C---:B------:R-:W-:Y:S01]  /*1e7c0*/  FMUL.FTZ R114, R0.reuse, R114 ;  /* 0x0000007200727220 */ /* 0x040fe20000410000 */
[----:B------:R-:W-:Y:S03]  /*1e7d0*/  FMUL.FTZ R115, R0, R115 ;  /* 0x0000007300737220 */ /* 0x000fe60000410000 */
[----:B------:R-:W1:Y:S01]  /*1e7e0*/  MUFU.EX2 R223, R223 ;  /* 0x000000df00df7308 */ /* 0x000e620000000800 */
[C---:B------:R-:W-:Y:S01]  /*1e7f0*/  FMUL.FTZ R112, R2.reuse, R112 ;  /* 0x0000007002707220 */ /* 0x040fe20000410000 */
[C---:B----4-:R-:W-:Y:S03]  /*1e800*/  HMMA.16816.F32.BF16 R16, R128.reuse, R124, R16 ;  /* 0x0000007c8010723c */ /* 0x050fe60000041810 */
[C---:B------:R-:W-:Y:S01]  /*1e810*/  FMUL.FTZ R113, R2.reuse, R113 ;  /* 0x0000007102717220 */ /* 0x040fe20000410000 */
[----:B---3--:R-:W-:Y:S01]  /*1e820*/  F2FP.BF16.F32.PACK_AB R117, R179, R170 ;  /* 0x000000aab375723e */ /* 0x008fe200000010ff */
[----:B------:R-:W-:Y:S03]  /*1e830*/  FFMA.FTZ R173, R2, R221, R173 ;  /* 0x000000dd02ad7223 */ /* 0x000fe600000100ad */
[----:B------:R-:W-:Y:S03]  /*1e840*/  MUFU.EX2 R227, R227 ;  /* 0x000000e300e37308 */ /* 0x000fe60000000800 */
[----:B-----5:R-:W-:Y:S01]  /*1e850*/  F2FP.BF16.F32.PACK_AB R116, R225, R174 ;  /* 0x000000aee174723e */ /* 0x020fe200000010ff */
[----:B------:R-:W-:Y:S01]  /*1e860*/  FFMA.FTZ R171, R0, R219, R171 ;  /* 0x000000db00ab7223 */ /* 0x000fe200000100ab */
[----:B------:R-:W-:Y:S01]  /*1e870*/  HMMA.16816.F32.BF16 R112, R128, R126, R112 ;  /* 0x0000007e8070723c */ /* 0x000fe20000041870 */
[----:B------:R-:W3:Y:S02]  /*1e880*/  LDSM.16.MT88.4 R124, [R198+0xe800] ;  /* 0x00e80000c67c783b */ /* 0x000ee40000004200 */
[----:B------:R-:W-:Y:S02]  /*1e890*/  IADD3 R0, R217, -0x1, RZ ;  /* 0xffffffffd9007810 */ /* 0x000fe40007ffe0ff */
[----:B------:R-:W4:Y:S01]  /*1e8a0*/  MUFU.EX2 R176, R176 ;  /* 0x000000b000b07308 */ /* 0x000f220000000800 */
[----:B-1----:R-:W-:Y:S01]  /*1e8b0*/  F2FP.BF16.F32.PACK_AB R119, R223, R172 ;  /* 0x000000acdf77723e */ /* 0x002fe200000010ff */
[----:B------:R-:W-:Y:S01]  /*1e8c0*/  FADD.FTZ R173, R169, R173 ;  /* 0x000000ada9ad7221 */ /* 0x000fe20000010000 */
[----:B------:R-:W-:Y:S03]  /*1e8d0*/  MOV R217, R0 ;  /* 0x0000000000d97202 */ /* 0x000fe60000000f00 */
[----:B------:R-:W-:Y:S01]  /*1e8e0*/  FADD.FTZ R171, R139, R171 ;  /* 0x000000ab8bab7221 */ /* 0x000fe20000010000 */
[----:B------:R-:W-:Y:S01]  /*1e8f0*/  LDSM.16.MT88.4 R128, [R200+0x10800] ;  /* 0x01080000c880783b */ /* 0x000fe20000004200 */
[----:B------:R-:W-:Y:S02]  /*1e900*/  FADD.FTZ R168, R168, R173 ;  /* 0x000000ada8a87221 */ /* 0x000fe40000010000 */
[----:B------:R-:W-:Y:S01]  /*1e910*/  FADD.FTZ R166, R166, R171 ;  /* 0x000000aba6a67221 */ /* 0x000fe20000010000 */
[----:B------:R-:W-:Y:S01]  /*1e920*/  MOV R0, R133 ;  /* 0x0000008500007202 */ /* 0x000fe20000000f00 */
[----:B------:R-:W-:Y:S02]  /*1e930*/  FADD.FTZ R167, R167, R168 ;  /* 0x000000a8a7a77221 */ /* 0x000fe40000010000 */
[----:B------:R-:W-:Y:S02]  /*1e940*/  FADD.FTZ R135, R135, R166 ;  /* 0x000000a687877221 */ /* 0x000fe40000010000 */
[----:B------:R-:W-:Y:S02]  /*1e950*/  FADD.FTZ R174, R174, R167 ;  /* 0x000000a7aeae7221 */ /* 0x000fe40000010000 */
[----:B------:R-:W-:Y:S01]  /*1e960*/  FADD.FTZ R170, R170, R135 ;  /* 0x00000087aaaa7221 */ /* 0x000fe20000010000 */
[----:B----4-:R-:W-:Y:S02]  /*1e970*/  F2FP.BF16.F32.PACK_AB R118, R176, R227 ;  /* 0x000000e3b076723e */ /* 0x010fe400000010ff */
[----:B------:R-:W-:Y:S01]  /*1e980*/  MOV R135, R132 ;  /* 0x0000008400877202 */ /* 0x000fe20000000f00 */
[----:B------:R-:W-:Y:S01]  /*1e990*/  FADD.FTZ R174, R225, R174 ;  /* 0x000000aee1ae7221 */ /* 0x000fe20000010000 */
[----:B------:R-:W-:Y:S03]  /*1e9a0*/  FADD.FTZ R179, R179, R170 ;  /* 0x000000aab3b37221 */ /* 0x000fe60000010000 */
        /* <DEDUP_REMOVED lines=8> */
[----:B------:R-:W1:Y:S04]  /*1ea30*/  LDSM.16.MT88.4 R120, [R201+0x10800] ;  /* 0x01080000c978783b */ /* 0x000e680000004200 */
[----:B------:R-:W-:Y:S01]  /*1ea40*/  FADD.FTZ R223, R223, R172 ;  /* 0x000000acdfdf7221 */ /* 0x000fe20000010000 */
        /* <DEDUP_REMOVED lines=10> */
[C---:B------:R-:W-:Y:S05]  /*1eaf0*/  HMMA.16816.F32.BF16 R72, R116.reuse, R158, R72 ;  /* 0x0000009e7448723c */ /* 0x040fea0000041848 */
[-CC-:B------:R-:W-:Y:S01]  /*1eb00*/  FFMA.FTZ R156, R22, R134.reuse, -R175.reuse ;  /* 0x00000086169c7223 */ /* 0x180fe200000108af */
[C---:B------:R-:W-:Y:S05]  /*1eb10*/  HMMA.16816.F32.BF16 R76, R116.reuse, R160, R76 ;  /* 0x000000a0744c723c */ /* 0x040fea000004184c */
[-CC-:B------:R-:W-:Y:S01]  /*1eb20*/  FFMA.FTZ R158, R26, R134.reuse, -R175.reuse ;  /* 0x000000861a9e7223 */ /* 0x180fe200000108af */
[C---:B------:R-:W-:Y:S01]  /*1eb30*/  HMMA.16816.F32.BF16 R80, R116.reuse, R162, R80 ;  /* 0x000000a27450723c */ /* 0x040fe20000041850 */
[----:B------:R-:W-:Y:S04]  /*1eb40*/  MUFU.EX2 R156, R156 ;  /* 0x0000009c009c7308 */ /* 0x000fe80000000800 */
[-C--:B------:R-:W-:Y:S01]  /*1eb50*/  FFMA.FTZ R159, R27, R134.reuse, -R175 ;  /* 0x000000861b9f7223 */ /* 0x080fe200000108af */
[C---:B---3--:R-:W-:Y:S05]  /*1eb60*/  HMMA.16816.F32.BF16 R84, R116.reuse, R124, R84 ;  /* 0x0000007c7454723c */ /* 0x048fea0000041854 */
[----:B------:R-:W-:Y:S01]  /*1eb70*/  MUFU.EX2 R158, R158 ;  /* 0x0000009e009e7308 */ /* 0x000fe20000000800 */
[-CC-:B------:R-:W-:Y:S01]  /*1eb80*/  FFMA.FTZ R162, R24, R134.reuse, -R177.reuse ;  /* 0x0000008618a27223 */ /* 0x180fe200000108b1 */
[C---:B------:R-:W-:Y:S01]  /*1eb90*/  HMMA.16816.F32.BF16 R88, R116.reuse, R126, R88 ;  /* 0x0000007e7458723c */ /* 0x040fe20000041858 */
[----:B------:R-:W2:Y:S03]  /*1eba0*/  LDSM.16.MT88.4 R124, [R198+0x10800] ;  /* 0x01080000c67c783b */ /* 0x000ea60000004200 */
[-C--:B------:R-:W-:Y:S02]  /*1ebb0*/  FFMA.FTZ R163, R25, R134.reuse, -R177 ;  /* 0x0000008619a37223 */ /* 0x080fe400000108b1 */
[C---:B-1----:R-:W-:Y:S02]  /*1ebc0*/  HMMA.16816.F32.BF16 R92, R116.reuse, R120, R92 ;  /* 0x00000078745c723c */ /* 0x042fe4000004185c */
[----:B------:R-:W-:Y:S01]  /*1ebd0*/  MUFU.EX2 R159, R159 ;  /* 0x0000009f009f7308 */ /* 0x000fe20000000800 */
[----:B------:R-:W-:Y:S02]  /*1ebe0*/  LDSM.16.MT88.4 R24, [R198+0xd000] ;  /* 0x00d00000c618783b */ /* 0x000fe40000004200 */
[-CC-:B------:R-:W-:Y:S01]  /*1ebf0*/  FFMA.FTZ R157, R23, R134.reuse, -R175.reuse ;  /* 0x00000086179d7223 */ /* 0x180fe200000108af */
[C---:B------:R-:W-:Y:S06]  /*1ec00*/  HMMA.16816.F32.BF16 R96, R116.reuse, R122, R96 ;  /* 0x0000007a7460723c */ /* 0x040fec0000041860 */
[----:B------:R-:W-:Y:S01]  /*1ec10*/  MUFU.EX2 R162, R162 ;  /* 0x000000a200a27308 */ /* 0x000fe20000000800 */
[----:B------:R-:W1:Y:S01]  /*1ec20*/  LDSM.16.MT88.4 R120, [R201+0xd000] ;  /* 0x00d00000c978783b */ /* 0x000e620000004200 */
[C---:B------:R-:W-:Y:S03]  /*1ec30*/  HMMA.16816.F32.BF16 R100, R116.reuse, R128, R100 ;  /* 0x000000807464723c */ /* 0x040fe60000041864 */
[-C--:B------:R-:W-:Y:S03]  /*1ec40*/  FFMA.FTZ R175, R35, R134.reuse, -R175 ;  /* 0x0000008623af7223 */ /* 0x080fe600000108af */
[C---:B------:R-:W-:Y:S01]  /*1ec50*/  HMMA.16816.F32.BF16 R104, R116.reuse, R130, R104 ;  /* 0x000000827468723c */ /* 0x040fe20000041868 */
[----:B------:R-:W3:Y:S01]  /*1ec60*/  LDSM.16.MT88.4 R128, [R199+0xd000] ;  /* 0x00d00000c780783b */ /* 0x000ee20000004200 */
[----:B------:R-:W4:Y:S03]  /*1ec70*/  MUFU.EX2 R157, R157 ;  /* 0x0000009d009d7308 */ /* 0x000f260000000800 */
[-CC-:B------:R-:W-:Y:S01]  /*1ec80*/  FFMA.FTZ R160, R20, R134.reuse, -R177.reuse ;  /* 0x0000008614a07223 */ /* 0x180fe200000108b1 */
[C---:B------:R-:W-:Y:S06]  /*1ec90*/  HMMA.16816.F32.BF16 R108, R116.reuse, R140, R108 ;  /* 0x0000008c746c723c */ /* 0x040fec000004186c */
[----:B------:R-:W5:Y:S01]  /*1eca0*/  MUFU.EX2 R163, R163 ;  /* 0x000000a300a37308 */ /* 0x000f620000000800 */
[-CC-:B------:R-:W-:Y:S01]  /*1ecb0*/  FFMA.FTZ R161, R21, R134.reuse, -R177.reuse ;  /* 0x0000008615a17223 */ /* 0x180fe200000108b1 */
[C---:B------:R-:W-:Y:S01]  /*1ecc0*/  HMMA.16816.F32.BF16 R12, R116.reuse, R142, R12 ;  /* 0x0000008e740c723c */ /* 0x040fe2000004180c */
[----:B------:R-:W3:Y:S02]  /*1ecd0*/  LDSM.16.MT88.4 R140, [R200+0xf000] ;  /* 0x00f00000c88c783b */ /* 0x000ee40000004200 */
[----:B------:R-:W-:Y:S03]  /*1ece0*/  FFMA.FTZ R177, R33, R134, -R177 ;  /* 0x0000008621b17223 */ /* 0x000fe600000108b1 */
[C---:B--2---:R-:W-:Y:S02]  /*1ecf0*/  HMMA.16816.F32.BF16 R16, R116.reuse, R124, R16 ;  /* 0x0000007c7410723c */ /* 0x044fe40000041810 */
[----:B------:R-:W-:Y:S01]  /*1ed00*/  MUFU.EX2 R160, R160 ;  /* 0x000000a000a07308 */ /* 0x000fe20000000800 */
[----:B------:R-:W-:Y:S02]  /*1ed10*/  LDSM.16.MT88.4 R32, [R201+0xf800] ;  /* 0x00f80000c920783b */ /* 0x000fe40000004200 */
[----:B----4-:R-:W-:Y:S01]  /*1ed20*/  F2FP.BF16.F32.PACK_AB R21, R157, R156 ;  /* 0x0000009c9d15723e */ /* 0x010fe200000010ff */
[----:B------:R-:W-:Y:S06]  /*1ed30*/  HMMA.16816.F32.BF16 R112, R116, R126, R112 ;  /* 0x0000007e7470723c */ /* 0x000fec0000041870 */
[----:B------:R-:W2:Y:S01]  /*1ed40*/  MUFU.EX2 R161, R161 ;  /* 0x000000a100a17308 */ /* 0x000ea20000000800 */
[----:B------:R-:W-:Y:S01]  /*1ed50*/  F2FP.BF16.F32.PACK_AB R23, R159, R158 ;  /* 0x0000009e9f17723e */ /* 0x000fe200000010ff */
[----:B------:R-:W4:Y:S03]  /*1ed60*/  LDSM.16.MT88.4 R116, [R198+0xf000] ;  /* 0x00f00000c674783b */ /* 0x000f260000004200 */
[----:B-----5:R-:W-:Y:S01]  /*1ed70*/  F2FP.BF16.F32.PACK_AB R22, R163, R162 ;  /* 0x000000a2a316723e */ /* 0x020fe200000010ff */
[----:B------:R-:W-:Y:S04]  /*1ed80*/  FADD.FTZ R156, R156, R223 ;  /* 0x000000df9c9c7221 */ /* 0x000fe80000010000 */
[----:B------:R-:W5:Y:S01]  /*1ed90*/  MUFU.EX2 R177, R177 ;  /* 0x000000b100b17308 */ /* 0x000f620000000800 */
[----:B------:R-:W-:Y:S01]  /*1eda0*/  FADD.FTZ R157, R157, R156 ;  /* 0x0000009c9d9d7221 */ /* 0x000fe20000010000 */
[----:B------:R-:W-:Y:S03]  /*1edb0*/  LDSM.16.MT88.4 R124, [R199+0x11000] ;  /* 0x01100000c77c783b */ /* 0x000fe60000004200 */
[----:B------:R-:W-:Y:S05]  /*1edc0*/  FADD.FTZ R158, R158, R157 ;  /* 0x0000009d9e9e7221 */ /* 0x000fea0000010000 */
[----:B------:R-:W5:Y:S01]  /*1edd0*/  MUFU.EX2 R175, R175 ;  /* 0x000000af00af7308 */ /* 0x000f620000000800 */
[----:B--2---:R-:W-:Y:S01]  /*1ede0*/  F2FP.BF16.F32.PACK_AB R20, R161, R160 ;  /* 0x000000a0a114723e */ /* 0x004fe200000010ff */
[----:B------:R-:W-:Y:S01]  /*1edf0*/  FADD.FTZ R160, R160, R227 ;  /* 0x000000e3a0a07221 */ /* 0x000fe20000010000 */
[----:B------:R-:W-:Y:S03]  /*1ee00*/  FADD.FTZ R159, R159, R158 ;  /* 0x0000009e9f9f7221 */ /* 0x000fe60000010000 */
[----:B------:R-:W-:Y:S02]  /*1ee10*/  FADD.FTZ R161, R161, R160 ;  /* 0x000000a0a1a17221 */ /* 0x000fe40000010000 */
[C---:B-1----:R-:W-:Y:S05]  /*1ee20*/  HMMA.16816.F32.BF16 R4, R20.reuse, R120, R4 ;  /* 0x000000781404723c */ /* 0x042fea0000041804 */
[----:B------:R-:W-:Y:S01]  /*1ee30*/  FADD.FTZ R162, R162, R161 ;  /* 0x000000a1a2a27221 */ /* 0x000fe20000010000 */
[C---:B------:R-:W-:Y:S01]  /*1ee40*/  HMMA.16816.F32.BF16 R8, R20.reuse, R122, R8 ;  /* 0x0000007a1408723c */ /* 0x040fe20000041808 */
[----:B------:R-:W1:Y:S04]  /*1ee50*/  LDSM.16.MT88.4 R120, [R201+0x11000] ;  /* 0x01100000c978783b */ /* 0x000e680000004200 */
[----:B------:R-:W-:Y:S01]  /*1ee60*/  FADD.FTZ R163, R163, R162 ;  /* 0x000000a2a3a37221 */ /* 0x000fe20000010000 */
        /* <DEDUP_REMOVED lines=20> */
[----:B------:R-:W3:Y:S05]  /*1efb0*/  LDSM.16.MT88.4 R116, [R200+0xd800] ;  /* 0x00d80000c874783b */ /* 0x000eea0000004200 */
[C---:B-1----:R-:W-:Y:S06]  /*1efc0*/  HMMA.16816.F32.BF16 R92, R20.reuse, R120, R92 ;  /* 0x00000078145c723c */ /* 0x042fec000004185c */
[C---:B------:R-:W-:Y:S01]  /*1efd0*/  HMMA.16816.F32.BF16 R96, R20.reuse, R122, R96 ;  /* 0x0000007a1460723c */ /* 0x040fe20000041860 */
[----:B------:R-:W1:Y:S05]  /*1efe0*/  LDSM.16.MT88.4 R120, [R199+0xd800] ;  /* 0x00d80000c778783b */ /* 0x000e6a0000004200 */
[C---:B--2---:R-:W-:Y:S06]  /*1eff0*/  HMMA.16816.F32.BF16 R100, R20.reuse, R24, R100 ;  /* 0x000000181464723c */ /* 0x044fec0000041864 */
[C---:B------:R-:W-:Y:S01]  /*1f000*/  HMMA.16816.F32.BF16 R104, R20.reuse, R26, R104 ;  /* 0x0000001a1468723c */ /* 0x040fe20000041868 */
[----:B------:R-:W2:Y:S05]  /*1f010*/  LDSM.16.MT88.4 R24, [R198+0xd800] ;  /* 0x00d80000c618783b */ /* 0x000eaa0000004200 */
[C---:B------:R-:W-:Y:S06]  /*1f020*/  HMMA.16816.F32.BF16 R108, R20.reuse, R124, R108 ;  /* 0x0000007c146c723c */ /* 0x040fec000004186c */
[C---:B------:R-:W-:Y:S06]  /*1f030*/  HMMA.16816.F32.BF16 R12, R20.reuse, R126, R12 ;  /* 0x0000007e140c723c */ /* 0x040fec000004180c */
[C---:B------:R-:W-:Y:S06]  /*1f040*/  HMMA.16816.F32.BF16 R16, R20.reuse, R128, R16 ;  /* 0x000000801410723c */ /* 0x040fec0000041810 */
[----:B------:R-:W-:Y:S07]  /*1f050*/  HMMA.16816.F32.BF16 R112, R20, R130, R112 ;  /* 0x000000821470723c */ /* 0x000fee0000041870 */
[----:B------:R-:W-:Y:S01]  /*1f060*/  F2FP.BF16.F32.PACK_AB R21, R229, R178 ;  /* 0x000000b2e515723e */ /* 0x000fe200000010ff */
[----:B------:R-:W-:Y:S03]  /*1f070*/  FADD.FTZ R178, R178, R159 ;  /* 0x0000009fb2b27221 */ /* 0x000fe60000010000 */
[----:B------:R-:W-:Y:S01]  /*1f080*/  F2FP.BF16.F32.PACK_AB R20, R231, R220 ;  /* 0x000000dce714723e */ /* 0x000fe200000010ff */
[----:B------:R-:W-:Y:S01]  /*1f090*/  FADD.FTZ R220, R220, R163 ;  /* 0x000000a3dcdc7221 */ /* 0x000fe20000010000 */
[----:B-----5:R-:W-:Y:S01]  /*1f0a0*/  F2FP.BF16.F32.PACK_AB R22, R177, R222 ;  /* 0x000000deb116723e */ /* 0x020fe200000010ff */
[----:B------:R-:W-:Y:S01]  /*1f0b0*/  FADD.FTZ R229, R229, R178 ;  /* 0x000000b2e5e57221 */ /* 0x000fe20000010000 */
[----:B------:R-:W-:Y:S01]  /*1f0c0*/  F2FP.BF16.F32.PACK_AB R23, R175, R224 ;  /* 0x000000e0af17723e */ /* 0x000fe200000010ff */
[----:B------:R-:W-:Y:S02]  /*1f0d0*/  FADD.FTZ R231, R231, R220 ;  /* 0x000000dce7e77221 */ /* 0x000fe40000010000 */
[----:B------:R-:W-:Y:S02]  /*1f0e0*/  FADD.FTZ R224, R224, R229 ;  /* 0x000000e5e0e07221 */ /* 0x000fe40000010000 */
[----:B------:R-:W-:Y:S02]  /*1f0f0*/  FADD.FTZ R222, R222, R231 ;  /* 0x000000e7dede7221 */ /* 0x000fe40000010000 */
[C---:B------:R-:W-:Y:S01]  /*1f100*/  HMMA.16816.F32.BF16 R128, R20.reuse, R28, R4 ;  /* 0x0000001c1480723c */ /* 0x040fe20000041804 */
[----:B------:R-:W4:Y:S02]  /*1f110*/  LDSM.16.MT88.4 R4, [R200+0x11800] ;  /* 0x01180000c804783b */ /* 0x000f240000004200 */
[----:B------:R-:W-:Y:S01]  /*1f120*/  FADD.FTZ R221, R177, R222 ;  /* 0x000000deb1dd7221 */ /* 0x000fe20000010000 */
[----:B------:R-:W-:Y:S02]  /*1f130*/  FADD.FTZ R219, R175, R224 ;  /* 0x000000e0afdb7221 */ /* 0x000fe40000010000 */
[C---:B------:R-:W-:Y:S03]  /*1f140*/  HMMA.16816.F32.BF16 R124, R20.reuse, R30, R8 ;  /* 0x0000001e147c723c */ /* 0x040fe60000041808 */
[----:B------:R-:W-:Y:S03]  /*1f150*/  LDSM.16.MT88.4 R8, [R198+0x11800] ;  /* 0x01180000c608783b */ /* 0x000fe60000004200 */
[C---:B---3--:R-:W-:Y:S06]  /*1f160*/  HMMA.16816.F32.BF16 R36, R20.reuse, R116, R36 ;  /* 0x000000741424723c */ /* 0x048fec0000041824 */
[C---:B------:R-:W-:Y:S06]  /*1f170*/  HMMA.16816.F32.BF16 R40, R20.reuse, R118, R40 ;  /* 0x000000761428723c */ /* 0x040fec0000041828 */
[C---:B-1----:R-:W-:Y:S06]  /*1f180*/  HMMA.16816.F32.BF16 R44, R20.reuse, R120, R44 ;  /* 0x00000078142c723c */ /* 0x042fec000004182c */
[C---:B------:R-:W-:Y:S01]  /*1f190*/  HMMA.16816.F32.BF16 R48, R20.reuse, R122, R48 ;  /* 0x0000007a1430723c */ /* 0x040fe20000041830 */
[----:B------:R-:W1:Y:S05]  /*1f1a0*/  LDSM.16.MT88.4 R120, [R199+0x11800] ;  /* 0x01180000c778783b */ /* 0x000e6a0000004200 */
[C---:B--2---:R-:W-:Y:S06]  /*1f1b0*/  HMMA.16816.F32.BF16 R52, R20.reuse, R24, R52 ;  /* 0x000000181434723c */ /* 0x044fec0000041834 */
        /* <DEDUP_REMOVED lines=13> */
[C---:B-1----:R-:W-:Y:S06]  /*1f290*/  HMMA.16816.F32.BF16 R108, R20.reuse, R120, R108 ;  /* 0x00000078146c723c */ /* 0x042fec000004186c */
[C---:B------:R-:W-:Y:S06]  /*1f2a0*/  HMMA.16816.F32.BF16 R120, R20.reuse, R122, R12 ;  /* 0x0000007a1478723c */ /* 0x040fec000004180c */
[C---:B------:R-:W-:Y:S06]  /*1f2b0*/  HMMA.16816.F32.BF16 R116, R20.reuse, R8, R16 ;  /* 0x000000081474723c */ /* 0x040fec0000041810 */
[----:B------:R-:W-:Y:S01]  /*1f2c0*/  HMMA.16816.F32.BF16 R112, R20, R10, R112 ;  /* 0x0000000a1470723c */ /* 0x000fe20000041870 */
[----:B------:R-:W-:Y:S11]  /*1f2d0*/  @!UPT UIADD3 URZ, URZ, URZ, URZ ;  /* 0x0000003f3f3ff290 */ /* 0x000ff6000fffe03f */
[----:B------:R-:W-:Y:S01]  /*1f2e0*/  @!UPT UIADD3 URZ, URZ, URZ, URZ ;  /* 0x0000003f3f3ff290 */ /* 0x000fe2000fffe03f */
[----:B------:R-:W-:Y:S11]  /*1f2f0*/  @P0 BRA `(.L_x_3006) ;  /* 0xffffffbc00a40947 */ /* 0x000ff6000383ffff */
.L_x_2997:
        /* <DEDUP_REMOVED lines=14> */
.L_x_3023:
        /* <DEDUP_REMOVED lines=26> */
[C---:B------:R-:W-:Y:S01]  /*1f580*/  FMUL.FTZ R48, R0.reuse, R48 ;  /* 0x0000003000307220 */ /* 0x040fe20000410000 */
[----:B------:R-:W-:Y:S01]  /*1f590*/  LEA.HI R9, R9, R14, RZ, 0x3 ;  /* 0x0000000e09097211 */ /* 0x000fe200078f18ff */
[C---:B------:R-:W-:Y:S01]  /*1f5a0*/  FMUL.FTZ R49, R0.reuse, R49 ;  /* 0x0000003100317220 */ /* 0x040fe20000410000 */
[C---:B------:R-:W-:Y:S01]  /*1f5b0*/  FMUL.FTZ R52, R0.reuse, R52 ;  /* 0x0000003400347220 */ /* 0x040fe20000410000 */
[C---:B------:R-:W-:Y:S01]  /*1f5c0*/  FMUL.FTZ R53, R0.reuse, R53 ;  /* 0x0000003500357220 */ /* 0x040fe20000410000 */
        /* <DEDUP_REMOVED lines=50> */
[----:B------:R-:W-:Y:S01]  /*1f8f0*/  FMUL.FTZ R130, R0, R130 ;  /* 0x0000008200827220 */ /* 0x000fe20000410000 */
[----:B------:R-:W-:Y:S01]  /*1f900*/  R2P PR, R14, 0x6 ;  /* 0x000000060e007804 */ /* 0x000fe20000000000 */
[C---:B------:R-:W-:Y:S01]  /*1f910*/  FMUL.FTZ R127, R0.reuse, R127 ;  /* 0x0000007f007f7220 */ /* 0x040fe20000410000 */
[----:B------:R-:W-:Y:S01]  /*1f920*/  LEA R13, R13, UR4, 0x1 ;  /* 0x000000040d0d7c11 */ /* 0x000fe2000f8e08ff */
[C---:B------:R-:W-:Y:S01]  /*1f930*/  FMUL.FTZ R126, R0.reuse, R126 ;  /* 0x0000007e007e7220 */ /* 0x040fe20000410000 */
[----:B------:R-:W-:Y:S01]  /*1f940*/  MOV R14, 0x20 ;  /* 0x00000020000e7802 */ /* 0x000fe20000000f00 */
[C---:B------:R-:W-:Y:S01]  /*1f950*/  FMUL.FTZ R39, R0.reuse, R39 ;  /* 0x0000002700277220 */ /* 0x040fe20000410000 */
[----:B------:R-:W-:Y:S01]  /*1f960*/  MOV R16, 0x40 ;  /* 0x0000004000107802 */ /* 0x000fe20000000f00 */
[C---:B------:R-:W-:Y:S01]  /*1f970*/  FMUL.FTZ R38, R0.reuse, R38 ;  /* 0x0000002600267220 */ /* 0x040fe20000410000 */
[C---:B------:R-:W-:Y:S01]  /*1f980*/  FMUL.FTZ R43, R0.reuse, R43 ;  /* 0x0000002b002b7220 */ /* 0x040fe20000410000 */
[C---:B------:R-:W-:Y:S01]  /*1f990*/  FMUL.FTZ R42, R0.reuse, R42 ;  /* 0x0000002a002a7220 */ /* 0x040fe20000410000 */
[C---:B------:R-:W-:Y:S01]  /*1f9a0*/  IADD3 R15, R13.reuse, -0x10, RZ ;  /* 0xfffffff00d0f7810 */ /* 0x040fe20007ffe0ff */
[----:B------:R-:W-:Y:S01]  /*1f9b0*/  FMUL.FTZ R47, R0, R47 ;  /* 0x0000002f002f7220 */ /* 0x000fe20000410000 */
[----:B------:R-:W-:Y:S01]  /*1f9c0*/  SEL R14, R14, 0xffffffe0, !P1 ;  /* 0xffffffe00e0e7807 */ /* 0x000fe20004800000 */
[C---:B------:R-:W-:Y:S01]  /*1f9d0*/  FMUL.FTZ R46, R0.reuse, R46 ;  /* 0x0000002e002e7220 */ /* 0x040fe20000410000 */
[----:B------:R-:W-:Y:S01]  /*1f9e0*/  @P0 IADD3 R15, R13, 0x10, RZ ;  /* 0x000000100d0f0810 */ /* 0x000fe20007ffe0ff */
[C---:B------:R-:W-:Y:S01]  /*1f9f0*/  FMUL.FTZ R51, R0.reuse, R51 ;  /* 0x0000003300337220 */ /* 0x040fe20000410000 */
[----:B------:R-:W-:Y:S01]  /*1fa00*/  F2FP.BF16.F32.PACK_AB R128, R129, R128 ;  /* 0x000000808180723e */ /* 0x000fe200000010ff */
[C---:B------:R-:W-:Y:S01]  /*1fa10*/  FMUL.FTZ R50, R0.reuse, R50 ;  /* 0x0000003200327220 */ /* 0x040fe20000410000 */
[----:B------:R-:W-:Y:S01]  /*1fa20*/  F2FP.BF16.F32.PACK_AB R130, R131, R130 ;  /* 0x000000828382723e */ /* 0x000fe200000010ff */
[----:B------:R-:W-:Y:S01]  /*1fa30*/  FMUL.FTZ R55, R0, R55 ;  /* 0x0000003700377220 */ /* 0x000fe20000410000 */
        /* <DEDUP_REMOVED lines=41> */
[C---:B------:R-:W-:Y:S01]  /*1fcd0*/  FMUL.FTZ R82, R0.reuse, R82 ;  /* 0x0000005200527220 */ /* 0x040fe20000410000 */
        /* <DEDUP_REMOVED lines=98> */
[----:B------:R-:W3:Y:S04]  /*20300*/  LD.E.U8 R14, desc[UR4][R6.64+0x1c8] ;  /* 0x0001c804060e7980 */ /* 0x000ee8000c101100 */
[----:B-1----:R-:W4:Y:S04]  /*20310*/  @!P0 LD.E.64 R16, desc[UR8][R6.64+0x80] ;  /* 0x0000800806108980 */ /* 0x002f28000c101b00 */
[----:B------:R-:W2:Y:S01]  /*20320*/  LD.E.64 R70, desc[UR10][R6.64+0x88] ;  /* 0x0000880a06467980 */ /* 0x000ea2000c101b00 */
[----:B------:R-:W1:Y:S08]  /*20330*/  @P4 MUFU.LG2 R15, R5 ;  /* 0x00000005000f4308 */ /* 0x000e700000000c00 */
[----:B------:R-:W1:Y:S01]  /*20340*/  @P3 MUFU.LG2 R12, R12 ;  /* 0x0000000c000c3308 */ /* 0x000e620000000c00 */
[----:B------:R-:W-:Y:S01]  /*20350*/  @!P0 SHF.R.S32.HI R18, RZ, 0x1f, R209 ;  /* 0x0000001fff128819 */ /* 0x000fe200000114d1 */
[----:B------:R2:W5:Y:S01]  /*20360*/  LD.E.64 R68, desc[UR4][R6.64+0x90] ;  /* 0x0000900406447980 */ /* 0x000562000c101b00 */
[----:B------:R-:W-:Y:S01]  /*20370*/  BSSY B0, `(.L_x_3008) ;  /* 0x0000024000007945 */ /* 0x000fe20003800000 */
[----:B------:R-:W-:-:S02]  /*20380*/  MOV R57, 0x7f800000 ;  /* 0x7f80000000397802 */ /* 0x000fc40000000f00 */
[----:B------:R-:W-:Y:S01]  /*20390*/  MOV R58, 0x7f800000 ;  /* 0x7f800000003a7802 */ /* 0x000fe20000000f00 */
[----:B-1----:R-:W-:-:S04]  /*203a0*/  @P4 FMUL.FTZ R15, R15, 0.69314718246459960938 ;  /* 0x3f3172180f0f4820 */ /* 0x002fc80000410000 */
[----:B-----5:R-:W-:Y:S01]  /*203b0*/  @P4 FFMA.FTZ R57, R4, R133, R15 ;  /* 0x0000008504394223 */ /* 0x020fe2000001000f */
[----:B------:R-:W-:-:S04]  /*203c0*/  @P3 FMUL.FTZ R5, R12, 0.69314718246459960938 ;  /* 0x3f3172180c053820 */ /* 0x000fc80000410000 */
[----:B------:R-:W-:Y:S01]  /*203d0*/  @P3 FFMA.FTZ R58, R4, R132, R5 ;  /* 0x00000084043a3223 */ /* 0x000fe20000010005 */
[----:B---3--:R-:W-:Y:S01]  /*203e0*/  ISETP.NE.AND P1, PT, R14, RZ, PT ;  /* 0x000000ff0e00720c */ /* 0x008fe20003f25270 */
[----:B----4-:R-:W-:-:S04]  /*203f0*/  @!P0 IMAD R13, R17, R209, RZ ;  /* 0x000000d1110d8224 */ /* 0x010fc800078e02ff */
[----:B------:R-:W-:Y:S02]  /*20400*/  @!P0 IMAD R13, R16, R18, R13 ;  /* 0x00000012100d8224 */ /* 0x000fe400078e020d */
[-C--:B--2---:R-:W-:Y:S02]  /*20410*/  @P0 IMAD R0, R71, R213.reuse, RZ ;  /* 0x000000d547000224 */ /* 0x084fe400078e02ff */
[----:B------:R-:W-:-:S04]  /*20420*/  @P0 IMAD.WIDE.U32 R18, R70, R213, RZ ;  /* 0x000000d546120225 */ /* 0x000fc800078e00ff */
[----:B------:R-:W-:Y:S01]  /*20430*/  @!P0 IMAD.WIDE.U32 R16, R16, R209, RZ ;  /* 0x000000d110108225 */ /* 0x000fe200078e00ff */
        /* <DEDUP_REMOVED lines=15> */
.L_x_3009:
        /* <DEDUP_REMOVED lines=8> */
.L_x_3010:
[----:B------:R-:W-:Y:S05]  /*205b0*/  BSYNC B0 ;  /* 0x0000000000007941 */ /* 0x000fea0003800000 */
.L_x_3008:
        /* <DEDUP_REMOVED lines=36> */
[----:B------:R-:W-:-:S03]  /*20800*/  IMAD R8, R9, 0x10, R8 ;  /* 0x0000001009087824 */ /* 0x000fc600078e0208 */
[----:B---34-:R-:W-:Y:S05]  /*20810*/  @P0 BRA `(.L_x_3012) ;  /* 0x0000000000400947 */ /* 0x018fea0003800000 */
[----:B------:R-:W-:Y:S02]  /*20820*/  IMAD R9, R211, -0x40, R212 ;  /* 0xffffffc0d3097824 */ /* 0x000fe400078e02d4 */
[----:B------:R-:W-:-:S03]  /*20830*/  VIADD R66, R8, 0x8 ;  /* 0x0000000808427836 */ /* 0x000fc60000000000 */
[-C--:B------:R-:W-:Y:S02]  /*20840*/  ISETP.GE.AND P2, PT, R8, R9.reuse, PT ;  /* 0x000000090800720c */ /* 0x080fe40003f46270 */
[----:B------:R-:W-:Y:S01]  /*20850*/  ISETP.GE.AND P1, PT, R66, R9, PT ;  /* 0x000000094200720c */ /* 0x000fe20003f26270 */
[----:B------:R-:W-:-:S05]  /*20860*/  IMAD R9, R211, 0x40, R64 ;  /* 0x00000040d3097824 */ /* 0x000fca00078e0240 */
[----:B------:R-:W-:Y:S02]  /*20870*/  SHF.R.S32.HI R59, RZ, 0x1f, R9 ;  /* 0x0000001fff3b7819 */ /* 0x000fe40000011409 */
[----:B------:R-:W-:-:S03]  /*20880*/  IADD3 R9, P0, R8, R9, RZ ;  /* 0x0000000908097210 */ /* 0x000fc60007f1e0ff */
[C---:B------:R-:W-:Y:S02]  /*20890*/  @!P2 R2UR UR8, R10.reuse ;  /* 0x000000000a08a2ca */ /* 0x040fe400000e0000 */
[C---:B------:R-:W-:Y:S02]  /*208a0*/  @!P2 R2UR UR9, R11.reuse ;  /* 0x000000000b09a2ca */ /* 0x040fe400000e0000 */
[----:B------:R-:W-:Y:S02]  /*208b0*/  @!P1 R2UR UR4, R10 ;  /* 0x000000000a0492ca */ /* 0x000fe400000e0000 */
[----:B------:R-:W-:Y:S02]  /*208c0*/  @!P1 R2UR UR5, R11 ;  /* 0x000000000b0592ca */ /* 0x000fe400000e0000 */
[----:B------:R-:W-:Y:S02]  /*208d0*/  LEA.HI.X.SX32 R8, R8, R59, 0x1, P0 ;  /* 0x0000003b08087211 */ /* 0x000fe400000f0eff */
[----:B-----5:R-:W-:-:S04]  /*208e0*/  LEA R64, P0, R9, R74, 0x2 ;  /* 0x0000004a09407211 */ /* 0x020fc800078010ff */
[----:B------:R-:W-:-:S05]  /*208f0*/  LEA.HI.X R65, R9, R75, R8, 0x2, P0 ;  /* 0x0000004b09417211 */ /* 0x000fca00000f1408 */
[----:B------:R3:W-:Y:S04]  /*20900*/  @!P2 ST.E desc[UR8][R64.64], R57 ;  /* 0x000000394000a985 */ /* 0x0007e8000c101908 */
[----:B------:R3:W-:Y:S02]  /*20910*/  @!P1 ST.E desc[UR4][R64.64+0x20], R58 ;  /* 0x0000203a40009985 */ /* 0x0007e4000c101904 */
.L_x_3012:
[----:B------:R-:W-:Y:S05]  /*20920*/  BSYNC B0 ;  /* 0x0000000000007941 */ /* 0x000fea0003800000 */
.L_x_3011:
[----:B------:R-:W-:Y:S02]  /*20930*/  LEA.HI R3, R3, R2, RZ, 0x3 ;  /* 0x0000000203037211 */ /* 0x000fe400078f18ff */
[----:B------:R-:W-:Y:S02]  /*20940*/  R2UR UR4, R10 ;  /* 0x000000000a0472ca */ /* 0x000fe400000e0000 */
[----:B------:R-:W-:Y:S02]  /*20950*/  LOP3.LUT R3, R3, 0xfffffff8, RZ, 0xc0, !PT ;  /* 0xfffffff803037812 */ /* 0x000fe400078ec0ff */
[----:B------:R-:W-:-:S03]  /*20960*/  R2UR UR5, R11 ;  /* 0x000000000b0572ca */ /* 0x000fc600000e0000 */
[----:B------:R-:W-:-:S04]  /*20970*/  IMAD.IADD R3, R2, 0x1, -R3 ;  /* 0x0000000102037824 */ /* 0x000fc800078e0a03 */
[----:B---3--:R-:W-:Y:S02]  /*20980*/  IMAD.SHL.U32 R58, R3, 0x8, RZ ;  /* 0x00000008033a7824 */ /* 0x008fe400078e00ff */
[----:B------:R-:W-:-:S03]  /*20990*/  IMAD.SHL.U32 R211, R211, 0x40, RZ ;  /* 0x00000040d3d37824 */ /* 0x000fc600078e00ff */
[--C-:B------:R-:W-:Y:S01]  /*209a0*/  SHF.R.S32.HI R59, RZ, 0x1f, R58.reuse ;  /* 0x0000001fff3b7819 */ /* 0x100fe2000001143a */
[--C-:B------:R-:W-:Y:S01]  /*209b0*/  IMAD.IADD R212, R212, 0x1, -R211.reuse ;  /* 0x00000001d4d47824 */ /* 0x100fe200078e0ad3 */
[----:B------:R-:W-:Y:S01]  /*209c0*/  SHF.R.S32.HI R8, RZ, 0x1f, R211 ;  /* 0x0000001fff087819 */ /* 0x000fe200000114d3 */
[----:B--2---:R2:W5:Y:S01]  /*209d0*/  LD.E R6, desc[UR4][R6.64+0xc0] ;  /* 0x0000c00406067980 */ /* 0x004562000c101900 */
[----:B------:R-:W-:Y:S01]  /*209e0*/  LEA.HI R4, R4, R5, RZ, 0x3 ;  /* 0x0000000504047211 */ /* 0x000fe200078f18ff */
[-C--:B------:R-:W-:Y:S01]  /*209f0*/  IMAD.WIDE.U32 R64, R70, R211.reuse, R58 ;  /* 0x000000d346407225 */ /* 0x080fe200078e003a */
[----:B------:R-:W-:Y:S01]  /*20a00*/  SHF.R.S32.HI R3, RZ, 0x1f, R210 ;  /* 0x0000001fff037819 */ /* 0x000fe200000114d2 */
[----:B------:R-:W-:Y:S02]  /*20a10*/  BSSY B0, `(.L_x_3013) ;  /* 0x000002b000007945 */ /* 0x000fe40003800000 */
[----:B------:R-:W-:Y:S01]  /*20a20*/  IMAD R211, R71, R211, RZ ;  /* 0x000000d347d37224 */ /* 0x000fe200078e02ff */
[----:B------:R-:W-:Y:S01]  /*20a30*/  IADD3 R56, P0, R56, R64, RZ ;  /* 0x0000004038387210 */ /* 0x000fe20007f1e0ff */
[----:B------:R-:W-:-:S02]  /*20a40*/  IMAD R2, R69, R210, RZ ;  /* 0x000000d245027224 */ /* 0x000fc400078e02ff */
[----:B------:R-:W-:Y:S02]  /*20a50*/  IMAD R211, R70, R8, R211 ;  /* 0x0000000846d37224 */ /* 0x000fe400078e02d3 */
[----:B------:R-:W-:-:S03]  /*20a60*/  IMAD R2, R68, R3, R2 ;  /* 0x0000000344027224 */ /* 0x000fc600078e0202 */
[----:B------:R-:W-:-:S03]  /*20a70*/  IADD3.X R57, R0, R65, R211, P0, !PT ;  /* 0x0000004100397210 */ /* 0x000fc600007fe4d3 */
[----:B------:R-:W-:-:S04]  /*20a80*/  IMAD.WIDE.U32 R68, R68, R210, R56 ;  /* 0x000000d244447225 */ /* 0x000fc800078e0038 */
[----:B------:R-:W-:Y:S01]  /*20a90*/  IMAD.IADD R65, R69, 0x1, R2 ;  /* 0x0000000145417824 */ /* 0x000fe200078e0202 */
[----:B--2---:R-:W-:Y:S02]  /*20aa0*/  SHF.R.S32.HI R7, RZ, 0x3, R4 ;  /* 0x00000003ff077819 */ /* 0x004fe40000011404 */
[----:B------:R-:W-:Y:S02]  /*20ab0*/  LOP3.LUT R4, R4, 0xfffffff8, RZ, 0xc0, !PT ;  /* 0xfffffff804047812 */ /* 0x000fe400078ec0ff */
[CC--:B------:R-:W-:Y:S01]  /*20ac0*/  ISETP.GE.AND P0, PT, R7.reuse, R212.reuse, PT ;  /* 0x000000d40700720c */ /* 0x0c0fe20003f06270 */
[----:B------:R-:W-:Y:S02]  /*20ad0*/  VIADD R3, R7, 0x10 ;  /* 0x0000001007037836 */ /* 0x000fe40000000000 */
[----:B------:R-:W-:Y:S01]  /*20ae0*/  IMAD.IADD R4, R5, 0x1, -R4 ;  /* 0x0000000105047824 */ /* 0x000fe200078e0a04 */
[----:B------:R-:W-:Y:S02]  /*20af0*/  IADD3 R5, R7, 0x20, RZ ;  /* 0x0000002007057810 */ /* 0x000fe40007ffe0ff */
        /* <DEDUP_REMOVED lines=28> */
.L_x_3014:
[----:B------:R-:W-:Y:S05]  /*20cc0*/  BSYNC B0 ;  /* 0x0000000000007941 */ /* 0x000fea0003800000 */
.L_x_3013:
        /* <DEDUP_REMOVED lines=24> */
.L_x_3016:
[----:B------:R-:W-:Y:S05]  /*20e50*/  BSYNC B0 ;  /* 0x0000000000007941 */ /* 0x000fea0003800000 */
.L_x_3015:
        /* <DEDUP_REMOVED lines=24> */
.L_x_3018:
[----:B------:R-:W-:Y:S05]  /*20fe0*/  BSYNC B0 ;  /* 0x0000000000007941 */ /* 0x000fea0003800000 */
.L_x_3017:
[----:B------:R-:W-:-:S04]  /*20ff0*/  MOV R209, 0x0 ;  /* 0x0000000000d17802 */ /* 0x000fc80000000f00 */
[----:B-12345:R-:W-:Y:S05]  /*21000*/  @P1 RET.REL.NODEC R208 `(_ZN5flash24flash_fwd_splitkv_kernelI23Flash_fwd_kernel_traitsILi192ELi64ELi64ELi4ELb0ELb0EN7cutlass10bfloat16_tE19Flash_kernel_traitsILi192ELi64ELi64ELi4ES3_EELb1ELb0ELb1ELb0ELb0ELb0ELb0ELb1EEEvNS_16Flash_fwd_paramsE) ;  /* 0xfffffdecd0fc1950 */ /* 0x03efea0003c3ffff */
        /* <DEDUP_REMOVED lines=20> */
[----:B-1----:R-:W-:Y:S05]  /*21150*/  @P0 RET.REL.NODEC R208 `(_ZN5flash24flash_fwd_splitkv_kernelI23Flash_fwd_kernel_traitsILi192ELi64ELi64ELi4ELb0ELb0EN7cutlass10bfloat16_tE19Flash_kernel_traitsILi192ELi64ELi64ELi4ES3_EELb1ELb0ELb1ELb0ELb0ELb0ELb0ELb1EEEvNS_16Flash_fwd_paramsE) ;  /* 0xfffffdecd0a80950 */ /* 0x002fea0003c3ffff */
[----:B------:R-:W-:Y:S01]  /*21160*/  R2UR UR4, R10 ;  /* 0x000000000a0472ca */ /* 0x000fe200000e0000 */
[----:B------:R-:W-:Y:S01]  /*21170*/  IMAD.MOV.U32 R209, RZ, RZ, 0x0 ;  /* 0x00000000ffd17424 */ /* 0x000fe200078e00ff */
[----:B------:R-:W-:-:S13]  /*21180*/  R2UR UR5, R11 ;  /* 0x000000000b0572ca */ /* 0x000fda00000e0000 */
[----:B------:R1:W-:Y:S02]  /*21190*/  ST.E.128 desc[UR4][R2.64+0x100], R60 ;  /* 0x0001003c02007985 */ /* 0x0003e4000c101d04 */
[----:B-1----:R-:W-:Y:S05]  /*211a0*/  RET.REL.NODEC R208 `(_ZN5flash24flash_fwd_splitkv_kernelI23Flash_fwd_kernel_traitsILi192ELi64ELi64ELi4ELb0ELb0EN7cutlass10bfloat16_tE19Flash_kernel_traitsILi192ELi64ELi64ELi4ES3_EELb1ELb0ELb1ELb0ELb0ELb0ELb0ELb1EEEvNS_16Flash_fwd_paramsE) ;  /* 0xfffffdecd0947950 */ /* 0x002fea0003c3ffff */
.L_x_3007:
[----:B------:R-:W-:Y:S01]  /*211b0*/  MOV R3, 0x2 ;  /* 0x0000000200037802 */ /* 0x000fe20000000f00 */
[----:B------:R-:W-:Y:S01]  /*211c0*/  IMAD.MOV.U32 R0, RZ, RZ, 0x1f ;  /* 0x0000001fff007424 */ /* 0x000fe200078e00ff */
[----:B------:R-:W-:-:S07]  /*211d0*/  MOV R2, 0xffffffff ;  /* 0xffffffff00027802 */ /* 0x000fce0000000f00 */
[----:B-1---5:R-:W-:Y:S05]  /*211e0*/  WARPSYNC.COLLECTIVE R2, `(.L_x_3019) ;  /* 0x0000000002087348 */ /* 0x022fea0003c00000 */
[----:B------:R2:W3:Y:S02]  /*211f0*/  SHFL.BFLY P0, R12, R221, R3, R0 ;  /* 0x0c000003dd0c7389 */ /* 0x0004e40000000000 */
[----:B-123-5:R-:W-:Y:S01]  /*21200*/  ENDCOLLECTIVE ;  /* 0x000000000000791b */ /* 0x02efe20003800000 */
.L_x_3019:
[----:B------:R-:W-:Y:S02]  /*21210*/  IMAD.MOV.U32 R8, RZ, RZ, R12 ;  /* 0x000000ffff087224 */ /* 0x000fe400078e000c */
[----:B------:R-:W-:Y:S02]  /*21220*/  IMAD.MOV.U32 R3, RZ, RZ, 0x1 ;  /* 0x00000001ff037424 */ /* 0x000fe400078e00ff */
[----:B------:R-:W-:-:S05]  /*21230*/  FADD.FTZ R8, R8, R221 ;  /* 0x000000dd08087221 */ /* 0x000fca0000010000 */
[----:B------:R-:W-:-:S07]  /*21240*/  MOV R221, R8 ;  /* 0x0000000800dd7202 */ /* 0x000fce0000000f00 */
[----:B------:R-:W-:Y:S05]  /*21250*/  WARPSYNC.COLLECTIVE R2, `(.L_x_3020) ;  /* 0x0000000002087348 */ /* 0x000fea0003c00000 */
[----:B------:R1:W2:Y:S02]  /*21260*/  SHFL.BFLY P0, R12, R221, R3, R0 ;  /* 0x0c000003dd0c7389 */ /* 0x0002a40000000000 */
[----:B-12---:R-:W-:Y:S01]  /*21270*/  ENDCOLLECTIVE ;  /* 0x000000000000791b */ /* 0x006fe20003800000 */
.L_x_3020:
[----:B------:R-:W-:Y:S01]  /*21280*/  MOV R221, R219 ;  /* 0x000000db00dd7202 */ /* 0x000fe20000000f00 */
[----:B------:R-:W-:Y:S01]  /*21290*/  IMAD.MOV.U32 R3, RZ, RZ, 0x2 ;  /* 0x00000002ff037424 */ /* 0x000fe200078e00ff */
[----:B------:R-:W-:-:S07]  /*212a0*/  MOV R5, R12 ;  /* 0x0000000c00057202 */ /* 0x000fce0000000f00 */
[----:B------:R-:W-:Y:S05]  /*212b0*/  WARPSYNC.COLLECTIVE R2, `(.L_x_3021) ;  /* 0x0000000002087348 */ /* 0x000fea0003c00000 */
[----:B------:R1:W2:Y:S02]  /*212c0*/  SHFL.BFLY P0, R12, R221, R3, R0 ;  /* 0x0c000003dd0c7389 */ /* 0x0002a40000000000 */
[----:B-12---:R-:W-:Y:S01]  /*212d0*/  ENDCOLLECTIVE ;  /* 0x000000000000791b */ /* 0x006fe20003800000 */
.L_x_3021:
[----:B------:R-:W-:Y:S01]  /*212e0*/  FADD.FTZ R5, R8, R5 ;  /* 0x0000000508057221 */ /* 0x000fe20000010000 */
[----:B------:R-:W-:Y:S01]  /*212f0*/  FADD.FTZ R9, R12, R219 ;  /* 0x000000db0c097221 */ /* 0x000fe20000010000 */
[----:B------:R-:W-:-:S04]  /*21300*/  MOV R3, 0x1 ;  /* 0x0000000100037802 */ /* 0x000fc80000000f00 */
[----:B------:R-:W-:-:S07]  /*21310*/  MOV R221, R9 ;  /* 0x0000000900dd7202 */ /* 0x000fce0000000f00 */
[----:B------:R-:W-:Y:S05]  /*21320*/  WARPSYNC.COLLECTIVE R2, `(.L_x_3022) ;  /* 0x0000000002087348 */ /* 0x000fea0003c00000 */
[----:B------:R1:W2:Y:S02]  /*21330*/  SHFL.BFLY P0, R12, R221, R3, R0 ;  /* 0x0c000003dd0c7389 */ /* 0x0002a40000000000 */
[----:B-12---:R-:W-:Y:S01]  /*21340*/  ENDCOLLECTIVE ;  /* 0x000000000000791b */ /* 0x006fe20003800000 */
.L_x_3022:
[----:B------:R-:W-:Y:S05]  /*21350*/  BRA `(.L_x_3023) ;  /* 0xffffffe000207947 */ /* 0x000fea000383ffff */
.L_x_3024:
        /* <DEDUP_REMOVED lines=10> */
.L_x_4460:


//--------------------- .text._ZN5flash24flash_fwd_splitkv_kernelI23Flash_fwd_kernel_traitsILi192ELi64ELi64ELi4ELb0ELb0EN7cutlass10bfloat16_tE19Flash_kernel_traitsILi192ELi64ELi64ELi4ES3_EELb1ELb0ELb1ELb0ELb0ELb1ELb0ELb1EEEvNS_16Flash_fwd_paramsE --------------------------
	.section	.text._ZN5flash24flash_fwd_splitkv_kernelI23Flash_fwd_kernel_traitsILi192ELi64ELi64ELi4ELb0ELb0EN7cutlass10bfloat16_tE19Flash_kernel_traitsILi192ELi64ELi64ELi4ES3_EELb1ELb0ELb1ELb0ELb0ELb1ELb0ELb1EEEvNS_16Flash_fwd_paramsE,"ax",@progbits
	.align	128
        .global         _ZN5flash24flash_fwd_splitkv_kernelI23Flash_fwd_kernel_traitsILi192ELi64ELi64ELi4ELb0ELb0EN7cutlass10bfloat16_tE19Flash_kernel_traitsILi192ELi64ELi64ELi4ES3_EELb1ELb0ELb1ELb0ELb0ELb1ELb0ELb1EEEvNS_16Flash_fwd_paramsE
        .type           _ZN5flash24flash_fwd_splitkv_kernelI23Flash_fwd_kernel_traitsILi192ELi64ELi64ELi4ELb0ELb0EN7cutlass10bfloat16_tE19Flash_kernel_traitsILi192ELi64ELi64ELi4ES3_EELb1ELb0ELb1ELb0ELb0ELb1ELb0ELb1EEEvNS_16Flash_fwd_paramsE,@function
        .size           _ZN5flash24flash_fwd_splitkv_kernelI23Flash_fwd_kernel_traitsILi192ELi64ELi64ELi4ELb0ELb0EN7cutlass10bfloat16_tE19Flash_kernel_traitsILi192ELi64ELi64ELi4ES3_EELb1ELb0ELb1ELb0ELb0ELb1ELb0ELb1EEEvNS_16Flash_fwd_paramsE,(.L_x_4461 - _ZN5flash24flash_fwd_splitkv_kernelI23Flash_fwd_kernel_traitsILi192ELi64ELi64ELi4ELb0ELb0EN7cutlass10bfloat16_tE19Flash_kernel_traitsILi192ELi64ELi64ELi4ES3_EELb1ELb0ELb1ELb0ELb0ELb1ELb0ELb1EEEvNS_16Flash_fwd_paramsE)
        .other          _ZN5flash24flash_fwd_splitkv_kernelI23Flash_fwd_kernel_traitsILi192ELi64ELi64ELi4ELb0ELb0EN7cutlass10bfloat16_tE19Flash_kernel_traitsILi192ELi64ELi64ELi4ES3_EELb1ELb0ELb1ELb0ELb0ELb1ELb0ELb1EEEvNS_16Flash_fwd_paramsE,@"STO_CUDA_ENTRY STV_DEFAULT"
_ZN5flash24flash_fwd_splitkv_kernelI23Flash_fwd_kernel_traitsILi192ELi64ELi64ELi4ELb0ELb0EN7cutlass10bfloat16_tE19Flash_kernel_traitsILi192ELi64ELi64ELi4ES3_EELb1ELb0ELb1ELb0ELb0ELb1ELb0ELb1EEEvNS_16Flash_fwd_paramsE:
.text._ZN5flash24flash_fwd_splitkv_kernelI23Flash_fwd_kernel_traitsILi192ELi64ELi64ELi4ELb0ELb0EN7cutlass10bfloat16_tE19Flash_kernel_traitsILi192ELi64ELi64ELi4ES3_EELb1ELb0ELb1ELb0ELb0ELb1ELb0ELb1EEEvNS_16Flash_fwd_paramsE:
[----:B------:R-:W-:Y:S01]  /*0000*/  LDC R1, c[0x0][0x28] ;  /* 0x00000a00ff017b82 */ /* 0x000fe20000000800 */
[----:B------:R-:W1:Y:S07]  /*0010*/  S2R R219, SR_CTAID.X ;  /* 0x0000000000db7919 */ /* 0x000e6e0000002500 */
[----:B------:R-:W2:Y:S01]  /*0020*/  LDC.64 R12, c[0x0][0x198] ;  /* 0x00006600ff0c7b82 */ /* 0x000ea20000000a00 */
[----:B------:R-:W-:Y:S01]  /*0030*/  BSSY B4, `(.L_x_3025) ;  /* 0x0000005000047945 */ /* 0x000fe20003800000 */
[----:B------:R-:W-:Y:S01]  /*0040*/  MOV R216, 0x80 ;  /* 0x0000008000d87802 */ /* 0x000fe20000000f00 */
[----:B------:R-:W3:Y:S01]  /*0050*/  S2R R217, SR_CTAID.Y ;  /* 0x0000000000d97919 */ /* 0x000ee20000002600 */
[----:B------:R-:W4:Y:S05]  /*0060*/  S2R R218, SR_CTAID.Z ;  /* 0x0000000000da7919 */ /* 0x000f2a0000002700 */
[----:B-1234-:R-:W-:Y:S05]  /*0070*/  CALL.REL.NOINC `($_ZN5flash24flash_fwd_splitkv_kernelI23Flash_fwd_kernel_traitsILi192ELi64ELi64ELi4ELb0ELb0EN7cutlass10bfloat16_tE19Flash_kernel_traitsILi192ELi64ELi64ELi4ES3_EELb1ELb0ELb1ELb0ELb0ELb1ELb0ELb1EEEvNS_16Flash_fwd_paramsE$_ZN5flash30compute_attn_1rowblock_splitkvI23Flash_fwd_kernel_traitsILi192ELi64ELi64ELi4ELb0ELb0EN7cutlass10bfloat16_tE19Flash_kernel_traitsILi192ELi64ELi64ELi4ES3_EELb1ELb0ELb1ELb0ELb0ELb1ELb0ELb1ENS_16Flash_fwd_paramsEEEvRKT8_iiiii) ;  /* 0x0000000000087944 */ /* 0x01efea0003c00000 */
[----:B------:R-:W-:Y:S05]  /*0080*/  BSYNC B4 ;  /* 0x0000000000047941 */ /* 0x000fea0003800000 */
.L_x_3025:
[----:B------:R-:W-:Y:S05]  /*0090*/  EXIT ;  /* 0x000000000000794d */ /* 0x000fea0003800000 */
        .type           $_ZN5flash24flash_fwd_splitkv_kernelI23Flash_fwd_kernel_traitsILi192ELi64ELi64ELi4ELb0ELb0EN7cutlass10bfloat16_tE19Flash_kernel_traitsILi192ELi64ELi64ELi4ES3_EELb1ELb0ELb1ELb0ELb0ELb1ELb0ELb1EEEvNS_16Flash_fwd_paramsE$_ZN5flash30compute_attn_1rowblock_splitkvI23Flash_fwd_kernel_traitsILi192ELi64ELi64ELi4ELb0ELb0EN7cutlass10bfloat16_tE19Flash_kernel_traitsILi192ELi64ELi64ELi4ES3_EELb1ELb0ELb1ELb0ELb0ELb1ELb0ELb1ENS_16Flash_fwd_paramsEEEvRKT8_iiiii,@function
        .size           $_ZN5flash24flash_fwd_splitkv_kernelI23Flash_fwd_kernel_traitsILi192ELi64ELi64ELi4ELb0ELb0EN7cutlass10bfloat16_tE19Flash_kernel_traitsILi192ELi64ELi64ELi4ES3_EELb1ELb0ELb1ELb0ELb0ELb1ELb0ELb1EEEvNS_16Flash_fwd_paramsE$_ZN5flash30compute_attn_1rowblock_splitkvI23Flash_fwd_kernel_traitsILi192ELi64ELi64ELi4ELb0ELb0EN7cutlass10bfloat16_tE19Flash_kernel_traitsILi192ELi64ELi64ELi4ES3_EELb1ELb0ELb1ELb0ELb0ELb1ELb0ELb1ENS_16Flash_fwd_paramsEEEvRKT8_iiiii,(.L_x_4461 - $_ZN5flash24flash_fwd_splitkv_kernelI23Flash_fwd_kernel_traitsILi192ELi64ELi64ELi4ELb0ELb0EN7cutlass10bfloat16_tE19Flash_kernel_traitsILi192ELi64ELi64ELi4ES3_EELb1ELb0ELb1ELb0ELb0ELb1ELb0ELb1EEEvNS_16Flash_fwd_paramsE$_ZN5flash30compute_attn_1rowblock_splitkvI23Flash_fwd_kernel_traitsILi192ELi64ELi64ELi4ELb0ELb0EN7cutlass10bfloat16_tE19Flash_kernel_traitsILi192ELi64ELi64ELi4ES3_EELb1ELb0ELb1ELb0ELb0ELb1ELb0ELb1ENS_16Flash_fwd_paramsEEEvRKT8_iiiii)
$_ZN5flash24flash_fwd_splitkv_kernelI23Flash_fwd_kernel_traitsILi192ELi64ELi64ELi4ELb0ELb0EN7cutlass10bfloat16_tE19Flash_kernel_traitsILi192ELi64ELi64ELi4ES3_EELb1ELb0ELb1ELb0ELb0ELb1ELb0ELb1EEEvNS_16Flash_fwd_paramsE$_ZN5flash30compute_attn_1rowblock_splitkvI23Flash_fwd_kernel_traitsILi192ELi64ELi64ELi4ELb0ELb0EN7cutlass10bfloat16_tE19Flash_kernel_traitsILi192ELi64ELi64ELi4ES3_EELb1ELb0ELb1ELb0ELb0ELb1ELb0ELb1ENS_16Flash_fwd_paramsEEEvRKT8_iiiii:
        /* <DEDUP_REMOVED lines=27> */
.L_x_3027:
[----:B------:R-:W-:Y:S05]  /*0250*/  BSYNC B0 ;  /* 0x0000000000007941 */ /* 0x000fea0003800000 */
.L_x_3026:
        /* <DEDUP_REMOVED lines=8> */
.L_x_3029:
[----:B------:R3:W5:Y:S02]  /*02e0*/  LD.E R3, desc[UR6][R12.64+0xb8] ;  /* 0x0000b8060c037980 */ /* 0x000764000c101900 */
.L_x_3030:
[----:B------:R-:W-:Y:S05]  /*02f0*/  BSYNC B0 ;  /* 0x0000000000007941 */ /* 0x000fea0003800000 */
.L_x_3028:
        /* <DEDUP_REMOVED lines=10> */
.L_x_3032:
[----:B------:R-:W2:Y:S01]  /*03a0*/  LD.E.64 R2, desc[UR6][R12.64+0x108] ;  /* 0x000108060c027980 */ /* 0x000ea2000c101b00 */
[----:B------:R-:W-:Y:S01]  /*03b0*/  BSSY B0, `(.L_x_3034) ;  /* 0x0000006000007945 */ /* 0x000fe20003800000 */
[----:B------:R-:W-:Y:S01]  /*03c0*/  IMAD.MOV.U32 R69, RZ, RZ, RZ ;  /* 0x000000ffff457224 */ /* 0x000fe200078e00ff */
[----:B--2---:R-:W-:-:S04]  /*03d0*/  ISETP.NE.U32.AND P0, PT, R2, RZ, PT ;  /* 0x000000ff0200720c */ /* 0x004fc80003f05070 */
[----:B------:R-:W-:-:S13]  /*03e0*/  ISETP.NE.AND.EX P0, PT, R3, RZ, PT, P0 ;  /* 0x000000ff0300720c */ /* 0x000fda0003f05300 */
[----:B------:R-:W-:Y:S05]  /*03f0*/  @!P0 BRA `(.L_x_3035) ;  /* 0x0000000000048947 */ /* 0x000fea0003800000 */
[----:B------:R2:W5:Y:S02]  /*0400*/  LD.E R69, desc[UR6][R12.64+0xbc] ;  /* 0x0000bc060c457980 */ /* 0x000564000c101900 */
.L_x_3035:
[----:B------:R-:W-:Y:S05]  /*0410*/  BSYNC B0 ;  /* 0x0000000000007941 */ /* 0x000fea0003800000 */
.L_x_3034:
[----:B-----5:R-:W-:Y:S02]  /*0420*/  IADD3 R69, R76, R69, RZ ;  /* 0x000000454c457210 */ /* 0x020fe40007ffe0ff */
.L_x_3033:
[----:B------:R-:W-:Y:S05]  /*0430*/  BSYNC B1 ;  /* 0x0000000000017941 */ /* 0x000fea0003800000 */
.L_x_3031:
[----:B------:R-:W-:Y:S01]  /*0440*/  IMAD.SHL.U32 R57, R219, 0x40, RZ ;  /* 0x00000040db397824 */ /* 0x000fe200078e00ff */
[----:B------:R-:W-:Y:S01]  /*0450*/  MOV R2, R216 ;  /* 0x000000d800027202 */ /* 0x000fe20000000f00 */
[----:B------:R-:W-:-:S03]  /*0460*/  IMAD.MOV.U32 R3, RZ, RZ, 0x0 ;  /* 0x00000000ff037424 */ /* 0x000fc600078e00ff */
[----:B------:R-:W-:-:S13]  /*0470*/  ISETP.GT.AND P0, PT, R220, R57, PT ;  /* 0x00000039dc00720c */ /* 0x000fda0003f04270 */
[----:B-123--:R-:W-:Y:S05]  /*0480*/  @!P0 RET.REL.NODEC R2 `(_ZN5flash24flash_fwd_splitkv_kernelI23Flash_fwd_kernel_traitsILi192ELi64ELi64ELi4ELb0ELb0EN7cutlass10bfloat16_tE19Flash_kernel_traitsILi192ELi64ELi64ELi4ES3_EELb1ELb0ELb1ELb0ELb0ELb1ELb0ELb1EEEvNS_16Flash_fwd_paramsE) ;  /* 0xfffffff802dc8950 */ /* 0x00efea0003c3ffff */
        /* <DEDUP_REMOVED lines=81> */
.L_x_3038:
[----:B------:R-:W-:Y:S05]  /*09a0*/  BSYNC B0 ;  /* 0x0000000000007941 */ /* 0x000fea0003800000 */
.L_x_3037:
        /* <DEDUP_REMOVED lines=19> */
.L_x_3040:
[----:B------:R-:W-:Y:S05]  /*0ae0*/  BSYNC B0 ;  /* 0x0000000000007941 */ /* 0x000fea0003800000 */
.L_x_3039:
        /* <DEDUP_REMOVED lines=21> */
.L_x_3042:
[----:B------:R-:W-:Y:S05]  /*0c40*/  BSYNC B0 ;  /* 0x0000000000007941 */ /* 0x000fea0003800000 */
.L_x_3041:
        /* <DEDUP_REMOVED lines=29> */
.L_x_3044:
[----:B------:R-:W-:Y:S05]  /*0e20*/  BSYNC B0 ;  /* 0x0000000000007941 */ /* 0x000fea0003800000 */
.L_x_3043:
[----:B------:R-:W-:Y:S01]  /*0e30*/  MOV R217, 0x0 ;  /* 0x0000000000d97802 */ /* 0x000fe20000000f00 */
[----:B------:R-:W-:Y:S04]  /*0e40*/  @!P6 ST.E desc[UR6][R10.64], R4 ;  /* 0x000000040a00e985 */ /* 0x000fe8000c101906 */
[----:B------:R-:W-:Y:S04]  /*0e50*/  @!P5 ST.E desc[UR6][R10.64+0x40], R3 ;  /* 0x000040030a00d985 */ /* 0x000fe8000c101906 */
[----:B------:R1:W-:Y:S02]  /*0e60*/  @!P4 ST.E desc[UR6][R10.64+0x80], R0 ;  /* 0x000080000a00c985 */ /* 0x0003e4000c101906 */
[----:B-12---:R-:W-:Y:S05]  /*0e70*/  @P3 RET.REL.NODEC R216 `(_ZN5flash24flash_fwd_splitkv_kernelI23Flash_fwd_kernel_traitsILi192ELi64ELi64ELi4ELb0ELb0EN7cutlass10bfloat16_tE19Flash_kernel_traitsILi192ELi64ELi64ELi4ES3_EELb1ELb0ELb1ELb0ELb0ELb1ELb0ELb1EEEvNS_16Flash_fwd_paramsE) ;  /* 0xfffffff0d8603950 */ /* 0x006fea0003c3ffff */
[----:B------:R-:W-:Y:S02]  /*0e80*/  MOV R3, 0x7f800000 ;  /* 0x7f80000000037802 */ /* 0x000fe40000000f00 */
[----:B------:R-:W-:-:S03]  /*0e90*/  MOV R217, 0x0 ;  /* 0x0000000000d97802 */ /* 0x000fc60000000f00 */
[----:B------:R1:W-:Y:S02]  /*0ea0*/  ST.E desc[UR6][R10.64+0xc0], R3 ;  /* 0x0000c0030a007985 */ /* 0x0003e4000c101906 */
[----:B-1----:R-:W-:Y:S05]  /*0eb0*/  RET.REL.NODEC R216 `(_ZN5flash24flash_fwd_splitkv_kernelI23Flash_fwd_kernel_traitsILi192ELi64ELi64ELi4ELb0ELb0EN7cutlass10bfloat16_tE19Flash_kernel_traitsILi192ELi64ELi64ELi4ES3_EELb1ELb0ELb1ELb0ELb0ELb1ELb0ELb1EEEvNS_16Flash_fwd_paramsE) ;  /* 0xfffffff0d8507950 */ /* 0x002fea0003c3ffff */
.L_x_3036:
        /* <DEDUP_REMOVED lines=105> */
.L_x_3046:
        /* <DEDUP_REMOVED lines=79> */
.L_x_3047:
[----:B------:R-:W-:Y:S05]  /*1a40*/  BSYNC B0 ;  /* 0x0000000000007941 */ /* 0x000fea0003800000 */
.L_x_3045:
        /* <DEDUP_REMOVED lines=276> */
.L_x_3142:
        /* <DEDUP_REMOVED lines=24> */
.L_x_3050:
[----:B------:R-:W-:Y:S05]  /*2d10*/  BSYNC B0 ;  /* 0x0000000000007941 */ /* 0x000fea0003800000 */
.L_x_3049:
        /* <DEDUP_REMOVED lines=15> */
.L_x_3052:
[----:B------:R-:W-:Y:S05]  /*2e10*/  BSYNC B0 ;  /* 0x0000000000007941 */ /* 0x000fea0003800000 */
.L_x_3051:
        /* <DEDUP_REMOVED lines=15> */
.L_x_3054:
[----:B------:R-:W-:Y:S05]  /*2f10*/  BSYNC B0 ;  /* 0x0000000000007941 */ /* 0x000fea0003800000 */
.L_x_3053:
        /* <DEDUP_REMOVED lines=15> */
.L_x_3056:
[----:B------:R-:W-:Y:S05]  /*3010*/  BSYNC B0 ;  /* 0x0000000000007941 */ /* 0x000fea0003800000 */
.L_x_3055:
        /* <DEDUP_REMOVED lines=66> */
.L_x_3063:
[----:B------:R-:W-:Y:S05]  /*3440*/  BSYNC B0 ;  /* 0x0000000000007941 */ /* 0x000fea0003800000 */
.L_x_3062:
        /* <DEDUP_REMOVED lines=48> */
.L_x_3065:
[----:B------:R-:W-:Y:S05]  /*3750*/  BSYNC B0 ;  /* 0x0000000000007941 */ /* 0x000fea0003800000 */
.L_x_3064:
        /* <DEDUP_REMOVED lines=47> */
.L_x_3061:
[----:B------:R-:W-:Y:S05]  /*3a50*/  BSYNC B1 ;  /* 0x0000000000017941 */ /* 0x000fea0003800000 */
.L_x_3060:
        /* <DEDUP_REMOVED lines=65> */
.L_x_3069:
[----:B------:R-:W-:Y:S05]  /*3e70*/  BSYNC B0 ;  /* 0x0000000000007941 */ /* 0x000fea0003800000 */
.L_x_3068:
        /* <DEDUP_REMOVED lines=51> */
.L_x_3071:
[----:B------:R-:W-:Y:S05]  /*41b0*/  BSYNC B0 ;  /* 0x0000000000007941 */ /* 0x000fea0003800000 */
.L_x_3070:
        /* <DEDUP_REMOVED lines=50> */
.L_x_3067:
[----:B------:R-:W-:Y:S05]  /*44e0*/  BSYNC B1 ;  /* 0x0000000000017941 */ /* 0x000fea0003800000 */
.L_x_3066:
        /* <DEDUP_REMOVED lines=65> */
.L_x_3075:
[----:B------:R-:W-:Y:S05]  /*4900*/  BSYNC B0 ;  /* 0x0000000000007941 */ /* 0x000fea0003800000 */
.L_x_3074:
        /* <DEDUP_REMOVED lines=51> */
.L_x_3077:
[----:B------:R-:W-:Y:S05]  /*4c40*/  BSYNC B0 ;  /* 0x0000000000007941 */ /* 0x000fea0003800000 */
.L_x_3076:
        /* <DEDUP_REMOVED lines=50> */
.L_x_3073:
[----:B------:R-:W-:Y:S05]  /*4f70*/  BSYNC B1 ;  /* 0x0000000000017941 */ /* 0x000fea0003800000 */
.L_x_3072:
        /* <DEDUP_REMOVED lines=67> */
.L_x_3081:
[----:B------:R-:W-:Y:S05]  /*53b0*/  BSYNC B0 ;  /* 0x0000000000007941 */ /* 0x000fea0003800000 */
.L_x_3080:
        /* <DEDUP_REMOVED lines=51> */
.L_x_3083:
[----:B------:R-:W-:Y:S05]  /*56f0*/  BSYNC B0 ;  /* 0x0000000000007941 */ /* 0x000fea0003800000 */
.L_x_3082:
        /* <DEDUP_REMOVED lines=50> */
.L_x_3079:
[----:B------:R-:W-:Y:S05]  /*5a20*/  BSYNC B1 ;  /* 0x0000000000017941 */ /* 0x000fea0003800000 */
.L_x_3078:
[----:B------:R-:W2:Y:S02]  /*5a30*/  LD.E R3, desc[UR6][R12.64+0xd0] ;  /* 0x0000d0060c037980 */ /* 0x000ea4000c101900 */
[----:B--2---:R-:W-:Y:S05]  /*5a40*/  IMAD.U32 R3, R3, -0x20, RZ ;  /* 0xffffffe003037824 */ /* 0x004fea00078e00ff */
[C---:B------:R-:W-:Y:S02]  /*5a50*/  LEA R18, P1, R3.reuse, R18, 0x1 ;  /* 0x0000001203127211 */ /* 0x040fe400078208ff */
[C---:B------:R-:W-:Y:S02]  /*5a60*/  LEA R58, P0, R3.reuse, R58, 0x1 ;  /* 0x0000003a033a7211 */ /* 0x040fe400078008ff */
[C---:B------:R-:W-:Y:S02]  /*5a70*/  LEA.HI.X.SX32 R19, R3.reuse, R19, 0x1, P1 ;  /* 0x0000001303137211 */ /* 0x040fe400008f0eff */
[----:B------:R-:W-:Y:S01]  /*5a80*/  LEA.HI.X.SX32 R59, R3, R59, 0x1, P0 ;  /* 0x0000003b033b7211 */ /* 0x000fe200000f0eff */
[----:B------:R-:W-:Y:S05]  /*5a90*/  BRA `(.L_x_3084) ;  /* 0x0000004c00a87947 */ /* 0x000fea0003800000 */
.L_x_3059:
        /* <DEDUP_REMOVED lines=89> */
.L_x_3090:
[----:B------:R-:W-:Y:S05]  /*6030*/  BSYNC B0 ;  /* 0x0000000000007941 */ /* 0x000fea0003800000 */
.L_x_3089:
[----:B-----5:R2:W-:Y:S02]  /*6040*/  ST.E.128 desc[UR6][R130.64], R48 ;  /* 0x0000003082007985 */ /* 0x0205e4000c101d06 */
.L_x_3088:
[----:B------:R-:W-:Y:S05]  /*6050*/  BSYNC B1 ;  /* 0x0000000000017941 */ /* 0x000fea0003800000 */
.L_x_3087:
        /* <DEDUP_REMOVED lines=87> */
.L_x_3094:
[----:B------:R-:W-:Y:S05]  /*65d0*/  BSYNC B0 ;  /* 0x0000000000007941 */ /* 0x000fea0003800000 */
.L_x_3093:
[----:B-----5:R3:W-:Y:S02]  /*65e0*/  ST.E.128 desc[UR6][R130.64+0x80], R48 ;  /* 0x0000803082007985 */ /* 0x0207e4000c101d06 */
.L_x_3092:
[----:B------:R-:W-:Y:S05]  /*65f0*/  BSYNC B1 ;  /* 0x0000000000017941 */ /* 0x000fea0003800000 */
.L_x_3091:
        /* <DEDUP_REMOVED lines=86> */
.L_x_3096:
[----:B------:R-:W-:Y:S05]  /*6b60*/  BSYNC B0 ;  /* 0x0000000000007941 */ /* 0x000fea0003800000 */
.L_x_3095:
[----:B-----5:R4:W-:Y:S02]  /*6b70*/  ST.E.128 desc[UR6][R130.64+0x100], R48 ;  /* 0x0001003082007985 */ /* 0x0209e4000c101d06 */
.L_x_3086:
[----:B------:R-:W-:Y:S05]  /*6b80*/  BSYNC B2 ;  /* 0x0000000000027941 */ /* 0x000fea0003800000 */
.L_x_3085:
        /* <DEDUP_REMOVED lines=99> */
.L_x_3102:
[----:B------:R-:W-:Y:S05]  /*71c0*/  BSYNC B0 ;  /* 0x0000000000007941 */ /* 0x000fea0003800000 */
.L_x_3101:
[----:B-----5:R3:W-:Y:S02]  /*71d0*/  ST.E.128 desc[UR6][R186.64], R48 ;  /* 0x00000030ba007985 */ /* 0x0207e4000c101d06 */
.L_x_3100:
[----:B------:R-:W-:Y:S05]  /*71e0*/  BSYNC B1 ;  /* 0x0000000000017941 */ /* 0x000fea0003800000 */
.L_x_3099:
        /* <DEDUP_REMOVED lines=94> */
.L_x_3106:
[----:B------:R-:W-:Y:S05]  /*77d0*/  BSYNC B0 ;  /* 0x0000000000007941 */ /* 0x000fea0003800000 */
.L_x_3105:
[----:B-----5:R3:W-:Y:S02]  /*77e0*/  ST.E.128 desc[UR6][R186.64], R48 ;  /* 0x00000030ba007985 */ /* 0x0207e4000c101d06 */
.L_x_3104:
[----:B------:R-:W-:Y:S05]  /*77f0*/  BSYNC B1 ;  /* 0x0000000000017941 */ /* 0x000fea0003800000 */
.L_x_3103:
        /* <DEDUP_REMOVED lines=93> */
.L_x_3108:
[----:B------:R-:W-:Y:S05]  /*7dd0*/  BSYNC B0 ;  /* 0x0000000000007941 */ /* 0x000fea0003800000 */
.L_x_3107:
[----:B-----5:R3:W-:Y:S02]  /*7de0*/  ST.E.128 desc[UR6][R186.64], R48 ;  /* 0x00000030ba007985 */ /* 0x0207e4000c101d06 */
.L_x_3098:
[----:B------:R-:W-:Y:S05]  /*7df0*/  BSYNC B2 ;  /* 0x0000000000027941 */ /* 0x000fea0003800000 */
.L_x_3097:
        /* <DEDUP_REMOVED lines=99> */
.L_x_3114:
[----:B------:R-:W-:Y:S05]  /*8430*/  BSYNC B0 ;  /* 0x0000000000007941 */ /* 0x000fea0003800000 */
.L_x_3113:
[----:B-----5:R3:W-:Y:S02]  /*8440*/  ST.E.128 desc[UR6][R186.64], R48 ;  /* 0x00000030ba007985 */ /* 0x0207e4000c101d06 */
.L_x_3112:
[----:B------:R-:W-:Y:S05]  /*8450*/  BSYNC B1 ;  /* 0x0000000000017941 */ /* 0x000fea0003800000 */
.L_x_3111:
        /* <DEDUP_REMOVED lines=94> */
.L_x_3118:
[----:B------:R-:W-:Y:S05]  /*8a40*/  BSYNC B0 ;  /* 0x0000000000007941 */ /* 0x000fea0003800000 */
.L_x_3117:
[----:B-----5:R3:W-:Y:S02]  /*8a50*/  ST.E.128 desc[UR6][R186.64], R48 ;  /* 0x00000030ba007985 */ /* 0x0207e4000c101d06 */
.L_x_3116:
[----:B------:R-:W-:Y:S05]  /*8a60*/  BSYNC B1 ;  /* 0x0000000000017941 */ /* 0x000fea0003800000 */
.L_x_3115:
        /* <DEDUP_REMOVED lines=93> */
.L_x_3120:
[----:B------:R-:W-:Y:S05]  /*9040*/  BSYNC B0 ;  /* 0x0000000000007941 */ /* 0x000fea0003800000 */
.L_x_3119:
[----:B-----5:R3:W-:Y:S02]  /*9050*/  ST.E.128 desc[UR6][R186.64], R48 ;  /* 0x00000030ba007985 */ /* 0x0207e4000c101d06 */
.L_x_3110:
[----:B------:R-:W-:Y:S05]  /*9060*/  BSYNC B2 ;  /* 0x0000000000027941 */ /* 0x000fea0003800000 */
.L_x_3109:
        /* <DEDUP_REMOVED lines=101> */
.L_x_3126:
[----:B------:R-:W-:Y:S05]  /*96c0*/  BSYNC B0 ;  /* 0x0000000000007941 */ /* 0x000fea0003800000 */
.L_x_3125:
[----:B-----5:R3:W-:Y:S02]  /*96d0*/  ST.E.128 desc[UR6][R182.64], R48 ;  /* 0x00000030b6007985 */ /* 0x0207e4000c101d06 */
.L_x_3124:
[----:B------:R-:W-:Y:S05]  /*96e0*/  BSYNC B1 ;  /* 0x0000000000017941 */ /* 0x000fea0003800000 */
.L_x_3123:
        /* <DEDUP_REMOVED lines=94> */
.L_x_3130:
[----:B------:R-:W-:Y:S05]  /*9cd0*/  BSYNC B0 ;  /* 0x0000000000007941 */ /* 0x000fea0003800000 */
.L_x_3129:
[----:B-----5:R3:W-:Y:S02]  /*9ce0*/  ST.E.128 desc[UR6][R182.64], R48 ;  /* 0x00000030b6007985 */ /* 0x0207e4000c101d06 */
.L_x_3128:
[----:B------:R-:W-:Y:S05]  /*9cf0*/  BSYNC B1 ;  /* 0x0000000000017941 */ /* 0x000fea0003800000 */
.L_x_3127:
        /* <DEDUP_REMOVED lines=93> */
.L_x_3132:
[----:B------:R-:W-:Y:S05]  /*a2d0*/  BSYNC B0 ;  /* 0x0000000000007941 */ /* 0x000fea0003800000 */
.L_x_3131:
[----:B-----5:R3:W-:Y:S02]  /*a2e0*/  ST.E.128 desc[UR6][R182.64], R48 ;  /* 0x00000030b6007985 */ /* 0x0207e4000c101d06 */
.L_x_3122:
[----:B------:R-:W-:Y:S05]  /*a2f0*/  BSYNC B2 ;  /* 0x0000000000027941 */ /* 0x000fea0003800000 */
.L_x_3121:
[----:B------:R-:W4:Y:S02]  /*a300*/  LD.E R3, desc[UR6][R12.64+0xd0] ;  /* 0x0000d0060c037980 */ /* 0x000f24000c101900 */
[----:B----4-:R-:W-:Y:S05]  /*a310*/  IMAD.U32 R3, R3, -0x20, RZ ;  /* 0xffffffe003037824 */ /* 0x010fea00078e00ff */
[C---:B------:R-:W-:Y:S02]  /*a320*/  LEA R128, P1, R3.reuse, R128, 0x1 ;  /* 0x0000008003807211 */ /* 0x040fe400078208ff */
[C---:B------:R-:W-:Y:S02]  /*a330*/  LEA R126, P0, R3.reuse, R126, 0x1 ;  /* 0x0000007e037e7211 */ /* 0x040fe400078008ff */
[C---:B------:R-:W-:Y:S02]  /*a340*/  LEA.HI.X.SX32 R129, R3.reuse, R129, 0x1, P1 ;  /* 0x0000008103817211 */ /* 0x040fe400008f0eff */
[----:B------:R-:W-:Y:S01]  /*a350*/  LEA.HI.X.SX32 R127, R3, R127, 0x1, P0 ;  /* 0x0000007f037f7211 */ /* 0x000fe200000f0eff */
[----:B------:R-:W-:Y:S05]  /*a360*/  BRA `(.L_x_3084) ;  /* 0x0000000400747947 */ /* 0x000fea0003800000 */
.L_x_3058:
        /* <DEDUP_REMOVED lines=18> */
.L_x_3134:
[----:B------:R-:W-:Y:S05]  /*a490*/  BSYNC B0 ;  /* 0x0000000000007941 */ /* 0x000fea0003800000 */
.L_x_3133:
        /* <DEDUP_REMOVED lines=24> */
.L_x_3136:
[----:B------:R-:W-:Y:S05]  /*a620*/  BSYNC B0 ;  /* 0x0000000000007941 */ /* 0x000fea0003800000 */
.L_x_3135:
        /* <DEDUP_REMOVED lines=24> */
.L_x_3138:
[----:B------:R-:W-:Y:S05]  /*a7b0*/  BSYNC B0 ;  /* 0x0000000000007941 */ /* 0x000fea0003800000 */
.L_x_3137:
        /* <DEDUP_REMOVED lines=24> */
.L_x_3084:
[----:B------:R-:W-:Y:S05]  /*a940*/  BSYNC B3 ;  /* 0x0000000000037941 */ /* 0x000fea0003800000 */
.L_x_3057:
        /* <DEDUP_REMOVED lines=89> */
.L_x_3140:
        /* <DEDUP_REMOVED lines=8> */
.L_x_3141:
[----:B------:R-:W-:Y:S05]  /*af60*/  BSYNC B0 ;  /* 0x0000000000007941 */ /* 0x000fea0003800000 */
.L_x_3139:
[----:B------:R-:W-:Y:S04]  /*af70*/  IADD3 R11, R11, -0x1, RZ ;  /* 0xffffffff0b0b7810 */ /* 0x000fe80007ffe0ff */
[----:B------:R-:W-:Y:S11]  /*af80*/  ISETP.GT.AND P0, PT, R11, R99, PT ;  /* 0x000000630b00720c */ /* 0x000ff60003f04270 */
[----:B------:R-:W-:Y:S02]  /*af90*/  @!UPT UIADD3 URZ, URZ, URZ, URZ ;  /* 0x0000003f3f3ff290 */ /* 0x000fe4000fffe03f */
[----:B------:R-:W-:Y:S05]  /*afa0*/  @P0 BRA `(.L_x_3142) ;  /* 0xffffff7800f80947 */ /* 0x000fea000383ffff */
.L_x_3048:
        /* <DEDUP_REMOVED lines=110> */
.L_x_3151:
[----:B------:R-:W-:Y:S05]  /*b690*/  BSYNC B0 ;  /* 0x0000000000007941 */ /* 0x000fea0003800000 */
.L_x_3150:
[----:B-----5:R3:W-:Y:S02]  /*b6a0*/  STS.128 [R224], R20 ;  /* 0x00000014e0007388 */ /* 0x0207e40000000c00 */
.L_x_3149:
[----:B------:R-:W-:Y:S05]  /*b6b0*/  BSYNC B1 ;  /* 0x0000000000017941 */ /* 0x000fea0003800000 */
.L_x_3148:
        /* <DEDUP_REMOVED lines=46> */
.L_x_3155:
[----:B------:R-:W-:Y:S05]  /*b9a0*/  BSYNC B0 ;  /* 0x0000000000007941 */ /* 0x000fea0003800000 */
.L_x_3154:
[----:B-----5:R1:W-:Y:S02]  /*b9b0*/  STS.128 [R224+0x2000], R20 ;  /* 0x00200014e0007388 */ /* 0x0203e40000000c00 */
.L_x_3153:
[----:B------:R-:W-:Y:S05]  /*b9c0*/  BSYNC B1 ;  /* 0x0000000000017941 */ /* 0x000fea0003800000 */
.L_x_3152:
        /* <DEDUP_REMOVED lines=45> */
.L_x_3157:
[----:B------:R-:W-:Y:S05]  /*bca0*/  BSYNC B0 ;  /* 0x0000000000007941 */ /* 0x000fea0003800000 */
.L_x_3156:
[----:B-----5:R3:W-:Y:S02]  /*bcb0*/  STS.128 [R224+0x4000], R20 ;  /* 0x00400014e0007388 */ /* 0x0207e40000000c00 */
.L_x_3147:
[----:B------:R-:W-:Y:S05]  /*bcc0*/  BSYNC B2 ;  /* 0x0000000000027941 */ /* 0x000fea0003800000 */
.L_x_3146:
        /* <DEDUP_REMOVED lines=59> */
.L_x_3163:
[----:B------:R-:W-:Y:S05]  /*c080*/  BSYNC B0 ;  /* 0x0000000000007941 */ /* 0x000fea0003800000 */
.L_x_3162:
[----:B-----5:R3:W-:Y:S02]  /*c090*/  STS.128 [R224+0x800], R20 ;  /* 0x00080014e0007388 */ /* 0x0207e40000000c00 */
.L_x_3161:
[----:B------:R-:W-:Y:S05]  /*c0a0*/  BSYNC B1 ;  /* 0x0000000000017941 */ /* 0x000fea0003800000 */
.L_x_3160:
        /* <DEDUP_REMOVED lines=46> */
.L_x_3167:
[----:B------:R-:W-:Y:S05]  /*c390*/  BSYNC B0 ;  /* 0x0000000000007941 */ /* 0x000fea0003800000 */
.L_x_3166:
[----:B-----5:R3:W-:Y:S02]  /*c3a0*/  STS.128 [R224+0x2800], R20 ;  /* 0x00280014e0007388 */ /* 0x0207e40000000c00 */
.L_x_3165:
[----:B------:R-:W-:Y:S05]  /*c3b0*/  BSYNC B1 ;  /* 0x0000000000017941 */ /* 0x000fea0003800000 */
.L_x_3164:
        /* <DEDUP_REMOVED lines=45> */
.L_x_3169:
[----:B------:R-:W-:Y:S05]  /*c690*/  BSYNC B0 ;  /* 0x0000000000007941 */ /* 0x000fea0003800000 */
.L_x_3168:
[----:B-----5:R1:W-:Y:S02]  /*c6a0*/  STS.128 [R224+0x4800], R44 ;  /* 0x0048002ce0007388 */ /* 0x0203e40000000c00 */
.L_x_3159:
[----:B------:R-:W-:Y:S05]  /*c6b0*/  BSYNC B2 ;  /* 0x0000000000027941 */ /* 0x000fea0003800000 */
.L_x_3158:
        /* <DEDUP_REMOVED lines=60> */
.L_x_3175:
[----:B------:R-:W-:Y:S05]  /*ca80*/  BSYNC B0 ;  /* 0x0000000000007941 */ /* 0x000fea0003800000 */
.L_x_3174:
[----:B-----5:R1:W-:Y:S02]  /*ca90*/  STS.128 [R224+0x1000], R20 ;  /* 0x00100014e0007388 */ /* 0x0203e40000000c00 */
.L_x_3173:
[----:B------:R-:W-:Y:S05]  /*caa0*/  BSYNC B1 ;  /* 0x0000000000017941 */ /* 0x000fea0003800000 */
.L_x_3172:
        /* <DEDUP_REMOVED lines=46> */
.L_x_3179:
[----:B------:R-:W-:Y:S05]  /*cd90*/  BSYNC B0 ;  /* 0x0000000000007941 */ /* 0x000fea0003800000 */
.L_x_3178:
[----:B-----5:R3:W-:Y:S02]  /*cda0*/  STS.128 [R224+0x3000], R20 ;  /* 0x00300014e0007388 */ /* 0x0207e40000000c00 */
.L_x_3177:
[----:B------:R-:W-:Y:S05]  /*cdb0*/  BSYNC B1 ;  /* 0x0000000000017941 */ /* 0x000fea0003800000 */
.L_x_3176:
        /* <DEDUP_REMOVED lines=45> */
.L_x_3181:
[----:B------:R-:W-:Y:S05]  /*d090*/  BSYNC B0 ;  /* 0x0000000000007941 */ /* 0x000fea0003800000 */
.L_x_3180:
[----:B-----5:R3:W-:Y:S02]  /*d0a0*/  STS.128 [R224+0x5000], R20 ;  /* 0x00500014e0007388 */ /* 0x0207e40000000c00 */
.L_x_3171:
[----:B------:R-:W-:Y:S05]  /*d0b0*/  BSYNC B2 ;  /* 0x0000000000027941 */ /* 0x000fea0003800000 */
.L_x_3170:
        /* <DEDUP_REMOVED lines=59> */
.L_x_3186:
[----:B------:R-:W-:Y:S05]  /*d470*/  BSYNC B0 ;  /* 0x0000000000007941 */ /* 0x000fea0003800000 */
.L_x_3185:
[----:B-----5:R3:W-:Y:S02]  /*d480*/  STS.128 [R224+0x1800], R20 ;  /* 0x00180014e0007388 */ /* 0x0207e40000000c00 */
.L_x_3184:
[----:B------:R-:W-:Y:S05]  /*d490*/  BSYNC B1 ;  /* 0x0000000000017941 */ /* 0x000fea0003800000 */
.L_x_3183:
        /* <DEDUP_REMOVED lines=48> */
.L_x_3190:
[----:B------:R-:W-:Y:S05]  /*d7a0*/  BSYNC B0 ;  /* 0x0000000000007941 */ /* 0x000fea0003800000 */
.L_x_3189:
[----:B-----5:R1:W-:Y:S02]  /*d7b0*/  STS.128 [R224+0x3800], R16 ;  /* 0x00380010e0007388 */ /* 0x0203e40000000c00 */
.L_x_3188:
[----:B------:R-:W-:Y:S05]  /*d7c0*/  BSYNC B1 ;  /* 0x0000000000017941 */ /* 0x000fea0003800000 */
.L_x_3187:
        /* <DEDUP_REMOVED lines=45> */
.L_x_3192:
[----:B------:R-:W-:Y:S05]  /*daa0*/  BSYNC B0 ;  /* 0x0000000000007941 */ /* 0x000fea0003800000 */
.L_x_3191:
[----:B-----5:R1:W-:Y:S01]  /*dab0*/  STS.128 [R224+0x5800], R40 ;  /* 0x00580028e0007388 */ /* 0x0203e20000000c00 */
[----:B------:R-:W-:Y:S05]  /*dac0*/  BRA `(.L_x_3182) ;  /* 0x0000004c00787947 */ /* 0x000fea0003800000 */
.L_x_3145:
        /* <DEDUP_REMOVED lines=89> */
.L_x_3198:
[----:B------:R-:W-:Y:S05]  /*e060*/  BSYNC B0 ;  /* 0x0000000000007941 */ /* 0x000fea0003800000 */
.L_x_3197:
[----:B-----5:R3:W-:Y:S02]  /*e070*/  STS.128 [R224], R32 ;  /* 0x00000020e0007388 */ /* 0x0207e40000000c00 */
.L_x_3196:
[----:B------:R-:W-:Y:S05]  /*e080*/  BSYNC B1 ;  /* 0x0000000000017941 */ /* 0x000fea0003800000 */
.L_x_3195:
        /* <DEDUP_REMOVED lines=87> */
.L_x_3202:
[----:B------:R-:W-:Y:S05]  /*e600*/  BSYNC B0 ;  /* 0x0000000000007941 */ /* 0x000fea0003800000 */
.L_x_3201:
[----:B-----5:R1:W-:Y:S02]  /*e610*/  STS.128 [R224+0x2000], R32 ;  /* 0x00200020e0007388 */ /* 0x0203e40000000c00 */
.L_x_3200:
[----:B------:R-:W-:Y:S05]  /*e620*/  BSYNC B1 ;  /* 0x0000000000017941 */ /* 0x000fea0003800000 */
.L_x_3199:
        /* <DEDUP_REMOVED lines=86> */
.L_x_3204:
[----:B------:R-:W-:Y:S05]  /*eb90*/  BSYNC B0 ;  /* 0x0000000000007941 */ /* 0x000fea0003800000 */
.L_x_3203:
[----:B-----5:R3:W-:Y:S02]  /*eba0*/  STS.128 [R224+0x4000], R32 ;  /* 0x00400020e0007388 */ /* 0x0207e40000000c00 */
.L_x_3194:
[----:B------:R-:W-:Y:S05]  /*ebb0*/  BSYNC B2 ;  /* 0x0000000000027941 */ /* 0x000fea0003800000 */
.L_x_3193:
        /* <DEDUP_REMOVED lines=94> */
.L_x_3210:
[----:B------:R-:W-:Y:S05]  /*f1a0*/  BSYNC B0 ;  /* 0x0000000000007941 */ /* 0x000fea0003800000 */
.L_x_3209:
[----:B-----5:R3:W-:Y:S02]  /*f1b0*/  STS.128 [R224+0x800], R32 ;  /* 0x00080020e0007388 */ /* 0x0207e40000000c00 */
.L_x_3208:
[----:B------:R-:W-:Y:S05]  /*f1c0*/  BSYNC B1 ;  /* 0x0000000000017941 */ /* 0x000fea0003800000 */
.L_x_3207:
        /* <DEDUP_REMOVED lines=90> */
.L_x_3214:
[----:B------:R-:W-:Y:S05]  /*f770*/  BSYNC B0 ;  /* 0x0000000000007941 */ /* 0x000fea0003800000 */
.L_x_3213:
[----:B-----5:R3:W-:Y:S02]  /*f780*/  STS.128 [R224+0x2800], R32 ;  /* 0x00280020e0007388 */ /* 0x0207e40000000c00 */
.L_x_3212:
[----:B------:R-:W-:Y:S05]  /*f790*/  BSYNC B1 ;  /* 0x0000000000017941 */ /* 0x000fea0003800000 */
.L_x_3211:
        /* <DEDUP_REMOVED lines=90> */
.L_x_3216:
[----:B------:R-:W-:Y:S05]  /*fd40*/  BSYNC B0 ;  /* 0x0000000000007941 */ /* 0x000fea0003800000 */
.L_x_3215:
[----:B-----5:R1:W-:Y:S02]  /*fd50*/  STS.128 [R224+0x4800], R20 ;  /* 0x00480014e0007388 */ /* 0x0203e40000000c00 */
.L_x_3206:
[----:B------:R-:W-:Y:S05]  /*fd60*/  BSYNC B2 ;  /* 0x0000000000027941 */ /* 0x000fea0003800000 */
.L_x_3205:
        /* <DEDUP_REMOVED lines=95> */
.L_x_3222:
[----:B------:R-:W-:Y:S05]  /*10360*/  BSYNC B0 ;  /* 0x0000000000007941 */ /* 0x000fea0003800000 */
.L_x_3221:
[----:B-----5:R3:W-:Y:S02]  /*10370*/  STS.128 [R224+0x1000], R32 ;  /* 0x00100020e0007388 */ /* 0x0207e40000000c00 */
.L_x_3220:
[----:B------:R-:W-:Y:S05]  /*10380*/  BSYNC B1 ;  /* 0x0000000000017941 */ /* 0x000fea0003800000 */
.L_x_3219:
        /* <DEDUP_REMOVED lines=90> */
.L_x_3226:
[----:B------:R-:W-:Y:S05]  /*10930*/  BSYNC B0 ;  /* 0x0000000000007941 */ /* 0x000fea0003800000 */
.L_x_3225:
[----:B-----5:R3:W-:Y:S02]  /*10940*/  STS.128 [R224+0x3000], R32 ;  /* 0x00300020e0007388 */ /* 0x0207e40000000c00 */
.L_x_3224:
[----:B------:R-:W-:Y:S05]  /*10950*/  BSYNC B1 ;  /* 0x0000000000017941 */ /* 0x000fea0003800000 */
.L_x_3223:
        /* <DEDUP_REMOVED lines=89> */
.L_x_3228:
[----:B------:R-:W-:Y:S05]  /*10ef0*/  BSYNC B0 ;  /* 0x0000000000007941 */ /* 0x000fea0003800000 */
.L_x_3227:
[----:B-----5:R3:W-:Y:S02]  /*10f00*/  STS.128 [R224+0x5000], R32 ;  /* 0x00500020e0007388 */ /* 0x0207e40000000c00 */
.L_x_3218:
[----:B------:R-:W-:Y:S05]  /*10f10*/  BSYNC B2 ;  /* 0x0000000000027941 */ /* 0x000fea0003800000 */
.L_x_3217:
        /* <DEDUP_REMOVED lines=95> */
.L_x_3232:
[----:B------:R-:W-:Y:S05]  /*11510*/  BSYNC B0 ;  /* 0x0000000000007941 */ /* 0x000fea0003800000 */
.L_x_3231:
[----:B-----5:R1:W-:Y:S02]  /*11520*/  STS.128 [R224+0x1800], R20 ;  /* 0x00180014e0007388 */ /* 0x0203e40000000c00 */
.L_x_3230:
[----:B------:R-:W-:Y:S05]  /*11530*/  BSYNC B1 ;  /* 0x0000000000017941 */ /* 0x000fea0003800000 */
.L_x_3229:
        /* <DEDUP_REMOVED lines=93> */
.L_x_3236:
[----:B------:R-:W-:Y:S05]  /*11b10*/  BSYNC B0 ;  /* 0x0000000000007941 */ /* 0x000fea0003800000 */
.L_x_3235:
[----:B-----5:R1:W-:Y:S02]  /*11b20*/  STS.128 [R224+0x3800], R16 ;  /* 0x00380010e0007388 */ /* 0x0203e40000000c00 */
.L_x_3234:
[----:B------:R-:W-:Y:S05]  /*11b30*/  BSYNC B1 ;  /* 0x0000000000017941 */ /* 0x000fea0003800000 */
.L_x_3233:
        /* <DEDUP_REMOVED lines=92> */
.L_x_3238:
[----:B------:R-:W-:Y:S05]  /*12100*/  BSYNC B0 ;  /* 0x0000000000007941 */ /* 0x000fea0003800000 */
.L_x_3237:
[----:B-----5:R1:W-:Y:S01]  /*12110*/  STS.128 [R224+0x5800], R16 ;  /* 0x00580010e0007388 */ /* 0x0203e20000000c00 */
[----:B------:R-:W-:Y:S05]  /*12120*/  BRA `(.L_x_3182) ;  /* 0x0000000400e07947 */ /* 0x000fea0003800000 */
.L_x_3144:
        /* <DEDUP_REMOVED lines=35> */
.L_x_3240:
[----:B------:R-:W-:Y:S05]  /*12360*/  BSYNC B0 ;  /* 0x0000000000007941 */ /* 0x000fea0003800000 */
.L_x_3239:
        /* <DEDUP_REMOVED lines=27> */
.L_x_3242:
[----:B------:R-:W-:Y:S05]  /*12520*/  BSYNC B0 ;  /* 0x0000000000007941 */ /* 0x000fea0003800000 */
.L_x_3241:
        /* <DEDUP_REMOVED lines=27> */
.L_x_3244:
[----:B------:R-:W-:Y:S05]  /*126e0*/  BSYNC B0 ;  /* 0x0000000000007941 */ /* 0x000fea0003800000 */
.L_x_3243:
        /* <DEDUP_REMOVED lines=28> */
.L_x_3182:
[----:B------:R-:W-:Y:S05]  /*128b0*/  BSYNC B3 ;  /* 0x0000000000037941 */ /* 0x000fea0003800000 */
.L_x_3143:
[----:B------:R-:W-:Y:S01]  /*128c0*/  VIADD R225, R134, 0xffffffff ;  /* 0xffffffff86e17836 */ /* 0x000fe20000000000 */
[----:B------:R-:W-:Y:S01]  /*128d0*/  BSSY B0, `(.L_x_3245) ;  /* 0x000001c000007945 */ /* 0x000fe20003800000 */
[----:B------:R-:W-:-:S03]  /*128e0*/  LOP3.LUT R226, R75, 0xff, RZ, 0xc0, !PT ;  /* 0x000000ff4be27812 */ /* 0x000fc600078ec0ff */
[----:B-1-3--:R-:W-:-:S05]  /*128f0*/  SHF.L.U32 R14, R225, 0x6, RZ ;  /* 0x00000006e10e7819 */ /* 0x00afca00000006ff */
[----:B--2-4-:R-:W-:-:S05]  /*12900*/  IMAD.IADD R3, R69, 0x1, -R14 ;  /* 0x0000000145037824 */ /* 0x014fca00078e0a0e */
[----:B------:R-:W-:-:S13]  /*12910*/  ISETP.GE.AND P0, PT, R158, R3, PT ;  /* 0x000000039e00720c */ /* 0x000fda0003f06270 */
        /* <DEDUP_REMOVED lines=22> */
.L_x_3247:
[----:B------:R3:W-:Y:S02]  /*12a80*/  STS.128 [R224+0xa000], RZ ;  /* 0x00a000ffe0007388 */ /* 0x0007e40000000c00 */
.L_x_3246:
[----:B------:R-:W-:Y:S05]  /*12a90*/  BSYNC B0 ;  /* 0x0000000000007941 */ /* 0x000fea0003800000 */
.L_x_3245:
        /* <DEDUP_REMOVED lines=8> */
[C---:B-1----:R-:W-:Y:S02]  /*12b20*/  @P0 LEA R10, P2, R7.reuse, R164, 0x1 ;  /* 0x000000a4070a0211 */ /* 0x042fe400078408ff */
        /* <DEDUP_REMOVED lines=22> */
.L_x_3250:
[----:B------:R4:W-:Y:S02]  /*12c90*/  STS.128 [R224+0xa800], RZ ;  /* 0x00a800ffe0007388 */ /* 0x0009e40000000c00 */
.L_x_3249:
[----:B------:R-:W-:Y:S05]  /*12ca0*/  BSYNC B0 ;  /* 0x0000000000007941 */ /* 0x000fea0003800000 */
.L_x_3248:
        /* <DEDUP_REMOVED lines=33> */
.L_x_3253:
[----:B------:R1:W-:Y:S02]  /*12ec0*/  STS.128 [R224+0xb000], RZ ;  /* 0x00b000ffe0007388 */ /* 0x0003e40000000c00 */
.L_x_3252:
[----:B------:R-:W-:Y:S05]  /*12ed0*/  BSYNC B0 ;  /* 0x0000000000007941 */ /* 0x000fea0003800000 */
.L_x_3251:
        /* <DEDUP_REMOVED lines=33> */
.L_x_3255:
[----:B------:R-:W-:Y:S05]  /*130f0*/  BSYNC B0 ;  /* 0x0000000000007941 */ /* 0x000fea0003800000 */
.L_x_3254:
[----:B-1----:R-:W2:Y:S04]  /*13100*/  LD.E.64 R18, desc[UR6][R12.64+0x1c0] ;  /* 0x0001c0060c127980 */ /* 0x002ea8000c101b00 */
[----:B------:R-:W3:Y:S01]  /*13110*/  LD.E.64 R10, desc[UR6][R12.64+0x1b8] ;  /* 0x0001b8060c0a7980 */ /* 0x000ee2000c101b00 */
[----:B------:R-:W-:-:S03]  /*13120*/  IMAD.MOV.U32 R156, RZ, RZ, R218 ;  /* 0x000000ffff9c7224 */ /* 0x000fc600078e00da */
[----:B------:R-:W4:Y:S04]  /*13130*/  LD.E R5, desc[UR6][R12.64+0xd8] ;  /* 0x0000d8060c057980 */ /* 0x000f28000c101900 */
[----:B------:R-:W0:Y:S04]  /*13140*/  LDGDEPBAR ;  /* 0x00000000000079af */ /* 0x000e280000000000 */
[----:B------:R1:W5:Y:S01]  /*13150*/  LD.E R15, desc[UR6][R12.64+0x188] ;  /* 0x000188060c0f7980 */ /* 0x000362000c101900 */
[----:B--2---:R-:W-:Y:S02]  /*13160*/  IMAD R7, R19, R217, RZ ;  /* 0x000000d913077224 */ /* 0x004fe400078e02ff */
[----:B------:R-:W-:-:S04]  /*13170*/  IMAD.WIDE.U32 R16, R217, R18, R156 ;  /* 0x00000012d9107225 */ /* 0x000fc800078e009c */
[----:B------:R-:W-:Y:S01]  /*13180*/  IMAD R7, R18, R72, R7 ;  /* 0x0000004812077224 */ /* 0x000fe200078e0207 */
[----:B---3--:R-:W-:-:S03]  /*13190*/  LEA R10, P0, R16, R10, 0x2 ;  /* 0x0000000a100a7211 */ /* 0x008fc600078010ff */
        /* <DEDUP_REMOVED lines=39> */
.L_x_3258:
[----:B------:R2:W-:Y:S02]  /*13410*/  STS.128 [R224+0x10000], RZ ;  /* 0x010000ffe0007388 */ /* 0x0005e40000000c00 */
.L_x_3257:
[----:B------:R-:W-:Y:S05]  /*13420*/  BSYNC B0 ;  /* 0x0000000000007941 */ /* 0x000fea0003800000 */
.L_x_3256:
        /* <DEDUP_REMOVED lines=32> */
.L_x_3261:
[----:B------:R1:W-:Y:S02]  /*13630*/  STS.128 [R224+0x10800], RZ ;  /* 0x010800ffe0007388 */ /* 0x0003e40000000c00 */
.L_x_3260:
[----:B------:R-:W-:Y:S05]  /*13640*/  BSYNC B0 ;  /* 0x0000000000007941 */ /* 0x000fea0003800000 */
.L_x_3259:
        /* <DEDUP_REMOVED lines=34> */
.L_x_3264:
[----:B------:R1:W-:Y:S02]  /*13870*/  STS.128 [R224+0x11000], RZ ;  /* 0x011000ffe0007388 */ /* 0x0003e40000000c00 */
.L_x_3263:
[----:B------:R-:W-:Y:S05]  /*13880*/  BSYNC B0 ;  /* 0x0000000000007941 */ /* 0x000fea0003800000 */
.L_x_3262:
        /* <DEDUP_REMOVED lines=9> */
[----:B------:R-:W-:Y:S02]  /*13920*/  @P1 IMAD R3, R65, 0x60, RZ ;  /* 0x0000006041031824 */ /* 0x000fe400078e02ff */
[----:B-1----:R-:W-:-:S04]  /*13930*/  @P1 IMAD.WIDE.U32 R6, R64, 0x60, R168 ;  /* 0x0000006040061825 */ /* 0x002fc800078e00a8 */
[----:B------:R-:W-:Y:S01]  /*13940*/  @!P0 IMAD R4, R65, 0x60, RZ ;  /* 0x0000006041048824 */ /* 0x000fe200078e02ff */
[----:B------:R-:W-:Y:S01]  /*13950*/  @P1 IADD3 R3, R3, R7, RZ ;  /* 0x0000000703031210 */ /* 0x000fe20007ffe0ff */
[----:B------:R-:W-:-:S03]  /*13960*/  @!P0 IMAD.WIDE.U32 R8, R64, 0x60, R168 ;  /* 0x0000006040088825 */ /* 0x000fc600078e00a8 */
[----:B------:R-:W-:Y:S02]  /*13970*/  @P1 MOV R7, R3 ;  /* 0x0000000300071202 */ /* 0x000fe40000000f00 */
        /* <DEDUP_REMOVED lines=13> */
[----:B------:R-:W-:-:S05]  /*13a50*/  IMAD.WIDE.U32 R4, R64, 0x60, R168 ;  /* 0x0000006040047825 */ /* 0x000fca00078e00a8 */
[----:B------:R-:W-:-:S05]  /*13a60*/  IADD3 R5, R65, R5, RZ ;  /* 0x0000000541057210 */ /* 0x000fca0007ffe0ff */
[----:B------:R-:W-:Y:S01]  /*13a70*/  @!PT LDS RZ, [RZ] ;  /* 0x00000000fffff984 */ /* 0x000fe20000000800 */
[----:B------:R-:W-:Y:S01]  /*13a80*/  @!PT LDS RZ, [RZ] ;  /* 0x00000000fffff984 */ /* 0x000fe20000000800 */
[----:B------:R-:W-:Y:S01]  /*13a90*/  @!PT LDS RZ, [RZ] ;  /* 0x00000000fffff984 */ /* 0x000fe20000000800 */
[----:B------:R1:W-:Y:S01]  /*13aa0*/  LDGSTS.E.BYPASS.LTC128B.128 [R224+0x11800], desc[UR6][R4.64+0x100] ;  /* 0x1180010004e07fae */ /* 0x0003e2000b901d46 */
[----:B------:R-:W-:Y:S05]  /*13ab0*/  BRA `(.L_x_3266) ;  /* 0x0000000000047947 */ /* 0x000fea0003800000 */
.L_x_3267:
[----:B------:R1:W-:Y:S02]  /*13ac0*/  STS.128 [R224+0x11800], RZ ;  /* 0x011800ffe0007388 */ /* 0x0003e40000000c00 */
.L_x_3266:
[----:B------:R-:W-:Y:S05]  /*13ad0*/  BSYNC B0 ;  /* 0x0000000000007941 */ /* 0x000fea0003800000 */
.L_x_3265:
[C---:B------:R-:W-:Y:S01]  /*13ae0*/  IMAD.SHL.U32 R3, R70.reuse, 0x40, RZ ;  /* 0x0000004046037824 */ /* 0x040fe200078e00ff */
[----:B------:R-:W-:Y:S01]  /*13af0*/  R2P PR, R70, 0x6 ;  /* 0x0000000646007804 */ /* 0x000fe20000000000 */
[----:B------:R-:W-:Y:S01]  /*13b00*/  IMAD.SHL.U32 R158, R158, 0x8, RZ ;  /* 0x000000089e9e7824 */ /* 0x000fe200078e00ff */
[----:B------:R-:W2:Y:S01]  /*13b10*/  LD.E R52, desc[UR6][R12.64+0x18c] ;  /* 0x00018c060c347980 */ /* 0x000ea2000c101900 */
[----:B------:R-:W-:Y:S01]  /*13b20*/  IMAD R205, R68, 0x400, R55 ;  /* 0x0000040044cd7824 */ /* 0x000fe200078e0237 */
[----:B------:R-:W-:Y:S02]  /*13b30*/  LOP3.LUT R3, R3, 0x1c0, RZ, 0xc0, !PT ;  /* 0x000001c003037812 */ /* 0x000fe400078ec0ff */
[----:B------:R-:W0:Y:S02]  /*13b40*/  LDGDEPBAR ;  /* 0x00000000000079af */ /* 0x000e240000000000 */
[----:B------:R-:W-:Y:S02]  /*13b50*/  LOP3.LUT R158, R3, 0x8, R158, 0xf8, !PT ;  /* 0x00000008039e7812 */ /* 0x000fe400078ef89e */
[----:B------:R-:W-:-:S02]  /*13b60*/  SHF.R.U32.HI R3, RZ, 0x3, R3 ;  /* 0x00000003ff037819 */ /* 0x000fc40000011603 */
[----:B------:R-:W-:Y:S02]  /*13b70*/  LEA R205, R205, UR4, 0x1 ;  /* 0x00000004cdcd7c11 */ /* 0x000fe4000f8e08ff */
[----:B------:R-:W-:-:S03]  /*13b80*/  LOP3.LUT R204, R158, R3, RZ, 0x3c, !PT ;  /* 0x000000039ecc7212 */ /* 0x000fc600078e3cff */
[----:B------:R-:W-:Y:S01]  /*13b90*/  LDSM.16.M88.4 R28, [R205] ;  /* 0x00000000cd1c783b */ /* 0x000fe20000000200 */
[----:B------:R-:W-:Y:S02]  /*13ba0*/  IMAD R203, R56, 0x2, R205 ;  /* 0x0000000238cb7824 */ /* 0x000fe400078e02cd */
[----:B------:R-:W-:-:S03]  /*13bb0*/  IMAD R204, R71, 0x200, R204 ;  /* 0x0000020047cc7824 */ /* 0x000fc600078e02cc */
[----:B------:R-:W-:Y:S02]  /*13bc0*/  LDSM.16.M88.4 R24, [R203] ;  /* 0x00000000cb18783b */ /* 0x000fe40000000200 */
[----:B------:R-:W-:-:S05]  /*13bd0*/  LEA R204, R204, UR4, 0x1 ;  /* 0x00000004cccc7c11 */ /* 0x000fca000f8e08ff */
[----:B-----5:R-:W3:Y:S01]  /*13be0*/  LDSM.16.M88.4 R20, [R204+0x6000] ;  /* 0x00600000cc14783b */ /* 0x020ee20000000200 */
[C---:B------:R-:W-:Y:S02]  /*13bf0*/  VIADD R3, R204.reuse, 0x6000 ;  /* 0x00006000cc037836 */ /* 0x040fe40000000000 */
[----:B------:R-:W-:Y:S01]  /*13c00*/  VIADD R202, R204, 0x6020 ;  /* 0x00006020ccca7836 */ /* 0x000fe20000000000 */
[----:B------:R-:W4:Y:S02]  /*13c10*/  LDSM.16.M88.4 R60, [R204+0x6800] ;  /* 0x00680000cc3c783b */ /* 0x000f240000000200 */
[----:B------:R-:W-:Y:S02]  /*13c20*/  @P1 IADD3 R202, R3, -0x20, RZ ;  /* 0xffffffe003ca1810 */ /* 0x000fe40007ffe0ff */
[----:B------:R-:W4:Y:S04]  /*13c30*/  LDSM.16.M88.4 R88, [R204+0x7000] ;  /* 0x00700000cc58783b */ /* 0x000f280000000200 */
[----:B-1----:R-:W1:Y:S01]  /*13c40*/  LDSM.16.M88.4 R8, [R202] ;  /* 0x00000000ca08783b */ /* 0x002e620000000200 */
[----:B------:R-:W-:-:S03]  /*13c50*/  IMAD.MOV.U32 R3, RZ, RZ, 0x40 ;  /* 0x00000040ff037424 */ /* 0x000fc600078e00ff */
[----:B------:R-:W1:Y:S02]  /*13c60*/  LDSM.16.M88.4 R36, [R204+0x7800] ;  /* 0x00780000cc24783b */ /* 0x000e640000000200 */
[----:B------:R-:W-:Y:S01]  /*13c70*/  SEL R3, R3, 0xffffffc0, !P2 ;  /* 0xffffffc003037807 */ /* 0x000fe20005000000 */
[----:B------:R-:W-:Y:S01]  /*13c80*/  IMAD R201, R54, 0x2, R205 ;  /* 0x0000000236c97824 */ /* 0x000fe200078e02cd */
[----:B------:R-:W-:Y:S03]  /*13c90*/  LDSM.16.M88.4 R76, [R202+0x800] ;  /* 0x00080000ca4c783b */ /* 0x000fe60000000200 */
[----:B------:R-:W-:Y:S01]  /*13ca0*/  IMAD.IADD R199, R204, 0x1, R3 ;  /* 0x00000001ccc77824 */ /* 0x000fe200078e0203 */
[----:B------:R-:W-:Y:S04]  /*13cb0*/  LDSM.16.M88.4 R80, [R201] ;  /* 0x00000000c950783b */ /* 0x000fe80000000200 */
[----:B------:R-:W1:Y:S04]  /*13cc0*/  LDSM.16.M88.4 R16, [R199+0x6000] ;  /* 0x00600000c710783b */ /* 0x000e680000000200 */
[----:B------:R-:W1:Y:S04]  /*13cd0*/  LDSM.16.M88.4 R64, [R202+0x1000] ;  /* 0x00100000ca40783b */ /* 0x000e680000000200 */
[----:B------:R-:W1:Y:S01]  /*13ce0*/  LDSM.16.M88.4 R44, [R202+0x1800] ;  /* 0x00180000ca2c783b */ /* 0x000e620000000200 */
[C---:B---3--:R-:W-:Y:S01]  /*13cf0*/  HMMA.16816.F32.BF16 R4, R28.reuse, R20, RZ ;  /* 0x000000141c04723c */ /* 0x048fe200000418ff */
[----:B------:R-:W-:Y:S01]  /*13d00*/  IMAD R200, R54, 0x2, R203 ;  /* 0x0000000236c87824 */ /* 0x000fe200078e02cb */
[----:B------:R-:W-:Y:S01]  /*13d10*/  IADD3 R195, R3, R202, RZ ;  /* 0x000000ca03c37210 */ /* 0x000fe20007ffe0ff */
[----:B------:R-:W-:Y:S03]  /*13d20*/  LDSM.16.M88.4 R92, [R199+0x6800] ;  /* 0x00680000c75c783b */ /* 0x000fe60000000200 */
[C---:B------:R-:W-:Y:S01]  /*13d30*/  HMMA.16816.F32.BF16 R20, R28.reuse, R22, RZ ;  /* 0x000000161c14723c */ /* 0x040fe200000418ff */
[----:B------:R-:W-:Y:S04]  /*13d40*/  LDSM.16.M88.4 R72, [R195] ;  /* 0x00000000c348783b */ /* 0x000fe80000000200 */
[----:B------:R-:W-:Y:S01]  /*13d50*/  LDSM.16.M88.4 R40, [R199+0x7800] ;  /* 0x00780000c728783b */ /* 0x000fe20000000200 */
[C---:B----4-:R-:W-:Y:S03]  /*13d60*/  HMMA.16816.F32.BF16 R32, R28.reuse, R60, RZ ;  /* 0x0000003c1c20723c */ /* 0x050fe600000418ff */
[----:B------:R-:W-:Y:S03]  /*13d70*/  LDSM.16.M88.4 R96, [R200+0x2000] ;  /* 0x00200000c860783b */ /* 0x000fe60000000200 */
[----:B------:R-:W-:Y:S01]  /*13d80*/  HMMA.16816.F32.BF16 R48, R28, R88, RZ ;  /* 0x000000581c30723c */ /* 0x000fe200000418ff */
[----:B------:R-:W-:Y:S04]  /*13d90*/  LDSM.16.M88.4 R112, [R195+0x2800] ;  /* 0x00280000c370783b */ /* 0x000fe80000000200 */
[----:B------:R-:W-:Y:S01]  /*13da0*/  LDSM.16.M88.4 R108, [R195+0x3000] ;  /* 0x00300000c36c783b */ /* 0x000fe20000000200 */
[----:B-1----:R-:W-:Y:S03]  /*13db0*/  HMMA.16816.F32.BF16 R4, R24, R8, R4 ;  /* 0x000000081804723c */ /* 0x002fe60000041804 */
[----:B------:R-:W-:Y:S03]  /*13dc0*/  LDSM.16.M88.4 R100, [R199+0xa000] ;  /* 0x00a00000c764783b */ /* 0x000fe60000000200 */
[C---:B------:R-:W-:Y:S01]  /*13dd0*/  HMMA.16816.F32.BF16 R60, R28.reuse, R62, RZ ;  /* 0x0000003e1c3c723c */ /* 0x040fe200000418ff */
[----:B------:R-:W-:Y:S05]  /*13de0*/  LDSM.16.M88.4 R104, [R204+0xa800] ;  /* 0x00a80000cc68783b */ /* 0x000fea0000000200 */
[C---:B------:R-:W-:Y:S06]  /*13df0*/  HMMA.16816.F32.BF16 R88, R28.reuse, R90, RZ ;  /* 0x0000005a1c58723c */ /* 0x040fec00000418ff */
[C---:B------:R-:W-:Y:S06]  /*13e00*/  HMMA.16816.F32.BF16 R84, R28.reuse, R36, RZ ;  /* 0x000000241c54723c */ /* 0x040fec00000418ff */
[----:B------:R-:W-:Y:S01]  /*13e10*/  HMMA.16816.F32.BF16 R28, R28, R38, RZ ;  /* 0x000000261c1c723c */ /* 0x000fe200000418ff */
[----:B------:R-:W1:Y:S05]  /*13e20*/  LDSM.16.M88.4 R36, [R200] ;  /* 0x00000000c824783b */ /* 0x000e6a0000000200 */
[----:B------:R-:W-:Y:S01]  /*13e30*/  HMMA.16816.F32.BF16 R20, R24, R10, R20 ;  /* 0x0000000a1814723c */ /* 0x000fe20000041814 */
[----:B------:R-:W3:Y:S05]  /*13e40*/  LDSM.16.M88.4 R8, [R199+0x7000] ;  /* 0x00700000c708783b */ /* 0x000eea0000000200 */
[----:B------:R-:W-:Y:S06]  /*13e50*/  HMMA.16816.F32.BF16 R4, R80, R16, R4 ;  /* 0x000000105004723c */ /* 0x000fec0000041804 */
        /* <DEDUP_REMOVED lines=8> */
[----:B------:R-:W-:Y:S04]  /*13ee0*/  LDSM.16.M88.4 R44, [R195+0x800] ;  /* 0x00080000c32c783b */ /* 0x000fe80000000200 */
[----:B------:R-:W-:Y:S01]  /*13ef0*/  LDSM.16.M88.4 R24, [R195+0x1000] ;  /* 0x00100000c318783b */ /* 0x000fe20000000200 */
[----:B------:R-:W-:Y:S03]  /*13f00*/  HMMA.16816.F32.BF16 R20, R80, R18, R20 ;  /* 0x000000125014723c */ /* 0x000fe60000041814 */
[----:B------:R-:W4:Y:S03]  /*13f10*/  LDSM.16.M88.4 R16, [R205+0x2000] ;  /* 0x00200000cd10783b */ /* 0x000f260000000200 */
[----:B-1----:R-:W-:Y:S06]  /*13f20*/  HMMA.16816.F32.BF16 R4, R36, R72, R4 ;  /* 0x000000482404723c */ /* 0x002fec0000041804 */
[C---:B------:R-:W-:Y:S06]  /*13f30*/  HMMA.16816.F32.BF16 R32, R80.reuse, R92, R32 ;  /* 0x0000005c5020723c */ /* 0x040fec0000041820 */
[C---:B------:R-:W-:Y:S01]  /*13f40*/  HMMA.16816.F32.BF16 R60, R80.reuse, R94, R60 ;  /* 0x0000005e503c723c */ /* 0x040fe2000004183c */
[----:B------:R-:W-:Y:S05]  /*13f50*/  LDSM.16.M88.4 R92, [R195+0x2000] ;  /* 0x00200000c35c783b */ /* 0x000fea0000000200 */
[C---:B---3--:R-:W-:Y:S06]  /*13f60*/  HMMA.16816.F32.BF16 R48, R80.reuse, R8, R48 ;  /* 0x000000085030723c */ /* 0x048fec0000041830 */
[C---:B------:R-:W-:Y:S01]  /*13f70*/  HMMA.16816.F32.BF16 R88, R80.reuse, R10, R88 ;  /* 0x0000000a5058723c */ /* 0x040fe20000041858 */
[----:B------:R-:W-:Y:S05]  /*13f80*/  LDSM.16.M88.4 R8, [R204+0x8800] ;  /* 0x00880000cc08783b */ /* 0x000fea0000000200 */
[C---:B------:R-:W-:Y:S06]  /*13f90*/  HMMA.16816.F32.BF16 R84, R80.reuse, R40, R84 ;  /* 0x000000285054723c */ /* 0x040fec0000041854 */
[----:B------:R-:W-:Y:S01]  /*13fa0*/  HMMA.16816.F32.BF16 R80, R80, R42, R28 ;  /* 0x0000002a5050723c */ /* 0x000fe2000004181c */
[----:B------:R-:W-:Y:S04]  /*13fb0*/  LDSM.16.M88.4 R28, [R203+0x2000] ;  /* 0x00200000cb1c783b */ /* 0x000fe80000000200 */
[----:B------:R-:W1:Y:S01]  /*13fc0*/  LDSM.16.M88.4 R40, [R202+0x2000] ;  /* 0x00200000ca28783b */ /* 0x000e620000000200 */
[----:B------:R-:W-:Y:S03]  /*13fd0*/  HMMA.16816.F32.BF16 R20, R36, R74, R20 ;  /* 0x0000004a2414723c */ /* 0x000fe60000041814 */
[----:B------:R-:W-:Y:S03]  /*13fe0*/  LDSM.16.M88.4 R72, [R204+0x9000] ;  /* 0x00900000cc48783b */ /* 0x000fe60000000200 */
[----:B----4-:R-:W-:Y:S06]  /*13ff0*/  HMMA.16816.F32.BF16 R4, R16, R76, R4 ;  /* 0x0000004c1004723c */ /* 0x010fec0000041804 */
        /* <DEDUP_REMOVED lines=9> */
[----:B------:R-:W2:Y:S01]  /*14090*/  LDSM.16.M88.4 R36, [R202+0x2800] ;  /* 0x00280000ca24783b */ /* 0x000ea20000000200 */
[----:B------:R-:W-:Y:S03]  /*140a0*/  HMMA.16816.F32.BF16 R20, R16, R78, R20 ;  /* 0x0000004e1014723c */ /* 0x000fe60000041814 */
[----:B------:R-:W-:Y:S03]  /*140b0*/  LDSM.16.M88.4 R76, [R205+0x4000] ;  /* 0x00400000cd4c783b */ /* 0x000fe60000000200 */
[----:B-1----:R-:W-:Y:S06]  /*140c0*/  HMMA.16816.F32.BF16 R4, R28, R40, R4 ;  /* 0x000000281c04723c */ /* 0x002fec0000041804 */
[C---:B------:R-:W-:Y:S06]  /*140d0*/  HMMA.16816.F32.BF16 R32, R16.reuse, R8, R32 ;  /* 0x000000081020723c */ /* 0x040fec0000041820 */
[----:B------:R-:W-:Y:S01]  /*140e0*/  HMMA.16816.F32.BF16 R60, R16, R10, R60 ;  /* 0x0000000a103c723c */ /* 0x000fe2000004183c */
[----:B------:R-:W1:Y:S05]  /*140f0*/  LDSM.16.M88.4 R8, [R202+0x3000] ;  /* 0x00300000ca08783b */ /* 0x000e6a0000000200 */
[----:B------:R-:W-:Y:S01]  /*14100*/  HMMA.16816.F32.BF16 R20, R28, R42, R20 ;  /* 0x0000002a1c14723c */ /* 0x000fe20000041814 */
[----:B------:R-:W-:Y:S05]  /*14110*/  LDSM.16.M88.4 R40, [R199+0x8800] ;  /* 0x00880000c728783b */ /* 0x000fea0000000200 */
[----:B---3--:R-:W-:Y:S06]  /*14120*/  HMMA.16816.F32.BF16 R4, R24, R44, R4 ;  /* 0x0000002c1804723c */ /* 0x008fec0000041804 */
[C---:B------:R-:W-:Y:S06]  /*14130*/  HMMA.16816.F32.BF16 R48, R16.reuse, R72, R48 ;  /* 0x000000481030723c */ /* 0x040fec0000041830 */
[C---:B------:R-:W-:Y:S01]  /*14140*/  HMMA.16816.F32.BF16 R88, R16.reuse, R74, R88 ;  /* 0x0000004a1058723c */ /* 0x040fe20000041858 */
[----:B------:R-:W-:Y:S05]  /*14150*/  LDSM.16.M88.4 R72, [R202+0x3800] ;  /* 0x00380000ca48783b */ /* 0x000fea0000000200 */
[C---:B----4-:R-:W-:Y:S06]  /*14160*/  HMMA.16816.F32.BF16 R84, R16.reuse, R64, R84 ;  /* 0x000000401054723c */ /* 0x050fec0000041854 */
[----:B------:R-:W-:Y:S01]  /*14170*/  HMMA.16816.F32.BF16 R80, R16, R66, R80 ;  /* 0x000000421050723c */ /* 0x000fe20000041850 */
[----:B------:R-:W3:Y:S04]  /*14180*/  LDSM.16.M88.4 R16, [R204+0xa000] ;  /* 0x00a00000cc10783b */ /* 0x000ee80000000200 */
[----:B------:R-:W-:Y:S01]  /*14190*/  LDSM.16.M88.4 R64, [R199+0x9800] ;  /* 0x00980000c740783b */ /* 0x000fe20000000200 */
[----:B------:R-:W-:Y:S03]  /*141a0*/  HMMA.16816.F32.BF16 R20, R24, R46, R20 ;  /* 0x0000002e1814723c */ /* 0x000fe60000041814 */
[----:B------:R-:W-:Y:S03]  /*141b0*/  LDSM.16.M88.4 R44, [R203+0x4000] ;  /* 0x00400000cb2c783b */ /* 0x000fe60000000200 */
[----:B------:R-:W-:Y:S06]  /*141c0*/  HMMA.16816.F32.BF16 R4, R96, R92, R4 ;  /* 0x0000005c6004723c */ /* 0x000fec0000041804 */
[C---:B--2---:R-:W-:Y:S06]  /*141d0*/  HMMA.16816.F32.BF16 R32, R28.reuse, R36, R32 ;  /* 0x000000241c20723c */ /* 0x044fec0000041820 */
[C---:B------:R-:W-:Y:S01]  /*141e0*/  HMMA.16816.F32.BF16 R60, R28.reuse, R38, R60 ;  /* 0x000000261c3c723c */ /* 0x040fe2000004183c */
[----:B------:R-:W-:Y:S05]  /*141f0*/  LDSM.16.M88.4 R36, [R202+0x4000] ;  /* 0x00400000ca24783b */ /* 0x000fea0000000200 */
[C---:B-1----:R-:W-:Y:S06]  /*14200*/  HMMA.16816.F32.BF16 R48, R28.reuse, R8, R48 ;  /* 0x000000081c30723c */ /* 0x042fec0000041830 */
[----:B------:R-:W-:Y:S01]  /*14210*/  HMMA.16816.F32.BF16 R88, R28, R10, R88 ;  /* 0x0000000a1c58723c */ /* 0x000fe20000041858 */
[----:B------:R-:W1:Y:S05]  /*14220*/  LDSM.16.M88.4 R8, [R199+0x9000] ;  /* 0x00900000c708783b */ /* 0x000e6a0000000200 */
[----:B------:R-:W-:Y:S01]  /*14230*/  HMMA.16816.F32.BF16 R20, R96, R94, R20 ;  /* 0x0000005e6014723c */ /* 0x000fe20000041814 */
[----:B------:R-:W-:Y:S05]  /*14240*/  LDSM.16.M88.4 R92, [R195+0x3800] ;  /* 0x00380000c35c783b */ /* 0x000fea0000000200 */
[----:B---3--:R-:W-:Y:S06]  /*14250*/  HMMA.16816.F32.BF16 R4, R76, R16, R4 ;  /* 0x000000104c04723c */ /* 0x008fec0000041804 */
[C---:B------:R-:W-:Y:S06]  /*14260*/  HMMA.16816.F32.BF16 R32, R24.reuse, R40, R32 ;  /* 0x000000281820723c */ /* 0x040fec0000041820 */
[----:B------:R-:W-:Y:S01]  /*14270*/  HMMA.16816.F32.BF16 R60, R24, R42, R60 ;  /* 0x0000002a183c723c */ /* 0x000fe2000004183c */
[----:B------:R-:W-:Y:S05]  /*14280*/  LDSM.16.M88.4 R40, [R202+0x4800] ;  /* 0x00480000ca28783b */ /* 0x000fea0000000200 */
[C---:B------:R-:W-:Y:S06]  /*14290*/  HMMA.16816.F32.BF16 R84, R28.reuse, R72, R84 ;  /* 0x000000481c54723c */ /* 0x040fec0000041854 */
[----:B------:R-:W-:Y:S01]  /*142a0*/  HMMA.16816.F32.BF16 R80, R28, R74, R80 ;  /* 0x0000004a1c50723c */ /* 0x000fe20000041850 */
[----:B------:R-:W2:Y:S04]  /*142b0*/  LDSM.16.M88.4 R28, [R201+0x4000] ;  /* 0x00400000c91c783b */ /* 0x000ea80000000200 */
[----:B------:R-:W3:Y:S01]  /*142c0*/  LDSM.16.M88.4 R72, [R204+0xb000] ;  /* 0x00b00000cc48783b */ /* 0x000ee20000000200 */
[----:B------:R-:W-:Y:S03]  /*142d0*/  HMMA.16816.F32.BF16 R20, R76, R18, R20 ;  /* 0x000000124c14723c */ /* 0x000fe60000041814 */
[----:B------:R-:W-:Y:S03]  /*142e0*/  LDSM.16.M88.4 R16, [R200+0x4000] ;  /* 0x00400000c810783b */ /* 0x000fe60000000200 */
[----:B-1----:R-:W-:Y:S06]  /*142f0*/  HMMA.16816.F32.BF16 R48, R24, R8, R48 ;  /* 0x000000081830723c */ /* 0x002fec0000041830 */
[----:B------:R-:W-:Y:S06]  /*14300*/  HMMA.16816.F32.BF16 R4, R44, R36, R4 ;  /* 0x000000242c04723c */ /* 0x000fec0000041804 */
[----:B------:R-:W-:Y:S01]  /*14310*/  HMMA.16816.F32.BF16 R88, R24, R10, R88 ;  /* 0x0000000a1858723c */ /* 0x000fe20000041858 */
[----:B------:R-:W1:Y:S05]  /*14320*/  LDSM.16.M88.4 R8, [R195+0x4000] ;  /* 0x00400000c308783b */ /* 0x000e6a0000000200 */
[C---:B------:R-:W-:Y:S06]  /*14330*/  HMMA.16816.F32.BF16 R32, R96.reuse, R112, R32 ;  /* 0x000000706020723c */ /* 0x040fec0000041820 */
[----:B------:R-:W-:Y:S06]  /*14340*/  HMMA.16816.F32.BF16 R60, R96, R114, R60 ;  /* 0x00000072603c723c */ /* 0x000fec000004183c */
[C---:B------:R-:W-:Y:S06]  /*14350*/  HMMA.16816.F32.BF16 R80, R24.reuse, R66, R80 ;  /* 0x000000421850723c */ /* 0x040fec0000041850 */
[----:B------:R-:W-:Y:S01]  /*14360*/  HMMA.16816.F32.BF16 R84, R24, R64, R84 ;  /* 0x000000401854723c */ /* 0x000fe20000041854 */
[----:B------:R-:W4:Y:S04]  /*14370*/  LDSM.16.M88.4 R64, [R204+0xb800] ;  /* 0x00b80000cc40783b */ /* 0x000f280000000200 */
[----:B------:R-:W-:Y:S01]  /*14380*/  LDSM.16.M88.4 R24, [R199+0xa800] ;  /* 0x00a80000c718783b */ /* 0x000fe20000000200 */
[----:B------:R-:W-:Y:S03]  /*14390*/  HMMA.16816.F32.BF16 R20, R44, R38, R20 ;  /* 0x000000262c14723c */ /* 0x000fe60000041814 */
[----:B------:R-:W4:Y:S03]  /*143a0*/  LDSM.16.M88.4 R36, [R202+0x5000] ;  /* 0x00500000ca24783b */ /* 0x000f260000000200 */
[----:B------:R-:W-:Y:S06]  /*143b0*/  HMMA.16816.F32.BF16 R48, R96, R108, R48 ;  /* 0x0000006c6030723c */ /* 0x000fec0000041830 */
[----:B--2---:R-:W-:Y:S06]  /*143c0*/  HMMA.16816.F32.BF16 R4, R28, R100, R4 ;  /* 0x000000641c04723c */ /* 0x004fec0000041804 */
[----:B------:R-:W-:Y:S06]  /*143d0*/  HMMA.16816.F32.BF16 R88, R96, R110, R88 ;  /* 0x0000006e6058723c */ /* 0x000fec0000041858 */
[C---:B------:R-:W-:Y:S06]  /*143e0*/  HMMA.16816.F32.BF16 R32, R76.reuse, R104, R32 ;  /* 0x000000684c20723c */ /* 0x040fec0000041820 */
[----:B------:R-:W-:Y:S06]  /*143f0*/  HMMA.16816.F32.BF16 R60, R76, R106, R60 ;  /* 0x0000006a4c3c723c */ /* 0x000fec000004183c */
[C---:B------:R-:W-:Y:S06]  /*14400*/  HMMA.16816.F32.BF16 R80, R96.reuse, R94, R80 ;  /* 0x0000005e6050723c */ /* 0x040fec0000041850 */
[----:B------:R-:W-:Y:S01]  /*14410*/  HMMA.16816.F32.BF16 R84, R96, R92, R84 ;  /* 0x0000005c6054723c */ /* 0x000fe20000041854 */
[----:B------:R-:W2:Y:S05]  /*14420*/  LDSM.16.M88.4 R92, [R202+0x5800] ;  /* 0x00580000ca5c783b */ /* 0x000eaa0000000200 */
[----:B------:R-:W-:Y:S06]  /*14430*/  HMMA.16816.F32.BF16 R20, R28, R102, R20 ;  /* 0x000000661c14723c */ /* 0x000fec0000041814 */
[----:B---3--:R-:W-:Y:S06]  /*14440*/  HMMA.16816.F32.BF16 R48, R76, R72, R48 ;  /* 0x000000484c30723c */ /* 0x008fec0000041830 */
[----:B-1----:R-:W-:Y:S06]  /*14450*/  HMMA.16816.F32.BF16 R4, R16, R8, R4 ;  /* 0x000000081004723c */ /* 0x002fec0000041804 */
[----:B------:R-:W-:Y:S01]  /*14460*/  HMMA.16816.F32.BF16 R88, R76, R74, R88 ;  /* 0x0000004a4c58723c */ /* 0x000fe20000041858 */
[----:B------:R-:W-:Y:S05]  /*14470*/  LDSM.16.M88.4 R72, [R195+0x4800] ;  /* 0x00480000c348783b */ /* 0x000fea0000000200 */
[C---:B------:R-:W-:Y:S06]  /*14480*/  HMMA.16816.F32.BF16 R32, R44.reuse, R40, R32 ;  /* 0x000000282c20723c */ /* 0x040fec0000041820 */
[----:B------:R-:W-:Y:S01]  /*14490*/  HMMA.16816.F32.BF16 R60, R44, R42, R60 ;  /* 0x0000002a2c3c723c */ /* 0x000fe2000004183c */
[----:B------:R-:W1:Y:S05]  /*144a0*/  LDSM.16.M88.4 R40, [R199+0xb000] ;  /* 0x00b00000c728783b */ /* 0x000e6a0000000200 */
[C---:B----4-:R-:W-:Y:S06]  /*144b0*/  HMMA.16816.F32.BF16 R80, R76.reuse, R66, R80 ;  /* 0x000000424c50723c */ /* 0x050fec0000041850 */
[----:B------:R-:W-:Y:S06]  /*144c0*/  HMMA.16816.F32.BF16 R84, R76, R64, R84 ;  /* 0x000000404c54723c */ /* 0x000fec0000041854 */
[----:B------:R-:W-:Y:S01]  /*144d0*/  HMMA.16816.F32.BF16 R20, R16, R10, R20 ;  /* 0x0000000a1014723c */ /* 0x000fe20000041814 */
[----:B------:R-:W3:Y:S01]  /*144e0*/  LDSM.16.M88.4 R8, [R199+0xb800] ;  /* 0x00b80000c708783b */ /* 0x000ee20000000200 */
[----:B------:R-:W-:-:S04]  /*144f0*/  FMUL.FTZ R4, R4, R52 ;  /* 0x0000003404047220 */ /* 0x000fc80000410000 */
[----:B------:R-:W-:Y:S01]  /*14500*/  HMMA.16816.F32.BF16 R48, R44, R36, R48 ;  /* 0x000000242c30723c */ /* 0x000fe20000041830 */
[----:B------:R4:W-:Y:S01]  /*14510*/  MUFU.TANH R37, R4 ;  /* 0x0000000400257308 */ /* 0x0009e20000002400 */
[-C--:B------:R-:W-:Y:S01]  /*14520*/  FMUL.FTZ R59, R5, R52.reuse ;  /* 0x00000034053b7220 */ /* 0x080fe20000410000 */
[----:B------:R-:W-:-:S03]  /*14530*/  FMUL.FTZ R65, R7, R52 ;  /* 0x0000003407417220 */ /* 0x000fc60000410000 */
[C---:B------:R-:W-:Y:S07]  /*14540*/  HMMA.16816.F32.BF16 R88, R44.reuse, R38, R88 ;  /* 0x000000262c58723c */ /* 0x040fee0000041858 */
[----:B------:R-:W-:Y:S01]  /*14550*/  FMUL.FTZ R39, R6, R52 ;  /* 0x0000003406277220 */ /* 0x000fe20000410000 */
[----:B--2---:R-:W-:Y:S01]  /*14560*/  HMMA.16816.F32.BF16 R80, R44, R94, R80 ;  /* 0x0000005e2c50723c */ /* 0x004fe20000041850 */
[----:B----4-:R-:W2:Y:S05]  /*14570*/  LDSM.16.M88.4 R4, [R195+0x5000] ;  /* 0x00500000c304783b */ /* 0x010eaa0000000200 */
[C---:B------:R-:W-:Y:S06]  /*14580*/  HMMA.16816.F32.BF16 R32, R28.reuse, R24, R32 ;  /* 0x000000181c20723c */ /* 0x040fec0000041820 */
[----:B------:R-:W-:Y:S01]  /*14590*/  HMMA.16816.F32.BF16 R60, R28, R26, R60 ;  /* 0x0000001a1c3c723c */ /* 0x000fe2000004183c */
[----:B------:R-:W4:Y:S05]  /*145a0*/  LDSM.16.M88.4 R24, [R195+0x5800] ;  /* 0x00580000c318783b */ /* 0x000f2a0000000200 */
[----:B------:R-:W-:Y:S06]  /*145b0*/  HMMA.16816.F32.BF16 R84, R44, R92, R84 ;  /* 0x0000005c2c54723c */ /* 0x000fec0000041854 */
[----:B-1----:R-:W-:Y:S01]  /*145c0*/  HMMA.16816.F32.BF16 R48, R28, R40, R48 ;  /* 0x000000281c30723c */ /* 0x002fe20000041830 */
[----:B------:R-:W-:-:S05]  /*145d0*/  IMAD R68, R68, 0x10, R53 ;  /* 0x0000001044447824 */ /* 0x000fca00078e0235 */
[C---:B------:R-:W-:Y:S06]  /*145e0*/  HMMA.16816.F32.BF16 R88, R28.reuse, R42, R88 ;  /* 0x0000002a1c58723c */ /* 0x040fec0000041858 */
[----:B---3--:R-:W-:Y:S01]  /*145f0*/  HMMA.16816.F32.BF16 R80, R28, R10, R80 ;  /* 0x0000000a1c50723c */ /* 0x008fe20000041850 */
[-C--:B------:R-:W-:Y:S01]  /*14600*/  FMUL.FTZ R21, R21, R52.reuse ;  /* 0x0000003415157220 */ /* 0x080fe20000410000 */
[-C--:B------:R-:W-:Y:S01]  /*14610*/  FMUL.FTZ R20, R20, R52.reuse ;  /* 0x0000003414147220 */ /* 0x080fe20000410000 */
[-C--:B------:R-:W-:Y:S01]  /*14620*/  FMUL.FTZ R22, R22, R52.reuse ;  /* 0x0000003416167220 */ /* 0x080fe20000410000 */
[----:B------:R-:W1:Y:S01]  /*14630*/  MUFU.TANH R59, R59 ;  /* 0x0000003b003b7308 */ /* 0x000e620000002400 */
[----:B------:R-:W-:Y:S01]  /*14640*/  IMAD.IADD R36, R14, 0x1, R2 ;  /* 0x000000010e247824 */ /* 0x000fe200078e0202 */
[----:B------:R-:W-:Y:S01]  /*14650*/  HMMA.16816.F32.BF16 R32, R16, R72, R32 ;  /* 0x000000481020723c */ /* 0x000fe20000041820 */
[----:B------:R-:W-:Y:S01]  /*14660*/  FMUL.FTZ R23, R23, R52 ;  /* 0x0000003417177220 */ /* 0x000fe20000410000 */
[----:B------:R-:W-:-:S04]  /*14670*/  DEPBAR.LE SB0, 0x0 ;  /* 0x000080000000791a */ /* 0x000fc80000000000 */
[----:B------:R-:W-:Y:S06]  /*14680*/  HMMA.16816.F32.BF16 R60, R16, R74, R60 ;  /* 0x0000004a103c723c */ /* 0x000fec000004183c */
[----:B------:R-:W-:Y:S01]  /*14690*/  HMMA.16816.F32.BF16 R84, R28, R8, R84 ;  /* 0x000000081c54723c */ /* 0x000fe20000041854 */
[----:B------:R-:W-:-:S05]  /*146a0*/  IADD3 R68, R68, 0x1, R57 ;  /* 0x0000000144447810 */ /* 0x000fca0007ffe039 */
[C---:B--2---:R-:W-:Y:S01]  /*146b0*/  HMMA.16816.F32.BF16 R48, R16.reuse, R4, R48 ;  /* 0x000000041030723c */ /* 0x044fe20000041830 */
[----:B------:R-:W2:Y:S06]  /*146c0*/  MUFU.TANH R65, R65 ;  /* 0x0000004100417308 */ /* 0x000eac0000002400 */
[----:B------:R-:W-:Y:S02]  /*146d0*/  IADD3 R4, R69, R68, -R220 ;  /* 0x0000004445047210 */ /* 0x000fe40007ffe8dc */
[----:B------:R-:W3:Y:S03]  /*146e0*/  MUFU.TANH R67, R20 ;  /* 0x0000001400437308 */ /* 0x000ee60000002400 */
[----:B------:R-:W-:Y:S01]  /*146f0*/  IMAD.IADD R4, R15, 0x1, R4 ;  /* 0x000000010f047824 */ /* 0x000fe200078e0204 */
[----:B----4-:R-:W-:Y:S04]  /*14700*/  HMMA.16816.F32.BF16 R80, R16, R26, R80 ;  /* 0x0000001a1050723c */ /* 0x010fe80000041850 */
[----:B------:R-:W-:Y:S01]  /*14710*/  MUFU.TANH R21, R21 ;  /* 0x0000001500157308 */ /* 0x000fe20000002400 */
[----:B------:R-:W-:-:S02]  /*14720*/  VIADD R28, R36, 0x1 ;  /* 0x00000001241c7836 */ /* 0x000fc40000000000 */
[-C--:B------:R-:W-:Y:S01]  /*14730*/  FMUL.FTZ R9, R33, R52.reuse ;  /* 0x0000003421097220 */ /* 0x080fe20000410000 */
[C---:B------:R-:W-:Y:S04]  /*14740*/  HMMA.16816.F32.BF16 R88, R16.reuse, R6, R88 ;  /* 0x000000061058723c */ /* 0x040fe80000041858 */
[----:B------:R-:W4:Y:S01]  /*14750*/  MUFU.TANH R41, R22 ;  /* 0x0000001600297308 */ /* 0x000f220000002400 */
[----:B------:R-:W-:Y:S01]  /*14760*/  VIMNMX R3, R4, R69, PT ;  /* 0x0000004504037248 */ /* 0x000fe20003fe0100 */
[----:B------:R-:W-:Y:S01]  /*14770*/  VIADD R26, R36, 0x8 ;  /* 0x00000008241a7836 */ /* 0x000fe20000000000 */
[----:B------:R-:W-:Y:S01]  /*14780*/  VIADDMNMX R135, R4, 0x8, R69, PT ;  /* 0x0000000804877846 */ /* 0x000fe20003800145 */
[-C--:B------:R-:W-:Y:S01]  /*14790*/  FMUL.FTZ R5, R35, R52.reuse ;  /* 0x0000003423057220 */ /* 0x080fe20000410000 */
[-C--:B------:R-:W-:Y:S01]  /*147a0*/  FMUL.FTZ R7, R60, R52.reuse ;  /* 0x000000343c077220 */ /* 0x080fe20000410000 */
[----:B------:R-:W-:Y:S01]  /*147b0*/  IADD3 R4, R36, 0x9, RZ ;  /* 0x0000000924047810 */ /* 0x000fe20007ffe0ff */
[----:B------:R-:W-:Y:S01]  /*147c0*/  HMMA.16816.F32.BF16 R84, R16, R24, R84 ;  /* 0x000000181054723c */ /* 0x000fe20000041854 */
[----:B------:R-:W-:Y:S01]  /*147d0*/  FMUL.FTZ R32, R32, R52 ;  /* 0x0000003420207220 */ /* 0x000fe20000410000 */
[----:B------:R-:W-:-:S02]  /*147e0*/  ISETP.GE.AND P1, PT, R28, R3, PT ;  /* 0x000000031c00720c */ /* 0x000fc40003f26270 */
[----:B------:R-:W-:Y:S01]  /*147f0*/  ISETP.GE.AND P3, PT, R28, R135, PT ;  /* 0x000000871c00720c */ /* 0x000fe20003f66270 */
[----:B------:R-:W4:Y:S01]  /*14800*/  MUFU.TANH R9, R9 ;  /* 0x0000000900097308 */ /* 0x000f220000002400 */
[----:B------:R-:W-:Y:S02]  /*14810*/  I2FP.F32.S32 R28, R28 ;  /* 0x0000001c001c7245 */ /* 0x000fe40000201400 */
[C---:B------:R-:W-:Y:S02]  /*14820*/  ISETP.GE.AND P5, PT, R26.reuse, R3, PT ;  /* 0x000000031a00720c */ /* 0x040fe40003fa6270 */
[----:B------:R-:W-:Y:S02]  /*14830*/  ISETP.GE.AND P2, PT, R26, R135, PT ;  /* 0x000000871a00720c */ /* 0x000fe40003f46270 */
[----:B------:R-:W-:Y:S01]  /*14840*/  I2FP.F32.S32 R26, R26 ;  /* 0x0000001a001a7245 */ /* 0x000fe20000201400 */
[----:B------:R-:W4:Y:S01]  /*14850*/  MUFU.TANH R5, R5 ;  /* 0x0000000500057308 */ /* 0x000f220000002400 */
[----:B------:R-:W-:-:S02]  /*14860*/  ISETP.GE.AND P0, PT, R4, R3, PT ;  /* 0x000000030400720c */ /* 0x000fc40003f06270 */
[----:B------:R-:W-:Y:S02]  /*14870*/  ISETP.GE.AND P6, PT, R4, R135, PT ;  /* 0x000000870400720c */ /* 0x000fe40003fc6270 */
[----:B------:R-:W-:-:S03]  /*14880*/  I2FP.F32.S32 R4, R4 ;  /* 0x0000000400047245 */ /* 0x000fc60000201400 */
[----:B------:R-:W4:Y:S01]  /*14890*/  MUFU.TANH R7, R7 ;  /* 0x0000000700077308 */ /* 0x000f220000002400 */
[----:B------:R-:W-:Y:S01]  /*148a0*/  FMUL.FTZ R11, R34, R52 ;  /* 0x00000034220b7220 */ /* 0x000fe20000410000 */
[CC--:B-1----:R-:W-:Y:S01]  /*148b0*/  FFMA.FTZ R30, R0.reuse, R28.reuse, R59 ;  /* 0x0000001c001e7223 */ /* 0x0c2fe2000001003b */
[C---:B--2---:R-:W-:Y:S01]  /*148c0*/  FFMA.FTZ R28, R0.reuse, R28, R65 ;  /* 0x0000001c001c7223 */ /* 0x044fe20000010041 */
[----:B---3--:R-:W-:-:S04]  /*148d0*/  FFMA.FTZ R34, R0, R26, R67 ;  /* 0x0000001a00227223 */ /* 0x008fc80000010043 */
[----:B------:R-:W1:Y:S01]  /*148e0*/  MUFU.TANH R23, R23 ;  /* 0x0000001700177308 */ /* 0x000e620000002400 */
[C---:B----4-:R-:W-:Y:S01]  /*148f0*/  FFMA.FTZ R26, R0.reuse, R26, R41 ;  /* 0x0000001a001a7223 */ /* 0x050fe20000010029 */
[----:B------:R-:W-:Y:S01]  /*14900*/  FFMA.FTZ R21, R0, R4, R21 ;  /* 0x0000000400157223 */ /* 0x000fe20000010015 */
[----:B------:R-:W-:-:S05]  /*14910*/  VIADD R8, R36, 0x11 ;  /* 0x0000001124087836 */ /* 0x000fca0000000000 */
[----:B------:R2:W3:Y:S01]  /*14920*/  MUFU.TANH R43, R32 ;  /* 0x00000020002b7308 */ /* 0x0004e20000002400 */
[-C--:B------:R-:W-:Y:S01]  /*14930*/  FMUL.FTZ R49, R49, R52.reuse ;  /* 0x0000003431317220 */ /* 0x080fe20000410000 */
[-C--:B------:R-:W-:Y:S01]  /*14940*/  FMUL.FTZ R51, R51, R52.reuse ;  /* 0x0000003433337220 */ /* 0x080fe20000410000 */
[----:B------:R-:W-:Y:S02]  /*14950*/  VIADD R6, R36, 0x18 ;  /* 0x0000001824067836 */ /* 0x000fe40000000000 */
[-C--:B------:R-:W-:Y:S01]  /*14960*/  FMUL.FTZ R50, R50, R52.reuse ;  /* 0x0000003432327220 */ /* 0x080fe20000410000 */
[----:B------:R-:W-:Y:S02]  /*14970*/  VIADD R10, R36, 0x10 ;  /* 0x00000010240a7836 */ /* 0x000fe40000000000 */
[-C--:B------:R-:W-:Y:S01]  /*14980*/  FMUL.FTZ R61, R61, R52.reuse ;  /* 0x000000343d3d7220 */ /* 0x080fe20000410000 */
[----:B------:R-:W-:Y:S01]  /*14990*/  FMUL.FTZ R17, R62, R52 ;  /* 0x000000343e117220 */ /* 0x000fe20000410000 */
[----:B------:R-:W4:Y:S01]  /*149a0*/  MUFU.TANH R11, R11 ;  /* 0x0000000b000b7308 */ /* 0x000f220000002400 */
[----:B------:R-:W-:-:S02]  /*149b0*/  FSEL R28, R28, -INF , !P3 ;  /* 0xff8000001c1c7808 */ /* 0x000fc40005800000 */
[----:B------:R-:W-:Y:S02]  /*149c0*/  FSEL R34, R34, -INF , !P5 ;  /* 0xff80000022227808 */ /* 0x000fe40006800000 */
[C---:B------:R-:W-:Y:S02]  /*149d0*/  ISETP.GE.AND P3, PT, R8.reuse, R3, PT ;  /* 0x000000030800720c */ /* 0x040fe40003f66270 */
[----:B------:R-:W-:Y:S02]  /*149e0*/  ISETP.GE.AND P5, PT, R8, R135, PT ;  /* 0x000000870800720c */ /* 0x000fe40003fa6270 */
[----:B------:R-:W-:Y:S02]  /*149f0*/  FSEL R26, R26, -INF , !P2 ;  /* 0xff8000001a1a7808 */ /* 0x000fe40005000000 */
[----:B--2---:R-:W-:Y:S01]  /*14a00*/  FSEL R32, R21, -INF , !P0 ;  /* 0xff80000015207808 */ /* 0x004fe20004000000 */
[----:B------:R-:W-:Y:S01]  /*14a10*/  FMUL.FTZ R19, R48, R52 ;  /* 0x0000003430137220 */ /* 0x000fe20000410000 */
[----:B------:R-:W-:Y:S01]  /*14a20*/  FSEL R30, R30, -INF , !P1 ;  /* 0xff8000001e1e7808 */ /* 0x000fe20004800000 */
[----:B------:R-:W-:Y:S01]  /*14a30*/  MUFU.TANH R49, R49 ;  /* 0x0000003100317308 */ /* 0x000fe20000002400 */
[----:B------:R-:W-:-:S02]  /*14a40*/  I2FP.F32.S32 R8, R8 ;  /* 0x0000000800087245 */ /* 0x000fc40000201400 */
[C---:B------:R-:W-:Y:S02]  /*14a50*/  ISETP.GE.AND P2, PT, R6.reuse, R3, PT ;  /* 0x000000030600720c */ /* 0x040fe40003f46270 */
[----:B------:R-:W-:Y:S02]  /*14a60*/  ISETP.GE.AND P0, PT, R6, R135, PT ;  /* 0x000000870600720c */ /* 0x000fe40003f06270 */
[C---:B------:R-:W-:Y:S01]  /*14a70*/  ISETP.GE.AND P4, PT, R10.reuse, R3, PT ;  /* 0x000000030a00720c */ /* 0x040fe20003f86270 */
[----:B------:R-:W2:Y:S01]  /*14a80*/  MUFU.TANH R27, R50 ;  /* 0x00000032001b7308 */ /* 0x000ea20000002400 */
[----:B------:R-:W-:Y:S02]  /*14a90*/  ISETP.GE.AND P1, PT, R10, R135, PT ;  /* 0x000000870a00720c */ /* 0x000fe40003f26270 */
[----:B------:R-:W-:Y:S02]  /*14aa0*/  I2FP.F32.S32 R6, R6 ;  /* 0x0000000600067245 */ /* 0x000fe40000201400 */
[----:B------:R-:W-:-:S03]  /*14ab0*/  I2FP.F32.S32 R10, R10 ;  /* 0x0000000a000a7245 */ /* 0x000fc60000201400 */
[----:B------:R-:W2:Y:S01]  /*14ac0*/  MUFU.TANH R51, R51 ;  /* 0x0000003300337308 */ /* 0x000ea20000002400 */
[CC--:B------:R-:W-:Y:S01]  /*14ad0*/  FFMA.FTZ R9, R0.reuse, R8.reuse, R9 ;  /* 0x0000000800097223 */ /* 0x0c0fe20000010009 */
[C---:B------:R-:W-:Y:S01]  /*14ae0*/  FFMA.FTZ R8, R0.reuse, R8, R5 ;  /* 0x0000000800087223 */ /* 0x040fe20000010005 */
[----:B------:R-:W-:-:S05]  /*14af0*/  FFMA.FTZ R18, R0, R6, R7 ;  /* 0x0000000600127223 */ /* 0x000fca0000010007 */
[----:B------:R-:W2:Y:S01]  /*14b00*/  MUFU.TANH R15, R61 ;  /* 0x0000003d000f7308 */ /* 0x000ea20000002400 */
[----:B------:R-:W-:Y:S01]  /*14b10*/  FMUL.FTZ R91, R91, R52 ;  /* 0x000000345b5b7220 */ /* 0x000fe20000410000 */
[C---:B-1----:R-:W-:Y:S01]  /*14b20*/  FFMA.FTZ R23, R0.reuse, R4, R23 ;  /* 0x0000000400177223 */ /* 0x042fe20000010017 */
[----:B---3--:R-:W-:Y:S01]  /*14b30*/  FFMA.FTZ R22, R0, R10, R43 ;  /* 0x0000000a00167223 */ /* 0x008fe2000001002b */
[----:B------:R-:W-:-:S04]  /*14b40*/  VIADD R40, R36, 0x21 ;  /* 0x0000002124287836 */ /* 0x000fc80000000000 */
[----:B------:R-:W1:Y:S01]  /*14b50*/  MUFU.TANH R17, R17 ;  /* 0x0000001100117308 */ /* 0x000e620000002400 */
[----:B------:R-:W-:Y:S02]  /*14b60*/  VIADD R4, R36, 0x19 ;  /* 0x0000001924047836 */ /* 0x000fe40000000000 */
[-C--:B------:R-:W-:Y:S01]  /*14b70*/  FMUL.FTZ R84, R84, R52.reuse ;  /* 0x0000003454547220 */ /* 0x080fe20000410000 */
[----:B------:R-:W-:Y:S01]  /*14b80*/  FMUL.FTZ R86, R86, R52 ;  /* 0x0000003456567220 */ /* 0x000fe20000410000 */
[----:B------:R-:W-:-:S03]  /*14b90*/  IADD3 R16, R36, 0x20, RZ ;  /* 0x0000002024107810 */ /* 0x000fc60007ffe0ff */
[----:B------:R-:W3:Y:S01]  /*14ba0*/  MUFU.TANH R19, R19 ;  /* 0x0000001300137308 */ /* 0x000ee20000002400 */
[----:B------:R-:W-:Y:S01]  /*14bb0*/  FSEL R8, R8, -INF , !P5 ;  /* 0xff80000008087808 */ /* 0x000fe20006800000 */
[-C--:B------:R-:W-:Y:S01]  /*14bc0*/  FMUL.FTZ R25, R63, R52.reuse ;  /* 0x000000343f197220 */ /* 0x080fe20000410000 */
[----:B------:R-:W-:Y:S01]  /*14bd0*/  FSEL R18, R18, -INF , !P2 ;  /* 0xff80000012127808 */ /* 0x000fe20005000000 */
[-C--:B------:R-:W-:Y:S01]  /*14be0*/  FMUL.FTZ R88, R88, R52.reuse ;  /* 0x0000003458587220 */ /* 0x080fe20000410000 */
[----:B------:R-:W-:Y:S01]  /*14bf0*/  FSEL R24, R23, -INF , !P6 ;  /* 0xff80000017187808 */ /* 0x000fe20007000000 */
[----:B------:R-:W-:Y:S01]  /*14c00*/  FMUL.FTZ R90, R90, R52 ;  /* 0x000000345a5a7220 */ /* 0x000fe20000410000 */
[----:B------:R-:W-:Y:S01]  /*14c10*/  FSEL R22, R22, -INF , !P4 ;  /* 0xff80000016167808 */ /* 0x000fe20006000000 */
[----:B------:R-:W3:Y:S01]  /*14c20*/  MUFU.TANH R91, R91 ;  /* 0x0000005b005b7308 */ /* 0x000ee20000002400 */
[----:B------:R-:W-:Y:S02]  /*14c30*/  FSEL R20, R9, -INF , !P3 ;  /* 0xff80000009147808 */ /* 0x000fe40005800000 */
[----:B------:R-:W-:-:S02]  /*14c40*/  ISETP.GE.AND P5, PT, R40, R3, PT ;  /* 0x000000032800720c */ /* 0x000fc40003fa6270 */
[----:B------:R-:W-:Y:S02]  /*14c50*/  ISETP.GE.AND P2, PT, R40, R135, PT ;  /* 0x000000872800720c */ /* 0x000fe40003f46270 */
[C---:B------:R-:W-:Y:S01]  /*14c60*/  ISETP.GE.AND P6, PT, R4.reuse, R3, PT ;  /* 0x000000030400720c */ /* 0x040fe20003fc6270 */
[----:B------:R-:W3:Y:S01]  /*14c70*/  MUFU.TANH R5, R84 ;  /* 0x0000005400057308 */ /* 0x000ee20000002400 */
[----:B------:R-:W-:Y:S02]  /*14c80*/  ISETP.GE.AND P4, PT, R4, R135, PT ;  /* 0x000000870400720c */ /* 0x000fe40003f86270 */
[----:B------:R-:W-:Y:S02]  /*14c90*/  I2FP.F32.S32 R7, R16 ;  /* 0x0000001000077245 */ /* 0x000fe40000201400 */
[----:B------:R-:W-:Y:S01]  /*14ca0*/  I2FP.F32.S32 R40, R40 ;  /* 0x0000002800287245 */ /* 0x000fe20000201400 */
[C---:B----4-:R-:W-:Y:S01]  /*14cb0*/  FFMA.FTZ R10, R0.reuse, R10, R11 ;  /* 0x0000000a000a7223 */ /* 0x050fe2000001000b */
[----:B------:R-:W-:Y:S01]  /*14cc0*/  I2FP.F32.S32 R4, R4 ;  /* 0x0000000400047245 */ /* 0x000fe20000201400 */
[----:B------:R-:W4:Y:S01]  /*14cd0*/  MUFU.TANH R9, R86 ;  /* 0x0000005600097308 */ /* 0x000f220000002400 */
[----:B------:R-:W-:Y:S01]  /*14ce0*/  FMUL.FTZ R89, R89, R52 ;  /* 0x0000003459597220 */ /* 0x000fe20000410000 */
[C---:B--2---:R-:W-:Y:S01]  /*14cf0*/  FFMA.FTZ R27, R0.reuse, R7, R27 ;  /* 0x00000007001b7223 */ /* 0x044fe2000001001b */
[CC--:B------:R-:W-:Y:S01]  /*14d00*/  FFMA.FTZ R49, R0.reuse, R40.reuse, R49 ;  /* 0x0000002800317223 */ /* 0x0c0fe20000010031 */
[C---:B------:R-:W-:Y:S01]  /*14d10*/  FFMA.FTZ R51, R0.reuse, R40, R51 ;  /* 0x0000002800337223 */ /* 0x040fe20000010033 */
[----:B------:R-:W-:-:S03]  /*14d20*/  FFMA.FTZ R15, R0, R4, R15 ;  /* 0x00000004000f7223 */ /* 0x000fc6000001000f */
[----:B------:R-:W2:Y:S01]  /*14d30*/  MUFU.TANH R11, R88 ;  /* 0x00000058000b7308 */ /* 0x000ea20000002400 */
[----:B------:R-:W-:Y:S01]  /*14d40*/  ISETP.GE.AND P3, PT, R16, R135, PT ;  /* 0x000000871000720c */ /* 0x000fe20003f66270 */
[----:B------:R-:W-:Y:S02]  /*14d50*/  VIADD R40, R36, 0x30 ;  /* 0x0000003024287836 */ /* 0x000fe40000000000 */
[----:B------:R-:W-:Y:S01]  /*14d60*/  FMUL.FTZ R80, R80, R52 ;  /* 0x0000003450507220 */ /* 0x000fe20000410000 */
[----:B------:R-:W-:-:S03]  /*14d70*/  VIADD R42, R36, 0x29 ;  /* 0x00000029242a7836 */ /* 0x000fc60000000000 */
[----:B------:R-:W2:Y:S01]  /*14d80*/  MUFU.TANH R21, R90 ;  /* 0x0000005a00157308 */ /* 0x000ea20000002400 */
[----:B-1----:R-:W-:Y:S01]  /*14d90*/  FFMA.FTZ R6, R0, R6, R17 ;  /* 0x0000000600067223 */ /* 0x002fe20000010011 */
[-C--:B------:R-:W-:Y:S01]  /*14da0*/  FMUL.FTZ R85, R85, R52.reuse ;  /* 0x0000003455557220 */ /* 0x080fe20000410000 */
[----:B------:R-:W-:Y:S01]  /*14db0*/  FMUL.FTZ R87, R87, R52 ;  /* 0x0000003457577220 */ /* 0x000fe20000410000 */
[----:B------:R-:W-:-:S04]  /*14dc0*/  VIADD R38, R36, 0x28 ;  /* 0x0000002824267836 */ /* 0x000fc80000000000 */
[----:B------:R-:W1:Y:S01]  /*14dd0*/  MUFU.TANH R25, R25 ;  /* 0x0000001900197308 */ /* 0x000e620000002400 */
[----:B------:R-:W-:Y:S01]  /*14de0*/  FSEL R10, R10, -INF , !P1 ;  /* 0xff8000000a0a7808 */ /* 0x000fe20004800000 */
[----:B---3--:R-:W-:Y:S01]  /*14df0*/  FFMA.FTZ R19, R0, R7, R19 ;  /* 0x0000000700137223 */ /* 0x008fe20000010013 */
[-C--:B------:R-:W-:Y:S02]  /*14e00*/  ISETP.GE.AND P1, PT, R16, R3.reuse, PT ;  /* 0x000000031000720c */ /* 0x080fe40003f26270 */
[----:B------:R-:W-:Y:S02]  /*14e10*/  FSEL R230, R27, -INF , !P3 ;  /* 0xff8000001be67808 */ /* 0x000fe40005800000 */
[----:B------:R-:W-:Y:S01]  /*14e20*/  FSEL R162, R49, -INF , !P5 ;  /* 0xff80000031a27808 */ /* 0x000fe20006800000 */
[----:B------:R-:W3:Y:S01]  /*14e30*/  MUFU.TANH R89, R89 ;  /* 0x0000005900597308 */ /* 0x000ee20000002400 */
[----:B------:R-:W-:Y:S02]  /*14e40*/  FSEL R16, R15, -INF , !P6 ;  /* 0xff8000000f107808 */ /* 0x000fe40007000000 */
[----:B------:R-:W-:-:S02]  /*14e50*/  ISETP.GE.AND P3, PT, R40, R3, PT ;  /* 0x000000032800720c */ /* 0x000fc40003f66270 */
[----:B------:R-:W-:Y:S02]  /*14e60*/  ISETP.GE.AND P5, PT, R40, R135, PT ;  /* 0x000000872800720c */ /* 0x000fe40003fa6270 */
[----:B------:R-:W-:Y:S01]  /*14e70*/  I2FP.F32.S32 R15, R42 ;  /* 0x0000002a000f7245 */ /* 0x000fe20000201400 */
[----:B------:R-:W3:Y:S01]  /*14e80*/  MUFU.TANH R7, R80 ;  /* 0x0000005000077308 */ /* 0x000ee20000002400 */
[----:B------:R-:W-:Y:S02]  /*14e90*/  I2FP.F32.S32 R40, R40 ;  /* 0x0000002800287245 */ /* 0x000fe40000201400 */
[----:B------:R-:W-:Y:S02]  /*14ea0*/  FSEL R6, R6, -INF , !P0 ;  /* 0xff80000006067808 */ /* 0x000fe40004000000 */
[C---:B------:R-:W-:Y:S02]  /*14eb0*/  ISETP.GE.AND P0, PT, R38.reuse, R3, PT ;  /* 0x000000032600720c */ /* 0x040fe40003f06270 */
[----:B------:R-:W-:Y:S01]  /*14ec0*/  ISETP.GE.AND P6, PT, R38, R135, PT ;  /* 0x000000872600720c */ /* 0x000fe20003fc6270 */
[----:B------:R-:W3:Y:S01]  /*14ed0*/  MUFU.TANH R85, R85 ;  /* 0x0000005500557308 */ /* 0x000ee20000002400 */
[----:B------:R-:W-:Y:S01]  /*14ee0*/  I2FP.F32.S32 R38, R38 ;  /* 0x0000002600267245 */ /* 0x000fe20000201400 */
[C---:B------:R-:W-:Y:S01]  /*14ef0*/  FFMA.FTZ R91, R0.reuse, R15, R91 ;  /* 0x0000000f005b7223 */ /* 0x040fe2000001005b */
[----:B------:R-:W-:Y:S01]  /*14f00*/  FSEL R234, R19, -INF , !P1 ;  /* 0xff80000013ea7808 */ /* 0x000fe20004800000 */
[CC--:B------:R-:W-:Y:S01]  /*14f10*/  FFMA.FTZ R5, R0.reuse, R40.reuse, R5 ;  /* 0x0000002800057223 */ /* 0x0c0fe20000010005 */
[----:B----4-:R-:W-:-:S03]  /*14f20*/  FFMA.FTZ R9, R0, R40, R9 ;  /* 0x0000002800097223 */ /* 0x010fc60000010009 */
[----:B------:R-:W4:Y:S01]  /*14f30*/  MUFU.TANH R87, R87 ;  /* 0x0000005700577308 */ /* 0x000f220000002400 */
[----:B------:R-:W-:Y:S01]  /*14f40*/  ISETP.GE.AND P1, PT, R42, R135, PT ;  /* 0x000000872a00720c */ /* 0x000fe20003f26270 */
[----:B------:R-:W-:Y:S02]  /*14f50*/  VIADD R40, R36, 0x38 ;  /* 0x0000003824287836 */ /* 0x000fe40000000000 */
[C---:B--2---:R-:W-:Y:S01]  /*14f60*/  FFMA.FTZ R11, R0.reuse, R38, R11 ;  /* 0x00000026000b7223 */ /* 0x044fe2000001000b */
[----:B------:R-:W-:Y:S01]  /*14f70*/  FMUL.FTZ R81, R81, R52 ;  /* 0x0000003451517220 */ /* 0x000fe20000410000 */
[C---:B------:R-:W-:Y:S01]  /*14f80*/  FFMA.FTZ R21, R0.reuse, R38, R21 ;  /* 0x0000002600157223 */ /* 0x040fe20000010015 */
[----:B------:R-:W-:Y:S01]  /*14f90*/  FMUL.FTZ R83, R83, R52 ;  /* 0x0000003453537220 */ /* 0x000fe20000410000 */
[----:B-1----:R-:W-:Y:S01]  /*14fa0*/  FFMA.FTZ R4, R0, R4, R25 ;  /* 0x0000000400047223 */ /* 0x002fe20000010019 */
[----:B------:R-:W-:Y:S02]  /*14fb0*/  IADD3 R38, R36, 0x31, RZ ;  /* 0x0000003124267810 */ /* 0x000fe40007ffe0ff */
[----:B------:R-:W-:-:S02]  /*14fc0*/  FSEL R178, R91, -INF , !P1 ;  /* 0xff8000005bb27808 */ /* 0x000fc40004800000 */
[----:B------:R-:W-:Y:S01]  /*14fd0*/  FSEL R186, R5, -INF , !P3 ;  /* 0xff80000005ba7808 */ /* 0x000fe20005800000 */
[----:B------:R-:W-:Y:S01]  /*14fe0*/  FMUL.FTZ R82, R82, R52 ;  /* 0x0000003452527220 */ /* 0x000fe20000410000 */
[C---:B------:R-:W-:Y:S02]  /*14ff0*/  ISETP.GE.AND P1, PT, R40.reuse, R3, PT ;  /* 0x000000032800720c */ /* 0x040fe40003f26270 */
[----:B------:R-:W-:Y:S02]  /*15000*/  ISETP.GE.AND P3, PT, R40, R135, PT ;  /* 0x000000872800720c */ /* 0x000fe40003f66270 */
[----:B------:R-:W-:Y:S02]  /*15010*/  I2FP.F32.S32 R40, R40 ;  /* 0x0000002800287245 */ /* 0x000fe40000201400 */
[----:B------:R-:W-:Y:S02]  /*15020*/  FSEL R172, R51, -INF , !P2 ;  /* 0xff80000033ac7808 */ /* 0x000fe40005000000 */
[----:B------:R-:W-:Y:S01]  /*15030*/  FSEL R232, R11, -INF , !P0 ;  /* 0xff8000000be87808 */ /* 0x000fe20004000000 */
[----:B------:R-:W1:Y:S01]  /*15040*/  MUFU.TANH R81, R81 ;  /* 0x0000005100517308 */ /* 0x000e620000002400 */
[----:B------:R-:W-:Y:S01]  /*15050*/  ISETP.GE.AND P2, PT, R38, R3, PT ;  /* 0x000000032600720c */ /* 0x000fe20003f46270 */
[----:B---3--:R-:W-:Y:S01]  /*15060*/  FFMA.FTZ R89, R0, R15, R89 ;  /* 0x0000000f00597223 */ /* 0x008fe20000010059 */
[----:B------:R-:W-:-:S02]  /*15070*/  ISETP.GE.AND P0, PT, R38, R135, PT ;  /* 0x000000872600720c */ /* 0x000fc40003f06270 */
[----:B------:R-:W-:Y:S02]  /*15080*/  FSEL R4, R4, -INF , !P4 ;  /* 0xff80000004047808 */ /* 0x000fe40006000000 */
[----:B------:R-:W-:Y:S01]  /*15090*/  I2FP.F32.S32 R38, R38 ;  /* 0x0000002600267245 */ /* 0x000fe20000201400 */
[----:B------:R-:W-:Y:S01]  /*150a0*/  MUFU.TANH R39, R39 ;  /* 0x0000002700277308 */ /* 0x000fe20000002400 */
[----:B------:R-:W-:Y:S01]  /*150b0*/  ISETP.GE.AND P4, PT, R42, R3, PT ;  /* 0x000000032a00720c */ /* 0x000fe20003f86270 */
[C---:B------:R-:W-:Y:S01]  /*150c0*/  FFMA.FTZ R7, R0.reuse, R40, R7 ;  /* 0x0000002800077223 */ /* 0x040fe20000010007 */
[----:B------:R-:W-:Y:S01]  /*150d0*/  FSEL R228, R21, -INF , !P6 ;  /* 0xff80000015e47808 */ /* 0x000fe20007000000 */
[----:B------:R-:W-:-:S04]  /*150e0*/  FFMA.FTZ R85, R0, R38, R85 ;  /* 0x0000002600557223 */ /* 0x000fc80000010055 */
[----:B------:R-:W2:Y:S01]  /*150f0*/  MUFU.TANH R11, R82 ;  /* 0x00000052000b7308 */ /* 0x000ea20000002400 */
[----:B----4-:R-:W-:Y:S01]  /*15100*/  FFMA.FTZ R87, R0, R38, R87 ;  /* 0x0000002600577223 */ /* 0x010fe20000010057 */
[----:B------:R-:W-:-:S06]  /*15110*/  FSEL R164, R89, -INF , !P4 ;  /* 0xff80000059a47808 */ /* 0x000fcc0006000000 */
[----:B------:R-:W3:Y:S01]  /*15120*/  MUFU.TANH R83, R83 ;  /* 0x0000005300537308 */ /* 0x000ee20000002400 */
[----:B------:R-:W-:Y:S02]  /*15130*/  I2FP.F32.S32 R38, R36 ;  /* 0x0000002400267245 */ /* 0x000fe40000201400 */
[C---:B------:R-:W-:Y:S02]  /*15140*/  ISETP.GE.AND P6, PT, R36.reuse, R3, PT ;  /* 0x000000032400720c */ /* 0x040fe40003fc6270 */
[C---:B------:R-:W-:Y:S01]  /*15150*/  ISETP.GE.AND P4, PT, R36.reuse, R135, PT ;  /* 0x000000872400720c */ /* 0x040fe20003f86270 */
[----:B------:R-:W-:Y:S01]  /*15160*/  VIADD R36, R36, 0x39 ;  /* 0x0000003924247836 */ /* 0x000fe20000000000 */
[----:B------:R-:W-:Y:S02]  /*15170*/  FSEL R182, R7, -INF , !P1 ;  /* 0xff80000007b67808 */ /* 0x000fe40004800000 */
[----:B------:R-:W-:Y:S02]  /*15180*/  ISETP.GE.AND P1, PT, R134, 0x2, PT ;  /* 0x000000028600780c */ /* 0x000fe40003f26270 */
[----:B------:R-:W-:-:S02]  /*15190*/  I2FP.F32.S32 R166, R36 ;  /* 0x0000002400a67245 */ /* 0x000fc40000201400 */
[----:B------:R-:W-:Y:S02]  /*151a0*/  FSEL R180, R9, -INF , !P5 ;  /* 0xff80000009b47808 */ /* 0x000fe40006800000 */
[----:B------:R-:W-:Y:S01]  /*151b0*/  FSEL R184, R85, -INF , !P2 ;  /* 0xff80000055b87808 */ /* 0x000fe20005000000 */
[----:B-1----:R-:W-:Y:S01]  /*151c0*/  FFMA.FTZ R173, R0, R166, R81 ;  /* 0x000000a600ad7223 */ /* 0x002fe20000010051 */
[----:B------:R-:W-:Y:S01]  /*151d0*/  ISETP.GE.AND P5, PT, R36, R3, PT ;  /* 0x000000032400720c */ /* 0x000fe20003fa6270 */
[----:B--2---:R-:W-:Y:S01]  /*151e0*/  FFMA.FTZ R174, R0, R40, R11 ;  /* 0x0000002800ae7223 */ /* 0x004fe2000001000b */
[----:B------:R-:W-:Y:S01]  /*151f0*/  ISETP.GE.AND P2, PT, R36, R135, PT ;  /* 0x000000872400720c */ /* 0x000fe20003f46270 */
[CC--:B------:R-:W-:Y:S01]  /*15200*/  FFMA.FTZ R37, R0.reuse, R38.reuse, R37 ;  /* 0x0000002600257223 */ /* 0x0c0fe20000010025 */
[C---:B------:R-:W-:Y:S01]  /*15210*/  FFMA.FTZ R36, R0.reuse, R38, R39 ;  /* 0x0000002600247223 */ /* 0x040fe20000010027 */
[----:B---3--:R-:W-:Y:S01]  /*15220*/  FFMA.FTZ R166, R0, R166, R83 ;  /* 0x000000a600a67223 */ /* 0x008fe20000010053 */
[----:B------:R-:W-:Y:S01]  /*15230*/  FSEL R176, R87, -INF , !P0 ;  /* 0xff80000057b07808 */ /* 0x000fe20004000000 */
[----:B------:R-:W-:Y:S01]  /*15240*/  BSSY B1, `(.L_x_3268) ;  /* 0x00000b7000017945 */ /* 0x000fe20003800000 */
[----:B------:R-:W-:Y:S01]  /*15250*/  ISETP.NE.U32.AND P0, PT, R222, RZ, PT ;  /* 0x000000ffde00720c */ /* 0x000fe20003f05070 */
[C---:B------:R-:W-:Y:S01]  /*15260*/  VIADD R198, R202.reuse, 0x800 ;  /* 0x00000800cac67836 */ /* 0x040fe20000000000 */
[C---:B------:R-:W-:Y:S01]  /*15270*/  IADD3 R196, R202.reuse, 0x1800, RZ ;  /* 0x00001800cac47810 */ /* 0x040fe20007ffe0ff */
[C---:B------:R-:W-:Y:S01]  /*15280*/  VIADD R197, R202.reuse, 0x1000 ;  /* 0x00001000cac57836 */ /* 0x040fe20000000000 */
[----:B------:R-:W-:Y:S01]  /*15290*/  ISETP.NE.AND.EX P0, PT, R223, RZ, PT, P0 ;  /* 0x000000ffdf00720c */ /* 0x000fe20003f05300 */
[C---:B------:R-:W-:Y:S01]  /*152a0*/  VIADD R194, R202.reuse, 0x2000 ;  /* 0x00002000cac27836 */ /* 0x040fe20000000000 */
[C---:B------:R-:W-:Y:S01]  /*152b0*/  IADD3 R190, R202.reuse, 0x4000, RZ ;  /* 0x00004000cabe7810 */ /* 0x040fe20007ffe0ff */
        /* <DEDUP_REMOVED lines=75> */
.L_x_3271:
[----:B------:R-:W2:Y:S02]  /*15770*/  LD.E R7, desc[UR6][R12.64+0x38] ;  /* 0x000038060c077980 */ /* 0x000ea4000c101900 */
[----:B--2---:R-:W-:-:S04]  /*15780*/  LEA R7, -R7, RZ, 0x6 ;  /* 0x000000ff07077211 */ /* 0x004fc800078e31ff */
[----:B------:R-:W-:Y:S02]  /*15790*/  SHF.R.S32.HI R14, RZ, 0x1f, R7 ;  /* 0x0000001fff0e7819 */ /* 0x000fe40000011407 */
.L_x_3272:
[----:B------:R-:W-:Y:S05]  /*157a0*/  BSYNC B0 ;  /* 0x0000000000007941 */ /* 0x000fea0003800000 */
.L_x_3270:
        /* <DEDUP_REMOVED lines=8> */
[----:B------:R-:W-:Y:S01]  /*15830*/  @P5 IMAD.MOV.U32 R15, RZ, RZ, R47 ;  /* 0x000000ffff0f5224 */ /* 0x000fe200078e002f */
        /* <DEDUP_REMOVED lines=18> */
[----:B------:R-:W-:Y:S02]  /*15960*/  @P4 LEA.HI.X R49, R7, R215, R14, 0x1, P2 ;  /* 0x000000d707314211 */ /* 0x000fe400010f0c0e */
[CC--:B------:R-:W-:Y:S01]  /*15970*/  @P6 LEA R60, P2, R5.reuse, R214.reuse, 0x1 ;  /* 0x000000d6053c6211 */ /* 0x0c0fe200078408ff */
        /* <DEDUP_REMOVED lines=67> */
.L_x_3269:
[----:B------:R-:W-:Y:S05]  /*15db0*/  BSYNC B1 ;  /* 0x0000000000017941 */ /* 0x000fea0003800000 */
.L_x_3268:
        /* <DEDUP_REMOVED lines=27> */
[----:B--2---:R-:W-:Y:S02]  /*15f70*/  FMNMX.FTZ R12, R182, R7, !PT ;  /* 0x00000007b60c7209 */ /* 0x004fe40007810000 */
        /* <DEDUP_REMOVED lines=25> */
[----:B------:R-:W1:Y:S01]  /*16110*/  LDSM.16.MT88.4 R12, [R208+0xc800] ;  /* 0x00c80000d00c783b */ /* 0x000e620000004200 */
        /* <DEDUP_REMOVED lines=21> */
[-CC-:B------:R-:W-:Y:S01]  /*16270*/  FFMA.FTZ R149, R20, R170.reuse, -R175.reuse ;  /* 0x000000aa14957223 */ /* 0x180fe200000108af */
[----:B------:R-:W2:Y:S01]  /*16280*/  LDSM.16.MT88.4 R8, [R209+0xe800] ;  /* 0x00e80000d108783b */ /* 0x000ea20000004200 */
[-CC-:B------:R-:W-:Y:S01]  /*16290*/  FFMA.FTZ R150, R18, R170.reuse, -R175.reuse ;  /* 0x000000aa12967223 */ /* 0x180fe200000108af */
[-C--:B------:R-:W-:Y:S01]  /*162a0*/  FFMA.FTZ R137, R16, R170.reuse, -R175 ;  /* 0x000000aa10897223 */ /* 0x080fe200000108af */
[-CC-:B------:R-:W-:Y:S01]  /*162b0*/  FFMA.FTZ R139, R6, R170.reuse, -R167.reuse ;  /* 0x000000aa068b7223 */ /* 0x180fe200000108a7 */
[----:B------:R-:W3:Y:S01]  /*162c0*/  MUFU.EX2 R157, R157 ;  /* 0x0000009d009d7308 */ /* 0x000ee20000000800 */
[-C--:B------:R-:W-:Y:S01]  /*162d0*/  FFMA.FTZ R138, R4, R170.reuse, -R167 ;  /* 0x000000aa048a7223 */ /* 0x080fe200000108a7 */
[----:B------:R-:W5:Y:S01]  /*162e0*/  LDSM.16.MT88.4 R20, [R207+0xe800] ;  /* 0x00e80000cf14783b */ /* 0x000f620000004200 */
[-CC-:B------:R-:W-:Y:S01]  /*162f0*/  FFMA.FTZ R161, R234, R170.reuse, -R175.reuse ;  /* 0x000000aaeaa17223 */ /* 0x180fe200000108af */
[-CC-:B------:R-:W-:Y:S01]  /*16300*/  FFMA.FTZ R162, R162, R170.reuse, -R175.reuse ;  /* 0x000000aaa2a27223 */ /* 0x180fe200000108af */
[-CC-:B------:R-:W-:Y:S01]  /*16310*/  FFMA.FTZ R163, R232, R170.reuse, -R175.reuse ;  /* 0x000000aae8a37223 */ /* 0x180fe200000108af */
[----:B------:R-:W5:Y:S01]  /*16320*/  LDSM.16.MT88.4 R16, [R206+0xe800] ;  /* 0x00e80000ce10783b */ /* 0x000f620000004200 */
[-C--:B------:R-:W-:Y:S01]  /*16330*/  FFMA.FTZ R164, R164, R170.reuse, -R175 ;  /* 0x000000aaa4a47223 */ /* 0x080fe200000108af */
[----:B------:R-:W-:Y:S01]  /*16340*/  MUFU.EX2 R156, R156 ;  /* 0x0000009c009c7308 */ /* 0x000fe20000000800 */
[-CC-:B------:R-:W-:Y:S01]  /*16350*/  FFMA.FTZ R165, R230, R170.reuse, -R167.reuse ;  /* 0x000000aae6a57223 */ /* 0x180fe200000108a7 */
[----:B------:R-:W-:Y:S01]  /*16360*/  LDSM.16.MT88.4 R32, [R207+0xc800] ;  /* 0x00c80000cf20783b */ /* 0x000fe20000004200 */
[-CC-:B------:R-:W-:Y:S01]  /*16370*/  FFMA.FTZ R172, R172, R170.reuse, -R167.reuse ;  /* 0x000000aaacac7223 */ /* 0x180fe200000108a7 */
[-CC-:B------:R-:W-:Y:S01]  /*16380*/  FFMA.FTZ R171, R228, R170.reuse, -R167.reuse ;  /* 0x000000aae4ab7223 */ /* 0x180fe200000108a7 */
[-C--:B------:R-:W-:Y:S01]  /*16390*/  FFMA.FTZ R178, R178, R170.reuse, -R167 ;  /* 0x000000aab2b27223 */ /* 0x080fe200000108a7 */
[----:B------:R-:W-:Y:S01]  /*163a0*/  LDSM.16.MT88.4 R28, [R206+0xc800] ;  /* 0x00c80000ce1c783b */ /* 0x000fe20000004200 */
[--C-:B------:R-:W-:Y:S01]  /*163b0*/  FFMA.FTZ R228, R173, R170, -R175.reuse ;  /* 0x000000aaade47223 */ /* 0x100fe200000108af */
[----:B------:R-:W4:Y:S01]  /*163c0*/  MUFU.EX2 R153, R153 ;  /* 0x0000009900997308 */ /* 0x000f220000000800 */
[----:B---3--:R-:W-:Y:S01]  /*163d0*/  F2FP.BF16.F32.PACK_AB R96, R157, R158 ;  /* 0x0000009e9d60723e */ /* 0x008fe200000010ff */
        /* <DEDUP_REMOVED lines=65> */
[----:B------:R-:W-:Y:S03]  /*167f0*/  HMMA.16816.F32.BF16 R112, R96, R108, RZ ;  /* 0x0000006c6070723c */ /* 0x000fe600000418ff */
[----:B------:R-:W-:Y:S03]  /*16800*/  MUFU.EX2 R171, R171 ;  /* 0x000000ab00ab7308 */ /* 0x000fe60000000800 */
[C---:B-----5:R-:W-:Y:S05]  /*16810*/  HMMA.16816.F32.BF16 R52, R4.reuse, R20, R52 ;  /* 0x000000140434723c */ /* 0x060fea0000041834 */
        /* <DEDUP_REMOVED lines=216> */
.L_x_3275:
[----:B--2---:R-:W-:Y:S02]  /*175a0*/  R2UR UR4, R138 ;  /* 0x000000008a0472ca */ /* 0x004fe400000e0000 */
[----:B------:R-:W-:-:S13]  /*175b0*/  R2UR UR5, R139 ;  /* 0x000000008b0572ca */ /* 0x000fda00000e0000 */
[----:B-1----:R-:W2:Y:S02]  /*175c0*/  LD.E R5, desc[UR4][R230.64+0x40] ;  /* 0x00004004e6057980 */ /* 0x002ea4000c101900 */
[----:B--2---:R-:W-:-:S05]  /*175d0*/  IMAD.U32 R5, R5, -0x40, RZ ;  /* 0xffffffc005057824 */ /* 0x004fca00078e00ff */
[----:B------:R-:W-:Y:S02]  /*175e0*/  SHF.R.S32.HI R4, RZ, 0x1f, R5 ;  /* 0x0000001fff047819 */ /* 0x000fe40000011405 */
.L_x_3276:
[----:B------:R-:W-:Y:S05]  /*175f0*/  BSYNC B0 ;  /* 0x0000000000007941 */ /* 0x000fea0003800000 */
.L_x_3274:
        /* <DEDUP_REMOVED lines=120> */
[----:B------:R-:W3:Y:S04]  /*17d80*/  LDSM.16.M88.4 R32, [R204+0x6000] ;  /* 0x00600000cc20783b */ /* 0x000ee80000000200 */
[----:B------:R-:W2:Y:S04]  /*17d90*/  LDSM.16.M88.4 R24, [R204+0x6800] ;  /* 0x00680000cc18783b */ /* 0x000ea80000000200 */
[----:B------:R-:W4:Y:S04]  /*17da0*/  LDSM.16.M88.4 R164, [R204+0x7000] ;  /* 0x00700000cca4783b */ /* 0x000f280000000200 */
[----:B-1----:R-:W1:Y:S04]  /*17db0*/  LDSM.16.M88.4 R20, [R204+0x7800] ;  /* 0x00780000cc14783b */ /* 0x002e680000000200 */
[----:B------:R-:W-:Y:S04]  /*17dc0*/  LDSM.16.M88.4 R140, [R203] ;  /* 0x00000000cb8c783b */ /* 0x000fe80000000200 */
[----:B------:R-:W5:Y:S04]  /*17dd0*/  LDSM.16.M88.4 R4, [R202] ;  /* 0x00000000ca04783b */ /* 0x000f680000000200 */
[----:B------:R-:W5:Y:S04]  /*17de0*/  LDSM.16.M88.4 R176, [R198] ;  /* 0x00000000c6b0783b */ /* 0x000f680000000200 */
[----:B------:R-:W5:Y:S01]  /*17df0*/  LD.E R137, desc[UR4][R230.64+0x18c] ;  /* 0x00018c04e6897980 */ /* 0x000f62000c101900 */
[----:B------:R-:W-:Y:S01]  /*17e00*/  IMAD R2, R225, 0x40, R2 ;  /* 0x00000040e1027824 */ /* 0x000fe200078e0202 */
[----:B------:R-:W-:Y:S01]  /*17e10*/  ISETP.GE.AND P3, PT, R134, 0x3, PT ;  /* 0x000000038600780c */ /* 0x000fe20003f66270 */
[----:B------:R-:W-:Y:S01]  /*17e20*/  BSSY B1, `(.L_x_3277) ;  /* 0x0000222000017945 */ /* 0x000fe20003800000 */
[----:B------:R-:W5:Y:S04]  /*17e30*/  LDSM.16.M88.4 R152, [R197] ;  /* 0x00000000c598783b */ /* 0x000f680000000200 */
[----:B------:R-:W5:Y:S01]  /*17e40*/  LDSM.16.M88.4 R148, [R196] ;  /* 0x00000000c494783b */ /* 0x000f620000000200 */
[C---:B---3--:R-:W-:Y:S03]  /*17e50*/  HMMA.16816.F32.BF16 R12, R156.reuse, R32, RZ ;  /* 0x000000209c0c723c */ /* 0x048fe600000418ff */
[----:B------:R-:W-:Y:S04]  /*17e60*/  LDSM.16.M88.4 R8, [R201] ;  /* 0x00000000c908783b */ /* 0x000fe80000000200 */
[----:B------:R-:W3:Y:S01]  /*17e70*/  LDSM.16.M88.4 R16, [R199+0x6000] ;  /* 0x00600000c710783b */ /* 0x000ee20000000200 */
[C---:B------:R-:W-:Y:S03]  /*17e80*/  HMMA.16816.F32.BF16 R32, R156.reuse, R34, RZ ;  /* 0x000000229c20723c */ /* 0x040fe600000418ff */
[----:B------:R-:W3:Y:S03]  /*17e90*/  LDSM.16.M88.4 R144, [R199+0x6800] ;  /* 0x00680000c790783b */ /* 0x000ee60000000200 */
[C---:B--2---:R-:W-:Y:S01]  /*17ea0*/  HMMA.16816.F32.BF16 R28, R156.reuse, R24, RZ ;  /* 0x000000189c1c723c */ /* 0x044fe200000418ff */
[----:B------:R-:W2:Y:S04]  /*17eb0*/  LDSM.16.M88.4 R180, [R199+0x7000] ;  /* 0x00700000c7b4783b */ /* 0x000ea80000000200 */
[----:B------:R-:W2:Y:S01]  /*17ec0*/  LDSM.16.M88.4 R172, [R199+0x7800] ;  /* 0x00780000c7ac783b */ /* 0x000ea20000000200 */
[C---:B------:R-:W-:Y:S03]  /*17ed0*/  HMMA.16816.F32.BF16 R24, R156.reuse, R26, RZ ;  /* 0x0000001a9c18723c */ /* 0x040fe600000418ff */
[----:B------:R-:W-:Y:S03]  /*17ee0*/  LDSM.16.M88.4 R184, [R195+0x2000] ;  /* 0x00200000c3b8783b */ /* 0x000fe60000000200 */
[C---:B----4-:R-:W-:Y:S01]  /*17ef0*/  HMMA.16816.F32.BF16 R168, R156.reuse, R164, RZ ;  /* 0x000000a49ca8723c */ /* 0x050fe200000418ff */
[----:B------:R-:W0:Y:S05]  /*17f00*/  LDGDEPBAR ;  /* 0x00000000000079af */ /* 0x000e2a0000000000 */
[C---:B------:R-:W-:Y:S06]  /*17f10*/  HMMA.16816.F32.BF16 R164, R156.reuse, R166, RZ ;  /* 0x000000a69ca4723c */ /* 0x040fec00000418ff */
[C---:B-1----:R-:W-:Y:S06]  /*17f20*/  HMMA.16816.F32.BF16 R160, R156.reuse, R20, RZ ;  /* 0x000000149ca0723c */ /* 0x042fec00000418ff */
[----:B------:R-:W-:Y:S01]  /*17f30*/  HMMA.16816.F32.BF16 R156, R156, R22, RZ ;  /* 0x000000169c9c723c */ /* 0x000fe200000418ff */
[----:B------:R-:W-:Y:S05]  /*17f40*/  LDSM.16.M88.4 R20, [R200] ;  /* 0x00000000c814783b */ /* 0x000fea0000000200 */
[C---:B-----5:R-:W-:Y:S06]  /*17f50*/  HMMA.16816.F32.BF16 R12, R140.reuse, R4, R12 ;  /* 0x000000048c0c723c */ /* 0x060fec000004180c */
[C---:B------:R-:W-:Y:S01]  /*17f60*/  HMMA.16816.F32.BF16 R32, R140.reuse, R6, R32 ;  /* 0x000000068c20723c */ /* 0x040fe20000041820 */
[----:B------:R-:W1:Y:S05]  /*17f70*/  LDSM.16.M88.4 R4, [R195] ;  /* 0x00000000c304783b */ /* 0x000e6a0000000200 */
[C---:B------:R-:W-:Y:S06]  /*17f80*/  HMMA.16816.F32.BF16 R28, R140.reuse, R176, R28 ;  /* 0x000000b08c1c723c */ /* 0x040fec000004181c */
[C---:B------:R-:W-:Y:S01]  /*17f90*/  HMMA.16816.F32.BF16 R24, R140.reuse, R178, R24 ;  /* 0x000000b28c18723c */ /* 0x040fe20000041818 */
[----:B------:R-:W4:Y:S05]  /*17fa0*/  LDSM.16.M88.4 R176, [R195+0x800] ;  /* 0x00080000c3b0783b */ /* 0x000f2a0000000200 */
[C---:B------:R-:W-:Y:S06]  /*17fb0*/  HMMA.16816.F32.BF16 R168, R140.reuse, R152, R168 ;  /* 0x000000988ca8723c */ /* 0x040fec00000418a8 */
[C---:B------:R-:W-:Y:S01]  /*17fc0*/  HMMA.16816.F32.BF16 R164, R140.reuse, R154, R164 ;  /* 0x0000009a8ca4723c */ /* 0x040fe200000418a4 */
[----:B------:R-:W5:Y:S05]  /*17fd0*/  LDSM.16.M88.4 R152, [R195+0x1000] ;  /* 0x00100000c398783b */ /* 0x000f6a0000000200 */
        /* <DEDUP_REMOVED lines=9> */
[----:B------:R-:W3:Y:S05]  /*18070*/  LDSM.16.M88.4 R144, [R204+0x8800] ;  /* 0x00880000cc90783b */ /* 0x000eea0000000200 */
[C---:B--2---:R-:W-:Y:S06]  /*18080*/  HMMA.16816.F32.BF16 R168, R8.reuse, R180, R168 ;  /* 0x000000b408a8723c */ /* 0x044fec00000418a8 */
[C---:B------:R-:W-:Y:S01]  /*18090*/  HMMA.16816.F32.BF16 R164, R8.reuse, R182, R164 ;  /* 0x000000b608a4723c */ /* 0x040fe200000418a4 */
[----:B------:R-:W-:Y:S05]  /*180a0*/  LDSM.16.M88.4 R180, [R201+0x2000] ;  /* 0x00200000c9b4783b */ /* 0x000fea0000000200 */
[C---:B------:R-:W-:Y:S06]  /*180b0*/  HMMA.16816.F32.BF16 R160, R8.reuse, R172, R160 ;  /* 0x000000ac08a0723c */ /* 0x040fec00000418a0 */
[----:B------:R-:W-:Y:S01]  /*180c0*/  HMMA.16816.F32.BF16 R156, R8, R174, R156 ;  /* 0x000000ae089c723c */ /* 0x000fe2000004189c */
[----:B------:R-:W-:Y:S04]  /*180d0*/  LDSM.16.M88.4 R8, [R203+0x2000] ;  /* 0x00200000cb08783b */ /* 0x000fe80000000200 */
[----:B------:R-:W-:Y:S01]  /*180e0*/  LDSM.16.M88.4 R172, [R194] ;  /* 0x00000000c2ac783b */ /* 0x000fe20000000200 */
[C---:B-1----:R-:W-:Y:S06]  /*180f0*/  HMMA.16816.F32.BF16 R12, R20.reuse, R4, R12 ;  /* 0x00000004140c723c */ /* 0x042fec000004180c */
[C---:B------:R-:W-:Y:S01]  /*18100*/  HMMA.16816.F32.BF16 R32, R20.reuse, R6, R32 ;  /* 0x000000061420723c */ /* 0x040fe20000041820 */
[----:B------:R-:W1:Y:S05]  /*18110*/  LDSM.16.M88.4 R4, [R204+0x9000] ;  /* 0x00900000cc04783b */ /* 0x000e6a0000000200 */
[C---:B----4-:R-:W-:Y:S06]  /*18120*/  HMMA.16816.F32.BF16 R28, R20.reuse, R176, R28 ;  /* 0x000000b0141c723c */ /* 0x050fec000004181c */
[C---:B------:R-:W-:Y:S01]  /*18130*/  HMMA.16816.F32.BF16 R24, R20.reuse, R178, R24 ;  /* 0x000000b21418723c */ /* 0x040fe20000041818 */
[----:B------:R-:W2:Y:S05]  /*18140*/  LDSM.16.M88.4 R176, [R204+0x9800] ;  /* 0x00980000ccb0783b */ /* 0x000eaa0000000200 */
[C---:B-----5:R-:W-:Y:S06]  /*18150*/  HMMA.16816.F32.BF16 R168, R20.reuse, R152, R168 ;  /* 0x0000009814a8723c */ /* 0x060fec00000418a8 */
[C---:B------:R-:W-:Y:S01]  /*18160*/  HMMA.16816.F32.BF16 R164, R20.reuse, R154, R164 ;  /* 0x0000009a14a4723c */ /* 0x040fe200000418a4 */
[----:B------:R-:W-:Y:S05]  /*18170*/  LDSM.16.M88.4 R152, [R200+0x2000] ;  /* 0x00200000c898783b */ /* 0x000fea0000000200 */
[C---:B------:R-:W-:Y:S06]  /*18180*/  HMMA.16816.F32.BF16 R160, R20.reuse, R140, R160 ;  /* 0x0000008c14a0723c */ /* 0x040fec00000418a0 */
[----:B------:R-:W-:Y:S01]  /*18190*/  HMMA.16816.F32.BF16 R156, R20, R142, R156 ;  /* 0x0000008e149c723c */ /* 0x000fe2000004189c */
[----:B------:R-:W4:Y:S04]  /*181a0*/  LDSM.16.M88.4 R20, [R193] ;  /* 0x00000000c114783b */ /* 0x000f280000000200 */
[----:B------:R-:W5:Y:S01]  /*181b0*/  LDSM.16.M88.4 R140, [R199+0x8000] ;  /* 0x00800000c78c783b */ /* 0x000f620000000200 */
[C---:B---3--:R-:W-:Y:S06]  /*181c0*/  HMMA.16816.F32.BF16 R12, R148.reuse, R16, R12 ;  /* 0x00000010940c723c */ /* 0x048fec000004180c */
[C---:B------:R-:W-:Y:S01]  /*181d0*/  HMMA.16816.F32.BF16 R32, R148.reuse, R18, R32 ;  /* 0x000000129420723c */ /* 0x040fe20000041820 */
[----:B------:R-:W-:Y:S05]  /*181e0*/  LDSM.16.M88.4 R16, [R192] ;  /* 0x00000000c010783b */ /* 0x000fea0000000200 */
[C---:B------:R-:W-:Y:S06]  /*181f0*/  HMMA.16816.F32.BF16 R28, R148.reuse, R144, R28 ;  /* 0x00000090941c723c */ /* 0x040fec000004181c */
[C---:B------:R-:W-:Y:S01]  /*18200*/  HMMA.16816.F32.BF16 R24, R148.reuse, R146, R24 ;  /* 0x000000929418723c */ /* 0x040fe20000041818 */
[----:B------:R-:W3:Y:S05]  /*18210*/  LDSM.16.M88.4 R144, [R191] ;  /* 0x00000000bf90783b */ /* 0x000eea0000000200 */
[C---:B-1----:R-:W-:Y:S06]  /*18220*/  HMMA.16816.F32.BF16 R168, R148.reuse, R4, R168 ;  /* 0x0000000494a8723c */ /* 0x042fec00000418a8 */
[----:B------:R-:W-:Y:S01]  /*18230*/  HMMA.16816.F32.BF16 R164, R148, R6, R164 ;  /* 0x0000000694a4723c */ /* 0x000fe200000418a4 */
[----:B------:R-:W1:Y:S05]  /*18240*/  LDSM.16.M88.4 R4, [R199+0x8800] ;  /* 0x00880000c704783b */ /* 0x000e6a0000000200 */
[----:B------:R-:W-:Y:S06]  /*18250*/  HMMA.16816.F32.BF16 R12, R8, R172, R12 ;  /* 0x000000ac080c723c */ /* 0x000fec000004180c */
[C---:B--2---:R-:W-:Y:S06]  /*18260*/  HMMA.16816.F32.BF16 R160, R148.reuse, R176, R160 ;  /* 0x000000b094a0723c */ /* 0x044fec00000418a0 */
[----:B------:R-:W-:Y:S01]  /*18270*/  HMMA.16816.F32.BF16 R156, R148, R178, R156 ;  /* 0x000000b2949c723c */ /* 0x000fe2000004189c */
[----:B------:R-:W-:Y:S04]  /*18280*/  LDSM.16.M88.4 R176, [R199+0x9000] ;  /* 0x00900000c7b0783b */ /* 0x000fe80000000200 */
[----:B------:R-:W-:Y:S01]  /*18290*/  LDSM.16.M88.4 R148, [R195+0x2800] ;  /* 0x00280000c394783b */ /* 0x000fe20000000200 */
[C---:B------:R-:W-:Y:S03]  /*182a0*/  HMMA.16816.F32.BF16 R32, R8.reuse, R174, R32 ;  /* 0x000000ae0820723c */ /* 0x040fe60000041820 */
[----:B------:R-:W2:Y:S03]  /*182b0*/  LDSM.16.M88.4 R172, [R199+0x9800] ;  /* 0x00980000c7ac783b */ /* 0x000ea60000000200 */
[C---:B----4-:R-:W-:Y:S06]  /*182c0*/  HMMA.16816.F32.BF16 R28, R8.reuse, R20, R28 ;  /* 0x00000014081c723c */ /* 0x050fec000004181c */
[----:B------:R-:W-:Y:S01]  /*182d0*/  HMMA.16816.F32.BF16 R24, R8, R22, R24 ;  /* 0x000000160818723c */ /* 0x000fe20000041818 */
[----:B------:R-:W-:Y:S05]  /*182e0*/  LDSM.16.M88.4 R20, [R205+0x4000] ;  /* 0x00400000cd14783b */ /* 0x000fea0000000200 */
[----:B-----5:R-:W-:Y:S06]  /*182f0*/  HMMA.16816.F32.BF16 R12, R180, R140, R12 ;  /* 0x0000008cb40c723c */ /* 0x020fec000004180c */
[C---:B---3--:R-:W-:Y:S06]  /*18300*/  HMMA.16816.F32.BF16 R160, R8.reuse, R144, R160 ;  /* 0x0000009008a0723c */ /* 0x048fec00000418a0 */
[----:B------:R-:W-:Y:S01]  /*18310*/  HMMA.16816.F32.BF16 R156, R8, R146, R156 ;  /* 0x00000092089c723c */ /* 0x000fe2000004189c */
[----:B------:R-:W-:Y:S05]  /*18320*/  LDSM.16.M88.4 R144, [R195+0x3000] ;  /* 0x00300000c390783b */ /* 0x000fea0000000200 */
[----:B------:R-:W-:Y:S01]  /*18330*/  HMMA.16816.F32.BF16 R32, R180, R142, R32 ;  /* 0x0000008eb420723c */ /* 0x000fe20000041820 */
[----:B------:R-:W-:Y:S05]  /*18340*/  LDSM.16.M88.4 R140, [R195+0x3800] ;  /* 0x00380000c38c783b */ /* 0x000fea0000000200 */
[C---:B------:R-:W-:Y:S06]  /*18350*/  HMMA.16816.F32.BF16 R168, R8.reuse, R16, R168 ;  /* 0x0000001008a8723c */ /* 0x040fec00000418a8 */
[----:B------:R-:W-:Y:S01]  /*18360*/  HMMA.16816.F32.BF16 R164, R8, R18, R164 ;  /* 0x0000001208a4723c */ /* 0x000fe200000418a4 */
[----:B------:R-:W3:Y:S04]  /*18370*/  LDSM.16.M88.4 R16, [R204+0xa000] ;  /* 0x00a00000cc10783b */ /* 0x000ee80000000200 */
[----:B------:R-:W-:Y:S01]  /*18380*/  LDSM.16.M88.4 R8, [R203+0x4000] ;  /* 0x00400000cb08783b */ /* 0x000fe20000000200 */
[C---:B-1----:R-:W-:Y:S06]  /*18390*/  HMMA.16816.F32.BF16 R28, R180.reuse, R4, R28 ;  /* 0x00000004b41c723c */ /* 0x042fec000004181c */
[----:B------:R-:W-:Y:S01]  /*183a0*/  HMMA.16816.F32.BF16 R24, R180, R6, R24 ;  /* 0x00000006b418723c */ /* 0x000fe20000041818 */
[----:B------:R-:W-:Y:S05]  /*183b0*/  LDSM.16.M88.4 R4, [R190] ;  /* 0x00000000be04783b */ /* 0x000fea0000000200 */
[----:B------:R-:W-:Y:S06]  /*183c0*/  HMMA.16816.F32.BF16 R12, R152, R184, R12 ;  /* 0x000000b8980c723c */ /* 0x000fec000004180c */
[C---:B--2---:R-:W-:Y:S06]  /*183d0*/  HMMA.16816.F32.BF16 R160, R180.reuse, R172, R160 ;  /* 0x000000acb4a0723c */ /* 0x044fec00000418a0 */
[----:B------:R-:W-:Y:S01]  /*183e0*/  HMMA.16816.F32.BF16 R156, R180, R174, R156 ;  /* 0x000000aeb49c723c */ /* 0x000fe2000004189c */
[----:B------:R-:W1:Y:S05]  /*183f0*/  LDSM.16.M88.4 R172, [R204+0xa800] ;  /* 0x00a80000ccac783b */ /* 0x000e6a0000000200 */
[----:B------:R-:W-:Y:S06]  /*18400*/  HMMA.16816.F32.BF16 R32, R152, R186, R32 ;  /* 0x000000ba9820723c */ /* 0x000fec0000041820 */
[C---:B------:R-:W-:Y:S06]  /*18410*/  HMMA.16816.F32.BF16 R168, R180.reuse, R176, R168 ;  /* 0x000000b0b4a8723c */ /* 0x040fec00000418a8 */
[----:B------:R-:W-:Y:S01]  /*18420*/  HMMA.16816.F32.BF16 R164, R180, R178, R164 ;  /* 0x000000b2b4a4723c */ /* 0x000fe200000418a4 */
[----:B------:R-:W-:Y:S05]  /*18430*/  LDSM.16.M88.4 R176, [R201+0x4000] ;  /* 0x00400000c9b0783b */ /* 0x000fea0000000200 */
[C---:B------:R-:W-:Y:S01]  /*18440*/  HMMA.16816.F32.BF16 R180, R152.reuse, R148, R28 ;  /* 0x0000009498b4723c */ /* 0x040fe2000004181c */
[----:B------:R-:W-:Y:S05]  /*18450*/  LDSM.16.M88.4 R28, [R199+0xa000] ;  /* 0x00a00000c71c783b */ /* 0x000fea0000000200 */
[----:B------:R-:W-:Y:S01]  /*18460*/  HMMA.16816.F32.BF16 R24, R152, R150, R24 ;  /* 0x000000969818723c */ /* 0x000fe20000041818 */
[----:B------:R-:W-:Y:S05]  /*18470*/  LDSM.16.M88.4 R148, [R204+0xb000] ;  /* 0x00b00000cc94783b */ /* 0x000fea0000000200 */
[C---:B---3--:R-:W-:Y:S06]  /*18480*/  HMMA.16816.F32.BF16 R12, R20.reuse, R16, R12 ;  /* 0x00000010140c723c */ /* 0x048fec000004180c */
[C---:B------:R-:W-:Y:S01]  /*18490*/  HMMA.16816.F32.BF16 R32, R20.reuse, R18, R32 ;  /* 0x000000121420723c */ /* 0x040fe20000041820 */
[----:B------:R-:W2:Y:S05]  /*184a0*/  LDSM.16.M88.4 R16, [R189] ;  /* 0x00000000bd10783b */ /* 0x000eaa0000000200 */
[C---:B-1----:R-:W-:Y:S06]  /*184b0*/  HMMA.16816.F32.BF16 R180, R20.reuse, R172, R180 ;  /* 0x000000ac14b4723c */ /* 0x042fec00000418b4 */
[----:B------:R-:W-:Y:S06]  /*184c0*/  HMMA.16816.F32.BF16 R24, R20, R174, R24 ;  /* 0x000000ae1418723c */ /* 0x000fec0000041818 */
[C---:B------:R-:W-:Y:S06]  /*184d0*/  HMMA.16816.F32.BF16 R12, R8.reuse, R4, R12 ;  /* 0x00000004080c723c */ /* 0x040fec000004180c */
[----:B------:R-:W-:Y:S01]  /*184e0*/  HMMA.16816.F32.BF16 R32, R8, R6, R32 ;  /* 0x000000060820723c */ /* 0x000fe20000041820 */
[----:B------:R-:W1:Y:S05]  /*184f0*/  LDSM.16.M88.4 R4, [R199+0xa800] ;  /* 0x00a80000c704783b */ /* 0x000e6a0000000200 */
[C---:B------:R-:W-:Y:S06]  /*18500*/  HMMA.16816.F32.BF16 R168, R152.reuse, R144, R168 ;  /* 0x0000009098a8723c */ /* 0x040fec00000418a8 */
[C---:B------:R-:W-:Y:S01]  /*18510*/  HMMA.16816.F32.BF16 R164, R152.reuse, R146, R164 ;  /* 0x0000009298a4723c */ /* 0x040fe200000418a4 */
[----:B------:R-:W-:Y:S05]  /*18520*/  LDSM.16.M88.4 R144, [R200+0x4000] ;  /* 0x00400000c890783b */ /* 0x000fea0000000200 */
[C---:B------:R-:W-:Y:S06]  /*18530*/  HMMA.16816.F32.BF16 R160, R152.reuse, R140, R160 ;  /* 0x0000008c98a0723c */ /* 0x040fec00000418a0 */
[----:B------:R-:W-:Y:S01]  /*18540*/  HMMA.16816.F32.BF16 R156, R152, R142, R156 ;  /* 0x0000008e989c723c */ /* 0x000fe2000004189c */
[----:B------:R-:W3:Y:S04]  /*18550*/  LDSM.16.M88.4 R140, [R195+0x4000] ;  /* 0x00400000c38c783b */ /* 0x000ee80000000200 */
[----:B------:R-:W4:Y:S01]  /*18560*/  LDSM.16.M88.4 R152, [R204+0xb800] ;  /* 0x00b80000cc98783b */ /* 0x000f220000000200 */
[C---:B--2---:R-:W-:Y:S06]  /*18570*/  HMMA.16816.F32.BF16 R180, R8.reuse, R16, R180 ;  /* 0x0000001008b4723c */ /* 0x044fec00000418b4 */
[----:B------:R-:W-:Y:S01]  /*18580*/  HMMA.16816.F32.BF16 R24, R8, R18, R24 ;  /* 0x000000120818723c */ /* 0x000fe20000041818 */
[----:B------:R-:W2:Y:S05]  /*18590*/  LDSM.16.M88.4 R16, [R188] ;  /* 0x00000000bc10783b */ /* 0x000eaa0000000200 */
[C---:B------:R-:W-:Y:S06]  /*185a0*/  HMMA.16816.F32.BF16 R12, R176.reuse, R28, R12 ;  /* 0x0000001cb00c723c */ /* 0x040fec000004180c */
[C---:B------:R-:W-:Y:S01]  /*185b0*/  HMMA.16816.F32.BF16 R32, R176.reuse, R30, R32 ;  /* 0x0000001eb020723c */ /* 0x040fe20000041820 */
[----:B------:R-:W-:Y:S05]  /*185c0*/  LDSM.16.M88.4 R28, [R195+0x4800] ;  /* 0x00480000c31c783b */ /* 0x000fea0000000200 */
[----:B-1----:R-:W-:Y:S06]  /*185d0*/  HMMA.16816.F32.BF16 R180, R176, R4, R180 ;  /* 0x00000004b0b4723c */ /* 0x002fec00000418b4 */
[C---:B------:R-:W-:Y:S06]  /*185e0*/  HMMA.16816.F32.BF16 R168, R20.reuse, R148, R168 ;  /* 0x0000009414a8723c */ /* 0x040fec00000418a8 */
[----:B------:R-:W-:Y:S01]  /*185f0*/  HMMA.16816.F32.BF16 R164, R20, R150, R164 ;  /* 0x0000009614a4723c */ /* 0x000fe200000418a4 */
[----:B------:R-:W-:Y:S05]  /*18600*/  LDSM.16.M88.4 R148, [R195+0x5000] ;  /* 0x00500000c394783b */ /* 0x000fea0000000200 */
[----:B------:R-:W-:Y:S01]  /*18610*/  HMMA.16816.F32.BF16 R24, R176, R6, R24 ;  /* 0x00000006b018723c */ /* 0x000fe20000041818 */
[----:B------:R-:W1:Y:S05]  /*18620*/  LDSM.16.M88.4 R4, [R136] ;  /* 0x000000008804783b */ /* 0x000e6a0000000200 */
[----:B---3--:R-:W-:Y:S06]  /*18630*/  HMMA.16816.F32.BF16 R12, R144, R140, R12 ;  /* 0x0000008c900c723c */ /* 0x008fec000004180c */
[----:B----4-:R-:W-:Y:S06]  /*18640*/  HMMA.16816.F32.BF16 R160, R20, R152, R160 ;  /* 0x0000009814a0723c */ /* 0x010fec00000418a0 */
[----:B------:R-:W-:Y:S01]  /*18650*/  HMMA.16816.F32.BF16 R32, R144, R142, R32 ;  /* 0x0000008e9020723c */ /* 0x000fe20000041820 */
[----:B------:R-:W3:Y:S05]  /*18660*/  LDSM.16.M88.4 R140, [R199+0xb000] ;  /* 0x00b00000c78c783b */ /* 0x000eea0000000200 */
[C---:B--2---:R-:W-:Y:S06]  /*18670*/  HMMA.16816.F32.BF16 R168, R8.reuse, R16, R168 ;  /* 0x0000001008a8723c */ /* 0x044fec00000418a8 */
[----:B------:R-:W-:Y:S01]  /*18680*/  HMMA.16816.F32.BF16 R164, R8, R18, R164 ;  /* 0x0000001208a4723c */ /* 0x000fe200000418a4 */
[----:B------:R-:W2:Y:S01]  /*18690*/  LDSM.16.M88.4 R16, [R199+0xb800] ;  /* 0x00b80000c710783b */ /* 0x000ea20000000200 */
[-C--:B------:R-:W-:Y:S01]  /*186a0*/  FMUL.FTZ R175, R13, R137.reuse ;  /* 0x000000890daf7220 */ /* 0x080fe20000410000 */
[-C--:B------:R-:W-:Y:S01]  /*186b0*/  FMUL.FTZ R13, R15, R137.reuse ;  /* 0x000000890f0d7220 */ /* 0x080fe20000410000 */
[-C--:B------:R-:W-:Y:S01]  /*186c0*/  FMUL.FTZ R12, R12, R137.reuse ;  /* 0x000000890c0c7220 */ /* 0x080fe20000410000 */
[-C--:B------:R-:W-:Y:S01]  /*186d0*/  FMUL.FTZ R14, R14, R137.reuse ;  /* 0x000000890e0e7220 */ /* 0x080fe20000410000 */
[----:B------:R-:W-:Y:S02]  /*186e0*/  HMMA.16816.F32.BF16 R156, R20, R154, R156 ;  /* 0x0000009a149c723c */ /* 0x000fe4000004189c */
[----:B------:R-:W4:Y:S04]  /*186f0*/  MUFU.TANH R175, R175 ;  /* 0x000000af00af7308 */ /* 0x000f280000002400 */
[----:B-1----:R-:W-:Y:S01]  /*18700*/  HMMA.16816.F32.BF16 R160, R8, R4, R160 ;  /* 0x0000000408a0723c */ /* 0x002fe200000418a0 */
[-C--:B------:R-:W-:Y:S01]  /*18710*/  FMUL.FTZ R15, R32, R137.reuse ;  /* 0x00000089200f7220 */ /* 0x080fe20000410000 */
[----:B------:R-:W-:Y:S01]  /*18720*/  FMUL.FTZ R35, R35, R137 ;  /* 0x0000008923237220 */ /* 0x000fe20000410000 */
[C---:B------:R-:W-:Y:S01]  /*18730*/  VIADD R22, R2.reuse, 0x10 ;  /* 0x0000001002167836 */ /* 0x040fe20000000000 */
[----:B------:R-:W1:Y:S02]  /*18740*/  MUFU.TANH R13, R13 ;  /* 0x0000000d000d7308 */ /* 0x000e640000002400 */
[----:B------:R-:W-:Y:S01]  /*18750*/  HMMA.16816.F32.BF16 R180, R144, R28, R180 ;  /* 0x0000001c90b4723c */ /* 0x000fe200000418b4 */
[----:B------:R-:W-:-:S05]  /*18760*/  VIADD R4, R2, 0x1 ;  /* 0x0000000102047836 */ /* 0x000fca0000000000 */
[----:B------:R-:W-:Y:S01]  /*18770*/  HMMA.16816.F32.BF16 R24, R144, R30, R24 ;  /* 0x0000001e9018723c */ /* 0x000fe20000041818 */
[-C--:B------:R-:W-:Y:S01]  /*18780*/  FMUL.FTZ R29, R33, R137.reuse ;  /* 0x00000089211d7220 */ /* 0x080fe20000410000 */
[----:B------:R-:W-:Y:S01]  /*18790*/  FMUL.FTZ R33, R34, R137 ;  /* 0x0000008922217220 */ /* 0x000fe20000410000 */
[----:B------:R-:W5:Y:S01]  /*187a0*/  MUFU.TANH R15, R15 ;  /* 0x0000000f000f7308 */ /* 0x000f620000002400 */
[C---:B------:R-:W-:Y:S02]  /*187b0*/  ISETP.GE.AND P6, PT, R4.reuse, R3, PT ;  /* 0x000000030400720c */ /* 0x040fe40003fc6270 */
[----:B------:R-:W-:Y:S01]  /*187c0*/  HMMA.16816.F32.BF16 R156, R8, R6, R156 ;  /* 0x00000006089c723c */ /* 0x000fe2000004189c */
[----:B------:R-:W-:-:S04]  /*187d0*/  ISETP.GE.AND P4, PT, R4, R135, PT ;  /* 0x000000870400720c */ /* 0x000fc80003f86270 */
[----:B------:R-:W5:Y:S01]  /*187e0*/  MUFU.TANH R33, R33 ;  /* 0x0000002100217308 */ /* 0x000f620000002400 */
[----:B---3--:R-:W-:Y:S01]  /*187f0*/  HMMA.16816.F32.BF16 R168, R176, R140, R168 ;  /* 0x0000008cb0a8723c */ /* 0x008fe200000418a8 */
[----:B------:R-:W-:Y:S02]  /*18800*/  I2FP.F32.S32 R10, R4 ;  /* 0x00000004000a7245 */ /* 0x000fe40000201400 */
[----:B------:R-:W3:Y:S01]  /*18810*/  LDSM.16.M88.4 R4, [R195+0x5800] ;  /* 0x00580000c304783b */ /* 0x000ee20000000200 */
[----:B------:R-:W-:-:S04]  /*18820*/  DEPBAR.LE SB0, 0x0 ;  /* 0x000080000000791a */ /* 0x000fc80000000000 */
[----:B------:R-:W5:Y:S01]  /*18830*/  MUFU.TANH R29, R29 ;  /* 0x0000001d001d7308 */ /* 0x000f620000002400 */
[-C--:B----4-:R-:W-:Y:S01]  /*18840*/  FFMA.FTZ R8, R0, R10.reuse, R175 ;  /* 0x0000000a00087223 */ /* 0x090fe200000100af */
[C---:B--2---:R-:W-:Y:S01]  /*18850*/  HMMA.16816.F32.BF16 R160, R176.reuse, R16, R160 ;  /* 0x00000010b0a0723c */ /* 0x044fe200000418a0 */
[-C--:B------:R-:W-:Y:S01]  /*18860*/  FMUL.FTZ R153, R180, R137.reuse ;  /* 0x00000089b4997220 */ /* 0x080fe20000410000 */
[-C--:B------:R-:W-:Y:S01]  /*18870*/  FMUL.FTZ R24, R24, R137.reuse ;  /* 0x0000008918187220 */ /* 0x080fe20000410000 */
[-C--:B------:R-:W-:Y:S01]  /*18880*/  FMUL.FTZ R31, R181, R137.reuse ;  /* 0x00000089b51f7220 */ /* 0x080fe20000410000 */
[----:B------:R-:W-:Y:S01]  /*18890*/  FSEL R8, R8, -INF , !P6 ;  /* 0xff80000008087808 */ /* 0x000fe20007000000 */
[-C--:B------:R-:W-:Y:S01]  /*188a0*/  FMUL.FTZ R21, R182, R137.reuse ;  /* 0x00000089b6157220 */ /* 0x080fe20000410000 */
[----:B------:R2:W-:Y:S01]  /*188b0*/  MUFU.TANH R173, R12 ;  /* 0x0000000c00ad7308 */ /* 0x0005e20000002400 */
[----:B-1----:R-:W-:Y:S01]  /*188c0*/  FFMA.FTZ R16, R0, R10, R13 ;  /* 0x0000000a00107223 */ /* 0x002fe2000001000d */
[----:B------:R-:W-:Y:S01]  /*188d0*/  VIADD R10, R2, 0x9 ;  /* 0x00000009020a7836 */ /* 0x000fe20000000000 */
[----:B------:R-:W-:Y:S01]  /*188e0*/  HMMA.16816.F32.BF16 R164, R176, R142, R164 ;  /* 0x0000008eb0a4723c */ /* 0x000fe200000418a4 */
[-C--:B------:R-:W-:Y:S01]  /*188f0*/  FMUL.FTZ R23, R183, R137.reuse ;  /* 0x00000089b7177220 */ /* 0x080fe20000410000 */
[-C--:B------:R-:W-:Y:S01]  /*18900*/  FMUL.FTZ R26, R26, R137.reuse ;  /* 0x000000891a1a7220 */ /* 0x080fe20000410000 */
[-C--:B------:R-:W-:Y:S01]  /*18910*/  FMUL.FTZ R25, R25, R137.reuse ;  /* 0x0000008919197220 */ /* 0x080fe20000410000 */
[----:B------:R-:W-:Y:S01]  /*18920*/  FMUL.FTZ R9, R27, R137 ;  /* 0x000000891b097220 */ /* 0x000fe20000410000 */
[----:B------:R1:W-:Y:S01]  /*18930*/  MUFU.TANH R141, R24 ;  /* 0x00000018008d7308 */ /* 0x0003e20000002400 */
[----:B------:R-:W-:Y:S06]  /*18940*/  HMMA.16816.F32.BF16 R168, R144, R148, R168 ;  /* 0x0000009490a8723c */ /* 0x000fec00000418a8 */
[----:B------:R-:W-:Y:S01]  /*18950*/  HMMA.16816.F32.BF16 R156, R176, R18, R156 ;  /* 0x00000012b09c723c */ /* 0x000fe2000004189c */
[----:B------:R-:W4:Y:S01]  /*18960*/  MUFU.TANH R35, R35 ;  /* 0x0000002300237308 */ /* 0x000f220000002400 */
[----:B--2---:R-:W-:-:S05]  /*18970*/  VIADD R12, R2, 0x8 ;  /* 0x00000008020c7836 */ /* 0x004fca0000000000 */
[C---:B------:R-:W-:Y:S02]  /*18980*/  ISETP.GE.AND P5, PT, R12.reuse, R3, PT ;  /* 0x000000030c00720c */ /* 0x040fe40003fa6270 */
[----:B------:R-:W-:Y:S01]  /*18990*/  ISETP.GE.AND P6, PT, R12, R135, PT ;  /* 0x000000870c00720c */ /* 0x000fe20003fc6270 */
[----:B------:R-:W2:Y:S01]  /*189a0*/  MUFU.TANH R153, R153 ;  /* 0x0000009900997308 */ /* 0x000ea20000002400 */
[----:B------:R-:W-:Y:S01]  /*189b0*/  I2FP.F32.S32 R12, R12 ;  /* 0x0000000c000c7245 */ /* 0x000fe20000201400 */
[----:B---3--:R-:W-:Y:S01]  /*189c0*/  HMMA.16816.F32.BF16 R160, R144, R4, R160 ;  /* 0x0000000490a0723c */ /* 0x008fe200000418a0 */
[----:B-1----:R-:W-:-:S03]  /*189d0*/  I2FP.F32.S32 R24, R10 ;  /* 0x0000000a00187245 */ /* 0x002fc60000201400 */
[CC--:B-----5:R-:W-:Y:S01]  /*189e0*/  FFMA.FTZ R20, R0.reuse, R12.reuse, R15 ;  /* 0x0000000c00147223 */ /* 0x0e0fe2000001000f */
[----:B------:R-:W-:Y:S01]  /*189f0*/  FFMA.FTZ R33, R0, R12, R33 ;  /* 0x0000000c00217223 */ /* 0x000fe20000010021 */
[----:B------:R-:W-:Y:S01]  /*18a00*/  FSEL R12, R16, -INF , !P4 ;  /* 0xff800000100c7808 */ /* 0x000fe20006000000 */
[-C--:B------:R-:W-:Y:S01]  /*18a10*/  FFMA.FTZ R16, R0, R24.reuse, R29 ;  /* 0x0000001800107223 */ /* 0x080fe2000001001d */
[----:B------:R-:W-:Y:S01]  /*18a20*/  ISETP.GE.AND P4, PT, R10, R3, PT ;  /* 0x000000030a00720c */ /* 0x000fe20003f86270 */
[----:B------:R-:W-:Y:S01]  /*18a30*/  MUFU.TANH R31, R31 ;  /* 0x0000001f001f7308 */ /* 0x000fe20000002400 */
[----:B------:R-:W-:Y:S01]  /*18a40*/  FSEL R20, R20, -INF , !P5 ;  /* 0xff80000014147808 */ /* 0x000fe20006800000 */
[----:B----4-:R-:W-:Y:S01]  /*18a50*/  FFMA.FTZ R35, R0, R24, R35 ;  /* 0x0000001800237223 */ /* 0x010fe20000010023 */
[----:B------:R-:W-:Y:S01]  /*18a60*/  ISETP.GE.AND P5, PT, R10, R135, PT ;  /* 0x000000870a00720c */ /* 0x000fe20003fa6270 */
[----:B------:R-:W-:Y:S01]  /*18a70*/  VIADD R24, R2, 0x11 ;  /* 0x0000001102187836 */ /* 0x000fe20000000000 */
[----:B------:R-:W-:Y:S01]  /*18a80*/  FSEL R10, R33, -INF , !P6 ;  /* 0xff800000210a7808 */ /* 0x000fe20007000000 */
[C---:B------:R-:W-:Y:S01]  /*18a90*/  HMMA.16816.F32.BF16 R164, R144.reuse, R150, R164 ;  /* 0x0000009690a4723c */ /* 0x040fe200000418a4 */
[----:B------:R-:W-:Y:S01]  /*18aa0*/  FSEL R16, R16, -INF , !P4 ;  /* 0xff80000010107808 */ /* 0x000fe20006000000 */
[----:B------:R-:W1:Y:S01]  /*18ab0*/  MUFU.TANH R21, R21 ;  /* 0x0000001500157308 */ /* 0x000e620000002400 */
[----:B------:R-:W-:Y:S01]  /*18ac0*/  ISETP.GE.AND P6, PT, R22, R3, PT ;  /* 0x000000031600720c */ /* 0x000fe20003fc6270 */
[----:B------:R-:W-:Y:S01]  /*18ad0*/  VIADD R4, R2, 0x18 ;  /* 0x0000001802047836 */ /* 0x000fe20000000000 */
[----:B------:R-:W-:Y:S01]  /*18ae0*/  ISETP.GE.AND P4, PT, R22, R135, PT ;  /* 0x000000871600720c */ /* 0x000fe20003f86270 */
[-C--:B------:R-:W-:Y:S01]  /*18af0*/  FMUL.FTZ R15, R169, R137.reuse ;  /* 0x00000089a90f7220 */ /* 0x080fe20000410000 */
[----:B------:R-:W-:Y:S01]  /*18b00*/  I2FP.F32.S32 R22, R22 ;  /* 0x0000001600167245 */ /* 0x000fe20000201400 */
[----:B------:R-:W-:Y:S01]  /*18b10*/  FMUL.FTZ R17, R170, R137 ;  /* 0x00000089aa117220 */ /* 0x000fe20000410000 */
[----:B------:R-:W-:Y:S01]  /*18b20*/  FSEL R18, R35, -INF , !P5 ;  /* 0xff80000023127808 */ /* 0x000fe20006800000 */
[----:B------:R-:W-:Y:S01]  /*18b30*/  MUFU.TANH R11, R26 ;  /* 0x0000001a000b7308 */ /* 0x000fe20000002400 */
[----:B------:R-:W-:Y:S01]  /*18b40*/  ISETP.GE.AND P5, PT, R24, R3, PT ;  /* 0x000000031800720c */ /* 0x000fe20003fa6270 */
[-C--:B--2---:R-:W-:Y:S01]  /*18b50*/  FFMA.FTZ R153, R0, R22.reuse, R153 ;  /* 0x0000001600997223 */ /* 0x084fe20000010099 */
[-C--:B------:R-:W-:Y:S01]  /*18b60*/  FMUL.FTZ R168, R168, R137.reuse ;  /* 0x00000089a8a87220 */ /* 0x080fe20000410000 */
[-C--:B------:R-:W-:Y:S01]  /*18b70*/  FMUL.FTZ R171, R171, R137.reuse ;  /* 0x00000089abab7220 */ /* 0x080fe20000410000 */
[----:B------:R-:W-:Y:S01]  /*18b80*/  HMMA.16816.F32.BF16 R156, R144, R6, R156 ;  /* 0x00000006909c723c */ /* 0x000fe2000004189c */
[----:B------:R-:W-:Y:S01]  /*18b90*/  FMUL.FTZ R160, R160, R137 ;  /* 0x00000089a0a07220 */ /* 0x000fe20000410000 */
[----:B------:R-:W-:Y:S01]  /*18ba0*/  FSEL R182, R153, -INF , !P6 ;  /* 0xff80000099b67808 */ /* 0x000fe20007000000 */
[----:B------:R-:W2:Y:S01]  /*18bb0*/  MUFU.TANH R23, R23 ;  /* 0x0000001700177308 */ /* 0x000ea20000002400 */
[----:B------:R-:W-:Y:S01]  /*18bc0*/  ISETP.GE.AND P6, PT, R24, R135, PT ;  /* 0x000000871800720c */ /* 0x000fe20003fc6270 */
[----:B-1----:R-:W-:Y:S01]  /*18bd0*/  FFMA.FTZ R21, R0, R22, R21 ;  /* 0x0000001600157223 */ /* 0x002fe20000010015 */
[----:B------:R-:W-:Y:S01]  /*18be0*/  I2FP.F32.S32 R24, R24 ;  /* 0x0000001800187245 */ /* 0x000fe20000201400 */
[----:B------:R-:W-:-:S02]  /*18bf0*/  VIADD R22, R2, 0x19 ;  /* 0x0000001902167836 */ /* 0x000fc40000000000 */
[-C--:B------:R-:W-:Y:S01]  /*18c00*/  FMUL.FTZ R161, R161, R137.reuse ;  /* 0x00000089a1a17220 */ /* 0x080fe20000410000 */
[----:B------:R-:W-:Y:S01]  /*18c10*/  FMUL.FTZ R164, R164, R137 ;  /* 0x00000089a4a47220 */ /* 0x000fe20000410000 */
[----:B------:R-:W-:Y:S01]  /*18c20*/  FSEL R180, R21, -INF , !P4 ;  /* 0xff80000015b47808 */ /* 0x000fe20006000000 */
[----:B------:R-:W-:Y:S01]  /*18c30*/  FFMA.FTZ R31, R0, R24, R31 ;  /* 0x00000018001f7223 */ /* 0x000fe2000001001f */
[----:B------:R-:W1:Y:S01]  /*18c40*/  MUFU.TANH R25, R25 ;  /* 0x0000001900197308 */ /* 0x000e620000002400 */
[----:B------:R-:W-:Y:S01]  /*18c50*/  ISETP.GE.AND P4, PT, R4, R3, PT ;  /* 0x000000030400720c */ /* 0x000fe20003f86270 */
[-C--:B------:R-:W-:Y:S01]  /*18c60*/  FMUL.FTZ R21, R165, R137.reuse ;  /* 0x00000089a5157220 */ /* 0x080fe20000410000 */
[-C--:B------:R-:W-:Y:S01]  /*18c70*/  FMUL.FTZ R166, R166, R137.reuse ;  /* 0x00000089a6a67220 */ /* 0x080fe20000410000 */
[----:B------:R-:W-:Y:S01]  /*18c80*/  FSEL R178, R31, -INF , !P5 ;  /* 0xff8000001fb27808 */ /* 0x000fe20006800000 */
[----:B------:R-:W-:Y:S01]  /*18c90*/  FMUL.FTZ R167, R167, R137 ;  /* 0x00000089a7a77220 */ /* 0x000fe20000410000 */
[----:B------:R-:W-:Y:S01]  /*18ca0*/  ISETP.GE.AND P5, PT, R4, R135, PT ;  /* 0x000000870400720c */ /* 0x000fe20003fa6270 */
[----:B------:R-:W-:Y:S01]  /*18cb0*/  FMUL.FTZ R163, R163, R137 ;  /* 0x00000089a3a37220 */ /* 0x000fe20000410000 */
[----:B------:R-:W3:Y:S01]  /*18cc0*/  MUFU.TANH R9, R9 ;  /* 0x0000000900097308 */ /* 0x000ee20000002400 */
[----:B------:R-:W-:Y:S01]  /*18cd0*/  I2FP.F32.S32 R4, R4 ;  /* 0x0000000400047245 */ /* 0x000fe20000201400 */
[----:B--2---:R-:W-:Y:S01]  /*18ce0*/  FFMA.FTZ R134, R0, R24, R23 ;  /* 0x0000001800867223 */ /* 0x004fe20000010017 */
[----:B------:R-:W-:-:S02]  /*18cf0*/  VIADD R24, R2, 0x20 ;  /* 0x0000002002187836 */ /* 0x000fc40000000000 */
[-C--:B------:R-:W-:Y:S01]  /*18d00*/  FMUL.FTZ R158, R158, R137.reuse ;  /* 0x000000899e9e7220 */ /* 0x080fe20000410000 */
[----:B------:R-:W-:Y:S01]  /*18d10*/  FMUL.FTZ R159, R159, R137 ;  /* 0x000000899f9f7220 */ /* 0x000fe20000410000 */
[CC--:B------:R-:W-:Y:S01]  /*18d20*/  FFMA.FTZ R141, R0.reuse, R4.reuse, R141 ;  /* 0x00000004008d7223 */ /* 0x0c0fe2000001008d */
[----:B------:R-:W-:Y:S01]  /*18d30*/  FFMA.FTZ R11, R0, R4, R11 ;  /* 0x00000004000b7223 */ /* 0x000fe2000001000b */
[----:B------:R2:W4:Y:S01]  /*18d40*/  MUFU.TANH R13, R168 ;  /* 0x000000a8000d7308 */ /* 0x0005220000002400 */
[----:B------:R-:W-:Y:S01]  /*18d50*/  I2FP.F32.S32 R4, R22 ;  /* 0x0000001600047245 */ /* 0x000fe20000201400 */
[----:B------:R-:W-:Y:S01]  /*18d60*/  IMAD.MOV.U32 R169, RZ, RZ, R233 ;  /* 0x000000ffffa97224 */ /* 0x000fe200078e00e9 */
[----:B------:R-:W-:Y:S02]  /*18d70*/  FSEL R134, R134, -INF , !P6 ;  /* 0xff80000086867808 */ /* 0x000fe40007000000 */
[----:B------:R-:W-:Y:S01]  /*18d80*/  ISETP.GE.AND P6, PT, R22, R3, PT ;  /* 0x000000031600720c */ /* 0x000fe20003fc6270 */
[CC--:B-1----:R-:W-:Y:S01]  /*18d90*/  FFMA.FTZ R25, R0.reuse, R4.reuse, R25 ;  /* 0x0000000400197223 */ /* 0x0c2fe20000010019 */
[----:B------:R-:W-:Y:S01]  /*18da0*/  FSEL R184, R11, -INF , !P5 ;  /* 0xff8000000bb87808 */ /* 0x000fe20006800000 */
[----:B------:R-:W1:Y:S01]  /*18db0*/  MUFU.TANH R15, R15 ;  /* 0x0000000f000f7308 */ /* 0x000e620000002400 */
[----:B---3--:R-:W-:Y:S01]  /*18dc0*/  FFMA.FTZ R9, R0, R4, R9 ;  /* 0x0000000400097223 */ /* 0x008fe20000010009 */
[----:B------:R-:W-:Y:S01]  /*18dd0*/  VIADD R4, R2, 0x21 ;  /* 0x0000002102047836 */ /* 0x000fe20000000000 */
[----:B------:R-:W-:-:S02]  /*18de0*/  FSEL R140, R25, -INF , !P6 ;  /* 0xff800000198c7808 */ /* 0x000fc40007000000 */
[C---:B------:R-:W-:Y:S02]  /*18df0*/  ISETP.GE.AND P5, PT, R24.reuse, R3, PT ;  /* 0x000000031800720c */ /* 0x040fe40003fa6270 */
[-C--:B------:R-:W-:Y:S01]  /*18e00*/  ISETP.GE.AND P6, PT, R24, R135.reuse, PT ;  /* 0x000000871800720c */ /* 0x080fe20003fc6270 */
[----:B------:R-:W3:Y:S01]  /*18e10*/  MUFU.TANH R17, R17 ;  /* 0x0000001100117308 */ /* 0x000ee20000002400 */
[----:B------:R-:W-:Y:S01]  /*18e20*/  I2FP.F32.S32 R24, R24 ;  /* 0x0000001800187245 */ /* 0x000fe20000201400 */
[----:B--2---:R-:W-:Y:S01]  /*18e30*/  IMAD.MOV.U32 R168, RZ, RZ, R232 ;  /* 0x000000ffffa87224 */ /* 0x004fe200078e00e8 */
[----:B------:R-:W-:Y:S02]  /*18e40*/  FSEL R142, R141, -INF , !P4 ;  /* 0xff8000008d8e7808 */ /* 0x000fe40006000000 */
[----:B------:R-:W-:Y:S01]  /*18e50*/  I2FP.F32.S32 R6, R4 ;  /* 0x0000000400067245 */ /* 0x000fe20000201400 */
[----:B----4-:R-:W-:Y:S01]  /*18e60*/  FFMA.FTZ R13, R0, R24, R13 ;  /* 0x00000018000d7223 */ /* 0x010fe2000001000d */
[----:B------:R-:W-:Y:S01]  /*18e70*/  ISETP.GE.AND P4, PT, R22, R135, PT ;  /* 0x000000871600720c */ /* 0x000fe20003f86270 */
[----:B------:R-:W2:Y:S01]  /*18e80*/  MUFU.TANH R19, R171 ;  /* 0x000000ab00137308 */ /* 0x000ea20000002400 */
[----:B------:R-:W-:-:S02]  /*18e90*/  VIADD R22, R2, 0x28 ;  /* 0x0000002802167836 */ /* 0x000fc40000000000 */
[----:B-1----:R-:W-:Y:S01]  /*18ea0*/  FFMA.FTZ R15, R0, R6, R15 ;  /* 0x00000006000f7223 */ /* 0x002fe2000001000f */
[----:B------:R-:W-:Y:S02]  /*18eb0*/  FSEL R236, R9, -INF , !P4 ;  /* 0xff80000009ec7808 */ /* 0x000fe40006000000 */
[----:B------:R-:W-:Y:S02]  /*18ec0*/  ISETP.GE.AND P4, PT, R4, R3, PT ;  /* 0x000000030400720c */ /* 0x000fe40003f86270 */
[----:B------:R-:W-:Y:S01]  /*18ed0*/  FSEL R234, R13, -INF , !P5 ;  /* 0xff8000000dea7808 */ /* 0x000fe20006800000 */
[----:B------:R-:W1:Y:S01]  /*18ee0*/  MUFU.TANH R5, R164 ;  /* 0x000000a400057308 */ /* 0x000e620000002400 */
[----:B---3--:R-:W-:Y:S01]  /*18ef0*/  FFMA.FTZ R17, R0, R24, R17 ;  /* 0x0000001800117223 */ /* 0x008fe20000010011 */
[----:B------:R-:W-:Y:S01]  /*18f00*/  ISETP.GE.AND P5, PT, R4, R135, PT ;  /* 0x000000870400720c */ /* 0x000fe20003fa6270 */
[-C--:B------:R-:W-:Y:S01]  /*18f10*/  FMUL.FTZ R13, R162, R137.reuse ;  /* 0x00000089a20d7220 */ /* 0x080fe20000410000 */
[----:B------:R-:W-:Y:S01]  /*18f20*/  FSEL R186, R15, -INF , !P4 ;  /* 0xff8000000fba7808 */ /* 0x000fe20006000000 */
[----:B------:R-:W-:Y:S01]  /*18f30*/  FMUL.FTZ R15, R156, R137 ;  /* 0x000000899c0f7220 */ /* 0x000fe20000410000 */
[----:B------:R-:W-:-:S02]  /*18f40*/  FSEL R150, R17, -INF , !P6 ;  /* 0xff80000011967808 */ /* 0x000fc40007000000 */
[----:B------:R-:W3:Y:S01]  /*18f50*/  MUFU.TANH R21, R21 ;  /* 0x0000001500157308 */ /* 0x000ee20000002400 */
[----:B------:R-:W-:Y:S01]  /*18f60*/  ISETP.GE.AND P6, PT, R22, R3, PT ;  /* 0x000000031600720c */ /* 0x000fe20003fc6270 */
[----:B--2---:R-:W-:Y:S01]  /*18f70*/  FFMA.FTZ R19, R0, R6, R19 ;  /* 0x0000000600137223 */ /* 0x004fe20000010013 */
[----:B------:R-:W-:Y:S02]  /*18f80*/  ISETP.GE.AND P4, PT, R22, R135, PT ;  /* 0x000000871600720c */ /* 0x000fe40003f86270 */
[----:B------:R-:W-:Y:S01]  /*18f90*/  I2FP.F32.S32 R4, R22 ;  /* 0x0000001600047245 */ /* 0x000fe20000201400 */
[----:B------:R-:W-:Y:S01]  /*18fa0*/  VIADD R22, R2, 0x29 ;  /* 0x0000002902167836 */ /* 0x000fe20000000000 */
[----:B------:R-:W-:Y:S01]  /*18fb0*/  FSEL R148, R19, -INF , !P5 ;  /* 0xff80000013947808 */ /* 0x000fe20006800000 */
[----:B------:R-:W2:Y:S02]  /*18fc0*/  MUFU.TANH R23, R166 ;  /* 0x000000a600177308 */ /* 0x000ea40000002400 */
[----:B-1----:R-:W-:Y:S01]  /*18fd0*/  FFMA.FTZ R154, R0, R4, R5 ;  /* 0x00000004009a7223 */ /* 0x002fe20000010005 */
[----:B------:R-:W-:-:S02]  /*18fe0*/  I2FP.F32.S32 R6, R22 ;  /* 0x0000001600067245 */ /* 0x000fc40000201400 */
[----:B------:R-:W-:Y:S02]  /*18ff0*/  ISETP.GE.AND P5, PT, R22, R3, PT ;  /* 0x000000031600720c */ /* 0x000fe40003fa6270 */
[----:B------:R-:W-:Y:S01]  /*19000*/  FSEL R154, R154, -INF , !P6 ;  /* 0xff8000009a9a7808 */ /* 0x000fe20007000000 */
[----:B------:R-:W1:Y:S01]  /*19010*/  MUFU.TANH R11, R167 ;  /* 0x000000a7000b7308 */ /* 0x000e620000002400 */
[----:B---3--:R-:W-:Y:S01]  /*19020*/  FFMA.FTZ R21, R0, R6, R21 ;  /* 0x0000000600157223 */ /* 0x008fe20000010015 */
[----:B------:R-:W-:Y:S01]  /*19030*/  ISETP.GE.AND P6, PT, R22, R135, PT ;  /* 0x000000871600720c */ /* 0x000fe20003fc6270 */
[----:B------:R-:W-:-:S03]  /*19040*/  VIADD R22, R2, 0x31 ;  /* 0x0000003102167836 */ /* 0x000fc60000000000 */
[----:B------:R-:W-:Y:S02]  /*19050*/  FSEL R152, R21, -INF , !P5 ;  /* 0xff80000015987808 */ /* 0x000fe40006800000 */
[----:B------:R-:W3:Y:S01]  /*19060*/  MUFU.TANH R7, R160 ;  /* 0x000000a000077308 */ /* 0x000ee20000002400 */
[----:B--2---:R-:W-:Y:S01]  /*19070*/  FFMA.FTZ R23, R0, R4, R23 ;  /* 0x0000000400177223 */ /* 0x004fe20000010017 */
[----:B------:R-:W-:-:S04]  /*19080*/  VIADD R4, R2, 0x30 ;  /* 0x0000003002047836 */ /* 0x000fc80000000000 */
[----:B------:R-:W-:Y:S02]  /*19090*/  FSEL R146, R23, -INF , !P4 ;  /* 0xff80000017927808 */ /* 0x000fe40006000000 */
[----:B------:R-:W2:Y:S01]  /*190a0*/  MUFU.TANH R13, R13 ;  /* 0x0000000d000d7308 */ /* 0x000ea20000002400 */
[----:B-1----:R-:W-:Y:S01]  /*190b0*/  FFMA.FTZ R144, R0, R6, R11 ;  /* 0x0000000600907223 */ /* 0x002fe2000001000b */
[C---:B------:R-:W-:Y:S01]  /*190c0*/  ISETP.GE.AND P4, PT, R4.reuse, R3, PT ;  /* 0x000000030400720c */ /* 0x040fe20003f86270 */
[----:B------:R-:W-:Y:S01]  /*190d0*/  BAR.SYNC.DEFER_BLOCKING 0x0 ;  /* 0x0000000000007b1d */ /* 0x000fe20000010000 */
[----:B------:R-:W-:Y:S02]  /*190e0*/  ISETP.GE.AND P5, PT, R4, R135, PT ;  /* 0x000000870400720c */ /* 0x000fe40003fa6270 */
[----:B------:R-:W-:Y:S02]  /*190f0*/  I2FP.F32.S32 R4, R4 ;  /* 0x0000000400047245 */ /* 0x000fe40000201400 */
[----:B------:R-:W-:Y:S01]  /*19100*/  I2FP.F32.S32 R6, R22 ;  /* 0x0000001600067245 */ /* 0x000fe20000201400 */
[----:B------:R-:W1:Y:S01]  /*19110*/  MUFU.TANH R9, R161 ;  /* 0x000000a100097308 */ /* 0x000e620000002400 */
[----:B------:R-:W-:Y:S01]  /*19120*/  FSEL R144, R144, -INF , !P6 ;  /* 0xff80000090907808 */ /* 0x000fe20007000000 */
[----:B---3--:R-:W-:Y:S01]  /*19130*/  FFMA.FTZ R7, R0, R4, R7 ;  /* 0x0000000400077223 */ /* 0x008fe20000010007 */
[----:B------:R-:W-:-:S04]  /*19140*/  ISETP.GE.AND P6, PT, R22, R3, PT ;  /* 0x000000031600720c */ /* 0x000fc80003fc6270 */
[----:B------:R-:W-:Y:S01]  /*19150*/  FSEL R176, R7, -INF , !P4 ;  /* 0xff80000007b07808 */ /* 0x000fe20006000000 */
[----:B------:R-:W3:Y:S01]  /*19160*/  MUFU.TANH R5, R163 ;  /* 0x000000a300057308 */ /* 0x000ee20000002400 */
[----:B--2---:R-:W-:Y:S01]  /*19170*/  FFMA.FTZ R13, R0, R4, R13 ;  /* 0x00000004000d7223 */ /* 0x004fe2000001000d */
[----:B------:R-:W-:Y:S01]  /*19180*/  VIADD R4, R2, 0x38 ;  /* 0x0000003802047836 */ /* 0x000fe20000000000 */
[----:B------:R-:W-:-:S03]  /*19190*/  ISETP.GE.AND P4, PT, R22, R135, PT ;  /* 0x000000871600720c */ /* 0x000fc60003f86270 */
[----:B------:R-:W-:Y:S02]  /*191a0*/  FSEL R172, R13, -INF , !P5 ;  /* 0xff8000000dac7808 */ /* 0x000fe40006800000 */
[----:B------:R-:W2:Y:S01]  /*191b0*/  MUFU.TANH R11, R158 ;  /* 0x0000009e000b7308 */ /* 0x000ea20000002400 */
[----:B-1----:R-:W-:Y:S01]  /*191c0*/  FFMA.FTZ R9, R0, R6, R9 ;  /* 0x0000000600097223 */ /* 0x002fe20000010009 */
[----:B------:R-:W-:-:S04]  /*191d0*/  ISETP.GE.AND P5, PT, R4, R3, PT ;  /* 0x000000030400720c */ /* 0x000fc80003fa6270 */
[----:B------:R-:W-:Y:S02]  /*191e0*/  FSEL R174, R9, -INF , !P6 ;  /* 0xff80000009ae7808 */ /* 0x000fe40007000000 */
[----:B------:R-:W1:Y:S01]  /*191f0*/  MUFU.TANH R15, R15 ;  /* 0x0000000f000f7308 */ /* 0x000e620000002400 */
[----:B---3--:R-:W-:Y:S01]  /*19200*/  FFMA.FTZ R170, R0, R6, R5 ;  /* 0x0000000600aa7223 */ /* 0x008fe20000010005 */
[----:B------:R-:W-:Y:S01]  /*19210*/  FMUL.FTZ R5, R157, R137 ;  /* 0x000000899d057220 */ /* 0x000fe20000410000 */
[----:B------:R-:W-:Y:S02]  /*19220*/  I2FP.F32.S32 R6, R4 ;  /* 0x0000000400067245 */ /* 0x000fe40000201400 */
[----:B------:R-:W-:Y:S02]  /*19230*/  I2FP.F32.S32 R9, R2 ;  /* 0x0000000200097245 */ /* 0x000fe40000201400 */
[----:B------:R-:W-:Y:S01]  /*19240*/  FSEL R170, R170, -INF , !P4 ;  /* 0xff800000aaaa7808 */ /* 0x000fe20006000000 */
[----:B------:R-:W3:Y:S01]  /*19250*/  MUFU.TANH R7, R14 ;  /* 0x0000000e00077308 */ /* 0x000ee20000002400 */
[----:B--2---:R-:W-:Y:S01]  /*19260*/  FFMA.FTZ R164, R0, R6, R11 ;  /* 0x0000000600a47223 */ /* 0x004fe2000001000b */
[----:B------:R-:W-:Y:S01]  /*19270*/  ISETP.GE.AND P6, PT, R4, R135, PT ;  /* 0x000000870400720c */ /* 0x000fe20003fc6270 */
[----:B------:R-:W-:Y:S01]  /*19280*/  FFMA.FTZ R4, R0, R9, R173 ;  /* 0x0000000900047223 */ /* 0x000fe200000100ad */
[----:B------:R-:W-:-:S02]  /*19290*/  ISETP.GE.AND P4, PT, R2, R3, PT ;  /* 0x000000030200720c */ /* 0x000fc40003f86270 */
[----:B------:R-:W-:Y:S02]  /*192a0*/  FSEL R164, R164, -INF , !P6 ;  /* 0xff800000a4a47808 */ /* 0x000fe40007000000 */
[----:B------:R-:W2:Y:S01]  /*192b0*/  MUFU.TANH R5, R5 ;  /* 0x0000000500057308 */ /* 0x000ea20000002400 */
[----:B-1----:R-:W-:Y:S01]  /*192c0*/  FFMA.FTZ R15, R0, R6, R15 ;  /* 0x00000006000f7223 */ /* 0x002fe2000001000f */
[----:B------:R-:W-:Y:S01]  /*192d0*/  VIADD R6, R2, 0x39 ;  /* 0x0000003902067836 */ /* 0x000fe20000000000 */
[----:B------:R-:W-:-:S03]  /*192e0*/  FSEL R4, R4, -INF , !P4 ;  /* 0xff80000004047808 */ /* 0x000fc60006000000 */
[----:B------:R-:W-:Y:S02]  /*192f0*/  FSEL R171, R15, -INF , !P5 ;  /* 0xff8000000fab7808 */ /* 0x000fe40006800000 */
[----:B------:R-:W1:Y:S01]  /*19300*/  MUFU.TANH R11, R159 ;  /* 0x0000009f000b7308 */ /* 0x000e620000002400 */
[----:B------:R-:W-:Y:S01]  /*19310*/  ISETP.GE.AND P5, PT, R2, R135, PT ;  /* 0x000000870200720c */ /* 0x000fe20003fa6270 */
[----:B---3--:R-:W-:Y:S01]  /*19320*/  FFMA.FTZ R7, R0, R9, R7 ;  /* 0x0000000900077223 */ /* 0x008fe20000010007 */
[----:B------:R-:W-:Y:S02]  /*19330*/  I2FP.F32.S32 R2, R6 ;  /* 0x0000000600027245 */ /* 0x000fe40000201400 */
[C---:B------:R-:W-:Y:S02]  /*19340*/  ISETP.GE.AND P6, PT, R6.reuse, R3, PT ;  /* 0x000000030600720c */ /* 0x040fe40003fc6270 */
[----:B------:R-:W-:Y:S01]  /*19350*/  ISETP.GE.AND P4, PT, R6, R135, PT ;  /* 0x000000870600720c */ /* 0x000fe20003f86270 */
[----:B--2---:R-:W-:-:S05]  /*19360*/  FFMA.FTZ R5, R0, R2, R5 ;  /* 0x0000000200057223 */ /* 0x004fca0000010005 */
[----:B------:R-:W-:Y:S01]  /*19370*/  FSEL R167, R5, -INF , !P6 ;  /* 0xff80000005a77808 */ /* 0x000fe20007000000 */
[----:B-1----:R-:W-:Y:S01]  /*19380*/  FFMA.FTZ R11, R0, R2, R11 ;  /* 0x00000002000b7223 */ /* 0x002fe2000001000b */
[----:B------:R-:W-:-:S04]  /*19390*/  FSEL R2, R7, -INF , !P5 ;  /* 0xff80000007027808 */ /* 0x000fc80006800000 */
        /* <DEDUP_REMOVED lines=46> */
[----:B------:R-:W2:Y:S01]  /*19680*/  LD.E.64 R24, desc[UR4][R230.64+0x38] ;  /* 0x00003804e6187980 */ /* 0x000ea2000c101b00 */
        /* <DEDUP_REMOVED lines=20> */
[----:B------:R-:W-:-:S05]  /*197d0*/  SHF.R.S32.HI R6, RZ, 0x1f, R3 ;  /* 0x0000001fff067819 */ /* 0x000fca0000011403 */
[----:B------:R-:W-:Y:S02]  /*197e0*/  IMAD R5, R26, R6, R5 ;  /* 0x000000061a057224 */ /* 0x000fe400078e0205 */
[----:B------:R-:W-:-:S04]  /*197f0*/  IMAD.WIDE.U32 R26, R3, R26, R22 ;  /* 0x0000001a031a7225 */ /* 0x000fc800078e0016 */
[----:B------:R-:W-:Y:S01]  /*19800*/  IMAD.MOV.U32 R7, RZ, RZ, R26 ;  /* 0x000000ffff077224 */ /* 0x000fe200078e001a */
[----:B------:R-:W-:Y:S01]  /*19810*/  IADD3 R22, R27, R5, RZ ;  /* 0x000000051b167210 */ /* 0x000fe20007ffe0ff */
[----:B------:R-:W-:Y:S05]  /*19820*/  BRA `(.L_x_3281) ;  /* 0x0000000000147947 */ /* 0x000fea0003800000 */
.L_x_3280:
[----:B------:R-:W-:Y:S02]  /*19830*/  R2UR UR4, R138 ;  /* 0x000000008a0472ca */ /* 0x000fe400000e0000 */
[----:B------:R-:W-:-:S13]  /*19840*/  R2UR UR5, R139 ;  /* 0x000000008b0572ca */ /* 0x000fda00000e0000 */
[----:B------:R-:W2:Y:S02]  /*19850*/  LD.E R7, desc[UR4][R230.64+0x38] ;  /* 0x00003804e6077980 */ /* 0x000ea4000c101900 */
[----:B--2---:R-:W-:-:S05]  /*19860*/  IMAD.U32 R7, R7, -0x40, RZ ;  /* 0xffffffc007077824 */ /* 0x004fca00078e00ff */
[----:B------:R-:W-:Y:S02]  /*19870*/  SHF.R.S32.HI R22, RZ, 0x1f, R7 ;  /* 0x0000001fff167819 */ /* 0x000fe40000011407 */
.L_x_3281:
[----:B------:R-:W-:Y:S05]  /*19880*/  BSYNC B0 ;  /* 0x0000000000007941 */ /* 0x000fea0003800000 */
.L_x_3279:
[----:B------:R-:W-:Y:S02]  /*19890*/  LOP3.LUT R3, R226, 0x1, RZ, 0xc0, !PT ;  /* 0x00000001e2037812 */ /* 0x000fe400078ec0ff */
[-C--:B------:R-:W-:Y:S02]  /*198a0*/  @P2 IADD3 R5, P3, R7, R212.reuse, RZ ;  /* 0x000000d407052210 */ /* 0x080fe40007f7e0ff */
        /* <DEDUP_REMOVED lines=8> */
[----:B------:R-:W-:Y:S02]  /*19930*/  @P1 LEA.HI.X R25, R3, R215, R6, 0x1, P0 ;  /* 0x000000d703191211 */ /* 0x000fe400000f0c06 */
[----:B------:R-:W-:Y:S02]  /*19940*/  IADD3 R5, P3, P0, R212, R212, R7 ;  /* 0x000000d4d4057210 */ /* 0x000fe4000787e007 */
[----:B------:R-:W-:Y:S02]  /*19950*/  @!P4 R2UR UR4, R138 ;  /* 0x000000008a04c2ca */ /* 0x000fe400000e0000 */
[----:B------:R-:W-:Y:S02]  /*19960*/  IADD3.X R6, R213, R213, R22, P3, P0 ;  /* 0x000000d5d5067210 */ /* 0x000fe40001fe0416 */
[----:B------:R-:W-:-:S02]  /*19970*/  @!P4 R2UR UR5, R139 ;  /* 0x000000008b05c2ca */ /* 0x000fc400000e0000 */
[-C--:B------:R-:W-:Y:S02]  /*19980*/  @P2 LEA R30, P3, R5, R214.reuse, 0x1 ;  /* 0x000000d6051e2211 */ /* 0x080fe400078608ff */
[-C--:B------:R-:W-:Y:S02]  /*19990*/  LEA.HI.X R29, R7, R215.reuse, R22, 0x1, P5 ;  /* 0x000000d7071d7211 */ /* 0x080fe400028f0c16 */
[C---:B------:R-:W-:Y:S02]  /*199a0*/  @P2 LEA.HI.X R31, R5.reuse, R215, R6, 0x1, P3 ;  /* 0x000000d7051f2211 */ /* 0x040fe400018f0c06 */
[C---:B------:R-:W-:Y:S02]  /*199b0*/  @P1 LEA R14, P0, R5.reuse, R214, 0x1 ;  /* 0x000000d6050e1211 */ /* 0x040fe400078008ff */
[C---:B------:R-:W-:Y:S02]  /*199c0*/  IADD3 R3, P5, R5.reuse, R212, RZ ;  /* 0x000000d405037210 */ /* 0x040fe40007fbe0ff */
[----:B------:R-:W-:Y:S01]  /*199d0*/  @!P4 LEA R32, P6, R5, R214, 0x1 ;  /* 0x000000d60520c211 */ /* 0x000fe200078c08ff */
[----:B------:R-:W-:Y:S01]  /*199e0*/  @!PT LDS RZ, [RZ] ;  /* 0x00000000fffff984 */ /* 0x000fe20000000800 */
[----:B------:R-:W-:Y:S01]  /*199f0*/  @!PT LDS RZ, [RZ] ;  /* 0x00000000fffff984 */ /* 0x000fe20000000800 */
[----:B------:R-:W-:Y:S01]  /*19a00*/  @!PT LDS RZ, [RZ] ;  /* 0x00000000fffff984 */ /* 0x000fe20000000800 */
[----:B------:R-:W-:Y:S01]  /*19a10*/  @!P4 LDGSTS.E.BYPASS.LTC128B.128 [R224+0x6000], desc[UR4][R28.64] ;  /* 0x060000001ce0cfae */ /* 0x000fe2000b901d44 */
[----:B------:R-:W-:-:S02]  /*19a20*/  @!P4 IADD3 R7, P3, R7, R212, RZ ;  /* 0x000000d40707c210 */ /* 0x000fc40007f7e0ff */
[----:B------:R-:W-:Y:S01]  /*19a30*/  @P2 R2UR UR8, R138 ;  /* 0x000000008a0822ca */ /* 0x000fe200000e0000 */
[----:B------:R1:W-:Y:S01]  /*19a40*/  @P4 STS.128 [R224+0x6000], RZ ;  /* 0x006000ffe0004388 */ /* 0x0003e20000000c00 */
[----:B------:R-:W-:Y:S01]  /*19a50*/  @P2 R2UR UR9, R139 ;  /* 0x000000008b0922ca */ /* 0x000fe200000e0000 */
[--C-:B------:R-:W-:Y:S01]  /*19a60*/  @!P4 IMAD.X R22, R22, 0x1, R213.reuse, P3 ;  /* 0x000000011616c824 */ /* 0x100fe200018e06d5 */
[CCC-:B------:R-:W-:Y:S02]  /*19a70*/  @P1 LEA.HI.X R15, R5.reuse, R215.reuse, R6.reuse, 0x1, P0 ;  /* 0x000000d7050f1211 */ /* 0x1c0fe400000f0c06 */
[----:B------:R-:W-:Y:S01]  /*19a80*/  @!P4 LEA.HI.X R33, R5, R215, R6, 0x1, P6 ;  /* 0x000000d70521c211 */ /* 0x000fe200030f0c06 */
[----:B------:R-:W-:Y:S01]  /*19a90*/  IMAD.X R6, R6, 0x1, R213, P5 ;  /* 0x0000000106067824 */ /* 0x000fe200028e06d5 */
[CC--:B------:R-:W-:Y:S02]  /*19aa0*/  @!P4 LEA R156, P5, R3.reuse, R214.reuse, 0x1 ;  /* 0x000000d6039cc211 */ /* 0x0c0fe400078a08ff */
[----:B------:R-:W-:-:S02]  /*19ab0*/  @P2 LEA R34, P0, R3, R214, 0x1 ;  /* 0x000000d603222211 */ /* 0x000fc400078008ff */
[-C--:B------:R-:W-:Y:S02]  /*19ac0*/  @P1 LEA R158, P3, R3, R214.reuse, 0x1 ;  /* 0x000000d6039e1211 */ /* 0x080fe400078608ff */
[----:B------:R-:W-:Y:S01]  /*19ad0*/  @!P4 LEA R160, P6, R7, R214, 0x1 ;  /* 0x000000d607a0c211 */ /* 0x000fe200078c08ff */
[----:B------:R-:W-:Y:S01]  /*19ae0*/  IMAD.MOV.U32 R214, RZ, RZ, R28 ;  /* 0x000000ffffd67224 */ /* 0x000fe200078e001c */
[----:B------:R-:W-:Y:S02]  /*19af0*/  @P1 R2UR UR4, R138 ;  /* 0x000000008a0412ca */ /* 0x000fe400000e0000 */
[----:B------:R-:W-:Y:S02]  /*19b00*/  @P1 R2UR UR5, R139 ;  /* 0x000000008b0512ca */ /* 0x000fe400000e0000 */
[CCC-:B------:R-:W-:Y:S02]  /*19b10*/  @!P4 LEA.HI.X R157, R3.reuse, R215.reuse, R6.reuse, 0x1, P5 ;  /* 0x000000d7039dc211 */ /* 0x1c0fe400028f0c06 */
[----:B------:R-:W-:-:S02]  /*19b20*/  @P2 LEA.HI.X R35, R3, R215, R6, 0x1, P0 ;  /* 0x000000d703232211 */ /* 0x000fc400000f0c06 */
[-C--:B------:R-:W-:Y:S01]  /*19b30*/  @P1 LEA.HI.X R159, R3, R215.reuse, R6, 0x1, P3 ;  /* 0x000000d7039f1211 */ /* 0x080fe200018f0c06 */
[----:B------:R-:W-:Y:S01]  /*19b40*/  @P2 IMAD.MOV.U32 R6, RZ, RZ, R28 ;  /* 0x000000ffff062224 */ /* 0x000fe200078e001c */
[----:B------:R-:W-:Y:S01]  /*19b50*/  @!P4 LEA.HI.X R161, R7, R215, R22, 0x1, P6 ;  /* 0x000000d707a1c211 */ /* 0x000fe200030f0c16 */
[--C-:B------:R-:W-:Y:S01]  /*19b60*/  @P2 IMAD.MOV.U32 R7, RZ, RZ, R29.reuse ;  /* 0x000000ffff072224 */ /* 0x100fe200078e001d */
[C---:B------:R-:W-:Y:S01]  /*19b70*/  @!P4 R2UR UR12, R138.reuse ;  /* 0x000000008a0cc2ca */ /* 0x040fe200000e0000 */
[----:B------:R-:W-:Y:S01]  /*19b80*/  IMAD.MOV.U32 R215, RZ, RZ, R29 ;  /* 0x000000ffffd77224 */ /* 0x000fe200078e001d */
[C---:B------:R-:W-:Y:S02]  /*19b90*/  @!P4 R2UR UR13, R139.reuse ;  /* 0x000000008b0dc2ca */ /* 0x040fe400000e0000 */
[----:B------:R-:W-:Y:S01]  /*19ba0*/  @!PT LDS RZ, [RZ] ;  /* 0x00000000fffff984 */ /* 0x000fe20000000800 */
[----:B------:R-:W-:Y:S01]  /*19bb0*/  @!PT LDS RZ, [RZ] ;  /* 0x00000000fffff984 */ /* 0x000fe20000000800 */
[----:B------:R-:W-:Y:S01]  /*19bc0*/  @!PT LDS RZ, [RZ] ;  /* 0x00000000fffff984 */ /* 0x000fe20000000800 */
[----:B------:R2:W-:Y:S01]  /*19bd0*/  @P2 LDGSTS.E.BYPASS.LTC128B.128 [R224+0x8000], desc[UR8][R6.64+0x80] ;  /* 0x0800008006e02fae */ /* 0x0005e2000b901d48 */
[C---:B------:R-:W-:Y:S02]  /*19be0*/  @P2 R2UR UR10, R138.reuse ;  /* 0x000000008a0a22ca */ /* 0x040fe400000e0000 */
[----:B------:R-:W-:Y:S01]  /*19bf0*/  @P2 R2UR UR11, R139 ;  /* 0x000000008b0b22ca */ /* 0x000fe200000e0000 */
[----:B------:R1:W-:Y:S01]  /*19c00*/  @!P2 STS.128 [R224+0x8000], RZ ;  /* 0x008000ffe000a388 */ /* 0x0003e20000000c00 */
[----:B------:R-:W-:-:S02]  /*19c10*/  @P1 R2UR UR8, R138 ;  /* 0x000000008a0812ca */ /* 0x000fc400000e0000 */
[C---:B------:R-:W-:Y:S02]  /*19c20*/  @P1 R2UR UR9, R139.reuse ;  /* 0x000000008b0912ca */ /* 0x040fe400000e0000 */
[----:B------:R-:W-:Y:S02]  /*19c30*/  @P2 R2UR UR14, R138 ;  /* 0x000000008a0e22ca */ /* 0x000fe400000e0000 */
[----:B------:R-:W-:Y:S01]  /*19c40*/  @P2 R2UR UR15, R139 ;  /* 0x000000008b0f22ca */ /* 0x000fe200000e0000 */
[----:B--2---:R-:W-:Y:S02]  /*19c50*/  @P1 IMAD.MOV.U32 R6, RZ, RZ, R28 ;  /* 0x000000ffff061224 */ /* 0x004fe400078e001c */
[----:B------:R-:W-:-:S05]  /*19c60*/  @P1 IMAD.MOV.U32 R7, RZ, RZ, R29 ;  /* 0x000000ffff071224 */ /* 0x000fca00078e001d */
[----:B------:R-:W-:Y:S01]  /*19c70*/  @!PT LDS RZ, [RZ] ;  /* 0x00000000fffff984 */ /* 0x000fe20000000800 */
[----:B------:R-:W-:Y:S01]  /*19c80*/  @!PT LDS RZ, [RZ] ;  /* 0x00000000fffff984 */ /* 0x000fe20000000800 */
[----:B------:R-:W-:Y:S01]  /*19c90*/  @!PT LDS RZ, [RZ] ;  /* 0x00000000fffff984 */ /* 0x000fe20000000800 */
[----:B------:R1:W-:Y:S01]  /*19ca0*/  @P1 LDGSTS.E.BYPASS.LTC128B.128 [R224+0xa000], desc[UR4][R6.64+0x100] ;  /* 0x0a00010006e01fae */ /* 0x0003e2000b901d44 */
[C---:B------:R-:W-:Y:S02]  /*19cb0*/  @!P4 R2UR UR4, R138.reuse ;  /* 0x000000008a04c2ca */ /* 0x040fe400000e0000 */
[C---:B------:R-:W-:Y:S01]  /*19cc0*/  @!P4 R2UR UR5, R139.reuse ;  /* 0x000000008b05c2ca */ /* 0x040fe200000e0000 */
[----:B------:R1:W-:Y:S04]  /*19cd0*/  @!P1 STS.128 [R224+0xa000], RZ ;  /* 0x00a000ffe0009388 */ /* 0x0003e80000000c00 */
[----:B------:R-:W-:Y:S01]  /*19ce0*/  @!PT LDS RZ, [RZ] ;  /* 0x00000000fffff984 */ /* 0x000fe20000000800 */
[----:B------:R-:W-:Y:S01]  /*19cf0*/  @!PT LDS RZ, [RZ] ;  /* 0x00000000fffff984 */ /* 0x000fe20000000800 */
[----:B------:R-:W-:Y:S01]  /*19d00*/  @!PT LDS RZ, [RZ] ;  /* 0x00000000fffff984 */ /* 0x000fe20000000800 */
[----:B------:R1:W-:Y:S01]  /*19d10*/  @!P4 LDGSTS.E.BYPASS.LTC128B.128 [R224+0x6800], desc[UR12][R160.64] ;  /* 0x06800000a0e0cfae */ /* 0x0003e2000b901d4c */
[C---:B------:R-:W-:Y:S02]  /*19d20*/  @P1 R2UR UR12, R138.reuse ;  /* 0x000000008a0c12ca */ /* 0x040fe400000e0000 */
[----:B------:R-:W-:Y:S01]  /*19d30*/  @P1 R2UR UR13, R139 ;  /* 0x000000008b0d12ca */ /* 0x000fe200000e0000 */
[----:B------:R1:W-:Y:S04]  /*19d40*/  @P4 STS.128 [R224+0x6800], RZ ;  /* 0x006800ffe0004388 */ /* 0x0003e80000000c00 */
[----:B------:R-:W-:Y:S01]  /*19d50*/  @!PT LDS RZ, [RZ] ;  /* 0x00000000fffff984 */ /* 0x000fe20000000800 */
[----:B------:R-:W-:Y:S01]  /*19d60*/  @!PT LDS RZ, [RZ] ;  /* 0x00000000fffff984 */ /* 0x000fe20000000800 */
[----:B------:R-:W-:Y:S01]  /*19d70*/  @!PT LDS RZ, [RZ] ;  /* 0x00000000fffff984 */ /* 0x000fe20000000800 */
[----:B------:R1:W-:Y:S01]  /*19d80*/  @P2 LDGSTS.E.BYPASS.LTC128B.128 [R224+0x8800], desc[UR10][R26.64+0x80] ;  /* 0x088000801ae02fae */ /* 0x0003e2000b901d4a */
[----:B------:R-:W-:-:S02]  /*19d90*/  @!P4 R2UR UR10, R138 ;  /* 0x000000008a0ac2ca */ /* 0x000fc400000e0000 */
[C---:B------:R-:W-:Y:S01]  /*19da0*/  @!P4 R2UR UR11, R139.reuse ;  /* 0x000000008b0bc2ca */ /* 0x040fe200000e0000 */
[----:B------:R1:W-:Y:S04]  /*19db0*/  @!P2 STS.128 [R224+0x8800], RZ ;  /* 0x008800ffe000a388 */ /* 0x0003e80000000c00 */
[----:B------:R-:W-:Y:S01]  /*19dc0*/  @!PT LDS RZ, [RZ] ;  /* 0x00000000fffff984 */ /* 0x000fe20000000800 */
[----:B------:R-:W-:Y:S01]  /*19dd0*/  @!PT LDS RZ, [RZ] ;  /* 0x00000000fffff984 */ /* 0x000fe20000000800 */
[----:B------:R-:W-:Y:S01]  /*19de0*/  @!PT LDS RZ, [RZ] ;  /* 0x00000000fffff984 */ /* 0x000fe20000000800 */
[----:B------:R1:W-:Y:S01]  /*19df0*/  @P1 LDGSTS.E.BYPASS.LTC128B.128 [R224+0xa800], desc[UR8][R24.64+0x100] ;  /* 0x0a80010018e01fae */ /* 0x0003e2000b901d48 */
[C---:B------:R-:W-:Y:S02]  /*19e00*/  @P2 R2UR UR8, R138.reuse ;  /* 0x000000008a0822ca */ /* 0x040fe400000e0000 */
        /* <DEDUP_REMOVED lines=35> */
.L_x_3278:
[----:B------:R-:W-:Y:S05]  /*1a040*/  BSYNC B1 ;  /* 0x0000000000017941 */ /* 0x000fea0003800000 */
.L_x_3277:
        /* <DEDUP_REMOVED lines=58> */
[----:B------:R-:W-:Y:S01]  /*1a3f0*/  FSEL R4, R159, RZ, P1 ;  /* 0x000000ff9f047208 */ /* 0x000fe20000800000 */
[----:B------:R-:W2:Y:S01]  /*1a400*/  LDSM.16.MT88.4 R16, [R208+0xc000] ;  /* 0x00c00000d010783b */ /* 0x000ea20000004200 */
[-C--:B------:R-:W-:Y:S01]  /*1a410*/  FFMA.FTZ R138, R2, R166.reuse, -R165 ;  /* 0x000000a6028a7223 */ /* 0x080fe200000108a5 */
[-CC-:B------:R-:W-:Y:S01]  /*1a420*/  FFMA.FTZ R139, R8, R166.reuse, -R173.reuse ;  /* 0x000000a6088b7223 */ /* 0x180fe200000108ad */
[-C--:B------:R-:W-:Y:S01]  /*1a430*/  FFMA.FTZ R156, R20, R166.reuse, -R173 ;  /* 0x000000a6149c7223 */ /* 0x080fe200000108ad */
[----:B------:R-:W-:Y:S01]  /*1a440*/  FADD.FTZ R5, R133, -R4 ;  /* 0x8000000485057221 */ /* 0x000fe20000010000 */
[-CC-:B------:R-:W-:Y:S01]  /*1a450*/  FFMA.FTZ R3, R12, R166.reuse, -R165.reuse ;  /* 0x000000a60c037223 */ /* 0x180fe200000108a5 */
[-C--:B------:R-:W-:Y:S01]  /*1a460*/  FFMA.FTZ R2, R10, R166.reuse, -R165 ;  /* 0x000000a60a027223 */ /* 0x080fe200000108a5 */
[----:B------:R-:W-:Y:S01]  /*1a470*/  MUFU.EX2 R157, R157 ;  /* 0x0000009d009d7308 */ /* 0x000fe20000000800 */
[----:B------:R-:W-:Y:S01]  /*1a480*/  FMUL.FTZ R162, R166, R5 ;  /* 0x00000005a6a27220 */ /* 0x000fe20000410000 */
[----:B------:R-:W3:Y:S01]  /*1a490*/  LDSM.16.MT88.4 R8, [R209+0xc000] ;  /* 0x00c00000d108783b */ /* 0x000ee20000004200 */
[----:B------:R-:W-:Y:S01]  /*1a4a0*/  FFMA.FTZ R177, R142, R166, -R173 ;  /* 0x000000a68eb17223 */ /* 0x000fe200000108ad */
        /* <DEDUP_REMOVED lines=18> */
[-C--:B------:R-:W-:Y:S01]  /*1a5d0*/  FFMA.FTZ R181, R184, R166.reuse, -R165 ;  /* 0x000000a6b8b57223 */ /* 0x080fe200000108a5 */
[-C--:B------:R-:W-:Y:S01]  /*1a5e0*/  FFMA.FTZ R178, R178, R166.reuse, -R173 ;  /* 0x000000a6b2b27223 */ /* 0x080fe200000108ad */
[----:B------:R-:W4:Y:S01]  /*1a5f0*/  MUFU.EX2 R137, R137 ;  /* 0x0000008900897308 */ /* 0x000f220000000800 */
[----:B-1----:R-:W-:Y:S01]  /*1a600*/  F2FP.BF16.F32.PACK_AB R4, R139, R157 ;  /* 0x0000009d8b04723e */ /* 0x002fe200000010ff */
[-CC-:B------:R-:W-:Y:S01]  /*1a610*/  FFMA.FTZ R182, R134, R166.reuse, -R165.reuse ;  /* 0x000000a686b67223 */ /* 0x180fe200000108a5 */
[--C-:B------:R-:W-:Y:S01]  /*1a620*/  FFMA.FTZ R184, R236, R166, -R165.reuse ;  /* 0x000000a6ecb87223 */ /* 0x100fe200000108a5 */
[----:B------:R-:W-:Y:S01]  /*1a630*/  LDSM.16.MT88.4 R132, [R209+0xc800] ;  /* 0x00c80000d184783b */ /* 0x000fe20000004200 */
[-C--:B------:R-:W-:Y:S01]  /*1a640*/  FMUL.FTZ R90, R90, R160.reuse ;  /* 0x000000a05a5a7220 */ /* 0x080fe20000410000 */
[-C--:B------:R-:W-:Y:S01]  /*1a650*/  FMUL.FTZ R91, R91, R160.reuse ;  /* 0x000000a05b5b7220 */ /* 0x080fe20000410000 */
[-C--:B------:R-:W-:Y:S01]  /*1a660*/  FMUL.FTZ R94, R94, R160.reuse ;  /* 0x000000a05e5e7220 */ /* 0x080fe20000410000 */
[----:B------:R-:W-:Y:S01]  /*1a670*/  MUFU.EX2 R138, R138 ;  /* 0x0000008a008a7308 */ /* 0x000fe20000000800 */
[-C--:B------:R-:W-:Y:S01]  /*1a680*/  FMUL.FTZ R95, R95, R160.reuse ;  /* 0x000000a05f5f7220 */ /* 0x080fe20000410000 */
[-C--:B------:R-:W-:Y:S01]  /*1a690*/  FMUL.FTZ R98, R98, R160.reuse ;  /* 0x000000a062627220 */ /* 0x080fe20000410000 */
[----:B------:R-:W-:Y:S01]  /*1a6a0*/  FMUL.FTZ R99, R99, R160 ;  /* 0x000000a063637220 */ /* 0x000fe20000410000 */
[-CC-:B------:R-:W-:Y:S01]  /*1a6b0*/  FFMA.FTZ R187, R150, R166.reuse, -R165.reuse ;  /* 0x000000a696bb7223 */ /* 0x180fe200000108a5 */
[-C--:B------:R-:W-:Y:S01]  /*1a6c0*/  FFMA.FTZ R232, R148, R166.reuse, -R165 ;  /* 0x000000a694e87223 */ /* 0x080fe200000108a5 */
[--C-:B------:R-:W-:Y:S01]  /*1a6d0*/  FFMA.FTZ R183, R234, R166, -R173.reuse ;  /* 0x000000a6eab77223 */ /* 0x100fe200000108ad */
[----:B------:R-:W-:Y:S01]  /*1a6e0*/  LDSM.16.MT88.4 R148, [R209+0xf000] ;  /* 0x00f00000d194783b */ /* 0x000fe20000004200 */
[----:B------:R-:W1:Y:S01]  /*1a6f0*/  MUFU.EX2 R3, R3 ;  /* 0x0000000300037308 */ /* 0x000e620000000800 */
[----:B----4-:R-:W-:Y:S01]  /*1a700*/  F2FP.BF16.F32.PACK_AB R6, R137, R156 ;  /* 0x0000009c8906723e */ /* 0x010fe200000010ff */
[-CC-:B------:R-:W-:Y:S01]  /*1a710*/  FFMA.FTZ R186, R186, R166.reuse, -R173.reuse ;  /* 0x000000a6baba7223 */ /* 0x180fe200000108ad */
[-CC-:B------:R-:W-:Y:S01]  /*1a720*/  FFMA.FTZ R185, R154, R166.reuse, -R173.reuse ;  /* 0x000000a69ab97223 */ /* 0x180fe200000108ad */
[-C--:B------:R-:W-:Y:S01]  /*1a730*/  FFMA.FTZ R230, R152, R166.reuse, -R173 ;  /* 0x000000a698e67223 */ /* 0x080fe200000108ad */
[-CC-:B------:R-:W-:Y:S01]  /*1a740*/  FFMA.FTZ R229, R146, R166.reuse, -R165.reuse ;  /* 0x000000a692e57223 */ /* 0x180fe200000108a5 */
[-CC-:B------:R-:W-:Y:S01]  /*1a750*/  FFMA.FTZ R234, R144, R166.reuse, -R165.reuse ;  /* 0x000000a690ea7223 */ /* 0x180fe200000108a5 */
[----:B------:R-:W-:Y:S01]  /*1a760*/  LDSM.16.MT88.4 R152, [R206+0xd000] ;  /* 0x00d00000ce98783b */ /* 0x000fe20000004200 */
[----:B------:R-:W-:Y:S01]  /*1a770*/  MUFU.EX2 R2, R2 ;  /* 0x0000000200027308 */ /* 0x000fe20000000800 */
[-CC-:B------:R-:W-:Y:S01]  /*1a780*/  FFMA.FTZ R170, R170, R166.reuse, -R165.reuse ;  /* 0x000000a6aaaa7223 */ /* 0x180fe200000108a5 */
[-CC-:B------:R-:W-:Y:S01]  /*1a790*/  FFMA.FTZ R164, R164, R166.reuse, -R165.reuse ;  /* 0x000000a6a4a47223 */ /* 0x180fe200000108a5 */
[----:B------:R-:W-:Y:S01]  /*1a7a0*/  LDSM.16.MT88.4 R144, [R208+0xf000] ;  /* 0x00f00000d090783b */ /* 0x000fe20000004200 */
[----:B------:R-:W-:-:S04]  /*1a7b0*/  FFMA.FTZ R163, R163, R166, -R165 ;  /* 0x000000a6a3a37223 */ /* 0x000fc800000108a5 */
[----:B------:R-:W4:Y:S01]  /*1a7c0*/  MUFU.EX2 R161, R161 ;  /* 0x000000a100a17308 */ /* 0x000f220000000800 */
[----:B-1----:R-:W-:Y:S01]  /*1a7d0*/  F2FP.BF16.F32.PACK_AB R5, R3, R138 ;  /* 0x0000008a0305723e */ /* 0x002fe200000010ff */
[----:B------:R-:W-:-:S04]  /*1a7e0*/  FFMA.FTZ R138, R227, R160, R138 ;  /* 0x000000a0e38a7223 */ /* 0x000fc8000001008a */
[----:B------:R-:W-:Y:S02]  /*1a7f0*/  FADD.FTZ R3, R3, R138 ;  /* 0x0000008a03037221 */ /* 0x000fe40000010000 */
[----:B------:R-:W1:Y:S08]  /*1a800*/  MUFU.EX2 R162, R162 ;  /* 0x000000a200a27308 */ /* 0x000e700000000800 */
[----:B------:R-:W-:Y:S01]  /*1a810*/  MUFU.EX2 R175, R175 ;  /* 0x000000af00af7308 */ /* 0x000fe20000000800 */
[----:B----4-:R-:W-:Y:S01]  /*1a820*/  F2FP.BF16.F32.PACK_AB R7, R161, R2 ;  /* 0x00000002a107723e */ /* 0x010fe200000010ff */
[----:B------:R-:W-:-:S04]  /*1a830*/  FADD.FTZ R2, R2, R3 ;  /* 0x0000000302027221 */ /* 0x000fc80000010000 */
[----:B------:R-:W-:Y:S02]  /*1a840*/  FADD.FTZ R2, R161, R2 ;  /* 0x00000002a1027221 */ /* 0x000fe40000010000 */
        /* <DEDUP_REMOVED lines=33> */
[----:B------:R-:W-:Y:S01]  /*1aa60*/  FMUL.FTZ R109, R105, R162 ;  /* 0x000000a2696d7220 */ /* 0x000fe20000410000 */
[-C--:B------:R-:W-:Y:S01]  /*1aa70*/  FMUL.FTZ R110, R106, R160.reuse ;  /* 0x000000a06a6e7220 */ /* 0x080fe20000410000 */
[----:B------:R-:W-:Y:S01]  /*1aa80*/  FMUL.FTZ R111, R107, R160 ;  /* 0x000000a06b6f7220 */ /* 0x000fe20000410000 */
[-C--:B------:R-:W-:Y:S01]  /*1aa90*/  FMUL.FTZ R104, R100, R162.reuse ;  /* 0x000000a264687220 */ /* 0x080fe20000410000 */
[----:B------:R-:W-:Y:S01]  /*1aaa0*/  FMUL.FTZ R105, R101, R162 ;  /* 0x000000a265697220 */ /* 0x000fe20000410000 */
[-C--:B------:R-:W-:Y:S01]  /*1aab0*/  FMUL.FTZ R106, R102, R160.reuse ;  /* 0x000000a0666a7220 */ /* 0x080fe20000410000 */
[----:B------:R-:W-:Y:S01]  /*1aac0*/  FMUL.FTZ R107, R103, R160 ;  /* 0x000000a0676b7220 */ /* 0x000fe20000410000 */
[C---:B------:R-:W-:Y:S01]  /*1aad0*/  HMMA.16816.F32.BF16 R8, R4.reuse, R10, R124 ;  /* 0x0000000a0408723c */ /* 0x040fe2000004187c */
[----:B------:R-:W-:Y:S01]  /*1aae0*/  LDSM.16.MT88.4 R124, [R206+0xc800] ;  /* 0x00c80000ce7c783b */ /* 0x000fe20000004200 */
[----:B------:R-:W2:Y:S04]  /*1aaf0*/  MUFU.EX2 R182, R182 ;  /* 0x000000b600b67308 */ /* 0x000ea80000000800 */
[C---:B------:R-:W-:Y:S01]  /*1ab00*/  HMMA.16816.F32.BF16 R100, R4.reuse, R32, R108 ;  /* 0x000000200464723c */ /* 0x040fe2000004186c */
[----:B------:R-:W3:Y:S03]  /*1ab10*/  LDSM.16.MT88.4 R108, [R207+0xe000] ;  /* 0x00e00000cf6c783b */ /* 0x000ee60000004200 */
[----:B------:R-:W-:Y:S02]  /*1ab20*/  MUFU.EX2 R181, R181 ;  /* 0x000000b500b57308 */ /* 0x000fe40000000800 */
[C---:B------:R-:W-:Y:S06]  /*1ab30*/  HMMA.16816.F32.BF16 R32, R4.reuse, R34, R104 ;  /* 0x000000220420723c */ /* 0x040fec0000041868 */
[----:B------:R-:W-:Y:S01]  /*1ab40*/  MUFU.EX2 R184, R184 ;  /* 0x000000b800b87308 */ /* 0x000fe20000000800 */
        /* <DEDUP_REMOVED lines=24> */
[----:B------:R-:W5:Y:S01]  /*1acd0*/  LDSM.16.MT88.4 R112, [R209+0x10000] ;  /* 0x01000000d170783b */ /* 0x000f620000004200 */
        /* <DEDUP_REMOVED lines=9> */
[C---:B---3--:R-:W-:Y:S06]  /*1ad70*/  HMMA.16816.F32.BF16 R56, R4.reuse, R108, R116 ;  /* 0x0000006c0438723c */ /* 0x048fec0000041874 */
[C---:B------:R-:W-:Y:S01]  /*1ad80*/  HMMA.16816.F32.BF16 R52, R4.reuse, R110, R52 ;  /* 0x0000006e0434723c */ /* 0x040fe20000041834 */
[----:B------:R-:W3:Y:S01]  /*1ad90*/  LDSM.16.MT88.4 R108, [R208+0x10000] ;  /* 0x01000000d06c783b */ /* 0x000ee20000004200 */
        /* <DEDUP_REMOVED lines=9> */
[C---:B-1----:R-:W-:Y:S06]  /*1ae30*/  HMMA.16816.F32.BF16 R64, R4.reuse, R104, R116 ;  /* 0x000000680440723c */ /* 0x042fec0000041874 */
[C---:B------:R-:W-:Y:S01]  /*1ae40*/  HMMA.16816.F32.BF16 R60, R4.reuse, R106, R60 ;  /* 0x0000006a043c723c */ /* 0x040fe2000004183c */
[-C--:B------:R-:W-:Y:S01]  /*1ae50*/  FMUL.FTZ R116, R68, R162.reuse ;  /* 0x000000a244747220 */ /* 0x080fe20000410000 */
[----:B------:R-:W-:Y:S01]  /*1ae60*/  FMUL.FTZ R117, R69, R162 ;  /* 0x000000a245757220 */ /* 0x000fe20000410000 */
[-C--:B------:R-:W-:Y:S01]  /*1ae70*/  FMUL.FTZ R118, R70, R160.reuse ;  /* 0x000000a046767220 */ /* 0x080fe20000410000 */
[----:B------:R-:W-:Y:S01]  /*1ae80*/  FMUL.FTZ R119, R71, R160 ;  /* 0x000000a047777220 */ /* 0x000fe20000410000 */
[----:B------:R-:W1:Y:S01]  /*1ae90*/  LDSM.16.MT88.4 R104, [R207+0x10000] ;  /* 0x01000000cf68783b */ /* 0x000e620000004200 */
[-C--:B------:R-:W-:Y:S01]  /*1aea0*/  FMUL.FTZ R68, R72, R162.reuse ;  /* 0x000000a248447220 */ /* 0x080fe20000410000 */
[----:B------:R-:W-:Y:S01]  /*1aeb0*/  FMUL.FTZ R69, R73, R162 ;  /* 0x000000a249457220 */ /* 0x000fe20000410000 */
[-C--:B------:R-:W-:Y:S01]  /*1aec0*/  FMUL.FTZ R70, R74, R160.reuse ;  /* 0x000000a04a467220 */ /* 0x080fe20000410000 */
[----:B------:R-:W-:Y:S01]  /*1aed0*/  FMUL.FTZ R71, R75, R160 ;  /* 0x000000a04b477220 */ /* 0x000fe20000410000 */
[----:B------:R-:W-:Y:S01]  /*1aee0*/  MUFU.EX2 R232, R232 ;  /* 0x000000e800e87308 */ /* 0x000fe20000000800 */
[C---:B-----5:R-:W-:Y:S06]  /*1aef0*/  HMMA.16816.F32.BF16 R72, R4.reuse, R112, R116 ;  /* 0x000000700448723c */ /* 0x060fec0000041874 */
[C---:B------:R-:W-:Y:S01]  /*1af00*/  HMMA.16816.F32.BF16 R68, R4.reuse, R114, R68 ;  /* 0x000000720444723c */ /* 0x040fe20000041844 */
[----:B------:R-:W-:Y:S01]  /*1af10*/  FFMA.FTZ R116, R140, R166, -R173 ;  /* 0x000000a68c747223 */ /* 0x000fe200000108ad */
[-C--:B------:R-:W-:Y:S01]  /*1af20*/  FMUL.FTZ R112, R80, R162.reuse ;  /* 0x000000a250707220 */ /* 0x080fe20000410000 */
[----:B------:R-:W5:Y:S01]  /*1af30*/  LDSM.16.MT88.4 R140, [R206+0x10000] ;  /* 0x01000000ce8c783b */ /* 0x000f620000004200 */
[-C--:B------:R-:W-:Y:S01]  /*1af40*/  FMUL.FTZ R113, R81, R162.reuse ;  /* 0x000000a251717220 */ /* 0x080fe20000410000 */
[----:B------:R4:W2:Y:S01]  /*1af50*/  MUFU.EX2 R180, R116 ;  /* 0x0000007400b47308 */ /* 0x0008a20000000800 */
[----:B------:R-:W-:Y:S01]  /*1af60*/  FMUL.FTZ R80, R84, R162 ;  /* 0x000000a254507220 */ /* 0x000fe20000410000 */
[-C--:B------:R-:W-:Y:S01]  /*1af70*/  FMUL.FTZ R114, R82, R160.reuse ;  /* 0x000000a052727220 */ /* 0x080fe20000410000 */
[----:B------:R-:W-:Y:S01]  /*1af80*/  FMUL.FTZ R115, R83, R160 ;  /* 0x000000a053737220 */ /* 0x000fe20000410000 */
[----:B------:R-:W-:Y:S01]  /*1af90*/  FMUL.FTZ R81, R85, R162 ;  /* 0x000000a255517220 */ /* 0x000fe20000410000 */
[-C--:B------:R-:W-:Y:S01]  /*1afa0*/  FMUL.FTZ R82, R86, R160.reuse ;  /* 0x000000a056527220 */ /* 0x080fe20000410000 */
[----:B------:R-:W-:Y:S01]  /*1afb0*/  FMUL.FTZ R83, R87, R160 ;  /* 0x000000a057537220 */ /* 0x000fe20000410000 */
[----:B---3--:R-:W-:Y:S01]  /*1afc0*/  HMMA.16816.F32.BF16 R76, R4, R108, R76 ;  /* 0x0000006c044c723c */ /* 0x008fe2000004184c */
[----:B------:R-:W-:Y:S01]  /*1afd0*/  MUFU.EX2 R229, R229 ;  /* 0x000000e500e57308 */ /* 0x000fe20000000800 */
[----:B------:R-:W-:-:S04]  /*1afe0*/  FFMA.FTZ R162, R228, R162, R157 ;  /* 0x000000a2e4a27223 */ /* 0x000fc8000001009d */
[----:B------:R-:W-:Y:S01]  /*1aff0*/  HMMA.16816.F32.BF16 R84, R4, R110, R112 ;  /* 0x0000006e0454723c */ /* 0x000fe20000041870 */
[----:B------:R-:W-:Y:S01]  /*1b000*/  LDSM.16.MT88.4 R112, [R208+0xe800] ;  /* 0x00e80000d070783b */ /* 0x000fe20000004200 */
[----:B------:R-:W-:Y:S01]  /*1b010*/  FADD.FTZ R139, R139, R162 ;  /* 0x000000a28b8b7221 */ /* 0x000fe20000010000 */
[----:B------:R-:W3:Y:S02]  /*1b020*/  MUFU.EX2 R234, R234 ;  /* 0x000000ea00ea7308 */ /* 0x000ee40000000800 */
[----:B----4-:R-:W4:Y:S01]  /*1b030*/  LDSM.16.MT88.4 R116, [R208+0xc800] ;  /* 0x00c80000d074783b */ /* 0x010f220000004200 */
[----:B------:R-:W-:-:S03]  /*1b040*/  FADD.FTZ R156, R156, R139 ;  /* 0x0000008b9c9c7221 */ /* 0x000fc60000010000 */
        /* <DEDUP_REMOVED lines=13> */
[----:B-----5:R-:W-:Y:S01]  /*1b120*/  HMMA.16816.F32.BF16 R92, R4, R140, R92 ;  /* 0x0000008c045c723c */ /* 0x020fe2000004185c */
        /* <DEDUP_REMOVED lines=12> */
[C---:B----4-:R-:W-:Y:S06]  /*1b1f0*/  HMMA.16816.F32.BF16 R20, R104.reuse, R116, R20 ;  /* 0x000000746814723c */ /* 0x050fec0000041814 */
        /* <DEDUP_REMOVED lines=121> */
[----:B------:R-:W-:-:S02]  /*1b990*/  MOV R132, R158 ;  /* 0x0000009e00847202 */ /* 0x000fc40000000f00 */
[----:B------:R-:W-:-:S03]  /*1b9a0*/  MOV R133, R159 ;  /* 0x0000009f00857202 */ /* 0x000fc60000000f00 */
[C---:B------:R-:W-:Y:S06]  /*1b9b0*/  HMMA.16816.F32.BF16 R80, R96.reuse, R82, R8 ;  /* 0x000000526050723c */ /* 0x040fec0000041808 */
[C---:B-1----:R-:W-:Y:S06]  /*1b9c0*/  HMMA.16816.F32.BF16 R84, R96.reuse, R140, R84 ;  /* 0x0000008c6054723c */ /* 0x042fec0000041854 */
[C---:B------:R-:W-:Y:S06]  /*1b9d0*/  HMMA.16816.F32.BF16 R88, R96.reuse, R142, R88 ;  /* 0x0000008e6058723c */ /* 0x040fec0000041858 */
[C---:B---3--:R-:W-:Y:S06]  /*1b9e0*/  HMMA.16816.F32.BF16 R92, R96.reuse, R16, R92 ;  /* 0x00000010605c723c */ /* 0x048fec000004185c */
[----:B------:R-:W-:-:S15]  /*1b9f0*/  HMMA.16816.F32.BF16 R96, R96, R18, R4 ;  /* 0x000000126060723c */ /* 0x000fde0000041804 */
[----:B------:R-:W-:-:S09]  /*1ba00*/  NOP ;  /* 0x0000000000007918 */ /* 0x000fd20000000000 */
.L_x_3273:
[----:B------:R-:W-:-:S13]  /*1ba10*/  ISETP.GE.AND P0, PT, R225, 0x1, PT ;  /* 0x00000001e100780c */ /* 0x000fda0003f06270 */
[----:B------:R-:W-:Y:S05]  /*1ba20*/  @!P0 BRA `(.L_x_3282) ;  /* 0x0000004400688947 */ /* 0x000fea0003800000 */
[----:B------:R-:W-:Y:S02]  /*1ba30*/  MOV R3, R132 ;  /* 0x0000008400037202 */ /* 0x000fe40000000f00 */
[----:B------:R-:W-:-:S07]  /*1ba40*/  MOV R2, R133 ;  /* 0x0000008500027202 */ /* 0x000fce0000000f00 */
.L_x_3291:
        /* <DEDUP_REMOVED lines=80> */
.L_x_3284:
[----:B--2---:R-:W-:Y:S02]  /*1bf50*/  R2UR UR4, R138 ;  /* 0x000000008a0472ca */ /* 0x004fe400000e0000 */
[----:B------:R-:W-:Y:S11]  /*1bf60*/  R2UR UR5, R139 ;  /* 0x000000008b0572ca */ /* 0x000ff600000e0000 */
[----:B------:R-:W-:Y:S02]  /*1bf70*/  @!UPT UIADD3 URZ, URZ, URZ, URZ ;  /* 0x0000003f3f3ff290 */ /* 0x000fe4000fffe03f */
[----:B-1----:R-:W2:Y:S02]  /*1bf80*/  LD.E R8, desc[UR4][R132.64+0x40] ;  /* 0x0000400484087980 */ /* 0x002ea4000c101900 */
[----:B--2---:R-:W-:Y:S05]  /*1bf90*/  IMAD.U32 R8, R8, -0x40, RZ ;  /* 0xffffffc008087824 */ /* 0x004fea00078e00ff */
[----:B------:R-:W-:Y:S02]  /*1bfa0*/  SHF.R.S32.HI R6, RZ, 0x1f, R8 ;  /* 0x0000001fff067819 */ /* 0x000fe40000011408 */
.L_x_3285:
[----:B------:R-:W-:Y:S05]  /*1bfb0*/  BSYNC B0 ;  /* 0x0000000000007941 */ /* 0x000fea0003800000 */
.L_x_3283:
        /* <DEDUP_REMOVED lines=175> */
[----:B------:R-:W-:Y:S05]  /*1cab0*/  LDSM.16.M88.4 R160, [R191] ;  /* 0x00000000bfa0783b */ /* 0x000fea0000000200 */
        /* <DEDUP_REMOVED lines=73> */
[C---:B------:R-:W-:Y:S05]  /*1cf50*/  HMMA.16816.F32.BF16 R8, R164.reuse, R170, R8 ;  /* 0x000000aaa408723c */ /* 0x040fea0000041808 */
[----:B------:R-:W-:Y:S01]  /*1cf60*/  IMAD.MOV.U32 R168, RZ, RZ, R230 ;  /* 0x000000ffffa87224 */ /* 0x000fe200078e00e6 */
[C---:B-----5:R-:W-:Y:S05]  /*1cf70*/  HMMA.16816.F32.BF16 R12, R164.reuse, R152, R12 ;  /* 0x00000098a40c723c */ /* 0x060fea000004180c */
[----:B------:R-:W-:Y:S01]  /*1cf80*/  IMAD.MOV.U32 R169, RZ, RZ, R231 ;  /* 0x000000ffffa97224 */ /* 0x000fe200078e00e7 */
[C---:B------:R-:W-:Y:S06]  /*1cf90*/  HMMA.16816.F32.BF16 R16, R164.reuse, R154, R16 ;  /* 0x0000009aa410723c */ /* 0x040fec0000041810 */
[C---:B------:R-:W-:Y:S06]  /*1cfa0*/  HMMA.16816.F32.BF16 R20, R164.reuse, R156, R20 ;  /* 0x0000009ca414723c */ /* 0x040fec0000041814 */
[C---:B------:R-:W-:Y:S06]  /*1cfb0*/  HMMA.16816.F32.BF16 R24, R164.reuse, R158, R24 ;  /* 0x0000009ea418723c */ /* 0x040fec0000041818 */
[C---:B--2---:R-:W-:Y:S06]  /*1cfc0*/  HMMA.16816.F32.BF16 R28, R164.reuse, R160, R28 ;  /* 0x000000a0a41c723c */ /* 0x044fec000004181c */
[----:B------:R-:W-:Y:S06]  /*1cfd0*/  HMMA.16816.F32.BF16 R32, R164, R162, R32 ;  /* 0x000000a2a420723c */ /* 0x000fec0000041820 */
[C---:B-1----:R-:W-:Y:S06]  /*1cfe0*/  HMMA.16816.F32.BF16 R4, R172.reuse, R176, R4 ;  /* 0x000000b0ac04723c */ /* 0x042fec0000041804 */
[C---:B------:R-:W-:Y:S06]  /*1cff0*/  HMMA.16816.F32.BF16 R8, R172.reuse, R178, R8 ;  /* 0x000000b2ac08723c */ /* 0x040fec0000041808 */
[C---:B---3--:R-:W-:Y:S06]  /*1d000*/  HMMA.16816.F32.BF16 R12, R172.reuse, R140, R12 ;  /* 0x0000008cac0c723c */ /* 0x048fec000004180c */
[C---:B------:R-:W-:Y:S01]  /*1d010*/  HMMA.16816.F32.BF16 R16, R172.reuse, R142, R16 ;  /* 0x0000008eac10723c */ /* 0x040fe20000041810 */
[----:B------:R-:W1:Y:S05]  /*1d020*/  LDSM.16.M88.4 R140, [R195+0x4800] ;  /* 0x00480000c38c783b */ /* 0x000e6a0000000200 */
[C---:B------:R-:W-:Y:S06]  /*1d030*/  HMMA.16816.F32.BF16 R20, R172.reuse, R144, R20 ;  /* 0x00000090ac14723c */ /* 0x040fec0000041814 */
[C---:B------:R-:W-:Y:S06]  /*1d040*/  HMMA.16816.F32.BF16 R24, R172.reuse, R146, R24 ;  /* 0x00000092ac18723c */ /* 0x040fec0000041818 */
[C---:B------:R-:W-:Y:S06]  /*1d050*/  HMMA.16816.F32.BF16 R28, R172.reuse, R148, R28 ;  /* 0x00000094ac1c723c */ /* 0x040fec000004181c */
        /* <DEDUP_REMOVED lines=21> */
[-C--:B------:R-:W-:Y:S06]  /*1d1b0*/  FMUL.FTZ R17, R17, R134.reuse ;  /* 0x0000008611117220 */ /* 0x080fec0000410000 */
[----:B------:R-:W4:Y:S10]  /*1d1c0*/  MUFU.TANH R173, R9 ;  /* 0x0000000900ad7308 */ /* 0x000f340000002400 */
[----:B------:R-:W1:Y:S10]  /*1d1d0*/  MUFU.TANH R175, R10 ;  /* 0x0000000a00af7308 */ /* 0x000e740000002400 */
[----:B------:R5:W1:Y:S10]  /*1d1e0*/  MUFU.TANH R179, R11 ;  /* 0x0000000b00b37308 */ /* 0x000a740000002400 */
[----:B------:R3:W1:Y:S01]  /*1d1f0*/  MUFU.TANH R184, R13 ;  /* 0x0000000d00b87308 */ /* 0x0006620000002400 */
[C---:B--2---:R-:W-:Y:S06]  /*1d200*/  HMMA.16816.F32.BF16 R20, R180.reuse, R4, R20 ;  /* 0x00000004b414723c */ /* 0x044fec0000041814 */
[C---:B------:R-:W-:Y:S03]  /*1d210*/  HMMA.16816.F32.BF16 R24, R180.reuse, R6, R24 ;  /* 0x00000006b418723c */ /* 0x040fe60000041818 */
[----:B------:R-:W2:Y:S01]  /*1d220*/  MUFU.TANH R163, R163 ;  /* 0x000000a300a37308 */ /* 0x000ea20000002400 */
[----:B-----5:R-:W5:Y:S01]  /*1d230*/  LDSM.16.M88.4 R8, [R195+0x5800] ;  /* 0x00580000c308783b */ /* 0x020f620000000200 */
[-C--:B------:R-:W-:Y:S01]  /*1d240*/  FMUL.FTZ R5, R19, R134.reuse ;  /* 0x0000008613057220 */ /* 0x080fe20000410000 */
[----:B------:R-:W-:Y:S07]  /*1d250*/  DEPBAR.LE SB0, 0x0 ;  /* 0x000080000000791a */ /* 0x000fee0000000000 */
[----:B------:R-:W1:Y:S01]  /*1d260*/  MUFU.TANH R165, R165 ;  /* 0x000000a500a57308 */ /* 0x000e620000002400 */
[----:B------:R-:W-:Y:S01]  /*1d270*/  BAR.SYNC.DEFER_BLOCKING 0x0 ;  /* 0x0000000000007b1d */ /* 0x000fe20000010000 */
[-C--:B---3--:R-:W-:Y:S08]  /*1d280*/  FMUL.FTZ R13, R18, R134.reuse ;  /* 0x00000086120d7220 */ /* 0x088ff00000410000 */
[----:B------:R-:W3:Y:S01]  /*1d290*/  MUFU.TANH R167, R167 ;  /* 0x000000a700a77308 */ /* 0x000ee20000002400 */
        /* <DEDUP_REMOVED lines=15> */
[----:B------:R-:W1:Y:S01]  /*1d390*/  MUFU.TANH R13, R13 ;  /* 0x0000000d000d7308 */ /* 0x000e620000002400 */
[-C--:B------:R-:W-:Y:S01]  /*1d3a0*/  FMUL.FTZ R28, R28, R134.reuse ;  /* 0x000000861c1c7220 */ /* 0x080fe20000410000 */
[-C--:B------:R-:W-:Y:S01]  /*1d3b0*/  FMUL.FTZ R29, R29, R134.reuse ;  /* 0x000000861d1d7220 */ /* 0x080fe20000410000 */
[-C--:B------:R-:W-:Y:S01]  /*1d3c0*/  FMUL.FTZ R30, R30, R134.reuse ;  /* 0x000000861e1e7220 */ /* 0x080fe20000410000 */
[-C--:B------:R-:W-:Y:S01]  /*1d3d0*/  FMUL.FTZ R31, R31, R134.reuse ;  /* 0x000000861f1f7220 */ /* 0x080fe20000410000 */
[-C--:B------:R-:W-:Y:S05]  /*1d3e0*/  FMUL.FTZ R32, R32, R134.reuse ;  /* 0x0000008620207220 */ /* 0x080fea0000410000 */
[----:B------:R-:W1:Y:S01]  /*1d3f0*/  MUFU.TANH R5, R5 ;  /* 0x0000000500057308 */ /* 0x000e620000002400 */
        /* <DEDUP_REMOVED lines=25> */
[----:B-1----:R-:W-:Y:S01]  /*1d590*/  IMAD.SHL.U32 R12, R225, 0x40, RZ ;  /* 0x00000040e10c7824 */ /* 0x002fe200078e00ff */
        /* <DEDUP_REMOVED lines=71> */
.L_x_3289:
[----:B------:R-:W-:Y:S02]  /*1da10*/  R2UR UR4, R138 ;  /* 0x000000008a0472ca */ /* 0x000fe400000e0000 */
[----:B------:R-:W-:Y:S11]  /*1da20*/  R2UR UR5, R139 ;  /* 0x000000008b0572ca */ /* 0x000ff600000e0000 */
[----:B------:R-:W-:Y:S02]  /*1da30*/  @!UPT UIADD3 URZ, URZ, URZ, URZ ;  /* 0x0000003f3f3ff290 */ /* 0x000fe4000fffe03f */
[----:B------:R-:W2:Y:S02]  /*1da40*/  LD.E R10, desc[UR4][R132.64+0x38] ;  /* 0x00003804840a7980 */ /* 0x000ea4000c101900 */
[----:B--2---:R-:W-:Y:S05]  /*1da50*/  IMAD.U32 R10, R10, -0x40, RZ ;  /* 0xffffffc00a0a7824 */ /* 0x004fea00078e00ff */
[----:B------:R-:W-:Y:S02]  /*1da60*/  SHF.R.S32.HI R6, RZ, 0x1f, R10 ;  /* 0x0000001fff067819 */ /* 0x000fe4000001140a */
.L_x_3290:
[----:B------:R-:W-:Y:S05]  /*1da70*/  BSYNC B0 ;  /* 0x0000000000007941 */ /* 0x000fea0003800000 */
.L_x_3288:
[----:B------:R-:W-:Y:S02]  /*1da80*/  @P4 R2UR UR4, R138 ;  /* 0x000000008a0442ca */ /* 0x000fe400000e0000 */
[C---:B------:R-:W-:Y:S02]  /*1da90*/  @P4 R2UR UR5, R139.reuse ;  /* 0x000000008b0542ca */ /* 0x040fe400000e0000 */
[----:B-1----:R-:W-:Y:S02]  /*1daa0*/  LEA R16, P0, R10, R214, 0x1 ;  /* 0x000000d60a107211 */ /* 0x002fe400078008ff */
        /* <DEDUP_REMOVED lines=110> */
.L_x_3287:
[----:B------:R-:W-:Y:S05]  /*1e190*/  BSYNC B1 ;  /* 0x0000000000017941 */ /* 0x000fea0003800000 */
.L_x_3286:
[----:B------:R-:W-:Y:S01]  /*1e1a0*/  R2UR UR4, R138 ;  /* 0x000000008a0472ca */ /* 0x000fe200000e0000 */
[----:B------:R-:W3:Y:S01]  /*1e1b0*/  S2R R4, SR_TID.X ;  /* 0x0000000000047919 */ /* 0x000ee20000002100 */
[----:B------:R-:W-:Y:S02]  /*1e1c0*/  R2UR UR5, R139 ;  /* 0x000000008b0572ca */ /* 0x000fe400000e0000 */
[----:B------:R-:W-:Y:S01]  /*1e1d0*/  IADD3 R7, R225, -0x1, RZ ;  /* 0xffffffffe1077810 */ /* 0x000fe20007ffe0ff */
[----:B-12---:R-:W-:Y:S08]  /*1e1e0*/  LDSM.16.MT88.4 R16, [R209+0xc000] ;  /* 0x00c00000d110783b */ /* 0x006ff00000004200 */
[----:B------:R-:W-:Y:S08]  /*1e1f0*/  LDSM.16.MT88.4 R24, [R208+0xc000] ;  /* 0x00c00000d018783b */ /* 0x000ff00000004200 */
[----:B------:R1:W2:Y:S04]  /*1e200*/  LD.E R134, desc[UR4][R132.64+0xdc] ;  /* 0x0000dc0484867980 */ /* 0x0002a8000c101900 */
[----:B------:R-:W-:Y:S08]  /*1e210*/  LDSM.16.MT88.4 R32, [R207+0xc000] ;  /* 0x00c00000cf20783b */ /* 0x000ff00000004200 */
[----:B------:R-:W-:Y:S01]  /*1e220*/  LDSM.16.MT88.4 R140, [R206+0xc000] ;  /* 0x00c00000ce8c783b */ /* 0x000fe20000004200 */
[----:B---3--:R-:W-:Y:S04]  /*1e230*/  SHF.L.U32 R4, R4, 0x1, RZ ;  /* 0x0000000104047819 */ /* 0x008fe800000006ff */
[----:B------:R-:W-:Y:S04]  /*1e240*/  LOP3.LUT R4, R4, 0x6, RZ, 0xc0, !PT ;  /* 0x0000000604047812 */ /* 0x000fe800078ec0ff */
[----:B------:R-:W-:Y:S04]  /*1e250*/  LEA R4, R7, R4, 0x6 ;  /* 0x0000000407047211 */ /* 0x000fe800078e30ff */
[----:B------:R-:W-:Y:S02]  /*1e260*/  I2FP.F32.S32 R6, R4 ;  /* 0x0000000400067245 */ /* 0x000fe40000201400 */
[C---:B------:R-:W-:Y:S02]  /*1e270*/  IADD3 R7, R4.reuse, 0x11, RZ ;  /* 0x0000001104077810 */ /* 0x040fe40007ffe0ff */
[----:B------:R-:W-:Y:S01]  /*1e280*/  IADD3 R10, R4, 0x1, RZ ;  /* 0x00000001040a7810 */ /* 0x000fe20007ffe0ff */
[CC--:B------:R-:W-:Y:S01]  /*1e290*/  FFMA.FTZ R165, R0.reuse, R6.reuse, R165 ;  /* 0x0000000600a57223 */ /* 0x0c0fe200000100a5 */
[----:B------:R-:W-:Y:S01]  /*1e2a0*/  FFMA.FTZ R161, R0, R6, R161 ;  /* 0x0000000600a17223 */ /* 0x000fe200000100a1 */
[C---:B------:R-:W-:Y:S02]  /*1e2b0*/  IADD3 R6, R4.reuse, 0x9, RZ ;  /* 0x0000000904067810 */ /* 0x040fe40007ffe0ff */
[----:B------:R-:W-:Y:S02]  /*1e2c0*/  I2FP.F32.S32 R7, R7 ;  /* 0x0000000700077245 */ /* 0x000fe40000201400 */
[----:B------:R-:W-:Y:S02]  /*1e2d0*/  I2FP.F32.S32 R6, R6 ;  /* 0x0000000600067245 */ /* 0x000fe40000201400 */
[----:B------:R-:W-:Y:S01]  /*1e2e0*/  IADD3 R8, R4, 0x8, RZ ;  /* 0x0000000804087810 */ /* 0x000fe20007ffe0ff */
[CC--:B------:R-:W-:Y:S01]  /*1e2f0*/  FFMA.FTZ R232, R0.reuse, R7.reuse, R232 ;  /* 0x0000000700e87223 */ /* 0x0c0fe200000100e8 */
[----:B------:R-:W-:Y:S01]  /*1e300*/  I2FP.F32.S32 R10, R10 ;  /* 0x0000000a000a7245 */ /* 0x000fe20000201400 */
[CC--:B------:R-:W-:Y:S01]  /*1e310*/  FFMA.FTZ R179, R0.reuse, R6.reuse, R179 ;  /* 0x0000000600b37223 */ /* 0x0c0fe200000100b3 */
[----:B------:R-:W-:Y:S01]  /*1e320*/  FFMA.FTZ R173, R0, R6, R173 ;  /* 0x0000000600ad7223 */ /* 0x000fe200000100ad */
[----:B------:R-:W-:Y:S01]  /*1e330*/  IADD3 R6, R4, 0x19, RZ ;  /* 0x0000001904067810 */ /* 0x000fe20007ffe0ff */
[----:B------:R-:W-:Y:S01]  /*1e340*/  FFMA.FTZ R184, R0, R7, R184 ;  /* 0x0000000700b87223 */ /* 0x000fe200000100b8 */
[----:B------:R-:W-:Y:S01]  /*1e350*/  IADD3 R9, R4, 0x18, RZ ;  /* 0x0000001804097810 */ /* 0x000fe20007ffe0ff */
[C---:B------:R-:W-:Y:S01]  /*1e360*/  FFMA.FTZ R167, R0.reuse, R10, R167 ;  /* 0x0000000a00a77223 */ /* 0x040fe200000100a7 */
[----:B------:R-:W-:Y:S01]  /*1e370*/  I2FP.F32.S32 R6, R6 ;  /* 0x0000000600067245 */ /* 0x000fe20000201400 */
[----:B------:R-:W-:Y:S01]  /*1e380*/  FFMA.FTZ R163, R0, R10, R163 ;  /* 0x0000000a00a37223 */ /* 0x000fe200000100a3 */
[----:B------:R-:W-:Y:S02]  /*1e390*/  IADD3 R7, R4, 0x20, RZ ;  /* 0x0000002004077810 */ /* 0x000fe40007ffe0ff */
[----:B------:R-:W-:Y:S01]  /*1e3a0*/  I2FP.F32.S32 R8, R8 ;  /* 0x0000000800087245 */ /* 0x000fe20000201400 */
[CC--:B------:R-:W-:Y:S01]  /*1e3b0*/  FFMA.FTZ R144, R0.reuse, R6.reuse, R144 ;  /* 0x0000000600907223 */ /* 0x0c0fe20000010090 */
[C---:B------:R-:W-:Y:S01]  /*1e3c0*/  FFMA.FTZ R230, R0.reuse, R6, R5 ;  /* 0x0000000600e67223 */ /* 0x040fe20000010005 */
[----:B------:R-:W-:Y:S02]  /*1e3d0*/  FMNMX.FTZ R6, R165, R3, !PT ;  /* 0x00000003a5067209 */ /* 0x000fe40007810000 */
[----:B------:R-:W-:Y:S01]  /*1e3e0*/  I2FP.F32.S32 R9, R9 ;  /* 0x0000000900097245 */ /* 0x000fe20000201400 */
[CC--:B------:R-:W-:Y:S01]  /*1e3f0*/  FFMA.FTZ R175, R0.reuse, R8.reuse, R175 ;  /* 0x0000000800af7223 */ /* 0x0c0fe200000100af */
[----:B------:R-:W-:Y:S01]  /*1e400*/  I2FP.F32.S32 R7, R7 ;  /* 0x0000000700077245 */ /* 0x000fe20000201400 */
[----:B------:R-:W-:Y:S01]  /*1e410*/  FFMA.FTZ R8, R0, R8, R171 ;  /* 0x0000000800087223 */ /* 0x000fe200000100ab */
[----:B------:R-:W-:Y:S01]  /*1e420*/  IADD3 R11, R4, 0x10, RZ ;  /* 0x00000010040b7810 */ /* 0x000fe20007ffe0ff */
[C---:B------:R-:W-:Y:S01]  /*1e430*/  FFMA.FTZ R146, R0.reuse, R9, R146 ;  /* 0x0000000900927223 */ /* 0x040fe20000010092 */
[----:B------:R-:W-:Y:S01]  /*1e440*/  FMNMX.FTZ R10, R161, R2, !PT ;  /* 0x00000002a10a7209 */ /* 0x000fe20007810000 */
[C---:B------:R-:W-:Y:S01]  /*1e450*/  FFMA.FTZ R160, R0.reuse, R7, R160 ;  /* 0x0000000700a07223 */ /* 0x040fe200000100a0 */
[----:B------:R-:W-:Y:S01]  /*1e460*/  FMNMX.FTZ R6, R167, R6, !PT ;  /* 0x00000006a7067209 */ /* 0x000fe20007810000 */
[C---:B------:R-:W-:Y:S01]  /*1e470*/  FFMA.FTZ R180, R0.reuse, R9, R13 ;  /* 0x0000000900b47223 */ /* 0x040fe2000001000d */
[----:B------:R-:W-:Y:S01]  /*1e480*/  FFMA.FTZ R186, R0, R7, R186 ;  /* 0x0000000700ba7223 */ /* 0x000fe200000100ba */
[----:B------:R-:W-:Y:S02]  /*1e490*/  I2FP.F32.S32 R11, R11 ;  /* 0x0000000b000b7245 */ /* 0x000fe40000201400 */
[----:B------:R-:W-:Y:S02]  /*1e4a0*/  FMNMX.FTZ R7, R163, R10, !PT ;  /* 0x0000000aa3077209 */ /* 0x000fe40007810000 */
[----:B------:R-:W-:Y:S01]  /*1e4b0*/  IADD3 R9, R4, 0x21, RZ ;  /* 0x0000002104097810 */ /* 0x000fe20007ffe0ff */
        /* <DEDUP_REMOVED lines=11> */
[----:B------:R-:W-:Y:S02]  /*1e570*/  FMNMX.FTZ R11, R182, R11, !PT ;  /* 0x0000000bb60b7209 */ /* 0x000fe40007810000 */
[----:B------:R-:W-:Y:S02]  /*1e580*/  IADD3 R7, R4, 0x29, RZ ;  /* 0x0000002904077810 */ /* 0x000fe40007ffe0ff */
[----:B------:R-:W-:Y:S02]  /*1e590*/  FMNMX.FTZ R9, R180, R9, !PT ;  /* 0x00000009b4097209 */ /* 0x000fe40007810000 */
[----:B------:R-:W-:Y:S02]  /*1e5a0*/  FMNMX.FTZ R11, R184, R11, !PT ;  /* 0x0000000bb80b7209 */ /* 0x000fe40007810000 */
[----:B------:R-:W-:Y:S02]  /*1e5b0*/  IADD3 R13, R4, 0x28, RZ ;  /* 0x00000028040d7810 */ /* 0x000fe40007ffe0ff */
[----:B------:R-:W-:Y:S02]  /*1e5c0*/  I2FP.F32.S32 R7, R7 ;  /* 0x0000000700077245 */ /* 0x000fe40000201400 */
[----:B------:R-:W-:Y:S02]  /*1e5d0*/  FMNMX.FTZ R9, R230, R9, !PT ;  /* 0x00000009e6097209 */ /* 0x000fe40007810000 */
[----:B------:R-:W-:Y:S01]  /*1e5e0*/  FMNMX.FTZ R11, R146, R11, !PT ;  /* 0x0000000b920b7209 */ /* 0x000fe20007810000 */
[C---:B------:R-:W-:Y:S01]  /*1e5f0*/  FFMA.FTZ R162, R0.reuse, R7, R162 ;  /* 0x0000000700a27223 */ /* 0x040fe200000100a2 */
[----:B------:R-:W-:Y:S01]  /*1e600*/  I2FP.F32.S32 R13, R13 ;  /* 0x0000000d000d7245 */ /* 0x000fe20000201400 */
[----:B------:R-:W-:Y:S01]  /*1e610*/  FFMA.FTZ R154, R0, R7, R154 ;  /* 0x00000007009a7223 */ /* 0x000fe2000001009a */
[----:B------:R-:W-:Y:S02]  /*1e620*/  IADD3 R5, R4, 0x30, RZ ;  /* 0x0000003004057810 */ /* 0x000fe40007ffe0ff */
[----:B------:R-:W-:Y:S01]  /*1e630*/  FMNMX.FTZ R7, R186, R9, !PT ;  /* 0x00000009ba077209 */ /* 0x000fe20007810000 */
[----:B------:R-:W-:Y:S01]  /*1e640*/  FFMA.FTZ R164, R0, R13, R164 ;  /* 0x0000000d00a47223 */ /* 0x000fe200000100a4 */
[----:B------:R-:W-:Y:S01]  /*1e650*/  FMNMX.FTZ R11, R144, R11, !PT ;  /* 0x0000000b900b7209 */ /* 0x000fe20007810000 */
[----:B------:R-:W-:Y:S01]  /*1e660*/  FFMA.FTZ R156, R0, R13, R156 ;  /* 0x0000000d009c7223 */ /* 0x000fe2000001009c */
[----:B------:R-:W-:Y:S02]  /*1e670*/  FMNMX.FTZ R7, R166, R7, !PT ;  /* 0x00000007a6077209 */ /* 0x000fe40007810000 */
[----:B------:R-:W-:Y:S02]  /*1e680*/  I2FP.F32.S32 R5, R5 ;  /* 0x0000000500057245 */ /* 0x000fe40000201400 */
[----:B------:R-:W-:Y:S02]  /*1e690*/  FMNMX.FTZ R9, R160, R11, !PT ;  /* 0x0000000ba0097209 */ /* 0x000fe40007810000 */
[----:B------:R-:W-:Y:S01]  /*1e6a0*/  IADD3 R6, R4, 0x31, RZ ;  /* 0x0000003104067810 */ /* 0x000fe20007ffe0ff */
[----:B------:R-:W-:Y:S01]  /*1e6b0*/  FFMA.FTZ R152, R0, R5, R152 ;  /* 0x0000000500987223 */ /* 0x000fe20000010098 */
[----:B------:R-:W-:Y:S01]  /*1e6c0*/  FMNMX.FTZ R7, R164, R7, !PT ;  /* 0x00000007a4077209 */ /* 0x000fe20007810000 */
[----:B------:R-:W-:Y:S01]  /*1e6d0*/  FFMA.FTZ R148, R0, R5, R148 ;  /* 0x0000000500947223 */ /* 0x000fe20000010094 */
[----:B------:R-:W-:Y:S02]  /*1e6e0*/  FMNMX.FTZ R9, R158, R9, !PT ;  /* 0x000000099e097209 */ /* 0x000fe40007810000 */
[----:B------:R-:W-:Y:S02]  /*1e6f0*/  IADD3 R5, R4, 0x38, RZ ;  /* 0x0000003804057810 */ /* 0x000fe40007ffe0ff */
[----:B------:R-:W-:Y:S02]  /*1e700*/  I2FP.F32.S32 R11, R6 ;  /* 0x00000006000b7245 */ /* 0x000fe40000201400 */
[----:B------:R-:W-:Y:S02]  /*1e710*/  FMNMX.FTZ R7, R162, R7, !PT ;  /* 0x00000007a2077209 */ /* 0x000fe40007810000 */
[----:B------:R-:W-:Y:S01]  /*1e720*/  FMNMX.FTZ R9, R156, R9, !PT ;  /* 0x000000099c097209 */ /* 0x000fe20007810000 */
[-C--:B------:R-:W-:Y:S01]  /*1e730*/  FFMA.FTZ R150, R0, R11.reuse, R150 ;  /* 0x0000000b00967223 */ /* 0x080fe20000010096 */
[----:B------:R-:W-:Y:S01]  /*1e740*/  IADD3 R6, R4, 0x39, RZ ;  /* 0x0000003904067810 */ /* 0x000fe20007ffe0ff */
[----:B------:R-:W-:Y:S01]  /*1e750*/  FFMA.FTZ R155, R0, R11, R155 ;  /* 0x0000000b009b7223 */ /* 0x000fe2000001009b */
[----:B------:R-:W-:Y:S02]  /*1e760*/  I2FP.F32.S32 R5, R5 ;  /* 0x0000000500057245 */ /* 0x000fe40000201400 */
[----:B------:R-:W-:Y:S02]  /*1e770*/  FMNMX.FTZ R7, R152, R7, !PT ;  /* 0x0000000798077209 */ /* 0x000fe40007810000 */
[----:B------:R-:W-:Y:S01]  /*1e780*/  FMNMX.FTZ R9, R154, R9, !PT ;  /* 0x000000099a097209 */ /* 0x000fe20007810000 */
[CC--:B------:R-:W-:Y:S01]  /*1e790*/  FFMA.FTZ R137, R0.reuse, R5.reuse, R137 ;  /* 0x0000000500897223 */ /* 0x0c0fe20000010089 */
[----:B------:R-:W-:Y:S01]  /*1e7a0*/  I2FP.F32.S32 R6, R6 ;  /* 0x0000000600067245 */ /* 0x000fe20000201400 */
[----:B------:R-:W-:Y:S01]  /*1e7b0*/  FFMA.FTZ R153, R0, R5, R153 ;  /* 0x0000000500997223 */ /* 0x000fe20000010099 */
[----:B------:R-:W-:Y:S02]  /*1e7c0*/  FMNMX.FTZ R4, R150, R7, !PT ;  /* 0x0000000796047209 */ /* 0x000fe40007810000 */
[----:B------:R-:W-:Y:S01]  /*1e7d0*/  FMNMX.FTZ R10, R148, R9, !PT ;  /* 0x00000009940a7209 */ /* 0x000fe20007810000 */
[C---:B------:R-:W-:Y:S01]  /*1e7e0*/  FFMA.FTZ R135, R0.reuse, R6, R135 ;  /* 0x0000000600877223 */ /* 0x040fe20000010087 */
[----:B------:R-:W-:Y:S01]  /*1e7f0*/  FMNMX.FTZ R4, R137, R4, !PT ;  /* 0x0000000489047209 */ /* 0x000fe20007810000 */
[----:B------:R-:W-:Y:S01]  /*1e800*/  FFMA.FTZ R151, R0, R6, R151 ;  /* 0x0000000600977223 */ /* 0x000fe20000010097 */
[----:B------:R-:W-:Y:S02]  /*1e810*/  FMNMX.FTZ R12, R155, R10, !PT ;  /* 0x0000000a9b0c7209 */ /* 0x000fe40007810000 */
[----:B------:R-:W-:Y:S02]  /*1e820*/  FMNMX.FTZ R9, R135, R4, !PT ;  /* 0x0000000487097209 */ /* 0x000fe40007810000 */
[----:B------:R-:W-:Y:S03]  /*1e830*/  FMNMX.FTZ R12, R153, R12, !PT ;  /* 0x0000000c990c7209 */ /* 0x000fe60007810000 */
[----:B------:R-:W3:Y:S01]  /*1e840*/  SHFL.BFLY PT, R4, R9, 0x2, 0x1f ;  /* 0x0c401f0009047f89 */ /* 0x000ee200000e0000 */
[----:B------:R-:W-:Y:S07]  /*1e850*/  FMNMX.FTZ R10, R151, R12, !PT ;  /* 0x0000000c970a7209 */ /* 0x000fee0007810000 */
[----:B------:R-:W4:Y:S01]  /*1e860*/  SHFL.BFLY PT, R5, R10, 0x2, 0x1f ;  /* 0x0c401f000a057f89 */ /* 0x000f2200000e0000 */
[----:B---3--:R-:W-:Y:S07]  /*1e870*/  FMNMX.FTZ R7, R9, R4, !PT ;  /* 0x0000000409077209 */ /* 0x008fee0007810000 */
[----:B-1----:R-:W1:Y:S01]  /*1e880*/  SHFL.BFLY PT, R132, R7, 0x1, 0x1f ;  /* 0x0c201f0007847f89 */ /* 0x002e6200000e0000 */
[----:B----4-:R-:W-:Y:S07]  /*1e890*/  FMNMX.FTZ R6, R10, R5, !PT ;  /* 0x000000050a067209 */ /* 0x010fee0007810000 */
[----:B------:R-:W3:Y:S01]  /*1e8a0*/  SHFL.BFLY PT, R133, R6, 0x1, 0x1f ;  /* 0x0c201f0006857f89 */ /* 0x000ee200000e0000 */
[----:B-1----:R-:W-:Y:S04]  /*1e8b0*/  FMNMX.FTZ R132, R7, R132, !PT ;  /* 0x0000008407847209 */ /* 0x002fe80007810000 */
[C---:B------:R-:W-:Y:S01]  /*1e8c0*/  FSETP.NEU.FTZ.AND P0, PT, R132.reuse, -INF , PT ;  /* 0xff8000008400780b */ /* 0x040fe20003f1d000 */
[----:B------:R-:W-:Y:S01]  /*1e8d0*/  FADD.FTZ R3, -R132, R3 ;  /* 0x0000000384037221 */ /* 0x000fe20000010100 */
[----:B---3--:R-:W-:Y:S05]  /*1e8e0*/  FMNMX.FTZ R133, R6, R133, !PT ;  /* 0x0000008506857209 */ /* 0x008fea0007810000 */
[----:B------:R-:W-:Y:S01]  /*1e8f0*/  FADD.FTZ R5, -R133, R2 ;  /* 0x0000000285057221 */ /* 0x000fe20000010100 */
[C---:B--2---:R-:W-:Y:S01]  /*1e900*/  FMUL.FTZ R149, R134.reuse, R132 ;  /* 0x0000008486957220 */ /* 0x044fe20000410000 */
[C---:B------:R-:W-:Y:S01]  /*1e910*/  FMUL.FTZ R157, R134.reuse, R133 ;  /* 0x00000085869d7220 */ /* 0x040fe20000410000 */
[C---:B------:R-:W-:Y:S01]  /*1e920*/  FMUL.FTZ R2, R134.reuse, R3 ;  /* 0x0000000386027220 */ /* 0x040fe20000410000 */
[----:B------:R-:W-:Y:S02]  /*1e930*/  FMUL.FTZ R4, R134, R5 ;  /* 0x0000000586047220 */ /* 0x000fe40000410000 */
[----:B------:R-:W-:Y:S02]  /*1e940*/  FSEL R149, R149, RZ, P0 ;  /* 0x000000ff95957208 */ /* 0x000fe40000000000 */
[----:B------:R-:W-:Y:S01]  /*1e950*/  FSETP.NEU.FTZ.AND P0, PT, R133, -INF , PT ;  /* 0xff8000008500780b */ /* 0x000fe20003f1d000 */
[----:B------:R-:W1:Y:S02]  /*1e960*/  MUFU.EX2 R2, R2 ;  /* 0x0000000200027308 */ /* 0x000e640000000800 */
        /* <DEDUP_REMOVED lines=11> */
[-CC-:B------:R-:W-:Y:S01]  /*1ea20*/  FFMA.FTZ R179, R232, R134.reuse, -R149.reuse ;  /* 0x00000086e8b37223 */ /* 0x180fe20000010895 */
[-CC-:B------:R-:W-:Y:S01]  /*1ea30*/  FFMA.FTZ R180, R180, R134.reuse, -R149.reuse ;  /* 0x00000086b4b47223 */ /* 0x180fe20000010895 */
[-C--:B------:R-:W-:Y:S01]  /*1ea40*/  FFMA.FTZ R181, R230, R134.reuse, -R149 ;  /* 0x00000086e6b57223 */ /* 0x080fe20000010895 */
[----:B------:R-:W-:Y:S01]  /*1ea50*/  FFMA.FTZ R185, R146, R134, -R157 ;  /* 0x0000008692b97223 */ /* 0x000fe2000001089d */
        /* <DEDUP_REMOVED lines=23> */
[----:B------:R-:W-:Y:S01]  /*1ebd0*/  FMUL.FTZ R29, R3, R105 ;  /* 0x00000069031d7220 */ /* 0x000fe20000410000 */
[-CC-:B------:R-:W-:Y:S01]  /*1ebe0*/  FFMA.FTZ R186, R186, R134.reuse, -R149.reuse ;  /* 0x00000086baba7223 */ /* 0x180fe20000010895 */
[-CC-:B------:R-:W-:Y:S01]  /*1ebf0*/  FFMA.FTZ R187, R166, R134.reuse, -R149.reuse ;  /* 0x00000086a6bb7223 */ /* 0x180fe20000010895 */
[-CC-:B------:R-:W-:Y:S03]  /*1ec00*/  FFMA.FTZ R229, R164, R134.reuse, -R149.reuse ;  /* 0x00000086a4e57223 */ /* 0x180fe60000010895 */
[----:B------:R-:W3:Y:S01]  /*1ec10*/  MUFU.EX2 R170, R170 ;  /* 0x000000aa00aa7308 */ /* 0x000ee20000000800 */
[----:B-1----:R-:W-:Y:S01]  /*1ec20*/  F2FP.BF16.F32.PACK_AB R129, R172, R177 ;  /* 0x000000b1ac81723e */ /* 0x002fe200000010ff */
[----:B------:R-:W1:Y:S01]  /*1ec30*/  LDSM.16.MT88.4 R104, [R208+0xe000] ;  /* 0x00e00000d068783b */ /* 0x000e620000004200 */
[-C--:B------:R-:W-:Y:S01]  /*1ec40*/  FFMA.FTZ R230, R162, R134.reuse, -R149 ;  /* 0x00000086a2e67223 */ /* 0x080fe20000010895 */
[-CC-:B------:R-:W-:Y:S01]  /*1ec50*/  FFMA.FTZ R231, R160, R134.reuse, -R157.reuse ;  /* 0x00000086a0e77223 */ /* 0x180fe2000001089d */
[-CC-:B------:R-:W-:Y:S01]  /*1ec60*/  FFMA.FTZ R232, R158, R134.reuse, -R157.reuse ;  /* 0x000000869ee87223 */ /* 0x180fe2000001089d */
[-CC-:B------:R-:W-:Y:S01]  /*1ec70*/  FFMA.FTZ R233, R156, R134.reuse, -R157.reuse ;  /* 0x000000869ce97223 */ /* 0x180fe2000001089d */
[-CC-:B------:R-:W-:Y:S03]  /*1ec80*/  FFMA.FTZ R234, R154, R134.reuse, -R157.reuse ;  /* 0x000000869aea7223 */ /* 0x180fe6000001089d */
[----:B------:R-:W-:Y:S01]  /*1ec90*/  MUFU.EX2 R176, R176 ;  /* 0x000000b000b07308 */ /* 0x000fe20000000800 */
[-CC-:B------:R-:W-:Y:S01]  /*1eca0*/  FFMA.FTZ R237, R148, R134.reuse, -R157.reuse ;  /* 0x0000008694ed7223 */ /* 0x180fe2000001089d */
[----:B------:R-:W-:Y:S01]  /*1ecb0*/  LDSM.16.MT88.4 R112, [R209+0x10000] ;  /* 0x01000000d170783b */ /* 0x000fe20000004200 */
[-CC-:B------:R-:W-:Y:S01]  /*1ecc0*/  FFMA.FTZ R238, R155, R134.reuse, -R157.reuse ;  /* 0x000000869bee7223 */ /* 0x180fe2000001089d */
[-C--:B------:R-:W-:Y:S01]  /*1ecd0*/  FFMA.FTZ R239, R153, R134.reuse, -R157 ;  /* 0x0000008699ef7223 */ /* 0x080fe2000001089d */
[-CC-:B------:R-:W-:Y:S01]  /*1ece0*/  FFMA.FTZ R235, R152, R134.reuse, -R149.reuse ;  /* 0x0000008698eb7223 */ /* 0x180fe20000010895 */
[-CC-:B------:R-:W-:Y:S01]  /*1ecf0*/  FFMA.FTZ R236, R150, R134.reuse, -R149.reuse ;  /* 0x0000008696ec7223 */ /* 0x180fe20000010895 */
[----:B------:R-:W-:Y:S03]  /*1ed00*/  FFMA.FTZ R137, R137, R134, -R149 ;  /* 0x0000008689897223 */ /* 0x000fe60000010895 */
[----:B------:R-:W4:Y:S01]  /*1ed10*/  MUFU.EX2 R175, R175 ;  /* 0x000000af00af7308 */ /* 0x000f220000000800 */
[----:B---3--:R-:W-:Y:S01]  /*1ed20*/  F2FP.BF16.F32.PACK_AB R131, R170, R171 ;  /* 0x000000abaa83723e */ /* 0x008fe200000010ff */
[----:B------:R-:W-:Y:S01]  /*1ed30*/  LDSM.16.MT88.4 R124, [R209+0xe800] ;  /* 0x00e80000d17c783b */ /* 0x000fe20000004200 */
[C---:B------:R-:W-:Y:S01]  /*1ed40*/  FMUL.FTZ R38, R2.reuse, R38 ;  /* 0x0000002602267220 */ /* 0x040fe20000410000 */
[C---:B------:R-:W-:Y:S01]  /*1ed50*/  FMUL.FTZ R39, R2.reuse, R39 ;  /* 0x0000002702277220 */ /* 0x040fe20000410000 */
[C---:B------:R-:W-:Y:S01]  /*1ed60*/  FMUL.FTZ R36, R3.reuse, R36 ;  /* 0x0000002403247220 */ /* 0x040fe20000410000 */
[C---:B------:R-:W-:Y:S01]  /*1ed70*/  FMUL.FTZ R37, R3.reuse, R37 ;  /* 0x0000002503257220 */ /* 0x040fe20000410000 */
[C---:B------:R-:W-:Y:S03]  /*1ed80*/  FMUL.FTZ R42, R2.reuse, R42 ;  /* 0x0000002a022a7220 */ /* 0x040fe60000410000 */
[----:B------:R-:W-:Y:S01]  /*1ed90*/  MUFU.EX2 R174, R174 ;  /* 0x000000ae00ae7308 */ /* 0x000fe20000000800 */
[C---:B------:R-:W-:Y:S01]  /*1eda0*/  FMUL.FTZ R43, R2.reuse, R43 ;  /* 0x0000002b022b7220 */ /* 0x040fe20000410000 */
[----:B------:R-:W-:Y:S01]  /*1edb0*/  LDSM.16.MT88.4 R152, [R208+0xf800] ;  /* 0x00f80000d098783b */ /* 0x000fe20000004200 */
[C---:B------:R-:W-:Y:S01]  /*1edc0*/  FMUL.FTZ R40, R3.reuse, R40 ;  /* 0x0000002803287220 */ /* 0x040fe20000410000 */
[C---:B------:R-:W-:Y:S01]  /*1edd0*/  FMUL.FTZ R41, R3.reuse, R41 ;  /* 0x0000002903297220 */ /* 0x040fe20000410000 */
[C---:B------:R-:W-:Y:S01]  /*1ede0*/  FMUL.FTZ R46, R2.reuse, R46 ;  /* 0x0000002e022e7220 */ /* 0x040fe20000410000 */
[C---:B------:R-:W-:Y:S01]  /*1edf0*/  FMUL.FTZ R47, R2.reuse, R47 ;  /* 0x0000002f022f7220 */ /* 0x040fe20000410000 */
[----:B------:R-:W-:Y:S03]  /*1ee00*/  FMUL.FTZ R44, R3, R44 ;  /* 0x0000002c032c7220 */ /* 0x000fe60000410000 */
[----:B------:R-:W3:Y:S01]  /*1ee10*/  MUFU.EX2 R173, R173 ;  /* 0x000000ad00ad7308 */ /* 0x000ee20000000800 */
[----:B----4-:R-:W-:Y:S01]  /*1ee20*/  F2FP.BF16.F32.PACK_AB R128, R175, R176 ;  /* 0x000000b0af80723e */ /* 0x010fe200000010ff */
[----:B------:R-:W-:Y:S01]  /*1ee30*/  LDSM.16.MT88.4 R160, [R206+0xf800] ;  /* 0x00f80000cea0783b */ /* 0x000fe20000004200 */
[C---:B------:R-:W-:Y:S01]  /*1ee40*/  FMUL.FTZ R45, R3.reuse, R45 ;  /* 0x0000002d032d7220 */ /* 0x040fe20000410000 */
[C---:B------:R-:W-:Y:S01]  /*1ee50*/  FMUL.FTZ R50, R2.reuse, R50 ;  /* 0x0000003202327220 */ /* 0x040fe20000410000 */
[C---:B------:R-:W-:Y:S01]  /*1ee60*/  FMUL.FTZ R51, R2.reuse, R51 ;  /* 0x0000003302337220 */ /* 0x040fe20000410000 */
[C---:B------:R-:W-:Y:S01]  /*1ee70*/  FMUL.FTZ R48, R3.reuse, R48 ;  /* 0x0000003003307220 */ /* 0x040fe20000410000 */
[C---:B------:R-:W-:Y:S01]  /*1ee80*/  FMUL.FTZ R49, R3.reuse, R49 ;  /* 0x0000003103317220 */ /* 0x040fe20000410000 */
[C---:B------:R-:W-:Y:S01]  /*1ee90*/  FMUL.FTZ R54, R2.reuse, R54 ;  /* 0x0000003602367220 */ /* 0x040fe20000410000 */
[C---:B------:R-:W-:Y:S01]  /*1eea0*/  FMUL.FTZ R55, R2.reuse, R55 ;  /* 0x0000003702377220 */ /* 0x040fe20000410000 */
[----:B------:R-:W-:Y:S01]  /*1eeb0*/  LDSM.16.MT88.4 R164, [R209+0x11800] ;  /* 0x01180000d1a4783b */ /* 0x000fe20000004200 */
[C---:B------:R-:W-:Y:S01]  /*1eec0*/  FMUL.FTZ R52, R3.reuse, R52 ;  /* 0x0000003403347220 */ /* 0x040fe20000410000 */
[C---:B------:R-:W-:Y:S01]  /*1eed0*/  FMUL.FTZ R53, R3.reuse, R53 ;  /* 0x0000003503357220 */ /* 0x040fe20000410000 */
[C---:B------:R-:W-:Y:S01]  /*1eee0*/  FMUL.FTZ R58, R2.reuse, R58 ;  /* 0x0000003a023a7220 */ /* 0x040fe20000410000 */
[C---:B------:R-:W-:Y:S01]  /*1eef0*/  FMUL.FTZ R59, R2.reuse, R59 ;  /* 0x0000003b023b7220 */ /* 0x040fe20000410000 */
[C---:B------:R-:W-:Y:S01]  /*1ef00*/  FMUL.FTZ R56, R3.reuse, R56 ;  /* 0x0000003803387220 */ /* 0x040fe20000410000 */
[----:B------:R-:W-:Y:S01]  /*1ef10*/  FMUL.FTZ R57, R3, R57 ;  /* 0x0000003903397220 */ /* 0x000fe20000410000 */
[----:B---3--:R-:W-:Y:S01]  /*1ef20*/  F2FP.BF16.F32.PACK_AB R130, R173, R174 ;  /* 0x000000aead82723e */ /* 0x008fe200000010ff */
[C---:B------:R-:W-:Y:S01]  /*1ef30*/  FMUL.FTZ R62, R2.reuse, R62 ;  /* 0x0000003e023e7220 */ /* 0x040fe20000410000 */
[C---:B------:R-:W-:Y:S01]  /*1ef40*/  FMUL.FTZ R63, R2.reuse, R63 ;  /* 0x0000003f023f7220 */ /* 0x040fe20000410000 */
[C---:B------:R-:W-:Y:S01]  /*1ef50*/  FMUL.FTZ R60, R3.reuse, R60 ;  /* 0x0000003c033c7220 */ /* 0x040fe20000410000 */
[C---:B------:R-:W-:Y:S01]  /*1ef60*/  FMUL.FTZ R61, R3.reuse, R61 ;  /* 0x0000003d033d7220 */ /* 0x040fe20000410000 */
[C---:B------:R-:W-:Y:S01]  /*1ef70*/  FMUL.FTZ R66, R2.reuse, R66 ;  /* 0x0000004202427220 */ /* 0x040fe20000410000 */
[C---:B------:R-:W-:Y:S01]  /*1ef80*/  FMUL.FTZ R67, R2.reuse, R67 ;  /* 0x0000004302437220 */ /* 0x040fe20000410000 */
[C---:B------:R-:W-:Y:S01]  /*1ef90*/  HMMA.16816.F32.BF16 R4, R128.reuse, R16, R4 ;  /* 0x000000108004723c */ /* 0x040fe20000041804 */
[----:B------:R-:W-:Y:S04]  /*1efa0*/  MUFU.EX2 R178, R178 ;  /* 0x000000b200b27308 */ /* 0x000fe80000000800 */
[----:B------:R-:W-:Y:S01]  /*1efb0*/  FMUL.FTZ R64, R3, R64 ;  /* 0x0000004003407220 */ /* 0x000fe20000410000 */
[C---:B------:R-:W-:Y:S05]  /*1efc0*/  HMMA.16816.F32.BF16 R8, R128.reuse, R18, R8 ;  /* 0x000000128008723c */ /* 0x040fea0000041808 */
[----:B------:R-:W3:Y:S01]  /*1efd0*/  MUFU.EX2 R179, R179 ;  /* 0x000000b300b37308 */ /* 0x000ee20000000800 */
[----:B------:R-:W-:Y:S01]  /*1efe0*/  ISETP.GT.AND P0, PT, R225, 0x1, PT ;  /* 0x00000001e100780c */ /* 0x000fe20003f04270 */
[C---:B------:R-:W-:Y:S01]  /*1eff0*/  FMUL.FTZ R16, R3.reuse, R116 ;  /* 0x0000007403107220 */ /* 0x040fe20000410000 */
[C---:B------:R-:W-:Y:S03]  /*1f000*/  HMMA.16816.F32.BF16 R12, R128.reuse, R24, R12 ;  /* 0x00000018800c723c */ /* 0x040fe6000004180c */
[C---:B------:R-:W-:Y:S01]  /*1f010*/  FMUL.FTZ R18, R2.reuse, R118 ;  /* 0x0000007602127220 */ /* 0x040fe20000410000 */
[C---:B------:R-:W-:Y:S01]  /*1f020*/  FMUL.FTZ R19, R2.reuse, R119 ;  /* 0x0000007702137220 */ /* 0x040fe20000410000 */
[C---:B------:R-:W-:Y:S02]  /*1f030*/  FMUL.FTZ R17, R3.reuse, R117 ;  /* 0x0000007503117220 */ /* 0x040fe40000410000 */
[C---:B------:R-:W-:Y:S01]  /*1f040*/  FMUL.FTZ R24, R3.reuse, R108 ;  /* 0x0000006c03187220 */ /* 0x040fe20000410000 */
[----:B------:R-:W-:Y:S01]  /*1f050*/  LDSM.16.MT88.4 R116, [R207+0xc800] ;  /* 0x00c80000cf74783b */ /* 0x000fe20000004200 */
[----:B------:R-:W-:Y:S02]  /*1f060*/  MUFU.EX2 R180, R180 ;  /* 0x000000b400b47308 */ /* 0x000fe40000000800 */
[C---:B------:R-:W-:Y:S01]  /*1f070*/  FMUL.FTZ R25, R3.reuse, R109 ;  /* 0x0000006d03197220 */ /* 0x040fe20000410000 */
[C---:B------:R-:W-:Y:S01]  /*1f080*/  FMUL.FTZ R65, R3.reuse, R65 ;  /* 0x0000004103417220 */ /* 0x040fe20000410000 */
[C---:B------:R-:W-:Y:S01]  /*1f090*/  FMUL.FTZ R70, R2.reuse, R70 ;  /* 0x0000004602467220 */ /* 0x040fe20000410000 */
[C---:B------:R-:W-:Y:S03]  /*1f0a0*/  HMMA.16816.F32.BF16 R16, R128.reuse, R26, R16 ;  /* 0x0000001a8010723c */ /* 0x040fe60000041810 */
[C---:B------:R-:W-:Y:S01]  /*1f0b0*/  FMUL.FTZ R71, R2.reuse, R71 ;  /* 0x0000004702477220 */ /* 0x040fe20000410000 */
[C---:B------:R-:W-:Y:S01]  /*1f0c0*/  FMUL.FTZ R68, R3.reuse, R68 ;  /* 0x0000004403447220 */ /* 0x040fe20000410000 */
[C---:B------:R-:W-:Y:S01]  /*1f0d0*/  FMUL.FTZ R69, R3.reuse, R69 ;  /* 0x0000004503457220 */ /* 0x040fe20000410000 */
[C---:B------:R-:W-:Y:S01]  /*1f0e0*/  HMMA.16816.F32.BF16 R20, R128.reuse, R32, R20 ;  /* 0x000000208014723c */ /* 0x040fe20000041814 */
[----:B------:R-:W4:Y:S04]  /*1f0f0*/  MUFU.EX2 R181, R181 ;  /* 0x000000b500b57308 */ /* 0x000f280000000800 */
[C---:B------:R-:W-:Y:S01]  /*1f100*/  FMUL.FTZ R26, R2.reuse, R110 ;  /* 0x0000006e021a7220 */ /* 0x040fe20000410000 */
[C---:B------:R-:W-:Y:S01]  /*1f110*/  FMUL.FTZ R27, R2.reuse, R111 ;  /* 0x0000006f021b7220 */ /* 0x040fe20000410000 */
[C---:B------:R-:W-:Y:S01]  /*1f120*/  FMUL.FTZ R32, R3.reuse, R100 ;  /* 0x0000006403207220 */ /* 0x040fe20000410000 */
[----:B------:R-:W5:Y:S03]  /*1f130*/  LDSM.16.MT88.4 R108, [R207+0xe000] ;  /* 0x00e00000cf6c783b */ /* 0x000f660000004200 */
[----:B------:R-:W-:Y:S01]  /*1f140*/  MUFU.EX2 R185, R185 ;  /* 0x000000b900b97308 */ /* 0x000fe20000000800 */
[C---:B------:R-:W-:Y:S01]  /*1f150*/  FMUL.FTZ R33, R3.reuse, R101 ;  /* 0x0000006503217220 */ /* 0x040fe20000410000 */
[C---:B------:R-:W-:Y:S01]  /*1f160*/  FMUL.FTZ R74, R2.reuse, R74 ;  /* 0x0000004a024a7220 */ /* 0x040fe20000410000 */
[C---:B------:R-:W-:Y:S03]  /*1f170*/  HMMA.16816.F32.BF16 R24, R128.reuse, R34, R24 ;  /* 0x000000228018723c */ /* 0x040fe60000041818 */
[C---:B------:R-:W-:Y:S01]  /*1f180*/  FMUL.FTZ R75, R2.reuse, R75 ;  /* 0x0000004b024b7220 */ /* 0x040fe20000410000 */
[C---:B------:R-:W-:Y:S01]  /*1f190*/  FMUL.FTZ R72, R3.reuse, R72 ;  /* 0x0000004803487220 */ /* 0x040fe20000410000 */
[C---:B------:R-:W-:Y:S01]  /*1f1a0*/  FMUL.FTZ R73, R3.reuse, R73 ;  /* 0x0000004903497220 */ /* 0x040fe20000410000 */
[C---:B------:R-:W-:Y:S01]  /*1f1b0*/  HMMA.16816.F32.BF16 R28, R128.reuse, R140, R28 ;  /* 0x0000008c801c723c */ /* 0x040fe2000004181c */
[----:B------:R-:W-:Y:S04]  /*1f1c0*/  MUFU.EX2 R186, R186 ;  /* 0x000000ba00ba7308 */ /* 0x000fe80000000800 */
[C---:B------:R-:W-:Y:S01]  /*1f1d0*/  FMUL.FTZ R34, R2.reuse, R102 ;  /* 0x0000006602227220 */ /* 0x040fe20000410000 */
[C---:B------:R-:W-:Y:S01]  /*1f1e0*/  FMUL.FTZ R35, R2.reuse, R103 ;  /* 0x0000006702237220 */ /* 0x040fe20000410000 */
[C---:B------:R-:W-:Y:S01]  /*1f1f0*/  FMUL.FTZ R78, R2.reuse, R78 ;  /* 0x0000004e024e7220 */ /* 0x040fe20000410000 */
[----:B------:R-:W3:Y:S03]  /*1f200*/  LDSM.16.MT88.4 R100, [R206+0xe000] ;  /* 0x00e00000ce64783b */ /* 0x000ee60000004200 */
[----:B------:R-:W-:Y:S01]  /*1f210*/  MUFU.EX2 R187, R187 ;  /* 0x000000bb00bb7308 */ /* 0x000fe20000000800 */
[C---:B------:R-:W-:Y:S01]  /*1f220*/  FMUL.FTZ R79, R2.reuse, R79 ;  /* 0x0000004f024f7220 */ /* 0x040fe20000410000 */
[C---:B------:R-:W-:Y:S01]  /*1f230*/  FMUL.FTZ R76, R3.reuse, R76 ;  /* 0x0000004c034c7220 */ /* 0x040fe20000410000 */
[C---:B------:R-:W-:Y:S02]  /*1f240*/  HMMA.16816.F32.BF16 R32, R128.reuse, R142, R32 ;  /* 0x0000008e8020723c */ /* 0x040fe40000041820 */
[----:B------:R-:W-:Y:S01]  /*1f250*/  LDSM.16.MT88.4 R140, [R208+0xe800] ;  /* 0x00e80000d08c783b */ /* 0x000fe20000004200 */
[C---:B------:R-:W-:Y:S01]  /*1f260*/  FMUL.FTZ R77, R3.reuse, R77 ;  /* 0x0000004d034d7220 */ /* 0x040fe20000410000 */
[C---:B------:R-:W-:Y:S02]  /*1f270*/  FMUL.FTZ R82, R2.reuse, R82 ;  /* 0x0000005202527220 */ /* 0x040fe40000410000 */
[C---:B--2---:R-:W-:Y:S01]  /*1f280*/  HMMA.16816.F32.BF16 R36, R128.reuse, R120, R36 ;  /* 0x000000788024723c */ /* 0x044fe20000041824 */
[----:B------:R-:W-:Y:S04]  /*1f290*/  MUFU.EX2 R229, R229 ;  /* 0x000000e500e57308 */ /* 0x000fe80000000800 */
[C---:B------:R-:W-:Y:S01]  /*1f2a0*/  FMUL.FTZ R83, R2.reuse, R83 ;  /* 0x0000005302537220 */ /* 0x040fe20000410000 */
[C---:B------:R-:W-:Y:S01]  /*1f2b0*/  HMMA.16816.F32.BF16 R40, R128.reuse, R122, R40 ;  /* 0x0000007a8028723c */ /* 0x040fe20000041828 */
[----:B------:R-:W-:Y:S04]  /*1f2c0*/  LDSM.16.MT88.4 R120, [R206+0xc800] ;  /* 0x00c80000ce78783b */ /* 0x000fe80000004200 */
[----:B------:R-:W-:Y:S01]  /*1f2d0*/  MUFU.EX2 R230, R230 ;  /* 0x000000e600e67308 */ /* 0x000fe20000000800 */
[C---:B------:R-:W-:Y:S01]  /*1f2e0*/  FMUL.FTZ R80, R3.reuse, R80 ;  /* 0x0000005003507220 */ /* 0x040fe20000410000 */
[C---:B-1----:R-:W-:Y:S04]  /*1f2f0*/  HMMA.16816.F32.BF16 R44, R128.reuse, R104, R44 ;  /* 0x00000068802c723c */ /* 0x042fe8000004182c */
[C---:B------:R-:W-:Y:S02]  /*1f300*/  FMUL.FTZ R81, R3.reuse, R81 ;  /* 0x0000005103517220 */ /* 0x040fe40000410000 */
[C---:B------:R-:W-:Y:S01]  /*1f310*/  HMMA.16816.F32.BF16 R48, R128.reuse, R106, R48 ;  /* 0x0000006a8030723c */ /* 0x040fe20000041830 */
[----:B------:R-:W1:Y:S01]  /*1f320*/  LDSM.16.MT88.4 R104, [R208+0x10000] ;  /* 0x01000000d068783b */ /* 0x000e620000004200 */
[----:B------:R-:W-:Y:S03]  /*1f330*/  MUFU.EX2 R231, R231 ;  /* 0x000000e700e77308 */ /* 0x000fe60000000800 */
[C---:B------:R-:W-:Y:S01]  /*1f340*/  FMUL.FTZ R86, R2.reuse, R86 ;  /* 0x0000005602567220 */ /* 0x040fe20000410000 */
[C---:B-----5:R-:W-:Y:S06]  /*1f350*/  HMMA.16816.F32.BF16 R52, R128.reuse, R108, R52 ;  /* 0x0000006c8034723c */ /* 0x060fec0000041834 */
[----:B------:R-:W-:Y:S01]  /*1f360*/  MUFU.EX2 R232, R232 ;  /* 0x000000e800e87308 */ /* 0x000fe20000000800 */
        /* <DEDUP_REMOVED lines=8> */
[----:B------:R-:W2:Y:S05]  /*1f3f0*/  LDSM.16.MT88.4 R100, [R207+0x10000] ;  /* 0x01000000cf64783b */ /* 0x000eaa0000004200 */
[----:B------:R-:W-:Y:S01]  /*1f400*/  MUFU.EX2 R234, R234 ;  /* 0x000000ea00ea7308 */ /* 0x000fe20000000800 */
[-CC-:B------:R-:W-:Y:S01]  /*1f410*/  FFMA.FTZ R183, R184, R134.reuse, -R157.reuse ;  /* 0x00000086b8b77223 */ /* 0x180fe2000001089d */
[C---:B------:R-:W-:Y:S03]  /*1f420*/  HMMA.16816.F32.BF16 R68, R128.reuse, R112, R68 ;  /* 0x000000708044723c */ /* 0x040fe60000041844 */
[-CC-:B------:R-:W-:Y:S03]  /*1f430*/  FFMA.FTZ R184, R144, R134.reuse, -R157.reuse ;  /* 0x0000008690b87223 */ /* 0x180fe6000001089d */
[C---:B------:R-:W-:Y:S01]  /*1f440*/  HMMA.16816.F32.BF16 R72, R128.reuse, R114, R72 ;  /* 0x000000728048723c */ /* 0x040fe20000041848 */
[----:B------:R-:W-:Y:S01]  /*1f450*/  LDSM.16.MT88.4 R112, [R208+0xc800] ;  /* 0x00c80000d070783b */ /* 0x000fe20000004200 */
[----:B------:R-:W-:Y:S03]  /*1f460*/  MUFU.EX2 R183, R183 ;  /* 0x000000b700b77308 */ /* 0x000fe60000000800 */
[-CC-:B------:R-:W-:Y:S01]  /*1f470*/  FFMA.FTZ R182, R182, R134.reuse, -R157.reuse ;  /* 0x00000086b6b67223 */ /* 0x180fe2000001089d */
[C---:B-1----:R-:W-:Y:S03]  /*1f480*/  HMMA.16816.F32.BF16 R76, R128.reuse, R104, R76 ;  /* 0x00000068804c723c */ /* 0x042fe6000004184c */
[----:B------:R-:W-:Y:S03]  /*1f490*/  LDSM.16.MT88.4 R144, [R207+0xe800] ;  /* 0x00e80000cf90783b */ /* 0x000fe60000004200 */
[----:B------:R-:W-:Y:S01]  /*1f4a0*/  MUFU.EX2 R184, R184 ;  /* 0x000000b800b87308 */ /* 0x000fe20000000800 */
[----:B------:R-:W-:Y:S01]  /*1f4b0*/  FFMA.FTZ R157, R151, R134, -R157 ;  /* 0x00000086979d7223 */ /* 0x000fe2000001089d */
[C---:B------:R-:W-:Y:S03]  /*1f4c0*/  HMMA.16816.F32.BF16 R80, R128.reuse, R106, R80 ;  /* 0x0000006a8050723c */ /* 0x040fe60000041850 */
[----:B------:R-:W1:Y:S01]  /*1f4d0*/  LDSM.16.MT88.4 R104, [R206+0x10000] ;  /* 0x01000000ce68783b */ /* 0x000e620000004200 */
[C---:B------:R-:W-:Y:S01]  /*1f4e0*/  FMUL.FTZ R90, R2.reuse, R90 ;  /* 0x0000005a025a7220 */ /* 0x040fe20000410000 */
[C---:B------:R-:W-:Y:S01]  /*1f4f0*/  FMUL.FTZ R91, R2.reuse, R91 ;  /* 0x0000005b025b7220 */ /* 0x040fe20000410000 */
[C---:B------:R-:W-:Y:S02]  /*1f500*/  FMUL.FTZ R88, R3.reuse, R88 ;  /* 0x0000005803587220 */ /* 0x040fe40000410000 */
[----:B------:R3:W-:Y:S03]  /*1f510*/  MUFU.EX2 R240, R157 ;  /* 0x0000009d00f07308 */ /* 0x0007e60000000800 */
[----:B------:R-:W-:Y:S01]  /*1f520*/  FMUL.FTZ R89, R3, R89 ;  /* 0x0000005903597220 */ /* 0x000fe20000410000 */
[----:B------:R-:W-:Y:S01]  /*1f530*/  FFMA.FTZ R134, R135, R134, -R149 ;  /* 0x0000008687867223 */ /* 0x000fe20000010895 */
[C---:B------:R-:W-:Y:S01]  /*1f540*/  FMUL.FTZ R94, R2.reuse, R94 ;  /* 0x0000005e025e7220 */ /* 0x040fe20000410000 */
[----:B------:R-:W-:Y:S01]  /*1f550*/  LDSM.16.MT88.4 R148, [R209+0xf800] ;  /* 0x00f80000d194783b */ /* 0x000fe20000004200 */
[C---:B------:R-:W-:Y:S01]  /*1f560*/  FMUL.FTZ R95, R2.reuse, R95 ;  /* 0x0000005f025f7220 */ /* 0x040fe20000410000 */
[C---:B------:R-:W-:Y:S01]  /*1f570*/  FMUL.FTZ R92, R3.reuse, R92 ;  /* 0x0000005c035c7220 */ /* 0x040fe20000410000 */
[C---:B--2---:R-:W-:Y:S01]  /*1f580*/  HMMA.16816.F32.BF16 R84, R128.reuse, R100, R84 ;  /* 0x000000648054723c */ /* 0x044fe20000041854 */
[----:B------:R-:W2:Y:S02]  /*1f590*/  MUFU.EX2 R182, R182 ;  /* 0x000000b600b67308 */ /* 0x000ea40000000800 */
[C---:B------:R-:W-:Y:S01]  /*1f5a0*/  FMUL.FTZ R93, R3.reuse, R93 ;  /* 0x0000005d035d7220 */ /* 0x040fe20000410000 */
[C---:B------:R-:W-:Y:S01]  /*1f5b0*/  FMUL.FTZ R98, R2.reuse, R98 ;  /* 0x0000006202627220 */ /* 0x040fe20000410000 */
[C---:B------:R-:W-:Y:S01]  /*1f5c0*/  FMUL.FTZ R99, R2.reuse, R99 ;  /* 0x0000006302637220 */ /* 0x040fe20000410000 */
[C---:B------:R-:W-:Y:S01]  /*1f5d0*/  HMMA.16816.F32.BF16 R88, R128.reuse, R102, R88 ;  /* 0x000000668058723c */ /* 0x040fe20000041858 */
[----:B---3--:R-:W-:Y:S04]  /*1f5e0*/  LDSM.16.MT88.4 R156, [R207+0xf800] ;  /* 0x00f80000cf9c783b */ /* 0x008fe80000004200 */
[----:B------:R-:W-:Y:S01]  /*1f5f0*/  MUFU.EX2 R235, R235 ;  /* 0x000000eb00eb7308 */ /* 0x000fe20000000800 */
[C---:B------:R-:W-:Y:S01]  /*1f600*/  FMUL.FTZ R96, R3.reuse, R96 ;  /* 0x0000006003607220 */ /* 0x040fe20000410000 */
[----:B------:R-:W-:Y:S01]  /*1f610*/  FMUL.FTZ R97, R3, R97 ;  /* 0x0000006103617220 */ /* 0x000fe20000410000 */
[----:B------:R-:W-:Y:S03]  /*1f620*/  F2FP.BF16.F32.PACK_AB R101, R179, R178 ;  /* 0x000000b2b365723e */ /* 0x000fe600000010ff */
[----:B------:R-:W-:Y:S01]  /*1f630*/  FFMA.FTZ R176, R3, R228, R176 ;  /* 0x000000e403b07223 */ /* 0x000fe200000100b0 */
[----:B----4-:R-:W-:Y:S03]  /*1f640*/  F2FP.BF16.F32.PACK_AB R103, R181, R180 ;  /* 0x000000b4b567723e */ /* 0x010fe600000010ff */
[----:B------:R-:W3:Y:S01]  /*1f650*/  MUFU.EX2 R236, R236 ;  /* 0x000000ec00ec7308 */ /* 0x000ee20000000800 */
[----:B--2---:R-:W-:Y:S01]  /*1f660*/  F2FP.BF16.F32.PACK_AB R100, R183, R182 ;  /* 0x000000b6b764723e */ /* 0x004fe200000010ff */
[----:B------:R-:W-:Y:S01]  /*1f670*/  FFMA.FTZ R177, R2, R227, R177 ;  /* 0x000000e302b17223 */ /* 0x000fe200000100b1 */
[----:B------:R-:W-:Y:S01]  /*1f680*/  F2FP.BF16.F32.PACK_AB R102, R184, R185 ;  /* 0x000000b9b866723e */ /* 0x000fe200000010ff */
[----:B------:R-:W-:Y:S01]  /*1f690*/  FADD.FTZ R175, R175, R176 ;  /* 0x000000b0afaf7221 */ /* 0x000fe20000010000 */
[----:B------:R-:W-:Y:S01]  /*1f6a0*/  IADD3 R2, R225, -0x1, RZ ;  /* 0xffffffffe1027810 */ /* 0x000fe20007ffe0ff */
[----:B------:R-:W-:Y:S01]  /*1f6b0*/  FADD.FTZ R172, R172, R177 ;  /* 0x000000b1acac7221 */ /* 0x000fe20000010000 */
[----:B------:R-:W-:Y:S03]  /*1f6c0*/  MOV R3, R132 ;  /* 0x0000008400037202 */ /* 0x000fe60000000f00 */
[----:B------:R-:W-:Y:S01]  /*1f6d0*/  MUFU.EX2 R237, R237 ;  /* 0x000000ed00ed7308 */ /* 0x000fe20000000800 */
[----:B------:R-:W-:Y:S01]  /*1f6e0*/  FADD.FTZ R174, R174, R175 ;  /* 0x000000afaeae7221 */ /* 0x000fe20000010000 */
[C---:B-1----:R-:W-:Y:S03]  /*1f6f0*/  HMMA.16816.F32.BF16 R92, R128.reuse, R104, R92 ;  /* 0x00000068805c723c */ /* 0x042fe6000004185c */
[----:B------:R-:W-:Y:S01]  /*1f700*/  FADD.FTZ R171, R171, R172 ;  /* 0x000000acabab7221 */ /* 0x000fe20000010000 */
[----:B------:R-:W-:Y:S01]  /*1f710*/  FADD.FTZ R173, R173, R174 ;  /* 0x000000aeadad7221 */ /* 0x000fe20000010000 */
[----:B------:R-:W-:Y:S01]  /*1f720*/  MOV R225, R2 ;  /* 0x0000000200e17202 */ /* 0x000fe20000000f00 */
[----:B------:R-:W-:Y:S01]  /*1f730*/  HMMA.16816.F32.BF16 R96, R128, R106, R96 ;  /* 0x0000006a8060723c */ /* 0x000fe20000041860 */
[----:B------:R-:W1:Y:S01]  /*1f740*/  LDSM.16.MT88.4 R104, [R206+0xe800] ;  /* 0x00e80000ce68783b */ /* 0x000e620000004200 */
[----:B------:R-:W2:Y:S03]  /*1f750*/  MUFU.EX2 R238, R238 ;  /* 0x000000ee00ee7308 */ /* 0x000ea60000000800 */
[----:B------:R-:W-:Y:S01]  /*1f760*/  FADD.FTZ R171, R170, R171 ;  /* 0x000000abaaab7221 */ /* 0x000fe20000010000 */
[C---:B------:R-:W-:Y:S03]  /*1f770*/  HMMA.16816.F32.BF16 R4, R100.reuse, R108, R4 ;  /* 0x0000006c6404723c */ /* 0x040fe60000041804 */
[----:B------:R-:W-:Y:S03]  /*1f780*/  LDSM.16.MT88.4 R128, [R206+0xd000] ;  /* 0x00d00000ce80783b */ /* 0x000fe60000004200 */
[----:B------:R-:W4:Y:S01]  /*1f790*/  MUFU.EX2 R239, R239 ;  /* 0x000000ef00ef7308 */ /* 0x000f220000000800 */
[----:B------:R-:W-:Y:S01]  /*1f7a0*/  FADD.FTZ R182, R182, R173 ;  /* 0x000000adb6b67221 */ /* 0x000fe20000010000 */
[C---:B------:R-:W-:Y:S03]  /*1f7b0*/  HMMA.16816.F32.BF16 R8, R100.reuse, R110, R8 ;  /* 0x0000006e6408723c */ /* 0x040fe60000041808 */
[----:B------:R-:W5:Y:S03]  /*1f7c0*/  LDSM.16.MT88.4 R108, [R209+0x10800] ;  /* 0x01080000d16c783b */ /* 0x000f660000004200 */
[C---:B------:R-:W-:Y:S02]  /*1f7d0*/  HMMA.16816.F32.BF16 R12, R100.reuse, R112, R12 ;  /* 0x00000070640c723c */ /* 0x040fe4000004180c */
[----:B------:R-:W-:Y:S03]  /*1f7e0*/  MUFU.EX2 R137, R137 ;  /* 0x0000008900897308 */ /* 0x000fe60000000800 */
[----:B------:R-:W-:Y:S01]  /*1f7f0*/  FADD.FTZ R178, R178, R171 ;  /* 0x000000abb2b27221 */ /* 0x000fe20000010000 */
[C---:B------:R-:W-:Y:S01]  /*1f800*/  HMMA.16816.F32.BF16 R16, R100.reuse, R114, R16 ;  /* 0x000000726410723c */ /* 0x040fe20000041810 */
[----:B------:R-:W3:Y:S05]  /*1f810*/  LDSM.16.MT88.4 R112, [R208+0x10800] ;  /* 0x01080000d070783b */ /* 0x000eea0000004200 */
[----:B------:R-:W4:Y:S01]  /*1f820*/  MUFU.EX2 R134, R134 ;  /* 0x0000008600867308 */ /* 0x000f220000000800 */
[----:B------:R-:W-:Y:S01]  /*1f830*/  FADD.FTZ R182, R183, R182 ;  /* 0x000000b6b7b67221 */ /* 0x000fe20000010000 */
[C---:B------:R-:W-:Y:S03]  /*1f840*/  HMMA.16816.F32.BF16 R20, R100.reuse, R116, R20 ;  /* 0x000000746414723c */ /* 0x040fe60000041814 */
[----:B------:R-:W-:Y:S03]  /*1f850*/  FADD.FTZ R179, R179, R178 ;  /* 0x000000b2b3b37221 */ /* 0x000fe60000010000 */
        /* <DEDUP_REMOVED lines=23> */
[C---:B------:R-:W-:Y:S05]  /*1f9d0*/  HMMA.16816.F32.BF16 R72, R100.reuse, R110, R72 ;  /* 0x0000006e6448723c */ /* 0x040fea0000041848 */
[----:B------:R-:W-:Y:S01]  /*1f9e0*/  F2FP.BF16.F32.PACK_AB R109, R187, R186 ;  /* 0x000000babb6d723e */ /* 0x000fe200000010ff */
[C---:B---3--:R-:W-:Y:S05]  /*1f9f0*/  HMMA.16816.F32.BF16 R76, R100.reuse, R112, R76 ;  /* 0x00000070644c723c */ /* 0x048fea000004184c */
[----:B------:R-:W-:Y:S01]  /*1fa00*/  F2FP.BF16.F32.PACK_AB R111, R230, R229 ;  /* 0x000000e5e66f723e */ /* 0x000fe200000010ff */
[C---:B------:R-:W-:Y:S01]  /*1fa10*/  HMMA.16816.F32.BF16 R80, R100.reuse, R114, R80 ;  /* 0x000000726450723c */ /* 0x040fe20000041850 */
[----:B------:R-:W3:Y:S04]  /*1fa20*/  LDSM.16.MT88.4 R112, [R207+0xd000] ;  /* 0x00d00000cf70783b */ /* 0x000ee80000004200 */
[----:B------:R-:W-:Y:S01]  /*1fa30*/  F2FP.BF16.F32.PACK_AB R108, R232, R231 ;  /* 0x000000e7e86c723e */ /* 0x000fe200000010ff */
[C---:B--2---:R-:W-:Y:S05]  /*1fa40*/  HMMA.16816.F32.BF16 R84, R100.reuse, R116, R84 ;  /* 0x000000746454723c */ /* 0x044fea0000041854 */
[----:B------:R-:W-:Y:S01]  /*1fa50*/  F2FP.BF16.F32.PACK_AB R110, R234, R233 ;  /* 0x000000e9ea6e723e */ /* 0x000fe200000010ff */
[C---:B------:R-:W-:Y:S01]  /*1fa60*/  HMMA.16816.F32.BF16 R88, R100.reuse, R118, R88 ;  /* 0x000000766458723c */ /* 0x040fe20000041858 */
[----:B------:R-:W2:Y:S04]  /*1fa70*/  LDSM.16.MT88.4 R116, [R208+0xf000] ;  /* 0x00f00000d074783b */ /* 0x000ea80000004200 */
[----:B------:R-:W-:Y:S01]  /*1fa80*/  FADD.FTZ R231, R231, R184 ;  /* 0x000000b8e7e77221 */ /* 0x000fe20000010000 */
[C---:B-1----:R-:W-:Y:S05]  /*1fa90*/  HMMA.16816.F32.BF16 R92, R100.reuse, R104, R92 ;  /* 0x00000068645c723c */ /* 0x042fea000004185c */
[----:B------:R-:W-:Y:S01]  /*1faa0*/  FADD.FTZ R186, R186, R181 ;  /* 0x000000b5baba7221 */ /* 0x000fe20000010000 */
[----:B------:R-:W-:Y:S01]  /*1fab0*/  HMMA.16816.F32.BF16 R96, R100, R106, R96 ;  /* 0x0000006a6460723c */ /* 0x000fe20000041860 */
[----:B------:R-:W1:Y:S04]  /*1fac0*/  LDSM.16.MT88.4 R100, [R206+0xf000] ;  /* 0x00f00000ce64783b */ /* 0x000e680000004200 */
        /* <DEDUP_REMOVED lines=25> */
[----:B----4-:R-:W-:Y:S01]  /*1fc60*/  F2FP.BF16.F32.PACK_AB R142, R240, R239 ;  /* 0x000000eff08e723e */ /* 0x010fe200000010ff */
        /* <DEDUP_REMOVED lines=19> */
[C---:B--2---:R-:W-:Y:S05]  /*1fda0*/  HMMA.16816.F32.BF16 R84, R108.reuse, R116, R84 ;  /* 0x000000746c54723c */ /* 0x044fea0000041854 */
        /* <DEDUP_REMOVED lines=34> */
.L_x_3282:
        /* <DEDUP_REMOVED lines=14> */
.L_x_3308:
        /* <DEDUP_REMOVED lines=277> */
.L_x_3294:
        /* <DEDUP_REMOVED lines=8> */
.L_x_3295:
[----:B------:R-:W-:Y:S05]  /*21280*/  BSYNC B0 ;  /* 0x0000000000007941 */ /* 0x000fea0003800000 */
.L_x_3293:
        /* <DEDUP_REMOVED lines=54> */
.L_x_3297:
[----:B------:R-:W-:Y:S05]  /*215f0*/  BSYNC B0 ;  /* 0x0000000000007941 */ /* 0x000fea0003800000 */
.L_x_3296:
        /* <DEDUP_REMOVED lines=21> */
[----:B------:R-:W-:Y:S02]  /*21750*/  IMAD R2, R68, R3, R2 ;  /* 0x0000000344027224 */ /* 0x000fe400078e0202 */
[----:B------:R-:W-:Y:S01]  /*21760*/  VIADD R3, R9, 0x10 ;  /* 0x0000001009037836 */ /* 0x000fe20000000000 */
[----:B------:R-:W-:Y:S01]  /*21770*/  IADD3.X R57, R0, R65, R219, P0, !PT ;  /* 0x0000004100397210 */ /* 0x000fe200007fe4db */
[----:B------:R-:W-:Y:S01]  /*21780*/  IMAD.IADD R4, R5, 0x1, -R4 ;  /* 0x0000000105047824 */ /* 0x000fe200078e0a04 */
[-C--:B------:R-:W-:Y:S02]  /*21790*/  ISETP.GE.AND P0, PT, R9, R220.reuse, PT ;  /* 0x000000dc0900720c */ /* 0x080fe40003f06270 */
[----:B------:R-:W-:Y:S01]  /*217a0*/  ISETP.GE.AND P3, PT, R3, R220, PT ;  /* 0x000000dc0300720c */ /* 0x000fe20003f66270 */
[C---:B------:R-:W-:Y:S01]  /*217b0*/  VIADD R3, R9.reuse, 0x30 ;  /* 0x0000003009037836 */ /* 0x040fe20000000000 */
[----:B------:R-:W-:Y:S01]  /*217c0*/  IADD3 R5, R9, 0x20, RZ ;  /* 0x0000002009057810 */ /* 0x000fe20007ffe0ff */
[----:B------:R-:W-:-:S02]  /*217d0*/  IMAD.SHL.U32 R4, R4, 0x8, RZ ;  /* 0x0000000804047824 */ /* 0x000fc400078e00ff */
[----:B------:R-:W-:Y:S01]  /*217e0*/  IMAD.WIDE.U32 R68, R68, R218, R56 ;  /* 0x000000da44447225 */ /* 0x000fe200078e0038 */
[-C--:B------:R-:W-:Y:S02]  /*217f0*/  ISETP.GE.AND P2, PT, R5, R220.reuse, PT ;  /* 0x000000dc0500720c */ /* 0x080fe40003f46270 */
[----:B------:R-:W-:Y:S01]  /*21800*/  ISETP.GE.AND P1, PT, R3, R220, PT ;  /* 0x000000dc0300720c */ /* 0x000fe20003f26270 */
[C---:B------:R-:W-:Y:S01]  /*21810*/  VIADD R5, R4.reuse, 0x80 ;  /* 0x0000008004057836 */ /* 0x040fe20000000000 */
[----:B------:R-:W-:Y:S01]  /*21820*/  SHF.R.S32.HI R3, RZ, 0x1f, R9 ;  /* 0x0000001fff037819 */ /* 0x000fe20000011409 */
[----:B------:R-:W-:Y:S01]  /*21830*/  IMAD.IADD R65, R69, 0x1, R2 ;  /* 0x0000000145417824 */ /* 0x000fe200078e0202 */
[----:B--2---:R-:W-:Y:S01]  /*21840*/  IADD3 R11, R4, 0x40, RZ ;  /* 0x00000040040b7810 */ /* 0x004fe20007ffe0ff */
        /* <DEDUP_REMOVED lines=20> */
.L_x_3299:
[----:B------:R-:W-:Y:S05]  /*21990*/  BSYNC B0 ;  /* 0x0000000000007941 */ /* 0x000fea0003800000 */
.L_x_3298:
        /* <DEDUP_REMOVED lines=24> */
.L_x_3301:
[----:B------:R-:W-:Y:S05]  /*21b20*/  BSYNC B0 ;  /* 0x0000000000007941 */ /* 0x000fea0003800000 */
.L_x_3300:
        /* <DEDUP_REMOVED lines=24> */
.L_x_3303:
[----:B------:R-:W-:Y:S05]  /*21cb0*/  BSYNC B0 ;  /* 0x0000000000007941 */ /* 0x000fea0003800000 */
.L_x_3302:
[----:B------:R-:W-:-:S04]  /*21cc0*/  MOV R217, 0x0 ;  /* 0x0000000000d97802 */ /* 0x000fc80000000f00 */
[----:B-12345:R-:W-:Y:S05]  /*21cd0*/  @P1 RET.REL.NODEC R216 `(_ZN5flash24flash_fwd_splitkv_kernelI23Flash_fwd_kernel_traitsILi192ELi64ELi64ELi4ELb0ELb0EN7cutlass10bfloat16_tE19Flash_kernel_traitsILi192ELi64ELi64ELi4ES3_EELb1ELb0ELb1ELb0ELb0ELb1ELb0ELb1EEEvNS_16Flash_fwd_paramsE) ;  /* 0xfffffde0d8c81950 */ /* 0x03efea0003c3ffff */
        /* <DEDUP_REMOVED lines=20> */
[----:B-1----:R-:W-:Y:S05]  /*21e20*/  @P0 RET.REL.NODEC R216 `(_ZN5flash24flash_fwd_splitkv_kernelI23Flash_fwd_kernel_traitsILi192ELi64ELi64ELi4ELb0ELb0EN7cutlass10bfloat16_tE19Flash_kernel_traitsILi192ELi64ELi64ELi4ES3_EELb1ELb0ELb1ELb0ELb0ELb1ELb0ELb1EEEvNS_16Flash_fwd_paramsE) ;  /* 0xfffffde0d8740950 */ /* 0x002fea0003c3ffff */
[----:B------:R-:W-:Y:S01]  /*21e30*/  R2UR UR4, R6 ;  /* 0x00000000060472ca */ /* 0x000fe200000e0000 */
[----:B------:R-:W-:Y:S01]  /*21e40*/  IMAD.MOV.U32 R217, RZ, RZ, 0x0 ;  /* 0x00000000ffd97424 */ /* 0x000fe200078e00ff */
[----:B------:R-:W-:-:S13]  /*21e50*/  R2UR UR5, R7 ;  /* 0x00000000070572ca */ /* 0x000fda00000e0000 */
[----:B------:R1:W-:Y:S02]  /*21e60*/  ST.E.128 desc[UR4][R2.64+0x100], R60 ;  /* 0x0001003c02007985 */ /* 0x0003e4000c101d04 */
[----:B-1----:R-:W-:Y:S05]  /*21e70*/  RET.REL.NODEC R216 `(_ZN5flash24flash_fwd_splitkv_kernelI23Flash_fwd_kernel_traitsILi192ELi64ELi64ELi4ELb0ELb0EN7cutlass10bfloat16_tE19Flash_kernel_traitsILi192ELi64ELi64ELi4ES3_EELb1ELb0ELb1ELb0ELb0ELb1ELb0ELb1EEEvNS_16Flash_fwd_paramsE) ;  /* 0xfffffde0d8607950 */ /* 0x002fea0003c3ffff */
.L_x_3292:
[----:B------:R-:W-:Y:S01]  /*21e80*/  MOV R3, 0x2 ;  /* 0x0000000200037802 */ /* 0x000fe20000000f00 */
[----:B------:R-:W-:Y:S01]  /*21e90*/  IMAD.MOV.U32 R0, RZ, RZ, 0x1f ;  /* 0x0000001fff007424 */ /* 0x000fe200078e00ff */
[----:B------:R-:W-:-:S07]  /*21ea0*/  MOV R2, 0xffffffff ;  /* 0xffffffff00027802 */ /* 0x000fce0000000f00 */
[----:B-1---5:R-:W-:Y:S05]  /*21eb0*/  WARPSYNC.COLLECTIVE R2, `(.L_x_3304) ;  /* 0x0000000002087348 */ /* 0x022fea0003c00000 */
[----:B------:R2:W3:Y:S02]  /*21ec0*/  SHFL.BFLY P0, R12, R228, R3, R0 ;  /* 0x0c000003e40c7389 */ /* 0x0004e40000000000 */
[----:B-123-5:R-:W-:Y:S01]  /*21ed0*/  ENDCOLLECTIVE ;  /* 0x000000000000791b */ /* 0x02efe20003800000 */
.L_x_3304:
[----:B------:R-:W-:Y:S02]  /*21ee0*/  IMAD.MOV.U32 R5, RZ, RZ, R12 ;  /* 0x000000ffff057224 */ /* 0x000fe400078e000c */
[----:B------:R-:W-:Y:S02]  /*21ef0*/  IMAD.MOV.U32 R3, RZ, RZ, 0x1 ;  /* 0x00000001ff037424 */ /* 0x000fe400078e00ff */
[----:B------:R-:W-:-:S05]  /*21f00*/  FADD.FTZ R8, R5, R228 ;  /* 0x000000e405087221 */ /* 0x000fca0000010000 */
[----:B------:R-:W-:-:S07]  /*21f10*/  MOV R228, R8 ;  /* 0x0000000800e47202 */ /* 0x000fce0000000f00 */
[----:B------:R-:W-:Y:S05]  /*21f20*/  WARPSYNC.COLLECTIVE R2, `(.L_x_3305) ;  /* 0x0000000002087348 */ /* 0x000fea0003c00000 */
[----:B------:R1:W2:Y:S02]  /*21f30*/  SHFL.BFLY P0, R12, R228, R3, R0 ;  /* 0x0c000003e40c7389 */ /* 0x0002a40000000000 */
[----:B-12---:R-:W-:Y:S01]  /*21f40*/  ENDCOLLECTIVE ;  /* 0x000000000000791b */ /* 0x006fe20003800000 */
.L_x_3305:
[----:B------:R-:W-:Y:S01]  /*21f50*/  MOV R228, R227 ;  /* 0x000000e300e47202 */ /* 0x000fe20000000f00 */
[----:B------:R-:W-:Y:S01]  /*21f60*/  IMAD.MOV.U32 R3, RZ, RZ, 0x2 ;  /* 0x00000002ff037424 */ /* 0x000fe200078e00ff */
[----:B------:R-:W-:-:S07]  /*21f70*/  MOV R5, R12 ;  /* 0x0000000c00057202 */ /* 0x000fce0000000f00 */
[----:B------:R-:W-:Y:S05]  /*21f80*/  WARPSYNC.COLLECTIVE R2, `(.L_x_3306) ;  /* 0x0000000002087348 */ /* 0x000fea0003c00000 */
[----:B------:R1:W2:Y:S02]  /*21f90*/  SHFL.BFLY P0, R12, R228, R3, R0 ;  /* 0x0c000003e40c7389 */ /* 0x0002a40000000000 */
[----:B-12---:R-:W-:Y:S01]  /*21fa0*/  ENDCOLLECTIVE ;  /* 0x000000000000791b */ /* 0x006fe20003800000 */
.L_x_3306:
[----:B------:R-:W-:Y:S01]  /*21fb0*/  FADD.FTZ R5, R8, R5 ;  /* 0x0000000508057221 */ /* 0x000fe20000010000 */
[----:B------:R-:W-:Y:S01]  /*21fc0*/  FADD.FTZ R9, R12, R227 ;  /* 0x000000e30c097221 */ /* 0x000fe20000010000 */
[----:B------:R-:W-:-:S04]  /*21fd0*/  MOV R3, 0x1 ;  /* 0x0000000100037802 */ /* 0x000fc80000000f00 */
[----:B------:R-:W-:-:S07]  /*21fe0*/  MOV R228, R9 ;  /* 0x0000000900e47202 */ /* 0x000fce0000000f00 */
[----:B------:R-:W-:Y:S05]  /*21ff0*/  WARPSYNC.COLLECTIVE R2, `(.L_x_3307) ;  /* 0x0000000002087348 */ /* 0x000fea0003c00000 */
[----:B------:R1:W2:Y:S02]  /*22000*/  SHFL.BFLY P0, R12, R228, R3, R0 ;  /* 0x0c000003e40c7389 */ /* 0x0002a40000000000 */
[----:B-12---:R-:W-:Y:S01]  /*22010*/  ENDCOLLECTIVE ;  /* 0x000000000000791b */ /* 0x006fe20003800000 */
.L_x_3307:
[----:B------:R-:W-:Y:S05]  /*22020*/  BRA `(.L_x_3308) ;  /* 0xffffffe000207947 */ /* 0x000fea000383ffff */
.L_x_3309:
        /* <DEDUP_REMOVED lines=13> */
.L_x_4461:


//--------------------- .text._ZN5flash24flash_fwd_splitkv_kernelI23Flash_fwd_kernel_traitsILi192ELi64ELi64ELi4ELb0ELb0EN7cutlass10bfloat16_tE19Flash_kernel_traitsILi192ELi64ELi64ELi4ES3_EELb1ELb0ELb0ELb0ELb1ELb0ELb1ELb0EEEvNS_16Flash_fwd_paramsE --------------------------
	.section	.text._ZN5flash24flash_fwd_splitkv_kernelI23Flash_fwd_kernel_traitsILi192ELi64ELi64ELi4ELb0ELb0EN7cutlass10bfloat16_tE19Flash_kernel_traitsILi192ELi64ELi64ELi4ES3_EELb1ELb0ELb0ELb0ELb1ELb0ELb1ELb0EEEvNS_16Flash_fwd_paramsE,"ax",@progbits
	.align	128
        .global         _ZN5flash24flash_fwd_splitkv_kernelI23Flash_fwd_kernel_traitsILi192ELi64ELi64ELi4ELb0ELb0EN7cutlass10bfloat16_tE19Flash_kernel_traitsILi192ELi64ELi64ELi4ES3_EELb1ELb0ELb0ELb0ELb1ELb0ELb1ELb0EEEvNS_16Flash_fwd_paramsE
        .type           _ZN5flash24flash_fwd_splitkv_kernelI23Flash_fwd_kernel_traitsILi192ELi64ELi64ELi4ELb0ELb0EN7cutlass10bfloat16_tE19Flash_kernel_traitsILi192ELi64ELi64ELi4ES3_EELb1ELb0ELb0ELb0ELb1ELb0ELb1ELb0EEEvNS_16Flash_fwd_paramsE,@function
        .size           _ZN5flash24flash_fwd_splitkv_kernelI23Flash_fwd_kernel_traitsILi192ELi64ELi64ELi4ELb0ELb0EN7cutlass10bfloat16_tE19Flash_kernel_traitsILi192ELi64ELi64ELi4ES3_EELb1ELb0ELb0ELb0ELb1ELb0ELb1ELb0EEEvNS_16Flash_fwd_paramsE,(.L_x_4496 - _ZN5flash24flash_fwd_splitkv_kernelI23Flash_fwd_kernel_traitsILi192ELi64ELi64ELi4ELb0ELb0EN7cutlass10bfloat16_tE19Flash_kernel_traitsILi192ELi64ELi64ELi4ES3_EELb1ELb0ELb0ELb0ELb1ELb0ELb1ELb0EEEvNS_16Flash_fwd_paramsE)
        .other          _ZN5flash24flash_fwd_splitkv_kernelI23Flash_fwd_kernel_traitsILi192ELi64ELi64ELi4ELb0ELb0EN7cutlass10bfloat16_tE19Flash_kernel_traitsILi192ELi64ELi64ELi4ES3_EELb1ELb0ELb0ELb0ELb1ELb0ELb1ELb0EEEvNS_16Flash_fwd_paramsE,@"STO_CUDA_ENTRY STV_DEFAULT"
_ZN5flash24flash_fwd_splitkv_kernelI23Flash_fwd_kernel_traitsILi192ELi64ELi64ELi4ELb0ELb0EN7cutlass10bfloat16_tE19Flash_kernel_traitsILi192ELi64ELi64ELi4ES3_EELb1ELb0ELb0ELb0ELb1ELb0ELb1ELb0EEEvNS_16Flash_fwd_paramsE:
.text._ZN5flash24flash_fwd_splitkv_kernelI23Flash_fwd_kernel_traitsILi192ELi64ELi64ELi4ELb0ELb0EN7cutlass10bfloat16_tE19Flash_kernel_traitsILi192ELi64ELi64ELi4ES3_EELb1ELb0ELb0ELb0ELb1ELb0ELb1ELb0EEEvNS_16Flash_fwd_paramsE:
[----:B------:R-:W-:Y:S08]  /*0000*/  LDC R1, c[0x0][0x28] ;  /* 0x00000a00ff017b82 */ /* 0x000ff00000000800 */
[----:B------:R-:W1:Y:S01]  /*0010*/  LDC R7, c[0x0][0x270] ;  /* 0x00009c00ff077b82 */ /* 0x000e620000000800 */
[----:B------:R-:W2:Y:S01]  /*0020*/  S2R R14, SR_CTAID.Z ;  /* 0x00000000000e7919 */ /* 0x000ea20000002700 */
[----:B------:R-:W-:Y:S01]  /*0030*/  MOV R2, RZ ;  /* 0x000000ff00027202 */ /* 0x000fe20000000f00 */
[----:B------:R-:W-:Y:S01]  /*0040*/  ULDC.64 UR10, c[0x0][0x208] ;  /* 0x00008200000a7ab9 */ /* 0x000fe20000000a00 */
[----:B------:R-:W-:-:S04]  /*0050*/  MOV R11, 0xffffffff ;  /* 0xffffffff000b7802 */ /* 0x000fc80000000f00 */
[----:B------:R-:W3:Y:S08]  /*0060*/  LDC.64 R8, c[0x0][0x2f0] ;  /* 0x0000bc00ff087b82 */ /* 0x000ef00000000a00 */
[----:B------:R-:W4:Y:S01]  /*0070*/  LDC.64 R12, c[0x0][0x2f8] ;  /* 0x0000be00ff0c7b82 */ /* 0x000f220000000a00 */
[----:B-1----:R-:W1:Y:S01]  /*0080*/  I2F.U32.RP R6, R7 ;  /* 0x0000000700067306 */ /* 0x002e620000209000 */
[----:B------:R-:W-:-:S07]  /*0090*/  ISETP.NE.U32.AND P2, PT, R7, RZ, PT ;  /* 0x000000ff0700720c */ /* 0x000fce0003f45070 */
[----:B-1----:R-:W1:Y:S02]  /*00a0*/  MUFU.RCP R4, R6 ;  /* 0x0000000600047308 */ /* 0x002e640000001000 */
[----:B-1----:R-:W-:-:S06]  /*00b0*/  VIADD R4, R4, 0xffffffe ;  /* 0x0ffffffe04047836 */ /* 0x002fcc0000000000 */
[----:B------:R-:W1:Y:S02]  /*00c0*/  F2I.FTZ.U32.TRUNC.NTZ R3, R4 ;  /* 0x0000000400037305 */ /* 0x000e64000021f000 */
[----:B-1----:R-:W-:-:S04]  /*00d0*/  IMAD.MOV R0, RZ, RZ, -R3 ;  /* 0x000000ffff007224 */ /* 0x002fc800078e0a03 */
[----:B------:R-:W-:-:S04]  /*00e0*/  IMAD R5, R0, R7, RZ ;  /* 0x0000000700057224 */ /* 0x000fc800078e02ff */
        /* <DEDUP_REMOVED lines=13> */
[----:B------:R-:W-:Y:S02]  /*01c0*/  ISETP.GE.U32.AND P3, PT, R0, R7, PT ;  /* 0x000000070000720c */ /* 0x000fe40003f66070 */
[----:B------:R-:W-:-:S03]  /*01d0*/  ISETP.NE.AND.EX P1, PT, R5, RZ, PT, P1 ;  /* 0x000000ff0500720c */ /* 0x000fc60003f25310 */
[----:B------:R-:W2:Y:S08]  /*01e0*/  LDC.U8 R0, c[0x0][0x3c2] ;  /* 0x0000f080ff007b82 */ /* 0x000eb00000000000 */
[----:B------:R-:W-:Y:S01]  /*01f0*/  @P3 VIADD R209, R209, 0x1 ;  /* 0x00000001d1d13836 */ /* 0x000fe20000000000 */
[----:B------:R-:W-:-:S05]  /*0200*/  @!P2 LOP3.LUT R209, RZ, R7, RZ, 0x33, !PT ;  /* 0x00000007ffd1a212 */ /* 0x000fca00078e33ff */
[----:B---3--:R-:W-:Y:S02]  /*0210*/  IMAD.WIDE R18, R209, 0x4, R8 ;  /* 0x00000004d1127825 */ /* 0x008fe400078e0208 */
[----:B------:R-:W3:Y:S03]  /*0220*/  @P0 LDC.64 R8, c[0x0][0x300] ;  /* 0x0000c000ff080b82 */ /* 0x000ee60000000a00 */
[----:B------:R-:W4:Y:S04]  /*0230*/  @P1 LDG.E R11, desc[UR10][R18.64] ;  /* 0x0000000a120b1981 */ /* 0x000f28000c1e1900 */
[----:B------:R-:W4:Y:S01]  /*0240*/  @P1 LDG.E R6, desc[UR10][R18.64+0x4] ;  /* 0x0000040a12061981 */ /* 0x000f22000c1e1900 */
[----:B--2---:R-:W-:Y:S01]  /*0250*/  ISETP.NE.AND P3, PT, R0, RZ, PT ;  /* 0x000000ff0000720c */ /* 0x004fe20003f65270 */
[----:B------:R-:W-:Y:S01]  /*0260*/  IMAD.MOV.U32 R5, RZ, RZ, RZ ;  /* 0x000000ffff057224 */ /* 0x000fe200078e00ff */
[----:B-1----:R-:W-:-:S02]  /*0270*/  ISETP.EQ.U32.AND P2, PT, R2, RZ, PT ;  /* 0x000000ff0200720c */ /* 0x002fc40003f42070 */
[----:B------:R-:W-:Y:S02]  /*0280*/  MOV R10, 0xffffffff ;  /* 0xffffffff000a7802 */ /* 0x000fe40000000f00 */
[----:B------:R-:W-:Y:S01]  /*0290*/  ISETP.EQ.OR.EX P2, PT, R3, RZ, !P3, P2 ;  /* 0x000000ff0300720c */ /* 0x000fe20005f42720 */
[----:B---3--:R-:W-:-:S04]  /*02a0*/  @P0 IMAD.WIDE R16, R209, 0x4, R8 ;  /* 0x00000004d1100825 */ /* 0x008fc800078e0208 */
[C---:B----4-:R-:W-:Y:S01]  /*02b0*/  IMAD.WIDE R8, R209.reuse, 0x4, R12 ;  /* 0x00000004d1087825 */ /* 0x050fe200078e020c */
[----:B------:R1:W5:Y:S07]  /*02c0*/  @P0 LDG.E R5, desc[UR10][R16.64] ;  /* 0x0000000a10050981 */ /* 0x00036e000c1e1900 */
[----:B------:R1:W5:Y:S01]  /*02d0*/  @!P2 LDG.E R10, desc[UR10][R8.64] ;  /* 0x0000000a080aa981 */ /* 0x000362000c1e1900 */
[----:B------:R-:W-:Y:S02]  /*02e0*/  ISETP.NE.U32.AND P0, PT, R2, RZ, PT ;  /* 0x000000ff0200720c */ /* 0x000fe40003f05070 */
[----:B------:R-:W-:Y:S01]  /*02f0*/  IADD3 R2, -R209, RZ, RZ ;  /* 0x000000ffd1027210 */ /* 0x000fe20007ffe1ff */
[----:B------:R-:W2:Y:S01]  /*0300*/  S2R R33, SR_CTAID.X ;  /* 0x0000000000217919 */ /* 0x000ea20000002500 */
[----:B------:R-:W-:Y:S01]  /*0310*/  ISETP.NE.AND.EX P0, PT, R3, RZ, PT, P0 ;  /* 0x000000ff0300720c */ /* 0x000fe20003f05300 */
[----:B------:R-:W3:Y:S02]  /*0320*/  S2R R0, SR_CTAID.Y ;  /* 0x0000000000007919 */ /* 0x000ee40000002600 */
[----:B------:R-:W-:Y:S01]  /*0330*/  IMAD R14, R7, R2, R14 ;  /* 0x00000002070e7224 */ /* 0x000fe200078e020e */
[----:B------:R-:W4:Y:S01]  /*0340*/  S2R R4, SR_TID.X ;  /* 0x0000000000047919 */ /* 0x000f220000002100 */
[----:B------:R-:W-:-:S06]  /*0350*/  @P1 IMAD.IADD R89, R6, 0x1, -R11 ;  /* 0x0000000106591824 */ /* 0x000fcc00078e0a0b */
[----:B------:R-:W1:Y:S02]  /*0360*/  @!P1 LDC R89, c[0x0][0x2c4] ;  /* 0x0000b100ff599b82 */ /* 0x000e640000000800 */
[----:B--234-:R-:W-:Y:S05]  /*0370*/  @!P0 BRA `(.L_x_3310) ;  /* 0x0000000000108947 */ /* 0x01cfea0003800000 */
[----:B------:R-:W2:Y:S02]  /*0380*/  @P3 LDG.E R3, desc[UR10][R8.64+0x4] ;  /* 0x0000040a08033981 */ /* 0x000ea4000c1e1900 */
[----:B--2--5:R-:W-:-:S06]  /*0390*/  @P3 IADD3 R6, R3, -R10, RZ ;  /* 0x8000000a03063210 */ /* 0x024fcc0007ffe0ff */
[----:B------:R3:W5:Y:S01]  /*03a0*/  @!P3 LDG.E R6, desc[UR10][R8.64] ;  /* 0x0000000a0806b981 */ /* 0x000762000c1e1900 */
[----:B------:R-:W-:Y:S05]  /*03b0*/  BRA `(.L_x_3311) ;  /* 0x0000000000047947 */ /* 0x000fea0003800000 */
.L_x_3310:
[----:B------:R-:W2:Y:S02]  /*03c0*/  LDC R6, c[0x0][0x2c8] ;  /* 0x0000b200ff067b82 */ /* 0x000ea40000000800 */
.L_x_3311:
[----:B------:R-:W4:Y:S02]  /*03d0*/  LDC.64 R2, c[0x0][0x308] ;  /* 0x0000c200ff027b82 */ /* 0x000f240000000a00 */
[----:B----4-:R-:W-:-:S04]  /*03e0*/  ISETP.NE.U32.AND P3, PT, R2, RZ, PT ;  /* 0x000000ff0200720c */ /* 0x010fc80003f65070 */
[----:B------:R-:W-:-:S13]  /*03f0*/  ISETP.NE.AND.EX P3, PT, R3, RZ, PT, P3 ;  /* 0x000000ff0300720c */ /* 0x000fda0003f65330 */
[----:B------:R-:W4:Y:S02]  /*0400*/  @P3 LDC.64 R2, c[0x0][0x308] ;  /* 0x0000c200ff023b82 */ /* 0x000f240000000a00 */
[----:B----4-:R-:W-:-:S05]  /*0410*/  @P3 IMAD.WIDE R2, R209, 0x4, R2 ;  /* 0x00000004d1023825 */ /* 0x010fca00078e0202 */
[----:B------:R4:W5:Y:S01]  /*0420*/  @P3 LDG.E R84, desc[UR10][R2.64] ;  /* 0x0000000a02543981 */ /* 0x000962000c1e1900 */
[----:B------:R-:W-:-:S05]  /*0430*/  IMAD.SHL.U32 R88, R33, 0x40, RZ ;  /* 0x0000004021587824 */ /* 0x000fca00078e00ff */
[----:B-1----:R-:W-:-:S13]  /*0440*/  ISETP.GT.AND P0, PT, R89, R88, PT ;  /* 0x000000585900720c */ /* 0x002fda0003f04270 */
[----:B------:R-:W-:Y:S05]  /*0450*/  @!P0 EXIT ;  /* 0x000000000000894d */ /* 0x000fea0003800000 */
[----:B---3--:R-:W1:Y:S01]  /*0460*/  LDC R9, c[0x0][0x10] ;  /* 0x00000400ff097b82 */ /* 0x008e620000000800 */
[----:B-----5:R-:W-:-:S07]  /*0470*/  @P3 IMAD.IADD R84, R84, 0x1, -R5 ;  /* 0x0000000154543824 */ /* 0x020fce00078e0a05 */
[----:B----4-:R-:W3:Y:S08]  /*0480*/  LDC R3, c[0x0][0x2c8] ;  /* 0x0000b200ff037b82 */ /* 0x010ef00000000800 */
[----:B------:R-:W4:Y:S01]  /*0490*/  LDC R87, c[0x0][0x398] ;  /* 0x0000e600ff577b82 */ /* 0x000f220000000800 */
[----:B-1----:R-:W-:-:S04]  /*04a0*/  IABS R13, R9 ;  /* 0x00000009000d7213 */ /* 0x002fc80000000000 */
[----:B------:R-:W1:Y:S01]  /*04b0*/  I2F.RP R2, R13 ;  /* 0x0000000d00027306 */ /* 0x000e620000209400 */
[----:B---3--:R-:W-:-:S05]  /*04c0*/  VIADD R3, R3, 0x3f ;  /* 0x0000003f03037836 */ /* 0x008fca0000000000 */
[----:B------:R-:W-:-:S04]  /*04d0*/  SHF.R.S32.HI R18, RZ, 0x1f, R3 ;  /* 0x0000001fff127819 */ /* 0x000fc80000011403 */
[----:B------:R-:W-:Y:S01]  /*04e0*/  LEA.HI R18, R18, R3, RZ, 0x6 ;  /* 0x0000000312127211 */ /* 0x000fe200078f30ff */
[----:B-1----:R-:W1:Y:S03]  /*04f0*/  MUFU.RCP R16, R2 ;  /* 0x0000000200107308 */ /* 0x002e660000001000 */
[----:B------:R-:W-:-:S05]  /*0500*/  LEA.HI.SX32 R18, R18, R9, 0x1a ;  /* 0x0000000912127211 */ /* 0x000fca00078fd2ff */
[----:B------:R-:W-:-:S05]  /*0510*/  VIADD R18, R18, 0xffffffff ;  /* 0xffffffff12127836 */ /* 0x000fca0000000000 */
[----:B------:R-:W-:Y:S02]  /*0520*/  IABS R3, R18 ;  /* 0x0000001200037213 */ /* 0x000fe40000000000 */
[-C--:B------:R-:W-:Y:S01]  /*0530*/  LOP3.LUT R18, R18, R9.reuse, RZ, 0x3c, !PT ;  /* 0x0000000912127212 */ /* 0x080fe200078e3cff */
[----:B-1----:R-:W-:Y:S01]  /*0540*/  VIADD R16, R16, 0xffffffe ;  /* 0x0ffffffe10107836 */ /* 0x002fe20000000000 */
[----:B------:R-:W-:Y:S02]  /*0550*/  IABS R2, R9 ;  /* 0x0000000900027213 */ /* 0x000fe40000000000 */
[----:B------:R-:W-:Y:S01]  /*0560*/  ISETP.GE.AND P0, PT, R18, RZ, PT ;  /* 0x000000ff1200720c */ /* 0x000fe20003f06270 */
[----:B------:R-:W1:Y:S02]  /*0570*/  F2I.FTZ.U32.TRUNC.NTZ R17, R16 ;  /* 0x0000001000117305 */ /* 0x000e64000021f000 */
[----:B------:R-:W-:Y:S02]  /*0580*/  IMAD.MOV R2, RZ, RZ, -R2 ;  /* 0x000000ffff027224 */ /* 0x000fe400078e0a02 */
[----:B-1----:R-:W-:-:S02]  /*0590*/  IMAD.MOV R8, RZ, RZ, -R17 ;  /* 0x000000ffff087224 */ /* 0x002fc400078e0a11 */
[----:B------:R-:W-:Y:S02]  /*05a0*/  IMAD.MOV.U32 R16, RZ, RZ, RZ ;  /* 0x000000ffff107224 */ /* 0x000fe400078e00ff */
[----:B------:R-:W-:-:S04]  /*05b0*/  IMAD R8, R8, R13, RZ ;  /* 0x0000000d08087224 */ /* 0x000fc800078e02ff */
[----:B------:R-:W-:-:S06]  /*05c0*/  IMAD.HI.U32 R8, R17, R8, R16 ;  /* 0x0000000811087227 */ /* 0x000fcc00078e0010 */
[----:B------:R-:W-:Y:S02]  /*05d0*/  IMAD.HI.U32 R12, R8, R3, RZ ;  /* 0x00000003080c7227 */ /* 0x000fe400078e00ff */
[----:B------:R-:W1:Y:S02]  /*05e0*/  @!P3 LDC R8, c[0x0][0x2cc] ;  /* 0x0000b300ff08bb82 */ /* 0x000e640000000800 */
[----:B------:R-:W-:-:S05]  /*05f0*/  IMAD R16, R12, R2, R3 ;  /* 0x000000020c107224 */ /* 0x000fca00078e0203 */
[----:B------:R-:W-:Y:S01]  /*0600*/  ISETP.GT.U32.AND P1, PT, R13, R16, PT ;  /* 0x000000100d00720c */ /* 0x000fe20003f24070 */
[----:B------:R-:W3:-:S12]  /*0610*/  @!P3 LDC.64 R2, c[0x0][0x318] ;  /* 0x0000c600ff02bb82 */ /* 0x000ed80000000a00 */
[----:B------:R-:W-:Y:S02]  /*0620*/  @!P1 IMAD.IADD R16, R16, 0x1, -R13 ;  /* 0x0000000110109824 */ /* 0x000fe400078e0a0d */
[----:B------:R-:W-:Y:S01]  /*0630*/  @!P1 VIADD R12, R12, 0x1 ;  /* 0x000000010c0c9836 */ /* 0x000fe20000000000 */
[----:B------:R-:W-:Y:S02]  /*0640*/  ISETP.NE.AND P1, PT, R9, RZ, PT ;  /* 0x000000ff0900720c */ /* 0x000fe40003f25270 */
[----:B------:R-:W-:Y:S02]  /*0650*/  ISETP.GE.U32.AND P4, PT, R16, R13, PT ;  /* 0x0000000d1000720c */ /* 0x000fe40003f86070 */
[----:B---3--:R-:W-:-:S04]  /*0660*/  @!P3 ISETP.NE.U32.AND P2, PT, R2, RZ, PT ;  /* 0x000000ff0200b20c */ /* 0x008fc80003f45070 */
[----:B------:R-:W-:Y:S02]  /*0670*/  @!P3 ISETP.NE.AND.EX P2, PT, R3, RZ, PT, P2 ;  /* 0x000000ff0300b20c */ /* 0x000fe40003f45320 */
[----:B------:R-:W-:-:S05]  /*0680*/  IADD3 R3, -R89, 0x7f, R88 ;  /* 0x0000007f59037810 */ /* 0x000fca0007ffe158 */
[----:B------:R-:W-:Y:S01]  /*0690*/  @P4 VIADD R12, R12, 0x1 ;  /* 0x000000010c0c4836 */ /* 0x000fe20000000000 */
[----:B-1----:R-:W-:-:S03]  /*06a0*/  @!P3 SEL R8, R8, RZ, P2 ;  /* 0x000000ff0808b207 */ /* 0x002fc60001000000 */
[----:B------:R-:W-:Y:S01]  /*06b0*/  @!P0 IMAD.MOV R12, RZ, RZ, -R12 ;  /* 0x000000ffff0c8224 */ /* 0x000fe200078e0a0c */
[----:B--2---:R-:W-:Y:S02]  /*06c0*/  @!P3 IADD3 R84, R8, R6, -R5 ;  /* 0x000000060854b210 */ /* 0x004fe40007ffe805 */
[----:B------:R-:W-:Y:S02]  /*06d0*/  @!P1 LOP3.LUT R12, RZ, R9, RZ, 0x33, !PT ;  /* 0x00000009ff0c9212 */ /* 0x000fe400078e33ff */
[----:B----4-:R-:W-:Y:S01]  /*06e0*/  IADD3 R3, R3, R87, R84 ;  /* 0x0000005703037210 */ /* 0x010fe20007ffe054 */
[----:B------:R-:W-:Y:S02]  /*06f0*/  VIADD R13, R84, 0x3f ;  /* 0x0000003f540d7836 */ /* 0x000fe40000000000 */
[----:B------:R-:W-:Y:S01]  /*0700*/  IMAD R200, R12, R0, RZ ;  /* 0x000000000cc87224 */ /* 0x000fe200078e02ff */
[----:B------:R-:W-:Y:S02]  /*0710*/  SHF.R.S32.HI R2, RZ, 0x1f, R3 ;  /* 0x0000001fff027819 */ /* 0x000fe40000011403 */
[----:B------:R-:W-:-:S02]  /*0720*/  SHF.R.S32.HI R6, RZ, 0x1f, R13 ;  /* 0x0000001fff067819 */ /* 0x000fc4000001140d */
        /* <DEDUP_REMOVED lines=11> */
[----:B------:R-:W-:Y:S01]  /*07e0*/  IMAD.IADD R89, R89, 0x1, -R88 ;  /* 0x0000000159597824 */ /* 0x000fe200078e0a58 */
[----:B------:R-:W-:Y:S02]  /*07f0*/  LOP3.LUT P6, RZ, R4, 0xf, RZ, 0xc0, !PT ;  /* 0x0000000f04ff7812 */ /* 0x000fe400078cc0ff */
[----:B------:R-:W-:-:S04]  /*0800*/  LEA.HI R5, R5, R4, RZ, 0x4 ;  /* 0x0000000405057211 */ /* 0x000fc800078f20ff */
[----:B------:R-:W-:-:S05]  /*0810*/  LOP3.LUT R9, R5, 0x3ffffff0, RZ, 0xc0, !PT ;  /* 0x3ffffff005097812 */ /* 0x000fca00078ec0ff */
[----:B------:R-:W-:-:S04]  /*0820*/  IMAD.IADD R9, R4, 0x1, -R9 ;  /* 0x0000000104097824 */ /* 0x000fc800078e0a09 */
[----:B------:R-:W-:Y:S02]  /*0830*/  IMAD.SHL.U32 R6, R9, 0x4, RZ ;  /* 0x0000000409067824 */ /* 0x000fe400078e00ff */
[----:B-1----:R-:W-:Y:S01]  /*0840*/  IMAD R2, R0, R2, R209 ;  /* 0x0000000200027224 */ /* 0x002fe200078e02d1 */
[----:B------:R-:W-:-:S03]  /*0850*/  SHF.R.S32.HI R0, RZ, 0x4, R5 ;  /* 0x00000004ff007819 */ /* 0x000fc60000011405 */
[----:B------:R-:W-:Y:S01]  /*0860*/  IMAD R2, R2, R7, R14 ;  /* 0x0000000702027224 */ /* 0x000fe200078e020e */
[----:B------:R-:W-:Y:S01]  /*0870*/  SHF.R.S32.HI R7, RZ, 0x1f, R6 ;  /* 0x0000001fff077819 */ /* 0x000fe20000011406 */
[C---:B------:R-:W-:Y:S01]  /*0880*/  VIADD R10, R0.reuse, 0x18 ;  /* 0x00000018000a7836 */ /* 0x040fe20000000000 */
[----:B------:R-:W-:Y:S01]  /*0890*/  ISETP.GE.AND P3, PT, R0, R89, PT ;  /* 0x000000590000720c */ /* 0x000fe20003f66270 */
[----:B------:R-:W-:Y:S02]  /*08a0*/  IMAD R3, R2, R3, R88 ;  /* 0x0000000302037224 */ /* 0x000fe400078e0258 */
[----:B------:R-:W-:-:S04]  /*08b0*/  IMAD.WIDE R6, R0, 0xc0, R6 ;  /* 0x000000c000067825 */ /* 0x000fc800078e0206 */
[----:B------:R-:W-:Y:S01]  /*08c0*/  IMAD R5, R3, UR4, RZ ;  /* 0x0000000403057c24 */ /* 0x000fe2000f8e02ff */
[----:B------:R-:W-:Y:S01]  /*08d0*/  ULDC.64 UR4, c[0x0][0x288] ;  /* 0x0000a20000047ab9 */ /* 0x000fe20000000a00 */
[C---:B------:R-:W-:Y:S02]  /*08e0*/  VIADD R4, R0.reuse, 0x10 ;  /* 0x0000001000047836 */ /* 0x040fe40000000000 */
[C---:B------:R-:W-:Y:S01]  /*08f0*/  VIADD R8, R0.reuse, 0x20 ;  /* 0x0000002000087836 */ /* 0x040fe20000000000 */
[C---:B------:R-:W-:Y:S01]  /*0900*/  IADD3 R2, P0, R5.reuse, R6, RZ ;  /* 0x0000000605027210 */ /* 0x040fe20007f1e0ff */
[----:B------:R-:W-:Y:S01]  /*0910*/  VIADD R6, R0, 0x8 ;  /* 0x0000000800067836 */ /* 0x000fe20000000000 */
[----:B------:R-:W-:Y:S02]  /*0920*/  ISETP.GE.AND P1, PT, R4, R89, PT ;  /* 0x000000590400720c */ /* 0x000fe40003f26270 */
[----:B------:R-:W-:Y:S02]  /*0930*/  LEA.HI.X.SX32 R5, R5, R7, 0x1, P0 ;  /* 0x0000000705057211 */ /* 0x000fe400000f0eff */
[----:B------:R-:W-:-:S02]  /*0940*/  LEA R12, P0, R2, UR4, 0x2 ;  /* 0x00000004020c7c11 */ /* 0x000fc4000f8010ff */
[-C--:B------:R-:W-:Y:S02]  /*0950*/  ISETP.GE.AND P2, PT, R6, R89.reuse, PT ;  /* 0x000000590600720c */ /* 0x080fe40003f46270 */
[----:B------:R-:W-:Y:S01]  /*0960*/  LEA.HI.X R13, R2, UR5, R5, 0x2, P0 ;  /* 0x00000005020d7c11 */ /* 0x000fe200080f1405 */
[----:B------:R-:W-:Y:S01]  /*0970*/  VIADD R2, R0, 0x38 ;  /* 0x0000003800027836 */ /* 0x000fe20000000000 */
[-C--:B------:R-:W-:Y:S01]  /*0980*/  ISETP.GE.AND P0, PT, R10, R89.reuse, PT ;  /* 0x000000590a00720c */ /* 0x080fe20003f06270 */
[----:B------:R-:W-:Y:S01]  /*0990*/  ULDC.64 UR4, c[0x0][0x2b8] ;  /* 0x0000ae0000047ab9 */ /* 0x000fe20000000a00 */
[-C--:B------:R-:W-:Y:S01]  /*09a0*/  ISETP.GE.OR P5, PT, R6, R89.reuse, P6 ;  /* 0x000000590600720c */ /* 0x080fe200037a6670 */
[----:B------:R-:W-:Y:S01]  /*09b0*/  @!P3 STG.E.128 desc[UR10][R12.64], RZ ;  /* 0x000000ff0c00b986 */ /* 0x000fe2000c101d0a */
[----:B------:R-:W-:Y:S01]  /*09c0*/  ISETP.GE.OR P4, PT, R4, R89, P6 ;  /* 0x000000590400720c */ /* 0x000fe20003786670 */
[C---:B------:R-:W-:Y:S01]  /*09d0*/  VIADD R6, R0.reuse, 0x28 ;  /* 0x0000002800067836 */ /* 0x040fe20000000000 */
[----:B------:R-:W-:Y:S01]  /*09e0*/  SHF.R.S32.HI R5, RZ, 0x1f, R3 ;  /* 0x0000001fff057819 */ /* 0x000fe20000011403 */
[----:B------:R-:W-:Y:S01]  /*09f0*/  @!P3 STG.E.128 desc[UR10][R12.64+0x100], RZ ;  /* 0x000100ff0c00b986 */ /* 0x000fe2000c101d0a */
[----:B------:R-:W-:-:S03]  /*0a00*/  VIADD R4, R0, 0x30 ;  /* 0x0000003000047836 */ /* 0x000fc60000000000 */
[----:B------:R-:W-:Y:S01]  /*0a10*/  @!P3 STG.E.128 desc[UR10][R12.64+0x200], RZ ;  /* 0x000200ff0c00b986 */ /* 0x000fe2000c101d0a */
[----:B------:R-:W-:-:S03]  /*0a20*/  ISETP.GE.AND P3, PT, R8, R89, PT ;  /* 0x000000590800720c */ /* 0x000fc60003f66270 */
[----:B------:R-:W-:Y:S02]  /*0a30*/  @!P0 STG.E.128 desc[UR10][R12.64+0x4800], RZ ;  /* 0x004800ff0c008986 */ /* 0x000fe4000c101d0a */
[----:B------:R-:W-:Y:S02]  /*0a40*/  @!P4 IMAD.MOV.U32 R15, RZ, RZ, -0x800000 ;  /* 0xff800000ff0fc424 */ /* 0x000fe400078e00ff */
[----:B------:R-:W-:Y:S04]  /*0a50*/  @!P0 STG.E.128 desc[UR10][R12.64+0x4900], RZ ;  /* 0x004900ff0c008986 */ /* 0x000fe8000c101d0a */
[----:B------:R-:W-:Y:S01]  /*0a60*/  @!P0 STG.E.128 desc[UR10][R12.64+0x4a00], RZ ;  /* 0x004a00ff0c008986 */ /* 0x000fe2000c101d0a */
[----:B------:R-:W-:-:S03]  /*0a70*/  IADD3 R3, P0, R3, R0, RZ ;  /* 0x0000000003037210 */ /* 0x000fc60007f1e0ff */
[----:B------:R-:W-:Y:S01]  /*0a80*/  @!P2 STG.E.128 desc[UR10][R12.64+0x1800], RZ ;  /* 0x001800ff0c00a986 */ /* 0x000fe2000c101d0a */
[----:B------:R-:W-:Y:S02]  /*0a90*/  LEA.HI.X.SX32 R14, R0, R5, 0x1, P0 ;  /* 0x00000005000e7211 */ /* 0x000fe400000f0eff */
[C---:B------:R-:W-:Y:S01]  /*0aa0*/  LEA R16, P0, R3.reuse, UR4, 0x2 ;  /* 0x0000000403107c11 */ /* 0x040fe2000f8010ff */
[----:B------:R-:W-:Y:S03]  /*0ab0*/  @!P2 STG.E.128 desc[UR10][R12.64+0x1900], RZ ;  /* 0x001900ff0c00a986 */ /* 0x000fe6000c101d0a */
[----:B------:R-:W-:Y:S01]  /*0ac0*/  LEA.HI.X R17, R3, UR5, R14, 0x2, P0 ;  /* 0x0000000503117c11 */ /* 0x000fe200080f140e */
[----:B------:R-:W-:Y:S01]  /*0ad0*/  @!P2 STG.E.128 desc[UR10][R12.64+0x1a00], RZ ;  /* 0x001a00ff0c00a986 */ /* 0x000fe2000c101d0a */
[-C--:B------:R-:W-:Y:S01]  /*0ae0*/  ISETP.GE.AND P2, PT, R6, R89.reuse, PT ;  /* 0x000000590600720c */ /* 0x080fe20003f46270 */
[----:B------:R-:W-:Y:S01]  /*0af0*/  @!P5 IMAD.MOV.U32 R3, RZ, RZ, -0x800000 ;  /* 0xff800000ff03d424 */ /* 0x000fe200078e00ff */
[CC--:B------:R-:W-:Y:S01]  /*0b00*/  ISETP.GE.OR P0, PT, R4.reuse, R89.reuse, P6 ;  /* 0x000000590400720c */ /* 0x0c0fe20003706670 */
[----:B------:R-:W-:Y:S04]  /*0b10*/  @!P1 STG.E.128 desc[UR10][R12.64+0x3000], RZ ;  /* 0x003000ff0c009986 */ /* 0x000fe8000c101d0a */
[----:B------:R-:W-:Y:S04]  /*0b20*/  @!P1 STG.E.128 desc[UR10][R12.64+0x3100], RZ ;  /* 0x003100ff0c009986 */ /* 0x000fe8000c101d0a */
[----:B------:R-:W-:Y:S01]  /*0b30*/  @!P1 STG.E.128 desc[UR10][R12.64+0x3200], RZ ;  /* 0x003200ff0c009986 */ /* 0x000fe2000c101d0a */
[----:B------:R-:W-:-:S03]  /*0b40*/  ISETP.GE.AND P1, PT, R4, R89, PT ;  /* 0x000000590400720c */ /* 0x000fc60003f26270 */
[----:B------:R-:W-:Y:S01]  /*0b50*/  @!P3 STG.E.128 desc[UR10][R12.64+0x6000], RZ ;  /* 0x006000ff0c00b986 */ /* 0x000fe2000c101d0a */
[----:B------:R-:W-:-:S03]  /*0b60*/  @!P0 IMAD.MOV.U32 R5, RZ, RZ, -0x800000 ;  /* 0xff800000ff058424 */ /* 0x000fc600078e00ff */
[----:B------:R-:W-:Y:S04]  /*0b70*/  @!P3 STG.E.128 desc[UR10][R12.64+0x6100], RZ ;  /* 0x006100ff0c00b986 */ /* 0x000fe8000c101d0a */
[----:B------:R-:W-:Y:S01]  /*0b80*/  @!P3 STG.E.128 desc[UR10][R12.64+0x6200], RZ ;  /* 0x006200ff0c00b986 */ /* 0x000fe2000c101d0a */
[----:B------:R-:W-:-:S03]  /*0b90*/  ISETP.GE.AND P3, PT, R2, R89, PT ;  /* 0x000000590200720c */ /* 0x000fc60003f66270 */
[----:B------:R-:W-:Y:S04]  /*0ba0*/  @!P2 STG.E.128 desc[UR10][R12.64+0x7800], RZ ;  /* 0x007800ff0c00a986 */ /* 0x000fe8000c101d0a */
[----:B------:R-:W-:Y:S04]  /*0bb0*/  @!P2 STG.E.128 desc[UR10][R12.64+0x7900], RZ ;  /* 0x007900ff0c00a986 */ /* 0x000fe8000c101d0a */
[----:B------:R-:W-:Y:S01]  /*0bc0*/  @!P2 STG.E.128 desc[UR10][R12.64+0x7a00], RZ ;  /* 0x007a00ff0c00a986 */ /* 0x000fe2000c101d0a */
[----:B------:R-:W-:-:S03]  /*0bd0*/  ISETP.GE.OR P2, PT, R10, R89, P6 ;  /* 0x000000590a00720c */ /* 0x000fc60003746670 */
[----:B------:R-:W-:Y:S04]  /*0be0*/  @!P1 STG.E.128 desc[UR10][R12.64+0x9000], RZ ;  /* 0x009000ff0c009986 */ /* 0x000fe8000c101d0a */
[----:B------:R-:W-:Y:S04]  /*0bf0*/  @!P1 STG.E.128 desc[UR10][R12.64+0x9100], RZ ;  /* 0x009100ff0c009986 */ /* 0x000fe8000c101d0a */
[----:B------:R-:W-:Y:S01]  /*0c00*/  @!P1 STG.E.128 desc[UR10][R12.64+0x9200], RZ ;  /* 0x009200ff0c009986 */ /* 0x000fe2000c101d0a */
[----:B------:R-:W-:Y:S01]  /*0c10*/  ISETP.GE.OR P1, PT, R8, R89, P6 ;  /* 0x000000590800720c */ /* 0x000fe20003726670 */
[----:B------:R-:W-:-:S02]  /*0c20*/  @!P2 IMAD.MOV.U32 R11, RZ, RZ, -0x800000 ;  /* 0xff800000ff0ba424 */ /* 0x000fc400078e00ff */
[----:B------:R-:W-:Y:S04]  /*0c30*/  @!P3 STG.E.128 desc[UR10][R12.64+0xa800], RZ ;  /* 0x00a800ff0c00b986 */ /* 0x000fe8000c101d0a */
[----:B------:R-:W-:Y:S04]  /*0c40*/  @!P3 STG.E.128 desc[UR10][R12.64+0xa900], RZ ;  /* 0x00a900ff0c00b986 */ /* 0x000fe8000c101d0a */
[----:B------:R1:W-:Y:S01]  /*0c50*/  @!P3 STG.E.128 desc[UR10][R12.64+0xaa00], RZ ;  /* 0x00aa00ff0c00b986 */ /* 0x0003e2000c101d0a */
[----:B------:R-:W-:Y:S01]  /*0c60*/  ISETP.GE.OR P3, PT, R6, R89, P6 ;  /* 0x000000590600720c */ /* 0x000fe20003766670 */
[----:B------:R-:W-:-:S02]  /*0c70*/  @!P1 IMAD.MOV.U32 R9, RZ, RZ, -0x800000 ;  /* 0xff800000ff099424 */ /* 0x000fc400078e00ff */
[----:B------:R2:W-:Y:S01]  /*0c80*/  @!P5 STG.E desc[UR10][R16.64+0x20], R3 ;  /* 0x000020031000d986 */ /* 0x0005e2000c10190a */
[-C--:B------:R-:W-:Y:S02]  /*0c90*/  ISETP.GE.OR P5, PT, R0, R89.reuse, P6 ;  /* 0x000000590000720c */ /* 0x080fe400037a6670 */
[----:B------:R-:W-:Y:S01]  /*0ca0*/  ISETP.GE.OR P6, PT, R2, R89, P6 ;  /* 0x000000590200720c */ /* 0x000fe200037c6670 */
[----:B------:R2:W-:Y:S04]  /*0cb0*/  @!P4 STG.E desc[UR10][R16.64+0x40], R15 ;  /* 0x0000400f1000c986 */ /* 0x0005e8000c10190a */
[----:B------:R2:W-:Y:S02]  /*0cc0*/  @!P2 STG.E desc[UR10][R16.64+0x60], R11 ;  /* 0x0000600b1000a986 */ /* 0x0005e4000c10190a */
[----:B------:R-:W-:-:S02]  /*0cd0*/  @!P3 IMAD.MOV.U32 R7, RZ, RZ, -0x800000 ;  /* 0xff800000ff07b424 */ /* 0x000fc400078e00ff */
[----:B------:R2:W-:Y:S04]  /*0ce0*/  @!P1 STG.E desc[UR10][R16.64+0x80], R9 ;  /* 0x0000800910009986 */ /* 0x0005e8000c10190a */
[----:B------:R2:W-:Y:S04]  /*0cf0*/  @!P3 STG.E desc[UR10][R16.64+0xa0], R7 ;  /* 0x0000a0071000b986 */ /* 0x0005e8000c10190a */
[----:B------:R2:W-:Y:S01]  /*0d00*/  @!P0 STG.E desc[UR10][R16.64+0xc0], R5 ;  /* 0x0000c00510008986 */ /* 0x0005e2000c10190a */
[----:B-1----:R-:W-:-:S05]  /*0d10*/  @!P5 IMAD.MOV.U32 R13, RZ, RZ, -0x800000 ;  /* 0xff800000ff0dd424 */ /* 0x002fca00078e00ff */
[----:B------:R2:W-:Y:S01]  /*0d20*/  @!P5 STG.E desc[UR10][R16.64], R13 ;  /* 0x0000000d1000d986 */ /* 0x0005e2000c10190a */
[----:B------:R-:W-:Y:S05]  /*0d30*/  @P6 EXIT ;  /* 0x000000000000694d */ /* 0x000fea0003800000 */
[----:B--2---:R-:W-:-:S05]  /*0d40*/  MOV R3, 0xff800000 ;  /* 0xff80000000037802 */ /* 0x004fca0000000f00 */
[----:B------:R-:W-:Y:S01]  /*0d50*/  STG.E desc[UR10][R16.64+0xe0], R3 ;  /* 0x0000e00310007986 */ /* 0x000fe2000c10190a */
[----:B------:R-:W-:Y:S05]  /*0d60*/  EXIT ;  /* 0x000000000000794d */ /* 0x000fea0003800000 */
.L_x_3312:
        /* <DEDUP_REMOVED lines=24> */
.L_x_3313:
[----:B------:R-:W-:Y:S05]  /*0ef0*/  @!P0 BRA `(.L_x_3314) ;  /* 0x00000004003c8947 */ /* 0x000fea0003800000 */
[----:B------:R-:W1:Y:S01]  /*0f00*/  LDC R8, c[0x0][0x380] ;  /* 0x0000e000ff087b82 */ /* 0x000e620000000800 */
[----:B------:R-:W-:Y:S01]  /*0f10*/  LEA R13, R145, 0xffffffc0, 0x6 ;  /* 0xffffffc0910d7811 */ /* 0x000fe200078e30ff */
[----:B------:R-:W-:Y:S01]  /*0f20*/  IMAD.MOV.U32 R16, RZ, RZ, RZ ;  /* 0x000000ffff107224 */ /* 0x000fe200078e00ff */
[----:B------:R-:W-:Y:S02]  /*0f30*/  ULDC.64 UR4, c[0x0][0x230] ;  /* 0x00008c0000047ab9 */ /* 0x000fe40000000a00 */
[----:B-----5:R-:W-:-:S03]  /*0f40*/  IABS R0, R13 ;  /* 0x0000000d00007213 */ /* 0x020fc60000000000 */
        /* <DEDUP_REMOVED lines=11> */
[----:B------:R-:W-:Y:S02]  /*1000*/  IMAD.HI.U32 R9, R7, R2, RZ ;  /* 0x0000000207097227 */ /* 0x000fe400078e00ff */
[----:B------:R-:W1:Y:S03]  /*1010*/  LDC R7, c[0x0][0x278] ;  /* 0x00009e00ff077b82 */ /* 0x000e660000000800 */
        /* <DEDUP_REMOVED lines=19> */
[----:B-1----:R-:W-:Y:S02]  /*1150*/  IADD3 R3, RZ, -R17, RZ ;  /* 0x80000011ff037210 */ /* 0x002fe40007ffe0ff */
[----:B------:R-:W-:-:S03]  /*1160*/  IADD3 R6, -R9, RZ, RZ ;  /* 0x000000ff09067210 */ /* 0x000fc60007ffe1ff */
[----:B------:R-:W-:Y:S01]  /*1170*/  IMAD R5, R3, R2, RZ ;  /* 0x0000000203057224 */ /* 0x000fe200078e02ff */
[----:B------:R-:W-:Y:S01]  /*1180*/  IABS R3, R14 ;  /* 0x0000000e00037213 */ /* 0x000fe20000000000 */
[----:B------:R-:W-:Y:S02]  /*1190*/  IMAD R13, R8, R6, R13 ;  /* 0x00000006080d7224 */ /* 0x000fe400078e020d */
[----:B------:R-:W-:Y:S01]  /*11a0*/  IMAD.HI.U32 R16, R17, R5, R16 ;  /* 0x0000000511107227 */ /* 0x000fe200078e0010 */
[----:B------:R-:W-:Y:S02]  /*11b0*/  MOV R5, R3 ;  /* 0x0000000300057202 */ /* 0x000fe40000000f00 */
[----:B------:R-:W-:-:S03]  /*11c0*/  SHF.R.S32.HI R23, RZ, 0x1f, R13 ;  /* 0x0000001fff177819 */ /* 0x000fc6000001140d */
[----:B------:R-:W-:-:S04]  /*11d0*/  IMAD.HI.U32 R17, R16, R5, RZ ;  /* 0x0000000510117227 */ /* 0x000fc800078e00ff */
[----:B------:R-:W-:-:S04]  /*11e0*/  IMAD.MOV R3, RZ, RZ, -R17 ;  /* 0x000000ffff037224 */ /* 0x000fc800078e0a11 */
[----:B------:R-:W-:-:S05]  /*11f0*/  IMAD R3, R2, R3, R5 ;  /* 0x0000000302037224 */ /* 0x000fca00078e0205 */
[----:B------:R-:W-:-:S13]  /*1200*/  ISETP.GT.U32.AND P2, PT, R2, R3, PT ;  /* 0x000000030200720c */ /* 0x000fda0003f44070 */
        /* <DEDUP_REMOVED lines=20> */
[-C--:B--2---:R-:W-:Y:S01]  /*1350*/  IMAD R6, R23, R172.reuse, RZ ;  /* 0x000000ac17067224 */ /* 0x084fe200078e02ff */
[----:B------:R-:W-:Y:S01]  /*1360*/  IADD3 R10, R27, R3, RZ ;  /* 0x000000031b0a7210 */ /* 0x000fe20007ffe0ff */
[----:B------:R-:W-:-:S04]  /*1370*/  IMAD.WIDE.U32 R8, R13, R172, R8 ;  /* 0x000000ac0d087225 */ /* 0x000fc800078e0008 */
[----:B------:R-:W-:-:S04]  /*1380*/  IMAD R6, R13, R173, R6 ;  /* 0x000000ad0d067224 */ /* 0x000fc800078e0206 */
[----:B------:R-:W-:Y:S02]  /*1390*/  IMAD.IADD R9, R9, 0x1, R6 ;  /* 0x0000000109097824 */ /* 0x000fe400078e0206 */
[----:B------:R-:W-:Y:S02]  /*13a0*/  IMAD R6, R21, UR4, RZ ;  /* 0x0000000415067c24 */ /* 0x000fe4000f8e02ff */
[----:B------:R-:W-:-:S04]  /*13b0*/  IMAD.WIDE.U32 R36, R17, UR4, R8 ;  /* 0x0000000411247c25 */ /* 0x000fc8000f8e0008 */
[----:B------:R-:W-:-:S05]  /*13c0*/  IMAD R6, R17, UR5, R6 ;  /* 0x0000000511067c24 */ /* 0x000fca000f8e0206 */
[----:B------:R-:W-:Y:S01]  /*13d0*/  IADD3 R8, R37, R6, RZ ;  /* 0x0000000625087210 */ /* 0x000fe20007ffe0ff */
[----:B------:R-:W-:Y:S06]  /*13e0*/  BRA `(.L_x_3315) ;  /* 0x0000000400347947 */ /* 0x000fec0003800000 */
.L_x_3314:
        /* <DEDUP_REMOVED lines=49> */
.L_x_3316:
        /* <DEDUP_REMOVED lines=28> */
.L_x_3315:
[----:B------:R-:W-:Y:S01]  /*18c0*/  ISETP.NE.AND P3, PT, R11, -0x1, PT ;  /* 0xffffffff0b00780c */ /* 0x000fe20003f65270 */
[----:B------:R-:W-:Y:S01]  /*18d0*/  IMAD.IADD R199, R89, 0x1, -R88 ;  /* 0x0000000159c77824 */ /* 0x000fe200078e0a58 */
[----:B------:R-:W-:Y:S01]  /*18e0*/  SHF.R.S32.HI R5, RZ, 0x1f, R4 ;  /* 0x0000001fff057819 */ /* 0x000fe20000011404 */
[----:B------:R-:W-:Y:S01]  /*18f0*/  ULDC.64 UR4, c[0x0][0x258] ;  /* 0x0000960000047ab9 */ /* 0x000fe20000000a00 */
[----:B------:R-:W-:Y:S01]  /*1900*/  SHF.R.S32.HI R35, RZ, 0x1f, R14 ;  /* 0x0000001fff237819 */ /* 0x000fe2000001140e */
[----:B------:R-:W1:Y:S01]  /*1910*/  S2UR UR6, SR_CgaCtaId ;  /* 0x00000000000679c3 */ /* 0x000e620000008800 */
[----:B-----5:R-:W-:Y:S01]  /*1920*/  LEA.HI R0, R5, R4, RZ, 0x3 ;  /* 0x0000000405007211 */ /* 0x020fe200078f18ff */
[----:B------:R-:W-:Y:S01]  /*1930*/  ULDC.64 UR8, c[0x0][0x220] ;  /* 0x0000880000087ab9 */ /* 0x000fe20000000a00 */
[----:B------:R-:W-:Y:S01]  /*1940*/  IADD3 R205, R145, -0x1, RZ ;  /* 0xffffffff91cd7810 */ /* 0x000fe20007ffe0ff */
[----:B------:R-:W-:Y:S01]  /*1950*/  IMAD R35, R35, UR4, RZ ;  /* 0x0000000423237c24 */ /* 0x000fe2000f8e02ff */
[----:B------:R-:W-:-:S02]  /*1960*/  SHF.R.S32.HI R18, RZ, 0x3, R0 ;  /* 0x00000003ff127819 */ /* 0x000fc40000011400 */
[----:B------:R-:W-:Y:S01]  /*1970*/  LEA.HI R90, R5, R4, RZ, 0x5 ;  /* 0x00000004055a7211 */ /* 0x000fe200078f28ff */
[----:B------:R-:W2:Y:S01]  /*1980*/  @P3 LDC.64 R6, c[0x0][0x240] ;  /* 0x00009000ff063b82 */ /* 0x000ea20000000a00 */
[CC--:B------:R-:W-:Y:S01]  /*1990*/  ISETP.GE.AND P6, PT, R18.reuse, R199.reuse, PT ;  /* 0x000000c71200720c */ /* 0x0c0fe20003fc6270 */
[C---:B------:R-:W-:Y:S01]  /*19a0*/  VIADD R24, R18.reuse, 0x10 ;  /* 0x0000001012187836 */ /* 0x040fe20000000000 */
[----:B------:R-:W-:Y:S01]  /*19b0*/  @!P3 SHF.R.S32.HI R9, RZ, 0x1f, R209 ;  /* 0x0000001fff09b819 */ /* 0x000fe200000114d1 */
[C---:B------:R-:W-:Y:S01]  /*19c0*/  VIADD R22, R18.reuse, 0x20 ;  /* 0x0000002012167836 */ /* 0x040fe20000000000 */
[--C-:B------:R-:W-:Y:S01]  /*19d0*/  SHF.R.S32.HI R19, RZ, 0x1f, R18.reuse ;  /* 0x0000001fff137819 */ /* 0x100fe20000011412 */
[----:B------:R-:W-:Y:S01]  /*19e0*/  VIADD R20, R18, 0x30 ;  /* 0x0000003012147836 */ /* 0x000fe20000000000 */
[-C--:B------:R-:W-:Y:S01]  /*19f0*/  ISETP.GE.AND P1, PT, R24, R199.reuse, PT ;  /* 0x000000c71800720c */ /* 0x080fe20003f26270 */
[----:B------:R-:W3:Y:S01]  /*1a00*/  @!P3 LDC.64 R2, c[0x0][0x228] ;  /* 0x00008a00ff02bb82 */ /* 0x000ee20000000a00 */
[-C--:B------:R-:W-:Y:S01]  /*1a10*/  ISETP.GE.AND P4, PT, R22, R199.reuse, PT ;  /* 0x000000c71600720c */ /* 0x080fe20003f86270 */
[----:B------:R-:W-:Y:S01]  /*1a20*/  IMAD.SHL.U32 R12, R18, 0x40, RZ ;  /* 0x00000040120c7824 */ /* 0x000fe200078e00ff */
[----:B------:R-:W-:Y:S01]  /*1a30*/  ISETP.GE.AND P2, PT, R20, R199, PT ;  /* 0x000000c71400720c */ /* 0x000fe20003f46270 */
[----:B------:R-:W-:Y:S01]  /*1a40*/  IMAD.WIDE R32, R33, 0x40, R18 ;  /* 0x0000004021207825 */ /* 0x000fe200078e0212 */
[----:B------:R-:W-:-:S02]  /*1a50*/  SHF.R.S32.HI R86, RZ, 0x5, R90 ;  /* 0x00000005ff567819 */ /* 0x000fc4000001145a */
[----:B------:R-:W-:Y:S01]  /*1a60*/  LOP3.LUT R12, R12, 0x1c0, RZ, 0xc0, !PT ;  /* 0x000001c00c0c7812 */ /* 0x000fe200078ec0ff */
[----:B------:R-:W-:Y:S01]  /*1a70*/  IMAD R35, R14, UR5, R35 ;  /* 0x000000050e237c24 */ /* 0x000fe2000f8e0223 */
[----:B------:R-:W4:Y:S02]  /*1a80*/  LDC.64 R174, c[0x0][0x250] ;  /* 0x00009400ffae7b82 */ /* 0x000f240000000a00 */
[----:B------:R-:W-:-:S03]  /*1a90*/  SHF.R.U32.HI R39, RZ, 0x3, R12 ;  /* 0x00000003ff277819 */ /* 0x000fc6000001160c */
[----:B------:R-:W1:Y:S01]  /*1aa0*/  @!P4 S2R R25, SR_CgaCtaId ;  /* 0x000000000019c919 */ /* 0x000e620000008800 */
[----:B--2---:R-:W-:-:S04]  /*1ab0*/  @P3 IMAD.WIDE.U32 R30, R11, R6, RZ ;  /* 0x000000060b1e3225 */ /* 0x004fc800078e00ff */
[----:B------:R-:W-:Y:S01]  /*1ac0*/  @P3 IMAD R11, R11, R7, R31 ;  /* 0x000000070b0b3224 */ /* 0x000fe200078e021f */
[----:B------:R-:W-:Y:S01]  /*1ad0*/  LOP3.LUT R7, R0, 0xfffffff8, RZ, 0xc0, !PT ;  /* 0xfffffff800077812 */ /* 0x000fe200078ec0ff */
[----:B---3--:R-:W-:-:S04]  /*1ae0*/  @!P3 IMAD R6, R9, R2, RZ ;  /* 0x000000020906b224 */ /* 0x008fc800078e02ff */
[----:B------:R-:W-:Y:S01]  /*1af0*/  IMAD.IADD R0, R4, 0x1, -R7 ;  /* 0x0000000104007824 */ /* 0x000fe200078e0a07 */
[----:B------:R-:W2:Y:S01]  /*1b00*/  @!P1 S2R R9, SR_CgaCtaId ;  /* 0x0000000000099919 */ /* 0x000ea20000008800 */
[C---:B------:R-:W-:Y:S02]  /*1b10*/  @!P3 IMAD R3, R209.reuse, R3, R6 ;  /* 0x00000003d103b224 */ /* 0x040fe400078e0206 */
[----:B------:R-:W-:Y:S01]  /*1b20*/  @!P3 IMAD.WIDE.U32 R28, R209, R2, RZ ;  /* 0x00000002d11cb225 */ /* 0x000fe200078e00ff */
[----:B------:R-:W3:Y:S03]  /*1b30*/  @!P6 LDC.64 R6, c[0x0][0x240] ;  /* 0x00009000ff06eb82 */ /* 0x000ee60000000a00 */
[----:B------:R-:W-:Y:S02]  /*1b40*/  IMAD.SHL.U32 R31, R0, 0x8, RZ ;  /* 0x00000008001f7824 */ /* 0x000fe400078e00ff */
[----:B------:R-:W-:Y:S01]  /*1b50*/  @!P3 IMAD.MOV.U32 R30, RZ, RZ, R28 ;  /* 0x000000ffff1eb224 */ /* 0x000fe200078e001c */
[----:B------:R-:W-:Y:S01]  /*1b60*/  @!P1 MOV R28, 0x400 ;  /* 0x00000400001c9802 */ /* 0x000fe20000000f00 */
[----:B------:R-:W-:Y:S01]  /*1b70*/  @!P3 IMAD.IADD R11, R29, 0x1, R3 ;  /* 0x000000011d0bb824 */ /* 0x000fe200078e0203 */
[C---:B------:R-:W-:Y:S01]  /*1b80*/  IADD3 R26, P5, R31.reuse, R26, RZ ;  /* 0x0000001a1f1a7210 */ /* 0x040fe20007fbe0ff */
[----:B------:R-:W4:Y:S01]  /*1b90*/  @!P2 S2R R29, SR_CgaCtaId ;  /* 0x00000000001da919 */ /* 0x000f220000008800 */
[----:B------:R-:W-:Y:S01]  /*1ba0*/  SHF.R.S32.HI R15, RZ, 0x1f, R31 ;  /* 0x0000001fff0f7819 */ /* 0x000fe2000001141f */
[----:B------:R-:W4:Y:S01]  /*1bb0*/  @!P6 LDC.64 R2, c[0x0][0x210] ;  /* 0x00008400ff02eb82 */ /* 0x000f220000000a00 */
[----:B------:R-:W-:-:S02]  /*1bc0*/  IADD3 R30, P3, R31, R30, RZ ;  /* 0x0000001e1f1e7210 */ /* 0x000fc40007f7e0ff */
[----:B------:R-:W-:Y:S01]  /*1bd0*/  LOP3.LUT R16, R12, 0x38, R31, 0xf8, !PT ;  /* 0x000000380c107812 */ /* 0x000fe200078ef81f */
[----:B------:R-:W-:Y:S01]  /*1be0*/  IMAD.X R27, R15, 0x1, R10, P5 ;  /* 0x000000010f1b7824 */ /* 0x000fe200028e060a */
[----:B------:R-:W-:Y:S01]  /*1bf0*/  IADD3 R36, P5, R31, R36, RZ ;  /* 0x000000241f247210 */ /* 0x000fe20007fbe0ff */
[C---:B------:R-:W-:Y:S01]  /*1c00*/  IMAD.X R31, R15.reuse, 0x1, R11, P3 ;  /* 0x000000010f1f7824 */ /* 0x040fe200018e060b */
[----:B------:R-:W-:Y:S01]  /*1c10*/  @!P4 MOV R12, 0x400 ;  /* 0x00000400000cc802 */ /* 0x000fe20000000f00 */
[----:B------:R-:W4:Y:S01]  /*1c20*/  @!P1 LDC.64 R10, c[0x0][0x240] ;  /* 0x00009000ff0a9b82 */ /* 0x000f220000000a00 */
[----:B------:R-:W-:Y:S01]  /*1c30*/  @!P1 IADD3 R40, P3, R32, 0x10, RZ ;  /* 0x0000001020289810 */ /* 0x000fe20007f7e0ff */
[----:B------:R-:W-:Y:S01]  /*1c40*/  IMAD.X R37, R15, 0x1, R8, P5 ;  /* 0x000000010f257824 */ /* 0x000fe200028e0608 */
[----:B-1----:R-:W-:Y:S01]  /*1c50*/  @!P4 LEA R25, R25, R12, 0x18 ;  /* 0x0000000c1919c211 */ /* 0x002fe200078ec0ff */
[----:B------:R-:W-:Y:S01]  /*1c60*/  IMAD.WIDE.U32 R14, R14, UR4, R30 ;  /* 0x000000040e0e7c25 */ /* 0x000fe2000f8e001e */
[----:B------:R-:W-:Y:S01]  /*1c70*/  @!P2 MOV R12, 0x400 ;  /* 0x00000400000ca802 */ /* 0x000fe20000000f00 */
[----:B------:R-:W-:Y:S01]  /*1c80*/  UMOV UR4, 0x400 ;  /* 0x0000040000047882 */ /* 0x000fe20000000000 */
[----:B------:R-:W-:Y:S01]  /*1c90*/  LOP3.LUT R16, R16, R39, RZ, 0x3c, !PT ;  /* 0x0000002710107212 */ /* 0x000fe200078e3cff */
[----:B---3--:R-:W-:Y:S01]  /*1ca0*/  @!P6 IMAD R8, R33, R6, RZ ;  /* 0x000000062108e224 */ /* 0x008fe200078e02ff */
[----:B------:R-:W-:Y:S01]  /*1cb0*/  ULEA UR4, UR6, UR4, 0x18 ;  /* 0x0000000406047291 */ /* 0x000fe2000f8ec03f */
[----:B------:R-:W-:Y:S01]  /*1cc0*/  IMAD.IADD R35, R15, 0x1, R35 ;  /* 0x000000010f237824 */ /* 0x000fe200078e0223 */
[----:B--2---:R-:W-:Y:S01]  /*1cd0*/  @!P1 LEA R15, R9, R28, 0x18 ;  /* 0x0000001c090f9211 */ /* 0x004fe200078ec0ff */
[----:B------:R-:W-:Y:S01]  /*1ce0*/  @!P6 IMAD.MOV.U32 R34, RZ, RZ, R14 ;  /* 0x000000ffff22e224 */ /* 0x000fe200078e000e */
[----:B------:R-:W-:Y:S01]  /*1cf0*/  ULDC.64 UR6, c[0x0][0x268] ;  /* 0x00009a0000067ab9 */ /* 0x000fe20000000a00 */
[C---:B------:R-:W-:Y:S01]  /*1d00*/  @!P6 IMAD R8, R32.reuse, R7, R8 ;  /* 0x000000072008e224 */ /* 0x040fe200078e0208 */
[----:B------:R-:W-:Y:S01]  /*1d10*/  LEA.HI R7, R5, R4, RZ, 0x6 ;  /* 0x0000000405077211 */ /* 0x000fe200078f30ff */
[----:B------:R-:W-:-:S04]  /*1d20*/  @!P6 IMAD.WIDE.U32 R30, R32, R6, R34 ;  /* 0x00000006201ee225 */ /* 0x000fc800078e0022 */
[----:B------:R-:W-:Y:S01]  /*1d30*/  @!P6 IMAD.IADD R6, R31, 0x1, R8 ;  /* 0x000000011f06e824 */ /* 0x000fe200078e0208 */
[C---:B----4-:R-:W-:Y:S01]  /*1d40*/  @!P6 LEA R38, P5, R30.reuse, R2, 0x1 ;  /* 0x000000021e26e211 */ /* 0x050fe200078a08ff */
[----:B------:R-:W1:Y:S01]  /*1d50*/  @!P1 LDC.64 R8, c[0x0][0x210] ;  /* 0x00008400ff089b82 */ /* 0x000e620000000a00 */
[----:B------:R-:W-:Y:S01]  /*1d60*/  IMAD.SHL.U32 R7, R7, 0x8, RZ ;  /* 0x0000000807077824 */ /* 0x000fe200078e00ff */
[----:B------:R-:W-:Y:S01]  /*1d70*/  @!P2 LEA R29, R29, R12, 0x18 ;  /* 0x0000000c1d1da211 */ /* 0x000fe200078ec0ff */
[----:B------:R-:W-:Y:S01]  /*1d80*/  @!P1 IMAD.X R31, RZ, RZ, R33, P3 ;  /* 0x000000ffff1f9224 */ /* 0x000fe200018e0621 */
[----:B------:R-:W-:Y:S01]  /*1d90*/  @!P6 LEA.HI.X R39, R30, R3, R6, 0x1, P5 ;  /* 0x000000031e27e211 */ /* 0x000fe200028f0c06 */
[----:B------:R-:W-:Y:S01]  /*1da0*/  @!P1 IMAD.MOV.U32 R12, RZ, RZ, R14 ;  /* 0x000000ffff0c9224 */ /* 0x000fe200078e000e */
[----:B------:R-:W-:Y:S01]  /*1db0*/  IADD3 R146, P3, R18, R13, RZ ;  /* 0x0000000d12927210 */ /* 0x000fe20007f7e0ff */
[-C--:B------:R-:W-:Y:S01]  /*1dc0*/  @!P1 IMAD R30, R31, R10.reuse, RZ ;  /* 0x0000000a1f1e9224 */ /* 0x080fe200078e02ff */
[----:B------:R-:W-:Y:S01]  /*1dd0*/  LOP3.LUT R16, R16, 0xfffffe00, R7, 0xf8, !PT ;  /* 0xfffffe0010107812 */ /* 0x000fe200078ef807 */
[----:B------:R-:W-:Y:S01]  /*1de0*/  @!P1 IMAD.MOV.U32 R13, RZ, RZ, R35 ;  /* 0x000000ffff0d9224 */ /* 0x000fe200078e0023 */
[----:B------:R-:W2:Y:S01]  /*1df0*/  @!P4 LDC.64 R6, c[0x0][0x240] ;  /* 0x00009000ff06cb82 */ /* 0x000ea20000000a00 */
[----:B------:R-:W-:Y:S01]  /*1e00*/  @!P1 IMAD R30, R40, R11, R30 ;  /* 0x0000000b281e9224 */ /* 0x000fe200078e021e */
[----:B------:R-:W-:Y:S01]  /*1e10*/  LEA R207, R16, UR4, 0x1 ;  /* 0x0000000410cf7c11 */ /* 0x000fe2000f8e08ff */
[----:B------:R-:W-:-:S04]  /*1e20*/  @!P1 IMAD.WIDE.U32 R40, R40, R10, R12 ;  /* 0x0000000a28289225 */ /* 0x000fc800078e000c */
[----:B------:R-:W-:Y:S01]  /*1e30*/  @!PT LDS RZ, [RZ] ;  /* 0x00000000fffff984 */ /* 0x000fe20000000800 */
[----:B------:R-:W-:Y:S01]  /*1e40*/  @!PT LDS RZ, [RZ] ;  /* 0x00000000fffff984 */ /* 0x000fe20000000800 */
[----:B------:R-:W-:Y:S01]  /*1e50*/  @!PT LDS RZ, [RZ] ;  /* 0x00000000fffff984 */ /* 0x000fe20000000800 */
[----:B------:R-:W-:Y:S01]  /*1e60*/  @!P6 LDGSTS.E.BYPASS.LTC128B.128 [R207], desc[UR10][R38.64] ;  /* 0x0000000026cfefae */ /* 0x000fe2000b901d4a */
[----:B------:R-:W3:Y:S01]  /*1e70*/  @!P2 LDC.64 R10, c[0x0][0x240] ;  /* 0x00009000ff0aab82 */ /* 0x000ee20000000a00 */
[----:B------:R-:W-:Y:S02]  /*1e80*/  IMAD.SHL.U32 R3, R205, 0x40, RZ ;  /* 0x00000040cd037824 */ /* 0x000fe400078e00ff */
[----:B------:R-:W-:Y:S01]  /*1e90*/  @!P6 LDGSTS.E.BYPASS.LTC128B.128 [R207+0x2000], desc[UR10][R38.64+0x80] ;  /* 0x0200008026cfefae */ /* 0x000fe2000b901d4a */
[C---:B------:R-:W-:Y:S02]  /*1ea0*/  IMAD.X R23, R19.reuse, 0x1, R23, P3 ;  /* 0x0000000113177824 */ /* 0x040fe400018e0617 */
[-C--:B------:R-:W-:Y:S01]  /*1eb0*/  IMAD R2, R19, R172.reuse, RZ ;  /* 0x000000ac13027224 */ /* 0x080fe200078e02ff */
[----:B------:R1:W-:Y:S01]  /*1ec0*/  @!P6 LDGSTS.E.BYPASS.LTC128B.128 [R207+0x4000], desc[UR10][R38.64+0x100] ;  /* 0x0400010026cfefae */ /* 0x0003e2000b901d4a */
[C---:B------:R-:W-:Y:S01]  /*1ed0*/  @!P4 IADD3 R28, P6, R32.reuse, 0x20, RZ ;  /* 0x00000020201cc810 */ /* 0x040fe20007fde0ff */
[----:B------:R-:W4:Y:S01]  /*1ee0*/  @!P4 LDC.64 R12, c[0x0][0x210] ;  /* 0x00008400ff0ccb82 */ /* 0x000f220000000a00 */
[----:B------:R-:W-:Y:S01]  /*1ef0*/  @!P2 IADD3 R19, P5, R32, 0x30, RZ ;  /* 0x000000302013a810 */ /* 0x000fe20007fbe0ff */
[----:B------:R-:W-:-:S04]  /*1f00*/  IMAD.WIDE.U32 R42, R18, R172, R36 ;  /* 0x000000ac122a7225 */ /* 0x000fc800078e0024 */
[----:B------:R-:W-:Y:S01]  /*1f10*/  IMAD.IADD R31, R84, 0x1, -R3 ;  /* 0x00000001541f7824 */ /* 0x000fe200078e0a03 */
[----:B------:R-:W-:Y:S01]  /*1f20*/  MOV R133, R42 ;  /* 0x0000002a00857202 */ /* 0x000fe20000000f00 */
[--C-:B------:R-:W-:Y:S02]  /*1f30*/  @!P4 IMAD.X R37, RZ, RZ, R33.reuse, P6 ;  /* 0x000000ffff25c224 */ /* 0x100fe400030e0621 */
[----:B------:R-:W-:Y:S01]  /*1f40*/  @!P1 IMAD.IADD R30, R41, 0x1, R30 ;  /* 0x00000001291e9824 */ /* 0x000fe200078e021e */
[-C--:B------:R-:W-:Y:S01]  /*1f50*/  ISETP.GE.AND P3, PT, R24, R31.reuse, PT ;  /* 0x0000001f1800720c */ /* 0x080fe20003f66270 */
[----:B------:R-:W-:Y:S01]  /*1f60*/  @!P2 IMAD.X R33, RZ, RZ, R33, P5 ;  /* 0x000000ffff21a224 */ /* 0x000fe200028e0621 */
[C---:B------:R-:W-:Y:S01]  /*1f70*/  ISETP.GE.AND P5, PT, R18.reuse, R31, PT ;  /* 0x0000001f1200720c */ /* 0x040fe20003fa6270 */
[----:B------:R-:W-:Y:S02]  /*1f80*/  IMAD R2, R18, R173, R2 ;  /* 0x000000ad12027224 */ /* 0x000fe400078e0202 */
[----:B------:R-:W-:-:S02]  /*1f90*/  @!P4 IMAD.MOV.U32 R42, RZ, RZ, R14 ;  /* 0x000000ffff2ac224 */ /* 0x000fc400078e000e */
[----:B------:R-:W-:Y:S02]  /*1fa0*/  IMAD.IADD R2, R43, 0x1, R2 ;  /* 0x000000012b027824 */ /* 0x000fe400078e0202 */
[----:B------:R-:W-:Y:S02]  /*1fb0*/  @!P2 IMAD.MOV.U32 R34, RZ, RZ, R14 ;  /* 0x000000ffff22a224 */ /* 0x000fe400078e000e */
[----:B--2---:R-:W-:Y:S02]  /*1fc0*/  @!P4 IMAD R37, R37, R6, RZ ;  /* 0x000000062525c224 */ /* 0x004fe400078e02ff */
[----:B------:R-:W-:Y:S01]  /*1fd0*/  @!P4 IMAD.MOV.U32 R43, RZ, RZ, R35 ;  /* 0x000000ffff2bc224 */ /* 0x000fe200078e0023 */
[----:B-1----:R-:W-:Y:S01]  /*1fe0*/  @!P1 LEA R38, P6, R40, R8, 0x1 ;  /* 0x0000000828269211 */ /* 0x002fe200078c08ff */
[----:B---3--:R-:W-:Y:S02]  /*1ff0*/  @!P2 IMAD R14, R33, R10, RZ ;  /* 0x0000000a210ea224 */ /* 0x008fe400078e02ff */
[----:B------:R-:W-:Y:S01]  /*2000*/  @!P1 IMAD R41, R16, 0x2, R15 ;  /* 0x0000000210299824 */ /* 0x000fe200078e020f */
[----:B------:R-:W-:Y:S01]  /*2010*/  @!P1 LEA.HI.X R39, R40, R9, R30, 0x1, P6 ;  /* 0x0000000928279211 */ /* 0x000fe200030f0c1e */
[C---:B------:R-:W-:Y:S01]  /*2020*/  @!P4 IMAD R37, R28.reuse, R7, R37 ;  /* 0x000000071c25c224 */ /* 0x040fe200078e0225 */
[----:B------:R-:W1:Y:S01]  /*2030*/  @!P2 LDC.64 R8, c[0x0][0x210] ;  /* 0x00008400ff08ab82 */ /* 0x000e620000000a00 */
[----:B------:R-:W-:-:S02]  /*2040*/  @!P4 IMAD.WIDE.U32 R42, R28, R6, R42 ;  /* 0x000000061c2ac225 */ /* 0x000fc400078e002a */
[----:B------:R-:W-:Y:S02]  /*2050*/  @!P1 LDGSTS.E.BYPASS.LTC128B.128 [R41+0x800], desc[UR10][R38.64] ;  /* 0x0080000026299fae */ /* 0x000fe4000b901d4a */
[C---:B------:R-:W-:Y:S02]  /*2060*/  @!P2 IMAD R11, R19.reuse, R11, R14 ;  /* 0x0000000b130ba224 */ /* 0x040fe400078e020e */
[----:B------:R-:W-:Y:S01]  /*2070*/  @!P1 LDGSTS.E.BYPASS.LTC128B.128 [R41+0x2800], desc[UR10][R38.64+0x80] ;  /* 0x0280008026299fae */ /* 0x000fe2000b901d4a */
[----:B------:R-:W2:Y:S01]  /*2080*/  @!P3 LDC.64 R6, c[0x0][0x218] ;  /* 0x00008600ff06bb82 */ /* 0x000ea20000000a00 */
[----:B------:R-:W-:Y:S01]  /*2090*/  @!P2 IMAD.WIDE.U32 R34, R19, R10, R34 ;  /* 0x0000000a1322a225 */ /* 0x000fe200078e0022 */
[----:B------:R-:W-:Y:S01]  /*20a0*/  @!P3 MOV R19, 0x400 ;  /* 0x000004000013b802 */ /* 0x000fe20000000f00 */
[----:B------:R-:W-:Y:S01]  /*20b0*/  @!P1 LDGSTS.E.BYPASS.LTC128B.128 [R41+0x4800], desc[UR10][R38.64+0x100] ;  /* 0x0480010026299fae */ /* 0x000fe2000b901d4a */
[----:B----4-:R-:W-:Y:S01]  /*20c0*/  @!P4 LEA R32, P1, R42, R12, 0x1 ;  /* 0x0000000c2a20c211 */ /* 0x010fe200078208ff */
[----:B------:R-:W-:Y:S01]  /*20d0*/  @!P4 IMAD.IADD R37, R43, 0x1, R37 ;  /* 0x000000012b25c824 */ /* 0x000fe200078e0225 */
[----:B------:R-:W3:Y:S02]  /*20e0*/  @!P3 S2R R10, SR_CgaCtaId ;  /* 0x00000000000ab919 */ /* 0x000ee40000008800 */
[----:B------:R-:W4:Y:S01]  /*20f0*/  @!P5 LDC.64 R14, c[0x0][0x218] ;  /* 0x00008600ff0edb82 */ /* 0x000f220000000a00 */
[----:B------:R-:W-:Y:S01]  /*2100*/  @!P4 IMAD R25, R16, 0x2, R25 ;  /* 0x000000021019c824 */ /* 0x000fe200078e0219 */
[----:B------:R-:W-:Y:S01]  /*2110*/  @!P4 LEA.HI.X R33, R42, R13, R37, 0x1, P1 ;  /* 0x0000000d2a21c211 */ /* 0x000fe200008f0c25 */
[----:B------:R-:W3:Y:S01]  /*2120*/  @!P5 S2R R12, SR_CgaCtaId ;  /* 0x00000000000cd919 */ /* 0x000ee20000008800 */
[----:B------:R-:W-:Y:S01]  /*2130*/  ISETP.GE.AND P1, PT, R22, R31, PT ;  /* 0x0000001f1600720c */ /* 0x000fe20003f26270 */
[----:B------:R-:W-:-:S02]  /*2140*/  @!P2 IMAD.IADD R11, R35, 0x1, R11 ;  /* 0x00000001230ba824 */ /* 0x000fc400078e020b */
[----:B------:R-:W-:Y:S01]  /*2150*/  @!P4 LDGSTS.E.BYPASS.LTC128B.128 [R25+0x1000], desc[UR10][R32.64] ;  /* 0x010000002019cfae */ /* 0x000fe2000b901d4a */
[----:B-1----:R-:W-:Y:S01]  /*2160*/  @!P2 LEA R36, P6, R34, R8, 0x1 ;  /* 0x000000082224a211 */ /* 0x002fe200078c08ff */
[----:B------:R-:W-:Y:S02]  /*2170*/  @!P2 IMAD R29, R16, 0x2, R29 ;  /* 0x00000002101da824 */ /* 0x000fe400078e021d */
[----:B------:R-:W-:Y:S01]  /*2180*/  @!P4 LDGSTS.E.BYPASS.LTC128B.128 [R25+0x3000], desc[UR10][R32.64+0x80] ;  /* 0x030000802019cfae */ /* 0x000fe2000b901d4a */
[----:B------:R-:W-:Y:S01]  /*2190*/  @!P2 LEA.HI.X R37, R34, R9, R11, 0x1, P6 ;  /* 0x000000092225a211 */ /* 0x000fe200030f0c0b */
[----:B------:R-:W-:Y:S01]  /*21a0*/  IMAD.SHL.U32 R11, R173, 0x20, RZ ;  /* 0x00000020ad0b7824 */ /* 0x000fe200078e00ff */
[----:B------:R-:W-:Y:S01]  /*21b0*/  ISETP.GE.AND P6, PT, R20, R31, PT ;  /* 0x0000001f1400720c */ /* 0x000fe20003fc6270 */
[----:B------:R1:W-:Y:S01]  /*21c0*/  @!P4 LDGSTS.E.BYPASS.LTC128B.128 [R25+0x5000], desc[UR10][R32.64+0x100] ;  /* 0x050001002019cfae */ /* 0x0003e2000b901d4a */
[C---:B------:R-:W-:Y:S01]  /*21d0*/  @!P3 LEA R13, P4, R172.reuse, R133, 0x4 ;  /* 0x00000085ac0db211 */ /* 0x040fe200078820ff */
[----:B------:R-:W1:Y:S01]  /*21e0*/  @!P1 LDC.64 R8, c[0x0][0x218] ;  /* 0x00008600ff089b82 */ /* 0x000e620000000a00 */
[----:B------:R-:W-:Y:S01]  /*21f0*/  IMAD.WIDE.U32 R26, R17, UR6, R26 ;  /* 0x00000006111a7c25 */ /* 0x000fe2000f8e001a */
[----:B------:R-:W-:Y:S01]  /*2200*/  @!P2 LDGSTS.E.BYPASS.LTC128B.128 [R29+0x1800], desc[UR10][R36.64] ;  /* 0x01800000241dafae */ /* 0x000fe2000b901d4a */
[----:B------:R-:W-:-:S02]  /*2210*/  @!P3 LEA.HI.X R28, R172, R2, R173, 0x4, P4 ;  /* 0x00000002ac1cb211 */ /* 0x000fc400020f24ad */
[----:B--2---:R-:W-:Y:S01]  /*2220*/  @!P3 LEA R6, P4, R13, R6, 0x1 ;  /* 0x000000060d06b211 */ /* 0x004fe200078808ff */
[----:B------:R-:W-:Y:S01]  /*2230*/  @!P2 LDGSTS.E.BYPASS.LTC128B.128 [R29+0x3800], desc[UR10][R36.64+0x80] ;  /* 0x03800080241dafae */ /* 0x000fe2000b901d4a */
[----:B------:R-:W-:Y:S02]  /*2240*/  IMAD R23, R23, R174, RZ ;  /* 0x000000ae17177224 */ /* 0x000fe400078e02ff */
[----:B------:R-:W-:Y:S01]  /*2250*/  @!P3 LEA.HI.X R7, R13, R7, R28, 0x1, P4 ;  /* 0x000000070d07b211 */ /* 0x000fe200020f0c1c */
[----:B------:R2:W-:Y:S01]  /*2260*/  @!P2 LDGSTS.E.BYPASS.LTC128B.128 [R29+0x5800], desc[UR10][R36.64+0x100] ;  /* 0x05800100241dafae */ /* 0x0005e2000b901d4a */
[C---:B----4-:R-:W-:Y:S01]  /*2270*/  @!P5 LEA R14, P2, R133.reuse, R14, 0x1 ;  /* 0x0000000e850ed211 */ /* 0x050fe200078408ff */
[----:B------:R-:W-:Y:S01]  /*2280*/  IMAD R23, R146, R175, R23 ;  /* 0x000000af92177224 */ /* 0x000fe200078e0217 */
[----:B------:R-:W-:Y:S02]  /*2290*/  ISETP.GE.AND P4, PT, R24, R31, PT ;  /* 0x0000001f1800720c */ /* 0x000fe40003f86270 */
[----:B------:R-:W-:-:S02]  /*22a0*/  @!P5 LEA.HI.X R15, R133, R15, R2, 0x1, P2 ;  /* 0x0000000f850fd211 */ /* 0x000fc400010f0c02 */
[----:B---3--:R-:W-:Y:S02]  /*22b0*/  @!P3 LEA R19, R10, R19, 0x18 ;  /* 0x000000130a13b211 */ /* 0x008fe400078ec0ff */
[----:B------:R-:W3:Y:S03]  /*22c0*/  @!P6 S2R R10, SR_CgaCtaId ;  /* 0x00000000000ae919 */ /* 0x000ee60000008800 */
[----:B------:R-:W-:Y:S02]  /*22d0*/  @!P3 IMAD R19, R16, 0x2, R19 ;  /* 0x000000021013b824 */ /* 0x000fe400078e0213 */
[----:B-1----:R-:W-:Y:S01]  /*22e0*/  IMAD.WIDE.U32 R32, R172, 0x20, RZ ;  /* 0x00000020ac207825 */ /* 0x002fe200078e00ff */
[----:B------:R-:W-:Y:S02]  /*22f0*/  @!P5 MOV R25, 0x400 ;  /* 0x000004000019d802 */ /* 0x000fe40000000f00 */
[----:B------:R-:W-:-:S02]  /*2300*/  @!P1 IADD3 R13, P2, R133, R32, RZ ;  /* 0x00000020850d9210 */ /* 0x000fc40007f5e0ff */
[----:B------:R-:W-:Y:S02]  /*2310*/  @!P5 LEA R25, R12, R25, 0x18 ;  /* 0x000000190c19d211 */ /* 0x000fe400078ec0ff */
[----:B------:R-:W-:Y:S02]  /*2320*/  @!P1 IADD3.X R24, R2, R33, R11, P2, !PT ;  /* 0x0000002102189210 */ /* 0x000fe400017fe40b */
[----:B------:R-:W1:Y:S01]  /*2330*/  @!P1 S2R R11, SR_CgaCtaId ;  /* 0x00000000000b9919 */ /* 0x000e620000008800 */
[----:B------:R-:W-:Y:S01]  /*2340*/  LEA.HI R12, R5, R4, RZ, 0x4 ;  /* 0x00000004050c7211 */ /* 0x000fe200078f20ff */
[----:B------:R-:W-:Y:S01]  /*2350*/  @!P5 IMAD R25, R16, 0x2, R25 ;  /* 0x000000021019d824 */ /* 0x000fe200078e0219 */
[C---:B------:R-:W-:Y:S02]  /*2360*/  @!P1 LEA R8, P2, R13.reuse, R8, 0x1 ;  /* 0x000000080d089211 */ /* 0x040fe400078408ff */
[----:B------:R-:W-:Y:S02]  /*2370*/  SHF.R.S32.HI R28, RZ, 0x4, R12 ;  /* 0x00000004ff1c7819 */ /* 0x000fe4000001140c */
[----:B------:R-:W-:Y:S01]  /*2380*/  @!P5 LDGSTS.E.BYPASS.LTC128B.128 [R25+0x6000], desc[UR10][R14.64] ;  /* 0x060000000e19dfae */ /* 0x000fe2000b901d4a */
[----:B------:R-:W-:-:S02]  /*2390*/  @!P1 LEA.HI.X R9, R13, R9, R24, 0x1, P2 ;  /* 0x000000090d099211 */ /* 0x000fc400010f0c18 */
[----:B--2---:R-:W-:Y:S01]  /*23a0*/  LOP3.LUT R29, R12, 0xfffffff0, RZ, 0xc0, !PT ;  /* 0xfffffff00c1d7812 */ /* 0x004fe200078ec0ff */
[----:B------:R-:W-:Y:S01]  /*23b0*/  @!P5 LDGSTS.E.BYPASS.LTC128B.128 [R25+0x8000], desc[UR10][R14.64+0x80] ;  /* 0x080000800e19dfae */ /* 0x000fe2000b901d4a */
[----:B------:R-:W-:Y:S02]  /*23c0*/  LEA.HI R13, R28, R28, RZ, 0x1 ;  /* 0x0000001c1c0d7211 */ /* 0x000fe400078f08ff */
[----:B------:R-:W-:Y:S01]  /*23d0*/  ISETP.GE.AND P2, PT, R20, R31, PT ;  /* 0x0000001f1400720c */ /* 0x000fe20003f46270 */
[----:B------:R2:W-:Y:S01]  /*23e0*/  @!P5 LDGSTS.E.BYPASS.LTC128B.128 [R25+0xa000], desc[UR10][R14.64+0x100] ;  /* 0x0a0001000e19dfae */ /* 0x0005e2000b901d4a */
[----:B------:R-:W-:Y:S01]  /*23f0*/  LOP3.LUT R13, R13, 0xfffffffe, RZ, 0xc0, !PT ;  /* 0xfffffffe0d0d7812 */ /* 0x000fe200078ec0ff */
[----:B------:R-:W-:Y:S01]  /*2400*/  IMAD.IADD R12, R4, 0x1, -R29 ;  /* 0x00000001040c7824 */ /* 0x000fe200078e0a1d */
[----:B------:R-:W-:Y:S01]  /*2410*/  @!P1 MOV R20, 0x400 ;  /* 0x0000040000149802 */ /* 0x000fe20000000f00 */
[----:B------:R-:W-:Y:S01]  /*2420*/  @!P3 LDGSTS.E.BYPASS.LTC128B.128 [R19+0x6800], desc[UR10][R6.64] ;  /* 0x068000000613bfae */ /* 0x000fe2000b901d4a */
[----:B------:R-:W-:-:S02]  /*2430*/  IADD3 R28, R28, -R13, RZ ;  /* 0x8000000d1c1c7210 */ /* 0x000fc40007ffe0ff */
[----:B------:R-:W-:Y:S01]  /*2440*/  SHF.R.S32.HI R13, RZ, 0x1f, R12 ;  /* 0x0000001fff0d7819 */ /* 0x000fe2000001140c */
[----:B------:R-:W-:Y:S01]  /*2450*/  @!P3 LDGSTS.E.BYPASS.LTC128B.128 [R19+0x8800], desc[UR10][R6.64+0x80] ;  /* 0x088000800613bfae */ /* 0x000fe2000b901d4a */
[CC--:B------:R-:W-:Y:S01]  /*2460*/  ISETP.GE.AND P5, PT, R18.reuse, R31.reuse, PT ;  /* 0x0000001f1200720c */ /* 0x0c0fe20003fa6270 */
[----:B------:R-:W-:Y:S01]  /*2470*/  IMAD.SHL.U32 R18, R18, 0x8, RZ ;  /* 0x0000000812127824 */ /* 0x000fe200078e00ff */
[----:B------:R-:W-:Y:S01]  /*2480*/  LEA.HI R13, R13, R12, RZ, 0x3 ;  /* 0x0000000c0d0d7211 */ /* 0x000fe200078f18ff */
[----:B------:R4:W-:Y:S01]  /*2490*/  @!P3 LDGSTS.E.BYPASS.LTC128B.128 [R19+0xa800], desc[UR10][R6.64+0x100] ;  /* 0x0a8001000613bfae */ /* 0x0009e2000b901d4a */
[----:B------:R-:W-:-:S03]  /*24a0*/  ISETP.GE.AND P3, PT, R22, R31, PT ;  /* 0x0000001f1600720c */ /* 0x000fc60003f66270 */
[----:B------:R-:W-:-:S05]  /*24b0*/  IMAD.SHL.U32 R85, R13, 0x40, RZ ;  /* 0x000000400d557824 */ /* 0x000fca00078e00ff */
[----:B------:R-:W-:-:S05]  /*24c0*/  LOP3.LUT R85, R85, 0xfffffe00, RZ, 0xc0, !PT ;  /* 0xfffffe0055557812 */ /* 0x000fca00078ec0ff */
[----:B------:R-:W-:Y:S01]  /*24d0*/  IMAD R5, R86, 0x400, R85 ;  /* 0x0000040056057824 */ /* 0x000fe200078e0255 */
[----:B--2---:R-:W-:Y:S01]  /*24e0*/  LOP3.LUT R15, R13, 0xfffffff8, RZ, 0xc0, !PT ;  /* 0xfffffff80d0f7812 */ /* 0x004fe200078ec0ff */
[----:B------:R-:W-:Y:S02]  /*24f0*/  IMAD R14, R21, UR6, RZ ;  /* 0x00000006150e7c24 */ /* 0x000fe4000f8e02ff */
[----:B------:R-:W-:Y:S02]  /*2500*/  @!P6 IMAD.MOV.U32 R21, RZ, RZ, R2 ;  /* 0x000000ffff15e224 */ /* 0x000fe400078e0002 */
[----:B------:R-:W-:Y:S01]  /*2510*/  IMAD R14, R17, UR7, R14 ;  /* 0x00000007110e7c24 */ /* 0x000fe2000f8e020e */
[----:B------:R-:W-:Y:S01]  /*2520*/  @!P6 MOV R17, 0x400 ;  /* 0x000004000011e802 */ /* 0x000fe20000000f00 */
[----:B------:R-:W-:Y:S02]  /*2530*/  IMAD.IADD R12, R12, 0x1, -R15 ;  /* 0x000000010c0c7824 */ /* 0x000fe400078e0a0f */
[----:B------:R-:W-:-:S02]  /*2540*/  IMAD.IADD R27, R27, 0x1, R14 ;  /* 0x000000011b1b7824 */ /* 0x000fc400078e020e */
[----:B------:R-:W-:Y:S01]  /*2550*/  @!P2 IMAD R14, R175, 0x60, RZ ;  /* 0x00000060af0ea824 */ /* 0x000fe200078e02ff */
[----:B----4-:R-:W2:Y:S01]  /*2560*/  @!P6 LDC.64 R6, c[0x0][0x218] ;  /* 0x00008600ff06eb82 */ /* 0x010ea20000000a00 */
[----:B-1----:R-:W-:Y:S01]  /*2570*/  @!P1 LEA R19, R11, R20, 0x18 ;  /* 0x000000140b139211 */ /* 0x002fe200078ec0ff */
[----:B------:R-:W-:Y:S01]  /*2580*/  @!P6 IMAD.MOV.U32 R20, RZ, RZ, R133 ;  /* 0x000000ffff14e224 */ /* 0x000fe200078e0085 */
[----:B---3--:R-:W-:Y:S01]  /*2590*/  @!P6 LEA R11, R10, R17, 0x18 ;  /* 0x000000110a0be211 */ /* 0x008fe200078ec0ff */
[----:B------:R-:W-:Y:S02]  /*25a0*/  IMAD.SHL.U32 R10, R0, 0x40, RZ ;  /* 0x00000040000a7824 */ /* 0x000fe400078e00ff */
[----:B------:R-:W-:Y:S02]  /*25b0*/  @!P1 IMAD R19, R16, 0x2, R19 ;  /* 0x0000000210139824 */ /* 0x000fe400078e0213 */
[----:B------:R-:W-:Y:S01]  /*25c0*/  @!P6 IMAD.WIDE.U32 R20, R172, 0x30, R20 ;  /* 0x00000030ac14e825 */ /* 0x000fe200078e0014 */
[----:B------:R-:W-:-:S02]  /*25d0*/  LOP3.LUT R15, R10, 0x1c0, RZ, 0xc0, !PT ;  /* 0x000001c00a0f7812 */ /* 0x000fc400078ec0ff */
[----:B------:R-:W-:Y:S01]  /*25e0*/  @!P1 LDGSTS.E.BYPASS.LTC128B.128 [R19+0x7000], desc[UR10][R8.64] ;  /* 0x0700000008139fae */ /* 0x000fe2000b901d4a */
[----:B------:R-:W-:Y:S01]  /*25f0*/  @!P6 IMAD R10, R173, 0x30, RZ ;  /* 0x00000030ad0ae824 */ /* 0x000fe200078e02ff */
[----:B------:R-:W-:Y:S01]  /*2600*/  LOP3.LUT R18, R15, 0x8, R18, 0xf8, !PT ;  /* 0x000000080f127812 */ /* 0x000fe200078ef812 */
[----:B------:R-:W-:Y:S01]  /*2610*/  IMAD.WIDE.U32 R146, R146, R174, R26 ;  /* 0x000000ae92927225 */ /* 0x000fe200078e001a */
[----:B------:R-:W-:Y:S01]  /*2620*/  @!P1 LDGSTS.E.BYPASS.LTC128B.128 [R19+0x9000], desc[UR10][R8.64+0x80] ;  /* 0x0900008008139fae */ /* 0x000fe2000b901d4a */
[----:B------:R-:W-:Y:S02]  /*2630*/  SHF.R.U32.HI R15, RZ, 0x3, R15 ;  /* 0x00000003ff0f7819 */ /* 0x000fe4000001160f */
[----:B------:R-:W-:Y:S01]  /*2640*/  @!P6 IMAD.IADD R10, R21, 0x1, R10 ;  /* 0x00000001150ae824 */ /* 0x000fe200078e020a */
[----:B------:R1:W-:Y:S01]  /*2650*/  @!P1 LDGSTS.E.BYPASS.LTC128B.128 [R19+0xb000], desc[UR10][R8.64+0x100] ;  /* 0x0b00010008139fae */ /* 0x0003e2000b901d4a */
[----:B------:R-:W-:Y:S01]  /*2660*/  @!P6 IMAD R21, R16, 0x2, R11 ;  /* 0x000000021015e824 */ /* 0x000fe200078e020b */
[----:B------:R-:W-:Y:S01]  /*2670*/  LOP3.LUT R15, R18, R15, RZ, 0x3c, !PT ;  /* 0x0000000f120f7212 */ /* 0x000fe200078e3cff */
[----:B------:R-:W-:Y:S01]  /*2680*/  IMAD.IADD R144, R147, 0x1, R23 ;  /* 0x0000000193907824 */ /* 0x000fe200078e0217 */
[----:B--2---:R-:W-:Y:S01]  /*2690*/  @!P6 LEA R6, P1, R20, R6, 0x1 ;  /* 0x000000061406e211 */ /* 0x004fe200078208ff */
[----:B------:R-:W-:Y:S01]  /*26a0*/  IMAD R86, R86, 0x10, R88 ;  /* 0x0000001056567824 */ /* 0x000fe200078e0258 */
[----:B------:R-:W-:-:S02]  /*26b0*/  LEA R197, R28, R15, 0x9 ;  /* 0x0000000f1cc57211 */ /* 0x000fc400078e48ff */
[----:B------:R-:W-:Y:S01]  /*26c0*/  @!P6 LEA.HI.X R7, R20, R7, R10, 0x1, P1 ;  /* 0x000000071407e211 */ /* 0x000fe200008f0c0a */
[----:B------:R-:W-:Y:S01]  /*26d0*/  IMAD.WIDE.U32 R10, R174, 0x20, RZ ;  /* 0x00000020ae0a7825 */ /* 0x000fe200078e00ff */
[C---:B------:R-:W-:Y:S02]  /*26e0*/  LEA R202, P1, R146.reuse, UR8, 0x1 ;  /* 0x0000000892ca7c11 */ /* 0x040fe4000f8208ff */
[----:B------:R-:W-:Y:S01]  /*26f0*/  LEA R197, R197, UR4, 0x1 ;  /* 0x00000004c5c57c11 */ /* 0x000fe2000f8e08ff */
[----:B------:R-:W-:Y:S01]  /*2700*/  @!P6 LDGSTS.E.BYPASS.LTC128B.128 [R21+0x7800], desc[UR10][R6.64] ;  /* 0x078000000615efae */ /* 0x000fe2000b901d4a */
[----:B------:R-:W-:Y:S02]  /*2710*/  LEA.HI.X R201, R146, UR9, R144, 0x1, P1 ;  /* 0x0000000992c97c11 */ /* 0x000fe400088f0c90 */
[----:B------:R-:W-:Y:S01]  /*2720*/  @!P4 IADD3 R10, P1, R202, R10, RZ ;  /* 0x0000000aca0ac210 */ /* 0x000fe20007f3e0ff */
[----:B------:R-:W-:Y:S01]  /*2730*/  @!P6 LDGSTS.E.BYPASS.LTC128B.128 [R21+0x9800], desc[UR10][R6.64+0x80] ;  /* 0x098000800615efae */ /* 0x000fe2000b901d4a */
[----:B------:R-:W-:-:S02]  /*2740*/  VIADD R195, R197, 0x6020 ;  /* 0x00006020c5c37836 */ /* 0x000fc40000000000 */
[----:B------:R-:W-:Y:S01]  /*2750*/  @!P2 IMAD.MOV.U32 R203, RZ, RZ, R201 ;  /* 0x000000ffffcba224 */ /* 0x000fe200078e00c9 */
[----:B------:R2:W-:Y:S01]  /*2760*/  @!P6 LDGSTS.E.BYPASS.LTC128B.128 [R21+0xb800], desc[UR10][R6.64+0x100] ;  /* 0x0b8001000615efae */ /* 0x0005e2000b901d4a */
[----:B------:R-:W-:-:S03]  /*2770*/  @!P2 IMAD.WIDE.U32 R16, R174, 0x60, R202 ;  /* 0x00000060ae10a825 */ /* 0x000fc600078e00ca */
[----:B------:R-:W0:Y:S01]  /*2780*/  LDGDEPBAR ;  /* 0x00000000000079af */ /* 0x000e220000000000 */
[----:B-1----:R-:W-:Y:S02]  /*2790*/  IMAD.SHL.U32 R8, R12, 0x40, RZ ;  /* 0x000000400c087824 */ /* 0x002fe400078e00ff */
[----:B------:R-:W-:Y:S02]  /*27a0*/  IMAD.SHL.U32 R9, R28, 0x8, RZ ;  /* 0x000000081c097824 */ /* 0x000fe400078e00ff */
[----:B------:R-:W-:Y:S01]  /*27b0*/  @!P5 IMAD.MOV.U32 R203, RZ, RZ, R201 ;  /* 0x000000ffffcbd224 */ /* 0x000fe200078e00c9 */
[----:B------:R-:W-:Y:S01]  /*27c0*/  LOP3.LUT R8, R8, 0x1c0, RZ, 0xc0, !PT ;  /* 0x000001c008087812 */ /* 0x000fe200078ec0ff */
[----:B------:R-:W-:Y:S02]  /*27d0*/  @!P2 IMAD.IADD R15, R17, 0x1, R14 ;  /* 0x00000001110fa824 */ /* 0x000fe400078e020e */
[----:B------:R-:W-:Y:S01]  /*27e0*/  @!P2 IMAD.MOV.U32 R14, RZ, RZ, R16 ;  /* 0x000000ffff0ea224 */ /* 0x000fe200078e0010 */
[----:B--2---:R-:W-:Y:S01]  /*27f0*/  LOP3.LUT R7, R8, 0x8, R9, 0xf8, !PT ;  /* 0x0000000808077812 */ /* 0x004fe200078ef809 */
[----:B------:R-:W-:-:S04]  /*2800*/  DEPBAR.LE SB0, 0x0 ;  /* 0x000080000000791a */ /* 0x000fc80000000000 */
[----:B------:R-:W-:Y:S01]  /*2810*/  BAR.SYNC.DEFER_BLOCKING 0x0 ;  /* 0x0000000000007b1d */ /* 0x000fe20000010000 */
[----:B------:R-:W-:Y:S01]  /*2820*/  SHF.R.U32.HI R6, RZ, 0x3, R8 ;  /* 0x00000003ff067819 */ /* 0x000fe20000011608 */
[----:B------:R-:W-:-:S03]  /*2830*/  IMAD.SHL.U32 R8, R175, 0x20, RZ ;  /* 0x00000020af087824 */ /* 0x000fc600078e00ff */
[----:B------:R-:W-:Y:S01]  /*2840*/  LOP3.LUT R6, R7, R6, RZ, 0x3c, !PT ;  /* 0x0000000607067212 */ /* 0x000fe200078e3cff */
[----:B------:R-:W-:Y:S01]  /*2850*/  IMAD.MOV.U32 R7, RZ, RZ, 0x10 ;  /* 0x00000010ff077424 */ /* 0x000fe200078e00ff */
[----:B------:R-:W-:Y:S02]  /*2860*/  @!P4 IADD3.X R11, R201, R11, R8, P1, !PT ;  /* 0x0000000bc90bc210 */ /* 0x000fe40000ffe408 */
[----:B------:R-:W-:Y:S01]  /*2870*/  @!P3 LEA R16, P1, R174, R202, 0x6 ;  /* 0x000000caae10b211 */ /* 0x000fe200078230ff */
[----:B------:R-:W-:Y:S02]  /*2880*/  IMAD.IADD R198, R6, 0x1, R5 ;  /* 0x0000000106c67824 */ /* 0x000fe400078e0205 */
[----:B------:R-:W-:Y:S01]  /*2890*/  IMAD.MOV.U32 R5, RZ, RZ, 0x20 ;  /* 0x00000020ff057424 */ /* 0x000fe200078e00ff */
[----:B------:R-:W-:Y:S02]  /*28a0*/  @!P3 LEA.HI.X R17, R174, R201, R175, 0x6, P1 ;  /* 0x000000c9ae11b211 */ /* 0x000fe400008f34af */
        /* <DEDUP_REMOVED lines=38> */
[----:B------:R-:W-:Y:S02]  /*2b10*/  LDSM.16.M88.4 R32, [R198] ;  /* 0x00000000c620783b */ /* 0x000fe40000000200 */
[----:B------:R-:W-:Y:S02]  /*2b20*/  SEL R7, R7, 0xfffffff0, !P1 ;  /* 0xfffffff007077807 */ /* 0x000fe40004800000 */
[----:B-1----:R-:W3:Y:S01]  /*2b30*/  LDSM.16.M88.4 R8, [R197+0x6000] ;  /* 0x00600000c508783b */ /* 0x002ee20000000200 */
[----:B------:R-:W-:Y:S02]  /*2b40*/  SEL R5, R5, 0xffffffe0, !P2 ;  /* 0xffffffe005057807 */ /* 0x000fe40005000000 */
[----:B------:R-:W-:Y:S01]  /*2b50*/  R2P PR, R0, 0x6 ;  /* 0x0000000600007804 */ /* 0x000fe20000000000 */
[----:B------:R-:W1:Y:S01]  /*2b60*/  LDSM.16.M88.4 R40, [R197+0x7000] ;  /* 0x00700000c528783b */ /* 0x000e620000000200 */
[----:B------:R-:W-:Y:S01]  /*2b70*/  IADD3 R0, R197, 0x6000, RZ ;  /* 0x00006000c5007810 */ /* 0x000fe20007ffe0ff */
[----:B------:R-:W-:-:S02]  /*2b80*/  IMAD R196, R7, 0x2, R198 ;  /* 0x0000000207c47824 */ /* 0x000fc400078e02c6 */
[----:B------:R-:W-:Y:S01]  /*2b90*/  LDSM.16.M88.4 R72, [R197+0x6800] ;  /* 0x00680000c548783b */ /* 0x000fe20000000200 */
[C---:B------:R-:W-:Y:S02]  /*2ba0*/  IMAD R194, R5.reuse, 0x2, R198 ;  /* 0x0000000205c27824 */ /* 0x040fe400078e02c6 */
[----:B------:R-:W-:Y:S01]  /*2bb0*/  IMAD R193, R5, 0x2, R196 ;  /* 0x0000000205c17824 */ /* 0x000fe200078e02c4 */
[----:B------:R-:W-:Y:S04]  /*2bc0*/  LDSM.16.M88.4 R56, [R196] ;  /* 0x00000000c438783b */ /* 0x000fe80000000200 */
[----:B------:R-:W-:Y:S01]  /*2bd0*/  @P1 VIADD R195, R0, 0xffffffe0 ;  /* 0xffffffe000c31836 */ /* 0x000fe20000000000 */
[----:B------:R-:W-:Y:S01]  /*2be0*/  LDSM.16.M88.4 R64, [R197+0x7800] ;  /* 0x00780000c540783b */ /* 0x000fe20000000200 */
[----:B------:R-:W-:-:S02]  /*2bf0*/  IMAD.MOV.U32 R0, RZ, RZ, 0x40 ;  /* 0x00000040ff007424 */ /* 0x000fc400078e00ff */
[C---:B------:R-:W-:Y:S01]  /*2c00*/  VIADD R186, R195.reuse, 0x1000 ;  /* 0x00001000c3ba7836 */ /* 0x040fe20000000000 */
[----:B--2---:R-:W2:Y:S01]  /*2c10*/  LDSM.16.M88.4 R16, [R195] ;  /* 0x00000000c310783b */ /* 0x004ea20000000200 */
[C---:B------:R-:W-:Y:S01]  /*2c20*/  IADD3 R187, R195.reuse, 0x800, RZ ;  /* 0x00000800c3bb7810 */ /* 0x040fe20007ffe0ff */
[----:B------:R-:W-:Y:S01]  /*2c30*/  VIADD R185, R195, 0x1800 ;  /* 0x00001800c3b97836 */ /* 0x000fe20000000000 */
[----:B------:R-:W-:Y:S01]  /*2c40*/  SEL R0, R0, 0xffffffc0, !P2 ;  /* 0xffffffc000007807 */ /* 0x000fe20005000000 */
[----:B------:R-:W4:Y:S01]  /*2c50*/  LDSM.16.M88.4 R52, [R195+0x1000] ;  /* 0x00100000c334783b */ /* 0x000f220000000200 */
[----:B------:R-:W-:Y:S01]  /*2c60*/  ISETP.GT.AND P2, PT, R205, R200, PT ;  /* 0x000000c8cd00720c */ /* 0x000fe20003f44270 */
[----:B------:R-:W-:Y:S02]  /*2c70*/  VIADD R183, R195, 0x2000 ;  /* 0x00002000c3b77836 */ /* 0x000fe40000000000 */
[----:B------:R-:W-:Y:S01]  /*2c80*/  IMAD.IADD R191, R197, 0x1, R0 ;  /* 0x00000001c5bf7824 */ /* 0x000fe200078e0200 */
[----:B------:R-:W-:Y:S01]  /*2c90*/  LDSM.16.M88.4 R28, [R194] ;  /* 0x00000000c21c783b */ /* 0x000fe20000000200 */
[----:B------:R-:W-:-:S02]  /*2ca0*/  IMAD.IADD R184, R0, 0x1, R195 ;  /* 0x0000000100b87824 */ /* 0x000fc400078e02c3 */
[C---:B------:R-:W-:Y:S01]  /*2cb0*/  VIADD R182, R195.reuse, 0x2800 ;  /* 0x00002800c3b67836 */ /* 0x040fe20000000000 */
[----:B------:R-:W4:Y:S01]  /*2cc0*/  LDSM.16.M88.4 R24, [R191+0x6000] ;  /* 0x00600000bf18783b */ /* 0x000f220000000200 */
[C---:B------:R-:W-:Y:S02]  /*2cd0*/  VIADD R181, R195.reuse, 0x3000 ;  /* 0x00003000c3b57836 */ /* 0x040fe40000000000 */
[C---:B------:R-:W-:Y:S01]  /*2ce0*/  VIADD R180, R195.reuse, 0x3800 ;  /* 0x00003800c3b47836 */ /* 0x040fe20000000000 */
[----:B------:R-:W4:Y:S01]  /*2cf0*/  LDSM.16.M88.4 R60, [R195+0x800] ;  /* 0x00080000c33c783b */ /* 0x000f220000000200 */
[----:B------:R-:W2:Y:S01]  /*2d00*/  @!P2 LDC.64 R134, c[0x0][0x218] ;  /* 0x00008600ff86ab82 */ /* 0x000ea20000000a00 */
[----:B---3--:R-:W-:Y:S01]  /*2d10*/  HMMA.16816.F32.BF16 R12, R32, R8, RZ ;  /* 0x00000008200c723c */ /* 0x008fe200000418ff */
[C---:B------:R-:W-:Y:S01]  /*2d20*/  VIADD R179, R195.reuse, 0x4000 ;  /* 0x00004000c3b37836 */ /* 0x040fe20000000000 */
[----:B------:R-:W3:Y:S01]  /*2d30*/  LDSM.16.M88.4 R48, [R195+0x1800] ;  /* 0x00180000c330783b */ /* 0x000ee20000000200 */
[----:B------:R-:W-:-:S02]  /*2d40*/  VIADD R178, R195, 0x4800 ;  /* 0x00004800c3b27836 */ /* 0x000fc40000000000 */
[C---:B------:R-:W-:Y:S01]  /*2d50*/  VIADD R177, R195.reuse, 0x5000 ;  /* 0x00005000c3b17836 */ /* 0x040fe20000000000 */
[----:B------:R-:W-:Y:S01]  /*2d60*/  HMMA.16816.F32.BF16 R8, R32, R10, RZ ;  /* 0x0000000a2008723c */ /* 0x000fe200000418ff */
[----:B------:R-:W-:Y:S01]  /*2d70*/  LDSM.16.M88.4 R68, [R193] ;  /* 0x00000000c144783b */ /* 0x000fe20000000200 */
[----:B------:R-:W-:-:S03]  /*2d80*/  VIADD R176, R195, 0x5800 ;  /* 0x00005800c3b07836 */ /* 0x000fc60000000000 */
[----:B------:R-:W-:Y:S01]  /*2d90*/  LDSM.16.M88.4 R20, [R191+0x6800] ;  /* 0x00680000bf14783b */ /* 0x000fe20000000200 */
[C---:B-1----:R-:W-:Y:S03]  /*2da0*/  HMMA.16816.F32.BF16 R44, R32.reuse, R40, RZ ;  /* 0x00000028202c723c */ /* 0x042fe600000418ff */
[----:B------:R-:W-:Y:S03]  /*2db0*/  LDSM.16.M88.4 R80, [R191+0x7800] ;  /* 0x00780000bf50783b */ /* 0x000fe60000000200 */
[----:B------:R-:W-:Y:S01]  /*2dc0*/  HMMA.16816.F32.BF16 R40, R32, R42, RZ ;  /* 0x0000002a2028723c */ /* 0x000fe200000418ff */
[----:B------:R-:W0:Y:S01]  /*2dd0*/  LDGDEPBAR ;  /* 0x00000000000079af */ /* 0x000e220000000000 */
[----:B--2---:R-:W-:-:S04]  /*2de0*/  @!P2 LEA R212, P1, R133, R134, 0x1 ;  /* 0x0000008685d4a211 */ /* 0x004fc800078208ff */
[----:B------:R-:W-:Y:S01]  /*2df0*/  HMMA.16816.F32.BF16 R12, R56, R16, R12 ;  /* 0x00000010380c723c */ /* 0x000fe2000004180c */
[----:B------:R-:W-:-:S05]  /*2e00*/  @!P2 LEA.HI.X R213, R133, R135, R2, 0x1, P1 ;  /* 0x0000008785d5a211 */ /* 0x000fca00008f0c02 */
[----:B------:R-:W-:Y:S01]  /*2e10*/  HMMA.16816.F32.BF16 R8, R56, R18, R8 ;  /* 0x000000123808723c */ /* 0x000fe20000041808 */
[----:B------:R-:W1:Y:S05]  /*2e20*/  LDSM.16.M88.4 R16, [R191+0x7000] ;  /* 0x00700000bf10783b */ /* 0x000e6a0000000200 */
[C---:B------:R-:W-:Y:S06]  /*2e30*/  HMMA.16816.F32.BF16 R76, R32.reuse, R72, RZ ;  /* 0x00000048204c723c */ /* 0x040fec00000418ff */
[C---:B------:R-:W-:Y:S06]  /*2e40*/  HMMA.16816.F32.BF16 R72, R32.reuse, R74, RZ ;  /* 0x0000004a2048723c */ /* 0x040fec00000418ff */
[C---:B------:R-:W-:Y:S06]  /*2e50*/  HMMA.16816.F32.BF16 R36, R32.reuse, R64, RZ ;  /* 0x000000402024723c */ /* 0x040fec00000418ff */
[----:B------:R-:W-:Y:S01]  /*2e60*/  HMMA.16816.F32.BF16 R32, R32, R66, RZ ;  /* 0x000000422020723c */ /* 0x000fe200000418ff */
[----:B------:R-:W2:Y:S05]  /*2e70*/  LDSM.16.M88.4 R64, [R184] ;  /* 0x00000000b840783b */ /* 0x000eaa0000000200 */
[----:B----4-:R-:W-:Y:S06]  /*2e80*/  HMMA.16816.F32.BF16 R44, R56, R52, R44 ;  /* 0x00000034382c723c */ /* 0x010fec000004182c */
[----:B------:R-:W-:Y:S06]  /*2e90*/  HMMA.16816.F32.BF16 R12, R28, R24, R12 ;  /* 0x000000181c0c723c */ /* 0x000fec000004180c */
[----:B------:R-:W-:Y:S01]  /*2ea0*/  HMMA.16816.F32.BF16 R40, R56, R54, R40 ;  /* 0x000000363828723c */ /* 0x000fe20000041828 */
[----:B------:R-:W-:Y:S05]  /*2eb0*/  LDSM.16.M88.4 R52, [R198+0x2000] ;  /* 0x00200000c634783b */ /* 0x000fea0000000200 */
[----:B------:R-:W-:Y:S01]  /*2ec0*/  HMMA.16816.F32.BF16 R8, R28, R26, R8 ;  /* 0x0000001a1c08723c */ /* 0x000fe20000041808 */
[----:B------:R-:W4:Y:S05]  /*2ed0*/  LDSM.16.M88.4 R24, [R184+0x1000] ;  /* 0x00100000b818783b */ /* 0x000f2a0000000200 */
[C---:B------:R-:W-:Y:S06]  /*2ee0*/  HMMA.16816.F32.BF16 R76, R56.reuse, R60, R76 ;  /* 0x0000003c384c723c */ /* 0x040fec000004184c */
[C---:B------:R-:W-:Y:S01]  /*2ef0*/  HMMA.16816.F32.BF16 R72, R56.reuse, R62, R72 ;  /* 0x0000003e3848723c */ /* 0x040fe20000041848 */
[----:B------:R-:W-:Y:S05]  /*2f00*/  LDSM.16.M88.4 R60, [R184+0x800] ;  /* 0x00080000b83c783b */ /* 0x000fea0000000200 */
[C---:B---3--:R-:W-:Y:S06]  /*2f10*/  HMMA.16816.F32.BF16 R36, R56.reuse, R48, R36 ;  /* 0x000000303824723c */ /* 0x048fec0000041824 */
[----:B------:R-:W-:Y:S01]  /*2f20*/  HMMA.16816.F32.BF16 R32, R56, R50, R32 ;  /* 0x000000323820723c */ /* 0x000fe20000041820 */
[----:B------:R-:W3:Y:S04]  /*2f30*/  LDSM.16.M88.4 R48, [R197+0x8000] ;  /* 0x00800000c530783b */ /* 0x000ee80000000200 */
[----:B------:R-:W3:Y:S01]  /*2f40*/  LDSM.16.M88.4 R56, [R184+0x1800] ;  /* 0x00180000b838783b */ /* 0x000ee20000000200 */
[----:B-1----:R-:W-:Y:S06]  /*2f50*/  HMMA.16816.F32.BF16 R44, R28, R16, R44 ;  /* 0x000000101c2c723c */ /* 0x002fec000004182c */
[----:B--2---:R-:W-:Y:S06]  /*2f60*/  HMMA.16816.F32.BF16 R12, R68, R64, R12 ;  /* 0x00000040440c723c */ /* 0x004fec000004180c */
[----:B------:R-:W-:Y:S01]  /*2f70*/  HMMA.16816.F32.BF16 R40, R28, R18, R40 ;  /* 0x000000121c28723c */ /* 0x000fe20000041828 */
[----:B------:R-:W1:Y:S05]  /*2f80*/  LDSM.16.M88.4 R16, [R197+0x9000] ;  /* 0x00900000c510783b */ /* 0x000e6a0000000200 */
        /* <DEDUP_REMOVED lines=8> */
[----:B------:R-:W2:Y:S01]  /*3010*/  LDSM.16.M88.4 R80, [R197+0x9800] ;  /* 0x00980000c550783b */ /* 0x000ea20000000200 */
[----:B----4-:R-:W-:Y:S06]  /*3020*/  HMMA.16816.F32.BF16 R44, R68, R24, R44 ;  /* 0x00000018442c723c */ /* 0x010fec000004182c */
[----:B---3--:R-:W-:Y:S06]  /*3030*/  HMMA.16816.F32.BF16 R12, R52, R48, R12 ;  /* 0x00000030340c723c */ /* 0x008fec000004180c */
[----:B------:R-:W-:Y:S01]  /*3040*/  HMMA.16816.F32.BF16 R40, R68, R26, R40 ;  /* 0x0000001a4428723c */ /* 0x000fe20000041828 */
[----:B------:R-:W3:Y:S05]  /*3050*/  LDSM.16.M88.4 R24, [R195+0x3000] ;  /* 0x00300000c318783b */ /* 0x000eea0000000200 */
[----:B------:R-:W-:Y:S01]  /*3060*/  HMMA.16816.F32.BF16 R8, R52, R50, R8 ;  /* 0x000000323408723c */ /* 0x000fe20000041808 */
[----:B------:R-:W-:Y:S05]  /*3070*/  LDSM.16.M88.4 R48, [R191+0x8000] ;  /* 0x00800000bf30783b */ /* 0x000fea0000000200 */
[C---:B------:R-:W-:Y:S06]  /*3080*/  HMMA.16816.F32.BF16 R76, R68.reuse, R60, R76 ;  /* 0x0000003c444c723c */ /* 0x040fec000004184c */
[C---:B------:R-:W-:Y:S01]  /*3090*/  HMMA.16816.F32.BF16 R72, R68.reuse, R62, R72 ;  /* 0x0000003e4448723c */ /* 0x040fe20000041848 */
[----:B------:R-:W-:Y:S05]  /*30a0*/  LDSM.16.M88.4 R60, [R195+0x2800] ;  /* 0x00280000c33c783b */ /* 0x000fea0000000200 */
[C---:B------:R-:W-:Y:S06]  /*30b0*/  HMMA.16816.F32.BF16 R36, R68.reuse, R56, R36 ;  /* 0x000000384424723c */ /* 0x040fec0000041824 */
[----:B------:R-:W-:Y:S01]  /*30c0*/  HMMA.16816.F32.BF16 R32, R68, R58, R32 ;  /* 0x0000003a4420723c */ /* 0x000fe20000041820 */
[----:B------:R-:W4:Y:S04]  /*30d0*/  LDSM.16.M88.4 R56, [R194+0x2000] ;  /* 0x00200000c238783b */ /* 0x000f280000000200 */
[----:B------:R-:W4:Y:S01]  /*30e0*/  LDSM.16.M88.4 R68, [R195+0x3800] ;  /* 0x00380000c344783b */ /* 0x000f220000000200 */
        /* <DEDUP_REMOVED lines=13> */
[----:B---3--:R-:W-:Y:S06]  /*31c0*/  HMMA.16816.F32.BF16 R44, R64, R24, R44 ;  /* 0x00000018402c723c */ /* 0x008fec000004182c */
[----:B----4-:R-:W-:Y:S06]  /*31d0*/  HMMA.16816.F32.BF16 R12, R56, R48, R12 ;  /* 0x00000030380c723c */ /* 0x010fec000004180c */
        /* <DEDUP_REMOVED lines=45> */
[----:B------:R-:W2:Y:S05]  /*34b0*/  LDSM.16.M88.4 R20, [R191+0xa800] ;  /* 0x00a80000bf14783b */ /* 0x000eaa0000000200 */
[C---:B------:R-:W-:Y:S06]  /*34c0*/  HMMA.16816.F32.BF16 R36, R64.reuse, R80, R36 ;  /* 0x000000504024723c */ /* 0x040fec0000041824 */
[----:B------:R-:W-:Y:S01]  /*34d0*/  HMMA.16816.F32.BF16 R32, R64, R82, R32 ;  /* 0x000000524020723c */ /* 0x000fe20000041820 */
[----:B------:R-:W2:Y:S04]  /*34e0*/  LDSM.16.M88.4 R80, [R191+0xb800] ;  /* 0x00b80000bf50783b */ /* 0x000ea80000000200 */
[----:B------:R-:W-:Y:S01]  /*34f0*/  LDSM.16.M88.4 R64, [R184+0x4000] ;  /* 0x00400000b840783b */ /* 0x000fe20000000200 */
[----:B---3--:R-:W-:Y:S06]  /*3500*/  HMMA.16816.F32.BF16 R44, R56, R24, R44 ;  /* 0x00000018382c723c */ /* 0x008fec000004182c */
[C---:B----4-:R-:W-:Y:S06]  /*3510*/  HMMA.16816.F32.BF16 R12, R52.reuse, R48, R12 ;  /* 0x00000030340c723c */ /* 0x050fec000004180c */
[----:B------:R-:W-:Y:S01]  /*3520*/  HMMA.16816.F32.BF16 R48, R52, R50, R8 ;  /* 0x000000323430723c */ /* 0x000fe20000041808 */
[----:B------:R-:W3:Y:S05]  /*3530*/  LDSM.16.M88.4 R8, [R184+0x5000] ;  /* 0x00500000b808783b */ /* 0x000eea0000000200 */
[C---:B------:R-:W-:Y:S06]  /*3540*/  HMMA.16816.F32.BF16 R76, R56.reuse, R60, R76 ;  /* 0x0000003c384c723c */ /* 0x040fec000004184c */
[C---:B------:R-:W-:Y:S01]  /*3550*/  HMMA.16816.F32.BF16 R72, R56.reuse, R62, R72 ;  /* 0x0000003e3848723c */ /* 0x040fe20000041848 */
[----:B------:R-:W4:Y:S05]  /*3560*/  LDSM.16.M88.4 R60, [R184+0x4800] ;  /* 0x00480000b83c783b */ /* 0x000f2a0000000200 */
[----:B------:R-:W-:Y:S01]  /*3570*/  HMMA.16816.F32.BF16 R40, R56, R26, R40 ;  /* 0x0000001a3828723c */ /* 0x000fe20000041828 */
[----:B------:R-:W4:Y:S01]  /*3580*/  LDSM.16.M88.4 R24, [R184+0x5800] ;  /* 0x00580000b818783b */ /* 0x000f220000000200 */
[----:B------:R-:W-:-:S04]  /*3590*/  DEPBAR.LE SB0, 0x0 ;  /* 0x000080000000791a */ /* 0x000fc80000000000 */
[C---:B------:R-:W-:Y:S06]  /*35a0*/  HMMA.16816.F32.BF16 R36, R56.reuse, R68, R36 ;  /* 0x000000443824723c */ /* 0x040fec0000041824 */
[----:B------:R-:W-:Y:S06]  /*35b0*/  HMMA.16816.F32.BF16 R32, R56, R70, R32 ;  /* 0x000000463820723c */ /* 0x000fec0000041820 */
[C---:B-1----:R-:W-:Y:S06]  /*35c0*/  HMMA.16816.F32.BF16 R44, R52.reuse, R16, R44 ;  /* 0x00000010342c723c */ /* 0x042fec000004182c */
[----:B--2---:R-:W-:Y:S01]  /*35d0*/  HMMA.16816.F32.BF16 R76, R52, R20, R76 ;  /* 0x00000014344c723c */ /* 0x004fe2000004184c */
[----:B------:R-:W-:-:S05]  /*35e0*/  LOP3.LUT R17, R90, 0xffffffe0, RZ, 0xc0, !PT ;  /* 0xffffffe05a117812 */ /* 0x000fca00078ec0ff */
[----:B------:R-:W-:Y:S01]  /*35f0*/  IMAD.IADD R17, R4, 0x1, -R17 ;  /* 0x0000000104117824 */ /* 0x000fe200078e0a11 */
[C---:B------:R-:W-:Y:S04]  /*3600*/  HMMA.16816.F32.BF16 R72, R52.reuse, R22, R72 ;  /* 0x000000163448723c */ /* 0x040fe80000041848 */
[----:B------:R-:W-:Y:S02]  /*3610*/  SHF.R.S32.HI R0, RZ, 0x1f, R17 ;  /* 0x0000001fff007819 */ /* 0x000fe40000011411 */
[----:B------:R-:W-:Y:S02]  /*3620*/  HMMA.16816.F32.BF16 R40, R52, R18, R40 ;  /* 0x000000123428723c */ /* 0x000fe40000041828 */
[----:B------:R-:W-:-:S04]  /*3630*/  LEA.HI R0, R0, R17, RZ, 0x2 ;  /* 0x0000001100007211 */ /* 0x000fc800078f10ff */
[C---:B------:R-:W-:Y:S06]  /*3640*/  HMMA.16816.F32.BF16 R36, R52.reuse, R80, R36 ;  /* 0x000000503424723c */ /* 0x040fec0000041824 */
[----:B------:R-:W-:Y:S06]  /*3650*/  HMMA.16816.F32.BF16 R32, R52, R82, R32 ;  /* 0x000000523420723c */ /* 0x000fec0000041820 */
[C---:B---3--:R-:W-:Y:S06]  /*3660*/  HMMA.16816.F32.BF16 R44, R28.reuse, R8, R44 ;  /* 0x000000081c2c723c */ /* 0x048fec000004182c */
[----:B------:R-:W-:Y:S01]  /*3670*/  HMMA.16816.F32.BF16 R12, R28, R64, R12 ;  /* 0x000000401c0c723c */ /* 0x000fe2000004180c */
[----:B------:R-:W-:-:S04]  /*3680*/  SHF.R.S32.HI R9, RZ, 0x2, R0 ;  /* 0x00000002ff097819 */ /* 0x000fc80000011400 */
[----:B------:R-:W-:Y:S01]  /*3690*/  IADD3 R9, R86, 0x1, R9 ;  /* 0x0000000156097810 */ /* 0x000fe20007ffe009 */
[----:B------:R-:W-:Y:S03]  /*36a0*/  HMMA.16816.F32.BF16 R48, R28, R66, R48 ;  /* 0x000000421c30723c */ /* 0x000fe60000041830 */
[----:B------:R-:W-:-:S03]  /*36b0*/  IADD3 R0, R84, R9, -R89 ;  /* 0x0000000954007210 */ /* 0x000fc60007ffe859 */
[----:B----4-:R-:W-:Y:S02]  /*36c0*/  HMMA.16816.F32.BF16 R76, R28, R60, R76 ;  /* 0x0000003c1c4c723c */ /* 0x010fe4000004184c */
[----:B------:R-:W-:Y:S01]  /*36d0*/  IMAD.IADD R87, R0, 0x1, R87 ;  /* 0x0000000100577824 */ /* 0x000fe200078e0257 */
[----:B------:R-:W-:-:S03]  /*36e0*/  LOP3.LUT R0, R6, R85, RZ, 0xfc, !PT ;  /* 0x0000005506007212 */ /* 0x000fc600078efcff */
[----:B------:R-:W-:Y:S01]  /*36f0*/  HMMA.16816.F32.BF16 R72, R28, R62, R72 ;  /* 0x0000003e1c48723c */ /* 0x000fe20000041848 */
[C---:B------:R-:W-:Y:S02]  /*3700*/  VIMNMX R204, R87.reuse, R84, PT ;  /* 0x0000005457cc7248 */ /* 0x040fe40003fe0100 */
[----:B------:R-:W-:-:S03]  /*3710*/  VIADDMNMX R203, R87, 0x8, R84, PT ;  /* 0x0000000857cb7846 */ /* 0x000fc60003800154 */
[C---:B------:R-:W-:Y:S06]  /*3720*/  HMMA.16816.F32.BF16 R40, R28.reuse, R10, R40 ;  /* 0x0000000a1c28723c */ /* 0x040fec0000041828 */
[C---:B------:R-:W-:Y:S06]  /*3730*/  HMMA.16816.F32.BF16 R36, R28.reuse, R24, R36 ;  /* 0x000000181c24723c */ /* 0x040fec0000041824 */
[----:B------:R-:W-:Y:S01]  /*3740*/  HMMA.16816.F32.BF16 R32, R28, R26, R32 ;  /* 0x0000001a1c20723c */ /* 0x000fe20000041820 */
[----:B------:R-:W-:Y:S06]  /*3750*/  BAR.SYNC.DEFER_BLOCKING 0x0 ;  /* 0x0000000000007b1d */ /* 0x000fec0000010000 */
[----:B------:R-:W-:-:S02]  /*3760*/  NOP ;  /* 0x0000000000007918 */ /* 0x000fc40000000000 */
[----:B------:R-:W-:-:S15]  /*3770*/  @!P2 BRA `(.L_x_3317) ;  /* 0x00000004006ca947 */ /* 0x000fde0003800000 */
[----:B------:R-:W-:Y:S05]  /*3780*/  @!P0 BRA `(.L_x_3318) ;  /* 0x0000000000ec8947 */ /* 0x000fea0003800000 */
[----:B------:R-:W1:Y:S01]  /*3790*/  LDC R8, c[0x0][0x380] ;  /* 0x0000e000ff087b82 */ /* 0x000e620000000800 */
[----:B------:R-:W-:Y:S01]  /*37a0*/  VIADD R19, R3, 0xffffffc0 ;  /* 0xffffffc003137836 */ /* 0x000fe20000000000 */
[----:B------:R-:W-:Y:S01]  /*37b0*/  IABS R16, R3 ;  /* 0x0000000300107213 */ /* 0x000fe20000000000 */
[----:B------:R-:W-:-:S03]  /*37c0*/  ULDC.64 UR6, c[0x0][0x230] ;  /* 0x00008c0000067ab9 */ /* 0x000fc60000000a00 */
[----:B------:R-:W-:Y:S02]  /*37d0*/  IABS R10, R19 ;  /* 0x00000013000a7213 */ /* 0x000fe40000000000 */
[-C--:B-1----:R-:W-:Y:S02]  /*37e0*/  IABS R6, R8.reuse ;  /* 0x0000000800067213 */ /* 0x082fe40000000000 */
[----:B------:R-:W-:Y:S02]  /*37f0*/  LOP3.LUT R19, R19, R8, RZ, 0x3c, !PT ;  /* 0x0000000813137212 */ /* 0x000fe400078e3cff */
[----:B------:R-:W1:Y:S02]  /*3800*/  I2F.RP R9, R6 ;  /* 0x0000000600097306 */ /* 0x000e640000209400 */
[----:B------:R-:W-:-:S06]  /*3810*/  ISETP.GE.AND P1, PT, R19, RZ, PT ;  /* 0x000000ff1300720c */ /* 0x000fcc0003f26270 */
        /* <DEDUP_REMOVED lines=21> */
[----:B------:R-:W-:-:S02]  /*3970*/  LOP3.LUT R6, R3, R8, RZ, 0x3c, !PT ;  /* 0x0000000803067212 */ /* 0x000fc400078e3cff */
[----:B------:R-:W-:Y:S02]  /*3980*/  ISETP.NE.AND P2, PT, R8, RZ, PT ;  /* 0x000000ff0800720c */ /* 0x000fe40003f45270 */
[----:B------:R-:W-:Y:S02]  /*3990*/  ISETP.GE.AND P3, PT, R6, RZ, PT ;  /* 0x000000ff0600720c */ /* 0x000fe40003f66270 */
[----:B------:R-:W-:-:S03]  /*39a0*/  LOP3.LUT R6, RZ, R8, RZ, 0x33, !PT ;  /* 0x00000008ff067212 */ /* 0x000fc600078e33ff */
[----:B------:R-:W-:Y:S02]  /*39b0*/  @P6 VIADD R18, R18, 0x1 ;  /* 0x0000000112126836 */ /* 0x000fe40000000000 */
[----:B------:R-:W-:-:S04]  /*39c0*/  @P5 IADD3 R17, R17, 0x1, RZ ;  /* 0x0000000111115810 */ /* 0x000fc80007ffe0ff */
[----:B------:R-:W-:Y:S02]  /*39d0*/  @!P1 IADD3 R17, -R17, RZ, RZ ;  /* 0x000000ff11119210 */ /* 0x000fe40007ffe1ff */
[----:B------:R-:W-:-:S05]  /*39e0*/  @!P3 IMAD.MOV R18, RZ, RZ, -R18 ;  /* 0x000000ffff12b224 */ /* 0x000fca00078e0a12 */
        /* <DEDUP_REMOVED lines=8> */
[----:B------:R-:W-:-:S05]  /*3a70*/  SHF.R.S32.HI R11, RZ, 0x1f, R9 ;  /* 0x0000001fff0b7819 */ /* 0x000fca0000011409 */
[----:B------:R-:W-:-:S04]  /*3a80*/  IMAD R6, R11, R172, RZ ;  /* 0x000000ac0b067224 */ /* 0x000fc800078e02ff */
[----:B------:R-:W-:Y:S01]  /*3a90*/  IMAD R6, R9, R173, R6 ;  /* 0x000000ad09067224 */ /* 0x000fe200078e0206 */
[----:B--2---:R-:W-:Y:S01]  /*3aa0*/  IADD3 R10, -R17, R10, RZ ;  /* 0x0000000a110a7210 */ /* 0x004fe20007ffe1ff */
[----:B------:R-:W-:-:S03]  /*3ab0*/  IMAD.WIDE.U32 R16, R9, R172, RZ ;  /* 0x000000ac09107225 */ /* 0x000fc600078e00ff */
[----:B------:R-:W-:Y:S01]  /*3ac0*/  SHF.R.S32.HI R8, RZ, 0x1f, R10 ;  /* 0x0000001fff087819 */ /* 0x000fe2000001140a */
[----:B------:R-:W-:-:S04]  /*3ad0*/  IMAD.IADD R17, R17, 0x1, R6 ;  /* 0x0000000111117824 */ /* 0x000fc800078e0206 */
[----:B------:R-:W-:-:S04]  /*3ae0*/  IMAD R9, R8, UR6, RZ ;  /* 0x0000000608097c24 */ /* 0x000fc8000f8e02ff */
[C---:B------:R-:W-:Y:S02]  /*3af0*/  IMAD R9, R10.reuse, UR7, R9 ;  /* 0x000000070a097c24 */ /* 0x040fe4000f8e0209 */
[----:B------:R-:W-:-:S04]  /*3b00*/  IMAD.WIDE.U32 R10, R10, UR6, R16 ;  /* 0x000000060a0a7c25 */ /* 0x000fc8000f8e0010 */
[----:B------:R-:W-:Y:S01]  /*3b10*/  IMAD.MOV.U32 R6, RZ, RZ, R10 ;  /* 0x000000ffff067224 */ /* 0x000fe200078e000a */
[----:B------:R-:W-:Y:S01]  /*3b20*/  IADD3 R11, R11, R9, RZ ;  /* 0x000000090b0b7210 */ /* 0x000fe20007ffe0ff */
[----:B------:R-:W-:Y:S06]  /*3b30*/  BRA `(.L_x_3319) ;  /* 0x0000000000087947 */ /* 0x000fec0003800000 */
.L_x_3318:
[----:B------:R-:W-:-:S04]  /*3b40*/  LEA R6, -R172, RZ, 0x6 ;  /* 0x000000ffac067211 */ /* 0x000fc800078e31ff */
[----:B------:R-:W-:-:S07]  /*3b50*/  SHF.R.S32.HI R11, RZ, 0x1f, R6 ;  /* 0x0000001fff0b7819 */ /* 0x000fce0000011406 */
.L_x_3319:
[----:B------:R-:W1:Y:S01]  /*3b60*/  LDC.64 R134, c[0x0][0x218] ;  /* 0x00008600ff867b82 */ /* 0x000e620000000a00 */
[----:B------:R-:W-:Y:S01]  /*3b70*/  IADD3 R133, P1, R6, R133, RZ ;  /* 0x0000008506857210 */ /* 0x000fe20007f3e0ff */
[C---:B------:R-:W-:Y:S01]  /*3b80*/  IMAD.SHL.U32 R9, R172.reuse, 0x20, RZ ;  /* 0x00000020ac097824 */ /* 0x040fe200078e00ff */
[----:B------:R-:W-:-:S03]  /*3b90*/  SHF.L.U64.HI R6, R172, 0x5, R173 ;  /* 0x00000005ac067819 */ /* 0x000fc600000102ad */
[----:B------:R-:W-:Y:S01]  /*3ba0*/  IMAD.X R2, R11, 0x1, R2, P1 ;  /* 0x000000010b027824 */ /* 0x000fe200008e0602 */
[----:B-1----:R-:W-:-:S04]  /*3bb0*/  LEA R212, P2, R133, R134, 0x1 ;  /* 0x0000008685d47211 */ /* 0x002fc800078408ff */
[----:B------:R-:W-:Y:S02]  /*3bc0*/  IADD3 R10, P1, R9, R212, RZ ;  /* 0x000000d4090a7210 */ /* 0x000fe40007f3e0ff */
[----:B------:R-:W-:Y:S02]  /*3bd0*/  LEA.HI.X R213, R133, R135, R2, 0x1, P2 ;  /* 0x0000008785d57211 */ /* 0x000fe400010f0c02 */
[----:B------:R-:W-:-:S03]  /*3be0*/  IADD3 R8, P2, R9, R10, RZ ;  /* 0x0000000a09087210 */ /* 0x000fc60007f5e0ff */
[C---:B------:R-:W-:Y:S01]  /*3bf0*/  IMAD.X R11, R6.reuse, 0x1, R213, P1 ;  /* 0x00000001060b7824 */ /* 0x040fe200008e06d5 */
        /* <DEDUP_REMOVED lines=19> */
.L_x_3317:
[----:B------:R-:W-:Y:S01]  /*3d30*/  IMAD.SHL.U32 R4, R4, 0x2, RZ ;  /* 0x0000000204047824 */ /* 0x000fe200078e00ff */
[----:B------:R-:W-:Y:S01]  /*3d40*/  ULDC UR6, c[0x0][0x2ec] ;  /* 0x0000bb0000067ab9 */ /* 0x000fe20000000800 */
[----:B------:R-:W-:-:S03]  /*3d50*/  LEA R192, R0, UR4, 0x1 ;  /* 0x0000000400c07c11 */ /* 0x000fc6000f8e08ff */
[----:B------:R-:W-:Y:S02]  /*3d60*/  LOP3.LUT R4, R4, 0x6, RZ, 0xc0, !PT ;  /* 0x0000000604047812 */ /* 0x000fe400078ec0ff */
[--C-:B------:R-:W-:Y:S01]  /*3d70*/  IMAD R190, R7, 0x2, R192.reuse ;  /* 0x0000000207be7824 */ /* 0x100fe200078e02c0 */
[----:B------:R-:W-:Y:S01]  /*3d80*/  LDSM.16.MT88.4 R68, [R192+0xe000] ;  /* 0x00e00000c044783b */ /* 0x000fe20000004200 */
[----:B------:R-:W-:Y:S02]  /*3d90*/  IMAD R189, R5, 0x2, R192 ;  /* 0x0000000205bd7824 */ /* 0x000fe400078e02c0 */
[----:B------:R-:W-:Y:S01]  /*3da0*/  IMAD.IADD R4, R3, 0x1, R4 ;  /* 0x0000000103047824 */ /* 0x000fe200078e0204 */
[----:B------:R-:W-:Y:S01]  /*3db0*/  LDSM.16.MT88.4 R100, [R192+0x10000] ;  /* 0x01000000c064783b */ /* 0x000fe20000004200 */
[----:B------:R-:W-:Y:S02]  /*3dc0*/  IMAD R188, R5, 0x2, R190 ;  /* 0x0000000205bc7824 */ /* 0x000fe400078e02be */
[C---:B------:R-:W-:Y:S01]  /*3dd0*/  VIADD R6, R4.reuse, 0x1 ;  /* 0x0000000104067836 */ /* 0x040fe20000000000 */
[----:B------:R-:W-:Y:S01]  /*3de0*/  LDSM.16.MT88.4 R84, [R189+0xe000] ;  /* 0x00e00000bd54783b */ /* 0x000fe20000004200 */
[----:B------:R-:W-:-:S02]  /*3df0*/  VIADD R3, R4, 0x8 ;  /* 0x0000000804037836 */ /* 0x000fc40000000000 */
[----:B-1----:R-:W-:Y:S01]  /*3e00*/  VIADD R8, R4, 0x20 ;  /* 0x0000002004087836 */ /* 0x002fe20000000000 */
[-C--:B------:R-:W-:Y:S01]  /*3e10*/  ISETP.GE.AND P2, PT, R6, R204.reuse, PT ;  /* 0x000000cc0600720c */ /* 0x080fe20003f46270 */
[----:B------:R-:W-:Y:S01]  /*3e20*/  VIADD R10, R4, 0x30 ;  /* 0x00000030040a7836 */ /* 0x000fe20000000000 */
[-C--:B------:R-:W-:Y:S01]  /*3e30*/  ISETP.GE.AND P5, PT, R6, R203.reuse, PT ;  /* 0x000000cb0600720c */ /* 0x080fe20003fa6270 */
[C---:B------:R-:W-:Y:S01]  /*3e40*/  VIADD R6, R4.reuse, 0x9 ;  /* 0x0000000904067836 */ /* 0x040fe20000000000 */
[CC--:B------:R-:W-:Y:S01]  /*3e50*/  ISETP.GE.AND P1, PT, R3.reuse, R204.reuse, PT ;  /* 0x000000cc0300720c */ /* 0x0c0fe20003f26270 */
[----:B------:R-:W-:Y:S01]  /*3e60*/  LDSM.16.MT88.4 R92, [R188+0xe000] ;  /* 0x00e00000bc5c783b */ /* 0x000fe20000004200 */
[-C--:B------:R-:W-:Y:S01]  /*3e70*/  ISETP.GE.AND P3, PT, R3, R203.reuse, PT ;  /* 0x000000cb0300720c */ /* 0x080fe20003f66270 */
[----:B------:R-:W-:Y:S01]  /*3e80*/  VIADD R3, R4, 0x10 ;  /* 0x0000001004037836 */ /* 0x000fe20000000000 */
        /* <DEDUP_REMOVED lines=13> */
[----:B------:R-:W-:Y:S02]  /*3f60*/  ISETP.GE.AND P6, PT, R6, R204, PT ;  /* 0x000000cc0600720c */ /* 0x000fe40003fc6270 */
[----:B------:R-:W-:Y:S01]  /*3f70*/  FSEL R25, R76, -INF , !P1 ;  /* 0xff8000004c197808 */ /* 0x000fe20004800000 */
[----:B------:R-:W-:Y:S01]  /*3f80*/  LDSM.16.MT88.4 R136, [R192+0xc800] ;  /* 0x00c80000c088783b */ /* 0x000fe20000004200 */
[----:B------:R-:W-:-:S02]  /*3f90*/  FSEL R19, R78, -INF , !P3 ;  /* 0xff8000004e137808 */ /* 0x000fc40005800000 */
[----:B------:R-:W-:Y:S02]  /*3fa0*/  FSEL R51, R51, -INF , !P4 ;  /* 0xff80000033337808 */ /* 0x000fe40006000000 */
[CC--:B------:R-:W-:Y:S02]  /*3fb0*/  ISETP.GE.AND P1, PT, R3.reuse, R204.reuse, PT ;  /* 0x000000cc0300720c */ /* 0x0c0fe40003f26270 */
[-C--:B------:R-:W-:Y:S01]  /*3fc0*/  ISETP.GE.AND P3, PT, R3, R203.reuse, PT ;  /* 0x000000cb0300720c */ /* 0x080fe20003f66270 */
[----:B------:R-:W-:Y:S01]  /*3fd0*/  VIADD R3, R4, 0x19 ;  /* 0x0000001904037836 */ /* 0x000fe20000000000 */
[----:B------:R-:W-:Y:S01]  /*3fe0*/  ISETP.GE.AND P4, PT, R6, R203, PT ;  /* 0x000000cb0600720c */ /* 0x000fe20003f86270 */
[C---:B------:R-:W-:Y:S01]  /*3ff0*/  VIADD R6, R4.reuse, 0x21 ;  /* 0x0000002104067836 */ /* 0x040fe20000000000 */
[----:B------:R-:W-:Y:S02]  /*4000*/  FSEL R23, R77, -INF , !P6 ;  /* 0xff8000004d177808 */ /* 0x000fe40007000000 */
[----:B------:R-:W-:-:S02]  /*4010*/  ISETP.GE.AND P6, PT, R4, R204, PT ;  /* 0x000000cc0400720c */ /* 0x000fc40003fc6270 */
[----:B------:R-:W-:Y:S02]  /*4020*/  FSEL R17, R79, -INF , !P4 ;  /* 0xff8000004f117808 */ /* 0x000fe40006000000 */
[----:B------:R-:W-:Y:S01]  /*4030*/  FSEL R31, R13, -INF , !P2 ;  /* 0xff8000000d1f7808 */ /* 0x000fe20005000000 */
[----:B------:R-:W-:Y:S01]  /*4040*/  LDSM.16.MT88.4 R76, [R190+0xe000] ;  /* 0x00e00000be4c783b */ /* 0x000fe20000004200 */
[C---:B------:R-:W-:Y:S02]  /*4050*/  ISETP.GE.AND P2, PT, R3.reuse, R204, PT ;  /* 0x000000cc0300720c */ /* 0x040fe40003f46270 */
[----:B------:R-:W-:Y:S02]  /*4060*/  ISETP.GE.AND P4, PT, R3, R203, PT ;  /* 0x000000cb0300720c */ /* 0x000fe40003f86270 */
[----:B------:R-:W-:Y:S02]  /*4070*/  FSEL R3, R12, -INF , !P6 ;  /* 0xff8000000c037808 */ /* 0x000fe40007000000 */
[----:B------:R-:W-:-:S02]  /*4080*/  FSEL R21, R72, -INF , !P1 ;  /* 0xff80000048157808 */ /* 0x000fc40004800000 */
[----:B------:R-:W-:Y:S02]  /*4090*/  FSEL R11, R74, -INF , !P3 ;  /* 0xff8000004a0b7808 */ /* 0x000fe40005800000 */
[C---:B------:R-:W-:Y:S02]  /*40a0*/  ISETP.GE.AND P1, PT, R8.reuse, R204, PT ;  /* 0x000000cc0800720c */ /* 0x040fe40003f26270 */
[----:B------:R-:W-:Y:S02]  /*40b0*/  ISETP.GE.AND P3, PT, R8, R203, PT ;  /* 0x000000cb0800720c */ /* 0x000fe40003f66270 */
[----:B------:R-:W-:Y:S02]  /*40c0*/  FMNMX.FTZ R8, R3, R31, !PT ;  /* 0x0000001f03087209 */ /* 0x000fe40007810000 */
[----:B------:R-:W-:Y:S02]  /*40d0*/  FSEL R9, R75, -INF , !P4 ;  /* 0xff8000004b097808 */ /* 0x000fe40006000000 */
[----:B------:R-:W-:-:S02]  /*40e0*/  FMNMX.FTZ R8, R29, R8, !PT ;  /* 0x000000081d087209 */ /* 0x000fc40007810000 */
[----:B------:R-:W-:Y:S02]  /*40f0*/  ISETP.GE.AND P4, PT, R4, R203, PT ;  /* 0x000000cb0400720c */ /* 0x000fe40003f86270 */
[----:B------:R-:W-:Y:S02]  /*4100*/  FMNMX.FTZ R8, R49, R8, !PT ;  /* 0x0000000831087209 */ /* 0x000fe40007810000 */
[----:B------:R-:W-:Y:S02]  /*4110*/  FSEL R15, R15, -INF , !P5 ;  /* 0xff8000000f0f7808 */ /* 0x000fe40006800000 */
[----:B------:R-:W-:Y:S02]  /*4120*/  FMNMX.FTZ R8, R25, R8, !PT ;  /* 0x0000000819087209 */ /* 0x000fe40007810000 */
[----:B------:R-:W-:Y:S02]  /*4130*/  FSEL R53, R14, -INF , !P4 ;  /* 0xff8000000e357808 */ /* 0x000fe40006000000 */
[----:B------:R-:W-:Y:S01]  /*4140*/  FMNMX.FTZ R14, R23, R8, !PT ;  /* 0x00000008170e7209 */ /* 0x000fe20007810000 */
[----:B------:R-:W-:Y:S01]  /*4150*/  VIADD R8, R4, 0x31 ;  /* 0x0000003104087836 */ /* 0x000fe20000000000 */
[----:B------:R-:W-:-:S02]  /*4160*/  FMNMX.FTZ R12, R53, R15, !PT ;  /* 0x0000000f350c7209 */ /* 0x000fc40007810000 */
[----:B------:R-:W-:Y:S02]  /*4170*/  FSEL R13, R73, -INF , !P2 ;  /* 0xff800000490d7808 */ /* 0x000fe40005000000 */
[C---:B------:R-:W-:Y:S02]  /*4180*/  ISETP.GE.AND P6, PT, R6.reuse, R204, PT ;  /* 0x000000cc0600720c */ /* 0x040fe40003fc6270 */
[----:B------:R-:W-:Y:S01]  /*4190*/  ISETP.GE.AND P2, PT, R6, R203, PT ;  /* 0x000000cb0600720c */ /* 0x000fe20003f46270 */
[----:B------:R-:W-:Y:S01]  /*41a0*/  VIADD R6, R4, 0x28 ;  /* 0x0000002804067836 */ /* 0x000fe20000000000 */
[----:B------:R-:W-:Y:S02]  /*41b0*/  FMNMX.FTZ R14, R21, R14, !PT ;  /* 0x0000000e150e7209 */ /* 0x000fe40007810000 */
[----:B------:R-:W-:Y:S02]  /*41c0*/  FMNMX.FTZ R12, R27, R12, !PT ;  /* 0x0000000c1b0c7209 */ /* 0x000fe40007810000 */
[----:B------:R-:W-:-:S02]  /*41d0*/  FSEL R237, R44, -INF , !P1 ;  /* 0xff8000002ced7808 */ /* 0x000fc40004800000 */
[----:B------:R-:W-:Y:S02]  /*41e0*/  FMNMX.FTZ R14, R13, R14, !PT ;  /* 0x0000000e0d0e7209 */ /* 0x000fe40007810000 */
[----:B------:R-:W-:Y:S02]  /*41f0*/  FMNMX.FTZ R12, R51, R12, !PT ;  /* 0x0000000c330c7209 */ /* 0x000fe40007810000 */
[C---:B------:R-:W-:Y:S02]  /*4200*/  ISETP.GE.AND P5, PT, R6.reuse, R204, PT ;  /* 0x000000cc0600720c */ /* 0x040fe40003fa6270 */
[----:B------:R-:W-:Y:S01]  /*4210*/  ISETP.GE.AND P1, PT, R6, R203, PT ;  /* 0x000000cb0600720c */ /* 0x000fe20003f26270 */
[----:B------:R-:W-:Y:S01]  /*4220*/  VIADD R6, R4, 0x29 ;  /* 0x0000002904067836 */ /* 0x000fe20000000000 */
[----:B------:R-:W-:Y:S02]  /*4230*/  FSEL R165, R45, -INF , !P6 ;  /* 0xff8000002da57808 */ /* 0x000fe40007000000 */
[----:B------:R-:W-:-:S02]  /*4240*/  FMNMX.FTZ R14, R237, R14, !PT ;  /* 0x0000000eed0e7209 */ /* 0x000fc40007810000 */
[----:B------:R-:W-:Y:S02]  /*4250*/  FMNMX.FTZ R12, R19, R12, !PT ;  /* 0x0000000c130c7209 */ /* 0x000fe40007810000 */
[----:B------:R-:W-:Y:S02]  /*4260*/  FSEL R233, R46, -INF , !P3 ;  /* 0xff8000002ee97808 */ /* 0x000fe40005800000 */
[----:B------:R-:W-:Y:S02]  /*4270*/  ISETP.GE.AND P3, PT, R6, R204, PT ;  /* 0x000000cc0600720c */ /* 0x000fe40003f66270 */
[----:B------:R-:W-:Y:S02]  /*4280*/  FSEL R235, R40, -INF , !P5 ;  /* 0xff80000028eb7808 */ /* 0x000fe40006800000 */
[----:B------:R-:W-:Y:S02]  /*4290*/  FMNMX.FTZ R14, R165, R14, !PT ;  /* 0x0000000ea50e7209 */ /* 0x000fe40007810000 */
[----:B------:R-:W-:-:S02]  /*42a0*/  FMNMX.FTZ R12, R17, R12, !PT ;  /* 0x0000000c110c7209 */ /* 0x000fc40007810000 */
[----:B------:R-:W-:Y:S02]  /*42b0*/  FSEL R171, R47, -INF , !P2 ;  /* 0xff8000002fab7808 */ /* 0x000fe40005000000 */
[----:B------:R-:W-:Y:S01]  /*42c0*/  ISETP.GE.AND P2, PT, R10, R204, PT ;  /* 0x000000cc0a00720c */ /* 0x000fe20003f46270 */
[----:B------:R-:W-:Y:S01]  /*42d0*/  LDSM.16.MT88.4 R44, [R190+0xc000] ;  /* 0x00c00000be2c783b */ /* 0x000fe20000004200 */
        /* <DEDUP_REMOVED lines=21> */
[-C--:B------:R-:W-:Y:S02]  /*4430*/  ISETP.GE.AND P1, PT, R10, R203.reuse, PT ;  /* 0x000000cb0a00720c */ /* 0x080fe40003f26270 */
[----:B------:R-:W-:Y:S02]  /*4440*/  FSEL R219, R43, -INF , !P4 ;  /* 0xff8000002bdb7808 */ /* 0x000fe40006000000 */
[----:B------:R-:W-:Y:S02]  /*4450*/  FMNMX.FTZ R12, R231, R12, !PT ;  /* 0x0000000ce70c7209 */ /* 0x000fe40007810000 */
[----:B------:R-:W-:Y:S02]  /*4460*/  FMNMX.FTZ R10, R223, R14, !PT ;  /* 0x0000000edf0a7209 */ /* 0x000fe40007810000 */
[----:B------:R-:W-:-:S02]  /*4470*/  ISETP.GE.AND P2, PT, R8, R203, PT ;  /* 0x000000cb0800720c */ /* 0x000fc40003f46270 */
[----:B------:R-:W-:Y:S01]  /*4480*/  FSEL R221, R38, -INF , !P1 ;  /* 0xff80000026dd7808 */ /* 0x000fe20004800000 */
[----:B------:R-:W1:Y:S01]  /*4490*/  SHFL.BFLY PT, R33, R10, 0x2, 0x1f ;  /* 0x0c401f000a217f89 */ /* 0x000e6200000e0000 */
[----:B------:R-:W-:Y:S02]  /*44a0*/  FMNMX.FTZ R12, R219, R12, !PT ;  /* 0x0000000cdb0c7209 */ /* 0x000fe40007810000 */
[-C--:B------:R-:W-:Y:S02]  /*44b0*/  ISETP.GE.AND P1, PT, R6, R203.reuse, PT ;  /* 0x000000cb0600720c */ /* 0x080fe40003f26270 */
[----:B------:R-:W-:Y:S02]  /*44c0*/  FSEL R217, R39, -INF , !P2 ;  /* 0xff80000027d97808 */ /* 0x000fe40005000000 */
[----:B------:R-:W-:Y:S02]  /*44d0*/  FMNMX.FTZ R12, R221, R12, !PT ;  /* 0x0000000cdd0c7209 */ /* 0x000fe40007810000 */
[----:B------:R-:W-:-:S02]  /*44e0*/  ISETP.GE.AND P2, PT, R4, R203, PT ;  /* 0x000000cb0400720c */ /* 0x000fc40003f46270 */
[----:B------:R-:W-:Y:S02]  /*44f0*/  FSEL R215, R34, -INF , !P1 ;  /* 0xff80000022d77808 */ /* 0x000fe40004800000 */
[----:B------:R-:W-:Y:S02]  /*4500*/  FMNMX.FTZ R12, R217, R12, !PT ;  /* 0x0000000cd90c7209 */ /* 0x000fe40007810000 */
[----:B------:R-:W-:Y:S02]  /*4510*/  FSEL R169, R35, -INF , !P2 ;  /* 0xff80000023a97808 */ /* 0x000fe40005000000 */
[----:B------:R-:W-:Y:S02]  /*4520*/  FMNMX.FTZ R12, R215, R12, !PT ;  /* 0x0000000cd70c7209 */ /* 0x000fe40007810000 */
[----:B------:R-:W-:Y:S02]  /*4530*/  ISETP.GT.AND P4, PT, R205, R200, PT ;  /* 0x000000c8cd00720c */ /* 0x000fe40003f84270 */
[----:B------:R-:W-:-:S02]  /*4540*/  FMNMX.FTZ R37, R169, R12, !PT ;  /* 0x0000000ca9257209 */ /* 0x000fc40007810000 */
[----:B-1----:R-:W-:-:S03]  /*4550*/  FMNMX.FTZ R35, R10, R33, !PT ;  /* 0x000000210a237209 */ /* 0x002fc60007810000 */
[----:B------:R-:W1:Y:S04]  /*4560*/  SHFL.BFLY PT, R4, R37, 0x2, 0x1f ;  /* 0x0c401f0025047f89 */ /* 0x000e6800000e0000 */
[----:B------:R-:W2:Y:S01]  /*4570*/  SHFL.BFLY PT, R132, R35, 0x1, 0x1f ;  /* 0x0c201f0023847f89 */ /* 0x000ea200000e0000 */
[----:B-1----:R-:W-:-:S03]  /*4580*/  FMNMX.FTZ R33, R37, R4, !PT ;  /* 0x0000000425217209 */ /* 0x002fc60007810000 */
[----:B------:R-:W-:Y:S01]  /*4590*/  LDSM.16.MT88.4 R36, [R192+0xc000] ;  /* 0x00c00000c024783b */ /* 0x000fe20000004200 */
        /* <DEDUP_REMOVED lines=14> */
[----:B------:R-:W-:Y:S01]  /*4680*/  LDSM.16.MT88.4 R28, [R188+0xc800] ;  /* 0x00c80000bc1c783b */ /* 0x000fe20000004200 */
[--C-:B------:R-:W-:Y:S01]  /*4690*/  FFMA.FTZ R162, R237, UR6, -R206.reuse ;  /* 0x00000006eda27c23 */ /* 0x100fe200080108ce */
[----:B-1----:R-:W-:Y:S01]  /*46a0*/  FMNMX.FTZ R3, R33, R4, !PT ;  /* 0x0000000421037209 */ /* 0x002fe20007810000 */
[--C-:B------:R-:W-:Y:S01]  /*46b0*/  FFMA.FTZ R165, R165, UR6, -R206.reuse ;  /* 0x00000006a5a57c23 */ /* 0x100fe200080108ce */
[----:B------:R-:W-:Y:S01]  /*46c0*/  LDSM.16.MT88.4 R20, [R189+0xe800] ;  /* 0x00e80000bd14783b */ /* 0x000fe20000004200 */
[----:B------:R-:W1:Y:S01]  /*46d0*/  MUFU.EX2 R158, R158 ;  /* 0x0000009e009e7308 */ /* 0x000e620000000800 */
[C---:B------:R-:W-:Y:S01]  /*46e0*/  FSETP.NEU.FTZ.AND P1, PT, R3.reuse, -INF , PT ;  /* 0xff8000000300780b */ /* 0x040fe20003f3d000 */
[----:B------:R-:W-:Y:S01]  /*46f0*/  FMUL.FTZ R168, R3, UR6 ;  /* 0x0000000603a87c20 */ /* 0x000fe20008410000 */
[----:B------:R-:W-:Y:S01]  /*4700*/  LDSM.16.MT88.4 R32, [R189+0xc800] ;  /* 0x00c80000bd20783b */ /* 0x000fe20000004200 */
[--C-:B------:R-:W-:Y:S01]  /*4710*/  FFMA.FTZ R164, R235, UR6, -R206.reuse ;  /* 0x00000006eba47c23 */ /* 0x100fe200080108ce */
[--C-:B------:R-:W-:Y:S01]  /*4720*/  FFMA.FTZ R167, R167, UR6, -R206.reuse ;  /* 0x00000006a7a77c23 */ /* 0x100fe200080108ce */
[--C-:B------:R-:W-:Y:S01]  /*4730*/  FFMA.FTZ R208, R229, UR6, -R206.reuse ;  /* 0x00000006e5d07c23 */ /* 0x100fe200080108ce */
[----:B------:R-:W-:Y:S01]  /*4740*/  FSEL R168, R168, RZ, P1 ;  /* 0x000000ffa8a87208 */ /* 0x000fe20000800000 */
        /* <DEDUP_REMOVED lines=11> */
[----:B------:R-:W3:Y:S01]  /*4800*/  LDSM.16.MT88.4 R12, [R190+0xc800] ;  /* 0x00c80000be0c783b */ /* 0x000ee20000004200 */
[----:B-1----:R-:W-:Y:S01]  /*4810*/  F2FP.BF16.F32.PACK_AB R116, R158, R161 ;  /* 0x000000a19e74723e */ /* 0x002fe200000010ff */
[--C-:B------:R-:W-:Y:S01]  /*4820*/  FFMA.FTZ R153, R19, UR6, -R168.reuse ;  /* 0x0000000613997c23 */ /* 0x100fe200080108a8 */
[--C-:B------:R-:W-:Y:S01]  /*4830*/  FFMA.FTZ R150, R17, UR6, -R168.reuse ;  /* 0x0000000611967c23 */ /* 0x100fe200080108a8 */
[----:B------:R-:W1:Y:S01]  /*4840*/  LDSM.16.MT88.4 R8, [R192+0xe800] ;  /* 0x00e80000c008783b */ /* 0x000e620000004200 */
[----:B------:R-:W-:Y:S01]  /*4850*/  MUFU.EX2 R160, R160 ;  /* 0x000000a000a07308 */ /* 0x000fe20000000800 */
[--C-:B------:R-:W-:Y:S01]  /*4860*/  FFMA.FTZ R166, R233, UR6, -R168.reuse ;  /* 0x00000006e9a67c23 */ /* 0x100fe200080108a8 */
[--C-:B------:R-:W-:Y:S01]  /*4870*/  FFMA.FTZ R171, R171, UR6, -R168.reuse ;  /* 0x00000006abab7c23 */ /* 0x100fe200080108a8 */
[----:B------:R-:W4:Y:S01]  /*4880*/  LDSM.16.MT88.4 R52, [R189+0xc000] ;  /* 0x00c00000bd34783b */ /* 0x000f220000004200 */
[--C-:B------:R-:W-:Y:S01]  /*4890*/  FFMA.FTZ R170, R231, UR6, -R168.reuse ;  /* 0x00000006e7aa7c23 */ /* 0x100fe200080108a8 */
[--C-:B------:R-:W-:Y:S01]  /*48a0*/  FFMA.FTZ R219, R219, UR6, -R168.reuse ;  /* 0x00000006dbdb7c23 */ /* 0x100fe200080108a8 */
[--C-:B------:R-:W-:Y:S01]  /*48b0*/  FFMA.FTZ R206, R221, UR6, -R168.reuse ;  /* 0x00000006ddce7c23 */ /* 0x100fe200080108a8 */
[----:B------:R-:W5:Y:S01]  /*48c0*/  LDSM.16.MT88.4 R16, [R188+0xe800] ;  /* 0x00e80000bc10783b */ /* 0x000f620000004200 */
[----:B------:R-:W3:Y:S01]  /*48d0*/  MUFU.EX2 R163, R163 ;  /* 0x000000a300a37308 */ /* 0x000ee20000000800 */
[----:B--2---:R-:W-:Y:S01]  /*48e0*/  F2FP.BF16.F32.PACK_AB R118, R154, R157 ;  /* 0x0000009d9a76723e */ /* 0x004fe200000010ff */
[--C-:B------:R-:W-:Y:S01]  /*48f0*/  FFMA.FTZ R217, R217, UR6, -R168.reuse ;  /* 0x00000006d9d97c23 */ /* 0x100fe200080108a8 */
[----:B------:R-:W-:Y:S01]  /*4900*/  LDSM.16.MT88.4 R24, [R190+0xe800] ;  /* 0x00e80000be18783b */ /* 0x000fe20000004200 */
[--C-:B------:R-:W-:Y:S01]  /*4910*/  FFMA.FTZ R215, R215, UR6, -R168.reuse ;  /* 0x00000006d7d77c23 */ /* 0x100fe200080108a8 */
[----:B------:R-:W-:Y:S01]  /*4920*/  FFMA.FTZ R168, R169, UR6, -R168 ;  /* 0x00000006a9a87c23 */ /* 0x000fe200080108a8 */
[----:B------:R-:W-:-:S02]  /*4930*/  FADD.FTZ R158, R161, R158 ;  /* 0x0000009ea19e7221 */ /* 0x000fc40000010000 */
[----:B------:R-:W-:Y:S02]  /*4940*/  MUFU.EX2 R159, R159 ;  /* 0x0000009f009f7308 */ /* 0x000fe40000000800 */
[----:B------:R-:W-:-:S04]  /*4950*/  FADD.FTZ R157, R157, R158 ;  /* 0x0000009e9d9d7221 */ /* 0x000fc80000010000 */
[----:B------:R-:W-:Y:S02]  /*4960*/  FADD.FTZ R154, R154, R157 ;  /* 0x0000009d9a9a7221 */ /* 0x000fe40000010000 */
[----:B------:R-:W2:Y:S01]  /*4970*/  MUFU.EX2 R156, R156 ;  /* 0x0000009c009c7308 */ /* 0x000ea20000000800 */
[----:B---3--:R-:W-:Y:S01]  /*4980*/  F2FP.BF16.F32.PACK_AB R117, R163, R160 ;  /* 0x000000a0a375723e */ /* 0x008fe200000010ff */
[----:B------:R-:W-:-:S06]  /*4990*/  FADD.FTZ R160, R160, R163 ;  /* 0x000000a3a0a07221 */ /* 0x000fcc0000010000 */
[----:B------:R-:W-:Y:S08]  /*49a0*/  MUFU.EX2 R155, R155 ;  /* 0x0000009b009b7308 */ /* 0x000ff00000000800 */
[----:B------:R-:W3:Y:S01]  /*49b0*/  MUFU.EX2 R152, R152 ;  /* 0x0000009800987308 */ /* 0x000ee20000000800 */
[----:B--2---:R-:W-:Y:S01]  /*49c0*/  F2FP.BF16.F32.PACK_AB R119, R156, R159 ;  /* 0x0000009f9c77723e */ /* 0x004fe200000010ff */
[----:B------:R-:W-:-:S04]  /*49d0*/  FADD.FTZ R159, R159, R160 ;  /* 0x000000a09f9f7221 */ /* 0x000fc80000010000 */
[----:B------:R-:W-:Y:S02]  /*49e0*/  FADD.FTZ R156, R156, R159 ;  /* 0x0000009f9c9c7221 */ /* 0x000fe40000010000 */
[C---:B------:R-:W-:Y:S01]  /*49f0*/  HMMA.16816.F32.BF16 R40, R116.reuse, R44, RZ ;  /* 0x0000002c7428723c */ /* 0x040fe200000418ff */
[----:B------:R-:W-:Y:S05]  /*4a00*/  MUFU.EX2 R151, R151 ;  /* 0x0000009700977308 */ /* 0x000fea0000000800 */
[C---:B------:R-:W-:Y:S03]  /*4a10*/  HMMA.16816.F32.BF16 R64, R116.reuse, R68, RZ ;  /* 0x000000447440723c */ /* 0x040fe600000418ff */
[----:B------:R-:W2:Y:S01]  /*4a20*/  MUFU.EX2 R0, R0 ;  /* 0x0000000000007308 */ /* 0x000ea20000000800 */
        /* <DEDUP_REMOVED lines=8> */
[----:B--2---:R-:W-:Y:S01]  /*4ab0*/  F2FP.BF16.F32.PACK_AB R6, R0, R151 ;  /* 0x000000970006723e */ /* 0x004fe200000010ff */
[----:B------:R-:W-:-:S03]  /*4ac0*/  FADD.FTZ R151, R151, R152 ;  /* 0x0000009897977221 */ /* 0x000fc60000010000 */
[C---:B------:R-:W-:Y:S01]  /*4ad0*/  HMMA.16816.F32.BF16 R88, R116.reuse, R92, RZ ;  /* 0x0000005c7458723c */ /* 0x040fe200000418ff */
[----:B------:R-:W-:Y:S02]  /*4ae0*/  FADD.FTZ R151, R0, R151 ;  /* 0x0000009700977221 */ /* 0x000fe40000010000 */
[----:B------:R-:W-:Y:S03]  /*4af0*/  MUFU.EX2 R149, R149 ;  /* 0x0000009500957308 */ /* 0x000fe60000000800 */
[C---:B------:R-:W-:Y:S05]  /*4b00*/  HMMA.16816.F32.BF16 R84, R116.reuse, R86, RZ ;  /* 0x000000567454723c */ /* 0x040fea00000418ff */
[----:B------:R-:W2:Y:S01]  /*4b10*/  MUFU.EX2 R148, R148 ;  /* 0x0000009400947308 */ /* 0x000ea20000000800 */
[----:B---3--:R-:W-:Y:S01]  /*4b20*/  F2FP.BF16.F32.PACK_AB R5, R150, R153 ;  /* 0x000000999605723e */ /* 0x008fe200000010ff */
[----:B------:R-:W-:Y:S01]  /*4b30*/  HMMA.16816.F32.BF16 R92, R116, R94, RZ ;  /* 0x0000005e745c723c */ /* 0x000fe200000418ff */
[----:B------:R-:W-:-:S04]  /*4b40*/  FADD.FTZ R153, R153, R156 ;  /* 0x0000009c99997221 */ /* 0x000fc80000010000 */
[----:B------:R-:W-:Y:S01]  /*4b50*/  FADD.FTZ R150, R150, R153 ;  /* 0x0000009996967221 */ /* 0x000fe20000010000 */
[C---:B------:R-:W-:Y:S01]  /*4b60*/  HMMA.16816.F32.BF16 R96, R116.reuse, R100, RZ ;  /* 0x000000647460723c */ /* 0x040fe200000418ff */
[----:B------:R-:W-:Y:S05]  /*4b70*/  MUFU.EX2 R162, R162 ;  /* 0x000000a200a27308 */ /* 0x000fea0000000800 */
[----:B------:R-:W-:Y:S01]  /*4b80*/  HMMA.16816.F32.BF16 R104, R116, R124, RZ ;  /* 0x0000007c7468723c */ /* 0x000fe200000418ff */
[----:B--2---:R-:W-:Y:S02]  /*4b90*/  F2FP.BF16.F32.PACK_AB R7, R148, R149 ;  /* 0x000000959407723e */ /* 0x004fe400000010ff */
[----:B------:R-:W2:Y:S01]  /*4ba0*/  MUFU.EX2 R165, R165 ;  /* 0x000000a500a57308 */ /* 0x000ea20000000800 */
[----:B------:R-:W-:-:S02]  /*4bb0*/  FADD.FTZ R149, R149, R150 ;  /* 0x0000009695957221 */ /* 0x000fc40000010000 */
[----:B------:R-:W-:Y:S02]  /*4bc0*/  HMMA.16816.F32.BF16 R100, R116, R102, RZ ;  /* 0x000000667464723c */ /* 0x000fe400000418ff */
[----:B------:R-:W-:-:S04]  /*4bd0*/  FADD.FTZ R149, R148, R149 ;  /* 0x0000009594957221 */ /* 0x000fc80000010000 */
[C---:B------:R-:W-:Y:S01]  /*4be0*/  HMMA.16816.F32.BF16 R40, R4.reuse, R12, R40 ;  /* 0x0000000c0428723c */ /* 0x040fe20000041828 */
[----:B------:R-:W-:Y:S05]  /*4bf0*/  MUFU.EX2 R164, R164 ;  /* 0x000000a400a47308 */ /* 0x000fea0000000800 */
[C---:B------:R-:W-:Y:S01]  /*4c00*/  HMMA.16816.F32.BF16 R44, R4.reuse, R14, R44 ;  /* 0x0000000e042c723c */ /* 0x040fe2000004182c */
[----:B------:R-:W3:Y:S02]  /*4c10*/  LDSM.16.MT88.4 R12, [R192+0x10800] ;  /* 0x01080000c00c783b */ /* 0x000ee40000004200 */
[----:B------:R-:W-:Y:S03]  /*4c20*/  MUFU.EX2 R167, R167 ;  /* 0x000000a700a77308 */ /* 0x000fe60000000800 */
[C---:B-1----:R-:W-:Y:S05]  /*4c30*/  HMMA.16816.F32.BF16 R64, R4.reuse, R8, R64 ;  /* 0x000000080440723c */ /* 0x042fea0000041840 */
[----:B------:R-:W-:Y:S01]  /*4c40*/  MUFU.EX2 R166, R166 ;  /* 0x000000a600a67308 */ /* 0x000fe20000000800 */
[----:B------:R-:W-:Y:S01]  /*4c50*/  HMMA.16816.F32.BF16 R68, R4, R10, R68 ;  /* 0x0000000a0444723c */ /* 0x000fe20000041844 */
[----:B------:R-:W1:Y:S05]  /*4c60*/  LDSM.16.MT88.4 R8, [R190+0x10800] ;  /* 0x01080000be08783b */ /* 0x000e6a0000004200 */
[C---:B------:R-:W-:Y:S01]  /*4c70*/  HMMA.16816.F32.BF16 R124, R116.reuse, R126, RZ ;  /* 0x0000007e747c723c */ /* 0x040fe200000418ff */
[----:B------:R-:W2:Y:S05]  /*4c80*/  MUFU.EX2 R171, R171 ;  /* 0x000000ab00ab7308 */ /* 0x000eaa0000000800 */
[----:B----4-:R-:W-:Y:S03]  /*4c90*/  HMMA.16816.F32.BF16 R48, R116, R52, RZ ;  /* 0x000000347430723c */ /* 0x010fe600000418ff */
        /* <DEDUP_REMOVED lines=12> */
[C---:B---3--:R-:W-:Y:S06]  /*4d60*/  HMMA.16816.F32.BF16 R96, R4.reuse, R12, R96 ;  /* 0x0000000c0460723c */ /* 0x048fec0000041860 */
[C---:B------:R-:W-:Y:S01]  /*4d70*/  HMMA.16816.F32.BF16 R100, R4.reuse, R14, R100 ;  /* 0x0000000e0464723c */ /* 0x040fe20000041864 */
[----:B------:R-:W3:Y:S01]  /*4d80*/  LDSM.16.MT88.4 R12, [R189+0xd000] ;  /* 0x00d00000bd0c783b */ /* 0x000ee20000004200 */
[----:B------:R-:W-:Y:S04]  /*4d90*/  MUFU.EX2 R223, R223 ;  /* 0x000000df00df7308 */ /* 0x000fe80000000800 */
[C---:B-1----:R-:W-:Y:S04]  /*4da0*/  HMMA.16816.F32.BF16 R104, R4.reuse, R8, R104 ;  /* 0x000000080468723c */ /* 0x042fe80000041868 */
[----:B------:R-:W-:Y:S02]  /*4db0*/  MUFU.EX2 R206, R206 ;  /* 0x000000ce00ce7308 */ /* 0x000fe40000000800 */
[----:B------:R-:W-:Y:S01]  /*4dc0*/  HMMA.16816.F32.BF16 R124, R4, R10, R124 ;  /* 0x0000000a047c723c */ /* 0x000fe2000004187c */
[----:B------:R-:W1:Y:S05]  /*4dd0*/  LDSM.16.MT88.4 R8, [R189+0xf000] ;  /* 0x00f00000bd08783b */ /* 0x000e6a0000004200 */
[C---:B------:R-:W-:Y:S01]  /*4de0*/  HMMA.16816.F32.BF16 R128, R116.reuse, R36, RZ ;  /* 0x000000247480723c */ /* 0x040fe200000418ff */
[----:B------:R-:W1:Y:S05]  /*4df0*/  MUFU.EX2 R217, R217 ;  /* 0x000000d900d97308 */ /* 0x000e6a0000000800 */
[C---:B------:R-:W-:Y:S03]  /*4e00*/  HMMA.16816.F32.BF16 R56, R116.reuse, R60, RZ ;  /* 0x0000003c7438723c */ /* 0x040fe600000418ff */
[----:B------:R-:W-:Y:S03]  /*4e10*/  MUFU.EX2 R215, R215 ;  /* 0x000000d700d77308 */ /* 0x000fe60000000800 */
[C---:B------:R-:W-:Y:S05]  /*4e20*/  HMMA.16816.F32.BF16 R72, R116.reuse, R76, RZ ;  /* 0x0000004c7448723c */ /* 0x040fea00000418ff */
[----:B------:R-:W1:Y:S01]  /*4e30*/  MUFU.EX2 R168, R168 ;  /* 0x000000a800a87308 */ /* 0x000e620000000800 */
        /* <DEDUP_REMOVED lines=28> */
[----:B------:R-:W-:Y:S01]  /*5000*/  F2FP.BF16.F32.PACK_AB R5, R171, R166 ;  /* 0x000000a6ab05723e */ /* 0x000fe200000010ff */
[----:B------:R-:W-:Y:S01]  /*5010*/  FADD.FTZ R166, R166, R149 ;  /* 0x00000095a6a67221 */ /* 0x000fe20000010000 */
[----:B------:R-:W-:Y:S01]  /*5020*/  F2FP.BF16.F32.PACK_AB R6, R167, R164 ;  /* 0x000000a4a706723e */ /* 0x000fe200000010ff */
[----:B------:R-:W-:Y:S01]  /*5030*/  FADD.FTZ R165, R165, R162 ;  /* 0x000000a2a5a57221 */ /* 0x000fe20000010000 */
[----:B----4-:R-:W-:Y:S01]  /*5040*/  F2FP.BF16.F32.PACK_AB R7, R219, R170 ;  /* 0x000000aadb07723e */ /* 0x010fe200000010ff */
[----:B------:R-:W-:-:S02]  /*5050*/  FADD.FTZ R171, R171, R166 ;  /* 0x000000a6abab7221 */ /* 0x000fc40000010000 */
[----:B------:R-:W-:Y:S02]  /*5060*/  FADD.FTZ R164, R164, R165 ;  /* 0x000000a5a4a47221 */ /* 0x000fe40000010000 */
[----:B------:R-:W-:Y:S02]  /*5070*/  FADD.FTZ R170, R170, R171 ;  /* 0x000000abaaaa7221 */ /* 0x000fe40000010000 */
[----:B---3--:R-:W-:Y:S01]  /*5080*/  HMMA.16816.F32.BF16 R48, R4, R12, R48 ;  /* 0x0000000c0430723c */ /* 0x008fe20000041830 */
[----:B------:R-:W-:Y:S01]  /*5090*/  FADD.FTZ R167, R167, R164 ;  /* 0x000000a4a7a77221 */ /* 0x000fe20000010000 */
[----:B------:R-:W-:-:S04]  /*50a0*/  FADD.FTZ R219, R219, R170 ;  /* 0x000000aadbdb7221 */ /* 0x000fc80000010000 */
        /* <DEDUP_REMOVED lines=8> */
[C---:B-----5:R-:W-:Y:S06]  /*5130*/  HMMA.16816.F32.BF16 R96, R4.reuse, R16, R96 ;  /* 0x000000100460723c */ /* 0x060fec0000041860 */
[C---:B------:R-:W-:Y:S01]  /*5140*/  HMMA.16816.F32.BF16 R100, R4.reuse, R18, R100 ;  /* 0x000000120464723c */ /* 0x040fe20000041864 */
[----:B------:R-:W4:Y:S05]  /*5150*/  LDSM.16.MT88.4 R16, [R192+0xd800] ;  /* 0x00d80000c010783b */ /* 0x000f2a0000004200 */
[C---:B---3--:R-:W-:Y:S06]  /*5160*/  HMMA.16816.F32.BF16 R104, R4.reuse, R12, R104 ;  /* 0x0000000c0468723c */ /* 0x048fec0000041868 */
[C---:B------:R-:W-:Y:S01]  /*5170*/  HMMA.16816.F32.BF16 R124, R4.reuse, R14, R124 ;  /* 0x0000000e047c723c */ /* 0x040fe2000004187c */
[----:B------:R-:W3:Y:S05]  /*5180*/  LDSM.16.MT88.4 R12, [R190+0xd800] ;  /* 0x00d80000be0c783b */ /* 0x000eea0000004200 */
        /* <DEDUP_REMOVED lines=56> */
[C---:B---3--:R-:W-:Y:S06]  /*5510*/  HMMA.16816.F32.BF16 R108, R4.reuse, R12, R108 ;  /* 0x0000000c046c723c */ /* 0x048fec000004186c */
[C---:B------:R-:W-:Y:S06]  /*5520*/  HMMA.16816.F32.BF16 R120, R4.reuse, R14, R120 ;  /* 0x0000000e0478723c */ /* 0x040fec0000041878 */
[C---:B-1----:R-:W-:Y:S06]  /*5530*/  HMMA.16816.F32.BF16 R112, R4.reuse, R8, R112 ;  /* 0x000000080470723c */ /* 0x042fec0000041870 */
        /* <DEDUP_REMOVED lines=67> */
.L_x_3321:
[----:B------:R-:W-:-:S04]  /*5970*/  LEA R0, -R174, RZ, 0x6 ;  /* 0x000000ffae007211 */ /* 0x000fc800078e31ff */
[----:B------:R-:W-:-:S07]  /*5980*/  SHF.R.S32.HI R5, RZ, 0x1f, R0 ;  /* 0x0000001fff057819 */ /* 0x000fce0000011400 */
.L_x_3322:
[----:B------:R-:W-:Y:S02]  /*5990*/  IADD3 R7, P1, R0, R146, RZ ;  /* 0x0000009200077210 */ /* 0x000fe40007f3e0ff */
[----:B------:R-:W-:Y:S02]  /*59a0*/  LEA R9, P2, R174, R0, 0x4 ;  /* 0x00000000ae097211 */ /* 0x000fe400078420ff */
[----:B------:R-:W-:Y:S01]  /*59b0*/  LEA R202, P4, R0, R202, 0x1 ;  /* 0x000000ca00ca7211 */ /* 0x000fe200078808ff */
[----:B------:R-:W-:Y:S01]  /*59c0*/  IMAD.X R4, R5, 0x1, R144, P1 ;  /* 0x0000000105047824 */ /* 0x000fe200008e0690 */
[----:B------:R-:W-:Y:S02]  /*59d0*/  IADD3 R146, P1, R9, R146, RZ ;  /* 0x0000009209927210 */ /* 0x000fe40007f3e0ff */
[----:B------:R-:W-:Y:S01]  /*59e0*/  LEA.HI.X R9, R174, R5, R175, 0x4, P2 ;  /* 0x00000005ae097211 */ /* 0x000fe200010f24af */
[----:B------:R-:W-:Y:S01]  /*59f0*/  IMAD.MOV.U32 R12, RZ, RZ, R202 ;  /* 0x000000ffff0c7224 */ /* 0x000fe200078e00ca */
[----:B------:R-:W-:Y:S01]  /*5a00*/  LEA.HI.X R201, R0, R201, R5, 0x1, P4 ;  /* 0x000000c900c97211 */ /* 0x000fe200020f0c05 */
[C---:B------:R-:W-:Y:S01]  /*5a10*/  IMAD.SHL.U32 R5, R174.reuse, 0x20, RZ ;  /* 0x00000020ae057824 */ /* 0x040fe200078e00ff */
[----:B------:R-:W-:Y:S01]  /*5a20*/  SHF.L.U64.HI R0, R174, 0x5, R175 ;  /* 0x00000005ae007819 */ /* 0x000fe200000102af */
[----:B------:R-:W-:Y:S01]  /*5a30*/  IMAD.X R9, R9, 0x1, R144, P1 ;  /* 0x0000000109097824 */ /* 0x000fe200008e0690 */
[----:B------:R-:W-:Y:S01]  /*5a40*/  LEA R8, P1, R146, UR8, 0x1 ;  /* 0x0000000892087c11 */ /* 0x000fe2000f8208ff */
[----:B------:R-:W-:Y:S01]  /*5a50*/  IMAD.MOV.U32 R13, RZ, RZ, R201 ;  /* 0x000000ffff0d7224 */ /* 0x000fe200078e00c9 */
[----:B------:R-:W-:-:S02]  /*5a60*/  IADD3 R10, P2, R5, R202, RZ ;  /* 0x000000ca050a7210 */ /* 0x000fc40007f5e0ff */
[C---:B------:R-:W-:Y:S02]  /*5a70*/  LEA R6, P3, R7.reuse, UR8, 0x1 ;  /* 0x0000000807067c11 */ /* 0x040fe4000f8608ff */
[----:B------:R-:W-:Y:S01]  /*5a80*/  LEA.HI.X R9, R146, UR9, R9, 0x1, P1 ;  /* 0x0000000992097c11 */ /* 0x000fe200088f0c09 */
[----:B------:R-:W-:Y:S01]  /*5a90*/  IMAD.X R11, R0, 0x1, R201, P2 ;  /* 0x00000001000b7824 */ /* 0x000fe200010e06c9 */
[-C--:B------:R-:W-:Y:S01]  /*5aa0*/  IADD3 R16, P1, R10, R5.reuse, RZ ;  /* 0x000000050a107210 */ /* 0x080fe20007f3e0ff */
[----:B------:R-:W-:Y:S01]  /*5ab0*/  @!PT LDS RZ, [RZ] ;  /* 0x00000000fffff984 */ /* 0x000fe20000000800 */
[----:B------:R-:W-:Y:S01]  /*5ac0*/  @!PT LDS RZ, [RZ] ;  /* 0x00000000fffff984 */ /* 0x000fe20000000800 */
[----:B------:R-:W-:Y:S01]  /*5ad0*/  @!PT LDS RZ, [RZ] ;  /* 0x00000000fffff984 */ /* 0x000fe20000000800 */
[----:B------:R1:W-:Y:S01]  /*5ae0*/  LDGSTS.E.BYPASS.LTC128B.128 [R207+0xc000], desc[UR10][R12.64] ;  /* 0x0c0000000ccf7fae */ /* 0x0003e2000b901d4a */
[----:B------:R-:W-:Y:S02]  /*5af0*/  LEA.HI.X R7, R7, UR9, R4, 0x1, P3 ;  /* 0x0000000907077c11 */ /* 0x000fe400098f0c04 */
[-C--:B------:R-:W-:Y:S01]  /*5b00*/  IADD3 R28, P3, R8, R5.reuse, RZ ;  /* 0x00000005081c7210 */ /* 0x080fe20007f7e0ff */
[--C-:B------:R-:W-:Y:S01]  /*5b10*/  IMAD.X R17, R11, 0x1, R0.reuse, P1 ;  /* 0x000000010b117824 */ /* 0x100fe200008e0600 */
[-C--:B------:R-:W-:Y:S01]  /*5b20*/  IADD3 R18, P2, R16, R5.reuse, RZ ;  /* 0x0000000510127210 */ /* 0x080fe20007f5e0ff */
[----:B------:R-:W-:Y:S01]  /*5b30*/  LDGSTS.E.BYPASS.LTC128B.128 [R207+0xe000], desc[UR10][R6.64+0x80] ;  /* 0x0e00008006cf7fae */ /* 0x000fe2000b901d4a */
[----:B------:R-:W-:Y:S01]  /*5b40*/  IADD3 R30, P1, R28, R5, RZ ;  /* 0x000000051c1e7210 */ /* 0x000fe20007f3e0ff */
[----:B------:R-:W-:-:S02]  /*5b50*/  IMAD.X R29, R9, 0x1, R0, P3 ;  /* 0x00000001091d7824 */ /* 0x000fc400018e0600 */
[----:B------:R2:W-:Y:S01]  /*5b60*/  LDGSTS.E.BYPASS.LTC128B.128 [R207+0x10000], desc[UR10][R6.64+0x100] ;  /* 0x1000010006cf7fae */ /* 0x0005e2000b901d4a */
[--C-:B------:R-:W-:Y:S02]  /*5b70*/  IMAD.X R19, R17, 0x1, R0.reuse, P2 ;  /* 0x0000000111137824 */ /* 0x100fe400010e0600 */
[----:B------:R-:W-:Y:S01]  /*5b80*/  IMAD.X R31, R29, 0x1, R0, P1 ;  /* 0x000000011d1f7824 */ /* 0x000fe200008e0600 */
[----:B------:R-:W-:Y:S04]  /*5b90*/  LDGSTS.E.BYPASS.LTC128B.128 [R207+0xc800], desc[UR10][R10.64] ;  /* 0x0c8000000acf7fae */ /* 0x000fe8000b901d4a */
[----:B------:R-:W-:Y:S04]  /*5ba0*/  LDGSTS.E.BYPASS.LTC128B.128 [R207+0xe800], desc[UR10][R8.64+0x80] ;  /* 0x0e80008008cf7fae */ /* 0x000fe8000b901d4a */
[----:B------:R-:W-:Y:S04]  /*5bb0*/  LDGSTS.E.BYPASS.LTC128B.128 [R207+0x10800], desc[UR10][R8.64+0x100] ;  /* 0x1080010008cf7fae */ /* 0x000fe8000b901d4a */
[----:B------:R-:W-:Y:S04]  /*5bc0*/  LDGSTS.E.BYPASS.LTC128B.128 [R207+0xd000], desc[UR10][R16.64] ;  /* 0x0d00000010cf7fae */ /* 0x000fe8000b901d4a */
[----:B------:R-:W-:Y:S04]  /*5bd0*/  LDGSTS.E.BYPASS.LTC128B.128 [R207+0xf000], desc[UR10][R28.64+0x80] ;  /* 0x0f0000801ccf7fae */ /* 0x000fe8000b901d4a */
[----:B------:R-:W-:Y:S04]  /*5be0*/  LDGSTS.E.BYPASS.LTC128B.128 [R207+0x11000], desc[UR10][R28.64+0x100] ;  /* 0x110001001ccf7fae */ /* 0x000fe8000b901d4a */
[----:B------:R-:W-:Y:S04]  /*5bf0*/  LDGSTS.E.BYPASS.LTC128B.128 [R207+0xd800], desc[UR10][R18.64] ;  /* 0x0d80000012cf7fae */ /* 0x000fe8000b901d4a */
[----:B------:R-:W-:Y:S04]  /*5c00*/  LDGSTS.E.BYPASS.LTC128B.128 [R207+0xf800], desc[UR10][R30.64+0x80] ;  /* 0x0f8000801ecf7fae */ /* 0x000fe8000b901d4a */
[----:B------:R3:W-:Y:S04]  /*5c10*/  LDGSTS.E.BYPASS.LTC128B.128 [R207+0x11800], desc[UR10][R30.64+0x100] ;  /* 0x118001001ecf7fae */ /* 0x0007e8000b901d4a */
[----:B------:R-:W-:Y:S04]  /*5c20*/  LDSM.16.M88.4 R164, [R198] ;  /* 0x00000000c6a4783b */ /* 0x000fe80000000200 */
[----:B-1----:R-:W1:Y:S04]  /*5c30*/  LDSM.16.M88.4 R12, [R197+0x6000] ;  /* 0x00600000c50c783b */ /* 0x002e680000000200 */
[----:B------:R-:W4:Y:S04]  /*5c40*/  LDSM.16.M88.4 R140, [R197+0x6800] ;  /* 0x00680000c58c783b */ /* 0x000f280000000200 */
[----:B------:R-:W5:Y:S04]  /*5c50*/  LDSM.16.M88.4 R32, [R197+0x7000] ;  /* 0x00700000c520783b */ /* 0x000f680000000200 */
[----:B------:R-:W5:Y:S04]  /*5c60*/  LDSM.16.M88.4 R24, [R197+0x7800] ;  /* 0x00780000c518783b */ /* 0x000f680000000200 */
[----:B------:R-:W-:Y:S04]  /*5c70*/  LDSM.16.M88.4 R20, [R196] ;  /* 0x00000000c414783b */ /* 0x000fe80000000200 */
[----:B--2---:R-:W2:Y:S04]  /*5c80*/  LDSM.16.M88.4 R4, [R195] ;  /* 0x00000000c304783b */ /* 0x004ea80000000200 */
[----:B------:R-:W2:Y:S04]  /*5c90*/  LDSM.16.M88.4 R228, [R187] ;  /* 0x00000000bbe4783b */ /* 0x000ea80000000200 */
[----:B------:R-:W2:Y:S04]  /*5ca0*/  LDSM.16.M88.4 R156, [R186] ;  /* 0x00000000ba9c783b */ /* 0x000ea80000000200 */
[----:B------:R-:W2:Y:S04]  /*5cb0*/  LDSM.16.M88.4 R152, [R185] ;  /* 0x00000000b998783b */ /* 0x000ea80000000200 */
[----:B---3--:R-:W-:Y:S01]  /*5cc0*/  LDSM.16.M88.4 R28, [R194] ;  /* 0x00000000c21c783b */ /* 0x008fe20000000200 */
[C---:B-1----:R-:W-:Y:S03]  /*5cd0*/  HMMA.16816.F32.BF16 R16, R164.reuse, R12, RZ ;  /* 0x0000000ca410723c */ /* 0x042fe600000418ff */
[----:B------:R-:W1:Y:S04]  /*5ce0*/  LDSM.16.M88.4 R8, [R191+0x6000] ;  /* 0x00600000bf08783b */ /* 0x000e680000000200 */
[----:B------:R-:W3:Y:S01]  /*5cf0*/  LDSM.16.M88.4 R224, [R191+0x6800] ;  /* 0x00680000bfe0783b */ /* 0x000ee20000000200 */
[C---:B------:R-:W-:Y:S03]  /*5d00*/  HMMA.16816.F32.BF16 R12, R164.reuse, R14, RZ ;  /* 0x0000000ea40c723c */ /* 0x040fe600000418ff */
[----:B------:R-:W3:Y:S03]  /*5d10*/  LDSM.16.M88.4 R160, [R191+0x7000] ;  /* 0x00700000bfa0783b */ /* 0x000ee60000000200 */
[C---:B----4-:R-:W-:Y:S01]  /*5d20*/  HMMA.16816.F32.BF16 R144, R164.reuse, R140, RZ ;  /* 0x0000008ca490723c */ /* 0x050fe200000418ff */
[----:B------:R-:W4:Y:S01]  /*5d30*/  LDSM.16.M88.4 R148, [R191+0x7800] ;  /* 0x00780000bf94783b */ /* 0x000f220000000200 */
[----:B------:R-:W1:Y:S04]  /*5d40*/  S2R R0, SR_TID.X ;  /* 0x0000000000007919 */ /* 0x000e680000002100 */
[C---:B------:R-:W-:Y:S01]  /*5d50*/  HMMA.16816.F32.BF16 R140, R164.reuse, R142, RZ ;  /* 0x0000008ea48c723c */ /* 0x040fe200000418ff */
[----:B------:R-:W0:Y:S05]  /*5d60*/  LDGDEPBAR ;  /* 0x00000000000079af */ /* 0x000e2a0000000000 */
[C---:B-----5:R-:W-:Y:S06]  /*5d70*/  HMMA.16816.F32.BF16 R136, R164.reuse, R32, RZ ;  /* 0x00000020a488723c */ /* 0x060fec00000418ff */
[C---:B------:R-:W-:Y:S06]  /*5d80*/  HMMA.16816.F32.BF16 R32, R164.reuse, R34, RZ ;  /* 0x00000022a420723c */ /* 0x040fec00000418ff */
[C---:B------:R-:W-:Y:S06]  /*5d90*/  HMMA.16816.F32.BF16 R168, R164.reuse, R24, RZ ;  /* 0x00000018a4a8723c */ /* 0x040fec00000418ff */
[----:B------:R-:W-:Y:S01]  /*5da0*/  HMMA.16816.F32.BF16 R164, R164, R26, RZ ;  /* 0x0000001aa4a4723c */ /* 0x000fe200000418ff */
[----:B------:R-:W-:Y:S05]  /*5db0*/  LDSM.16.M88.4 R24, [R193] ;  /* 0x00000000c118783b */ /* 0x000fea0000000200 */
[----:B--2---:R-:W-:Y:S01]  /*5dc0*/  HMMA.16816.F32.BF16 R16, R20, R4, R16 ;  /* 0x000000041410723c */ /* 0x004fe20000041810 */
[----:B-1----:R-:W-:-:S05]  /*5dd0*/  IMAD.SHL.U32 R0, R0, 0x2, RZ ;  /* 0x0000000200007824 */ /* 0x002fca00078e00ff */
[----:B------:R-:W-:Y:S01]  /*5de0*/  HMMA.16816.F32.BF16 R12, R20, R6, R12 ;  /* 0x00000006140c723c */ /* 0x000fe2000004180c */
[----:B------:R-:W1:Y:S01]  /*5df0*/  LDSM.16.M88.4 R4, [R184] ;  /* 0x00000000b804783b */ /* 0x000e620000000200 */
[----:B------:R-:W-:-:S04]  /*5e00*/  LOP3.LUT R0, R0, 0x6, RZ, 0xc0, !PT ;  /* 0x0000000600007812 */ /* 0x000fc800078ec0ff */
[----:B------:R-:W-:Y:S01]  /*5e10*/  HMMA.16816.F32.BF16 R144, R20, R228, R144 ;  /* 0x000000e41490723c */ /* 0x000fe20000041890 */
[----:B------:R-:W-:-:S05]  /*5e20*/  IMAD R0, R205, 0x40, R0 ;  /* 0x00000040cd007824 */ /* 0x000fca00078e0200 */
[C---:B------:R-:W-:Y:S01]  /*5e30*/  HMMA.16816.F32.BF16 R140, R20.reuse, R230, R140 ;  /* 0x000000e6148c723c */ /* 0x040fe2000004188c */
[----:B------:R-:W2:Y:S05]  /*5e40*/  LDSM.16.M88.4 R228, [R184+0x800] ;  /* 0x00080000b8e4783b */ /* 0x000eaa0000000200 */
[C---:B------:R-:W-:Y:S06]  /*5e50*/  HMMA.16816.F32.BF16 R136, R20.reuse, R156, R136 ;  /* 0x0000009c1488723c */ /* 0x040fec0000041888 */
[C---:B------:R-:W-:Y:S01]  /*5e60*/  HMMA.16816.F32.BF16 R32, R20.reuse, R158, R32 ;  /* 0x0000009e1420723c */ /* 0x040fe20000041820 */
[----:B------:R-:W5:Y:S05]  /*5e70*/  LDSM.16.M88.4 R156, [R184+0x1000] ;  /* 0x00100000b89c783b */ /* 0x000f6a0000000200 */
[C---:B------:R-:W-:Y:S06]  /*5e80*/  HMMA.16816.F32.BF16 R168, R20.reuse, R152, R168 ;  /* 0x0000009814a8723c */ /* 0x040fec00000418a8 */
[----:B------:R-:W-:Y:S01]  /*5e90*/  HMMA.16816.F32.BF16 R164, R20, R154, R164 ;  /* 0x0000009a14a4723c */ /* 0x000fe200000418a4 */
[----:B------:R-:W5:Y:S04]  /*5ea0*/  LDSM.16.M88.4 R152, [R184+0x1800] ;  /* 0x00180000b898783b */ /* 0x000f680000000200 */
[----:B------:R-:W-:Y:S01]  /*5eb0*/  LDSM.16.M88.4 R20, [R198+0x2000] ;  /* 0x00200000c614783b */ /* 0x000fe20000000200 */
[C---:B------:R-:W-:Y:S06]  /*5ec0*/  HMMA.16816.F32.BF16 R16, R28.reuse, R8, R16 ;  /* 0x000000081c10723c */ /* 0x040fec0000041810 */
[C---:B------:R-:W-:Y:S01]  /*5ed0*/  HMMA.16816.F32.BF16 R12, R28.reuse, R10, R12 ;  /* 0x0000000a1c0c723c */ /* 0x040fe2000004180c */
[----:B------:R-:W5:Y:S05]  /*5ee0*/  LDSM.16.M88.4 R8, [R197+0x8000] ;  /* 0x00800000c508783b */ /* 0x000f6a0000000200 */
[C---:B---3--:R-:W-:Y:S06]  /*5ef0*/  HMMA.16816.F32.BF16 R144, R28.reuse, R224, R144 ;  /* 0x000000e01c90723c */ /* 0x048fec0000041890 */
        /* <DEDUP_REMOVED lines=9> */
[C---:B-1----:R-:W-:Y:S06]  /*5f90*/  HMMA.16816.F32.BF16 R16, R24.reuse, R4, R16 ;  /* 0x000000041810723c */ /* 0x042fec0000041810 */
[C---:B------:R-:W-:Y:S01]  /*5fa0*/  HMMA.16816.F32.BF16 R12, R24.reuse, R6, R12 ;  /* 0x00000006180c723c */ /* 0x040fe2000004180c */
[----:B------:R-:W1:Y:S05]  /*5fb0*/  LDSM.16.M88.4 R4, [R183] ;  /* 0x00000000b704783b */ /* 0x000e6a0000000200 */
[C---:B--2---:R-:W-:Y:S06]  /*5fc0*/  HMMA.16816.F32.BF16 R144, R24.reuse, R228, R144 ;  /* 0x000000e41890723c */ /* 0x044fec0000041890 */
[C---:B------:R-:W-:Y:S01]  /*5fd0*/  HMMA.16816.F32.BF16 R140, R24.reuse, R230, R140 ;  /* 0x000000e6188c723c */ /* 0x040fe2000004188c */
[----:B------:R-:W2:Y:S05]  /*5fe0*/  LDSM.16.M88.4 R228, [R182] ;  /* 0x00000000b6e4783b */ /* 0x000eaa0000000200 */
[C---:B-----5:R-:W-:Y:S06]  /*5ff0*/  HMMA.16816.F32.BF16 R136, R24.reuse, R156, R136 ;  /* 0x0000009c1888723c */ /* 0x060fec0000041888 */
[C---:B------:R-:W-:Y:S01]  /*6000*/  HMMA.16816.F32.BF16 R32, R24.reuse, R158, R32 ;  /* 0x0000009e1820723c */ /* 0x040fe20000041820 */
[----:B------:R-:W5:Y:S05]  /*6010*/  LDSM.16.M88.4 R156, [R181] ;  /* 0x00000000b59c783b */ /* 0x000f6a0000000200 */
[C---:B------:R-:W-:Y:S06]  /*6020*/  HMMA.16816.F32.BF16 R168, R24.reuse, R152, R168 ;  /* 0x0000009818a8723c */ /* 0x040fec00000418a8 */
[----:B------:R-:W-:Y:S01]  /*6030*/  HMMA.16816.F32.BF16 R164, R24, R154, R164 ;  /* 0x0000009a18a4723c */ /* 0x000fe200000418a4 */
[----:B------:R-:W5:Y:S04]  /*6040*/  LDSM.16.M88.4 R152, [R180] ;  /* 0x00000000b498783b */ /* 0x000f680000000200 */
        /* <DEDUP_REMOVED lines=9> */
[----:B------:R-:W-:Y:S05]  /*60e0*/  LDSM.16.M88.4 R160, [R191+0x9000] ;  /* 0x00900000bfa0783b */ /* 0x000fea0000000200 */
[C---:B----4-:R-:W-:Y:S06]  /*60f0*/  HMMA.16816.F32.BF16 R168, R20.reuse, R28, R168 ;  /* 0x0000001c14a8723c */ /* 0x050fec00000418a8 */
        /* <DEDUP_REMOVED lines=8> */
[----:B------:R-:W-:Y:S05]  /*6180*/  LDSM.16.M88.4 R228, [R198+0x4000] ;  /* 0x00400000c6e4783b */ /* 0x000fea0000000200 */
[C---:B-----5:R-:W-:Y:S06]  /*6190*/  HMMA.16816.F32.BF16 R136, R148.reuse, R156, R136 ;  /* 0x0000009c9488723c */ /* 0x060fec0000041888 */
[C---:B------:R-:W-:Y:S01]  /*61a0*/  HMMA.16816.F32.BF16 R32, R148.reuse, R158, R32 ;  /* 0x0000009e9420723c */ /* 0x040fe20000041820 */
[----:B------:R-:W2:Y:S05]  /*61b0*/  LDSM.16.M88.4 R156, [R184+0x2800] ;  /* 0x00280000b89c783b */ /* 0x000eaa0000000200 */
[C---:B------:R-:W-:Y:S06]  /*61c0*/  HMMA.16816.F32.BF16 R168, R148.reuse, R152, R168 ;  /* 0x0000009894a8723c */ /* 0x040fec00000418a8 */
[----:B------:R-:W-:Y:S01]  /*61d0*/  HMMA.16816.F32.BF16 R164, R148, R154, R164 ;  /* 0x0000009a94a4723c */ /* 0x000fe200000418a4 */
[----:B------:R-:W-:Y:S04]  /*61e0*/  LDSM.16.M88.4 R152, [R184+0x3000] ;  /* 0x00300000b898783b */ /* 0x000fe80000000200 */
[----:B------:R-:W-:Y:S01]  /*61f0*/  LDSM.16.M88.4 R148, [R184+0x3800] ;  /* 0x00380000b894783b */ /* 0x000fe20000000200 */
[C---:B------:R-:W-:Y:S06]  /*6200*/  HMMA.16816.F32.BF16 R16, R8.reuse, R24, R16 ;  /* 0x000000180810723c */ /* 0x040fec0000041810 */
[C---:B------:R-:W-:Y:S01]  /*6210*/  HMMA.16816.F32.BF16 R12, R8.reuse, R26, R12 ;  /* 0x0000001a080c723c */ /* 0x040fe2000004180c */
[----:B------:R-:W5:Y:S05]  /*6220*/  LDSM.16.M88.4 R24, [R197+0xa000] ;  /* 0x00a00000c518783b */ /* 0x000f6a0000000200 */
[C---:B---3--:R-:W-:Y:S06]  /*6230*/  HMMA.16816.F32.BF16 R144, R8.reuse, R224, R144 ;  /* 0x000000e00890723c */ /* 0x048fec0000041890 */
[C---:B------:R-:W-:Y:S01]  /*6240*/  HMMA.16816.F32.BF16 R140, R8.reuse, R226, R140 ;  /* 0x000000e2088c723c */ /* 0x040fe2000004188c */
[----:B------:R-:W-:Y:S05]  /*6250*/  LDSM.16.M88.4 R224, [R197+0xb800] ;  /* 0x00b80000c5e0783b */ /* 0x000fea0000000200 */
[C---:B----4-:R-:W-:Y:S06]  /*6260*/  HMMA.16816.F32.BF16 R168, R8.reuse, R20, R168 ;  /* 0x0000001408a8723c */ /* 0x050fec00000418a8 */
        /* <DEDUP_REMOVED lines=12> */
[----:B-----5:R-:W-:Y:S06]  /*6330*/  HMMA.16816.F32.BF16 R16, R228, R24, R16 ;  /* 0x00000018e410723c */ /* 0x020fec0000041810 */
        /* <DEDUP_REMOVED lines=30> */
[C---:B------:R-:W-:Y:S06]  /*6520*/  HMMA.16816.F32.BF16 R136, R160.reuse, R152, R136 ;  /* 0x00000098a088723c */ /* 0x040fec0000041888 */
[----:B------:R-:W-:Y:S06]  /*6530*/  HMMA.16816.F32.BF16 R32, R160, R154, R32 ;  /* 0x0000009aa020723c */ /* 0x000fec0000041820 */
[----:B-1----:R-:W-:Y:S06]  /*6540*/  HMMA.16816.F32.BF16 R16, R8, R4, R16 ;  /* 0x000000040810723c */ /* 0x002fec0000041810 */
[----:B------:R-:W-:Y:S01]  /*6550*/  HMMA.16816.F32.BF16 R168, R160, R148, R168 ;  /* 0x00000094a0a8723c */ /* 0x000fe200000418a8 */
[----:B------:R-:W-:-:S02]  /*6560*/  VIADD R4, R0, 0x1 ;  /* 0x0000000100047836 */ /* 0x000fc40000000000 */
[----:B------:R-:W-:-:S03]  /*6570*/  VIADD R5, R0, 0x8 ;  /* 0x0000000800057836 */ /* 0x000fc60000000000 */
[CC--:B------:R-:W-:Y:S01]  /*6580*/  ISETP.GE.AND P3, PT, R4.reuse, R204.reuse, PT ;  /* 0x000000cc0400720c */ /* 0x0c0fe20003f66270 */
[----:B------:R-:W-:Y:S01]  /*6590*/  HMMA.16816.F32.BF16 R164, R160, R150, R164 ;  /* 0x00000096a0a4723c */ /* 0x000fe200000418a4 */
[-C--:B------:R-:W-:Y:S01]  /*65a0*/  ISETP.GE.AND P4, PT, R4, R203.reuse, PT ;  /* 0x000000cb0400720c */ /* 0x080fe20003f86270 */
[C---:B------:R-:W-:Y:S01]  /*65b0*/  VIADD R4, R0.reuse, 0x9 ;  /* 0x0000000900047836 */ /* 0x040fe20000000000 */
[CC--:B------:R-:W-:Y:S01]  /*65c0*/  ISETP.GE.AND P6, PT, R5.reuse, R204.reuse, PT ;  /* 0x000000cc0500720c */ /* 0x0c0fe20003fc6270 */
[----:B------:R-:W-:Y:S01]  /*65d0*/  VIADD R149, R0, 0x10 ;  /* 0x0000001000957836 */ /* 0x000fe20000000000 */
[-C--:B------:R-:W-:Y:S01]  /*65e0*/  ISETP.GE.AND P2, PT, R5, R203.reuse, PT ;  /* 0x000000cb0500720c */ /* 0x080fe20003f46270 */
[----:B------:R-:W-:Y:S01]  /*65f0*/  HMMA.16816.F32.BF16 R12, R8, R6, R12 ;  /* 0x00000006080c723c */ /* 0x000fe2000004180c */
[----:B------:R-:W-:Y:S01]  /*6600*/  ISETP.GE.AND P5, PT, R4, R204, PT ;  /* 0x000000cc0400720c */ /* 0x000fe20003fa6270 */
[----:B------:R-:W-:Y:S01]  /*6610*/  VIADD R148, R0, 0x11 ;  /* 0x0000001100947836 */ /* 0x000fe20000000000 */
[----:B------:R-:W-:-:S02]  /*6620*/  ISETP.GE.AND P1, PT, R4, R203, PT ;  /* 0x000000cb0400720c */ /* 0x000fc40003f26270 */
[----:B------:R-:W1:Y:S01]  /*6630*/  LDSM.16.M88.4 R4, [R184+0x5800] ;  /* 0x00580000b804783b */ /* 0x000e620000000200 */
[----:B--2---:R-:W-:Y:S01]  /*6640*/  HMMA.16816.F32.BF16 R136, R28, R156, R136 ;  /* 0x0000009c1c88723c */ /* 0x004fe20000041888 */
[----:B------:R-:W-:Y:S01]  /*6650*/  FSEL R19, R19, -INF , !P4 ;  /* 0xff80000013137808 */ /* 0x000fe20006000000 */
[----:B------:R-:W-:-:S04]  /*6660*/  DEPBAR.LE SB0, 0x0 ;  /* 0x000080000000791a */ /* 0x000fc80000000000 */
[----:B------:R-:W-:Y:S01]  /*6670*/  HMMA.16816.F32.BF16 R32, R28, R158, R32 ;  /* 0x0000009e1c20723c */ /* 0x000fe20000041820 */
[----:B------:R-:W-:Y:S02]  /*6680*/  FSEL R156, R17, -INF , !P3 ;  /* 0xff800000119c7808 */ /* 0x000fe40005800000 */
[-C--:B------:R-:W-:Y:S02]  /*6690*/  ISETP.GE.AND P3, PT, R149, R204.reuse, PT ;  /* 0x000000cc9500720c */ /* 0x080fe40003f66270 */
[----:B------:R-:W-:Y:S01]  /*66a0*/  ISETP.GE.AND P4, PT, R0, R204, PT ;  /* 0x000000cc0000720c */ /* 0x000fe20003f86270 */
[----:B----4-:R-:W-:Y:S03]  /*66b0*/  HMMA.16816.F32.BF16 R144, R8, R224, R144 ;  /* 0x000000e00890723c */ /* 0x010fe60000041890 */
[----:B------:R-:W-:Y:S02]  /*66c0*/  FSEL R16, R16, -INF , !P4 ;  /* 0xff80000010107808 */ /* 0x000fe40006000000 */
[----:B------:R-:W-:Y:S01]  /*66d0*/  ISETP.GT.AND P4, PT, R205, R200, PT ;  /* 0x000000c8cd00720c */ /* 0x000fe20003f84270 */
[----:B---3--:R-:W-:Y:S01]  /*66e0*/  HMMA.16816.F32.BF16 R168, R28, R20, R168 ;  /* 0x000000141ca8723c */ /* 0x008fe200000418a8 */
[----:B------:R-:W-:-:S02]  /*66f0*/  FSEL R17, R14, -INF , !P2 ;  /* 0xff8000000e117808 */ /* 0x000fc40005000000 */
[----:B------:R-:W-:Y:S01]  /*6700*/  FSEL R14, R13, -INF , !P5 ;  /* 0xff8000000d0e7808 */ /* 0x000fe20006800000 */
[----:B------:R-:W-:Y:S01]  /*6710*/  VIADD R13, R0, 0x18 ;  /* 0x00000018000d7836 */ /* 0x000fe20000000000 */
[----:B------:R-:W-:Y:S01]  /*6720*/  FSEL R15, R15, -INF , !P1 ;  /* 0xff8000000f0f7808 */ /* 0x000fe20004800000 */
[----:B------:R-:W-:Y:S01]  /*6730*/  HMMA.16816.F32.BF16 R140, R8, R226, R140 ;  /* 0x000000e2088c723c */ /* 0x000fe2000004188c */
[-C--:B------:R-:W-:Y:S01]  /*6740*/  ISETP.GE.AND P5, PT, R148, R203.reuse, PT ;  /* 0x000000cb9400720c */ /* 0x080fe20003fa6270 */
[----:B------:R-:W-:Y:S01]  /*6750*/  VIADD R20, R0, 0x19 ;  /* 0x0000001900147836 */ /* 0x000fe20000000000 */
[----:B------:R-:W-:Y:S02]  /*6760*/  ISETP.GE.AND P1, PT, R13, R204, PT ;  /* 0x000000cc0d00720c */ /* 0x000fe40003f26270 */
[----:B------:R-:W-:Y:S01]  /*6770*/  FSEL R12, R12, -INF , !P6 ;  /* 0xff8000000c0c7808 */ /* 0x000fe20007000000 */
[----:B------:R-:W-:Y:S01]  /*6780*/  HMMA.16816.F32.BF16 R164, R28, R22, R164 ;  /* 0x000000161ca4723c */ /* 0x000fe200000418a4 */
[----:B------:R-:W-:-:S02]  /*6790*/  ISETP.GE.AND P6, PT, R149, R203, PT ;  /* 0x000000cb9500720c */ /* 0x000fc40003fc6270 */
[----:B------:R-:W-:-:S03]  /*67a0*/  ISETP.GE.AND P2, PT, R148, R204, PT ;  /* 0x000000cc9400720c */ /* 0x000fc60003f46270 */
[C---:B------:R-:W-:Y:S01]  /*67b0*/  HMMA.16816.F32.BF16 R136, R8.reuse, R24, R136 ;  /* 0x000000180888723c */ /* 0x040fe20000041888 */
[----:B------:R-:W-:Y:S02]  /*67c0*/  FSEL R154, R144, -INF , !P3 ;  /* 0xff800000909a7808 */ /* 0x000fe40005800000 */
[----:B------:R-:W-:Y:S01]  /*67d0*/  ISETP.GE.AND P3, PT, R13, R203, PT ;  /* 0x000000cb0d00720c */ /* 0x000fe20003f66270 */
[----:B------:R-:W-:Y:S01]  /*67e0*/  VIADD R13, R0, 0x20 ;  /* 0x00000020000d7836 */ /* 0x000fe20000000000 */
[----:B------:R-:W-:Y:S01]  /*67f0*/  FSEL R157, R147, -INF , !P5 ;  /* 0xff800000939d7808 */ /* 0x000fe20006800000 */
[C---:B------:R-:W-:Y:S01]  /*6800*/  HMMA.16816.F32.BF16 R32, R8.reuse, R26, R32 ;  /* 0x0000001a0820723c */ /* 0x040fe20000041820 */
[----:B------:R-:W-:Y:S01]  /*6810*/  FSEL R159, R146, -INF , !P6 ;  /* 0xff800000929f7808 */ /* 0x000fe20007000000 */
[----:B------:R-:W-:Y:S01]  /*6820*/  BAR.SYNC.DEFER_BLOCKING 0x0 ;  /* 0x0000000000007b1d */ /* 0x000fe20000010000 */
[----:B------:R-:W-:Y:S02]  /*6830*/  ISETP.GE.AND P5, PT, R13, R204, PT ;  /* 0x000000cc0d00720c */ /* 0x000fe40003fa6270 */
[----:B------:R-:W-:Y:S01]  /*6840*/  FSEL R152, R145, -INF , !P2 ;  /* 0xff80000091987808 */ /* 0x000fe20005000000 */
[----:B-1----:R-:W-:Y:S01]  /*6850*/  HMMA.16816.F32.BF16 R168, R8, R4, R168 ;  /* 0x0000000408a8723c */ /* 0x002fe200000418a8 */
[----:B------:R-:W-:-:S02]  /*6860*/  FSEL R140, R140, -INF , !P1 ;  /* 0xff8000008c8c7808 */ /* 0x000fc40004800000 */
[-C--:B------:R-:W-:Y:S01]  /*6870*/  ISETP.GE.AND P1, PT, R13, R203.reuse, PT ;  /* 0x000000cb0d00720c */ /* 0x080fe20003f26270 */
[----:B------:R-:W-:Y:S01]  /*6880*/  VIADD R13, R0, 0x21 ;  /* 0x00000021000d7836 */ /* 0x000fe20000000000 */
[CC--:B------:R-:W-:Y:S01]  /*6890*/  ISETP.GE.AND P6, PT, R20.reuse, R204.reuse, PT ;  /* 0x000000cc1400720c */ /* 0x0c0fe20003fc6270 */
[----:B------:R-:W-:Y:S01]  /*68a0*/  HMMA.16816.F32.BF16 R164, R8, R6, R164 ;  /* 0x0000000608a4723c */ /* 0x000fe200000418a4 */
[----:B------:R-:W-:Y:S01]  /*68b0*/  ISETP.GE.AND P2, PT, R20, R203, PT ;  /* 0x000000cb1400720c */ /* 0x000fe20003f46270 */
[----:B------:R-:W-:Y:S01]  /*68c0*/  VIADD R20, R0, 0x28 ;  /* 0x0000002800147836 */ /* 0x000fe20000000000 */
[----:B------:R-:W-:Y:S01]  /*68d0*/  FSEL R155, R142, -INF , !P3 ;  /* 0xff8000008e9b7808 */ /* 0x000fe20005800000 */
[C---:B------:R-:W-:Y:S01]  /*68e0*/  VIADD R5, R0.reuse, 0x29 ;  /* 0x0000002900057836 */ /* 0x040fe20000000000 */
[----:B------:R-:W-:Y:S01]  /*68f0*/  ISETP.GE.AND P3, PT, R13, R204, PT ;  /* 0x000000cc0d00720c */ /* 0x000fe20003f66270 */
[----:B------:R-:W-:Y:S01]  /*6900*/  VIADD R4, R0, 0x30 ;  /* 0x0000003000047836 */ /* 0x000fe20000000000 */
[----:B------:R-:W-:-:S02]  /*6910*/  FSEL R142, R141, -INF , !P6 ;  /* 0xff8000008d8e7808 */ /* 0x000fc40007000000 */
[----:B------:R-:W-:Y:S02]  /*6920*/  FSEL R153, R143, -INF , !P2 ;  /* 0xff8000008f997808 */ /* 0x000fe40005000000 */
[----:B------:R-:W-:Y:S02]  /*6930*/  ISETP.GE.AND P6, PT, R13, R203, PT ;  /* 0x000000cb0d00720c */ /* 0x000fe40003fc6270 */
[----:B------:R-:W-:Y:S02]  /*6940*/  ISETP.GE.AND P2, PT, R20, R204, PT ;  /* 0x000000cc1400720c */ /* 0x000fe40003f46270 */
[----:B------:R-:W-:Y:S02]  /*6950*/  FSEL R151, R138, -INF , !P1 ;  /* 0xff8000008a977808 */ /* 0x000fe40004800000 */
[----:B------:R-:W-:Y:S02]  /*6960*/  FSEL R148, R137, -INF , !P3 ;  /* 0xff80000089947808 */ /* 0x000fe40005800000 */
[----:B------:R-:W-:-:S02]  /*6970*/  FSEL R150, R136, -INF , !P5 ;  /* 0xff80000088967808 */ /* 0x000fc40006800000 */
[CC--:B------:R-:W-:Y:S02]  /*6980*/  ISETP.GE.AND P1, PT, R5.reuse, R204.reuse, PT ;  /* 0x000000cc0500720c */ /* 0x0c0fe40003f26270 */
[-C--:B------:R-:W-:Y:S01]  /*6990*/  ISETP.GE.AND P3, PT, R5, R203.reuse, PT ;  /* 0x000000cb0500720c */ /* 0x080fe20003f66270 */
[----:B------:R-:W-:Y:S01]  /*69a0*/  VIADD R5, R0, 0x31 ;  /* 0x0000003100057836 */ /* 0x000fe20000000000 */
[----:B------:R-:W-:Y:S02]  /*69b0*/  ISETP.GE.AND P5, PT, R20, R203, PT ;  /* 0x000000cb1400720c */ /* 0x000fe40003fa6270 */
        /* <DEDUP_REMOVED lines=8> */
[C---:B------:R-:W-:Y:S01]  /*6a40*/  ISETP.GE.AND P3, PT, R0.reuse, R203, PT ;  /* 0x000000cb0000720c */ /* 0x040fe20003f66270 */
[----:B------:R-:W-:Y:S01]  /*6a50*/  VIADD R0, R0, 0x39 ;  /* 0x0000003900007836 */ /* 0x000fe20000000000 */
[----:B------:R-:W-:-:S02]  /*6a60*/  ISETP.GE.AND P5, PT, R5, R204, PT ;  /* 0x000000cc0500720c */ /* 0x000fc40003fa6270 */
[----:B------:R-:W-:Y:S02]  /*6a70*/  ISETP.GE.AND P1, PT, R5, R203, PT ;  /* 0x000000cb0500720c */ /* 0x000fe40003f26270 */
[----:B------:R-:W-:Y:S02]  /*6a80*/  FSEL R226, R168, -INF , !P6 ;  /* 0xff800000a8e27808 */ /* 0x000fe40007000000 */
[----:B------:R-:W-:Y:S02]  /*6a90*/  FSEL R223, R170, -INF , !P2 ;  /* 0xff800000aadf7808 */ /* 0x000fe40005000000 */
[----:B------:R-:W-:Y:S02]  /*6aa0*/  FSEL R222, R169, -INF , !P5 ;  /* 0xff800000a9de7808 */ /* 0x000fe40006800000 */
[----:B------:R-:W-:Y:S02]  /*6ab0*/  FSEL R171, R171, -INF , !P1 ;  /* 0xff800000abab7808 */ /* 0x000fe40004800000 */
[----:B------:R-:W-:-:S02]  /*6ac0*/  ISETP.GE.AND P6, PT, R4, R204, PT ;  /* 0x000000cc0400720c */ /* 0x000fc40003fc6270 */
[-C--:B------:R-:W-:Y:S02]  /*6ad0*/  ISETP.GE.AND P2, PT, R4, R203.reuse, PT ;  /* 0x000000cb0400720c */ /* 0x080fe40003f46270 */
[C---:B------:R-:W-:Y:S02]  /*6ae0*/  ISETP.GE.AND P5, PT, R0.reuse, R204, PT ;  /* 0x000000cc0000720c */ /* 0x040fe40003fa6270 */
[----:B------:R-:W-:Y:S02]  /*6af0*/  ISETP.GE.AND P1, PT, R0, R203, PT ;  /* 0x000000cb0000720c */ /* 0x000fe40003f26270 */
[----:B------:R-:W-:Y:S02]  /*6b00*/  FSEL R5, R18, -INF , !P3 ;  /* 0xff80000012057808 */ /* 0x000fe40005800000 */
[----:B------:R-:W-:Y:S02]  /*6b10*/  FSEL R224, R164, -INF , !P6 ;  /* 0xff800000a4e07808 */ /* 0x000fe40007000000 */
[----:B------:R-:W-:-:S02]  /*6b20*/  FSEL R169, R166, -INF , !P2 ;  /* 0xff800000a6a97808 */ /* 0x000fc40005000000 */
        /* <DEDUP_REMOVED lines=14> */
[----:B------:R-:W-:-:S05]  /*6c10*/  ISETP.GE.AND P3, PT, R7, RZ, PT ;  /* 0x000000ff0700720c */ /* 0x000fca0003f66270 */
        /* <DEDUP_REMOVED lines=21> */
[----:B------:R-:W-:Y:S02]  /*6d70*/  ISETP.GE.AND P1, PT, R13, RZ, PT ;  /* 0x000000ff0d00720c */ /* 0x000fe40003f26270 */
[----:B------:R-:W-:-:S02]  /*6d80*/  ISETP.NE.AND P2, PT, R4, RZ, PT ;  /* 0x000000ff0400720c */ /* 0x000fc40003f45270 */
[----:B------:R-:W-:-:S05]  /*6d90*/  LOP3.LUT R0, RZ, R4, RZ, 0x33, !PT ;  /* 0x00000004ff007212 */ /* 0x000fca00078e33ff */
        /* <DEDUP_REMOVED lines=24> */
.L_x_3324:
[----:B------:R-:W-:-:S04]  /*6f20*/  LEA R8, -R172, RZ, 0x6 ;  /* 0x000000ffac087211 */ /* 0x000fc800078e31ff */
[----:B------:R-:W-:-:S07]  /*6f30*/  SHF.R.S32.HI R7, RZ, 0x1f, R8 ;  /* 0x0000001fff077819 */ /* 0x000fce0000011408 */
.L_x_3325:
        /* <DEDUP_REMOVED lines=28> */
.L_x_3323:
[----:B-1----:R-:W-:Y:S01]  /*7100*/  FMNMX.FTZ R7, R132, R16, !PT ;  /* 0x0000001084077209 */ /* 0x002fe20007810000 */
        /* <DEDUP_REMOVED lines=41> */
[----:B------:R-:W2:Y:S04]  /*73a0*/  SHFL.BFLY PT, R215, R0, 0x1, 0x1f ;  /* 0x0c201f0000d77f89 */ /* 0x000ea800000e0000 */
[----:B------:R-:W3:Y:S01]  /*73b0*/  LDSM.16.MT88.4 R8, [R192+0xc000] ;  /* 0x00c00000c008783b */ /* 0x000ee20000004200 */
        /* <DEDUP_REMOVED lines=46> */
[----:B------:R-:W4:Y:S01]  /*76a0*/  MUFU.EX2 R203, R203 ;  /* 0x000000cb00cb7308 */ /* 0x000f220000000800 */
[----:B--2---:R-:W-:Y:S01]  /*76b0*/  F2FP.BF16.F32.PACK_AB R4, R208, R214 ;  /* 0x000000d6d004723e */ /* 0x004fe200000010ff */
[--C-:B------:R-:W-:Y:S01]  /*76c0*/  FFMA.FTZ R249, R222, UR6, -R225.reuse ;  /* 0x00000006def97c23 */ /* 0x100fe200080108e1 */
[--C-:B------:R-:W-:Y:S01]  /*76d0*/  FFMA.FTZ R220, R223, UR6, -R170.reuse ;  /* 0x00000006dfdc7c23 */ /* 0x100fe200080108aa */
[--C-:B------:R-:W-:Y:S01]  /*76e0*/  FFMA.FTZ R248, R226, UR6, -R225.reuse ;  /* 0x00000006e2f87c23 */ /* 0x100fe200080108e1 */
[----:B------:R-:W-:Y:S01]  /*76f0*/  FFMA.FTZ R222, R224, UR6, -R225 ;  /* 0x00000006e0de7c23 */ /* 0x000fe200080108e1 */
[--C-:B------:R-:W-:Y:S01]  /*7700*/  FFMA.FTZ R223, R171, UR6, -R170.reuse ;  /* 0x00000006abdf7c23 */ /* 0x100fe200080108aa */
[--C-:B------:R-:W-:Y:S01]  /*7710*/  FFMA.FTZ R250, R169, UR6, -R170.reuse ;  /* 0x00000006a9fa7c23 */ /* 0x100fe200080108aa */
[----:B------:R-:W-:Y:S01]  /*7720*/  MUFU.EX2 R204, R204 ;  /* 0x000000cc00cc7308 */ /* 0x000fe20000000800 */
[----:B------:R-:W-:Y:S01]  /*7730*/  FFMA.FTZ R252, R168, UR6, -R170 ;  /* 0x00000006a8fc7c23 */ /* 0x000fe200080108aa */
[----:B------:R-:W-:Y:S04]  /*7740*/  LDSM.16.MT88.4 R156, [R190+0xd000] ;  /* 0x00d00000be9c783b */ /* 0x000fe80000004200 */
[----:B------:R-:W-:Y:S02]  /*7750*/  LDSM.16.MT88.4 R224, [R190+0x11800] ;  /* 0x01180000bee0783b */ /* 0x000fe40000004200 */
[----:B------:R-:W2:Y:S01]  /*7760*/  MUFU.EX2 R2, R2 ;  /* 0x0000000200027308 */ /* 0x000ea20000000800 */
[----:B----4-:R-:W-:-:S07]  /*7770*/  F2FP.BF16.F32.PACK_AB R6, R203, R206 ;  /* 0x000000cecb06723e */ /* 0x010fce00000010ff */
[----:B------:R-:W-:Y:S08]  /*7780*/  MUFU.EX2 R0, R0 ;  /* 0x0000000000007308 */ /* 0x000ff00000000800 */
[----:B------:R-:W4:Y:S01]  /*7790*/  MUFU.EX2 R217, R217 ;  /* 0x000000d900d97308 */ /* 0x000f220000000800 */
[----:B--2---:R-:W-:-:S07]  /*77a0*/  F2FP.BF16.F32.PACK_AB R5, R2, R204 ;  /* 0x000000cc0205723e */ /* 0x004fce00000010ff */
[----:B------:R-:W2:Y:S08]  /*77b0*/  MUFU.EX2 R218, R218 ;  /* 0x000000da00da7308 */ /* 0x000eb00000000800 */
[----:B------:R-:W5:Y:S01]  /*77c0*/  MUFU.EX2 R3, R3 ;  /* 0x0000000300037308 */ /* 0x000f620000000800 */
[----:B----4-:R-:W-:-:S07]  /*77d0*/  F2FP.BF16.F32.PACK_AB R7, R217, R0 ;  /* 0x00000000d907723e */ /* 0x010fce00000010ff */
[----:B------:R-:W4:Y:S01]  /*77e0*/  MUFU.EX2 R232, R232 ;  /* 0x000000e800e87308 */ /* 0x000f220000000800 */
        /* <DEDUP_REMOVED lines=17> */
[C---:B---3--:R-:W-:Y:S01]  /*7900*/  HMMA.16816.F32.BF16 R12, R4.reuse, R8, R12 ;  /* 0x00000008040c723c */ /* 0x048fe2000004180c */
        /* <DEDUP_REMOVED lines=36> */
[----:B------:R-:W5:Y:S01]  /*7b50*/  LDSM.16.MT88.4 R48, [R190+0xe000] ;  /* 0x00e00000be30783b */ /* 0x000f620000004200 */
        /* <DEDUP_REMOVED lines=36> */
[----:B------:R-:W-:Y:S01]  /*7da0*/  LDSM.16.MT88.4 R72, [R192+0x10000] ;  /* 0x01000000c048783b */ /* 0x000fe20000004200 */
[C---:B---3--:R-:W-:Y:S01]  /*7db0*/  HMMA.16816.F32.BF16 R68, R4.reuse, R64, R68 ;  /* 0x000000400444723c */ /* 0x048fe20000041844 */
[-C--:B------:R-:W-:Y:S01]  /*7dc0*/  FMUL.FTZ R122, R122, R3.reuse ;  /* 0x000000037a7a7220 */ /* 0x080fe20000410000 */
[-C--:B------:R-:W-:Y:S01]  /*7dd0*/  FMUL.FTZ R123, R123, R3.reuse ;  /* 0x000000037b7b7220 */ /* 0x080fe20000410000 */
[----:B------:R-:W-:Y:S01]  /*7de0*/  LDSM.16.MT88.4 R104, [R189+0xe800] ;  /* 0x00e80000bd68783b */ /* 0x000fe20000004200 */
[-C--:B------:R-:W-:Y:S01]  /*7df0*/  FMUL.FTZ R76, R76, R218.reuse ;  /* 0x000000da4c4c7220 */ /* 0x080fe20000410000 */
[-C--:B------:R-:W-:Y:S01]  /*7e00*/  FMUL.FTZ R77, R77, R218.reuse ;  /* 0x000000da4d4d7220 */ /* 0x080fe20000410000 */
[C---:B------:R-:W-:Y:S01]  /*7e10*/  HMMA.16816.F32.BF16 R64, R4.reuse, R66, R92 ;  /* 0x000000420440723c */ /* 0x040fe2000004185c */
[----:B------:R-:W2:Y:S01]  /*7e20*/  LDSM.16.MT88.4 R92, [R189+0x10000] ;  /* 0x01000000bd5c783b */ /* 0x000ea20000004200 */
[-C--:B------:R-:W-:Y:S01]  /*7e30*/  FMUL.FTZ R78, R78, R3.reuse ;  /* 0x000000034e4e7220 */ /* 0x080fe20000410000 */
[-C--:B------:R-:W-:Y:S01]  /*7e40*/  FMUL.FTZ R79, R79, R3.reuse ;  /* 0x000000034f4f7220 */ /* 0x080fe20000410000 */
[----:B------:R-:W-:Y:S01]  /*7e50*/  MUFU.EX2 R235, R235 ;  /* 0x000000eb00eb7308 */ /* 0x000fe20000000800 */
[-C--:B------:R-:W-:Y:S01]  /*7e60*/  FMUL.FTZ R100, R100, R218.reuse ;  /* 0x000000da64647220 */ /* 0x080fe20000410000 */
[C---:B-----5:R-:W-:Y:S01]  /*7e70*/  HMMA.16816.F32.BF16 R52, R4.reuse, R48, R52 ;  /* 0x000000300434723c */ /* 0x060fe20000041834 */
[-C--:B------:R-:W-:Y:S01]  /*7e80*/  FMUL.FTZ R101, R101, R218.reuse ;  /* 0x000000da65657220 */ /* 0x080fe20000410000 */
[-C--:B------:R-:W-:Y:S01]  /*7e90*/  FMUL.FTZ R102, R102, R3.reuse ;  /* 0x0000000366667220 */ /* 0x080fe20000410000 */
[-C--:B------:R-:W-:Y:S01]  /*7ea0*/  FMUL.FTZ R103, R103, R3.reuse ;  /* 0x0000000367677220 */ /* 0x080fe20000410000 */
[-C--:B------:R-:W-:Y:S01]  /*7eb0*/  FMUL.FTZ R116, R116, R218.reuse ;  /* 0x000000da74747220 */ /* 0x080fe20000410000 */
[-C--:B------:R-:W-:Y:S01]  /*7ec0*/  FMUL.FTZ R117, R117, R218.reuse ;  /* 0x000000da75757220 */ /* 0x080fe20000410000 */
[----:B------:R-:W-:Y:S01]  /*7ed0*/  MUFU.EX2 R233, R233 ;  /* 0x000000e900e97308 */ /* 0x000fe20000000800 */
[----:B------:R-:W-:Y:S01]  /*7ee0*/  HMMA.16816.F32.BF16 R48, R4, R50, R76 ;  /* 0x000000320430723c */ /* 0x000fe2000004184c */
[-C--:B------:R-:W-:Y:S01]  /*7ef0*/  FMUL.FTZ R118, R118, R3.reuse ;  /* 0x0000000376767220 */ /* 0x080fe20000410000 */
[----:B------:R-:W-:Y:S01]  /*7f00*/  FMUL.FTZ R119, R119, R3 ;  /* 0x0000000377777220 */ /* 0x000fe20000410000 */
[----:B------:R-:W-:Y:S01]  /*7f10*/  LDSM.16.MT88.4 R128, [R189+0xc800] ;  /* 0x00c80000bd80783b */ /* 0x000fe20000004200 */
[----:B------:R-:W-:-:S03]  /*7f20*/  FFMA.FTZ R221, R221, R218, R214 ;  /* 0x000000dadddd7223 */ /* 0x000fc600000100d6 */
        /* <DEDUP_REMOVED lines=8> */
[----:B------:R-:W3:Y:S01]  /*7fb0*/  MUFU.EX2 R236, R236 ;  /* 0x000000ec00ec7308 */ /* 0x000ee20000000800 */
[----:B-1----:R-:W-:Y:S01]  /*7fc0*/  HMMA.16816.F32.BF16 R80, R4, R84, R80 ;  /* 0x000000540450723c */ /* 0x002fe20000041850 */
[-C--:B------:R-:W-:Y:S01]  /*7fd0*/  FMUL.FTZ R99, R115, R3.reuse ;  /* 0x0000000373637220 */ /* 0x080fe20000410000 */
[----:B------:R-:W-:Y:S01]  /*7fe0*/  LDSM.16.MT88.4 R124, [R188+0xc800] ;  /* 0x00c80000bc7c783b */ /* 0x000fe20000004200 */
[----:B------:R-:W-:Y:S01]  /*7ff0*/  FFMA.FTZ R3, R219, R3, R204 ;  /* 0x00000003db037223 */ /* 0x000fe200000100cc */
[----:B------:R-:W-:-:S02]  /*8000*/  FADD.FTZ R221, R208, R221 ;  /* 0x000000ddd0dd7221 */ /* 0x000fc40000010000 */
[C---:B------:R-:W-:Y:S01]  /*8010*/  HMMA.16816.F32.BF16 R88, R4.reuse, R86, R88 ;  /* 0x000000560458723c */ /* 0x040fe20000041858 */
[----:B------:R-:W1:Y:S01]  /*8020*/  MUFU.EX2 R239, R239 ;  /* 0x000000ef00ef7308 */ /* 0x000e620000000800 */
[----:B------:R-:W-:Y:S01]  /*8030*/  LDSM.16.MT88.4 R112, [R188+0xe800] ;  /* 0x00e80000bc70783b */ /* 0x000fe20000004200 */
[----:B------:R-:W-:Y:S01]  /*8040*/  FADD.FTZ R3, R2, R3 ;  /* 0x0000000302037221 */ /* 0x000fe20000010000 */
[----:B------:R-:W-:Y:S02]  /*8050*/  FADD.FTZ R206, R206, R221 ;  /* 0x000000ddcece7221 */ /* 0x000fe40000010000 */
[----:B--2---:R-:W-:Y:S01]  /*8060*/  HMMA.16816.F32.BF16 R84, R4, R92, R108 ;  /* 0x0000005c0454723c */ /* 0x004fe2000004186c */
[----:B------:R-:W2:Y:S01]  /*8070*/  LDSM.16.MT88.4 R108, [R190+0xe800] ;  /* 0x00e80000be6c783b */ /* 0x000ea20000004200 */
[----:B------:R-:W-:Y:S01]  /*8080*/  FADD.FTZ R0, R0, R3 ;  /* 0x0000000300007221 */ /* 0x000fe20000010000 */
[----:B------:R-:W-:Y:S01]  /*8090*/  MUFU.EX2 R237, R237 ;  /* 0x000000ed00ed7308 */ /* 0x000fe20000000800 */
[----:B------:R-:W-:-:S02]  /*80a0*/  FADD.FTZ R203, R203, R206 ;  /* 0x000000cecbcb7221 */ /* 0x000fc40000010000 */
[C---:B------:R-:W-:Y:S01]  /*80b0*/  HMMA.16816.F32.BF16 R92, R4.reuse, R94, R120 ;  /* 0x0000005e045c723c */ /* 0x040fe20000041878 */
[----:B------:R-:W5:Y:S01]  /*80c0*/  LDSM.16.MT88.4 R120, [R192+0xe800] ;  /* 0x00e80000c078783b */ /* 0x000f620000004200 */
[----:B------:R-:W-:Y:S01]  /*80d0*/  FADD.FTZ R217, R217, R0 ;  /* 0x00000000d9d97221 */ /* 0x000fe20000010000 */
[----:B----4-:R-:W-:Y:S02]  /*80e0*/  FADD.FTZ R0, R232, R203 ;  /* 0x000000cbe8007221 */ /* 0x010fe40000010000 */
[----:B------:R-:W4:Y:S01]  /*80f0*/  MUFU.EX2 R238, R238 ;  /* 0x000000ee00ee7308 */ /* 0x000f220000000800 */
[----:B------:R-:W-:Y:S01]  /*8100*/  HMMA.16816.F32.BF16 R76, R4, R72, R76 ;  /* 0x00000048044c723c */ /* 0x000fe2000004184c */
[----:B---3--:R-:W-:Y:S01]  /*8110*/  FADD.FTZ R2, R236, R217 ;  /* 0x000000d9ec027221 */ /* 0x008fe20000010000 */
[----:B------:R-:W-:-:S03]  /*8120*/  FADD.FTZ R0, R235, R0 ;  /* 0x00000000eb007221 */ /* 0x000fc60000010000 */
[----:B-1----:R-:W-:Y:S01]  /*8130*/  FADD.FTZ R2, R239, R2 ;  /* 0x00000002ef027221 */ /* 0x002fe20000010000 */
[----:B------:R-:W-:Y:S01]  /*8140*/  HMMA.16816.F32.BF16 R72, R4, R74, R100 ;  /* 0x0000004a0448723c */ /* 0x000fe20000041864 */
[----:B------:R-:W-:Y:S01]  /*8150*/  MUFU.EX2 R240, R240 ;  /* 0x000000f000f07308 */ /* 0x000fe20000000800 */
[----:B------:R-:W-:-:S04]  /*8160*/  FADD.FTZ R3, R233, R0 ;  /* 0x00000000e9037221 */ /* 0x000fc80000010000 */
[C---:B------:R-:W-:Y:S01]  /*8170*/  HMMA.16816.F32.BF16 R96, R4.reuse, R140, R96 ;  /* 0x0000008c0460723c */ /* 0x040fe20000041860 */
[----:B------:R-:W-:Y:S01]  /*8180*/  F2FP.BF16.F32.PACK_AB R100, R235, R232 ;  /* 0x000000e8eb64723e */ /* 0x000fe200000010ff */
[C---:B------:R-:W-:Y:S01]  /*8190*/  FADD.FTZ R3, R234.reuse, R3 ;  /* 0x00000003ea037221 */ /* 0x040fe20000010000 */
[----:B------:R-:W-:Y:S01]  /*81a0*/  F2FP.BF16.F32.PACK_AB R101, R239, R236 ;  /* 0x000000ecef65723e */ /* 0x000fe200000010ff */
[----:B------:R-:W-:Y:S01]  /*81b0*/  MUFU.EX2 R241, R241 ;  /* 0x000000f100f17308 */ /* 0x000fe20000000800 */
[----:B------:R-:W-:Y:S01]  /*81c0*/  F2FP.BF16.F32.PACK_AB R102, R234, R233 ;  /* 0x000000e9ea66723e */ /* 0x000fe200000010ff */
[----:B------:R-:W-:Y:S01]  /*81d0*/  HMMA.16816.F32.BF16 R4, R4, R142, R116 ;  /* 0x0000008e0404723c */ /* 0x000fe20000041874 */
[----:B----4-:R-:W-:Y:S01]  /*81e0*/  F2FP.BF16.F32.PACK_AB R103, R238, R237 ;  /* 0x000000edee67723e */ /* 0x010fe200000010ff */
[----:B------:R-:W-:Y:S04]  /*81f0*/  LDSM.16.MT88.4 R116, [R188+0x10800] ;  /* 0x01080000bc74783b */ /* 0x000fe80000004200 */
[----:B------:R-:W-:Y:S01]  /*8200*/  LDSM.16.MT88.4 R140, [R188+0xd000] ;  /* 0x00d00000bc8c783b */ /* 0x000fe20000004200 */
[----:B------:R-:W-:Y:S01]  /*8210*/  MUFU.EX2 R242, R242 ;  /* 0x000000f200f27308 */ /* 0x000fe20000000800 */
[C---:B------:R-:W-:Y:S06]  /*8220*/  HMMA.16816.F32.BF16 R60, R100.reuse, R104, R60 ;  /* 0x00000068643c723c */ /* 0x040fec000004183c */
[C---:B--2---:R-:W-:Y:S01]  /*8230*/  HMMA.16816.F32.BF16 R52, R100.reuse, R108, R52 ;  /* 0x0000006c6434723c */ /* 0x044fe20000041834 */
[----:B------:R-:W-:Y:S05]  /*8240*/  MUFU.EX2 R243, R243 ;  /* 0x000000f300f37308 */ /* 0x000fea0000000800 */
[C---:B-----5:R-:W-:Y:S03]  /*8250*/  HMMA.16816.F32.BF16 R44, R100.reuse, R120, R44 ;  /* 0x00000078642c723c */ /* 0x060fe6000004182c */
[----:B------:R-:W-:Y:S03]  /*8260*/  MUFU.EX2 R244, R244 ;  /* 0x000000f400f47308 */ /* 0x000fe60000000800 */
[C---:B------:R-:W-:Y:S01]  /*8270*/  HMMA.16816.F32.BF16 R40, R100.reuse, R122, R40 ;  /* 0x0000007a6428723c */ /* 0x040fe20000041828 */
[----:B------:R-:W1:Y:S04]  /*8280*/  LDSM.16.MT88.4 R120, [R192+0x10800] ;  /* 0x01080000c078783b */ /* 0x000e680000004200 */
[----:B------:R-:W-:Y:S01]  /*8290*/  MUFU.EX2 R245, R245 ;  /* 0x000000f500f57308 */ /* 0x000fe20000000800 */
[C---:B------:R-:W-:Y:S01]  /*82a0*/  HMMA.16816.F32.BF16 R48, R100.reuse, R110, R48 ;  /* 0x0000006e6430723c */ /* 0x040fe20000041830 */
[----:B------:R-:W2:Y:S05]  /*82b0*/  LDSM.16.MT88.4 R108, [R190+0x10800] ;  /* 0x01080000be6c783b */ /* 0x000eaa0000004200 */
[C---:B------:R-:W-:Y:S01]  /*82c0*/  HMMA.16816.F32.BF16 R56, R100.reuse, R106, R56 ;  /* 0x0000006a6438723c */ /* 0x040fe20000041838 */
[----:B------:R-:W3:Y:S01]  /*82d0*/  LDSM.16.MT88.4 R104, [R189+0x10800] ;  /* 0x01080000bd68783b */ /* 0x000ee20000004200 */
[----:B------:R-:W-:Y:S04]  /*82e0*/  MUFU.EX2 R246, R246 ;  /* 0x000000f600f67308 */ /* 0x000fe80000000800 */
[C---:B------:R-:W-:Y:S04]  /*82f0*/  HMMA.16816.F32.BF16 R12, R100.reuse, R136, R12 ;  /* 0x00000088640c723c */ /* 0x040fe8000004180c */
[----:B------:R-:W-:Y:S02]  /*8300*/  MUFU.EX2 R247, R247 ;  /* 0x000000f700f77308 */ /* 0x000fe40000000800 */
[C---:B------:R-:W-:Y:S06]  /*8310*/  HMMA.16816.F32.BF16 R8, R100.reuse, R138, R8 ;  /* 0x0000008a6408723c */ /* 0x040fec0000041808 */
[C---:B------:R-:W-:Y:S01]  /*8320*/  HMMA.16816.F32.BF16 R20, R100.reuse, R132, R20 ;  /* 0x000000846414723c */ /* 0x040fe20000041814 */
[----:B------:R-:W-:Y:S05]  /*8330*/  MUFU.EX2 R248, R248 ;  /* 0x000000f800f87308 */ /* 0x000fea0000000800 */
[C---:B------:R-:W-:Y:S01]  /*8340*/  HMMA.16816.F32.BF16 R16, R100.reuse, R134, R16 ;  /* 0x000000866410723c */ /* 0x040fe20000041810 */
[----:B------:R-:W-:Y:S02]  /*8350*/  LDSM.16.MT88.4 R132, [R192+0xf000] ;  /* 0x00f00000c084783b */ /* 0x000fe40000004200 */
[----:B------:R-:W4:Y:S03]  /*8360*/  MUFU.EX2 R249, R249 ;  /* 0x000000f900f97308 */ /* 0x000f260000000800 */
[C---:B-1----:R-:W-:Y:S05]  /*8370*/  HMMA.16816.F32.BF16 R76, R100.reuse, R120, R76 ;  /* 0x00000078644c723c */ /* 0x042fea000004184c */
[----:B------:R-:W-:Y:S01]  /*8380*/  MUFU.EX2 R222, R222 ;  /* 0x000000de00de7308 */ /* 0x000fe20000000800 */
[C---:B------:R-:W-:Y:S01]  /*8390*/  HMMA.16816.F32.BF16 R72, R100.reuse, R122, R72 ;  /* 0x0000007a6448723c */ /* 0x040fe20000041848 */
[----:B------:R-:W1:Y:S05]  /*83a0*/  LDSM.16.MT88.4 R120, [R190+0xf000] ;  /* 0x00f00000be78783b */ /* 0x000e6a0000004200 */
[----:B------:R-:W-:Y:S01]  /*83b0*/  HMMA.16816.F32.BF16 R28, R100, R128, R28 ;  /* 0x00000080641c723c */ /* 0x000fe2000004181c */
[----:B------:R-:W5:Y:S01]  /*83c0*/  MUFU.EX2 R251, R251 ;  /* 0x000000fb00fb7308 */ /* 0x000f620000000800 */
[----:B----4-:R-:W-:-:S04]  /*83d0*/  F2FP.BF16.F32.PACK_AB R168, R249, R248 ;  /* 0x000000f8f9a8723e */ /* 0x010fc800000010ff */
[C---:B------:R-:W-:Y:S03]  /*83e0*/  HMMA.16816.F32.BF16 R24, R100.reuse, R130, R24 ;  /* 0x000000826418723c */ /* 0x040fe60000041818 */
[----:B------:R-:W-:Y:S03]  /*83f0*/  MUFU.EX2 R220, R220 ;  /* 0x000000dc00dc7308 */ /* 0x000fe60000000800 */
[C---:B------:R-:W-:Y:S05]  /*8400*/  HMMA.16816.F32.BF16 R36, R100.reuse, R124, R36 ;  /* 0x0000007c6424723c */ /* 0x040fea0000041824 */
[----:B------:R-:W4:Y:S01]  /*8410*/  MUFU.EX2 R223, R223 ;  /* 0x000000df00df7308 */ /* 0x000f220000000800 */
[----:B------:R-:W-:Y:S01]  /*8420*/  HMMA.16816.F32.BF16 R32, R100, R126, R32 ;  /* 0x0000007e6420723c */ /* 0x000fe20000041820 */
[----:B------:R-:W-:Y:S01]  /*8430*/  LDSM.16.MT88.4 R124, [R190+0x11000] ;  /* 0x01100000be7c783b */ /* 0x000fe20000004200 */
[----:B-----5:R-:W-:-:S04]  /*8440*/  F2FP.BF16.F32.PACK_AB R170, R251, R222 ;  /* 0x000000defbaa723e */ /* 0x020fc800000010ff */
[C---:B------:R-:W-:Y:S01]  /*8450*/  HMMA.16816.F32.BF16 R68, R100.reuse, R112, R68 ;  /* 0x000000706444723c */ /* 0x040fe20000041844 */
[----:B------:R-:W-:Y:S05]  /*8460*/  MUFU.EX2 R250, R250 ;  /* 0x000000fa00fa7308 */ /* 0x000fea0000000800 */
[----:B------:R-:W-:Y:S01]  /*8470*/  HMMA.16816.F32.BF16 R64, R100, R114, R64 ;  /* 0x000000726440723c */ /* 0x000fe20000041840 */
[----:B------:R-:W-:Y:S02]  /*8480*/  LDSM.16.MT88.4 R112, [R188+0xf000] ;  /* 0x00f00000bc70783b */ /* 0x000fe40000004200 */
[----:B------:R-:W5:Y:S01]  /*8490*/  MUFU.EX2 R252, R252 ;  /* 0x000000fc00fc7308 */ /* 0x000f620000000800 */
[----:B----4-:R-:W-:-:S02]  /*84a0*/  F2FP.BF16.F32.PACK_AB R169, R223, R220 ;  /* 0x000000dcdfa9723e */ /* 0x010fc400000010ff */
[C---:B--2---:R-:W-:Y:S06]  /*84b0*/  HMMA.16816.F32.BF16 R80, R100.reuse, R108, R80 ;  /* 0x0000006c6450723c */ /* 0x044fec0000041850 */
[C---:B------:R-:W-:Y:S01]  /*84c0*/  HMMA.16816.F32.BF16 R88, R100.reuse, R110, R88 ;  /* 0x0000006e6458723c */ /* 0x040fe20000041858 */
[----:B------:R-:W-:Y:S05]  /*84d0*/  LDSM.16.MT88.4 R108, [R189+0xf000] ;  /* 0x00f00000bd6c783b */ /* 0x000fea0000004200 */
[----:B---3--:R-:W-:Y:S01]  /*84e0*/  HMMA.16816.F32.BF16 R84, R100, R104, R84 ;  /* 0x000000686454723c */ /* 0x008fe20000041854 */
[----:B-----5:R-:W-:-:S05]  /*84f0*/  F2FP.BF16.F32.PACK_AB R171, R252, R250 ;  /* 0x000000fafcab723e */ /* 0x020fca00000010ff */
[C---:B------:R-:W-:Y:S01]  /*8500*/  HMMA.16816.F32.BF16 R92, R100.reuse, R106, R92 ;  /* 0x0000006a645c723c */ /* 0x040fe2000004185c */
[----:B------:R-:W-:Y:S01]  /*8510*/  F2FP.BF16.F32.PACK_AB R104, R241, R240 ;  /* 0x000000f0f168723e */ /* 0x000fe200000010ff */
[----:B------:R-:W-:Y:S01]  /*8520*/  FADD.FTZ R240, R240, R3 ;  /* 0x00000003f0f07221 */ /* 0x000fe20000010000 */
[----:B------:R-:W-:Y:S02]  /*8530*/  F2FP.BF16.F32.PACK_AB R105, R245, R244 ;  /* 0x000000f4f569723e */ /* 0x000fe400000010ff */
[----:B------:R-:W-:Y:S01]  /*8540*/  MOV R3, R215 ;  /* 0x000000d700037202 */ /* 0x000fe20000000f00 */
[----:B------:R-:W-:Y:S01]  /*8550*/  HMMA.16816.F32.BF16 R96, R100, R116, R96 ;  /* 0x000000746460723c */ /* 0x000fe20000041860 */
[----:B------:R-:W-:Y:S01]  /*8560*/  F2FP.BF16.F32.PACK_AB R106, R243, R242 ;  /* 0x000000f2f36a723e */ /* 0x000fe200000010ff */
[----:B------:R-:W-:Y:S01]  /*8570*/  FADD.FTZ R241, R241, R240 ;  /* 0x000000f0f1f17221 */ /* 0x000fe20000010000 */
[----:B------:R-:W-:-:S03]  /*8580*/  F2FP.BF16.F32.PACK_AB R107, R247, R246 ;  /* 0x000000f6f76b723e */ /* 0x000fc600000010ff */
[----:B------:R-:W-:Y:S01]  /*8590*/  HMMA.16816.F32.BF16 R4, R100, R118, R4 ;  /* 0x000000766404723c */ /* 0x000fe20000041804 */
[----:B------:R-:W2:Y:S01]  /*85a0*/  LDSM.16.MT88.4 R100, [R192+0x11000] ;  /* 0x01100000c064783b */ /* 0x000ea20000004200 */
        /* <DEDUP_REMOVED lines=9> */
[----:B-1----:R-:W-:Y:S01]  /*8640*/  HMMA.16816.F32.BF16 R116, R104, R120, R52 ;  /* 0x000000786874723c */ /* 0x002fe20000041834 */
[----:B------:R-:W-:Y:S01]  /*8650*/  LDSM.16.MT88.4 R52, [R189+0xd800] ;  /* 0x00d80000bd34783b */ /* 0x000fe20000004200 */
[----:B------:R-:W-:-:S04]  /*8660*/  FADD.FTZ R221, R251, R222 ;  /* 0x000000defbdd7221 */ /* 0x000fc80000010000 */
[C---:B------:R-:W-:Y:S01]  /*8670*/  HMMA.16816.F32.BF16 R32, R104.reuse, R122, R48 ;  /* 0x0000007a6820723c */ /* 0x040fe20000041830 */
[----:B------:R-:W1:Y:S05]  /*8680*/  LDSM.16.MT88.4 R120, [R189+0x11000] ;  /* 0x01100000bd78783b */ /* 0x000e6a0000004200 */
[C---:B------:R-:W-:Y:S01]  /*8690*/  HMMA.16816.F32.BF16 R136, R104.reuse, R132, R44 ;  /* 0x000000846888723c */ /* 0x040fe2000004182c */
[----:B------:R-:W-:Y:S05]  /*86a0*/  LDSM.16.MT88.4 R44, [R190+0xd800] ;  /* 0x00d80000be2c783b */ /* 0x000fea0000004200 */
[C---:B--2---:R-:W-:Y:S01]  /*86b0*/  HMMA.16816.F32.BF16 R12, R104.reuse, R100, R76 ;  /* 0x00000064680c723c */ /* 0x044fe2000004184c */
[----:B------:R-:W2:Y:S05]  /*86c0*/  LDSM.16.MT88.4 R76, [R190+0xf800] ;  /* 0x00f80000be4c783b */ /* 0x000eaa0000004200 */
[C---:B------:R-:W-:Y:S06]  /*86d0*/  HMMA.16816.F32.BF16 R152, R104.reuse, R148, R28 ;  /* 0x000000946898723c */ /* 0x040fec000004181c */
[C---:B------:R-:W-:Y:S01]  /*86e0*/  HMMA.16816.F32.BF16 R132, R104.reuse, R134, R40 ;  /* 0x000000866884723c */ /* 0x040fe20000041828 */
[----:B------:R-:W3:Y:S05]  /*86f0*/  LDSM.16.MT88.4 R40, [R188+0x11000] ;  /* 0x01100000bc28783b */ /* 0x000eea0000004200 */
[C---:B------:R-:W-:Y:S06]  /*8700*/  HMMA.16816.F32.BF16 R148, R104.reuse, R150, R24 ;  /* 0x000000966894723c */ /* 0x040fec0000041818 */
[C---:B------:R-:W-:Y:S06]  /*8710*/  HMMA.16816.F32.BF16 R164, R104.reuse, R166, R8 ;  /* 0x000000a668a4723c */ /* 0x040fec0000041808 */
[C---:B------:R-:W-:Y:S01]  /*8720*/  HMMA.16816.F32.BF16 R28, R104.reuse, R108, R60 ;  /* 0x0000006c681c723c */ /* 0x040fe2000004183c */
[----:B------:R-:W4:Y:S05]  /*8730*/  LDSM.16.MT88.4 R60, [R188+0xd800] ;  /* 0x00d80000bc3c783b */ /* 0x000f2a0000004200 */
[C---:B------:R-:W-:Y:S06]  /*8740*/  HMMA.16816.F32.BF16 R24, R104.reuse, R110, R56 ;  /* 0x0000006e6818723c */ /* 0x040fec0000041838 */
[C---:B------:R-:W-:Y:S06]  /*8750*/  HMMA.16816.F32.BF16 R100, R104.reuse, R102, R72 ;  /* 0x000000666864723c */ /* 0x040fec0000041848 */
[C---:B------:R-:W-:Y:S06]  /*8760*/  HMMA.16816.F32.BF16 R8, R104.reuse, R124, R80 ;  /* 0x0000007c6808723c */ /* 0x040fec0000041850 */
[C---:B-1----:R-:W-:Y:S01]  /*8770*/  HMMA.16816.F32.BF16 R108, R104.reuse, R120, R84 ;  /* 0x00000078686c723c */ /* 0x042fe20000041854 */
[----:B------:R-:W1:Y:S05]  /*8780*/  LDSM.16.MT88.4 R84, [R189+0xf800] ;  /* 0x00f80000bd54783b */ /* 0x000e6a0000004200 */
[----:B------:R-:W-:Y:S01]  /*8790*/  HMMA.16816.F32.BF16 R120, R104, R122, R92 ;  /* 0x0000007a6878723c */ /* 0x000fe2000004185c */
[----:B------:R-:W5:Y:S05]  /*87a0*/  LDSM.16.MT88.4 R92, [R188+0xf800] ;  /* 0x00f80000bc5c783b */ /* 0x000f6a0000004200 */
[C---:B------:R-:W-:Y:S06]  /*87b0*/  HMMA.16816.F32.BF16 R48, R168.reuse, R52, R152 ;  /* 0x00000034a830723c */ /* 0x040fec0000041898 */
[C---:B--2---:R-:W-:Y:S01]  /*87c0*/  HMMA.16816.F32.BF16 R72, R168.reuse, R76, R116 ;  /* 0x0000004ca848723c */ /* 0x044fe20000041874 */
[----:B------:R-:W2:Y:S05]  /*87d0*/  LDSM.16.MT88.4 R116, [R188+0x11800] ;  /* 0x01180000bc74783b */ /* 0x000eaa0000004200 */
[----:B------:R-:W-:Y:S01]  /*87e0*/  HMMA.16816.F32.BF16 R52, R168, R54, R148 ;  /* 0x00000036a834723c */ /* 0x000fe20000041894 */
[----:B------:R-:W2:Y:S05]  /*87f0*/  LDSM.16.MT88.4 R148, [R189+0x11800] ;  /* 0x01180000bd94783b */ /* 0x000eaa0000004200 */
[C---:B------:R-:W-:Y:S06]  /*8800*/  HMMA.16816.F32.BF16 R160, R104.reuse, R156, R20 ;  /* 0x0000009c68a0723c */ /* 0x040fec0000041814 */
[C---:B------:R-:W-:Y:S06]  /*8810*/  HMMA.16816.F32.BF16 R156, R104.reuse, R158, R16 ;  /* 0x0000009e689c723c */ /* 0x040fec0000041810 */
[C---:B------:R-:W-:Y:S01]  /*8820*/  HMMA.16816.F32.BF16 R20, R104.reuse, R112, R68 ;  /* 0x000000706814723c */ /* 0x040fe20000041844 */
[----:B------:R-:W2:Y:S05]  /*8830*/  LDSM.16.MT88.4 R68, [R192+0xf800] ;  /* 0x00f80000c044783b */ /* 0x000eaa0000004200 */
[C---:B------:R-:W-:Y:S06]  /*8840*/  HMMA.16816.F32.BF16 R16, R104.reuse, R114, R64 ;  /* 0x000000726810723c */ /* 0x040fec0000041840 */
[C---:B---3--:R-:W-:Y:S06]  /*8850*/  HMMA.16816.F32.BF16 R112, R104.reuse, R40, R96 ;  /* 0x000000286870723c */ /* 0x048fec0000041860 */
[C---:B------:R-:W-:Y:S06]  /*8860*/  HMMA.16816.F32.BF16 R124, R104.reuse, R126, R88 ;  /* 0x0000007e687c723c */ /* 0x040fec0000041858 */
[----:B------:R-:W-:Y:S06]  /*8870*/  HMMA.16816.F32.BF16 R4, R104, R42, R4 ;  /* 0x0000002a6804723c */ /* 0x000fec0000041804 */
[C---:B------:R-:W-:Y:S06]  /*8880*/  HMMA.16816.F32.BF16 R104, R168.reuse, R224, R8 ;  /* 0x000000e0a868723c */ /* 0x040fec0000041808 */
[----:B------:R-:W-:Y:S01]  /*8890*/  HMMA.16816.F32.BF16 R128, R168, R36, R128 ;  /* 0x00000024a880723c */ /* 0x000fe20000041880 */
[----:B------:R-:W-:-:S04]  /*88a0*/  FADD.FTZ R9, R237, R2 ;  /* 0x00000002ed097221 */ /* 0x000fc80000010000 */
[----:B------:R-:W-:Y:S01]  /*88b0*/  FADD.FTZ R9, R238, R9 ;  /* 0x00000009ee097221 */ /* 0x000fe20000010000 */
[----:B------:R-:W-:Y:S03]  /*88c0*/  HMMA.16816.F32.BF16 R40, R168, R44, R160 ;  /* 0x0000002ca828723c */ /* 0x000fe600000418a0 */
[----:B------:R-:W-:-:S03]  /*88d0*/  FADD.FTZ R244, R244, R9 ;  /* 0x00000009f4f47221 */ /* 0x000fc60000010000 */
[----:B----4-:R-:W-:Y:S01]  /*88e0*/  HMMA.16816.F32.BF16 R56, R168, R60, R144 ;  /* 0x0000003ca838723c */ /* 0x010fe20000041890 */
[----:B------:R-:W-:-:S04]  /*88f0*/  FADD.FTZ R245, R245, R244 ;  /* 0x000000f4f5f57221 */ /* 0x000fc80000010000 */
[----:B------:R-:W-:Y:S01]  /*8900*/  FADD.FTZ R246, R246, R245 ;  /* 0x000000f5f6f67221 */ /* 0x000fe20000010000 */
[----:B-1----:R-:W-:Y:S03]  /*8910*/  HMMA.16816.F32.BF16 R80, R168, R84, R28 ;  /* 0x00000054a850723c */ /* 0x002fe6000004181c */
[----:B------:R-:W-:-:S03]  /*8920*/  FADD.FTZ R247, R247, R246 ;  /* 0x000000f6f7f77221 */ /* 0x000fc60000010000 */
[----:B-----5:R-:W-:Y:S01]  /*8930*/  HMMA.16816.F32.BF16 R88, R168, R92, R20 ;  /* 0x0000005ca858723c */ /* 0x020fe20000041814 */
[----:B------:R-:W-:-:S04]  /*8940*/  FADD.FTZ R220, R220, R247 ;  /* 0x000000f7dcdc7221 */ /* 0x000fc80000010000 */
[----:B------:R-:W-:Y:S01]  /*8950*/  FADD.FTZ R223, R223, R220 ;  /* 0x000000dcdfdf7221 */ /* 0x000fe20000010000 */
[----:B--2---:R-:W-:Y:S03]  /*8960*/  HMMA.16816.F32.BF16 R112, R168, R116, R112 ;  /* 0x00000074a870723c */ /* 0x004fe60000041870 */
        /* <DEDUP_REMOVED lines=15> */
[----:B------:R-:W-:Y:S07]  /*8a60*/  HMMA.16816.F32.BF16 R68, R168, R70, R132 ;  /* 0x00000046a844723c */ /* 0x000fee0000041884 */
[----:B------:R-:W-:-:S15]  /*8a70*/  MOV R132, R216 ;  /* 0x000000d800847202 */ /* 0x000fde0000000f00 */
[----:B------:R-:W-:-:S02]  /*8a80*/  NOP ;  /* 0x0000000000007918 */ /* 0x000fc40000000000 */
.L_x_3320:
        /* <DEDUP_REMOVED lines=12> */
.L_x_3330:
[----:B------:R-:W-:Y:S04]  /*8b50*/  DEPBAR.LE SB0, 0x0 ;  /* 0x000080000000791a */ /* 0x000fe80000000000 */
[----:B------:R-:W-:Y:S01]  /*8b60*/  BAR.SYNC.DEFER_BLOCKING 0x0 ;  /* 0x0000000000007b1d */ /* 0x000fe20000010000 */
[----:B------:R-:W-:Y:S02]  /*8b70*/  IADD3 R205, R205, -0x1, RZ ;  /* 0xffffffffcdcd7810 */ /* 0x000fe40007ffe0ff */
[----:B------:R-:W-:Y:S02]  /*8b80*/  MOV R10, R218 ;  /* 0x000000da000a7202 */ /* 0x000fe40000000f00 */
[----:B------:R-:W-:Y:S01]  /*8b90*/  MOV R2, R216 ;  /* 0x000000d800027202 */ /* 0x000fe20000000f00 */
[----:B------:R-:W-:Y:S06]  /*8ba0*/  @!P0 BRA `(.L_x_3327) ;  /* 0x0000000000f48947 */ /* 0x000fec0003800000 */
[----:B------:R-:W1:Y:S02]  /*8bb0*/  LDC R6, c[0x0][0x380] ;  /* 0x0000e000ff067b82 */ /* 0x000e640000000800 */
[-C--:B-1----:R-:W-:Y:S04]  /*8bc0*/  IABS R2, R6.reuse ;  /* 0x0000000600027213 */ /* 0x082fe80000000000 */
[----:B------:R-:W1:Y:S10]  /*8bd0*/  I2F.RP R7, R2 ;  /* 0x0000000200077306 */ /* 0x000e740000209400 */
[----:B-1----:R-:W1:Y:S02]  /*8be0*/  MUFU.RCP R3, R7 ;  /* 0x0000000700037308 */ /* 0x002e640000001000 */
[----:B-1----:R-:W-:Y:S01]  /*8bf0*/  VIADD R12, R3, 0xffffffe ;  /* 0x0ffffffe030c7836 */ /* 0x002fe20000000000 */
[----:B------:R-:W-:Y:S07]  /*8c00*/  SHF.L.U32 R3, R205, 0x6, RZ ;  /* 0x00000006cd037819 */ /* 0x000fee00000006ff */
[----:B------:R-:W1:Y:S01]  /*8c10*/  F2I.FTZ.U32.TRUNC.NTZ R13, R12 ;  /* 0x0000000c000d7305 */ /* 0x000e62000021f000 */
[----:B------:R-:W-:Y:S01]  /*8c20*/  IABS R4, R3 ;  /* 0x0000000300047213 */ /* 0x000fe20000000000 */
[C---:B------:R-:W-:Y:S01]  /*8c30*/  VIADD R11, R3.reuse, 0x40 ;  /* 0x00000040030b7836 */ /* 0x040fe20000000000 */
[-C--:B------:R-:W-:Y:S04]  /*8c40*/  LOP3.LUT R3, R3, R6.reuse, RZ, 0x3c, !PT ;  /* 0x0000000603037212 */ /* 0x080fe800078e3cff */
[----:B------:R-:W-:Y:S02]  /*8c50*/  IABS R8, R11 ;  /* 0x0000000b00087213 */ /* 0x000fe40000000000 */
[----:B------:R-:W-:Y:S02]  /*8c60*/  ISETP.GE.AND P1, PT, R3, RZ, PT ;  /* 0x000000ff0300720c */ /* 0x000fe40003f26270 */
[----:B------:R-:W-:Y:S01]  /*8c70*/  LOP3.LUT R11, R11, R6, RZ, 0x3c, !PT ;  /* 0x000000060b0b7212 */ /* 0x000fe200078e3cff */
[--C-:B-1----:R-:W-:Y:S03]  /*8c80*/  IMAD.MOV R5, RZ, RZ, -R13.reuse ;  /* 0x000000ffff057224 */ /* 0x102fe600078e0a0d */
[----:B------:R-:W-:Y:S01]  /*8c90*/  ISETP.GE.AND P3, PT, R11, RZ, PT ;  /* 0x000000ff0b00720c */ /* 0x000fe20003f66270 */
        /* <DEDUP_REMOVED lines=46> */
.L_x_3327:
[C---:B------:R-:W-:Y:S04]  /*8f80*/  LEA R202, P1, R10.reuse, R202, 0x1 ;  /* 0x000000ca0aca7211 */ /* 0x040fe800078208ff */
[----:B------:R-:W-:Y:S02]  /*8f90*/  LEA.HI.X R201, R10, R201, R2, 0x1, P1 ;  /* 0x000000c90ac97211 */ /* 0x000fe400008f0c02 */
[C---:B------:R-:W-:Y:S03]  /*8fa0*/  IADD3 R222, P1, R217.reuse, R202, RZ ;  /* 0x000000cad9de7210 */ /* 0x040fe60007f3e0ff */
[--C-:B------:R-:W-:Y:S02]  /*8fb0*/  IMAD.MOV.U32 R203, RZ, RZ, R201.reuse ;  /* 0x000000ffffcb7224 */ /* 0x100fe400078e00c9 */
[C---:B------:R-:W-:Y:S01]  /*8fc0*/  IMAD.X R223, R206.reuse, 0x1, R201, P1 ;  /* 0x00000001cedf7824 */ /* 0x040fe200008e06c9 */
[C---:B------:R-:W-:Y:S02]  /*8fd0*/  IADD3 R134, P1, R217.reuse, R222, RZ ;  /* 0x000000ded9867210 */ /* 0x040fe40007f3e0ff */
[----:B------:R-:W-:Y:S01]  /*8fe0*/  @!PT LDS RZ, [RZ] ;  /* 0x00000000fffff984 */ /* 0x000fe20000000800 */
[----:B------:R-:W-:Y:S01]  /*8ff0*/  @!PT LDS RZ, [RZ] ;  /* 0x00000000fffff984 */ /* 0x000fe20000000800 */
[----:B------:R-:W-:Y:S01]  /*9000*/  @!PT LDS RZ, [RZ] ;  /* 0x00000000fffff984 */ /* 0x000fe20000000800 */
[----:B------:R1:W-:Y:S03]  /*9010*/  LDGSTS.E.BYPASS.LTC128B.128 [R207+0xc000], desc[UR10][R202.64] ;  /* 0x0c000000cacf7fae */ /* 0x0003e6000b901d4a */
[C---:B------:R-:W-:Y:S01]  /*9020*/  IMAD.X R135, R206.reuse, 0x1, R223, P1 ;  /* 0x00000001ce877824 */ /* 0x040fe200008e06df */
[----:B------:R1:W-:Y:S01]  /*9030*/  LDGSTS.E.BYPASS.LTC128B.128 [R207+0xe000], desc[UR10][R202.64+0x80] ;  /* 0x0e000080cacf7fae */ /* 0x0003e2000b901d4a */
[----:B------:R-:W-:Y:S03]  /*9040*/  IADD3 R2, P1, R217, R134, RZ ;  /* 0x00000086d9027210 */ /* 0x000fe60007f3e0ff */
[----:B------:R1:W-:Y:S02]  /*9050*/  LDGSTS.E.BYPASS.LTC128B.128 [R207+0x10000], desc[UR10][R202.64+0x100] ;  /* 0x10000100cacf7fae */ /* 0x0003e4000b901d4a */
[----:B------:R-:W-:Y:S01]  /*9060*/  IMAD.X R3, R206, 0x1, R135, P1 ;  /* 0x00000001ce037824 */ /* 0x000fe200008e0687 */
[----:B------:R-:W-:Y:S01]  /*9070*/  ISETP.GT.AND P1, PT, R205, R200, PT ;  /* 0x000000c8cd00720c */ /* 0x000fe20003f24270 */
        /* <DEDUP_REMOVED lines=186> */
[-C--:B------:R-:W-:Y:S01]  /*9c20*/  LOP3.LUT R139, R139, R132.reuse, RZ, 0x3c, !PT ;  /* 0x000000848b8b7212 */ /* 0x080fe200078e3cff */
[--C-:B-1----:R-:W-:Y:S03]  /*9c30*/  IMAD.MOV R135, RZ, RZ, -R141.reuse ;  /* 0x000000ffff877224 */ /* 0x102fe600078e0a8d */
[----:B------:R-:W-:Y:S01]  /*9c40*/  ISETP.GE.AND P1, PT, R139, RZ, PT ;  /* 0x000000ff8b00720c */ /* 0x000fe20003f26270 */
[----:B------:R-:W-:Y:S01]  /*9c50*/  IMAD.MOV.U32 R140, RZ, RZ, RZ ;  /* 0x000000ffff8c7224 */ /* 0x000fe200078e00ff */
[----:B------:R-:W-:Y:S01]  /*9c60*/  LOP3.LUT R139, RZ, R132, RZ, 0x33, !PT ;  /* 0x00000084ff8b7212 */ /* 0x000fe200078e33ff */
[----:B------:R-:W-:Y:S04]  /*9c70*/  IMAD R135, R135, R2, RZ ;  /* 0x0000000287877224 */ /* 0x000fe800078e02ff */
[----:B------:R-:W-:Y:S06]  /*9c80*/  IMAD.HI.U32 R135, R141, R135, R140 ;  /* 0x000000878d877227 */ /* 0x000fec00078e008c */
[C---:B------:R-:W-:Y:S04]  /*9c90*/  IMAD.HI.U32 R138, R135.reuse, R134, RZ ;  /* 0x00000086878a7227 */ /* 0x040fe800078e00ff */
[----:B------:R-:W-:Y:S01]  /*9ca0*/  IMAD.HI.U32 R140, R135, R136, RZ ;  /* 0x00000088878c7227 */ /* 0x000fe200078e00ff */
[----:B------:R-:W-:Y:S03]  /*9cb0*/  IADD3 R135, -R138, RZ, RZ ;  /* 0x000000ff8a877210 */ /* 0x000fe60007ffe1ff */
        /* <DEDUP_REMOVED lines=12> */
[----:B------:R-:W1:Y:S10]  /*9d80*/  LDC.64 R134, c[0x0][0x248] ;  /* 0x00009200ff867b82 */ /* 0x000e740000000a00 */
        /* <DEDUP_REMOVED lines=26> */
.L_x_3329:
        /* <DEDUP_REMOVED lines=24> */
.L_x_3328:
        /* <DEDUP_REMOVED lines=86> */
[C---:B------:R-:W-:Y:S01]  /*a610*/  FMUL.FTZ R45, R2.reuse, R45 ;  /* 0x0000002d022d7220 */ /* 0x040fe20000410000 */
        /* <DEDUP_REMOVED lines=73> */
[--C-:B------:R-:W-:Y:S01]  /*aab0*/  FFMA.FTZ R169, R12, UR4, -R168.reuse ;  /* 0x000000040ca97c23 */ /* 0x100fe200080108a8 */
[C---:B------:R-:W-:Y:S05]  /*aac0*/  HMMA.16816.F32.BF16 R48, R128.reuse, R144, R48 ;  /* 0x000000908030723c */ /* 0x040fea0000041830 */
[C---:B------:R-:W-:Y:S01]  /*aad0*/  FMUL.FTZ R12, R2.reuse, R124 ;  /* 0x0000007c020c7220 */ /* 0x040fe20000410000 */
[C---:B------:R-:W-:Y:S01]  /*aae0*/  HMMA.16816.F32.BF16 R52, R128.reuse, R146, R52 ;  /* 0x000000928034723c */ /* 0x040fe20000041834 */
[----:B------:R-:W3:Y:S01]  /*aaf0*/  LDSM.16.MT88.4 R144, [R190+0xe000] ;  /* 0x00e00000be90783b */ /* 0x000ee20000004200 */
[----:B------:R-:W-:Y:S03]  /*ab00*/  MUFU.EX2 R169, R169 ;  /* 0x000000a900a97308 */ /* 0x000fe60000000800 */
[----:B------:R-:W-:Y:S01]  /*ab10*/  FFMA.FTZ R170, R13, UR4, -R168 ;  /* 0x000000040daa7c23 */ /* 0x000fe200080108a8 */
[----:B------:R-:W-:Y:S01]  /*ab20*/  FMUL.FTZ R13, R2, R125 ;  /* 0x0000007d020d7220 */ /* 0x000fe20000410000 */
[--C-:B------:R-:W-:Y:S01]  /*ab30*/  FFMA.FTZ R171, R14, UR4, -R166.reuse ;  /* 0x000000040eab7c23 */ /* 0x100fe200080108a6 */
[----:B------:R-:W-:Y:S03]  /*ab40*/  FMUL.FTZ R14, R0, R126 ;  /* 0x0000007e000e7220 */ /* 0x000fe60000410000 */
[C---:B------:R-:W-:Y:S01]  /*ab50*/  FMUL.FTZ R104, R2.reuse, R104 ;  /* 0x0000006802687220 */ /* 0x040fe20000410000 */
[----:B------:R-:W-:Y:S01]  /*ab60*/  FMUL.FTZ R105, R2, R105 ;  /* 0x0000006902697220 */ /* 0x000fe20000410000 */
[C---:B------:R-:W-:Y:S01]  /*ab70*/  FMUL.FTZ R106, R0.reuse, R106 ;  /* 0x0000006a006a7220 */ /* 0x040fe20000410000 */
[C---:B------:R-:W-:Y:S01]  /*ab80*/  FMUL.FTZ R107, R0.reuse, R107 ;  /* 0x0000006b006b7220 */ /* 0x040fe20000410000 */
[----:B------:R-:W-:Y:S01]  /*ab90*/  FFMA.FTZ R172, R15, UR4, -R166 ;  /* 0x000000040fac7c23 */ /* 0x000fe200080108a6 */
[----:B------:R-:W-:Y:S01]  /*aba0*/  FMUL.FTZ R15, R0, R127 ;  /* 0x0000007f000f7220 */ /* 0x000fe20000410000 */
[C---:B-1----:R-:W-:Y:S01]  /*abb0*/  HMMA.16816.F32.BF16 R56, R128.reuse, R136, R56 ;  /* 0x000000888038723c */ /* 0x042fe20000041838 */
[----:B------:R-:W-:Y:S01]  /*abc0*/  LDSM.16.MT88.4 R124, [R192+0xc800] ;  /* 0x00c80000c07c783b */ /* 0x000fe20000004200 */
[----:B------:R-:W1:Y:S01]  /*abd0*/  MUFU.EX2 R170, R170 ;  /* 0x000000aa00aa7308 */ /* 0x000e620000000800 */
[C---:B------:R-:W-:Y:S01]  /*abe0*/  FMUL.FTZ R108, R2.reuse, R108 ;  /* 0x0000006c026c7220 */ /* 0x040fe20000410000 */
[----:B------:R-:W-:Y:S01]  /*abf0*/  FMUL.FTZ R109, R2, R109 ;  /* 0x0000006d026d7220 */ /* 0x000fe20000410000 */
[C---:B------:R-:W-:Y:S01]  /*ac00*/  FMUL.FTZ R110, R0.reuse, R110 ;  /* 0x0000006e006e7220 */ /* 0x040fe20000410000 */
[C---:B------:R-:W-:Y:S03]  /*ac10*/  HMMA.16816.F32.BF16 R60, R128.reuse, R138, R60 ;  /* 0x0000008a803c723c */ /* 0x040fe6000004183c */
[----:B------:R-:W4:Y:S03]  /*ac20*/  LDSM.16.MT88.4 R136, [R189+0xe000] ;  /* 0x00e00000bd88783b */ /* 0x000f260000004200 */
[----:B------:R-:W-:Y:S01]  /*ac30*/  MUFU.EX2 R171, R171 ;  /* 0x000000ab00ab7308 */ /* 0x000fe20000000800 */
[----:B------:R-:W-:Y:S01]  /*ac40*/  FMUL.FTZ R111, R0, R111 ;  /* 0x0000006f006f7220 */ /* 0x000fe20000410000 */
[C---:B--2---:R-:W-:Y:S03]  /*ac50*/  HMMA.16816.F32.BF16 R64, R128.reuse, R140, R64 ;  /* 0x0000008c8040723c */ /* 0x044fe60000041840 */
[--C-:B------:R-:W-:Y:S03]  /*ac60*/  FFMA.FTZ R173, R16, UR4, -R168.reuse ;  /* 0x0000000410ad7c23 */ /* 0x100fe600080108a8 */
[C---:B------:R-:W-:Y:S01]  /*ac70*/  HMMA.16816.F32.BF16 R68, R128.reuse, R142, R68 ;  /* 0x0000008e8044723c */ /* 0x040fe20000041844 */
[----:B------:R-:W2:Y:S01]  /*ac80*/  LDSM.16.MT88.4 R140, [R188+0xe000] ;  /* 0x00e00000bc8c783b */ /* 0x000ea20000004200 */
[----:B------:R-:W5:Y:S03]  /*ac90*/  MUFU.EX2 R172, R172 ;  /* 0x000000ac00ac7308 */ /* 0x000f660000000800 */
[----:B------:R-:W-:Y:S01]  /*aca0*/  FFMA.FTZ R174, R17, UR4, -R168 ;  /* 0x0000000411ae7c23 */ /* 0x000fe200080108a8 */
[C---:B---3--:R-:W-:Y:S06]  /*acb0*/  HMMA.16816.F32.BF16 R72, R128.reuse, R144, R72 ;  /* 0x000000908048723c */ /* 0x048fec0000041848 */
[----:B------:R-:W-:Y:S01]  /*acc0*/  MUFU.EX2 R173, R173 ;  /* 0x000000ad00ad7308 */ /* 0x000fe20000000800 */
[--C-:B------:R-:W-:Y:S01]  /*acd0*/  FFMA.FTZ R175, R18, UR4, -R166.reuse ;  /* 0x0000000412af7c23 */ /* 0x100fe200080108a6 */
[C---:B------:R-:W-:Y:S01]  /*ace0*/  HMMA.16816.F32.BF16 R76, R128.reuse, R146, R76 ;  /* 0x00000092804c723c */ /* 0x040fe2000004184c */
[----:B------:R-:W3:Y:S02]  /*acf0*/  LDSM.16.MT88.4 R144, [R192+0x10000] ;  /* 0x01000000c090783b */ /* 0x000ee40000004200 */
[----:B------:R-:W-:Y:S01]  /*ad00*/  FFMA.FTZ R220, R19, UR4, -R166 ;  /* 0x0000000413dc7c23 */ /* 0x000fe200080108a6 */
[----:B------:R-:W-:Y:S01]  /*ad10*/  FMUL.FTZ R16, R2, R120 ;  /* 0x0000007802107220 */ /* 0x000fe20000410000 */
[----:B-1----:R-:W-:Y:S01]  /*ad20*/  F2FP.BF16.F32.PACK_AB R120, R170, R169 ;  /* 0x000000a9aa78723e */ /* 0x002fe200000010ff */
[----:B------:R-:W-:Y:S02]  /*ad30*/  FMUL.FTZ R17, R2, R121 ;  /* 0x0000007902117220 */ /* 0x000fe40000410000 */
[----:B------:R-:W1:Y:S03]  /*ad40*/  MUFU.EX2 R174, R174 ;  /* 0x000000ae00ae7308 */ /* 0x000e660000000800 */
[----:B-----5:R-:W-:Y:S01]  /*ad50*/  F2FP.BF16.F32.PACK_AB R121, R172, R171 ;  /* 0x000000abac79723e */ /* 0x020fe200000010ff */
[C---:B------:R-:W-:Y:S01]  /*ad60*/  FMUL.FTZ R18, R0.reuse, R122 ;  /* 0x0000007a00127220 */ /* 0x040fe20000410000 */
[----:B------:R-:W-:Y:S01]  /*ad70*/  FMUL.FTZ R19, R0, R123 ;  /* 0x0000007b00137220 */ /* 0x000fe20000410000 */
[C---:B------:R-:W-:Y:S01]  /*ad80*/  FMUL.FTZ R112, R2.reuse, R112 ;  /* 0x0000007002707220 */ /* 0x040fe20000410000 */
[----:B------:R-:W-:Y:S01]  /*ad90*/  FMUL.FTZ R113, R2, R113 ;  /* 0x0000007102717220 */ /* 0x000fe20000410000 */
[C---:B------:R-:W-:Y:S02]  /*ada0*/  FMUL.FTZ R114, R0.reuse, R114 ;  /* 0x0000007200727220 */ /* 0x040fe40000410000 */
[----:B------:R-:W-:Y:S01]  /*adb0*/  MUFU.EX2 R175, R175 ;  /* 0x000000af00af7308 */ /* 0x000fe20000000800 */
[----:B------:R-:W-:Y:S01]  /*adc0*/  FMUL.FTZ R115, R0, R115 ;  /* 0x0000007300737220 */ /* 0x000fe20000410000 */
[C---:B----4-:R-:W-:Y:S03]  /*add0*/  HMMA.16816.F32.BF16 R80, R128.reuse, R136, R80 ;  /* 0x000000888050723c */ /* 0x050fe60000041850 */
[C---:B------:R-:W-:Y:S01]  /*ade0*/  FMUL.FTZ R116, R2.reuse, R116 ;  /* 0x0000007402747220 */ /* 0x040fe20000410000 */
[----:B------:R-:W-:Y:S01]  /*adf0*/  FMUL.FTZ R117, R2, R117 ;  /* 0x0000007502757220 */ /* 0x000fe20000410000 */
[----:B------:R-:W-:Y:S01]  /*ae00*/  FMUL.FTZ R118, R0, R118 ;  /* 0x0000007600767220 */ /* 0x000fe20000410000 */
[C---:B------:R-:W-:Y:S01]  /*ae10*/  HMMA.16816.F32.BF16 R84, R128.reuse, R138, R84 ;  /* 0x0000008a8054723c */ /* 0x040fe20000041854 */
[----:B------:R-:W4:Y:S01]  /*ae20*/  LDSM.16.MT88.4 R136, [R190+0x10000] ;  /* 0x01000000be88783b */ /* 0x000f220000004200 */
[----:B------:R-:W5:Y:S03]  /*ae30*/  MUFU.EX2 R220, R220 ;  /* 0x000000dc00dc7308 */ /* 0x000f660000000800 */
[----:B-1----:R-:W-:Y:S01]  /*ae40*/  F2FP.BF16.F32.PACK_AB R122, R174, R173 ;  /* 0x000000adae7a723e */ /* 0x002fe200000010ff */
[C---:B--2---:R-:W-:Y:S05]  /*ae50*/  HMMA.16816.F32.BF16 R88, R128.reuse, R140, R88 ;  /* 0x0000008c8058723c */ /* 0x044fea0000041858 */
[----:B------:R-:W-:Y:S01]  /*ae60*/  FMUL.FTZ R119, R0, R119 ;  /* 0x0000007700777220 */ /* 0x000fe20000410000 */
[C---:B------:R-:W-:Y:S01]  /*ae70*/  HMMA.16816.F32.BF16 R92, R128.reuse, R142, R92 ;  /* 0x0000008e805c723c */ /* 0x040fe2000004185c */
[----:B------:R-:W1:Y:S04]  /*ae80*/  LDSM.16.MT88.4 R140, [R189+0x10000] ;  /* 0x01000000bd8c783b */ /* 0x000e680000004200 */
[----:B------:R-:W-:Y:S01]  /*ae90*/  FFMA.FTZ R222, R25, UR4, -R168 ;  /* 0x0000000419de7c23 */ /* 0x000fe200080108a8 */
[C---:B---3--:R-:W-:Y:S05]  /*aea0*/  HMMA.16816.F32.BF16 R96, R128.reuse, R144, R96 ;  /* 0x000000908060723c */ /* 0x048fea0000041860 */
[----:B-----5:R-:W-:Y:S01]  /*aeb0*/  F2FP.BF16.F32.PACK_AB R123, R220, R175 ;  /* 0x000000afdc7b723e */ /* 0x020fe200000010ff */
[C---:B------:R-:W-:Y:S01]  /*aec0*/  HMMA.16816.F32.BF16 R100, R128.reuse, R146, R100 ;  /* 0x000000928064723c */ /* 0x040fe20000041864 */
[----:B------:R-:W2:Y:S01]  /*aed0*/  LDSM.16.MT88.4 R144, [R188+0x10000] ;  /* 0x01000000bc90783b */ /* 0x000ea20000004200 */
[----:B------:R-:W-:Y:S03]  /*aee0*/  MUFU.EX2 R222, R222 ;  /* 0x000000de00de7308 */ /* 0x000fe60000000800 */
[--C-:B------:R-:W-:Y:S01]  /*aef0*/  FFMA.FTZ R223, R26, UR4, -R166.reuse ;  /* 0x000000041adf7c23 */ /* 0x100fe200080108a6 */
[----:B------:R-:W-:Y:S01]  /*af00*/  FFMA.FTZ R224, R27, UR4, -R166 ;  /* 0x000000041be07c23 */ /* 0x000fe200080108a6 */
[----:B------:R-:W-:Y:S01]  /*af10*/  FFMA.FTZ R165, R2, R221, R165 ;  /* 0x000000dd02a57223 */ /* 0x000fe200000100a5 */
[----:B------:R-:W-:Y:S04]  /*af20*/  MOV R133, R132 ;  /* 0x0000008400857202 */ /* 0x000fe80000000f00 */
[----:B------:R-:W-:Y:S01]  /*af30*/  MUFU.EX2 R223, R223 ;  /* 0x000000df00df7308 */ /* 0x000fe20000000800 */
[----:B------:R-:W-:Y:S01]  /*af40*/  FFMA.FTZ R167, R0, R219, R167 ;  /* 0x000000db00a77223 */ /* 0x000fe200000100a7 */
[----:B------:R-:W-:Y:S03]  /*af50*/  FADD.FTZ R0, R5, R165 ;  /* 0x000000a505007221 */ /* 0x000fe60000010000 */
[----:B------:R-:W-:Y:S01]  /*af60*/  FADD.FTZ R6, R6, R167 ;  /* 0x000000a706067221 */ /* 0x000fe20000010000 */
[C---:B----4-:R-:W-:Y:S04]  /*af70*/  HMMA.16816.F32.BF16 R104, R128.reuse, R136, R104 ;  /* 0x000000888068723c */ /* 0x050fe80000041868 */
[----:B------:R-:W3:Y:S01]  /*af80*/  MUFU.EX2 R224, R224 ;  /* 0x000000e000e07308 */ /* 0x000ee20000000800 */
[----:B------:R-:W-:Y:S01]  /*af90*/  FADD.FTZ R7, R7, R0 ;  /* 0x0000000007077221 */ /* 0x000fe20000010000 */
[----:B------:R-:W-:Y:S01]  /*afa0*/  FADD.FTZ R135, R135, R6 ;  /* 0x0000000687877221 */ /* 0x000fe20000010000 */
[----:B------:R-:W-:Y:S01]  /*afb0*/  MOV R0, R3 ;  /* 0x0000000300007202 */ /* 0x000fe20000000f00 */
[C---:B------:R-:W-:Y:S01]  /*afc0*/  HMMA.16816.F32.BF16 R12, R128.reuse, R138, R12 ;  /* 0x0000008a800c723c */ /* 0x040fe2000004180c */
[----:B------:R-:W4:Y:S02]  /*afd0*/  LDSM.16.MT88.4 R136, [R190+0xc800] ;  /* 0x00c80000be88783b */ /* 0x000f240000004200 */
[----:B------:R-:W-:Y:S03]  /*afe0*/  FADD.FTZ R134, R134, R7 ;  /* 0x0000000786867221 */ /* 0x000fe60000010000 */
[C---:B-1----:R-:W-:Y:S05]  /*aff0*/  HMMA.16816.F32.BF16 R108, R128.reuse, R140, R108 ;  /* 0x0000008c806c723c */ /* 0x042fea000004186c */
[----:B------:R-:W-:Y:S01]  /*b000*/  FADD.FTZ R164, R164, R135 ;  /* 0x00000087a4a47221 */ /* 0x000fe20000010000 */
[C---:B------:R-:W-:Y:S01]  /*b010*/  HMMA.16816.F32.BF16 R16, R128.reuse, R142, R16 ;  /* 0x0000008e8010723c */ /* 0x040fe20000041810 */
[----:B------:R-:W1:Y:S04]  /*b020*/  LDSM.16.MT88.4 R140, [R192+0xe800] ;  /* 0x00e80000c08c783b */ /* 0x000e680000004200 */
[----:B---3--:R-:W-:Y:S01]  /*b030*/  F2FP.BF16.F32.PACK_AB R27, R224, R223 ;  /* 0x000000dfe01b723e */ /* 0x008fe200000010ff */
[C---:B--2---:R-:W-:Y:S05]  /*b040*/  HMMA.16816.F32.BF16 R112, R128.reuse, R144, R112 ;  /* 0x000000908070723c */ /* 0x044fea0000041870 */
[----:B------:R-:W-:Y:S01]  /*b050*/  FADD.FTZ R169, R169, R134 ;  /* 0x00000086a9a97221 */ /* 0x000fe20000010000 */
[----:B------:R-:W-:Y:S01]  /*b060*/  HMMA.16816.F32.BF16 R116, R128, R146, R116 ;  /* 0x000000928074723c */ /* 0x000fe20000041874 */
[----:B------:R-:W2:Y:S04]  /*b070*/  LDSM.16.MT88.4 R128, [R188+0xe800] ;  /* 0x00e80000bc80783b */ /* 0x000ea80000004200 */
[----:B------:R-:W-:Y:S01]  /*b080*/  FADD.FTZ R171, R171, R164 ;  /* 0x000000a4abab7221 */ /* 0x000fe20000010000 */
[C---:B------:R-:W-:Y:S03]  /*b090*/  HMMA.16816.F32.BF16 R8, R120.reuse, R124, R8 ;  /* 0x0000007c7808723c */ /* 0x040fe60000041808 */
[----:B------:R-:W-:Y:S02]  /*b0a0*/  LDSM.16.MT88.4 R144, [R190+0xd000] ;  /* 0x00d00000be90783b */ /* 0x000fe40000004200 */
[----:B------:R-:W-:Y:S01]  /*b0b0*/  FADD.FTZ R170, R170, R169 ;  /* 0x000000a9aaaa7221 */ /* 0x000fe20000010000 */
[C---:B------:R-:W-:Y:S05]  /*b0c0*/  HMMA.16816.F32.BF16 R36, R120.reuse, R126, R36 ;  /* 0x0000007e7824723c */ /* 0x040fea0000041824 */
[----:B------:R-:W3:Y:S01]  /*b0d0*/  LDSM.16.MT88.4 R124, [R192+0x10800] ;  /* 0x01080000c07c783b */ /* 0x000ee20000004200 */
[C---:B----4-:R-:W-:Y:S05]  /*b0e0*/  HMMA.16816.F32.BF16 R40, R120.reuse, R136, R40 ;  /* 0x000000887828723c */ /* 0x050fea0000041828 */
[----:B------:R-:W-:Y:S01]  /*b0f0*/  FADD.FTZ R172, R172, R171 ;  /* 0x000000abacac7221 */ /* 0x000fe20000010000 */
        /* <DEDUP_REMOVED lines=11> */
[----:B------:R-:W-:Y:S05]  /*b1b0*/  LDSM.16.MT88.4 R152, [R190+0xf000] ;  /* 0x00f00000be98783b */ /* 0x000fea0000004200 */
[C---:B-1----:R-:W-:Y:S06]  /*b1c0*/  HMMA.16816.F32.BF16 R64, R120.reuse, R140, R64 ;  /* 0x0000008c7840723c */ /* 0x042fec0000041840 */
[C---:B------:R-:W-:Y:S01]  /*b1d0*/  HMMA.16816.F32.BF16 R68, R120.reuse, R142, R68 ;  /* 0x0000008e7844723c */ /* 0x040fe20000041844 */
[----:B------:R-:W1:Y:S05]  /*b1e0*/  LDSM.16.MT88.4 R140, [R189+0x10800] ;  /* 0x01080000bd8c783b */ /* 0x000e6a0000004200 */
[C---:B------:R-:W-:Y:S06]  /*b1f0*/  HMMA.16816.F32.BF16 R72, R120.reuse, R156, R72 ;  /* 0x0000009c7848723c */ /* 0x040fec0000041848 */
[C---:B------:R-:W-:Y:S01]  /*b200*/  HMMA.16816.F32.BF16 R76, R120.reuse, R158, R76 ;  /* 0x0000009e784c723c */ /* 0x040fe2000004184c */
[----:B------:R-:W-:Y:S05]  /*b210*/  LDSM.16.MT88.4 R156, [R188+0xf000] ;  /* 0x00f00000bc9c783b */ /* 0x000fea0000004200 */
[C---:B------:R-:W-:Y:S06]  /*b220*/  HMMA.16816.F32.BF16 R80, R120.reuse, R160, R80 ;  /* 0x000000a07850723c */ /* 0x040fec0000041850 */
[C---:B------:R-:W-:Y:S05]  /*b230*/  HMMA.16816.F32.BF16 R84, R120.reuse, R162, R84 ;  /* 0x000000a27854723c */ /* 0x040fea0000041854 */
[----:B------:R-:W-:Y:S01]  /*b240*/  FFMA.FTZ R160, R21, UR4, -R168 ;  /* 0x0000000415a07c23 */ /* 0x000fe200080108a8 */
[C---:B--2---:R-:W-:Y:S05]  /*b250*/  HMMA.16816.F32.BF16 R88, R120.reuse, R128, R88 ;  /* 0x000000807858723c */ /* 0x044fea0000041858 */
[--C-:B------:R-:W-:Y:S01]  /*b260*/  FFMA.FTZ R161, R22, UR4, -R166.reuse ;  /* 0x0000000416a17c23 */ /* 0x100fe200080108a6 */
[C---:B------:R-:W-:Y:S01]  /*b270*/  HMMA.16816.F32.BF16 R92, R120.reuse, R130, R92 ;  /* 0x00000082785c723c */ /* 0x040fe2000004185c */
[----:B------:R-:W-:Y:S01]  /*b280*/  LDSM.16.MT88.4 R128, [R192+0xd000] ;  /* 0x00d00000c080783b */ /* 0x000fe20000004200 */
[----:B------:R-:W2:Y:S03]  /*b290*/  MUFU.EX2 R160, R160 ;  /* 0x000000a000a07308 */ /* 0x000ea60000000800 */
[----:B------:R-:W-:Y:S01]  /*b2a0*/  FFMA.FTZ R162, R23, UR4, -R166 ;  /* 0x0000000417a27c23 */ /* 0x000fe200080108a6 */
[C---:B---3--:R-:W-:Y:S03]  /*b2b0*/  HMMA.16816.F32.BF16 R96, R120.reuse, R124, R96 ;  /* 0x0000007c7860723c */ /* 0x048fe60000041860 */
[----:B------:R-:W3:Y:S03]  /*b2c0*/  LDSM.16.MT88.4 R20, [R188+0x10800] ;  /* 0x01080000bc14783b */ /* 0x000ee60000004200 */
[----:B------:R-:W-:Y:S01]  /*b2d0*/  MUFU.EX2 R161, R161 ;  /* 0x000000a100a17308 */ /* 0x000fe20000000800 */
[----:B------:R-:W-:Y:S01]  /*b2e0*/  FFMA.FTZ R163, R24, UR4, -R168 ;  /* 0x0000000418a37c23 */ /* 0x000fe200080108a8 */
[C---:B------:R-:W-:Y:S03]  /*b2f0*/  HMMA.16816.F32.BF16 R100, R120.reuse, R126, R100 ;  /* 0x0000007e7864723c */ /* 0x040fe60000041864 */
[----:B------:R-:W5:Y:S03]  /*b300*/  LDSM.16.MT88.4 R124, [R189+0xd000] ;  /* 0x00d00000bd7c783b */ /* 0x000f660000004200 */
[C---:B----4-:R-:W-:Y:S02]  /*b310*/  HMMA.16816.F32.BF16 R104, R120.reuse, R136, R104 ;  /* 0x000000887868723c */ /* 0x050fe40000041868 */
[----:B------:R-:W4:Y:S03]  /*b320*/  MUFU.EX2 R162, R162 ;  /* 0x000000a200a27308 */ /* 0x000f260000000800 */
[C---:B--2---:R-:W-:Y:S01]  /*b330*/  F2FP.BF16.F32.PACK_AB R24, R160.reuse, R203 ;  /* 0x000000cba018723e */ /* 0x044fe200000010ff */
[C---:B------:R-:W-:Y:S01]  /*b340*/  HMMA.16816.F32.BF16 R12, R120.reuse, R138, R12 ;  /* 0x0000008a780c723c */ /* 0x040fe2000004180c */
[----:B------:R-:W2:Y:S05]  /*b350*/  LDSM.16.MT88.4 R136, [R192+0xf000] ;  /* 0x00f00000c088783b */ /* 0x000eaa0000004200 */
[----:B------:R-:W3:Y:S01]  /*b360*/  MUFU.EX2 R163, R163 ;  /* 0x000000a300a37308 */ /* 0x000ee20000000800 */
[----:B------:R-:W-:Y:S01]  /*b370*/  FADD.FTZ R203, R203, R174 ;  /* 0x000000aecbcb7221 */ /* 0x000fe20000010000 */
[C---:B-1----:R-:W-:Y:S03]  /*b380*/  HMMA.16816.F32.BF16 R108, R120.reuse, R140, R108 ;  /* 0x0000008c786c723c */ /* 0x042fe6000004186c */
[----:B------:R-:W-:Y:S03]  /*b390*/  FADD.FTZ R160, R160, R203 ;  /* 0x000000cba0a07221 */ /* 0x000fe60000010000 */
[C---:B------:R-:W-:Y:S01]  /*b3a0*/  HMMA.16816.F32.BF16 R16, R120.reuse, R142, R16 ;  /* 0x0000008e7810723c */ /* 0x040fe20000041810 */
[----:B------:R-:W1:Y:S04]  /*b3b0*/  LDSM.16.MT88.4 R140, [R189+0xf000] ;  /* 0x00f00000bd8c783b */ /* 0x000e680000004200 */
[----:B----4-:R-:W-:Y:S01]  /*b3c0*/  F2FP.BF16.F32.PACK_AB R25, R162, R161 ;  /* 0x000000a1a219723e */ /* 0x010fe200000010ff */
[----:B------:R-:W-:Y:S01]  /*b3d0*/  FADD.FTZ R161, R161, R220 ;  /* 0x000000dca1a17221 */ /* 0x000fe20000010000 */
[----:B---3--:R-:W-:Y:S04]  /*b3e0*/  F2FP.BF16.F32.PACK_AB R26, R222, R163 ;  /* 0x000000a3de1a723e */ /* 0x008fe800000010ff */
        /* <DEDUP_REMOVED lines=9> */
[----:B------:R-:W4:Y:S03]  /*b480*/  LDSM.16.MT88.4 R120, [R190+0x11000] ;  /* 0x01100000be78783b */ /* 0x000f260000004200 */
[C---:B------:R-:W-:Y:S05]  /*b490*/  HMMA.16816.F32.BF16 R36, R24.reuse, R130, R36 ;  /* 0x000000821824723c */ /* 0x040fea0000041824 */
[----:B------:R-:W-:Y:S01]  /*b4a0*/  LDSM.16.MT88.4 R128, [R188+0x11000] ;  /* 0x01100000bc80783b */ /* 0x000fe20000004200 */
[C---:B------:R-:W-:Y:S06]  /*b4b0*/  HMMA.16816.F32.BF16 R40, R24.reuse, R144, R40 ;  /* 0x000000901828723c */ /* 0x040fec0000041828 */
[C---:B------:R-:W-:Y:S05]  /*b4c0*/  HMMA.16816.F32.BF16 R44, R24.reuse, R146, R44 ;  /* 0x00000092182c723c */ /* 0x040fea000004182c */
[--C-:B------:R-:W-:Y:S01]  /*b4d0*/  FFMA.FTZ R144, R28, UR4, -R168.reuse ;  /* 0x000000041c907c23 */ /* 0x100fe200080108a8 */
[C---:B-----5:R-:W-:Y:S05]  /*b4e0*/  HMMA.16816.F32.BF16 R48, R24.reuse, R124, R48 ;  /* 0x0000007c1830723c */ /* 0x060fea0000041830 */
[----:B------:R-:W-:Y:S01]  /*b4f0*/  FFMA.FTZ R145, R29, UR4, -R168 ;  /* 0x000000041d917c23 */ /* 0x000fe200080108a8 */
[C---:B------:R-:W-:Y:S01]  /*b500*/  HMMA.16816.F32.BF16 R52, R24.reuse, R126, R52 ;  /* 0x0000007e1834723c */ /* 0x040fe20000041834 */
[----:B------:R-:W5:Y:S01]  /*b510*/  LDSM.16.MT88.4 R124, [R189+0x11000] ;  /* 0x01100000bd7c783b */ /* 0x000f620000004200 */
[----:B------:R-:W-:Y:S03]  /*b520*/  MUFU.EX2 R144, R144 ;  /* 0x0000009000907308 */ /* 0x000fe60000000800 */
[--C-:B------:R-:W-:Y:S01]  /*b530*/  FFMA.FTZ R146, R30, UR4, -R166.reuse ;  /* 0x000000041e927c23 */ /* 0x100fe200080108a6 */
[C---:B------:R-:W-:Y:S06]  /*b540*/  HMMA.16816.F32.BF16 R56, R24.reuse, R148, R56 ;  /* 0x000000941838723c */ /* 0x040fec0000041838 */
[----:B------:R-:W4:Y:S01]  /*b550*/  MUFU.EX2 R145, R145 ;  /* 0x0000009100917308 */ /* 0x000f220000000800 */
[----:B------:R-:W-:Y:S01]  /*b560*/  FFMA.FTZ R147, R31, UR4, -R166 ;  /* 0x000000041f937c23 */ /* 0x000fe200080108a6 */
[C---:B------:R-:W-:Y:S01]  /*b570*/  HMMA.16816.F32.BF16 R60, R24.reuse, R150, R60 ;  /* 0x00000096183c723c */ /* 0x040fe2000004183c */
[----:B------:R-:W5:Y:S02]  /*b580*/  LDSM.16.MT88.4 R28, [R192+0xd800] ;  /* 0x00d80000c01c783b */ /* 0x000f640000004200 */
[----:B------:R-:W-:Y:S03]  /*b590*/  FFMA.FTZ R148, R32, UR4, -R168 ;  /* 0x0000000420947c23 */ /* 0x000fe600080108a8 */
[C---:B--2---:R-:W-:Y:S02]  /*b5a0*/  HMMA.16816.F32.BF16 R64, R24.reuse, R136, R64 ;  /* 0x000000881840723c */ /* 0x044fe40000041840 */
[----:B------:R-:W-:Y:S03]  /*b5b0*/  MUFU.EX2 R146, R146 ;  /* 0x0000009200927308 */ /* 0x000fe60000000800 */
[----:B------:R-:W-:Y:S01]  /*b5c0*/  FFMA.FTZ R150, R34, UR4, -R166 ;  /* 0x0000000422967c23 */ /* 0x000fe200080108a6 */
[C---:B------:R-:W-:Y:S01]  /*b5d0*/  HMMA.16816.F32.BF16 R68, R24.reuse, R138, R68 ;  /* 0x0000008a1844723c */ /* 0x040fe20000041844 */
[----:B------:R-:W2:Y:S05]  /*b5e0*/  LDSM.16.MT88.4 R136, [R190+0xd800] ;  /* 0x00d80000be88783b */ /* 0x000eaa0000004200 */
[----:B------:R-:W4:Y:S01]  /*b5f0*/  MUFU.EX2 R147, R147 ;  /* 0x0000009300937308 */ /* 0x000f220000000800 */
[----:B------:R-:W-:Y:S01]  /*b600*/  FFMA.FTZ R168, R33, UR4, -R168 ;  /* 0x0000000421a87c23 */ /* 0x000fe200080108a8 */
[C---:B------:R-:W-:Y:S03]  /*b610*/  HMMA.16816.F32.BF16 R72, R24.reuse, R152, R72 ;  /* 0x000000981848723c */ /* 0x040fe60000041848 */
[----:B------:R-:W-:Y:S03]  /*b620*/  FFMA.FTZ R166, R35, UR4, -R166 ;  /* 0x0000000423a67c23 */ /* 0x000fe600080108a6 */
[C---:B------:R-:W-:Y:S01]  /*b630*/  HMMA.16816.F32.BF16 R76, R24.reuse, R154, R76 ;  /* 0x0000009a184c723c */ /* 0x040fe2000004184c */
[----:B------:R-:W-:Y:S01]  /*b640*/  LDSM.16.MT88.4 R32, [R188+0xd800] ;  /* 0x00d80000bc20783b */ /* 0x000fe20000004200 */
[----:B------:R-:W-:Y:S04]  /*b650*/  MUFU.EX2 R148, R148 ;  /* 0x0000009400947308 */ /* 0x000fe80000000800 */
[C---:B-1----:R-:W-:Y:S06]  /*b660*/  HMMA.16816.F32.BF16 R80, R24.reuse, R140, R80 ;  /* 0x0000008c1850723c */ /* 0x042fec0000041850 */
[----:B------:R-:W1:Y:S01]  /*b670*/  MUFU.EX2 R149, R168 ;  /* 0x000000a800957308 */ /* 0x000e620000000800 */
[C---:B------:R-:W-:Y:S01]  /*b680*/  HMMA.16816.F32.BF16 R84, R24.reuse, R142, R84 ;  /* 0x0000008e1854723c */ /* 0x040fe20000041854 */
[----:B------:R-:W2:Y:S05]  /*b690*/  LDSM.16.MT88.4 R140, [R189+0xd800] ;  /* 0x00d80000bd8c783b */ /* 0x000eaa0000004200 */
[C---:B------:R-:W-:Y:S03]  /*b6a0*/  HMMA.16816.F32.BF16 R88, R24.reuse, R156, R88 ;  /* 0x0000009c1858723c */ /* 0x040fe60000041858 */
[----:B------:R-:W-:Y:S03]  /*b6b0*/  MUFU.EX2 R150, R150 ;  /* 0x0000009600967308 */ /* 0x000fe60000000800 */
[C---:B------:R-:W-:Y:S07]  /*b6c0*/  HMMA.16816.F32.BF16 R92, R24.reuse, R158, R92 ;  /* 0x0000009e185c723c */ /* 0x040fee000004185c */
[----:B------:R-:W2:Y:S01]  /*b6d0*/  MUFU.EX2 R151, R166 ;  /* 0x000000a600977308 */ /* 0x000ea20000000800 */
[C---:B---3--:R-:W-:Y:S06]  /*b6e0*/  HMMA.16816.F32.BF16 R96, R24.reuse, R20, R96 ;  /* 0x000000141860723c */ /* 0x048fec0000041860 */
[C---:B------:R-:W-:Y:S05]  /*b6f0*/  HMMA.16816.F32.BF16 R100, R24.reuse, R22, R100 ;  /* 0x000000161864723c */ /* 0x040fea0000041864 */
[----:B----4-:R-:W-:Y:S01]  /*b700*/  F2FP.BF16.F32.PACK_AB R20, R145, R144 ;  /* 0x000000909114723e */ /* 0x010fe200000010ff */
[C---:B------:R-:W-:Y:S05]  /*b710*/  HMMA.16816.F32.BF16 R104, R24.reuse, R120, R104 ;  /* 0x000000781868723c */ /* 0x040fea0000041868 */
[----:B------:R-:W-:Y:S01]  /*b720*/  F2FP.BF16.F32.PACK_AB R21, R147, R146 ;  /* 0x000000929315723e */ /* 0x000fe200000010ff */
[C---:B------:R-:W-:Y:S01]  /*b730*/  HMMA.16816.F32.BF16 R12, R24.reuse, R122, R12 ;  /* 0x0000007a180c723c */ /* 0x040fe2000004180c */
[----:B------:R-:W3:Y:S04]  /*b740*/  LDSM.16.MT88.4 R120, [R192+0xf800] ;  /* 0x00f80000c078783b */ /* 0x000ee80000004200 */
[----:B-1----:R-:W-:Y:S01]  /*b750*/  F2FP.BF16.F32.PACK_AB R22, R149, R148 ;  /* 0x000000949516723e */ /* 0x002fe200000010ff */
[C---:B-----5:R-:W-:Y:S05]  /*b760*/  HMMA.16816.F32.BF16 R108, R24.reuse, R124, R108 ;  /* 0x0000007c186c723c */ /* 0x060fea000004186c */
[----:B--2---:R-:W-:Y:S01]  /*b770*/  F2FP.BF16.F32.PACK_AB R23, R151, R150 ;  /* 0x000000969717723e */ /* 0x004fe200000010ff */
[C---:B------:R-:W-:Y:S01]  /*b780*/  HMMA.16816.F32.BF16 R16, R24.reuse, R126, R16 ;  /* 0x0000007e1810723c */ /* 0x040fe20000041810 */
[----:B------:R-:W-:Y:S04]  /*b790*/  LDSM.16.MT88.4 R124, [R192+0x11800] ;  /* 0x01180000c07c783b */ /* 0x000fe80000004200 */
[----:B------:R-:W-:Y:S01]  /*b7a0*/  FADD.FTZ R144, R144, R163 ;  /* 0x000000a390907221 */ /* 0x000fe20000010000 */
[C---:B------:R-:W-:Y:S05]  /*b7b0*/  HMMA.16816.F32.BF16 R112, R24.reuse, R128, R112 ;  /* 0x000000801870723c */ /* 0x040fea0000041870 */
[----:B------:R-:W-:Y:S01]  /*b7c0*/  FADD.FTZ R146, R146, R223 ;  /* 0x000000df92927221 */ /* 0x000fe20000010000 */
[----:B------:R-:W-:Y:S01]  /*b7d0*/  HMMA.16816.F32.BF16 R116, R24, R130, R116 ;  /* 0x000000821874723c */ /* 0x000fe20000041874 */
[----:B------:R-:W1:Y:S04]  /*b7e0*/  LDSM.16.MT88.4 R24, [R190+0xf800] ;  /* 0x00f80000be18783b */ /* 0x000e680000004200 */
[----:B------:R-:W-:Y:S01]  /*b7f0*/  FADD.FTZ R145, R145, R144 ;  /* 0x0000009091917221 */ /* 0x000fe20000010000 */
[C---:B------:R-:W-:Y:S03]  /*b800*/  HMMA.16816.F32.BF16 R128, R20.reuse, R28, R8 ;  /* 0x0000001c1480723c */ /* 0x040fe60000041808 */
[----:B------:R-:W2:Y:S02]  /*b810*/  LDSM.16.MT88.4 R8, [R189+0xf800] ;  /* 0x00f80000bd08783b */ /* 0x000ea40000004200 */
[----:B------:R-:W-:Y:S01]  /*b820*/  FADD.FTZ R147, R147, R146 ;  /* 0x0000009293937221 */ /* 0x000fe20000010000 */
[C---:B------:R-:W-:Y:S05]  /*b830*/  HMMA.16816.F32.BF16 R36, R20.reuse, R30, R36 ;  /* 0x0000001e1424723c */ /* 0x040fea0000041824 */
[----:B------:R-:W4:Y:S01]  /*b840*/  LDSM.16.MT88.4 R28, [R188+0xf800] ;  /* 0x00f80000bc1c783b */ /* 0x000f220000004200 */
        /* <DEDUP_REMOVED lines=8> */
[C---:B------:R-:W-:Y:S06]  /*b8d0*/  HMMA.16816.F32.BF16 R56, R20.reuse, R32, R56 ;  /* 0x000000201438723c */ /* 0x040fec0000041838 */
[C---:B------:R-:W-:Y:S01]  /*b8e0*/  HMMA.16816.F32.BF16 R60, R20.reuse, R34, R60 ;  /* 0x00000022143c723c */ /* 0x040fe2000004183c */
[----:B------:R-:W5:Y:S05]  /*b8f0*/  LDSM.16.MT88.4 R32, [R190+0x11800] ;  /* 0x01180000be20783b */ /* 0x000f6a0000004200 */
[C---:B---3--:R-:W-:Y:S06]  /*b900*/  HMMA.16816.F32.BF16 R64, R20.reuse, R120, R64 ;  /* 0x000000781440723c */ /* 0x048fec0000041840 */
[C---:B------:R-:W-:Y:S01]  /*b910*/  HMMA.16816.F32.BF16 R68, R20.reuse, R122, R68 ;  /* 0x0000007a1444723c */ /* 0x040fe20000041844 */
[----:B------:R-:W3:Y:S05]  /*b920*/  LDSM.16.MT88.4 R120, [R189+0x11800] ;  /* 0x01180000bd78783b */ /* 0x000eea0000004200 */
[C---:B-1----:R-:W-:Y:S06]  /*b930*/  HMMA.16816.F32.BF16 R72, R20.reuse, R24, R72 ;  /* 0x000000181448723c */ /* 0x042fec0000041848 */
[C---:B------:R-:W-:Y:S01]  /*b940*/  HMMA.16816.F32.BF16 R76, R20.reuse, R26, R76 ;  /* 0x0000001a144c723c */ /* 0x040fe2000004184c */
[----:B------:R-:W1:Y:S05]  /*b950*/  LDSM.16.MT88.4 R24, [R188+0x11800] ;  /* 0x01180000bc18783b */ /* 0x000e6a0000004200 */
[C---:B--2---:R-:W-:Y:S06]  /*b960*/  HMMA.16816.F32.BF16 R80, R20.reuse, R8, R80 ;  /* 0x000000081450723c */ /* 0x044fec0000041850 */
[C---:B------:R-:W-:Y:S06]  /*b970*/  HMMA.16816.F32.BF16 R84, R20.reuse, R10, R84 ;  /* 0x0000000a1454723c */ /* 0x040fec0000041854 */
[C---:B----4-:R-:W-:Y:S06]  /*b980*/  HMMA.16816.F32.BF16 R88, R20.reuse, R28, R88 ;  /* 0x0000001c1458723c */ /* 0x050fec0000041858 */
[C---:B------:R-:W-:Y:S06]  /*b990*/  HMMA.16816.F32.BF16 R92, R20.reuse, R30, R92 ;  /* 0x0000001e145c723c */ /* 0x040fec000004185c */
[C---:B------:R-:W-:Y:S06]  /*b9a0*/  HMMA.16816.F32.BF16 R96, R20.reuse, R124, R96 ;  /* 0x0000007c1460723c */ /* 0x040fec0000041860 */
[C---:B------:R-:W-:Y:S06]  /*b9b0*/  HMMA.16816.F32.BF16 R100, R20.reuse, R126, R100 ;  /* 0x0000007e1464723c */ /* 0x040fec0000041864 */
[C---:B-----5:R-:W-:Y:S06]  /*b9c0*/  HMMA.16816.F32.BF16 R104, R20.reuse, R32, R104 ;  /* 0x000000201468723c */ /* 0x060fec0000041868 */
        /* <DEDUP_REMOVED lines=8> */
.L_x_3326:
[----:B------:R-:W1:Y:S01]  /*ba50*/  SHFL.BFLY PT, R0, R221, 0x2, 0x1f ;  /* 0x0c401f00dd007f89 */ /* 0x000e6200000e0000 */
[----:B------:R-:W-:Y:S01]  /*ba60*/  MOV R11, 0x3f800000 ;  /* 0x3f800000000b7802 */ /* 0x000fe20000000f00 */
[----:B------:R-:W2:Y:S01]  /*ba70*/  S2UR UR5, SR_CgaCtaId ;  /* 0x00000000000579c3 */ /* 0x000ea20000008800 */
[----:B------:R-:W-:Y:S01]  /*ba80*/  UMOV UR4, 0x400 ;  /* 0x0000040000047882 */ /* 0x000fe20000000000 */
[----:B------:R-:W3:Y:S01]  /*ba90*/  SHFL.BFLY PT, R8, R219, 0x2, 0x1f ;  /* 0x0c401f00db087f89 */ /* 0x000ee200000e0000 */
[----:B------:R-:W-:Y:S01]  /*baa0*/  IADD3 R23, -R209, RZ, RZ ;  /* 0x000000ffd1177210 */ /* 0x000fe20007ffe1ff */
[----:B------:R-:W-:Y:S01]  /*bab0*/  BSSY B0, `(.L_x_3331) ;  /* 0x0000101000007945 */ /* 0x000fe20003800000 */
[----:B------:R-:W4:Y:S03]  /*bac0*/  S2R R7, SR_TID.X ;  /* 0x0000000000077919 */ /* 0x000f260000002100 */
[----:B------:R-:W5:Y:S01]  /*bad0*/  LDC R20, c[0x0][0x270] ;  /* 0x00009c00ff147b82 */ /* 0x000f620000000800 */
[----:B------:R-:W5:Y:S01]  /*bae0*/  S2R R18, SR_CTAID.Y ;  /* 0x0000000000127919 */ /* 0x000f620000002600 */
[----:B------:R-:W5:Y:S01]  /*baf0*/  S2R R19, SR_CTAID.X ;  /* 0x0000000000137919 */ /* 0x000f620000002500 */
[----:B-1----:R-:W-:-:S02]  /*bb00*/  FADD.FTZ R9, R0, R221 ;  /* 0x000000dd00097221 */ /* 0x002fc40000010000 */
[----:B------:R-:W1:Y:S01]  /*bb10*/  S2R R0, SR_TID.X ;  /* 0x0000000000007919 */ /* 0x000e620000002100 */
[----:B--2---:R-:W-:Y:S01]  /*bb20*/  ULEA UR5, UR5, UR4, 0x18 ;  /* 0x0000000405057291 */ /* 0x004fe2000f8ec03f */
[----:B---3--:R-:W-:Y:S01]  /*bb30*/  FADD.FTZ R8, R8, R219 ;  /* 0x000000db08087221 */ /* 0x008fe20000010000 */
[----:B------:R-:W5:Y:S01]  /*bb40*/  S2UR UR4, SR_CTAID.Z ;  /* 0x00000000000479c3 */ /* 0x000f620000002700 */
[----:B------:R-:W2:Y:S04]  /*bb50*/  SHFL.BFLY PT, R6, R9, 0x1, 0x1f ;  /* 0x0c201f0009067f89 */ /* 0x000ea800000e0000 */
[----:B------:R-:W3:Y:S01]  /*bb60*/  SHFL.BFLY PT, R5, R8, 0x1, 0x1f ;  /* 0x0c201f0008057f89 */ /* 0x000ee200000e0000 */
[----:B----4-:R-:W-:-:S04]  /*bb70*/  SHF.R.S32.HI R10, RZ, 0x1f, R7 ;  /* 0x0000001fff0a7819 */ /* 0x010fc80000011407 */
[CC--:B------:R-:W-:Y:S02]  /*bb80*/  LEA.HI R2, R10.reuse, R7.reuse, RZ, 0x2 ;  /* 0x000000070a027211 */ /* 0x0c0fe400078f10ff */
[----:B------:R-:W-:Y:S02]  /*bb90*/  LEA.HI R10, R10, R7, RZ, 0x5 ;  /* 0x000000070a0a7211 */ /* 0x000fe400078f28ff */
[--C-:B------:R-:W-:Y:S02]  /*bba0*/  SHF.R.S32.HI R13, RZ, 0x2, R2.reuse ;  /* 0x00000002ff0d7819 */ /* 0x100fe40000011402 */
[----:B------:R-:W-:Y:S02]  /*bbb0*/  SHF.R.S32.HI R12, RZ, 0x1f, R2 ;  /* 0x0000001fff0c7819 */ /* 0x000fe40000011402 */
[----:B------:R-:W-:Y:S01]  /*bbc0*/  LOP3.LUT R2, R2, 0x1ffffffc, RZ, 0xc0, !PT ;  /* 0x1ffffffc02027812 */ /* 0x000fe200078ec0ff */
[----:B-----5:R-:W-:Y:S02]  /*bbd0*/  IMAD R23, R20, R23, UR4 ;  /* 0x0000000414177e24 */ /* 0x020fe4000f8e0217 */
[----:B--2---:R-:W-:Y:S01]  /*bbe0*/  FADD.FTZ R6, R9, R6 ;  /* 0x0000000609067221 */ /* 0x004fe20000010000 */
[----:B------:R-:W-:-:S02]  /*bbf0*/  MOV R9, 0x3f800000 ;  /* 0x3f80000000097802 */ /* 0x000fc40000000f00 */
[----:B------:R-:W-:Y:S01]  /*bc00*/  LEA.HI R12, R12, R13, RZ, 0x3 ;  /* 0x0000000d0c0c7211 */ /* 0x000fe200078f18ff */
[----:B---3--:R-:W-:Y:S01]  /*bc10*/  FADD.FTZ R5, R8, R5 ;  /* 0x0000000508057221 */ /* 0x008fe20000010000 */
[----:B------:R-:W-:Y:S01]  /*bc20*/  BAR.SYNC.DEFER_BLOCKING 0x0 ;  /* 0x0000000000007b1d */ /* 0x000fe20000010000 */
[----:B------:R-:W-:Y:S02]  /*bc30*/  FSETP.NE.FTZ.AND P4, PT, R6, RZ, PT ;  /* 0x000000ff0600720b */ /* 0x000fe40003f95000 */
[----:B-1----:R-:W-:Y:S02]  /*bc40*/  SHF.R.S32.HI R15, RZ, 0x1f, R0 ;  /* 0x0000001fff0f7819 */ /* 0x002fe40000011400 */
[----:B------:R-:W-:Y:S02]  /*bc50*/  FSETP.NE.FTZ.AND P3, PT, R5, RZ, PT ;  /* 0x000000ff0500720b */ /* 0x000fe40003f75000 */
[----:B------:R-:W-:Y:S02]  /*bc60*/  LOP3.LUT R8, R10, 0xffffffe0, RZ, 0xc0, !PT ;  /* 0xffffffe00a087812 */ /* 0x000fe400078ec0ff */
[----:B------:R-:W-:-:S02]  /*bc70*/  LEA.HI R4, R15, R0, RZ, 0x4 ;  /* 0x000000000f047211 */ /* 0x000fc400078f20ff */
[----:B------:R-:W-:Y:S02]  /*bc80*/  LEA.HI R15, R15, R0, RZ, 0x5 ;  /* 0x000000000f0f7211 */ /* 0x000fe400078f28ff */
[----:B------:R-:W-:Y:S01]  /*bc90*/  IADD3 R8, R7, -R8, RZ ;  /* 0x8000000807087210 */ /* 0x000fe20007ffe0ff */
[----:B------:R-:W1:Y:S01]  /*bca0*/  @P4 MUFU.RCP R11, R6 ;  /* 0x00000006000b4308 */ /* 0x000e620000001000 */
[----:B------:R-:W-:Y:S01]  /*bcb0*/  LOP3.LUT R17, R4, 0xfffffff0, RZ, 0xc0, !PT ;  /* 0xfffffff004117812 */ /* 0x000fe200078ec0ff */
[----:B------:R-:W2:Y:S01]  /*bcc0*/  @P4 LDC R21, c[0x0][0x2e8] ;  /* 0x0000ba00ff154b82 */ /* 0x000ea20000000800 */
[----:B------:R-:W-:Y:S02]  /*bcd0*/  LOP3.LUT R12, R12, 0xfffffff8, RZ, 0xc0, !PT ;  /* 0xfffffff80c0c7812 */ /* 0x000fe400078ec0ff */
[----:B------:R-:W-:Y:S02]  /*bce0*/  LOP3.LUT R15, R15, 0xffffffe0, RZ, 0xc0, !PT ;  /* 0xffffffe00f0f7812 */ /* 0x000fe400078ec0ff */
[----:B------:R-:W-:Y:S01]  /*bcf0*/  SHF.R.S32.HI R10, RZ, 0x5, R10 ;  /* 0x00000005ff0a7819 */ /* 0x000fe2000001140a */
[----:B------:R-:W3:Y:S01]  /*bd00*/  @P3 MUFU.RCP R9, R5 ;  /* 0x0000000500093308 */ /* 0x000ee20000001000 */
[----:B------:R-:W-:Y:S01]  /*bd10*/  IADD3 R7, -R2, R7, RZ ;  /* 0x0000000702077210 */ /* 0x000fe20007ffe1ff */
[----:B------:R-:W4:Y:S01]  /*bd20*/  @P3 LDC R22, c[0x0][0x2e8] ;  /* 0x0000ba00ff163b82 */ /* 0x000f220000000800 */
[----:B------:R-:W-:-:S02]  /*bd30*/  LOP3.LUT P5, RZ, R8, 0x3, RZ, 0xc0, !PT ;  /* 0x0000000308ff7812 */ /* 0x000fc400078ac0ff */
[----:B------:R-:W-:Y:S02]  /*bd40*/  IADD3 R2, -R17, R0, RZ ;  /* 0x0000000011027210 */ /* 0x000fe40007ffe1ff */
[----:B------:R-:W-:Y:S01]  /*bd50*/  IADD3 R8, R13, -R12, RZ ;  /* 0x8000000c0d087210 */ /* 0x000fe20007ffe0ff */
[----:B------:R-:W5:Y:S01]  /*bd60*/  @P3 MUFU.LG2 R5, R5 ;  /* 0x0000000500053308 */ /* 0x000f620000000c00 */
[----:B------:R-:W-:Y:S01]  /*bd70*/  IADD3 R0, R0, -R15, RZ ;  /* 0x8000000f00007210 */ /* 0x000fe20007ffe0ff */
[C---:B-1----:R-:W-:Y:S01]  /*bd80*/  FMUL.FTZ R128, R11.reuse, R128 ;  /* 0x000000800b807220 */ /* 0x042fe20000410000 */
[----:B------:R-:W-:Y:S01]  /*bd90*/  SHF.R.S32.HI R13, RZ, 0x1f, R10 ;  /* 0x0000001fff0d7819 */ /* 0x000fe2000001140a */
        /* <DEDUP_REMOVED lines=47> */
[----:B------:R-:W-:Y:S01]  /*c090*/  LEA.HI R13, R13, R10, RZ, 0x2 ;  /* 0x0000000a0d0d7211 */ /* 0x000fe200078f10ff */
[C---:B---3--:R-:W-:Y:S01]  /*c0a0*/  FMUL.FTZ R131, R9.reuse, R131 ;  /* 0x0000008309837220 */ /* 0x048fe20000410000 */
        /* <DEDUP_REMOVED lines=48> */
[----:B------:R-:W-:Y:S01]  /*c3b0*/  LOP3.LUT R13, R13, 0xffffffc, RZ, 0xc0, !PT ;  /* 0x0ffffffc0d0d7812 */ /* 0x000fe200078ec0ff */
[----:B------:R-:W1:Y:S01]  /*c3c0*/  @P4 MUFU.LG2 R6, R6 ;  /* 0x0000000600064308 */ /* 0x000e620000000c00 */
[----:B------:R-:W-:-:S02]  /*c3d0*/  LEA.HI R11, R11, R0, RZ, 0x2 ;  /* 0x000000000b0b7211 */ /* 0x000fc400078f10ff */
[C---:B------:R-:W-:Y:S02]  /*c3e0*/  R2P PR, R8.reuse, 0x6 ;  /* 0x0000000608007804 */ /* 0x040fe40000000000 */
[C---:B------:R-:W-:Y:S02]  /*c3f0*/  LOP3.LUT R9, R8.reuse, 0x1, RZ, 0xc0, !PT ;  /* 0x0000000108097812 */ /* 0x040fe400078ec0ff */
[----:B------:R-:W-:Y:S02]  /*c400*/  SHF.R.S32.HI R0, RZ, 0x4, R4 ;  /* 0x00000004ff007819 */ /* 0x000fe40000011404 */
[----:B------:R-:W-:Y:S02]  /*c410*/  SHF.L.U32 R8, R8, 0x6, RZ ;  /* 0x0000000608087819 */ /* 0x000fe400000006ff */
[C---:B------:R-:W-:Y:S02]  /*c420*/  LEA R7, R10.reuse, R7, 0x9 ;  /* 0x000000070a077211 */ /* 0x040fe400078e48ff */
[----:B------:R-:W-:-:S02]  /*c430*/  IADD3 R13, R10, -R13, RZ ;  /* 0x8000000d0a0d7210 */ /* 0x000fc40007ffe0ff */
[----:B------:R-:W-:Y:S02]  /*c440*/  SHF.L.U32 R4, R0, 0x6, RZ ;  /* 0x0000000600047819 */ /* 0x000fe400000006ff */
[----:B------:R-:W-:Y:S02]  /*c450*/  LEA.HI R10, R2, R2, RZ, 0x1 ;  /* 0x00000002020a7211 */ /* 0x000fe400078f08ff */
[----:B------:R-:W-:Y:S02]  /*c460*/  LOP3.LUT R8, R8, 0x1c0, RZ, 0xc0, !PT ;  /* 0x000001c008087812 */ /* 0x000fe400078ec0ff */
[----:B------:R-:W-:Y:S02]  /*c470*/  ISETP.NE.U32.AND P0, PT, R9, 0x1, PT ;  /* 0x000000010900780c */ /* 0x000fe40003f05070 */
[----:B------:R-:W-:Y:S02]  /*c480*/  LOP3.LUT R4, R4, 0x1c0, RZ, 0xc0, !PT ;  /* 0x000001c004047812 */ /* 0x000fe400078ec0ff */
[----:B------:R-:W-:-:S02]  /*c490*/  SHF.L.U32 R9, R10, 0x2, RZ ;  /* 0x000000020a097819 */ /* 0x000fc400000006ff */
[----:B------:R-:W-:Y:S02]  /*c4a0*/  LEA.HI R8, R8, R8, RZ, 0x1d ;  /* 0x0000000808087211 */ /* 0x000fe400078fe8ff */
[----:B------:R-:W-:Y:S02]  /*c4b0*/  LOP3.LUT R9, R4, 0x38, R9, 0xf8, !PT ;  /* 0x0000003804097812 */ /* 0x000fe400078ef809 */
[----:B------:R-:W-:Y:S02]  /*c4c0*/  LEA R8, R7, R8, 0x1 ;  /* 0x0000000807087211 */ /* 0x000fe400078e08ff */
[----:B------:R-:W-:Y:S02]  /*c4d0*/  SHF.R.U32.HI R4, RZ, 0x3, R4 ;  /* 0x00000003ff047819 */ /* 0x000fe40000011604 */
[----:B------:R-:W-:Y:S02]  /*c4e0*/  LOP3.LUT R7, R10, 0xffffffe, RZ, 0xc0, !PT ;  /* 0x0ffffffe0a077812 */ /* 0x000fe400078ec0ff */
[----:B------:R-:W-:-:S02]  /*c4f0*/  LOP3.LUT R4, R9, R4, RZ, 0x3c, !PT ;  /* 0x0000000409047212 */ /* 0x000fc400078e3cff */
[----:B------:R-:W-:Y:S02]  /*c500*/  IADD3 R7, R2, -R7, RZ ;  /* 0x8000000702077210 */ /* 0x000fe40007ffe0ff */
[----:B------:R-:W-:Y:S02]  /*c510*/  SHF.R.S32.HI R10, RZ, 0x2, R11 ;  /* 0x00000002ff0a7819 */ /* 0x000fe4000001140b */
[----:B------:R-:W-:Y:S02]  /*c520*/  LEA R8, R8, UR5, 0x2 ;  /* 0x0000000508087c11 */ /* 0x000fe4000f8e10ff */
[----:B------:R-:W-:Y:S02]  /*c530*/  MOV R11, 0x40 ;  /* 0x00000040000b7802 */ /* 0x000fe40000000f00 */
[----:B------:R-:W-:Y:S01]  /*c540*/  LEA R4, R7, R4, 0x2 ;  /* 0x0000000407047211 */ /* 0x000fe200078e10ff */
[----:B------:R-:W-:Y:S01]  /*c550*/  STS.64 [R8], R128 ;  /* 0x0000008008007388 */ /* 0x000fe20000000a00 */
[----:B------:R-:W-:-:S02]  /*c560*/  MOV R7, 0x80 ;  /* 0x0000008000077802 */ /* 0x000fc40000000f00 */
[C---:B------:R-:W-:Y:S01]  /*c570*/  IADD3 R9, R8.reuse, -0x20, RZ ;  /* 0xffffffe008097810 */ /* 0x040fe20007ffe0ff */
[----:B------:R-:W-:Y:S01]  /*c580*/  STS.64 [R8+0x800], R130 ;  /* 0x0008008208007388 */ /* 0x000fe20000000a00 */
[----:B------:R-:W-:Y:S02]  /*c590*/  SEL R11, R11, 0xffffffc0, !P1 ;  /* 0xffffffc00b0b7807 */ /* 0x000fe40004800000 */
[C---:B------:R-:W-:Y:S02]  /*c5a0*/  @P0 IADD3 R9, R8.reuse, 0x20, RZ ;  /* 0x0000002008090810 */ /* 0x040fe40007ffe0ff */
[----:B------:R-:W-:Y:S02]  /*c5b0*/  LEA R10, R13, R10, 0x4 ;  /* 0x0000000a0d0a7211 */ /* 0x000fe400078e20ff */
[----:B------:R-:W-:Y:S01]  /*c5c0*/  SEL R7, R7, 0xffffff80, !P2 ;  /* 0xffffff8007077807 */ /* 0x000fe20005000000 */
[----:B------:R-:W3:Y:S01]  /*c5d0*/  LDC.64 R12, c[0x0][0x2c0] ;  /* 0x0000b000ff0c7b82 */ /* 0x000ee20000000a00 */
[----:B------:R-:W-:Y:S01]  /*c5e0*/  IADD3 R14, R8, R11, RZ ;  /* 0x0000000b080e7210 */ /* 0x000fe20007ffe0ff */
[----:B------:R-:W-:Y:S01]  /*c5f0*/  STS.64 [R9], R36 ;  /* 0x0000002409007388 */ /* 0x000fe20000000a00 */
[----:B------:R-:W-:-:S02]  /*c600*/  IADD3 R11, R11, R9, RZ ;  /* 0x000000090b0b7210 */ /* 0x000fc40007ffe0ff */
[----:B------:R-:W-:Y:S01]  /*c610*/  IADD3 R15, R8, R7, RZ ;  /* 0x00000007080f7210 */ /* 0x000fe20007ffe0ff */
[----:B------:R-:W-:Y:S01]  /*c620*/  STS.64 [R9+0x800], R38 ;  /* 0x0008002609007388 */ /* 0x000fe20000000a00 */
[----:B------:R-:W-:Y:S02]  /*c630*/  IADD3 R16, R7, R9, RZ ;  /* 0x0000000907107210 */ /* 0x000fe40007ffe0ff */
[-C--:B------:R-:W-:Y:S01]  /*c640*/  IADD3 R17, R14, R7.reuse, RZ ;  /* 0x000000070e117210 */ /* 0x080fe20007ffe0ff */
[----:B------:R-:W-:Y:S01]  /*c650*/  STS.64 [R14], R40 ;  /* 0x000000280e007388 */ /* 0x000fe20000000a00 */
[----:B------:R-:W-:Y:S02]  /*c660*/  IADD3 R7, R11, R7, RZ ;  /* 0x000000070b077210 */ /* 0x000fe40007ffe0ff */
[----:B------:R-:W-:Y:S01]  /*c670*/  SHF.L.U32 R19, R19, 0x6, RZ ;  /* 0x0000000613137819 */ /* 0x000fe200000006ff */
[----:B------:R-:W-:Y:S04]  /*c680*/  STS.64 [R14+0x800], R42 ;  /* 0x0008002a0e007388 */ /* 0x000fe80000000a00 */
[----:B------:R-:W-:Y:S04]  /*c690*/  STS.64 [R11], R44 ;  /* 0x0000002c0b007388 */ /* 0x000fe80000000a00 */
[----:B------:R-:W-:Y:S01]  /*c6a0*/  STS.64 [R11+0x800], R46 ;  /* 0x0008002e0b007388 */ /* 0x000fe20000000a00 */
[----:B---3--:R-:W-:-:S03]  /*c6b0*/  IMAD R209, R18, R12, R209 ;  /* 0x0000000c12d17224 */ /* 0x008fc600078e02d1 */
[----:B------:R-:W-:Y:S01]  /*c6c0*/  STS.64 [R15], R48 ;  /* 0x000000300f007388 */ /* 0x000fe20000000a00 */
[----:B------:R-:W-:-:S03]  /*c6d0*/  IMAD R20, R209, R20, R23 ;  /* 0x00000014d1147224 */ /* 0x000fc600078e0217 */
[----:B------:R-:W-:Y:S01]  /*c6e0*/  STS.64 [R15+0x800], R50 ;  /* 0x000800320f007388 */ /* 0x000fe20000000a00 */
[----:B------:R-:W-:-:S03]  /*c6f0*/  IMAD R13, R20, R13, R19 ;  /* 0x0000000d140d7224 */ /* 0x000fc600078e0213 */
        /* <DEDUP_REMOVED lines=25> */
[----:B------:R5:W-:Y:S04]  /*c890*/  STS.64 [R9+0x8800], R102 ;  /* 0x0088006609007388 */ /* 0x000be80000000a00 */
[----:B------:R-:W-:Y:S04]  /*c8a0*/  STS.64 [R14+0x8000], R104 ;  /* 0x008000680e007388 */ /* 0x000fe80000000a00 */
[----:B------:R2:W-:Y:S04]  /*c8b0*/  STS.64 [R14+0x8800], R106 ;  /* 0x0088006a0e007388 */ /* 0x0005e80000000a00 */
[----:B------:R-:W-:Y:S04]  /*c8c0*/  STS.64 [R11+0x8000], R124 ;  /* 0x0080007c0b007388 */ /* 0x000fe80000000a00 */
[----:B------:R1:W-:Y:S01]  /*c8d0*/  STS.64 [R11+0x8800], R126 ;  /* 0x0088007e0b007388 */ /* 0x0003e20000000a00 */
[----:B---3--:R-:W-:-:S03]  /*c8e0*/  MOV R8, 0xff800000 ;  /* 0xff80000000087802 */ /* 0x008fc60000000f00 */
[----:B------:R-:W-:Y:S04]  /*c8f0*/  STS.64 [R15+0x8000], R108 ;  /* 0x0080006c0f007388 */ /* 0x000fe80000000a00 */
[----:B------:R3:W-:Y:S01]  /*c900*/  STS.64 [R15+0x8800], R110 ;  /* 0x0088006e0f007388 */ /* 0x0007e20000000a00 */
[----:B-----5:R-:W-:-:S03]  /*c910*/  MOV R9, 0xff800000 ;  /* 0xff80000000097802 */ /* 0x020fc60000000f00 */
[----:B------:R3:W-:Y:S04]  /*c920*/  STS.64 [R16+0x8000], R120 ;  /* 0x0080007810007388 */ /* 0x0007e80000000a00 */
[----:B------:R3:W-:Y:S01]  /*c930*/  STS.64 [R16+0x8800], R122 ;  /* 0x0088007a10007388 */ /* 0x0007e20000000a00 */
[----:B--2---:R-:W-:Y:S01]  /*c940*/  SHF.L.U32 R14, R2, 0x2, RZ ;  /* 0x00000002020e7819 */ /* 0x004fe200000006ff */
[----:B------:R-:W-:Y:S02]  /*c950*/  @P3 FMUL.FTZ R2, R5, 0.69314718246459960938 ;  /* 0x3f31721805023820 */ /* 0x000fe40000410000 */
[----:B------:R2:W-:Y:S02]  /*c960*/  STS.64 [R17+0x8000], R112 ;  /* 0x0080007011007388 */ /* 0x0005e40000000a00 */
[----:B----4-:R-:W-:-:S02]  /*c970*/  @P3 FFMA.FTZ R9, R3, R22, R2 ;  /* 0x0000001603093223 */ /* 0x010fc40000010002 */
[----:B------:R2:W-:Y:S01]  /*c980*/  STS.64 [R17+0x8800], R114 ;  /* 0x0088007211007388 */ /* 0x0005e20000000a00 */
[----:B------:R-:W-:Y:S01]  /*c990*/  LEA R3, R4, UR5, 0x2 ;  /* 0x0000000504037c11 */ /* 0x000fe2000f8e10ff */
[----:B-1----:R-:W-:Y:S02]  /*c9a0*/  @P4 FMUL.FTZ R11, R6, 0.69314718246459960938 ;  /* 0x3f317218060b4820 */ /* 0x002fe40000410000 */
[----:B------:R2:W-:Y:S02]  /*c9b0*/  STS.64 [R7+0x8000], R116 ;  /* 0x0080007407007388 */ /* 0x0005e40000000a00 */
[----:B------:R-:W-:Y:S02]  /*c9c0*/  @P4 FFMA.FTZ R8, R132, R21, R11 ;  /* 0x0000001584084223 */ /* 0x000fe4000001000b */
[----:B------:R2:W-:Y:S01]  /*c9d0*/  STS.64 [R7+0x8800], R118 ;  /* 0x0088007607007388 */ /* 0x0005e20000000a00 */
[----:B---3--:R-:W-:Y:S01]  /*c9e0*/  SHF.R.S32.HI R15, RZ, 0x1f, R14 ;  /* 0x0000001fff0f7819 */ /* 0x008fe2000001140e */
[----:B------:R-:W-:Y:S06]  /*c9f0*/  BAR.SYNC.DEFER_BLOCKING 0x0 ;  /* 0x0000000000007b1d */ /* 0x000fec0000010000 */
[----:B------:R-:W-:Y:S05]  /*ca00*/  @P5 BRA `(.L_x_3332) ;  /* 0x00000000002c5947 */ /* 0x000fea0003800000 */
        /* <DEDUP_REMOVED lines=11> */
.L_x_3332:
[----:B------:R-:W-:Y:S05]  /*cac0*/  BSYNC B0 ;  /* 0x0000000000007941 */ /* 0x000fea0003800000 */
.L_x_3331:
[----:B------:R-:W3:Y:S01]  /*cad0*/  LDS.128 R96, [R3] ;  /* 0x0000000003607984 */ /* 0x000ee20000000c00 */
[----:B------:R-:W-:Y:S01]  /*cae0*/  ULDC UR4, c[0x0][0x2dc] ;  /* 0x0000b70000047ab9 */ /* 0x000fe20000000800 */
[C---:B------:R-:W-:Y:S02]  /*caf0*/  IMAD.WIDE R14, R0.reuse, 0xc0, R14 ;  /* 0x000000c0000e7825 */ /* 0x040fe400078e020e */
[----:B------:R-:W4:Y:S02]  /*cb00*/  LDS.128 R64, [R3+0x4000] ;  /* 0x0040000003407984 */ /* 0x000f240000000c00 */
[----:B-1----:R-:W-:Y:S01]  /*cb10*/  IMAD R5, R13, UR4, RZ ;  /* 0x000000040d057c24 */ /* 0x002fe2000f8e02ff */
[----:B------:R-:W-:Y:S01]  /*cb20*/  ULDC.64 UR4, c[0x0][0x288] ;  /* 0x0000a20000047ab9 */ /* 0x000fe20000000a00 */
[----:B------:R-:W1:Y:S01]  /*cb30*/  LDS.128 R32, [R3+0x8000] ;  /* 0x0080000003207984 */ /* 0x000e620000000c00 */
[C---:B------:R-:W-:Y:S02]  /*cb40*/  VIADD R4, R0.reuse, 0x8 ;  /* 0x0000000800047836 */ /* 0x040fe40000000000 */
[C---:B------:R-:W-:Y:S01]  /*cb50*/  IADD3 R6, P0, R5.reuse, R14, RZ ;  /* 0x0000000e05067210 */ /* 0x040fe20007f1e0ff */
[----:B------:R-:W5:Y:S01]  /*cb60*/  LDS.128 R92, [R3+0x800] ;  /* 0x00080000035c7984 */ /* 0x000f620000000c00 */
[----:B------:R-:W-:Y:S01]  /*cb70*/  VIADD R2, R0, 0x10 ;  /* 0x0000001000027836 */ /* 0x000fe20000000000 */
[----:B------:R-:W-:Y:S01]  /*cb80*/  ISETP.GE.AND P6, PT, R4, R199, PT ;  /* 0x000000c70400720c */ /* 0x000fe20003fc6270 */
[----:B------:R-:W-:Y:S01]  /*cb90*/  VIADD R104, R0, 0x18 ;  /* 0x0000001800687836 */ /* 0x000fe20000000000 */
[----:B------:R-:W-:Y:S01]  /*cba0*/  LEA.HI.X.SX32 R5, R5, R15, 0x1, P0 ;  /* 0x0000000f05057211 */ /* 0x000fe200000f0eff */
[----:B------:R-:W5:Y:S01]  /*cbb0*/  LDS.128 R88, [R3+0x1000] ;  /* 0x0010000003587984 */ /* 0x000f620000000c00 */
[----:B------:R-:W-:Y:S01]  /*cbc0*/  LEA R106, P0, R6, UR4, 0x2 ;  /* 0x00000004066a7c11 */ /* 0x000fe2000f8010ff */
[----:B------:R-:W-:Y:S01]  /*cbd0*/  VIADD R102, R0, 0x20 ;  /* 0x0000002000667836 */ /* 0x000fe20000000000 */
[-C--:B------:R-:W-:Y:S01]  /*cbe0*/  ISETP.GE.AND P5, PT, R2, R199.reuse, PT ;  /* 0x000000c70200720c */ /* 0x080fe20003fa6270 */
[----:B------:R-:W5:Y:S01]  /*cbf0*/  LDS.128 R84, [R3+0x1800] ;  /* 0x0018000003547984 */ /* 0x000f620000000c00 */
[----:B------:R-:W-:Y:S01]  /*cc00*/  LEA.HI.X R107, R6, UR5, R5, 0x2, P0 ;  /* 0x00000005066b7c11 */ /* 0x000fe200080f1405 */
[C---:B------:R-:W-:Y:S01]  /*cc10*/  VIADD R100, R0.reuse, 0x28 ;  /* 0x0000002800647836 */ /* 0x040fe20000000000 */
[CC--:B------:R-:W-:Y:S01]  /*cc20*/  ISETP.GE.AND P0, PT, R0.reuse, R199.reuse, PT ;  /* 0x000000c70000720c */ /* 0x0c0fe20003f06270 */
[----:B------:R-:W5:Y:S01]  /*cc30*/  LDS.128 R80, [R3+0x2000] ;  /* 0x0020000003507984 */ /* 0x000f620000000c00 */
[----:B------:R-:W-:Y:S01]  /*cc40*/  VIADD R2, R0, 0x30 ;  /* 0x0000003000027836 */ /* 0x000fe20000000000 */
[-C--:B------:R-:W-:Y:S01]  /*cc50*/  ISETP.GE.AND P4, PT, R104, R199.reuse, PT ;  /* 0x000000c76800720c */ /* 0x080fe20003f86270 */
[----:B------:R-:W-:Y:S01]  /*cc60*/  VIADD R0, R0, 0x38 ;  /* 0x0000003800007836 */ /* 0x000fe20000000000 */
[----:B------:R-:W5:Y:S01]  /*cc70*/  LDS.128 R76, [R3+0x2800] ;  /* 0x00280000034c7984 */ /* 0x000f620000000c00 */
[----:B------:R-:W-:-:S02]  /*cc80*/  ISETP.GE.AND P3, PT, R102, R199, PT ;  /* 0x000000c76600720c */ /* 0x000fc40003f66270 */
[-C--:B------:R-:W-:Y:S01]  /*cc90*/  ISETP.GE.AND P2, PT, R100, R199.reuse, PT ;  /* 0x000000c76400720c */ /* 0x080fe20003f46270 */
[----:B------:R-:W5:Y:S01]  /*cca0*/  LDS.128 R72, [R3+0x3000] ;  /* 0x0030000003487984 */ /* 0x000f620000000c00 */
[----:B------:R-:W-:-:S03]  /*ccb0*/  ISETP.GE.AND P1, PT, R2, R199, PT ;  /* 0x000000c70200720c */ /* 0x000fc60003f26270 */
[----:B------:R-:W5:Y:S04]  /*ccc0*/  LDS.128 R60, [R3+0x4800] ;  /* 0x00480000033c7984 */ /* 0x000f680000000c00 */
        /* <DEDUP_REMOVED lines=8> */
[----:B--2---:R-:W2:Y:S04]  /*cd50*/  LDS.128 R16, [R3+0xa000] ;  /* 0x00a0000003107984 */ /* 0x004ea80000000c00 */
[----:B------:R-:W2:Y:S04]  /*cd60*/  LDS.128 R12, [R3+0xa800] ;  /* 0x00a80000030c7984 */ /* 0x000ea80000000c00 */
[----:B------:R-:W2:Y:S04]  /*cd70*/  LDS.128 R8, [R3+0xb000] ;  /* 0x00b0000003087984 */ /* 0x000ea80000000c00 */
[----:B------:R1:W2:Y:S04]  /*cd80*/  LDS.128 R68, [R3+0x3800] ;  /* 0x0038000003447984 */ /* 0x0002a80000000c00 */
[----:B------:R2:W2:Y:S04]  /*cd90*/  LDS.128 R36, [R3+0x7800] ;  /* 0x0078000003247984 */ /* 0x0004a80000000c00 */
[----:B------:R2:W2:Y:S04]  /*cda0*/  LDS.128 R4, [R3+0xb800] ;  /* 0x00b8000003047984 */ /* 0x0004a80000000c00 */
[----:B---3--:R3:W-:Y:S04]  /*cdb0*/  @!P0 STG.E.64 desc[UR10][R106.64], R96 ;  /* 0x000000606a008986 */ /* 0x0087e8000c101b0a */
[----:B------:R3:W-:Y:S04]  /*cdc0*/  @!P0 STG.E.64 desc[UR10][R106.64+0x8], R98 ;  /* 0x000008626a008986 */ /* 0x0007e8000c101b0a */
[----:B----4-:R3:W-:Y:S04]  /*cdd0*/  @!P0 STG.E.128 desc[UR10][R106.64+0x100], R64 ;  /* 0x000100406a008986 */ /* 0x0107e8000c101d0a */
[----:B-1----:R3:W-:Y:S01]  /*cde0*/  @!P0 STG.E.128 desc[UR10][R106.64+0x200], R32 ;  /* 0x000200206a008986 */ /* 0x0027e2000c101d0a */
[----:B------:R-:W-:-:S03]  /*cdf0*/  ISETP.GE.AND P0, PT, R0, R199, PT ;  /* 0x000000c70000720c */ /* 0x000fc60003f06270 */
[----:B-----5:R3:W-:Y:S04]  /*ce00*/  @!P6 STG.E.128 desc[UR10][R106.64+0x1800], R92 ;  /* 0x0018005c6a00e986 */ /* 0x0207e8000c101d0a */
[----:B------:R3:W-:Y:S04]  /*ce10*/  @!P5 STG.E.128 desc[UR10][R106.64+0x3000], R88 ;  /* 0x003000586a00d986 */ /* 0x0007e8000c101d0a */
        /* <DEDUP_REMOVED lines=13> */
[----:B--2---:R3:W-:Y:S04]  /*cef0*/  @!P3 STG.E.128 desc[UR10][R106.64+0x6200], R16 ;  /* 0x006200106a00b986 */ /* 0x0047e8000c101d0a */
[----:B------:R3:W-:Y:S04]  /*cf00*/  @!P2 STG.E.128 desc[UR10][R106.64+0x7a00], R12 ;  /* 0x007a000c6a00a986 */ /* 0x0007e8000c101d0a */
[----:B------:R3:W-:Y:S01]  /*cf10*/  @!P1 STG.E.128 desc[UR10][R106.64+0x9200], R8 ;  /* 0x009200086a009986 */ /* 0x0007e2000c101d0a */
[----:B------:R-:W-:Y:S05]  /*cf20*/  @P0 EXIT ;  /* 0x000000000000094d */ /* 0x000fea0003800000 */
[----:B------:R-:W-:Y:S04]  /*cf30*/  STG.E.128 desc[UR10][R106.64+0xa800], R68 ;  /* 0x00a800446a007986 */ /* 0x000fe8000c101d0a */
[----:B------:R-:W-:Y:S04]  /*cf40*/  STG.E.128 desc[UR10][R106.64+0xa900], R36 ;  /* 0x00a900246a007986 */ /* 0x000fe8000c101d0a */
[----:B------:R-:W-:Y:S01]  /*cf50*/  STG.E.128 desc[UR10][R106.64+0xaa00], R4 ;  /* 0x00aa00046a007986 */ /* 0x000fe2000c101d0a */
[----:B------:R-:W-:Y:S05]  /*cf60*/  EXIT ;  /* 0x000000000000794d */ /* 0x000fea0003800000 */
.L_x_3333:
        /* <DEDUP_REMOVED lines=9> */
.L_x_4496:


//--------------------- .text._ZN5flash24flash_fwd_splitkv_kernelI23Flash_fwd_kernel_traitsILi192ELi64ELi64ELi4ELb0ELb0EN7cutlass10bfloat16_tE19Flash_kernel_traitsILi192ELi64ELi64ELi4ES3_EELb1ELb0ELb0ELb0ELb1ELb1ELb1ELb0EEEvNS_16Flash_fwd_paramsE --------------------------
	.section	.text._ZN5flash24flash_fwd_splitkv_kernelI23Flash_fwd_kernel_traitsILi192ELi64ELi64ELi4ELb0ELb0EN7cutlass10bfloat16_tE19Flash_kernel_traitsILi192ELi64ELi64ELi4ES3_EELb1ELb0ELb0ELb0ELb1ELb1ELb1ELb0EEEvNS_16Flash_fwd_paramsE,"ax",@progbits
	.align	128
        .global         _ZN5flash24flash_fwd_splitkv_kernelI23Flash_fwd_kernel_traitsILi192ELi64ELi64ELi4ELb0ELb0EN7cutlass10bfloat16_tE19Flash_kernel_traitsILi192ELi64ELi64ELi4ES3_EELb1ELb0ELb0ELb0ELb1ELb1ELb1ELb0EEEvNS_16Flash_fwd_paramsE
        .type           _ZN5flash24flash_fwd_splitkv_kernelI23Flash_fwd_kernel_traitsILi192ELi64ELi64ELi4ELb0ELb0EN7cutlass10bfloat16_tE19Flash_kernel_traitsILi192ELi64ELi64ELi4ES3_EELb1ELb0ELb0ELb0ELb1ELb1ELb1ELb0EEEvNS_16Flash_fwd_paramsE,@function
        .size           _ZN5flash24flash_fwd_splitkv_kernelI23Flash_fwd_kernel_traitsILi192ELi64ELi64ELi4ELb0ELb0EN7cutlass10bfloat16_tE19Flash_kernel_traitsILi192ELi64ELi64ELi4ES3_EELb1ELb0ELb0ELb0ELb1ELb1ELb1ELb0EEEvNS_16Flash_fwd_paramsE,(.L_x_4497 - _ZN5flash24flash_fwd_splitkv_kernelI23Flash_fwd_kernel_traitsILi192ELi64ELi64ELi4ELb0ELb0EN7cutlass10bfloat16_tE19Flash_kernel_traitsILi192ELi64ELi64ELi4ES3_EELb1ELb0ELb0ELb0ELb1ELb1ELb1ELb0EEEvNS_16Flash_fwd_paramsE)
        .other          _ZN5flash24flash_fwd_splitkv_kernelI23Flash_fwd_kernel_traitsILi192ELi64ELi64ELi4ELb0ELb0EN7cutlass10bfloat16_tE19Flash_kernel_traitsILi192ELi64ELi64ELi4ES3_EELb1ELb0ELb0ELb0ELb1ELb1ELb1ELb0EEEvNS_16Flash_fwd_paramsE,@"STO_CUDA_ENTRY STV_DEFAULT"
_ZN5flash24flash_fwd_splitkv_kernelI23Flash_fwd_kernel_traitsILi192ELi64ELi64ELi4ELb0ELb0EN7cutlass10bfloat16_tE19Flash_kernel_traitsILi192ELi64ELi64ELi4ES3_EELb1ELb0ELb0ELb0ELb1ELb1ELb1ELb0EEEvNS_16Flash_fwd_paramsE:
.text._ZN5flash24flash_fwd_splitkv_kernelI23Flash_fwd_kernel_traitsILi192ELi64ELi64ELi4ELb0ELb0EN7cutlass10bfloat16_tE19Flash_kernel_traitsILi192ELi64ELi64ELi4ES3_EELb1ELb0ELb0ELb0ELb1ELb1ELb1ELb0EEEvNS_16Flash_fwd_paramsE:
        /* <DEDUP_REMOVED lines=60> */
.L_x_3334:
[----:B------:R-:W2:Y:S02]  /*03c0*/  LDC R6, c[0x0][0x2c8] ;  /* 0x0000b200ff067b82 */ /* 0x000ea40000000800 */
.L_x_3335:
        /* <DEDUP_REMOVED lines=20> */
[----:B------:R-:W-:Y:S02]  /*0510*/  VIADD R15, R15, 0xffffffff ;  /* 0xffffffff0f0f7836 */ /* 0x000fe40000000000 */
[----:B-1----:R-:W-:-:S03]  /*0520*/  VIADD R16, R16, 0xffffffe ;  /* 0x0ffffffe10107836 */ /* 0x002fc60000000000 */
[----:B------:R-:W-:Y:S02]  /*0530*/  IABS R3, R15 ;  /* 0x0000000f00037213 */ /* 0x000fe40000000000 */
[-C--:B------:R-:W-:Y:S01]  /*0540*/  LOP3.LUT R15, R15, R10.reuse, RZ, 0x3c, !PT ;  /* 0x0000000a0f0f7212 */ /* 0x080fe200078e3cff */
[----:B------:R-:W1:Y:S03]  /*0550*/  F2I.FTZ.U32.TRUNC.NTZ R17, R16 ;  /* 0x0000001000117305 */ /* 0x000e66000021f000 */
[----:B------:R-:W-:Y:S01]  /*0560*/  ISETP.GE.AND P0, PT, R15, RZ, PT ;  /* 0x000000ff0f00720c */ /* 0x000fe20003f06270 */
[----:B-1----:R-:W-:Y:S02]  /*0570*/  IMAD.MOV R2, RZ, RZ, -R17 ;  /* 0x000000ffff027224 */ /* 0x002fe400078e0a11 */
[----:B------:R-:W-:Y:S02]  /*0580*/  IMAD.MOV.U32 R16, RZ, RZ, RZ ;  /* 0x000000ffff107224 */ /* 0x000fe400078e00ff */
[----:B------:R-:W-:Y:S01]  /*0590*/  IMAD R9, R2, R13, RZ ;  /* 0x0000000d02097224 */ /* 0x000fe200078e02ff */
[----:B------:R-:W-:-:S03]  /*05a0*/  IABS R2, R10 ;  /* 0x0000000a00027213 */ /* 0x000fc60000000000 */
[----:B------:R-:W-:-:S04]  /*05b0*/  IMAD.HI.U32 R9, R17, R9, R16 ;  /* 0x0000000911097227 */ /* 0x000fc800078e0010 */
[----:B------:R-:W-:Y:S02]  /*05c0*/  IMAD.MOV R2, RZ, RZ, -R2 ;  /* 0x000000ffff027224 */ /* 0x000fe400078e0a02 */
        /* <DEDUP_REMOVED lines=122> */
.L_x_3336:
        /* <DEDUP_REMOVED lines=24> */
.L_x_3337:
        /* <DEDUP_REMOVED lines=32> */
[----:B------:R3:W4:Y:S01]  /*10f0*/  LDG.E R0, desc[UR10][R14.64] ;  /* 0x0000000a0e007981 */ /* 0x000722000c1e1900 */
[----:B-1----:R-:W-:-:S04]  /*1100*/  IABS R2, R7 ;  /* 0x0000000700027213 */ /* 0x002fc80000000000 */
[----:B------:R-:W1:Y:S08]  /*1110*/  I2F.RP R6, R2 ;  /* 0x0000000200067306 */ /* 0x000e700000209400 */
[----:B-1----:R-:W1:Y:S02]  /*1120*/  MUFU.RCP R13, R6 ;  /* 0x00000006000d7308 */ /* 0x002e640000001000 */
[----:B-1----:R-:W-:Y:S01]  /*1130*/  VIADD R13, R13, 0xffffffe ;  /* 0x0ffffffe0d0d7836 */ /* 0x002fe20000000000 */
[----:B------:R-:W-:-:S05]  /*1140*/  IADD3 R6, -R9, RZ, RZ ;  /* 0x000000ff09067210 */ /* 0x000fca0007ffe1ff */
[----:B------:R-:W1:Y:S01]  /*1150*/  F2I.FTZ.U32.TRUNC.NTZ R13, R13 ;  /* 0x0000000d000d7305 */ /* 0x000e62000021f000 */
[----:B------:R-:W-:-:S05]  /*1160*/  IMAD R25, R10, R6, R25 ;  /* 0x000000060a197224 */ /* 0x000fca00078e0219 */
[----:B------:R-:W-:Y:S02]  /*1170*/  SHF.R.S32.HI R23, RZ, 0x1f, R25 ;  /* 0x0000001fff177819 */ /* 0x000fe40000011419 */
[----:B-1----:R-:W-:-:S05]  /*1180*/  IADD3 R3, RZ, -R13, RZ ;  /* 0x8000000dff037210 */ /* 0x002fca0007ffe0ff */
[----:B------:R-:W-:Y:S01]  /*1190*/  IMAD R5, R3, R2, RZ ;  /* 0x0000000203057224 */ /* 0x000fe200078e02ff */
[----:B------:R-:W-:-:S03]  /*11a0*/  IABS R3, R32 ;  /* 0x0000002000037213 */ /* 0x000fc60000000000 */
[----:B------:R-:W-:Y:S01]  /*11b0*/  IMAD.HI.U32 R12, R13, R5, R12 ;  /* 0x000000050d0c7227 */ /* 0x000fe200078e000c */
[----:B------:R-:W-:-:S05]  /*11c0*/  MOV R5, R3 ;  /* 0x0000000300057202 */ /* 0x000fca0000000f00 */
[----:B---3--:R-:W-:-:S04]  /*11d0*/  IMAD.HI.U32 R14, R12, R5, RZ ;  /* 0x000000050c0e7227 */ /* 0x008fc800078e00ff */
        /* <DEDUP_REMOVED lines=14> */
[----:B----4-:R-:W-:Y:S01]  /*12c0*/  SHF.R.S32.HI R5, RZ, 0x1f, R0 ;  /* 0x0000001fff057819 */ /* 0x010fe20000011400 */
[----:B------:R-:W-:-:S04]  /*12d0*/  IMAD.WIDE.U32 R10, R0, UR4, RZ ;  /* 0x00000004000a7c25 */ /* 0x000fc8000f8e00ff */
[C---:B------:R-:W-:Y:S02]  /*12e0*/  IMAD R9, R5.reuse, UR4, RZ ;  /* 0x0000000405097c24 */ /* 0x040fe4000f8e02ff */
[----:B-1----:R-:W-:Y:S02]  /*12f0*/  IMAD R5, R5, R2, RZ ;  /* 0x0000000205057224 */ /* 0x002fe400078e02ff */
[C---:B------:R-:W-:Y:S01]  /*1300*/  IMAD R6, R0.reuse, UR5, R9 ;  /* 0x0000000500067c24 */ /* 0x040fe2000f8e0209 */
[----:B------:R-:W-:Y:S01]  /*1310*/  ULDC.64 UR4, c[0x0][0x260] ;  /* 0x0000980000047ab9 */ /* 0x000fe20000000a00 */
[----:B------:R-:W-:Y:S02]  /*1320*/  IMAD R3, R0, R3, R5 ;  /* 0x0000000300037224 */ /* 0x000fe400078e0205 */
[----:B------:R-:W-:Y:S01]  /*1330*/  IMAD R7, R15, UR4, RZ ;  /* 0x000000040f077c24 */ /* 0x000fe2000f8e02ff */
[----:B------:R-:W-:Y:S01]  /*1340*/  IADD3 R11, R11, R6, RZ ;  /* 0x000000060b0b7210 */ /* 0x000fe20007ffe0ff */
[----:B--2---:R-:W-:-:S02]  /*1350*/  IMAD R6, R23, R134, RZ ;  /* 0x0000008617067224 */ /* 0x004fc400078e02ff */
[----:B------:R-:W-:-:S04]  /*1360*/  IMAD.WIDE.U32 R20, R0, R2, RZ ;  /* 0x0000000200147225 */ /* 0x000fc800078e00ff */
[C---:B------:R-:W-:Y:S02]  /*1370*/  IMAD R6, R25.reuse, R135, R6 ;  /* 0x0000008719067224 */ /* 0x040fe400078e0206 */
[----:B------:R-:W-:-:S04]  /*1380*/  IMAD.WIDE.U32 R10, R25, R134, R10 ;  /* 0x00000086190a7225 */ /* 0x000fc800078e000a */
[----:B------:R-:W-:Y:S02]  /*1390*/  IMAD.IADD R11, R11, 0x1, R6 ;  /* 0x000000010b0b7824 */ /* 0x000fe400078e0206 */
[C---:B------:R-:W-:Y:S02]  /*13a0*/  IMAD R7, R14.reuse, UR5, R7 ;  /* 0x000000050e077c24 */ /* 0x040fe4000f8e0207 */
[----:B------:R-:W-:Y:S01]  /*13b0*/  IMAD.WIDE.U32 R34, R14, UR4, R10 ;  /* 0x000000040e227c25 */ /* 0x000fe2000f8e000a */
[----:B------:R-:W-:-:S04]  /*13c0*/  IADD3 R11, R21, R3, RZ ;  /* 0x00000003150b7210 */ /* 0x000fc80007ffe0ff */
[----:B------:R-:W-:Y:S01]  /*13d0*/  IADD3 R10, R35, R7, RZ ;  /* 0x00000007230a7210 */ /* 0x000fe20007ffe0ff */
[----:B------:R-:W-:Y:S06]  /*13e0*/  BRA `(.L_x_3339) ;  /* 0x0000000400287947 */ /* 0x000fec0003800000 */
.L_x_3338:
        /* <DEDUP_REMOVED lines=9> */
[----:B-1----:R-:W-:-:S02]  /*1480*/  VIADD R10, R10, 0xffffffe ;  /* 0x0ffffffe0a0a7836 */ /* 0x002fc40000000000 */
[----:B--2---:R-:W-:-:S04]  /*1490*/  @P3 IMAD R7, R16, R135, RZ ;  /* 0x0000008710073224 */ /* 0x004fc800078e02ff */
[----:B------:R-:W1:Y:S01]  /*14a0*/  F2I.FTZ.U32.TRUNC.NTZ R11, R10 ;  /* 0x0000000a000b7305 */ /* 0x000e62000021f000 */
[----:B------:R-:W-:-:S04]  /*14b0*/  @P3 IMAD.WIDE.U32 R16, R16, R134, RZ ;  /* 0x0000008610103225 */ /* 0x000fc800078e00ff */
[----:B------:R-:W-:Y:S02]  /*14c0*/  @P3 IMAD.IADD R7, R17, 0x1, R7 ;  /* 0x0000000111073824 */ /* 0x000fe400078e0207 */
[----:B-1----:R-:W-:Y:S01]  /*14d0*/  IMAD.MOV R2, RZ, RZ, -R11 ;  /* 0x000000ffff027224 */ /* 0x002fe200078e0a0b */
[----:B------:R-:W-:-:S03]  /*14e0*/  MOV R10, RZ ;  /* 0x000000ff000a7202 */ /* 0x000fc60000000f00 */
[----:B------:R-:W-:Y:S01]  /*14f0*/  IMAD R6, R2, R3, RZ ;  /* 0x0000000302067224 */ /* 0x000fe200078e02ff */
[----:B------:R-:W-:-:S03]  /*1500*/  IABS R2, R32 ;  /* 0x0000002000027213 */ /* 0x000fc60000000000 */
[----:B------:R-:W-:-:S04]  /*1510*/  IMAD.HI.U32 R11, R11, R6, R10 ;  /* 0x000000060b0b7227 */ /* 0x000fc800078e000a */
[----:B------:R-:W-:-:S04]  /*1520*/  IMAD.MOV.U32 R6, RZ, RZ, R2 ;  /* 0x000000ffff067224 */ /* 0x000fc800078e0002 */
[----:B------:R-:W-:Y:S02]  /*1530*/  IMAD.HI.U32 R14, R11, R6, RZ ;  /* 0x000000060b0e7227 */ /* 0x000fe400078e00ff */
[----:B------:R-:W1:Y:S03]  /*1540*/  @P3 LDC.64 R10, c[0x0][0x250] ;  /* 0x00009400ff0a3b82 */ /* 0x000e660000000a00 */
[----:B------:R-:W-:-:S05]  /*1550*/  IADD3 R2, -R14, RZ, RZ ;  /* 0x000000ff0e027210 */ /* 0x000fca0007ffe1ff */
[----:B------:R-:W-:Y:S01]  /*1560*/  IMAD R2, R3, R2, R6 ;  /* 0x0000000203027224 */ /* 0x000fe200078e0206 */
[----:B------:R-:W-:-:S04]  /*1570*/  LOP3.LUT R6, R32, R9, RZ, 0x3c, !PT ;  /* 0x0000000920067212 */ /* 0x000fc800078e3cff */
[----:B------:R-:W-:Y:S02]  /*1580*/  ISETP.GT.U32.AND P0, PT, R3, R2, PT ;  /* 0x000000020300720c */ /* 0x000fe40003f04070 */
[----:B------:R-:W-:-:S11]  /*1590*/  ISETP.GE.AND P1, PT, R6, RZ, PT ;  /* 0x000000ff0600720c */ /* 0x000fd60003f26270 */
[----:B------:R-:W-:Y:S02]  /*15a0*/  @!P0 IMAD.IADD R2, R2, 0x1, -R3 ;  /* 0x0000000102028824 */ /* 0x000fe400078e0a03 */
[----:B------:R-:W-:Y:S01]  /*15b0*/  @!P0 VIADD R14, R14, 0x1 ;  /* 0x000000010e0e8836 */ /* 0x000fe20000000000 */
[----:B------:R-:W-:Y:S02]  /*15c0*/  ISETP.NE.AND P0, PT, R9, RZ, PT ;  /* 0x000000ff0900720c */ /* 0x000fe40003f05270 */
[----:B------:R-:W-:Y:S02]  /*15d0*/  ISETP.GE.U32.AND P2, PT, R2, R3, PT ;  /* 0x000000030200720c */ /* 0x000fe40003f46070 */
[----:B------:R-:W2:Y:S11]  /*15e0*/  LDC.64 R2, c[0x0][0x260] ;  /* 0x00009800ff027b82 */ /* 0x000eb60000000a00 */
[----:B------:R-:W-:-:S04]  /*15f0*/  @P2 IADD3 R14, R14, 0x1, RZ ;  /* 0x000000010e0e2810 */ /* 0x000fc80007ffe0ff */
[----:B------:R-:W-:Y:S01]  /*1600*/  @!P1 IADD3 R14, -R14, RZ, RZ ;  /* 0x000000ff0e0e9210 */ /* 0x000fe20007ffe1ff */
[----:B-1----:R-:W-:Y:S06]  /*1610*/  @P3 BRA `(.L_x_3340) ;  /* 0x0000000000303947 */ /* 0x002fec0003800000 */
[----:B------:R-:W1:Y:S01]  /*1620*/  LDC.64 R134, c[0x0][0x248] ;  /* 0x00009200ff867b82 */ /* 0x000e620000000a00 */
[----:B------:R-:W-:-:S07]  /*1630*/  SHF.R.S32.HI R13, RZ, 0x1f, R5 ;  /* 0x0000001fff0d7819 */ /* 0x000fce0000011405 */
[----:B------:R-:W3:Y:S01]  /*1640*/  LDC.64 R6, c[0x0][0x230] ;  /* 0x00008c00ff067b82 */ /* 0x000ee20000000a00 */
[-C--:B-1----:R-:W-:Y:S01]  /*1650*/  IMAD R16, R13, R134.reuse, RZ ;  /* 0x000000860d107224 */ /* 0x082fe200078e02ff */
[----:B-----5:R-:W-:Y:S01]  /*1660*/  SHF.R.S32.HI R13, RZ, 0x1f, R0 ;  /* 0x0000001fff0d7819 */ /* 0x020fe20000011400 */
[----:B------:R-:W-:-:S04]  /*1670*/  IMAD.WIDE.U32 R18, R5, R134, RZ ;  /* 0x0000008605127225 */ /* 0x000fc800078e00ff */
[----:B------:R-:W-:Y:S02]  /*1680*/  IMAD R15, R5, R135, R16 ;  /* 0x00000087050f7224 */ /* 0x000fe400078e0210 */
[----:B---3--:R-:W-:-:S03]  /*1690*/  IMAD R13, R13, R6, RZ ;  /* 0x000000060d0d7224 */ /* 0x008fc600078e02ff */
[----:B------:R-:W-:Y:S01]  /*16a0*/  IADD3 R19, R19, R15, RZ ;  /* 0x0000000f13137210 */ /* 0x000fe20007ffe0ff */
[C---:B------:R-:W-:Y:S02]  /*16b0*/  IMAD R7, R0.reuse, R7, R13 ;  /* 0x0000000700077224 */ /* 0x040fe400078e020d */
[----:B------:R-:W-:-:S05]  /*16c0*/  IMAD.WIDE.U32 R16, R0, R6, R18 ;  /* 0x0000000600107225 */ /* 0x000fca00078e0012 */
[----:B------:R-:W-:-:S07]  /*16d0*/  IADD3 R7, R17, R7, RZ ;  /* 0x0000000711077210 */ /* 0x000fce0007ffe0ff */
.L_x_3340:
[----:B------:R-:W-:Y:S01]  /*16e0*/  MOV R17, R7 ;  /* 0x0000000700117202 */ /* 0x000fe20000000f00 */
[----:B------:R-:W-:Y:S01]  /*16f0*/  IMAD R6, R23, R134, RZ ;  /* 0x0000008617067224 */ /* 0x000fe200078e02ff */
[----:B------:R-:W-:Y:S02]  /*1700*/  @!P0 LOP3.LUT R14, RZ, R9, RZ, 0x33, !PT ;  /* 0x00000009ff0e8212 */ /* 0x000fe400078e33ff */
[----:B------:R-:W-:Y:S01]  /*1710*/  @P3 IADD3 R12, R5, R12, RZ ;  /* 0x0000000c050c3210 */ /* 0x000fe20007ffe0ff */
[----:B------:R-:W-:Y:S01]  /*1720*/  IMAD.WIDE.U32 R16, R134, R25, R16 ;  /* 0x0000001986107225 */ /* 0x000fe200078e0010 */
[----:B------:R-:W-:-:S03]  /*1730*/  SHF.R.S32.HI R15, RZ, 0x1f, R14 ;  /* 0x0000001fff0f7819 */ /* 0x000fc6000001140e */
[----:B------:R-:W-:Y:S02]  /*1740*/  IMAD R7, R135, R25, R6 ;  /* 0x0000001987077224 */ /* 0x000fe400078e0206 */
[----:B--2---:R-:W-:Y:S02]  /*1750*/  IMAD R6, R15, R2, RZ ;  /* 0x000000020f067224 */ /* 0x004fe400078e02ff */
[----:B------:R-:W-:Y:S01]  /*1760*/  @P3 IMAD.WIDE.U32 R20, R12, R10, RZ ;  /* 0x0000000a0c143225 */ /* 0x000fe200078e00ff */
[----:B------:R-:W-:-:S03]  /*1770*/  IADD3 R17, R17, R7, RZ ;  /* 0x0000000711117210 */ /* 0x000fc60007ffe0ff */
[C---:B------:R-:W-:Y:S02]  /*1780*/  IMAD R3, R14.reuse, R3, R6 ;  /* 0x000000030e037224 */ /* 0x040fe400078e0206 */
[----:B------:R-:W-:-:S04]  /*1790*/  IMAD.WIDE.U32 R34, R14, R2, R16 ;  /* 0x000000020e227225 */ /* 0x000fc800078e0010 */
[----:B------:R-:W-:Y:S01]  /*17a0*/  @P3 IMAD R11, R12, R11, R21 ;  /* 0x0000000b0c0b3224 */ /* 0x000fe200078e0215 */
[----:B------:R-:W-:Y:S01]  /*17b0*/  IADD3 R10, R35, R3, RZ ;  /* 0x00000003230a7210 */ /* 0x000fe20007ffe0ff */
[----:B------:R-:W-:Y:S06]  /*17c0*/  @P3 BRA `(.L_x_3339) ;  /* 0x0000000000303947 */ /* 0x000fec0003800000 */
[----:B------:R-:W1:Y:S01]  /*17d0*/  LDC.64 R6, c[0x0][0x250] ;  /* 0x00009400ff067b82 */ /* 0x000e620000000a00 */
[----:B------:R-:W-:-:S07]  /*17e0*/  SHF.R.S32.HI R9, RZ, 0x1f, R5 ;  /* 0x0000001fff097819 */ /* 0x000fce0000011405 */
[----:B------:R-:W2:Y:S01]  /*17f0*/  LDC.64 R2, c[0x0][0x238] ;  /* 0x00008e00ff027b82 */ /* 0x000ea20000000a00 */
[----:B-1----:R-:W-:Y:S01]  /*1800*/  IMAD R12, R9, R6, RZ ;  /* 0x00000006090c7224 */ /* 0x002fe200078e02ff */
[----:B-----5:R-:W-:-:S03]  /*1810*/  SHF.R.S32.HI R9, RZ, 0x1f, R0 ;  /* 0x0000001fff097819 */ /* 0x020fc60000011400 */
[C---:B------:R-:W-:Y:S02]  /*1820*/  IMAD R7, R5.reuse, R7, R12 ;  /* 0x0000000705077224 */ /* 0x040fe400078e020c */
[----:B------:R-:W-:-:S04]  /*1830*/  IMAD.WIDE.U32 R12, R5, R6, RZ ;  /* 0x00000006050c7225 */ /* 0x000fc800078e00ff */
[----:B--2---:R-:W-:Y:S01]  /*1840*/  IMAD R9, R9, R2, RZ ;  /* 0x0000000209097224 */ /* 0x004fe200078e02ff */
[----:B------:R-:W-:-:S03]  /*1850*/  IADD3 R13, R13, R7, RZ ;  /* 0x000000070d0d7210 */ /* 0x000fc60007ffe0ff */
[C---:B------:R-:W-:Y:S02]  /*1860*/  IMAD R3, R0.reuse, R3, R9 ;  /* 0x0000000300037224 */ /* 0x040fe400078e0209 */
[----:B------:R-:W-:-:S05]  /*1870*/  IMAD.WIDE.U32 R20, R0, R2, R12 ;  /* 0x0000000200147225 */ /* 0x000fca00078e000c */
[----:B------:R-:W-:-:S07]  /*1880*/  IADD3 R11, R21, R3, RZ ;  /* 0x00000003150b7210 */ /* 0x000fce0007ffe0ff */
.L_x_3339:
[----:B------:R-:W-:Y:S01]  /*1890*/  SHF.R.S32.HI R5, RZ, 0x1f, R4 ;  /* 0x0000001fff057819 */ /* 0x000fe20000011404 */
[----:B------:R-:W-:Y:S01]  /*18a0*/  IMAD.IADD R207, R109, 0x1, -R110 ;  /* 0x000000016dcf7824 */ /* 0x000fe200078e0a6e */
[----:B------:R-:W-:Y:S01]  /*18b0*/  ISETP.NE.AND P4, PT, R8, -0x1, PT ;  /* 0xffffffff0800780c */ /* 0x000fe20003f85270 */
[----:B------:R-:W-:Y:S01]  /*18c0*/  ULDC.64 UR4, c[0x0][0x258] ;  /* 0x0000960000047ab9 */ /* 0x000fe20000000a00 */
[-C--:B------:R-:W-:Y:S01]  /*18d0*/  LEA.HI R13, R5, R4.reuse, RZ, 0x3 ;  /* 0x00000004050d7211 */ /* 0x080fe200078f18ff */
[----:B------:R-:W-:Y:S01]  /*18e0*/  VIADD R213, R149, 0xffffffff ;  /* 0xffffffff95d57836 */ /* 0x000fe20000000000 */
[----:B------:R-:W-:Y:S01]  /*18f0*/  SHF.R.S32.HI R31, RZ, 0x1f, R32 ;  /* 0x0000001fff1f7819 */ /* 0x000fe20000011420 */
[----:B------:R-:W-:Y:S01]  /*1900*/  ULDC.64 UR6, c[0x0][0x268] ;  /* 0x00009a0000067ab9 */ /* 0x000fe20000000a00 */
[----:B------:R-:W-:Y:S01]  /*1910*/  SHF.R.S32.HI R18, RZ, 0x3, R13 ;  /* 0x00000003ff127819 */ /* 0x000fe2000001140d */
[----:B------:R-:W-:Y:S01]  /*1920*/  IMAD R15, R15, UR6, RZ ;  /* 0x000000060f0f7c24 */ /* 0x000fe2000f8e02ff */
[----:B------:R-:W-:Y:S01]  /*1930*/  LOP3.LUT R13, R13, 0xfffffff8, RZ, 0xc0, !PT ;  /* 0xfffffff80d0d7812 */ /* 0x000fe200078ec0ff */
[----:B------:R-:W-:Y:S01]  /*1940*/  IMAD R31, R31, UR4, RZ ;  /* 0x000000041f1f7c24 */ /* 0x000fe2000f8e02ff */
[CC--:B------:R-:W-:Y:S01]  /*1950*/  ISETP.GE.AND P2, PT, R18.reuse, R207.reuse, PT ;  /* 0x000000cf1200720c */ /* 0x0c0fe20003f46270 */
[C---:B------:R-:W-:Y:S01]  /*1960*/  VIADD R22, R18.reuse, 0x20 ;  /* 0x0000002012167836 */ /* 0x040fe20000000000 */
[----:B-----5:R-:W-:Y:S01]  /*1970*/  IADD3 R0, -R13, R4, RZ ;  /* 0x000000040d007210 */ /* 0x020fe20007ffe1ff */
[C---:B------:R-:W-:Y:S01]  /*1980*/  VIADD R24, R18.reuse, 0x10 ;  /* 0x0000001012187836 */ /* 0x040fe20000000000 */
[----:B------:R-:W1:Y:S01]  /*1990*/  @P4 LDC.64 R6, c[0x0][0x240] ;  /* 0x00009000ff064b82 */ /* 0x000e620000000a00 */
[----:B------:R-:W-:Y:S01]  /*19a0*/  VIADD R16, R18, 0x30 ;  /* 0x0000003012107836 */ /* 0x000fe20000000000 */
[-C--:B------:R-:W-:Y:S01]  /*19b0*/  ISETP.GE.AND P0, PT, R22, R207.reuse, PT ;  /* 0x000000cf1600720c */ /* 0x080fe20003f06270 */
[----:B------:R-:W-:Y:S01]  /*19c0*/  IMAD.SHL.U32 R38, R18, 0x40, RZ ;  /* 0x0000004012267824 */ /* 0x000fe200078e00ff */
[-C--:B------:R-:W-:Y:S01]  /*19d0*/  ISETP.GE.AND P1, PT, R24, R207.reuse, PT ;  /* 0x000000cf1800720c */ /* 0x080fe20003f26270 */
[----:B------:R-:W-:Y:S01]  /*19e0*/  IMAD.SHL.U32 R27, R0, 0x8, RZ ;  /* 0x00000008001b7824 */ /* 0x000fe200078e00ff */
[----:B------:R-:W-:Y:S01]  /*19f0*/  ISETP.GE.AND P5, PT, R16, R207, PT ;  /* 0x000000cf1000720c */ /* 0x000fe20003fa6270 */
[----:B------:R-:W-:Y:S01]  /*1a00*/  IMAD R31, R32, UR5, R31 ;  /* 0x00000005201f7c24 */ /* 0x000fe2000f8e021f */
[----:B------:R-:W2:Y:S01]  /*1a10*/  @!P4 LDC.64 R2, c[0x0][0x228] ;  /* 0x00008a00ff02cb82 */ /* 0x000ea20000000a00 */
[----:B------:R-:W-:Y:S01]  /*1a20*/  @!P4 SHF.R.S32.HI R9, RZ, 0x1f, R217 ;  /* 0x0000001fff09c819 */ /* 0x000fe200000114d9 */
[----:B------:R-:W-:Y:S01]  /*1a30*/  UMOV UR5, 0x400 ;  /* 0x0000040000057882 */ /* 0x000fe20000000000 */
[----:B------:R-:W-:Y:S01]  /*1a40*/  LOP3.LUT R38, R38, 0x1c0, RZ, 0xc0, !PT ;  /* 0x000001c026267812 */ /* 0x000fe200078ec0ff */
[----:B------:R-:W-:Y:S01]  /*1a50*/  IMAD R15, R14, UR7, R15 ;  /* 0x000000070e0f7c24 */ /* 0x000fe2000f8e020f */
[----:B------:R-:W-:Y:S01]  /*1a60*/  IADD3 R20, P3, R27, R20, RZ ;  /* 0x000000141b147210 */ /* 0x000fe20007f7e0ff */
[----:B------:R-:W-:Y:S01]  /*1a70*/  ULDC.64 UR8, c[0x0][0x220] ;  /* 0x0000880000087ab9 */ /* 0x000fe20000000a00 */
[----:B------:R-:W3:Y:S01]  /*1a80*/  @!P0 S2R R28, SR_CgaCtaId ;  /* 0x00000000001c8919 */ /* 0x000ee20000008800 */
[----:B------:R-:W-:Y:S01]  /*1a90*/  SHF.R.U32.HI R17, RZ, 0x3, R38 ;  /* 0x00000003ff117819 */ /* 0x000fe20000011626 */
[----:B------:R-:W4:Y:S01]  /*1aa0*/  LDC.64 R136, c[0x0][0x250] ;  /* 0x00009400ff887b82 */ /* 0x000f220000000a00 */
[----:B------:R-:W-:Y:S01]  /*1ab0*/  @!P1 MOV R21, 0x400 ;  /* 0x0000040000159802 */ /* 0x000fe20000000f00 */
[----:B------:R-:W3:Y:S01]  /*1ac0*/  @!P1 S2R R30, SR_CgaCtaId ;  /* 0x00000000001e9919 */ /* 0x000ee20000008800 */
[----:B------:R-:W-:-:S02]  /*1ad0*/  SHF.R.S32.HI R19, RZ, 0x1f, R18 ;  /* 0x0000001fff137819 */ /* 0x000fc40000011412 */
[C---:B------:R-:W-:Y:S01]  /*1ae0*/  LEA.HI R40, R5.reuse, R4, RZ, 0x6 ;  /* 0x0000000405287211 */ /* 0x040fe200078f30ff */
[----:B------:R-:W4:Y:S01]  /*1af0*/  @!P5 S2R R26, SR_CgaCtaId ;  /* 0x00000000001ad919 */ /* 0x000f220000008800 */
[----:B-1----:R-:W-:Y:S01]  /*1b00*/  @P4 IMAD.WIDE.U32 R12, R8, R6, RZ ;  /* 0x00000006080c4225 */ /* 0x002fe200078e00ff */
[----:B------:R-:W-:-:S03]  /*1b10*/  LEA.HI R108, R5, R4, RZ, 0x5 ;  /* 0x00000004056c7211 */ /* 0x000fc600078f28ff */
[----:B------:R-:W-:Y:S01]  /*1b20*/  @P4 IMAD R7, R8, R7, R13 ;  /* 0x0000000708074224 */ /* 0x000fe200078e020d */
[----:B------:R-:W-:Y:S01]  /*1b30*/  @!P0 MOV R13, 0x400 ;  /* 0x00000400000d8802 */ /* 0x000fe20000000f00 */
[----:B------:R-:W-:Y:S01]  /*1b40*/  IMAD.WIDE R36, R37, 0x40, R18 ;  /* 0x0000004025247825 */ /* 0x000fe200078e0212 */
[----:B------:R-:W-:-:S03]  /*1b50*/  SHF.R.S32.HI R106, RZ, 0x5, R108 ;  /* 0x00000005ff6a7819 */ /* 0x000fc6000001146c */
[-C--:B--2---:R-:W-:Y:S02]  /*1b60*/  @!P4 IMAD R6, R9, R2.reuse, RZ ;  /* 0x000000020906c224 */ /* 0x084fe400078e02ff */
[----:B------:R-:W-:-:S04]  /*1b70*/  @!P4 IMAD.WIDE.U32 R8, R217, R2, RZ ;  /* 0x00000002d908c225 */ /* 0x000fc800078e00ff */
[----:B------:R-:W-:Y:S01]  /*1b80*/  @!P4 IMAD R3, R217, R3, R6 ;  /* 0x00000003d903c224 */ /* 0x000fe200078e0206 */
[--C-:B------:R-:W-:Y:S01]  /*1b90*/  LOP3.LUT R6, R38, 0x38, R27.reuse, 0xf8, !PT ;  /* 0x0000003826067812 */ /* 0x100fe200078ef81b */
[----:B------:R-:W-:Y:S02]  /*1ba0*/  @P4 IMAD.MOV.U32 R2, RZ, RZ, R12 ;  /* 0x000000ffff024224 */ /* 0x000fe400078e000c */
[----:B------:R-:W-:Y:S01]  /*1bb0*/  @!P4 IMAD.MOV.U32 R2, RZ, RZ, R8 ;  /* 0x000000ffff02c224 */ /* 0x000fe200078e0008 */
[----:B------:R-:W-:Y:S01]  /*1bc0*/  @!P4 IADD3 R7, R9, R3, RZ ;  /* 0x000000030907c210 */ /* 0x000fe20007ffe0ff */
[----:B------:R-:W-:Y:S01]  /*1bd0*/  IMAD.SHL.U32 R40, R40, 0x8, RZ ;  /* 0x0000000828287824 */ /* 0x000fe200078e00ff */
[----:B---3--:R-:W-:Y:S01]  /*1be0*/  @!P0 LEA R28, R28, R13, 0x18 ;  /* 0x0000000d1c1c8211 */ /* 0x008fe200078ec0ff */
[----:B------:R-:W1:Y:S01]  /*1bf0*/  @!P1 LDC.64 R8, c[0x0][0x240] ;  /* 0x00009000ff089b82 */ /* 0x000e620000000a00 */
[----:B------:R-:W-:Y:S02]  /*1c00*/  LOP3.LUT R17, R6, R17, RZ, 0x3c, !PT ;  /* 0x0000001106117212 */ /* 0x000fe400078e3cff */
[----:B------:R-:W-:-:S02]  /*1c10*/  SHF.R.S32.HI R6, RZ, 0x1f, R27 ;  /* 0x0000001fff067819 */ /* 0x000fc4000001141b */
[----:B------:R-:W-:Y:S02]  /*1c20*/  @!P1 LEA R30, R30, R21, 0x18 ;  /* 0x000000151e1e9211 */ /* 0x000fe400078ec0ff */
[----:B------:R-:W-:Y:S01]  /*1c30*/  @!P5 MOV R3, 0x400 ;  /* 0x000004000003d802 */ /* 0x000fe20000000f00 */
[----:B------:R-:W2:Y:S01]  /*1c40*/  @!P2 LDC.64 R12, c[0x0][0x240] ;  /* 0x00009000ff0cab82 */ /* 0x000ea20000000a00 */
[----:B------:R-:W-:Y:S01]  /*1c50*/  IMAD.X R21, R6, 0x1, R11, P3 ;  /* 0x0000000106157824 */ /* 0x000fe200018e060b */
[C---:B------:R-:W-:Y:S02]  /*1c60*/  IADD3 R38, P3, R27.reuse, R2, RZ ;  /* 0x000000021b267210 */ /* 0x040fe40007f7e0ff */
[----:B------:R-:W-:Y:S01]  /*1c70*/  IADD3 R34, P4, R27, R34, RZ ;  /* 0x000000221b227210 */ /* 0x000fe20007f9e0ff */
[----:B------:R-:W-:Y:S01]  /*1c80*/  IMAD.WIDE.U32 R20, R14, UR6, R20 ;  /* 0x000000060e147c25 */ /* 0x000fe2000f8e0014 */
[----:B----4-:R-:W-:Y:S02]  /*1c90*/  @!P5 LEA R26, R26, R3, 0x18 ;  /* 0x000000031a1ad211 */ /* 0x010fe400078ec0ff */
[----:B------:R-:W-:Y:S01]  /*1ca0*/  IADD3.X R39, R6, R7, RZ, P3, !PT ;  /* 0x0000000706277210 */ /* 0x000fe20001ffe4ff */
[----:B------:R-:W3:Y:S01]  /*1cb0*/  @!P2 LDC.64 R2, c[0x0][0x210] ;  /* 0x00008400ff02ab82 */ /* 0x000ee20000000a00 */
[----:B------:R-:W-:Y:S01]  /*1cc0*/  @!P1 IADD3 R27, P3, R36, 0x10, RZ ;  /* 0x00000010241b9810 */ /* 0x000fe20007f7e0ff */
[----:B------:R-:W-:Y:S01]  /*1cd0*/  IMAD.X R35, R6, 0x1, R10, P4 ;  /* 0x0000000106237824 */ /* 0x000fe200020e060a */
[----:B------:R-:W-:Y:S01]  /*1ce0*/  LOP3.LUT R17, R17, 0xfffffe00, R40, 0xf8, !PT ;  /* 0xfffffe0011117812 */ /* 0x000fe200078ef828 */
[----:B------:R-:W-:-:S04]  /*1cf0*/  IMAD.WIDE.U32 R32, R32, UR4, R38 ;  /* 0x0000000420207c25 */ /* 0x000fc8000f8e0026 */
[----:B------:R-:W4:Y:S01]  /*1d00*/  @!P1 LDC.64 R10, c[0x0][0x210] ;  /* 0x00008400ff0a9b82 */ /* 0x000f220000000a00 */
[----:B------:R-:W-:Y:S02]  /*1d10*/  @!P1 IMAD.X R29, RZ, RZ, R37, P3 ;  /* 0x000000ffff1d9224 */ /* 0x000fe400018e0625 */
[----:B------:R-:W-:Y:S02]  /*1d20*/  IMAD.IADD R33, R33, 0x1, R31 ;  /* 0x0000000121217824 */ /* 0x000fe400078e021f */
[----:B-1----:R-:W-:Y:S01]  /*1d30*/  @!P1 IMAD R40, R29, R8, RZ ;  /* 0x000000081d289224 */ /* 0x002fe200078e02ff */
[C---:B------:R-:W-:Y:S01]  /*1d40*/  @!P0 IADD3 R29, P4, R36.reuse, 0x20, RZ ;  /* 0x00000020241d8810 */ /* 0x040fe20007f9e0ff */
[----:B--2---:R-:W-:Y:S01]  /*1d50*/  @!P2 IMAD R38, R37, R12, RZ ;  /* 0x0000000c2526a224 */ /* 0x004fe200078e02ff */
[----:B------:R-:W1:Y:S01]  /*1d60*/  @!P0 LDC.64 R6, c[0x0][0x240] ;  /* 0x00009000ff068b82 */ /* 0x000e620000000a00 */
[----:B------:R-:W-:Y:S01]  /*1d70*/  @!P1 IMAD.MOV.U32 R41, RZ, RZ, R33 ;  /* 0x000000ffff299224 */ /* 0x000fe200078e0021 */
[----:B------:R-:W-:Y:S01]  /*1d80*/  @!P0 IADD3.X R31, RZ, R37, RZ, P4, !PT ;  /* 0x00000025ff1f8210 */ /* 0x000fe200027fe4ff */
[----:B------:R-:W-:-:S02]  /*1d90*/  @!P2 IMAD R38, R36, R13, R38 ;  /* 0x0000000d2426a224 */ /* 0x000fc400078e0226 */
[----:B------:R-:W-:Y:S02]  /*1da0*/  @!P1 IMAD R13, R27, R9, R40 ;  /* 0x000000091b0d9224 */ /* 0x000fe400078e0228 */
[--C-:B------:R-:W-:Y:S01]  /*1db0*/  @!P1 IMAD.MOV.U32 R40, RZ, RZ, R32.reuse ;  /* 0x000000ffff289224 */ /* 0x100fe200078e0020 */
[----:B------:R-:W2:Y:S01]  /*1dc0*/  S2UR UR4, SR_CgaCtaId ;  /* 0x00000000000479c3 */ /* 0x000ea20000008800 */
[C---:B------:R-:W-:Y:S01]  /*1dd0*/  @!P2 IMAD.WIDE.U32 R42, R36.reuse, R12, R32 ;  /* 0x0000000c242aa225 */ /* 0x040fe200078e0020 */
[----:B------:R-:W-:-:S03]  /*1de0*/  @!P5 IADD3 R12, P3, R36, 0x30, RZ ;  /* 0x00000030240cd810 */ /* 0x000fc60007f7e0ff */
[----:B------:R-:W-:Y:S01]  /*1df0*/  @!P1 IMAD.WIDE.U32 R40, R27, R8, R40 ;  /* 0x000000081b289225 */ /* 0x000fe200078e0028 */
[----:B------:R-:W-:Y:S02]  /*1e00*/  @!P5 IADD3.X R27, RZ, R37, RZ, P3, !PT ;  /* 0x00000025ff1bd210 */ /* 0x000fe40001ffe4ff */
[----:B------:R-:W2:Y:S01]  /*1e10*/  @!P0 LDC.64 R8, c[0x0][0x210] ;  /* 0x00008400ff088b82 */ /* 0x000ea20000000a00 */
[----:B------:R-:W-:Y:S01]  /*1e20*/  @!P2 IMAD.IADD R36, R43, 0x1, R38 ;  /* 0x000000012b24a824 */ /* 0x000fe200078e0226 */
[C---:B---3--:R-:W-:Y:S01]  /*1e30*/  @!P2 LEA R38, P4, R42.reuse, R2, 0x1 ;  /* 0x000000022a26a211 */ /* 0x048fe200078808ff */
[----:B------:R-:W-:Y:S02]  /*1e40*/  @!P1 IMAD.IADD R2, R41, 0x1, R13 ;  /* 0x0000000129029824 */ /* 0x000fe400078e020d */
[----:B------:R-:W-:Y:S01]  /*1e50*/  @!P0 IMAD R28, R17, 0x2, R28 ;  /* 0x00000002111c8824 */ /* 0x000fe200078e021c */
[----:B------:R-:W-:Y:S01]  /*1e60*/  @!P2 LEA.HI.X R39, R42, R3, R36, 0x1, P4 ;  /* 0x000000032a27a211 */ /* 0x000fe200020f0c24 */
[----:B------:R-:W-:Y:S01]  /*1e70*/  IMAD.SHL.U32 R3, R213, 0x40, RZ ;  /* 0x00000040d5037824 */ /* 0x000fe200078e00ff */
[----:B----4-:R-:W-:Y:S01]  /*1e80*/  @!P1 LEA R36, P3, R40, R10, 0x1 ;  /* 0x0000000a28249211 */ /* 0x010fe200078608ff */
[----:B-1----:R-:W-:-:S02]  /*1e90*/  @!P0 IMAD R10, R31, R6, RZ ;  /* 0x000000061f0a8224 */ /* 0x002fc400078e02ff */
[----:B------:R-:W-:Y:S01]  /*1ea0*/  @!P1 IMAD R31, R17, 0x2, R30 ;  /* 0x00000002111f9824 */ /* 0x000fe200078e021e */
[----:B------:R-:W-:Y:S01]  /*1eb0*/  @!P1 LEA.HI.X R37, R40, R11, R2, 0x1, P3 ;  /* 0x0000000b28259211 */ /* 0x000fe200018f0c02 */
[----:B------:R-:W-:Y:S01]  /*1ec0*/  @!P0 IMAD R2, R29, R7, R10 ;  /* 0x000000071d028224 */ /* 0x000fe200078e020a */
[----:B------:R-:W-:Y:S01]  /*1ed0*/  IADD3 R13, -R3, R104, RZ ;  /* 0x00000068030d7210 */ /* 0x000fe20007ffe1ff */
[----:B------:R-:W-:Y:S01]  /*1ee0*/  @!P0 IMAD.MOV.U32 R10, RZ, RZ, R32 ;  /* 0x000000ffff0a8224 */ /* 0x000fe200078e0020 */
[----:B--2---:R-:W-:Y:S01]  /*1ef0*/  ULEA UR4, UR4, UR5, 0x18 ;  /* 0x0000000504047291 */ /* 0x004fe2000f8ec03f */
[----:B------:R-:W-:Y:S01]  /*1f00*/  @!P0 IMAD.MOV.U32 R11, RZ, RZ, R33 ;  /* 0x000000ffff0b8224 */ /* 0x000fe200078e0021 */
[CC--:B------:R-:W-:Y:S01]  /*1f10*/  ISETP.GE.AND P4, PT, R18.reuse, R13.reuse, PT ;  /* 0x0000000d1200720c */ /* 0x0c0fe20003f86270 */
[----:B------:R-:W-:Y:S01]  /*1f20*/  IMAD.WIDE.U32 R34, R18, R134, R34 ;  /* 0x0000008612227225 */ /* 0x000fe200078e0022 */
[----:B------:R-:W-:Y:S01]  /*1f30*/  ISETP.GE.AND P3, PT, R24, R13, PT ;  /* 0x0000000d1800720c */ /* 0x000fe20003f66270 */
[----:B------:R-:W-:Y:S01]  /*1f40*/  ULDC UR5, c[0x0][0x39c] ;  /* 0x0000e70000057ab9 */ /* 0x000fe20000000800 */
[----:B------:R-:W-:Y:S01]  /*1f50*/  LEA R215, R17, UR4, 0x1 ;  /* 0x0000000411d77c11 */ /* 0x000fe2000f8e08ff */
[----:B------:R-:W-:Y:S01]  /*1f60*/  @!P0 IMAD.WIDE.U32 R10, R29, R6, R10 ;  /* 0x000000061d0a8225 */ /* 0x000fe200078e000a */
[----:B------:R-:W-:Y:S01]  /*1f70*/  MOV R133, R34 ;  /* 0x0000002200857202 */ /* 0x000fe20000000f00 */
[----:B------:R-:W1:Y:S02]  /*1f80*/  @!P5 LDC.64 R6, c[0x0][0x240] ;  /* 0x00009000ff06db82 */ /* 0x000e640000000a00 */
[----:B------:R-:W-:Y:S01]  /*1f90*/  @!PT LDS RZ, [RZ] ;  /* 0x00000000fffff984 */ /* 0x000fe20000000800 */
[----:B------:R-:W-:Y:S01]  /*1fa0*/  @!PT LDS RZ, [RZ] ;  /* 0x00000000fffff984 */ /* 0x000fe20000000800 */
[----:B------:R-:W-:Y:S01]  /*1fb0*/  @!PT LDS RZ, [RZ] ;  /* 0x00000000fffff984 */ /* 0x000fe20000000800 */
[----:B------:R-:W-:Y:S01]  /*1fc0*/  @!P2 LDGSTS.E.BYPASS.LTC128B.128 [R215], desc[UR10][R38.64] ;  /* 0x0000000026d7afae */ /* 0x000fe2000b901d4a */
[----:B------:R-:W-:Y:S01]  /*1fd0*/  @!P0 IADD3 R2, R11, R2, RZ ;  /* 0x000000020b028210 */ /* 0x000fe20007ffe0ff */
[----:B------:R-:W-:-:S02]  /*1fe0*/  IMAD.IADD R21, R21, 0x1, R15 ;  /* 0x0000000115157824 */ /* 0x000fc400078e020f */
[----:B------:R-:W-:Y:S01]  /*1ff0*/  @!P2 LDGSTS.E.BYPASS.LTC128B.128 [R215+0x2000], desc[UR10][R38.64+0x80] ;  /* 0x0200008026d7afae */ /* 0x000fe2000b901d4a */
[----:B------:R-:W-:-:S03]  /*2000*/  @!P4 MOV R30, 0x400 ;  /* 0x00000400001ec802 */ /* 0x000fc60000000f00 */
[----:B------:R-:W-:Y:S01]  /*2010*/  @!P2 LDGSTS.E.BYPASS.LTC128B.128 [R215+0x4000], desc[UR10][R38.64+0x100] ;  /* 0x0400010026d7afae */ /* 0x000fe2000b901d4a */
[----:B------:R-:W-:-:S03]  /*2020*/  @!P0 LEA R40, P2, R10, R8, 0x1 ;  /* 0x000000080a288211 */ /* 0x000fc600078408ff */
[----:B------:R-:W-:Y:S01]  /*2030*/  @!P1 LDGSTS.E.BYPASS.LTC128B.128 [R31+0x800], desc[UR10][R36.64] ;  /* 0x00800000241f9fae */ /* 0x000fe2000b901d4a */
[----:B------:R-:W-:Y:S02]  /*2040*/  @!P0 LEA.HI.X R41, R10, R9, R2, 0x1, P2 ;  /* 0x000000090a298211 */ /* 0x000fe400010f0c02 */
[----:B------:R-:W2:Y:S01]  /*2050*/  @!P5 LDC.64 R10, c[0x0][0x210] ;  /* 0x00008400ff0adb82 */ /* 0x000ea20000000a00 */
[----:B------:R-:W-:Y:S01]  /*2060*/  @!P1 LDGSTS.E.BYPASS.LTC128B.128 [R31+0x2800], desc[UR10][R36.64+0x80] ;  /* 0x02800080241f9fae */ /* 0x000fe2000b901d4a */
[----:B------:R-:W-:-:S03]  /*2070*/  ISETP.GE.AND P2, PT, R22, R13, PT ;  /* 0x0000000d1600720c */ /* 0x000fc60003f46270 */
[----:B------:R2:W-:Y:S01]  /*2080*/  @!P1 LDGSTS.E.BYPASS.LTC128B.128 [R31+0x4800], desc[UR10][R36.64+0x100] ;  /* 0x04800100241f9fae */ /* 0x0005e2000b901d4a */
[-C--:B-1----:R-:W-:Y:S02]  /*2090*/  @!P5 IMAD R2, R27, R6.reuse, RZ ;  /* 0x000000061b02d224 */ /* 0x082fe400078e02ff */
[----:B------:R-:W1:Y:S01]  /*20a0*/  @!P4 LDC.64 R8, c[0x0][0x218] ;  /* 0x00008600ff08cb82 */ /* 0x000e620000000a00 */
[----:B------:R-:W-:Y:S01]  /*20b0*/  @!P0 LDGSTS.E.BYPASS.LTC128B.128 [R28+0x1000], desc[UR10][R40.64] ;  /* 0x01000000281c8fae */ /* 0x000fe2000b901d4a */
[----:B------:R-:W-:-:S03]  /*20c0*/  @!P5 IMAD.WIDE.U32 R32, R12, R6, R32 ;  /* 0x000000060c20d225 */ /* 0x000fc600078e0020 */
[----:B------:R-:W-:Y:S01]  /*20d0*/  @!P0 LDGSTS.E.BYPASS.LTC128B.128 [R28+0x3000], desc[UR10][R40.64+0x80] ;  /* 0x03000080281c8fae */ /* 0x000fe2000b901d4a */
[----:B------:R-:W-:Y:S02]  /*20e0*/  @!P5 IMAD R2, R12, R7, R2 ;  /* 0x000000070c02d224 */ /* 0x000fe400078e0202 */
[----:B------:R-:W3:Y:S01]  /*20f0*/  @!P3 LDC.64 R6, c[0x0][0x218] ;  /* 0x00008600ff06bb82 */ /* 0x000ee20000000a00 */
[----:B------:R4:W-:Y:S01]  /*2100*/  @!P0 LDGSTS.E.BYPASS.LTC128B.128 [R28+0x5000], desc[UR10][R40.64+0x100] ;  /* 0x05000100281c8fae */ /* 0x0009e2000b901d4a */
[----:B------:R-:W-:Y:S01]  /*2110*/  IADD3 R25, P0, R18, R25, RZ ;  /* 0x0000001912197210 */ /* 0x000fe20007f1e0ff */
[C---:B------:R-:W-:Y:S01]  /*2120*/  IMAD R27, R19.reuse, R134, RZ ;  /* 0x00000086131b7224 */ /* 0x040fe200078e02ff */
[----:B------:R-:W1:Y:S03]  /*2130*/  @!P4 S2R R29, SR_CgaCtaId ;  /* 0x00000000001dc919 */ /* 0x000e660000008800 */
[----:B------:R-:W-:Y:S01]  /*2140*/  IMAD.X R23, R19, 0x1, R23, P0 ;  /* 0x0000000113177824 */ /* 0x000fe200000e0617 */
[----:B------:R-:W-:Y:S01]  /*2150*/  ISETP.GE.AND P0, PT, R16, R13, PT ;  /* 0x0000000d1000720c */ /* 0x000fe20003f06270 */
[----:B------:R-:W3:Y:S01]  /*2160*/  @!P3 S2R R12, SR_CgaCtaId ;  /* 0x00000000000cb919 */ /* 0x000ee20000008800 */
[----:B------:R-:W-:-:S02]  /*2170*/  IMAD R27, R18, R135, R27 ;  /* 0x00000087121b7224 */ /* 0x000fc400078e021b */
[----:B------:R-:W-:Y:S01]  /*2180*/  IMAD.WIDE.U32 R150, R25, R136, R20 ;  /* 0x0000008819967225 */ /* 0x000fe200078e0014 */
[----:B------:R-:W3:Y:S01]  /*2190*/  @!P2 S2R R19, SR_CgaCtaId ;  /* 0x000000000013a919 */ /* 0x000ee20000008800 */
[----:B--2---:R-:W-:Y:S02]  /*21a0*/  @!P5 LEA R36, P1, R32, R10, 0x1 ;  /* 0x0000000a2024d211 */ /* 0x004fe400078208ff */
[----:B------:R-:W-:-:S05]  /*21b0*/  @!P3 MOV R31, 0x400 ;  /* 0x00000400001fb802 */ /* 0x000fca0000000f00 */
[----:B------:R-:W2:Y:S01]  /*21c0*/  @!P0 S2R R10, SR_CgaCtaId ;  /* 0x00000000000a8919 */ /* 0x000ea20000008800 */
[----:B----4-:R-:W-:Y:S02]  /*21d0*/  @!P5 IMAD.IADD R28, R33, 0x1, R2 ;  /* 0x00000001211cd824 */ /* 0x010fe400078e0202 */
[----:B------:R-:W-:-:S03]  /*21e0*/  IMAD.IADD R2, R35, 0x1, R27 ;  /* 0x0000000123027824 */ /* 0x000fc600078e021b */
[----:B------:R-:W-:Y:S01]  /*21f0*/  @!P5 LEA.HI.X R37, R32, R11, R28, 0x1, P1 ;  /* 0x0000000b2025d211 */ /* 0x000fe200008f0c1c */
[----:B------:R-:W-:Y:S01]  /*2200*/  @!P5 IMAD R11, R17, 0x2, R26 ;  /* 0x00000002110bd824 */ /* 0x000fe200078e021a */
[----:B-1----:R-:W-:Y:S01]  /*2210*/  @!P4 LEA R28, P1, R133, R8, 0x1 ;  /* 0x00000008851cc211 */ /* 0x002fe200078208ff */
[----:B------:R-:W-:Y:S01]  /*2220*/  IMAD.WIDE.U32 R32, R134, 0x20, RZ ;  /* 0x0000002086207825 */ /* 0x000fe200078e00ff */
[----:B------:R-:W-:Y:S02]  /*2230*/  @!P4 LEA R30, R29, R30, 0x18 ;  /* 0x0000001e1d1ec211 */ /* 0x000fe400078ec0ff */
[----:B------:R-:W-:Y:S01]  /*2240*/  @!P5 LDGSTS.E.BYPASS.LTC128B.128 [R11+0x1800], desc[UR10][R36.64] ;  /* 0x01800000240bdfae */ /* 0x000fe2000b901d4a */
[----:B------:R-:W-:Y:S02]  /*2250*/  @!P4 LEA.HI.X R29, R133, R9, R2, 0x1, P1 ;  /* 0x00000009851dc211 */ /* 0x000fe400008f0c02 */
[----:B------:R-:W1:Y:S01]  /*2260*/  @!P2 LDC.64 R8, c[0x0][0x218] ;  /* 0x00008600ff08ab82 */ /* 0x000e620000000a00 */
[----:B------:R-:W-:Y:S01]  /*2270*/  @!P5 LDGSTS.E.BYPASS.LTC128B.128 [R11+0x3800], desc[UR10][R36.64+0x80] ;  /* 0x03800080240bdfae */ /* 0x000fe2000b901d4a */
[----:B------:R-:W-:Y:S01]  /*2280*/  @!P4 IMAD R30, R17, 0x2, R30 ;  /* 0x00000002111ec824 */ /* 0x000fe200078e021e */
[----:B---3--:R-:W-:-:S02]  /*2290*/  @!P3 LEA R12, R12, R31, 0x18 ;  /* 0x0000001f0c0cb211 */ /* 0x008fc400078ec0ff */
[----:B------:R3:W-:Y:S01]  /*22a0*/  @!P5 LDGSTS.E.BYPASS.LTC128B.128 [R11+0x5800], desc[UR10][R36.64+0x100] ;  /* 0x05800100240bdfae */ /* 0x0007e2000b901d4a */
[----:B------:R-:W-:Y:S02]  /*22b0*/  ISETP.GE.AND P5, PT, R24, R13, PT ;  /* 0x0000000d1800720c */ /* 0x000fe40003fa6270 */
[C---:B------:R-:W-:Y:S01]  /*22c0*/  @!P3 LEA R24, P1, R134.reuse, R133, 0x4 ;  /* 0x000000858618b211 */ /* 0x040fe200078220ff */
[----:B------:R-:W-:Y:S03]  /*22d0*/  @!P4 LDGSTS.E.BYPASS.LTC128B.128 [R30+0x6000], desc[UR10][R28.64] ;  /* 0x060000001c1ecfae */ /* 0x000fe6000b901d4a */
[----:B------:R-:W-:Y:S01]  /*22e0*/  @!P3 LEA.HI.X R27, R134, R2, R135, 0x4, P1 ;  /* 0x00000002861bb211 */ /* 0x000fe200008f2487 */
[----:B------:R-:W-:Y:S01]  /*22f0*/  @!P4 LDGSTS.E.BYPASS.LTC128B.128 [R30+0x8000], desc[UR10][R28.64+0x80] ;  /* 0x080000801c1ecfae */ /* 0x000fe2000b901d4a */
[----:B------:R-:W-:-:S03]  /*2300*/  @!P3 LEA R26, P1, R24, R6, 0x1 ;  /* 0x00000006181ab211 */ /* 0x000fc600078208ff */
[----:B------:R4:W-:Y:S01]  /*2310*/  @!P4 LDGSTS.E.BYPASS.LTC128B.128 [R30+0xa000], desc[UR10][R28.64+0x100] ;  /* 0x0a0001001c1ecfae */ /* 0x0009e2000b901d4a */
[----:B------:R-:W-:Y:S02]  /*2320*/  @!P3 LEA.HI.X R27, R24, R7, R27, 0x1, P1 ;  /* 0x00000007181bb211 */ /* 0x000fe400008f0c1b */
[----:B------:R-:W-:Y:S02]  /*2330*/  @!P0 MOV R7, 0x400 ;  /* 0x0000040000078802 */ /* 0x000fe40000000f00 */
[----:B------:R-:W-:Y:S02]  /*2340*/  ISETP.GE.AND P4, PT, R22, R13, PT ;  /* 0x0000000d1600720c */ /* 0x000fe40003f86270 */
[----:B--2---:R-:W-:Y:S02]  /*2350*/  @!P0 LEA R10, R10, R7, 0x18 ;  /* 0x000000070a0a8211 */ /* 0x004fe400078ec0ff */
[----:B------:R-:W2:Y:S01]  /*2360*/  @!P0 LDC.64 R6, c[0x0][0x218] ;  /* 0x00008600ff068b82 */ /* 0x000ea20000000a00 */
[----:B------:R-:W-:-:S04]  /*2370*/  @!P2 MOV R22, 0x400 ;  /* 0x000004000016a802 */ /* 0x000fc80000000f00 */
[----:B------:R-:W-:Y:S01]  /*2380*/  @!P2 LEA R22, R19, R22, 0x18 ;  /* 0x000000161316a211 */ /* 0x000fe200078ec0ff */
[----:B------:R-:W-:Y:S01]  /*2390*/  @!P3 IMAD R19, R17, 0x2, R12 ;  /* 0x000000021113b824 */ /* 0x000fe200078e020c */
[----:B---3--:R-:W-:Y:S01]  /*23a0*/  @!P2 IADD3 R11, P1, R133, R32, RZ ;  /* 0x00000020850ba210 */ /* 0x008fe20007f3e0ff */
[----:B------:R-:W-:-:S03]  /*23b0*/  @!P0 IMAD R12, R135, 0x30, RZ ;  /* 0x00000030870c8824 */ /* 0x000fc600078e02ff */
[----:B------:R-:W-:Y:S04]  /*23c0*/  @!P3 LDGSTS.E.BYPASS.LTC128B.128 [R19+0x6800], desc[UR10][R26.64] ;  /* 0x068000001a13bfae */ /* 0x000fe8000b901d4a */
[----:B------:R-:W-:Y:S01]  /*23d0*/  @!P3 LDGSTS.E.BYPASS.LTC128B.128 [R19+0x8800], desc[UR10][R26.64+0x80] ;  /* 0x088000801a13bfae */ /* 0x000fe2000b901d4a */
[----:B----4-:R-:W-:-:S03]  /*23e0*/  SHF.L.U32 R29, R135, 0x5, RZ ;  /* 0x00000005871d7819 */ /* 0x010fc600000006ff */
[----:B------:R3:W-:Y:S01]  /*23f0*/  @!P3 LDGSTS.E.BYPASS.LTC128B.128 [R19+0xa800], desc[UR10][R26.64+0x100] ;  /* 0x0a8001001a13bfae */ /* 0x0007e2000b901d4a */
[----:B------:R-:W-:Y:S02]  /*2400*/  ISETP.GE.AND P3, PT, R16, R13, PT ;  /* 0x0000000d1000720c */ /* 0x000fe40003f66270 */
[----:B------:R-:W-:Y:S02]  /*2410*/  @!P2 IADD3.X R32, R2, R33, R29, P1, !PT ;  /* 0x000000210220a210 */ /* 0x000fe40000ffe41d */
[----:B-1----:R-:W-:-:S04]  /*2420*/  @!P2 LEA R8, P1, R11, R8, 0x1 ;  /* 0x000000080b08a211 */ /* 0x002fc800078208ff */
[----:B------:R-:W-:Y:S01]  /*2430*/  @!P2 LEA.HI.X R9, R11, R9, R32, 0x1, P1 ;  /* 0x000000090b09a211 */ /* 0x000fe200008f0c20 */
[----:B------:R-:W-:-:S05]  /*2440*/  @!P2 IMAD R11, R17, 0x2, R22 ;  /* 0x00000002110ba824 */ /* 0x000fca00078e0216 */
[----:B------:R-:W-:Y:S04]  /*2450*/  @!P2 LDGSTS.E.BYPASS.LTC128B.128 [R11+0x7000], desc[UR10][R8.64] ;  /* 0x07000000080bafae */ /* 0x000fe8000b901d4a */
[----:B------:R-:W-:Y:S04]  /*2460*/  @!P2 LDGSTS.E.BYPASS.LTC128B.128 [R11+0x9000], desc[UR10][R8.64+0x80] ;  /* 0x09000080080bafae */ /* 0x000fe8000b901d4a */
[----:B------:R1:W-:Y:S01]  /*2470*/  @!P2 LDGSTS.E.BYPASS.LTC128B.128 [R11+0xb000], desc[UR10][R8.64+0x100] ;  /* 0x0b000100080bafae */ /* 0x0003e2000b901d4a */
[----:B------:R-:W-:Y:S01]  /*2480*/  ISETP.GE.AND P2, PT, R18, R13, PT ;  /* 0x0000000d1200720c */ /* 0x000fe20003f46270 */
[----:B------:R-:W-:Y:S01]  /*2490*/  @!P0 IMAD R13, R17, 0x2, R10 ;  /* 0x00000002110d8824 */ /* 0x000fe200078e020a */
[----:B---3--:R-:W-:Y:S01]  /*24a0*/  @!P0 MOV R27, R2 ;  /* 0x00000002001b8202 */ /* 0x008fe20000000f00 */
[----:B------:R-:W-:-:S02]  /*24b0*/  @!P0 IMAD.MOV.U32 R26, RZ, RZ, R133 ;  /* 0x000000ffff1a8224 */ /* 0x000fc400078e0085 */
[----:B------:R-:W-:Y:S02]  /*24c0*/  IMAD R10, R23, R136, RZ ;  /* 0x00000088170a7224 */ /* 0x000fe400078e02ff */
[----:B------:R-:W-:-:S04]  /*24d0*/  @!P0 IMAD.WIDE.U32 R28, R134, 0x30, R26 ;  /* 0x00000030861c8825 */ /* 0x000fc800078e001a */
[----:B------:R-:W-:Y:S01]  /*24e0*/  @!P0 IMAD.IADD R12, R29, 0x1, R12 ;  /* 0x000000011d0c8824 */ /* 0x000fe200078e020c */
[----:B--2---:R-:W-:Y:S01]  /*24f0*/  @!P0 LEA R14, P1, R28, R6, 0x1 ;  /* 0x000000061c0e8211 */ /* 0x004fe200078208ff */
[----:B------:R-:W-:Y:S01]  /*2500*/  IMAD.SHL.U32 R19, R18, 0x8, RZ ;  /* 0x0000000812137824 */ /* 0x000fe200078e00ff */
[----:B------:R-:W-:Y:S01]  /*2510*/  LEA.HI R6, R5, R4, RZ, 0x4 ;  /* 0x0000000405067211 */ /* 0x000fe200078f20ff */
[----:B------:R-:W-:Y:S01]  /*2520*/  IMAD.WIDE.U32 R16, R136, 0x20, RZ ;  /* 0x0000002088107825 */ /* 0x000fe200078e00ff */
[----:B------:R-:W-:Y:S02]  /*2530*/  @!P0 LEA.HI.X R15, R28, R7, R12, 0x1, P1 ;  /* 0x000000071c0f8211 */ /* 0x000fe400008f0c0c */
[----:B------:R-:W-:Y:S02]  /*2540*/  LOP3.LUT R7, R6, 0xfffffff0, RZ, 0xc0, !PT ;  /* 0xfffffff006077812 */ /* 0x000fe400078ec0ff */
[----:B------:R-:W-:Y:S01]  /*2550*/  SHF.R.S32.HI R6, RZ, 0x4, R6 ;  /* 0x00000004ff067819 */ /* 0x000fe20000011406 */
[----:B------:R-:W-:Y:S02]  /*2560*/  @!P0 LDGSTS.E.BYPASS.LTC128B.128 [R13+0x7800], desc[UR10][R14.64] ;  /* 0x078000000e0d8fae */ /* 0x000fe4000b901d4a */
[----:B------:R-:W-:-:S02]  /*2570*/  IMAD.IADD R7, R4, 0x1, -R7 ;  /* 0x0000000104077824 */ /* 0x000fc400078e0a07 */
[----:B------:R-:W-:Y:S01]  /*2580*/  @!P0 LDGSTS.E.BYPASS.LTC128B.128 [R13+0x9800], desc[UR10][R14.64+0x80] ;  /* 0x098000800e0d8fae */ /* 0x000fe2000b901d4a */
[----:B-1----:R-:W-:Y:S01]  /*2590*/  IMAD R9, R25, R137, R10 ;  /* 0x0000008919097224 */ /* 0x002fe200078e020a */
[----:B------:R-:W-:Y:S01]  /*25a0*/  LEA.HI R11, R6, R6, RZ, 0x1 ;  /* 0x00000006060b7211 */ /* 0x000fe200078f08ff */
[----:B------:R-:W-:Y:S01]  /*25b0*/  IMAD.SHL.U32 R10, R0, 0x40, RZ ;  /* 0x00000040000a7824 */ /* 0x000fe200078e00ff */
[----:B------:R1:W-:Y:S01]  /*25c0*/  @!P0 LDGSTS.E.BYPASS.LTC128B.128 [R13+0xb800], desc[UR10][R14.64+0x100] ;  /* 0x0b8001000e0d8fae */ /* 0x0003e2000b901d4a */
[----:B------:R-:W-:Y:S02]  /*25d0*/  SHF.R.S32.HI R12, RZ, 0x1f, R7 ;  /* 0x0000001fff0c7819 */ /* 0x000fe40000011407 */
[----:B------:R-:W-:Y:S01]  /*25e0*/  IADD3 R148, R151, R9, RZ ;  /* 0x0000000997947210 */ /* 0x000fe20007ffe0ff */
[----:B------:R-:W0:Y:S01]  /*25f0*/  LDGDEPBAR ;  /* 0x00000000000079af */ /* 0x000e220000000000 */
[----:B------:R-:W-:Y:S02]  /*2600*/  LEA R210, P0, R150, UR8, 0x1 ;  /* 0x0000000896d27c11 */ /* 0x000fe4000f8008ff */
[----:B------:R-:W-:-:S02]  /*2610*/  LEA.HI R105, R12, R7, RZ, 0x3 ;  /* 0x000000070c697211 */ /* 0x000fc400078f18ff */
[----:B------:R-:W-:Y:S02]  /*2620*/  LEA.HI.X R209, R150, UR9, R148, 0x1, P0 ;  /* 0x0000000996d17c11 */ /* 0x000fe400080f0c94 */
[----:B------:R-:W-:Y:S02]  /*2630*/  LOP3.LUT R10, R10, 0x1c0, RZ, 0xc0, !PT ;  /* 0x000001c00a0a7812 */ /* 0x000fe400078ec0ff */
[----:B------:R-:W-:Y:S01]  /*2640*/  LOP3.LUT R11, R11, 0xfffffffe, RZ, 0xc0, !PT ;  /* 0xfffffffe0b0b7812 */ /* 0x000fe200078ec0ff */
[----:B------:R-:W-:Y:S01]  /*2650*/  @!P2 IMAD.MOV.U32 R211, RZ, RZ, R209 ;  /* 0x000000ffffd3a224 */ /* 0x000fe200078e00d1 */
[----:B------:R-:W-:Y:S02]  /*2660*/  LOP3.LUT R12, R10, 0x8, R19, 0xf8, !PT ;  /* 0x000000080a0c7812 */ /* 0x000fe400078ef813 */
[----:B------:R-:W-:Y:S01]  /*2670*/  SHF.R.U32.HI R9, RZ, 0x3, R10 ;  /* 0x00000003ff097819 */ /* 0x000fe2000001160a */
[----:B------:R-:W-:Y:S01]  /*2680*/  IMAD.IADD R6, R6, 0x1, -R11 ;  /* 0x0000000106067824 */ /* 0x000fe200078e0a0b */
[----:B------:R-:W-:-:S02]  /*2690*/  @!P5 IADD3 R10, P0, R210, R16, RZ ;  /* 0x00000010d20ad210 */ /* 0x000fc40007f1e0ff */
[----:B------:R-:W-:Y:S02]  /*26a0*/  LOP3.LUT R9, R12, R9, RZ, 0x3c, !PT ;  /* 0x000000090c097212 */ /* 0x000fe400078e3cff */
[----:B------:R-:W-:-:S03]  /*26b0*/  SHF.L.U32 R8, R137, 0x5, RZ ;  /* 0x0000000589087819 */ /* 0x000fc600000006ff */
[----:B------:R-:W-:Y:S01]  /*26c0*/  IMAD R205, R6, 0x200, R9 ;  /* 0x0000020006cd7824 */ /* 0x000fe200078e0209 */
[----:B-1----:R-:W-:Y:S01]  /*26d0*/  LOP3.LUT R14, R105, 0xfffffff8, RZ, 0xc0, !PT ;  /* 0xfffffff8690e7812 */ /* 0x002fe200078ec0ff */
[----:B------:R-:W-:-:S04]  /*26e0*/  DEPBAR.LE SB0, 0x0 ;  /* 0x000080000000791a */ /* 0x000fc80000000000 */
[----:B------:R-:W-:Y:S01]  /*26f0*/  BAR.SYNC.DEFER_BLOCKING 0x0 ;  /* 0x0000000000007b1d */ /* 0x000fe20000010000 */
[----:B------:R-:W-:Y:S01]  /*2700*/  IMAD.IADD R14, R7, 0x1, -R14 ;  /* 0x00000001070e7824 */ /* 0x000fe200078e0a0e */
[----:B------:R-:W-:Y:S01]  /*2710*/  SHF.L.U32 R105, R105, 0x6, RZ ;  /* 0x0000000669697819 */ /* 0x000fe200000006ff */
[----:B------:R-:W-:Y:S01]  /*2720*/  IMAD.SHL.U32 R13, R6, 0x8, RZ ;  /* 0x00000008060d7824 */ /* 0x000fe200078e00ff */
[----:B------:R-:W-:Y:S01]  /*2730*/  @!P5 IADD3.X R11, R209, R17, R8, P0, !PT ;  /* 0x00000011d10bd210 */ /* 0x000fe200007fe408 */
[----:B------:R-:W-:Y:S01]  /*2740*/  @!P3 IMAD R7, R137, 0x60, RZ ;  /* 0x000000608907b824 */ /* 0x000fe200078e02ff */
[----:B------:R-:W-:Y:S02]  /*2750*/  LOP3.LUT R105, R105, 0xfffffe00, RZ, 0xc0, !PT ;  /* 0xfffffe0069697812 */ /* 0x000fe400078ec0ff */
[----:B------:R-:W-:-:S05]  /*2760*/  LEA R205, R205, UR4, 0x1 ;  /* 0x00000004cdcd7c11 */ /* 0x000fca000f8e08ff */
[----:B------:R-:W-:Y:S01]  /*2770*/  VIADD R203, R205, 0x6020 ;  /* 0x00006020cdcb7836 */ /* 0x000fe20000000000 */
        /* <DEDUP_REMOVED lines=9> */
[----:B------:R-:W-:-:S02]  /*2810*/  R2P PR, R14, 0x6 ;  /* 0x000000060e007804 */ /* 0x000fc40000000000 */
[----:B------:R-:W-:Y:S01]  /*2820*/  SHF.L.U32 R14, R14, 0x6, RZ ;  /* 0x000000060e0e7819 */ /* 0x000fe200000006ff */
[----:B------:R-:W-:Y:S01]  /*2830*/  @P5 STS.128 [R215+0xc800], RZ ;  /* 0x00c800ffd7005388 */ /* 0x000fe20000000c00 */
[----:B------:R-:W-:Y:S02]  /*2840*/  @!P4 LEA R12, P0, R136, R210, 0x6 ;  /* 0x000000d2880cc211 */ /* 0x000fe400078030ff */
[----:B------:R-:W-:Y:S01]  /*2850*/  LOP3.LUT R6, R14, 0x1c0, RZ, 0xc0, !PT ;  /* 0x000001c00e067812 */ /* 0x000fe200078ec0ff */
[----:B------:R-:W-:Y:S03]  /*2860*/  @P5 STS.128 [R215+0xe800], RZ ;  /* 0x00e800ffd7005388 */ /* 0x000fe60000000c00 */
[----:B------:R-:W-:Y:S01]  /*2870*/  LOP3.LUT R5, R6, 0x8, R13, 0xf8, !PT ;  /* 0x0000000806057812 */ /* 0x000fe200078ef80d */
[----:B------:R-:W-:Y:S01]  /*2880*/  @P5 STS.128 [R215+0x10800], RZ ;  /* 0x010800ffd7005388 */ /* 0x000fe20000000c00 */
[----:B------:R-:W-:-:S02]  /*2890*/  SHF.R.U32.HI R6, RZ, 0x3, R6 ;  /* 0x00000003ff067819 */ /* 0x000fc40000011606 */
[----:B------:R-:W-:Y:S01]  /*28a0*/  @!P4 LEA.HI.X R13, R136, R209, R137, 0x6, P0 ;  /* 0x000000d1880dc211 */ /* 0x000fe200000f3489 */
[----:B------:R-:W-:Y:S01]  /*28b0*/  @!PT LDS RZ, [RZ] ;  /* 0x00000000fffff984 */ /* 0x000fe20000000800 */
[----:B------:R-:W-:Y:S01]  /*28c0*/  @!PT LDS RZ, [RZ] ;  /* 0x00000000fffff984 */ /* 0x000fe20000000800 */
[----:B------:R-:W-:Y:S01]  /*28d0*/  @!PT LDS RZ, [RZ] ;  /* 0x00000000fffff984 */ /* 0x000fe20000000800 */
[----:B------:R-:W-:Y:S01]  /*28e0*/  @!P5 LDGSTS.E.BYPASS.LTC128B.128 [R215+0xc800], desc[UR10][R10.64] ;  /* 0x0c8000000ad7dfae */ /* 0x000fe2000b901d4a */
[----:B------:R-:W-:Y:S01]  /*28f0*/  LOP3.LUT R6, R5, R6, RZ, 0x3c, !PT ;  /* 0x0000000605067212 */ /* 0x000fe200078e3cff */
[C---:B------:R-:W-:Y:S01]  /*2900*/  IMAD R5, R106.reuse, 0x400, R105 ;  /* 0x000004006a057824 */ /* 0x040fe200078e0269 */
[----:B------:R-:W-:Y:S01]  /*2910*/  LEA R106, R106, R110, 0x4 ;  /* 0x0000006e6a6a7211 */ /* 0x000fe200078e20ff */
[----:B------:R-:W-:Y:S01]  /*2920*/  @!P5 LDGSTS.E.BYPASS.LTC128B.128 [R215+0xe800], desc[UR10][R10.64+0x80] ;  /* 0x0e8000800ad7dfae */ /* 0x000fe2000b901d4a */
[C---:B------:R-:W-:Y:S01]  /*2930*/  LOP3.LUT R200, R6.reuse, R105, RZ, 0xfc, !PT ;  /* 0x0000006906c87212 */ /* 0x040fe200078efcff */
[----:B------:R-:W-:Y:S02]  /*2940*/  IMAD.IADD R206, R6, 0x1, R5 ;  /* 0x0000000106ce7824 */ /* 0x000fe400078e0205 */
[----:B------:R-:W-:Y:S01]  /*2950*/  @!P5 LDGSTS.E.BYPASS.LTC128B.128 [R215+0x10800], desc[UR10][R10.64+0x100] ;  /* 0x108001000ad7dfae */ /* 0x000fe2000b901d4a */
[----:B------:R-:W-:-:S02]  /*2960*/  IMAD.MOV.U32 R5, RZ, RZ, 0x20 ;  /* 0x00000020ff057424 */ /* 0x000fc400078e00ff */
[----:B-1----:R-:W-:Y:S01]  /*2970*/  @!P3 IMAD.MOV.U32 R211, RZ, RZ, R209 ;  /* 0x000000ffffd3b224 */ /* 0x002fe200078e00d1 */
[----:B------:R-:W-:Y:S01]  /*2980*/  @P4 STS.128 [R215+0xd000], RZ ;  /* 0x00d000ffd7004388 */ /* 0x000fe20000000c00 */
[----:B------:R-:W-:Y:S01]  /*2990*/  LEA R206, R206, UR4, 0x1 ;  /* 0x00000004cece7c11 */ /* 0x000fe2000f8e08ff */
[----:B------:R-:W-:Y:S02]  /*29a0*/  @!P3 IMAD.WIDE.U32 R8, R136, 0x60, R210 ;  /* 0x000000608808b825 */ /* 0x000fe400078e00d2 */
[----:B------:R-:W-:Y:S01]  /*29b0*/  @P4 STS.128 [R215+0xf000], RZ ;  /* 0x00f000ffd7004388 */ /* 0x000fe20000000c00 */
[----:B------:R-:W-:Y:S01]  /*29c0*/  SEL R5, R5, 0xffffffe0, !P2 ;  /* 0xffffffe005057807 */ /* 0x000fe20005000000 */
[----:B------:R-:W-:Y:S02]  /*29d0*/  @!P3 IMAD.IADD R9, R9, 0x1, R7 ;  /* 0x000000010909b824 */ /* 0x000fe400078e0207 */
[----:B------:R-:W-:Y:S01]  /*29e0*/  @P4 STS.128 [R215+0x11000], RZ ;  /* 0x011000ffd7004388 */ /* 0x000fe20000000c00 */
[----:B------:R-:W-:Y:S01]  /*29f0*/  MOV R7, 0x10 ;  /* 0x0000001000077802 */ /* 0x000fe20000000f00 */
[----:B------:R-:W-:-:S02]  /*2a00*/  IMAD R202, R5, 0x2, R206 ;  /* 0x0000000205ca7824 */ /* 0x000fc400078e02ce */
[----:B------:R-:W-:Y:S01]  /*2a10*/  @!PT LDS RZ, [RZ] ;  /* 0x00000000fffff984 */ /* 0x000fe20000000800 */
[----:B------:R-:W-:Y:S01]  /*2a20*/  @!PT LDS RZ, [RZ] ;  /* 0x00000000fffff984 */ /* 0x000fe20000000800 */
[----:B------:R-:W-:Y:S01]  /*2a30*/  @!PT LDS RZ, [RZ] ;  /* 0x00000000fffff984 */ /* 0x000fe20000000800 */
[----:B------:R-:W-:Y:S01]  /*2a40*/  @!P4 LDGSTS.E.BYPASS.LTC128B.128 [R215+0xd000], desc[UR10][R12.64] ;  /* 0x0d0000000cd7cfae */ /* 0x000fe2000b901d4a */
[----:B------:R-:W-:Y:S02]  /*2a50*/  SEL R7, R7, 0xfffffff0, !P1 ;  /* 0xfffffff007077807 */ /* 0x000fe40004800000 */
[----:B------:R-:W-:Y:S01]  /*2a60*/  R2P PR, R0, 0x6 ;  /* 0x0000000600007804 */ /* 0x000fe20000000000 */
[----:B------:R-:W-:Y:S01]  /*2a70*/  @!P4 LDGSTS.E.BYPASS.LTC128B.128 [R215+0xf000], desc[UR10][R12.64+0x80] ;  /* 0x0f0000800cd7cfae */ /* 0x000fe2000b901d4a */
[----:B------:R-:W-:Y:S01]  /*2a80*/  VIADD R0, R205, 0x6000 ;  /* 0x00006000cd007836 */ /* 0x000fe20000000000 */
[----:B------:R-:W-:Y:S02]  /*2a90*/  LEA R204, R7, R206, 0x1 ;  /* 0x000000ce07cc7211 */ /* 0x000fe400078e08ff */
[----:B------:R-:W-:Y:S03]  /*2aa0*/  @!P4 LDGSTS.E.BYPASS.LTC128B.128 [R215+0x11000], desc[UR10][R12.64+0x100] ;  /* 0x110001000cd7cfae */ /* 0x000fe6000b901d4a */
[----:B------:R-:W-:Y:S01]  /*2ab0*/  IMAD R201, R5, 0x2, R204 ;  /* 0x0000000205c97824 */ /* 0x000fe200078e02cc */
[----:B------:R-:W-:Y:S04]  /*2ac0*/  @P3 STS.128 [R215+0xd800], RZ ;  /* 0x00d800ffd7003388 */ /* 0x000fe80000000c00 */
[----:B------:R-:W-:Y:S01]  /*2ad0*/  @P3 STS.128 [R215+0xf800], RZ ;  /* 0x00f800ffd7003388 */ /* 0x000fe20000000c00 */
[----:B------:R-:W-:Y:S01]  /*2ae0*/  @P1 VIADD R203, R0, 0xffffffe0 ;  /* 0xffffffe000cb1836 */ /* 0x000fe20000000000 */
[----:B------:R-:W-:Y:S01]  /*2af0*/  ISETP.GT.AND P1, PT, R213, R208, PT ;  /* 0x000000d0d500720c */ /* 0x000fe20003f24270 */
[----:B------:R-:W-:Y:S01]  /*2b00*/  IMAD.MOV.U32 R0, RZ, RZ, 0x40 ;  /* 0x00000040ff007424 */ /* 0x000fe200078e00ff */
[----:B------:R-:W-:Y:S01]  /*2b10*/  @P3 STS.128 [R215+0x11800], RZ ;  /* 0x011800ffd7003388 */ /* 0x000fe20000000c00 */
[C---:B------:R-:W-:Y:S01]  /*2b20*/  VIADD R195, R203.reuse, 0x800 ;  /* 0x00000800cbc37836 */ /* 0x040fe20000000000 */
[C---:B------:R-:W-:Y:S01]  /*2b30*/  IADD3 R193, R203.reuse, 0x1800, RZ ;  /* 0x00001800cbc17810 */ /* 0x040fe20007ffe0ff */
[C---:B------:R-:W-:Y:S01]  /*2b40*/  VIADD R194, R203.reuse, 0x1000 ;  /* 0x00001000cbc27836 */ /* 0x040fe20000000000 */
[----:B------:R-:W-:Y:S01]  /*2b50*/  @!PT LDS RZ, [RZ] ;  /* 0x00000000fffff984 */ /* 0x000fe20000000800 */
[----:B------:R-:W-:Y:S01]  /*2b60*/  @!PT LDS RZ, [RZ] ;  /* 0x00000000fffff984 */ /* 0x000fe20000000800 */
[----:B------:R-:W-:Y:S01]  /*2b70*/  @!PT LDS RZ, [RZ] ;  /* 0x00000000fffff984 */ /* 0x000fe20000000800 */
[----:B------:R-:W-:Y:S01]  /*2b80*/  @!P3 LDGSTS.E.BYPASS.LTC128B.128 [R215+0xd800], desc[UR10][R8.64] ;  /* 0x0d80000008d7bfae */ /* 0x000fe2000b901d4a */
[----:B------:R-:W-:Y:S01]  /*2b90*/  SEL R0, R0, 0xffffffc0, !P2 ;  /* 0xffffffc000007807 */ /* 0x000fe20005000000 */
[C---:B------:R-:W-:Y:S01]  /*2ba0*/  VIADD R191, R203.reuse, 0x2000 ;  /* 0x00002000cbbf7836 */ /* 0x040fe20000000000 */
[----:B------:R-:W-:Y:S01]  /*2bb0*/  IADD3 R188, R203, 0x3800, RZ ;  /* 0x00003800cbbc7810 */ /* 0x000fe20007ffe0ff */
[----:B------:R-:W-:Y:S01]  /*2bc0*/  @!P3 LDGSTS.E.BYPASS.LTC128B.128 [R215+0xf800], desc[UR10][R8.64+0x80] ;  /* 0x0f80008008d7bfae */ /* 0x000fe2000b901d4a */
[----:B------:R-:W-:Y:S01]  /*2bd0*/  IADD3 R199, R205, R0, RZ ;  /* 0x00000000cdc77210 */ /* 0x000fe20007ffe0ff */
[----:B------:R-:W-:Y:S01]  /*2be0*/  IMAD.IADD R192, R0, 0x1, R203 ;  /* 0x0000000100c07824 */ /* 0x000fe200078e02cb */
[----:B------:R-:W1:Y:S01]  /*2bf0*/  @!P1 LDC.64 R138, c[0x0][0x218] ;  /* 0x00008600ff8a9b82 */ /* 0x000e620000000a00 */
[----:B------:R2:W-:Y:S01]  /*2c00*/  @!P3 LDGSTS.E.BYPASS.LTC128B.128 [R215+0x11800], desc[UR10][R8.64+0x100] ;  /* 0x1180010008d7bfae */ /* 0x0005e2000b901d4a */
[C---:B------:R-:W-:Y:S01]  /*2c10*/  VIADD R190, R203.reuse, 0x2800 ;  /* 0x00002800cbbe7836 */ /* 0x040fe20000000000 */
[C---:B------:R-:W-:Y:S01]  /*2c20*/  IADD3 R185, R203.reuse, 0x5000, RZ ;  /* 0x00005000cbb97810 */ /* 0x040fe20007ffe0ff */
[C---:B------:R-:W-:Y:S01]  /*2c30*/  VIADD R189, R203.reuse, 0x3000 ;  /* 0x00003000cbbd7836 */ /* 0x040fe20000000000 */
[----:B------:R-:W-:Y:S01]  /*2c40*/  LDSM.16.M88.4 R20, [R206] ;  /* 0x00000000ce14783b */ /* 0x000fe20000000200 */
[----:B------:R-:W-:-:S02]  /*2c50*/  VIADD R187, R203, 0x4000 ;  /* 0x00004000cbbb7836 */ /* 0x000fc40000000000 */
[C---:B------:R-:W-:Y:S01]  /*2c60*/  VIADD R186, R203.reuse, 0x4800 ;  /* 0x00004800cbba7836 */ /* 0x040fe20000000000 */
[----:B------:R-:W3:Y:S01]  /*2c70*/  LDSM.16.M88.4 R28, [R205+0x6000] ;  /* 0x00600000cd1c783b */ /* 0x000ee20000000200 */
[----:B------:R-:W-:-:S03]  /*2c80*/  VIADD R184, R203, 0x5800 ;  /* 0x00005800cbb87836 */ /* 0x000fc60000000000 */
[----:B------:R-:W-:Y:S04]  /*2c90*/  LDSM.16.M88.4 R72, [R204] ;  /* 0x00000000cc48783b */ /* 0x000fe80000000200 */
[----:B------:R-:W-:Y:S04]  /*2ca0*/  LDSM.16.M88.4 R68, [R203] ;  /* 0x00000000cb44783b */ /* 0x000fe80000000200 */
[----:B------:R-:W4:Y:S01]  /*2cb0*/  LDSM.16.M88.4 R52, [R205+0x7000] ;  /* 0x00700000cd34783b */ /* 0x000f220000000200 */
[----:B-1----:R-:W-:-:S03]  /*2cc0*/  @!P1 LEA R220, P0, R133, R138, 0x1 ;  /* 0x0000008a85dc9211 */ /* 0x002fc600078008ff */
[----:B------:R-:W1:Y:S01]  /*2cd0*/  LDSM.16.M88.4 R60, [R205+0x6800] ;  /* 0x00680000cd3c783b */ /* 0x000e620000000200 */
[----:B------:R-:W-:-:S03]  /*2ce0*/  @!P1 LEA.HI.X R221, R133, R139, R2, 0x1, P0 ;  /* 0x0000008b85dd9211 */ /* 0x000fc600000f0c02 */
[----:B------:R-:W-:Y:S04]  /*2cf0*/  LDSM.16.M88.4 R76, [R202] ;  /* 0x00000000ca4c783b */ /* 0x000fe80000000200 */
[----:B------:R-:W-:Y:S04]  /*2d00*/  LDSM.16.M88.4 R64, [R199+0x6000] ;  /* 0x00600000c740783b */ /* 0x000fe80000000200 */
[----:B------:R-:W1:Y:S04]  /*2d10*/  LDSM.16.M88.4 R44, [R205+0x7800] ;  /* 0x00780000cd2c783b */ /* 0x000e680000000200 */
[----:B------:R-:W1:Y:S04]  /*2d20*/  LDSM.16.M88.4 R32, [R203+0x1000] ;  /* 0x00100000cb20783b */ /* 0x000e680000000200 */
[----:B------:R-:W1:Y:S01]  /*2d30*/  LDSM.16.M88.4 R36, [R203+0x800] ;  /* 0x00080000cb24783b */ /* 0x000e620000000200 */
[C---:B---3--:R-:W-:Y:S03]  /*2d40*/  HMMA.16816.F32.BF16 R16, R20.reuse, R28, RZ ;  /* 0x0000001c1410723c */ /* 0x048fe600000418ff */
[----:B------:R-:W-:Y:S04]  /*2d50*/  LDSM.16.M88.4 R24, [R201] ;  /* 0x00000000c918783b */ /* 0x000fe80000000200 */
[----:B------:R-:W3:Y:S01]  /*2d60*/  LDSM.16.M88.4 R88, [R192] ;  /* 0x00000000c058783b */ /* 0x000ee20000000200 */
[C---:B------:R-:W-:Y:S03]  /*2d70*/  HMMA.16816.F32.BF16 R28, R20.reuse, R30, RZ ;  /* 0x0000001e141c723c */ /* 0x040fe600000418ff */
[----:B------:R-:W3:Y:S03]  /*2d80*/  LDSM.16.M88.4 R48, [R203+0x1800] ;  /* 0x00180000cb30783b */ /* 0x000ee60000000200 */
[C---:B----4-:R-:W-:Y:S01]  /*2d90*/  HMMA.16816.F32.BF16 R56, R20.reuse, R52, RZ ;  /* 0x000000341438723c */ /* 0x050fe200000418ff */
[----:B--2---:R-:W2:Y:S04]  /*2da0*/  LDSM.16.M88.4 R8, [R199+0x7000] ;  /* 0x00700000c708783b */ /* 0x004ea80000000200 */
[----:B------:R-:W4:Y:S01]  /*2db0*/  LDSM.16.M88.4 R12, [R199+0x6800] ;  /* 0x00680000c70c783b */ /* 0x000f220000000200 */
[----:B------:R-:W-:Y:S03]  /*2dc0*/  HMMA.16816.F32.BF16 R52, R20, R54, RZ ;  /* 0x000000361434723c */ /* 0x000fe600000418ff */
[----:B------:R-:W-:Y:S03]  /*2dd0*/  LDSM.16.M88.4 R84, [R199+0x7800] ;  /* 0x00780000c754783b */ /* 0x000fe60000000200 */
[----:B------:R-:W-:Y:S01]  /*2de0*/  HMMA.16816.F32.BF16 R16, R72, R68, R16 ;  /* 0x000000444810723c */ /* 0x000fe20000041810 */
[----:B------:R-:W-:Y:S04]  /*2df0*/  LDSM.16.M88.4 R96, [R203+0x4000] ;  /* 0x00400000cb60783b */ /* 0x000fe80000000200 */
[----:B------:R-:W-:Y:S01]  /*2e00*/  LDSM.16.M88.4 R92, [R199+0x9000] ;  /* 0x00900000c75c783b */ /* 0x000fe20000000200 */
[C---:B-1----:R-:W-:Y:S03]  /*2e10*/  HMMA.16816.F32.BF16 R40, R20.reuse, R60, RZ ;  /* 0x0000003c1428723c */ /* 0x042fe600000418ff */
        /* <DEDUP_REMOVED lines=11> */
[----:B------:R-:W1:Y:S05]  /*2ed0*/  LDSM.16.M88.4 R32, [R206+0x2000] ;  /* 0x00200000ce20783b */ /* 0x000e6a0000000200 */
[C---:B------:R-:W-:Y:S06]  /*2ee0*/  HMMA.16816.F32.BF16 R40, R72.reuse, R36, R40 ;  /* 0x000000244828723c */ /* 0x040fec0000041828 */
[----:B------:R-:W-:Y:S01]  /*2ef0*/  HMMA.16816.F32.BF16 R60, R72, R38, R60 ;  /* 0x00000026483c723c */ /* 0x000fe2000004183c */
[----:B------:R-:W1:Y:S05]  /*2f00*/  LDSM.16.M88.4 R36, [R192+0x1000] ;  /* 0x00100000c024783b */ /* 0x000e6a0000000200 */
[----:B---3--:R-:W-:Y:S06]  /*2f10*/  HMMA.16816.F32.BF16 R16, R24, R88, R16 ;  /* 0x000000581810723c */ /* 0x008fec0000041810 */
[C---:B------:R-:W-:Y:S06]  /*2f20*/  HMMA.16816.F32.BF16 R80, R72.reuse, R48, R80 ;  /* 0x000000304850723c */ /* 0x040fec0000041850 */
[----:B------:R-:W-:Y:S01]  /*2f30*/  HMMA.16816.F32.BF16 R72, R72, R50, R20 ;  /* 0x000000324848723c */ /* 0x000fe20000041814 */
[----:B------:R-:W-:Y:S04]  /*2f40*/  LDSM.16.M88.4 R48, [R203+0x2000] ;  /* 0x00200000cb30783b */ /* 0x000fe80000000200 */
[----:B------:R-:W-:Y:S01]  /*2f50*/  LDSM.16.M88.4 R20, [R205+0x9000] ;  /* 0x00900000cd14783b */ /* 0x000fe20000000200 */
[C---:B------:R-:W-:Y:S03]  /*2f60*/  HMMA.16816.F32.BF16 R28, R76.reuse, R66, R28 ;  /* 0x000000424c1c723c */ /* 0x040fe6000004181c */
[----:B------:R-:W-:Y:S03]  /*2f70*/  LDSM.16.M88.4 R64, [R192+0x1800] ;  /* 0x00180000c040783b */ /* 0x000fe60000000200 */
[C---:B--2---:R-:W-:Y:S06]  /*2f80*/  HMMA.16816.F32.BF16 R56, R76.reuse, R8, R56 ;  /* 0x000000084c38723c */ /* 0x044fec0000041838 */
[C---:B------:R-:W-:Y:S01]  /*2f90*/  HMMA.16816.F32.BF16 R52, R76.reuse, R10, R52 ;  /* 0x0000000a4c34723c */ /* 0x040fe20000041834 */
[----:B------:R-:W2:Y:S05]  /*2fa0*/  LDSM.16.M88.4 R8, [R204+0x2000] ;  /* 0x00200000cc08783b */ /* 0x000eaa0000000200 */
        /* <DEDUP_REMOVED lines=13> */
[C---:B------:R-:W-:Y:S06]  /*3080*/  HMMA.16816.F32.BF16 R40, R24.reuse, R44, R40 ;  /* 0x0000002c1828723c */ /* 0x040fec0000041828 */
[----:B------:R-:W-:Y:S01]  /*3090*/  HMMA.16816.F32.BF16 R60, R24, R46, R60 ;  /* 0x0000002e183c723c */ /* 0x000fe2000004183c */
[----:B------:R-:W4:Y:S05]  /*30a0*/  LDSM.16.M88.4 R44, [R205+0x9800] ;  /* 0x00980000cd2c783b */ /* 0x000f2a0000000200 */
[----:B--2---:R-:W-:Y:S06]  /*30b0*/  HMMA.16816.F32.BF16 R16, R8, R48, R16 ;  /* 0x000000300810723c */ /* 0x004fec0000041810 */
[C---:B------:R-:W-:Y:S06]  /*30c0*/  HMMA.16816.F32.BF16 R80, R24.reuse, R64, R80 ;  /* 0x000000401850723c */ /* 0x040fec0000041850 */
[----:B------:R-:W-:Y:S01]  /*30d0*/  HMMA.16816.F32.BF16 R76, R24, R66, R76 ;  /* 0x00000042184c723c */ /* 0x000fe2000004184c */
[----:B------:R-:W2:Y:S04]  /*30e0*/  LDSM.16.M88.4 R24, [R192+0x2000] ;  /* 0x00200000c018783b */ /* 0x000ea80000000200 */
[----:B------:R-:W-:Y:S01]  /*30f0*/  LDSM.16.M88.4 R64, [R199+0x8800] ;  /* 0x00880000c740783b */ /* 0x000fe20000000200 */
[C---:B------:R-:W-:Y:S03]  /*3100*/  HMMA.16816.F32.BF16 R28, R32.reuse, R70, R28 ;  /* 0x00000046201c723c */ /* 0x040fe6000004181c */
[----:B------:R-:W-:Y:S03]  /*3110*/  LDSM.16.M88.4 R68, [R192+0x3000] ;  /* 0x00300000c044783b */ /* 0x000fe60000000200 */
[C---:B---3--:R-:W-:Y:S06]  /*3120*/  HMMA.16816.F32.BF16 R40, R32.reuse, R12, R40 ;  /* 0x0000000c2028723c */ /* 0x048fec0000041828 */
[----:B------:R-:W-:Y:S01]  /*3130*/  HMMA.16816.F32.BF16 R60, R32, R14, R60 ;  /* 0x0000000e203c723c */ /* 0x000fe2000004183c */
[----:B------:R-:W3:Y:S05]  /*3140*/  LDSM.16.M88.4 R12, [R203+0x2800] ;  /* 0x00280000cb0c783b */ /* 0x000eea0000000200 */
[----:B-1----:R-:W-:Y:S06]  /*3150*/  HMMA.16816.F32.BF16 R16, R88, R36, R16 ;  /* 0x000000245810723c */ /* 0x002fec0000041810 */
[C---:B------:R-:W-:Y:S06]  /*3160*/  HMMA.16816.F32.BF16 R56, R32.reuse, R20, R56 ;  /* 0x000000142038723c */ /* 0x040fec0000041838 */
[C---:B------:R-:W-:Y:S01]  /*3170*/  HMMA.16816.F32.BF16 R52, R32.reuse, R22, R52 ;  /* 0x000000162034723c */ /* 0x040fe20000041834 */
[----:B------:R-:W1:Y:S05]  /*3180*/  LDSM.16.M88.4 R20, [R203+0x3000] ;  /* 0x00300000cb14783b */ /* 0x000e6a0000000200 */
[----:B----4-:R-:W-:Y:S06]  /*3190*/  HMMA.16816.F32.BF16 R80, R32, R44, R80 ;  /* 0x0000002c2050723c */ /* 0x010fec0000041850 */
[----:B------:R-:W-:Y:S01]  /*31a0*/  HMMA.16816.F32.BF16 R28, R8, R50, R28 ;  /* 0x00000032081c723c */ /* 0x000fe2000004181c */
[----:B------:R-:W-:Y:S05]  /*31b0*/  LDSM.16.M88.4 R48, [R206+0x4000] ;  /* 0x00400000ce30783b */ /* 0x000fea0000000200 */
[----:B------:R-:W-:Y:S01]  /*31c0*/  HMMA.16816.F32.BF16 R76, R32, R46, R76 ;  /* 0x0000002e204c723c */ /* 0x000fe2000004184c */
[----:B------:R-:W4:Y:S04]  /*31d0*/  LDSM.16.M88.4 R32, [R205+0xa000] ;  /* 0x00a00000cd20783b */ /* 0x000f280000000200 */
[----:B------:R-:W-:Y:S01]  /*31e0*/  LDSM.16.M88.4 R44, [R205+0xa800] ;  /* 0x00a80000cd2c783b */ /* 0x000fe20000000200 */
[----:B--2---:R-:W-:Y:S06]  /*31f0*/  HMMA.16816.F32.BF16 R16, R72, R24, R16 ;  /* 0x000000184810723c */ /* 0x004fec0000041810 */
[C---:B---3--:R-:W-:Y:S06]  /*3200*/  HMMA.16816.F32.BF16 R40, R8.reuse, R12, R40 ;  /* 0x0000000c0828723c */ /* 0x048fec0000041828 */
[----:B------:R-:W-:Y:S01]  /*3210*/  HMMA.16816.F32.BF16 R60, R8, R14, R60 ;  /* 0x0000000e083c723c */ /* 0x000fe2000004183c */
[----:B------:R-:W2:Y:S05]  /*3220*/  LDSM.16.M88.4 R12, [R203+0x3800] ;  /* 0x00380000cb0c783b */ /* 0x000eaa0000000200 */
[----:B------:R-:W-:Y:S01]  /*3230*/  HMMA.16816.F32.BF16 R28, R88, R38, R28 ;  /* 0x00000026581c723c */ /* 0x000fe2000004181c */
[----:B------:R-:W3:Y:S05]  /*3240*/  LDSM.16.M88.4 R36, [R204+0x4000] ;  /* 0x00400000cc24783b */ /* 0x000eea0000000200 */
[C---:B-1----:R-:W-:Y:S06]  /*3250*/  HMMA.16816.F32.BF16 R56, R8.reuse, R20, R56 ;  /* 0x000000140838723c */ /* 0x042fec0000041838 */
[----:B------:R-:W-:Y:S01]  /*3260*/  HMMA.16816.F32.BF16 R52, R8, R22, R52 ;  /* 0x000000160834723c */ /* 0x000fe20000041834 */
[----:B------:R-:W-:Y:S05]  /*3270*/  LDSM.16.M88.4 R20, [R199+0xa000] ;  /* 0x00a00000c714783b */ /* 0x000fea0000000200 */
[----:B----4-:R-:W-:Y:S06]  /*3280*/  HMMA.16816.F32.BF16 R16, R48, R32, R16 ;  /* 0x000000203010723c */ /* 0x010fec0000041810 */
[----:B------:R-:W-:Y:S01]  /*3290*/  HMMA.16816.F32.BF16 R28, R72, R26, R28 ;  /* 0x0000001a481c723c */ /* 0x000fe2000004181c */
[----:B------:R-:W1:Y:S05]  /*32a0*/  LDSM.16.M88.4 R24, [R202+0x4000] ;  /* 0x00400000ca18783b */ /* 0x000e6a0000000200 */
[----:B------:R-:W-:Y:S06]  /*32b0*/  HMMA.16816.F32.BF16 R40, R88, R64, R40 ;  /* 0x000000405828723c */ /* 0x000fec0000041828 */
[C---:B--2---:R-:W-:Y:S06]  /*32c0*/  HMMA.16816.F32.BF16 R80, R8.reuse, R12, R80 ;  /* 0x0000000c0850723c */ /* 0x044fec0000041850 */
[----:B------:R-:W-:Y:S01]  /*32d0*/  HMMA.16816.F32.BF16 R76, R8, R14, R76 ;  /* 0x0000000e084c723c */ /* 0x000fe2000004184c */
[----:B------:R-:W-:Y:S04]  /*32e0*/  LDSM.16.M88.4 R12, [R201+0x4000] ;  /* 0x00400000c90c783b */ /* 0x000fe80000000200 */
[----:B------:R-:W-:Y:S01]  /*32f0*/  LDSM.16.M88.4 R8, [R192+0x4000] ;  /* 0x00400000c008783b */ /* 0x000fe20000000200 */
[----:B---3--:R-:W-:Y:S06]  /*3300*/  HMMA.16816.F32.BF16 R16, R36, R96, R16 ;  /* 0x000000602410723c */ /* 0x008fec0000041810 */
[----:B------:R-:W-:Y:S01]  /*3310*/  HMMA.16816.F32.BF16 R60, R88, R66, R60 ;  /* 0x00000042583c723c */ /* 0x000fe2000004183c */
[----:B------:R-:W2:Y:S05]  /*3320*/  LDSM.16.M88.4 R64, [R192+0x3800] ;  /* 0x00380000c040783b */ /* 0x000eaa0000000200 */
[----:B------:R-:W-:Y:S01]  /*3330*/  HMMA.16816.F32.BF16 R28, R48, R34, R28 ;  /* 0x00000022301c723c */ /* 0x000fe2000004181c */
[----:B------:R-:W-:Y:S05]  /*3340*/  LDSM.16.M88.4 R32, [R203+0x4800] ;  /* 0x00480000cb20783b */ /* 0x000fea0000000200 */
[C---:B------:R-:W-:Y:S06]  /*3350*/  HMMA.16816.F32.BF16 R80, R88.reuse, R84, R80 ;  /* 0x000000545850723c */ /* 0x040fec0000041850 */
[C---:B------:R-:W-:Y:S06]  /*3360*/  HMMA.16816.F32.BF16 R56, R88.reuse, R92, R56 ;  /* 0x0000005c5838723c */ /* 0x040fec0000041838 */
[----:B------:R-:W-:Y:S01]  /*3370*/  HMMA.16816.F32.BF16 R52, R88, R94, R52 ;  /* 0x0000005e5834723c */ /* 0x000fe20000041834 */
[----:B------:R-:W3:Y:S05]  /*3380*/  LDSM.16.M88.4 R92, [R205+0xb000] ;  /* 0x00b00000cd5c783b */ /* 0x000eea0000000200 */
[----:B-1----:R-:W-:Y:S06]  /*3390*/  HMMA.16816.F32.BF16 R16, R24, R20, R16 ;  /* 0x000000141810723c */ /* 0x002fec0000041810 */
[----:B------:R-:W-:Y:S01]  /*33a0*/  HMMA.16816.F32.BF16 R84, R88, R86, R76 ;  /* 0x000000565854723c */ /* 0x000fe2000004184c */
[----:B------:R-:W-:Y:S05]  /*33b0*/  LDSM.16.M88.4 R76, [R199+0xa800] ;  /* 0x00a80000c74c783b */ /* 0x000fea0000000200 */
[----:B------:R-:W-:Y:S06]  /*33c0*/  HMMA.16816.F32.BF16 R28, R36, R98, R28 ;  /* 0x00000062241c723c */ /* 0x000fec000004181c */
[C---:B------:R-:W-:Y:S06]  /*33d0*/  HMMA.16816.F32.BF16 R56, R72.reuse, R68, R56 ;  /* 0x000000444838723c */ /* 0x040fec0000041838 */
[C---:B------:R-:W-:Y:S06]  /*33e0*/  HMMA.16816.F32.BF16 R52, R72.reuse, R70, R52 ;  /* 0x000000464834723c */ /* 0x040fec0000041834 */
[----:B--2---:R-:W-:Y:S06]  /*33f0*/  HMMA.16816.F32.BF16 R80, R72, R64, R80 ;  /* 0x000000404850723c */ /* 0x004fec0000041850 */
[----:B------:R-:W-:Y:S06]  /*3400*/  HMMA.16816.F32.BF16 R16, R12, R8, R16 ;  /* 0x000000080c10723c */ /* 0x000fec0000041810 */
[----:B------:R-:W-:Y:S01]  /*3410*/  HMMA.16816.F32.BF16 R84, R72, R66, R84 ;  /* 0x000000424854723c */ /* 0x000fe20000041854 */
[----:B------:R-:W1:Y:S05]  /*3420*/  LDSM.16.M88.4 R64, [R205+0xb800] ;  /* 0x00b80000cd40783b */ /* 0x000e6a0000000200 */
[----:B------:R-:W-:Y:S01]  /*3430*/  HMMA.16816.F32.BF16 R28, R24, R22, R28 ;  /* 0x00000016181c723c */ /* 0x000fe2000004181c */
[----:B------:R-:W2:Y:S05]  /*3440*/  LDSM.16.M88.4 R20, [R203+0x5000] ;  /* 0x00500000cb14783b */ /* 0x000eaa0000000200 */
[C---:B------:R-:W-:Y:S06]  /*3450*/  HMMA.16816.F32.BF16 R40, R72.reuse, R100, R40 ;  /* 0x000000644828723c */ /* 0x040fec0000041828 */
[----:B------:R-:W-:Y:S01]  /*3460*/  HMMA.16816.F32.BF16 R60, R72, R102, R60 ;  /* 0x00000066483c723c */ /* 0x000fe2000004183c */
[----:B------:R-:W-:Y:S01]  /*3470*/  FMUL.FTZ R68, R16, UR5 ;  /* 0x0000000510447c20 */ /* 0x000fe20008410000 */
[----:B------:R-:W-:Y:S01]  /*3480*/  FMUL.FTZ R69, R17, UR5 ;  /* 0x0000000511457c20 */ /* 0x000fe20008410000 */
[----:B------:R-:W-:Y:S01]  /*3490*/  FMUL.FTZ R70, R18, UR5 ;  /* 0x0000000512467c20 */ /* 0x000fe20008410000 */
[----:B------:R-:W-:-:S02]  /*34a0*/  FMUL.FTZ R71, R19, UR5 ;  /* 0x0000000513477c20 */ /* 0x000fc40008410000 */
[C---:B---3--:R-:W-:Y:S01]  /*34b0*/  HMMA.16816.F32.BF16 R56, R48.reuse, R92, R56 ;  /* 0x0000005c3038723c */ /* 0x048fe20000041838 */
[----:B------:R-:W3:Y:S01]  /*34c0*/  LDSM.16.M88.4 R16, [R203+0x5800] ;  /* 0x00580000cb10783b */ /* 0x000ee20000000200 */
[----:B------:R-:W4:Y:S04]  /*34d0*/  MUFU.TANH R68, R68 ;  /* 0x0000004400447308 */ /* 0x000f280000002400 */
[----:B------:R-:W-:Y:S04]  /*34e0*/  HMMA.16816.F32.BF16 R52, R48, R94, R52 ;  /* 0x0000005e3034723c */ /* 0x000fe80000041834 */
[----:B------:R-:W1:Y:S02]  /*34f0*/  MUFU.TANH R69, R69 ;  /* 0x0000004500457308 */ /* 0x000e640000002400 */
[----:B------:R-:W-:Y:S01]  /*3500*/  HMMA.16816.F32.BF16 R28, R12, R10, R28 ;  /* 0x0000000a0c1c723c */ /* 0x000fe2000004181c */
[----:B------:R-:W4:Y:S05]  /*3510*/  LDSM.16.M88.4 R8, [R199+0xb000] ;  /* 0x00b00000c708783b */ /* 0x000f2a0000000200 */
[C---:B------:R-:W-:Y:S01]  /*3520*/  HMMA.16816.F32.BF16 R40, R48.reuse, R44, R40 ;  /* 0x0000002c3028723c */ /* 0x040fe20000041828 */
[----:B------:R-:W2:Y:S05]  /*3530*/  MUFU.TANH R70, R70 ;  /* 0x0000004600467308 */ /* 0x000eaa0000002400 */
[C---:B------:R-:W-:Y:S01]  /*3540*/  HMMA.16816.F32.BF16 R60, R48.reuse, R46, R60 ;  /* 0x0000002e303c723c */ /* 0x040fe2000004183c */
[----:B------:R-:W-:Y:S02]  /*3550*/  LDSM.16.M88.4 R44, [R192+0x4800] ;  /* 0x00480000c02c783b */ /* 0x000fe40000000200 */
[----:B------:R-:W3:Y:S03]  /*3560*/  MUFU.TANH R71, R71 ;  /* 0x0000004700477308 */ /* 0x000ee60000002400 */
[C---:B-1----:R-:W-:Y:S06]  /*3570*/  HMMA.16816.F32.BF16 R80, R48.reuse, R64, R80 ;  /* 0x000000403050723c */ /* 0x042fec0000041850 */
[----:B------:R-:W-:Y:S01]  /*3580*/  HMMA.16816.F32.BF16 R84, R48, R66, R84 ;  /* 0x000000423054723c */ /* 0x000fe20000041854 */
[----:B------:R-:W-:Y:S01]  /*3590*/  FMUL.FTZ R28, R28, UR5 ;  /* 0x000000051c1c7c20 */ /* 0x000fe20008410000 */
[----:B------:R-:W-:Y:S01]  /*35a0*/  FMUL.FTZ R29, R29, UR5 ;  /* 0x000000051d1d7c20 */ /* 0x000fe20008410000 */
[----:B------:R-:W-:Y:S01]  /*35b0*/  FMUL.FTZ R30, R30, UR5 ;  /* 0x000000051e1e7c20 */ /* 0x000fe20008410000 */
[----:B------:R-:W-:-:S02]  /*35c0*/  FMUL.FTZ R31, R31, UR5 ;  /* 0x000000051f1f7c20 */ /* 0x000fc40008410000 */
[C---:B--2---:R-:W-:Y:S01]  /*35d0*/  HMMA.16816.F32.BF16 R56, R36.reuse, R20, R56 ;  /* 0x000000142438723c */ /* 0x044fe20000041838 */
[----:B------:R-:W1:Y:S05]  /*35e0*/  MUFU.TANH R28, R28 ;  /* 0x0000001c001c7308 */ /* 0x000e6a0000002400 */
[C---:B------:R-:W-:Y:S01]  /*35f0*/  HMMA.16816.F32.BF16 R52, R36.reuse, R22, R52 ;  /* 0x000000162434723c */ /* 0x040fe20000041834 */
[----:B------:R-:W2:Y:S02]  /*3600*/  LDSM.16.M88.4 R20, [R199+0xb800] ;  /* 0x00b80000c714783b */ /* 0x000ea40000000200 */
[----:B------:R-:W1:Y:S03]  /*3610*/  MUFU.TANH R29, R29 ;  /* 0x0000001d001d7308 */ /* 0x000e660000002400 */
[C---:B------:R-:W-:Y:S05]  /*3620*/  HMMA.16816.F32.BF16 R40, R36.reuse, R32, R40 ;  /* 0x000000202428723c */ /* 0x040fea0000041828 */
[----:B------:R-:W1:Y:S01]  /*3630*/  MUFU.TANH R30, R30 ;  /* 0x0000001e001e7308 */ /* 0x000e620000002400 */
[C---:B------:R-:W-:Y:S01]  /*3640*/  HMMA.16816.F32.BF16 R60, R36.reuse, R34, R60 ;  /* 0x00000022243c723c */ /* 0x040fe2000004183c */
[----:B------:R-:W1:Y:S05]  /*3650*/  LDSM.16.M88.4 R32, [R192+0x5000] ;  /* 0x00500000c020783b */ /* 0x000e6a0000000200 */
[C---:B---3--:R-:W-:Y:S01]  /*3660*/  HMMA.16816.F32.BF16 R80, R36.reuse, R16, R80 ;  /* 0x000000102450723c */ /* 0x048fe20000041850 */
[----:B------:R-:W3:Y:S05]  /*3670*/  MUFU.TANH R31, R31 ;  /* 0x0000001f001f7308 */ /* 0x000eea0000002400 */
[----:B------:R-:W-:Y:S06]  /*3680*/  HMMA.16816.F32.BF16 R84, R36, R18, R84 ;  /* 0x000000122454723c */ /* 0x000fec0000041854 */
[C---:B----4-:R-:W-:Y:S06]  /*3690*/  HMMA.16816.F32.BF16 R56, R24.reuse, R8, R56 ;  /* 0x000000081838723c */ /* 0x050fec0000041838 */
[----:B------:R-:W-:Y:S01]  /*36a0*/  HMMA.16816.F32.BF16 R52, R24, R10, R52 ;  /* 0x0000000a1834723c */ /* 0x000fe20000041834 */
[----:B------:R-:W4:Y:S01]  /*36b0*/  LDSM.16.M88.4 R8, [R192+0x5800] ;  /* 0x00580000c008783b */ /* 0x000f220000000200 */
[----:B------:R-:W-:-:S04]  /*36c0*/  DEPBAR.LE SB0, 0x0 ;  /* 0x000080000000791a */ /* 0x000fc80000000000 */
[C---:B------:R-:W-:Y:S06]  /*36d0*/  HMMA.16816.F32.BF16 R40, R24.reuse, R76, R40 ;  /* 0x0000004c1828723c */ /* 0x040fec0000041828 */
[C---:B------:R-:W-:Y:S06]  /*36e0*/  HMMA.16816.F32.BF16 R60, R24.reuse, R78, R60 ;  /* 0x0000004e183c723c */ /* 0x040fec000004183c */
[C---:B--2---:R-:W-:Y:S06]  /*36f0*/  HMMA.16816.F32.BF16 R80, R24.reuse, R20, R80 ;  /* 0x000000141850723c */ /* 0x044fec0000041850 */
[----:B------:R-:W-:Y:S06]  /*3700*/  HMMA.16816.F32.BF16 R84, R24, R22, R84 ;  /* 0x000000161854723c */ /* 0x000fec0000041854 */
[C---:B------:R-:W-:Y:S06]  /*3710*/  HMMA.16816.F32.BF16 R40, R12.reuse, R44, R40 ;  /* 0x0000002c0c28723c */ /* 0x040fec0000041828 */
[C---:B------:R-:W-:Y:S06]  /*3720*/  HMMA.16816.F32.BF16 R60, R12.reuse, R46, R60 ;  /* 0x0000002e0c3c723c */ /* 0x040fec000004183c */
[C---:B-1----:R-:W-:Y:S06]  /*3730*/  HMMA.16816.F32.BF16 R56, R12.reuse, R32, R56 ;  /* 0x000000200c38723c */ /* 0x042fec0000041838 */
[C---:B------:R-:W-:Y:S06]  /*3740*/  HMMA.16816.F32.BF16 R52, R12.reuse, R34, R52 ;  /* 0x000000220c34723c */ /* 0x040fec0000041834 */
[----:B----4-:R-:W-:Y:S01]  /*3750*/  HMMA.16816.F32.BF16 R80, R12, R8, R80 ;  /* 0x000000080c50723c */ /* 0x010fe20000041850 */
        /* <DEDUP_REMOVED lines=9> */
[----:B------:R-:W-:Y:S01]  /*37f0*/  FMUL.FTZ R21, R63, UR5 ;  /* 0x000000053f157c20 */ /* 0x000fe20008410000 */
[----:B------:R-:W-:Y:S02]  /*3800*/  IMAD.IADD R0, R4, 0x1, -R9 ;  /* 0x0000000104007824 */ /* 0x000fe400078e0a09 */
[----:B------:R-:W-:Y:S01]  /*3810*/  FMUL.FTZ R56, R56, UR5 ;  /* 0x0000000538387c20 */ /* 0x000fe20008410000 */
        /* <DEDUP_REMOVED lines=9> */
[----:B------:R-:W1:Y:S01]  /*38b0*/  MUFU.TANH R40, R40 ;  /* 0x0000002800287308 */ /* 0x000e620000002400 */
[----:B------:R-:W-:Y:S01]  /*38c0*/  FMUL.FTZ R80, R80, UR5 ;  /* 0x0000000550507c20 */ /* 0x000fe20008410000 */
[----:B------:R-:W-:Y:S01]  /*38d0*/  SHF.R.S32.HI R9, RZ, 0x2, R9 ;  /* 0x00000002ff097819 */ /* 0x000fe20000011409 */
[----:B------:R-:W-:Y:S01]  /*38e0*/  FMUL.FTZ R81, R81, UR5 ;  /* 0x0000000551517c20 */ /* 0x000fe20008410000 */
[----:B------:R-:W-:Y:S01]  /*38f0*/  FMUL.FTZ R82, R82, UR5 ;  /* 0x0000000552527c20 */ /* 0x000fe20008410000 */
[----:B------:R-:W-:Y:S01]  /*3900*/  FMUL.FTZ R83, R83, UR5 ;  /* 0x0000000553537c20 */ /* 0x000fe20008410000 */
[----:B------:R-:W-:Y:S01]  /*3910*/  IADD3 R9, R106, 0x1, R9 ;  /* 0x000000016a097810 */ /* 0x000fe20007ffe009 */
[----:B------:R-:W-:Y:S01]  /*3920*/  FMUL.FTZ R84, R84, UR5 ;  /* 0x0000000554547c20 */ /* 0x000fe20008410000 */
[----:B------:R-:W-:Y:S01]  /*3930*/  FMUL.FTZ R85, R85, UR5 ;  /* 0x0000000555557c20 */ /* 0x000fe20008410000 */
[----:B------:R-:W-:Y:S01]  /*3940*/  FMUL.FTZ R86, R86, UR5 ;  /* 0x0000000556567c20 */ /* 0x000fe20008410000 */
[----:B------:R-:W-:Y:S01]  /*3950*/  FMUL.FTZ R87, R87, UR5 ;  /* 0x0000000557577c20 */ /* 0x000fe20008410000 */
[----:B------:R-:W2:Y:S01]  /*3960*/  MUFU.TANH R41, R41 ;  /* 0x0000002900297308 */ /* 0x000ea20000002400 */
[----:B------:R-:W-:-:S05]  /*3970*/  IADD3 R0, R104, R9, -R109 ;  /* 0x0000000968007210 */ /* 0x000fca0007ffe86d */
[----:B------:R-:W-:Y:S02]  /*3980*/  IMAD.IADD R107, R0, 0x1, R107 ;  /* 0x00000001006b7824 */ /* 0x000fe400078e026b */
[----:B------:R-:W4:Y:S03]  /*3990*/  MUFU.TANH R16, R16 ;  /* 0x0000001000107308 */ /* 0x000f260000002400 */
[C---:B------:R-:W-:Y:S02]  /*39a0*/  VIMNMX R211, R107.reuse, R104, PT ;  /* 0x000000686bd37248 */ /* 0x040fe40003fe0100 */
[----:B------:R-:W-:-:S03]  /*39b0*/  VIADDMNMX R0, R107, 0x8, R104, PT ;  /* 0x000000086b007846 */ /* 0x000fc60003800168 */
        /* <DEDUP_REMOVED lines=25> */
[----:B------:R-:W-:Y:S01]  /*3b50*/  VIADD R15, R3, 0xffffffc0 ;  /* 0xffffffc0030f7836 */ /* 0x000fe20000000000 */
[----:B------:R-:W-:Y:S01]  /*3b60*/  IABS R12, R3 ;  /* 0x00000003000c7213 */ /* 0x000fe20000000000 */
[----:B------:R-:W-:-:S03]  /*3b70*/  ULDC.64 UR6, c[0x0][0x230] ;  /* 0x00008c0000067ab9 */ /* 0x000fc60000000a00 */
[----:B------:R-:W-:Y:S02]  /*3b80*/  IABS R10, R15 ;  /* 0x0000000f000a7213 */ /* 0x000fe40000000000 */
[-C--:B--2---:R-:W-:Y:S02]  /*3b90*/  IABS R6, R8.reuse ;  /* 0x0000000800067213 */ /* 0x084fe40000000000 */
[----:B------:R-:W-:Y:S02]  /*3ba0*/  LOP3.LUT R15, R15, R8, RZ, 0x3c, !PT ;  /* 0x000000080f0f7212 */ /* 0x000fe400078e3cff */
[----:B------:R-:W2:Y:S02]  /*3bb0*/  I2F.RP R9, R6 ;  /* 0x0000000600097306 */ /* 0x000ea40000209400 */
[----:B------:R-:W-:-:S06]  /*3bc0*/  ISETP.GE.AND P0, PT, R15, RZ, PT ;  /* 0x000000ff0f00720c */ /* 0x000fcc0003f06270 */
[----:B--2---:R-:W2:Y:S02]  /*3bd0*/  MUFU.RCP R18, R9 ;  /* 0x0000000900127308 */ /* 0x004ea40000001000 */
[----:B--2---:R-:W-:-:S06]  /*3be0*/  VIADD R18, R18, 0xffffffe ;  /* 0x0ffffffe12127836 */ /* 0x004fcc0000000000 */
[----:B------:R-:W2:Y:S02]  /*3bf0*/  F2I.FTZ.U32.TRUNC.NTZ R19, R18 ;  /* 0x0000001200137305 */ /* 0x000ea4000021f000 */
[----:B--2---:R-:W-:Y:S02]  /*3c00*/  IADD3 R13, RZ, -R19, RZ ;  /* 0x80000013ff0d7210 */ /* 0x004fe40007ffe0ff */
        /* <DEDUP_REMOVED lines=46> */
.L_x_3342:
[----:B------:R-:W-:-:S04]  /*3ef0*/  LEA R6, -R134, RZ, 0x6 ;  /* 0x000000ff86067211 */ /* 0x000fc800078e31ff */
[----:B------:R-:W-:-:S07]  /*3f00*/  SHF.R.S32.HI R11, RZ, 0x1f, R6 ;  /* 0x0000001fff0b7819 */ /* 0x000fce0000011406 */
.L_x_3343:
[----:B------:R-:W2:Y:S01]  /*3f10*/  LDC.64 R138, c[0x0][0x218] ;  /* 0x00008600ff8a7b82 */ /* 0x000ea20000000a00 */
[----:B------:R-:W-:Y:S01]  /*3f20*/  IADD3 R133, P0, R6, R133, RZ ;  /* 0x0000008506857210 */ /* 0x000fe20007f1e0ff */
[C---:B------:R-:W-:Y:S01]  /*3f30*/  IMAD.SHL.U32 R9, R134.reuse, 0x20, RZ ;  /* 0x0000002086097824 */ /* 0x040fe200078e00ff */
[----:B------:R-:W-:-:S03]  /*3f40*/  SHF.L.U64.HI R6, R134, 0x5, R135 ;  /* 0x0000000586067819 */ /* 0x000fc60000010287 */
[----:B------:R-:W-:Y:S01]  /*3f50*/  IMAD.X R2, R11, 0x1, R2, P0 ;  /* 0x000000010b027824 */ /* 0x000fe200000e0602 */
[----:B--2---:R-:W-:-:S04]  /*3f60*/  LEA R220, P1, R133, R138, 0x1 ;  /* 0x0000008a85dc7211 */ /* 0x004fc800078208ff */
        /* <DEDUP_REMOVED lines=23> */
.L_x_3341:
[----:B------:R-:W-:Y:S01]  /*40e0*/  IMAD.SHL.U32 R4, R4, 0x2, RZ ;  /* 0x0000000204047824 */ /* 0x000fe200078e00ff */
[----:B------:R-:W-:Y:S01]  /*40f0*/  LEA R200, R200, UR4, 0x1 ;  /* 0x00000004c8c87c11 */ /* 0x000fe2000f8e08ff */
[----:B------:R-:W-:-:S03]  /*4100*/  ULDC UR6, c[0x0][0x2ec] ;  /* 0x0000bb0000067ab9 */ /* 0x000fc60000000800 */
[----:B------:R-:W-:Y:S01]  /*4110*/  LOP3.LUT R4, R4, 0x6, RZ, 0xc0, !PT ;  /* 0x0000000604047812 */ /* 0x000fe200078ec0ff */
[--C-:B------:R-:W-:Y:S01]  /*4120*/  IMAD R198, R7, 0x2, R200.reuse ;  /* 0x0000000207c67824 */ /* 0x100fe200078e02c8 */
[----:B------:R-:W-:Y:S01]  /*4130*/  LDSM.16.MT88.4 R72, [R200+0x10000] ;  /* 0x01000000c848783b */ /* 0x000fe20000004200 */
[----:B------:R-:W-:Y:S02]  /*4140*/  IMAD R197, R5, 0x2, R200 ;  /* 0x0000000205c57824 */ /* 0x000fe400078e02c8 */
[----:B------:R-:W-:Y:S01]  /*4150*/  IMAD.IADD R3, R3, 0x1, R4 ;  /* 0x0000000103037824 */ /* 0x000fe200078e0204 */
[----:B------:R-:W-:Y:S01]  /*4160*/  LDSM.16.MT88.4 R116, [R198+0xc000] ;  /* 0x00c00000c674783b */ /* 0x000fe20000004200 */
[----:B------:R-:W-:Y:S02]  /*4170*/  IMAD R196, R5, 0x2, R198 ;  /* 0x0000000205c47824 */ /* 0x000fe400078e02c6 */
[C---:B------:R-:W-:Y:S01]  /*4180*/  VIADD R6, R3.reuse, 0x8 ;  /* 0x0000000803067836 */ /* 0x040fe20000000000 */
[----:B-1----:R-:W-:Y:S01]  /*4190*/  LDSM.16.MT88.4 R56, [R197+0xe000] ;  /* 0x00e00000c538783b */ /* 0x002fe20000004200 */
[----:B------:R-:W-:-:S02]  /*41a0*/  VIADD R4, R3, 0x1 ;  /* 0x0000000103047836 */ /* 0x000fc40000000000 */
[C---:B--2---:R-:W-:Y:S01]  /*41b0*/  VIADD R9, R3.reuse, 0x28 ;  /* 0x0000002803097836 */ /* 0x044fe20000000000 */
[CC--:B------:R-:W-:Y:S01]  /*41c0*/  ISETP.GE.AND P5, PT, R6.reuse, R211.reuse, PT ;  /* 0x000000d30600720c */ /* 0x0c0fe20003fa6270 */
[C---:B------:R-:W-:Y:S01]  /*41d0*/  VIADD R13, R3.reuse, 0x30 ;  /* 0x00000030030d7836 */ /* 0x040fe20000000000 */
[-C--:B------:R-:W-:Y:S01]  /*41e0*/  ISETP.GE.AND P0, PT, R6, R0.reuse, PT ;  /* 0x000000000600720c */ /* 0x080fe20003f06270 */
[C---:B------:R-:W-:Y:S01]  /*41f0*/  VIADD R6, R3.reuse, 0x10 ;  /* 0x0000001003067836 */ /* 0x040fe20000000000 */
        /* <DEDUP_REMOVED lines=20> */
[----:B------:R-:W-:Y:S02]  /*4340*/  FSEL R30, R30, -INF , !P0 ;  /* 0xff8000001e1e7808 */ /* 0x000fe40004000000 */
        /* <DEDUP_REMOVED lines=12> */
[CC--:B------:R-:W-:Y:S02]  /*4410*/  ISETP.GE.AND P5, PT, R3.reuse, R211.reuse, PT ;  /* 0x000000d30300720c */ /* 0x0c0fe40003fa6270 */
[----:B------:R-:W-:Y:S02]  /*4420*/  ISETP.GE.AND P0, PT, R6, R211, PT ;  /* 0x000000d30600720c */ /* 0x000fe40003f06270 */
[----:B------:R-:W-:Y:S02]  /*4430*/  FSEL R68, R68, -INF , !P5 ;  /* 0xff80000044447808 */ /* 0x000fe40006800000 */
[----:B------:R-:W-:Y:S02]  /*4440*/  FSEL R168, R168, -INF , !P0 ;  /* 0xff800000a8a87808 */ /* 0x000fe40004000000 */
[----:B------:R-:W-:-:S02]  /*4450*/  ISETP.GE.AND P0, PT, R3, R0, PT ;  /* 0x000000000300720c */ /* 0x000fc40003f06270 */
[----:B------:R-:W-:Y:S02]  /*4460*/  FMNMX.FTZ R11, R68, R26, !PT ;  /* 0x0000001a440b7209 */ /* 0x000fe40007810000 */
[----:B------:R-:W-:Y:S02]  /*4470*/  FSEL R70, R70, -INF , !P0 ;  /* 0xff80000046467808 */ /* 0x000fe40004000000 */
[----:B------:R-:W-:Y:S02]  /*4480*/  FMNMX.FTZ R11, R34, R11, !PT ;  /* 0x0000000b220b7209 */ /* 0x000fe40007810000 */
[----:B------:R-:W-:Y:S02]  /*4490*/  FMNMX.FTZ R15, R70, R24, !PT ;  /* 0x00000018460f7209 */ /* 0x000fe40007810000 */
[----:B------:R-:W-:Y:S02]  /*44a0*/  FSEL R18, R40, -INF , !P4 ;  /* 0xff80000028127808 */ /* 0x000fe40006000000 */
[----:B------:R-:W-:Y:S01]  /*44b0*/  FMNMX.FTZ R17, R28, R11, !PT ;  /* 0x0000000b1c117209 */ /* 0x000fe20007810000 */
[----:B------:R-:W-:Y:S01]  /*44c0*/  VIADD R11, R3, 0x31 ;  /* 0x00000031030b7836 */ /* 0x000fe20000000000 */
[----:B------:R-:W-:Y:S01]  /*44d0*/  FMNMX.FTZ R15, R30, R15, !PT ;  /* 0x0000000f1e0f7209 */ /* 0x000fe20007810000 */
[----:B------:R-:W-:Y:S01]  /*44e0*/  LDSM.16.MT88.4 R40, [R200+0xe000] ;  /* 0x00e00000c828783b */ /* 0x000fe20000004200 */
[----:B------:R-:W-:-:S02]  /*44f0*/  FMNMX.FTZ R17, R18, R17, !PT ;  /* 0x0000001112117209 */ /* 0x000fc40007810000 */
[----:B------:R-:W-:Y:S02]  /*4500*/  FMNMX.FTZ R15, R22, R15, !PT ;  /* 0x0000000f160f7209 */ /* 0x000fe40007810000 */
[----:B------:R-:W-:Y:S02]  /*4510*/  ISETP.GE.AND P4, PT, R4, R211, PT ;  /* 0x000000d30400720c */ /* 0x000fe40003f86270 */
[----:B------:R-:W-:Y:S02]  /*4520*/  FSEL R14, R33, -INF , !P3 ;  /* 0xff800000210e7808 */ /* 0x000fe40005800000 */
[----:B------:R-:W-:Y:S02]  /*4530*/  FMNMX.FTZ R17, R16, R17, !PT ;  /* 0x0000001110117209 */ /* 0x000fe40007810000 */
[----:B------:R-:W-:Y:S02]  /*4540*/  FMNMX.FTZ R15, R10, R15, !PT ;  /* 0x0000000f0a0f7209 */ /* 0x000fe40007810000 */
[-C--:B------:R-:W-:Y:S01]  /*4550*/  ISETP.GE.AND P1, PT, R4, R0.reuse, PT ;  /* 0x000000000400720c */ /* 0x080fe20003f26270 */
[----:B------:R-:W-:Y:S01]  /*4560*/  VIADD R4, R3, 0x21 ;  /* 0x0000002103047836 */ /* 0x000fe20000000000 */
[----:B------:R-:W-:-:S02]  /*4570*/  ISETP.GE.AND P3, PT, R6, R0, PT ;  /* 0x000000000600720c */ /* 0x000fc40003f66270 */
[----:B------:R-:W-:Y:S02]  /*4580*/  FSEL R12, R32, -INF , !P4 ;  /* 0xff800000200c7808 */ /* 0x000fe40006000000 */
[----:B------:R-:W-:Y:S02]  /*4590*/  FMNMX.FTZ R17, R14, R17, !PT ;  /* 0x000000110e117209 */ /* 0x000fe40007810000 */
[----:B------:R-:W-:Y:S02]  /*45a0*/  FSEL R6, R20, -INF , !P2 ;  /* 0xff80000014067808 */ /* 0x000fe40005000000 */
[----:B------:R-:W-:Y:S02]  /*45b0*/  FMNMX.FTZ R15, R8, R15, !PT ;  /* 0x0000000f080f7209 */ /* 0x000fe40007810000 */
[C---:B------:R-:W-:Y:S02]  /*45c0*/  ISETP.GE.AND P5, PT, R4.reuse, R211, PT ;  /* 0x000000d30400720c */ /* 0x040fe40003fa6270 */
[----:B------:R-:W-:-:S02]  /*45d0*/  ISETP.GE.AND P2, PT, R4, R0, PT ;  /* 0x000000000400720c */ /* 0x000fc40003f46270 */
[----:B------:R-:W-:Y:S02]  /*45e0*/  FMNMX.FTZ R17, R12, R17, !PT ;  /* 0x000000110c117209 */ /* 0x000fe40007810000 */
[----:B------:R-:W-:Y:S02]  /*45f0*/  FSEL R4, R21, -INF , !P1 ;  /* 0xff80000015047808 */ /* 0x000fe40004800000 */
[----:B------:R-:W-:Y:S02]  /*4600*/  FMNMX.FTZ R15, R6, R15, !PT ;  /* 0x0000000f060f7209 */ /* 0x000fe40007810000 */
[C---:B------:R-:W-:Y:S02]  /*4610*/  ISETP.GE.AND P4, PT, R9.reuse, R211, PT ;  /* 0x000000d30900720c */ /* 0x040fe40003f86270 */
[----:B------:R-:W-:Y:S01]  /*4620*/  ISETP.GE.AND P1, PT, R9, R0, PT ;  /* 0x000000000900720c */ /* 0x000fe20003f26270 */
[----:B------:R-:W-:Y:S01]  /*4630*/  VIADD R9, R3, 0x29 ;  /* 0x0000002903097836 */ /* 0x000fe20000000000 */
[----:B------:R-:W-:-:S02]  /*4640*/  FSEL R230, R230, -INF , !P5 ;  /* 0xff800000e6e67808 */ /* 0x000fc40006800000 */
[----:B------:R-:W-:Y:S02]  /*4650*/  FMNMX.FTZ R17, R168, R17, !PT ;  /* 0x00000011a8117209 */ /* 0x000fe40007810000 */
[----:B------:R-:W-:Y:S02]  /*4660*/  FSEL R172, R172, -INF , !P3 ;  /* 0xff800000acac7808 */ /* 0x000fe40005800000 */
        /* <DEDUP_REMOVED lines=9> */
[----:B------:R-:W-:Y:S01]  /*4700*/  ISETP.GE.AND P0, PT, R9, R0, PT ;  /* 0x000000000900720c */ /* 0x000fe20003f06270 */
[C---:B------:R-:W-:Y:S01]  /*4710*/  VIADD R9, R3.reuse, 0x38 ;  /* 0x0000003803097836 */ /* 0x040fe20000000000 */
[----:B------:R-:W-:Y:S01]  /*4720*/  FSEL R224, R224, -INF , !P1 ;  /* 0xff800000e0e07808 */ /* 0x000fe20004800000 */
[----:B------:R-:W-:Y:S01]  /*4730*/  VIADD R3, R3, 0x39 ;  /* 0x0000003903037836 */ /* 0x000fe20000000000 */
[----:B------:R-:W-:-:S02]  /*4740*/  FMNMX.FTZ R15, R226, R15, !PT ;  /* 0x0000000fe20f7209 */ /* 0x000fc40007810000 */
[----:B------:R-:W-:Y:S02]  /*4750*/  ISETP.GE.AND P4, PT, R11, R211, PT ;  /* 0x000000d30b00720c */ /* 0x000fe40003f86270 */
[----:B------:R-:W-:Y:S02]  /*4760*/  FSEL R222, R222, -INF , !P5 ;  /* 0xff800000dede7808 */ /* 0x000fe40006800000 */
[----:B------:R-:W-:Y:S02]  /*4770*/  FMNMX.FTZ R17, R228, R17, !PT ;  /* 0x00000011e4117209 */ /* 0x000fe40007810000 */
[----:B------:R-:W-:Y:S02]  /*4780*/  ISETP.GE.AND P1, PT, R13, R0, PT ;  /* 0x000000000d00720c */ /* 0x000fe40003f26270 */
[----:B------:R-:W-:Y:S02]  /*4790*/  FSEL R180, R180, -INF , !P0 ;  /* 0xff800000b4b47808 */ /* 0x000fe40004000000 */
        /* <DEDUP_REMOVED lines=21> */
[----:B------:R-:W1:Y:S01]  /*48f0*/  SHFL.BFLY PT, R20, R13, 0x2, 0x1f ;  /* 0x0c401f000d147f89 */ /* 0x000e6200000e0000 */
[----:B------:R-:W-:Y:S02]  /*4900*/  ISETP.GT.AND P3, PT, R213, R208, PT ;  /* 0x000000d0d500720c */ /* 0x000fe40003f64270 */
        /* <DEDUP_REMOVED lines=24> */
[--C-:B------:R-:W-:Y:S01]  /*4a90*/  FFMA.FTZ R161, R22, UR6, -R173.reuse ;  /* 0x0000000616a17c23 */ /* 0x100fe200080108ad */
[--C-:B------:R-:W-:Y:S01]  /*4aa0*/  FFMA.FTZ R158, R10, UR6, -R173.reuse ;  /* 0x000000060a9e7c23 */ /* 0x100fe200080108ad */
[----:B------:R-:W-:Y:S01]  /*4ab0*/  FFMA.FTZ R155, R8, UR6, -R173 ;  /* 0x00000006089b7c23 */ /* 0x000fe200080108ad */
[----:B------:R-:W1:Y:S01]  /*4ac0*/  MUFU.EX2 R164, R164 ;  /* 0x000000a400a47308 */ /* 0x000e620000000800 */
[----:B------:R-:W2:Y:S01]  /*4ad0*/  LDSM.16.MT88.4 R12, [R198+0xc800] ;  /* 0x00c80000c60c783b */ /* 0x000ea20000004200 */
[--C-:B------:R-:W-:Y:S01]  /*4ae0*/  FFMA.FTZ R159, R18, UR6, -R179.reuse ;  /* 0x00000006129f7c23 */ /* 0x100fe200080108b3 */
[----:B------:R-:W-:Y:S01]  /*4af0*/  FFMA.FTZ R156, R16, UR6, -R179 ;  /* 0x00000006109c7c23 */ /* 0x000fe200080108b3 */
[--C-:B------:R-:W-:Y:S01]  /*4b00*/  FFMA.FTZ R154, R6, UR6, -R173.reuse ;  /* 0x00000006069a7c23 */ /* 0x100fe200080108ad */
[----:B------:R-:W3:Y:S01]  /*4b10*/  LDSM.16.MT88.4 R8, [R200+0xe800] ;  /* 0x00e80000c808783b */ /* 0x000ee20000004200 */
[----:B------:R-:W-:Y:S01]  /*4b20*/  FFMA.FTZ R153, R4, UR6, -R173 ;  /* 0x0000000604997c23 */ /* 0x000fe200080108ad */
[--C-:B------:R-:W-:Y:S01]  /*4b30*/  FFMA.FTZ R168, R168, UR6, -R179.reuse ;  /* 0x00000006a8a87c23 */ /* 0x100fe200080108b3 */
[----:B------:R-:W-:Y:S01]  /*4b40*/  MUFU.EX2 R163, R163 ;  /* 0x000000a300a37308 */ /* 0x000fe20000000800 */
[----:B------:R-:W4:Y:S01]  /*4b50*/  LDSM.16.MT88.4 R20, [R197+0xe800] ;  /* 0x00e80000c514783b */ /* 0x000f220000004200 */
[--C-:B------:R-:W-:Y:S01]  /*4b60*/  FFMA.FTZ R169, R230, UR6, -R179.reuse ;  /* 0x00000006e6a97c23 */ /* 0x100fe200080108b3 */
[--C-:B------:R-:W-:Y:S01]  /*4b70*/  FFMA.FTZ R170, R170, UR6, -R179.reuse ;  /* 0x00000006aaaa7c23 */ /* 0x100fe200080108b3 */
[----:B------:R-:W-:Y:S01]  /*4b80*/  FFMA.FTZ R171, R228, UR6, -R179 ;  /* 0x00000006e4ab7c23 */ /* 0x000fe200080108b3 */
[----:B------:R-:W5:Y:S01]  /*4b90*/  LDSM.16.MT88.4 R16, [R196+0xe800] ;  /* 0x00e80000c410783b */ /* 0x000f620000004200 */
[--C-:B------:R-:W-:Y:S01]  /*4ba0*/  FFMA.FTZ R172, R172, UR6, -R173.reuse ;  /* 0x00000006acac7c23 */ /* 0x100fe200080108ad */
[--C-:B------:R-:W-:Y:S01]  /*4bb0*/  FFMA.FTZ R175, R226, UR6, -R173.reuse ;  /* 0x00000006e2af7c23 */ /* 0x100fe200080108ad */
[----:B------:R-:W2:Y:S01]  /*4bc0*/  MUFU.EX2 R160, R160 ;  /* 0x000000a000a07308 */ /* 0x000ea20000000800 */
[----:B-1----:R-:W-:Y:S01]  /*4bd0*/  F2FP.BF16.F32.PACK_AB R96, R164, R165 ;  /* 0x000000a5a460723e */ /* 0x002fe200000010ff */
[----:B------:R-:W-:Y:S01]  /*4be0*/  LDSM.16.MT88.4 R32, [R197+0xc800] ;  /* 0x00c80000c520783b */ /* 0x000fe20000004200 */
[--C-:B------:R-:W-:Y:S01]  /*4bf0*/  FFMA.FTZ R177, R224, UR6, -R173.reuse ;  /* 0x00000006e0b17c23 */ /* 0x100fe200080108ad */
[----:B------:R-:W-:Y:S01]  /*4c00*/  FFMA.FTZ R180, R180, UR6, -R173 ;  /* 0x00000006b4b47c23 */ /* 0x000fe200080108ad */
[--C-:B------:R-:W-:Y:S01]  /*4c10*/  FFMA.FTZ R181, R222, UR6, -R179.reuse ;  /* 0x00000006deb57c23 */ /* 0x100fe200080108b3 */
[----:B------:R-:W-:Y:S01]  /*4c20*/  LDSM.16.MT88.4 R28, [R196+0xc800] ;  /* 0x00c80000c41c783b */ /* 0x000fe20000004200 */
[--C-:B------:R-:W-:Y:S01]  /*4c30*/  FFMA.FTZ R216, R216, UR6, -R179.reuse ;  /* 0x00000006d8d87c23 */ /* 0x100fe200080108b3 */
[----:B------:R-:W-:Y:S01]  /*4c40*/  MUFU.EX2 R166, R166 ;  /* 0x000000a600a67308 */ /* 0x000fe20000000800 */
[--C-:B------:R-:W-:Y:S01]  /*4c50*/  FFMA.FTZ R183, R214, UR6, -R179.reuse ;  /* 0x00000006d6b77c23 */ /* 0x100fe200080108b3 */
[----:B------:R-:W-:Y:S01]  /*4c60*/  LDSM.16.MT88.4 R24, [R198+0xe800] ;  /* 0x00e80000c618783b */ /* 0x000fe20000004200 */
[----:B------:R-:W-:Y:S01]  /*4c70*/  FFMA.FTZ R212, R212, UR6, -R179 ;  /* 0x00000006d4d47c23 */ /* 0x000fe200080108b3 */
[--C-:B------:R-:W-:Y:S01]  /*4c80*/  FFMA.FTZ R179, R182, UR6, -R173.reuse ;  /* 0x00000006b6b37c23 */ /* 0x100fe200080108ad */
[--C-:B------:R-:W-:Y:S01]  /*4c90*/  FFMA.FTZ R178, R178, UR6, -R173.reuse ;  /* 0x00000006b2b27c23 */ /* 0x100fe200080108ad */
[--C-:B------:R-:W-:Y:S01]  /*4ca0*/  FFMA.FTZ R176, R176, UR6, -R173.reuse ;  /* 0x00000006b0b07c23 */ /* 0x100fe200080108ad */
[----:B------:R-:W-:Y:S01]  /*4cb0*/  FFMA.FTZ R227, R174, UR6, -R173 ;  /* 0x00000006aee37c23 */ /* 0x000fe200080108ad */
[----:B------:R-:W1:Y:S01]  /*4cc0*/  MUFU.EX2 R167, R167 ;  /* 0x000000a700a77308 */ /* 0x000e620000000800 */
[----:B--2---:R-:W-:Y:S01]  /*4cd0*/  F2FP.BF16.F32.PACK_AB R98, R160, R163 ;  /* 0x000000a3a062723e */ /* 0x004fe200000010ff */
[----:B------:R-:W-:-:S04]  /*4ce0*/  FADD.FTZ R164, R165, R164 ;  /* 0x000000a4a5a47221 */ /* 0x000fc80000010000 */
[----:B------:R-:W-:Y:S02]  /*4cf0*/  FADD.FTZ R163, R163, R164 ;  /* 0x000000a4a3a37221 */ /* 0x000fe40000010000 */
[----:B------:R-:W-:Y:S02]  /*4d00*/  MUFU.EX2 R162, R162 ;  /* 0x000000a200a27308 */ /* 0x000fe40000000800 */
[----:B------:R-:W-:-:S06]  /*4d10*/  FADD.FTZ R160, R160, R163 ;  /* 0x000000a3a0a07221 */ /* 0x000fcc0000010000 */
        /* <DEDUP_REMOVED lines=49> */
[----:B------:R-:W1:Y:S05]  /*5030*/  MUFU.EX2 R175, R175 ;  /* 0x000000af00af7308 */ /* 0x000e6a0000000800 */
[----:B------:R-:W-:Y:S03]  /*5040*/  HMMA.16816.F32.BF16 R112, R96, R108, RZ ;  /* 0x0000006c6070723c */ /* 0x000fe600000418ff */
[----:B------:R-:W-:Y:S03]  /*5050*/  MUFU.EX2 R177, R177 ;  /* 0x000000b100b17308 */ /* 0x000fe60000000800 */
[C---:B----4-:R-:W-:Y:S05]  /*5060*/  HMMA.16816.F32.BF16 R52, R4.reuse, R20, R52 ;  /* 0x000000140434723c */ /* 0x050fea0000041834 */
        /* <DEDUP_REMOVED lines=203> */
.L_x_3345:
[----:B------:R-:W-:-:S04]  /*5d20*/  LEA R4, -R136, RZ, 0x6 ;  /* 0x000000ff88047211 */ /* 0x000fc800078e31ff */
[----:B------:R-:W-:-:S07]  /*5d30*/  SHF.R.S32.HI R5, RZ, 0x1f, R4 ;  /* 0x0000001fff057819 */ /* 0x000fce0000011404 */
.L_x_3346:
[----:B------:R-:W-:Y:S02]  /*5d40*/  IADD3 R7, P0, R4, R150, RZ ;  /* 0x0000009604077210 */ /* 0x000fe40007f1e0ff */
[----:B------:R-:W-:Y:S02]  /*5d50*/  LEA R9, P1, R136, R4, 0x4 ;  /* 0x0000000488097211 */ /* 0x000fe400078220ff */
[----:B------:R-:W-:Y:S01]  /*5d60*/  LEA R210, P3, R4, R210, 0x1 ;  /* 0x000000d204d27211 */ /* 0x000fe200078608ff */
[----:B------:R-:W-:Y:S01]  /*5d70*/  IMAD.X R6, R5, 0x1, R148, P0 ;  /* 0x0000000105067824 */ /* 0x000fe200000e0694 */
[----:B------:R-:W-:Y:S02]  /*5d80*/  IADD3 R150, P0, R9, R150, RZ ;  /* 0x0000009609967210 */ /* 0x000fe40007f1e0ff */
[----:B------:R-:W-:Y:S01]  /*5d90*/  LEA.HI.X R9, R136, R5, R137, 0x4, P1 ;  /* 0x0000000588097211 */ /* 0x000fe200008f2489 */
[----:B------:R-:W-:Y:S01]  /*5da0*/  IMAD.MOV.U32 R12, RZ, RZ, R210 ;  /* 0x000000ffff0c7224 */ /* 0x000fe200078e00d2 */
[----:B------:R-:W-:-:S02]  /*5db0*/  LEA R10, P2, R7, UR8, 0x1 ;  /* 0x00000008070a7c11 */ /* 0x000fc4000f8408ff */
[----:B------:R-:W-:Y:S01]  /*5dc0*/  LEA.HI.X R209, R4, R209, R5, 0x1, P3 ;  /* 0x000000d104d17211 */ /* 0x000fe200018f0c05 */
[----:B------:R-:W-:Y:S01]  /*5dd0*/  IMAD.SHL.U32 R5, R136, 0x20, RZ ;  /* 0x0000002088057824 */ /* 0x000fe200078e00ff */
[----:B------:R-:W-:Y:S01]  /*5de0*/  LEA.HI.X R11, R7, UR9, R6, 0x1, P2 ;  /* 0x00000009070b7c11 */ /* 0x000fe200090f0c06 */
[----:B------:R-:W-:Y:S01]  /*5df0*/  IMAD.X R9, R9, 0x1, R148, P0 ;  /* 0x0000000109097824 */ /* 0x000fe200000e0694 */
[----:B------:R-:W-:Y:S01]  /*5e00*/  LEA R6, P0, R150, UR8, 0x1 ;  /* 0x0000000896067c11 */ /* 0x000fe2000f8008ff */
[----:B------:R-:W-:Y:S01]  /*5e10*/  IMAD.MOV.U32 R13, RZ, RZ, R209 ;  /* 0x000000ffff0d7224 */ /* 0x000fe200078e00d1 */
[----:B------:R-:W-:Y:S02]  /*5e20*/  SHF.L.U64.HI R4, R136, 0x5, R137 ;  /* 0x0000000588047819 */ /* 0x000fe40000010289 */
[----:B------:R-:W-:Y:S02]  /*5e30*/  IADD3 R8, P1, R5, R210, RZ ;  /* 0x000000d205087210 */ /* 0x000fe40007f3e0ff */
[----:B------:R-:W-:Y:S01]  /*5e40*/  LEA.HI.X R7, R150, UR9, R9, 0x1, P0 ;  /* 0x0000000996077c11 */ /* 0x000fe200080f0c09 */
[----:B------:R-:W-:Y:S01]  /*5e50*/  @!PT LDS RZ, [RZ] ;  /* 0x00000000fffff984 */ /* 0x000fe20000000800 */
[----:B------:R-:W-:Y:S01]  /*5e60*/  @!PT LDS RZ, [RZ] ;  /* 0x00000000fffff984 */ /* 0x000fe20000000800 */
[----:B------:R-:W-:Y:S01]  /*5e70*/  @!PT LDS RZ, [RZ] ;  /* 0x00000000fffff984 */ /* 0x000fe20000000800 */
[----:B------:R-:W-:Y:S01]  /*5e80*/  LDGSTS.E.BYPASS.LTC128B.128 [R215+0xc000], desc[UR10][R12.64] ;  /* 0x0c0000000cd77fae */ /* 0x000fe2000b901d4a */
        /* <DEDUP_REMOVED lines=8> */
[----:B------:R-:W-:Y:S01]  /*5f10*/  LDGSTS.E.BYPASS.LTC128B.128 [R215+0x10000], desc[UR10][R10.64+0x100] ;  /* 0x100001000ad77fae */ /* 0x000fe2000b901d4a */
[----:B------:R-:W-:-:S02]  /*5f20*/  IMAD.X R17, R15, 0x1, R4, P1 ;  /* 0x000000010f117824 */ /* 0x000fc400008e0604 */
[----:B------:R-:W-:Y:S01]  /*5f30*/  IMAD.X R29, R19, 0x1, R4, P0 ;  /* 0x00000001131d7824 */ /* 0x000fe200000e0604 */
[----:B------:R1:W-:Y:S04]  /*5f40*/  LDGSTS.E.BYPASS.LTC128B.128 [R215+0xc800], desc[UR10][R8.64] ;  /* 0x0c80000008d77fae */ /* 0x0003e8000b901d4a */
[----:B------:R-:W-:Y:S04]  /*5f50*/  LDGSTS.E.BYPASS.LTC128B.128 [R215+0xe800], desc[UR10][R6.64+0x80] ;  /* 0x0e80008006d77fae */ /* 0x000fe8000b901d4a */
[----:B------:R-:W-:Y:S04]  /*5f60*/  LDGSTS.E.BYPASS.LTC128B.128 [R215+0x10800], desc[UR10][R6.64+0x100] ;  /* 0x1080010006d77fae */ /* 0x000fe8000b901d4a */
[----:B------:R-:W-:Y:S04]  /*5f70*/  LDGSTS.E.BYPASS.LTC128B.128 [R215+0xd000], desc[UR10][R14.64] ;  /* 0x0d0000000ed77fae */ /* 0x000fe8000b901d4a */
[----:B------:R-:W-:Y:S04]  /*5f80*/  LDGSTS.E.BYPASS.LTC128B.128 [R215+0xf000], desc[UR10][R18.64+0x80] ;  /* 0x0f00008012d77fae */ /* 0x000fe8000b901d4a */
[----:B------:R-:W-:Y:S04]  /*5f90*/  LDGSTS.E.BYPASS.LTC128B.128 [R215+0x11000], desc[UR10][R18.64+0x100] ;  /* 0x1100010012d77fae */ /* 0x000fe8000b901d4a */
[----:B------:R2:W-:Y:S04]  /*5fa0*/  LDGSTS.E.BYPASS.LTC128B.128 [R215+0xd800], desc[UR10][R16.64] ;  /* 0x0d80000010d77fae */ /* 0x0005e8000b901d4a */
[----:B------:R-:W-:Y:S04]  /*5fb0*/  LDGSTS.E.BYPASS.LTC128B.128 [R215+0xf800], desc[UR10][R28.64+0x80] ;  /* 0x0f8000801cd77fae */ /* 0x000fe8000b901d4a */
[----:B------:R3:W-:Y:S04]  /*5fc0*/  LDGSTS.E.BYPASS.LTC128B.128 [R215+0x11800], desc[UR10][R28.64+0x100] ;  /* 0x118001001cd77fae */ /* 0x0007e8000b901d4a */
[----:B------:R-:W-:Y:S04]  /*5fd0*/  LDSM.16.M88.4 R232, [R206] ;  /* 0x00000000cee8783b */ /* 0x000fe80000000200 */
[----:B------:R-:W4:Y:S04]  /*5fe0*/  LDSM.16.M88.4 R24, [R205+0x6000] ;  /* 0x00600000cd18783b */ /* 0x000f280000000200 */
[----:B------:R-:W-:Y:S04]  /*5ff0*/  LDSM.16.M88.4 R20, [R204] ;  /* 0x00000000cc14783b */ /* 0x000fe80000000200 */
[----:B------:R-:W-:Y:S04]  /*6000*/  LDSM.16.M88.4 R32, [R203] ;  /* 0x00000000cb20783b */ /* 0x000fe80000000200 */
[----:B------:R-:W5:Y:S04]  /*6010*/  LDSM.16.M88.4 R140, [R205+0x6800] ;  /* 0x00680000cd8c783b */ /* 0x000f680000000200 */
[----:B------:R-:W-:Y:S04]  /*6020*/  LDSM.16.M88.4 R152, [R202] ;  /* 0x00000000ca98783b */ /* 0x000fe80000000200 */
[----:B------:R-:W-:Y:S04]  /*6030*/  LDSM.16.M88.4 R160, [R199+0x6000] ;  /* 0x00600000c7a0783b */ /* 0x000fe80000000200 */
[----:B------:R-:W5:Y:S04]  /*6040*/  LDSM.16.M88.4 R172, [R205+0x7000] ;  /* 0x00700000cdac783b */ /* 0x000f680000000200 */
[----:B-1----:R-:W1:Y:S04]  /*6050*/  LDSM.16.M88.4 R8, [R205+0x7800] ;  /* 0x00780000cd08783b */ /* 0x002e680000000200 */
[----:B--2---:R-:W2:Y:S04]  /*6060*/  LDSM.16.M88.4 R16, [R195] ;  /* 0x00000000c310783b */ /* 0x004ea80000000200 */
[----:B---3--:R-:W-:Y:S01]  /*6070*/  LDSM.16.M88.4 R28, [R201] ;  /* 0x00000000c91c783b */ /* 0x008fe20000000200 */
[C---:B----4-:R-:W-:Y:S03]  /*6080*/  HMMA.16816.F32.BF16 R12, R232.reuse, R24, RZ ;  /* 0x00000018e80c723c */ /* 0x050fe600000418ff */
[----:B------:R-:W3:Y:S04]  /*6090*/  LDSM.16.M88.4 R164, [R192] ;  /* 0x00000000c0a4783b */ /* 0x000ee80000000200 */
[----:B------:R-:W4:Y:S01]  /*60a0*/  LDSM.16.M88.4 R4, [R194] ;  /* 0x00000000c204783b */ /* 0x000f220000000200 */
[C---:B------:R-:W-:Y:S03]  /*60b0*/  HMMA.16816.F32.BF16 R24, R232.reuse, R26, RZ ;  /* 0x0000001ae818723c */ /* 0x040fe600000418ff */
[----:B------:R-:W-:Y:S03]  /*60c0*/  LDSM.16.M88.4 R176, [R193] ;  /* 0x00000000c1b0783b */ /* 0x000fe60000000200 */
[C---:B-----5:R-:W-:Y:S01]  /*60d0*/  HMMA.16816.F32.BF16 R144, R232.reuse, R140, RZ ;  /* 0x0000008ce890723c */ /* 0x060fe200000418ff */
[----:B------:R-:W-:Y:S04]  /*60e0*/  LDSM.16.M88.4 R236, [R204+0x2000] ;  /* 0x00200000ccec783b */ /* 0x000fe80000000200 */
        /* <DEDUP_REMOVED lines=8> */
[C---:B------:R-:W-:Y:S01]  /*6170*/  HMMA.16816.F32.BF16 R156, R232.reuse, R172, RZ ;  /* 0x000000ace89c723c */ /* 0x040fe200000418ff */
[----:B------:R-:W-:Y:S04]  /*6180*/  LDSM.16.M88.4 R248, [R188] ;  /* 0x00000000bcf8783b */ /* 0x000fe80000000200 */
[----:B------:R-:W0:Y:S01]  /*6190*/  LDGDEPBAR ;  /* 0x00000000000079af */ /* 0x000e220000000000 */
[----:B------:R-:W-:Y:S06]  /*61a0*/  HMMA.16816.F32.BF16 R172, R232, R174, RZ ;  /* 0x000000aee8ac723c */ /* 0x000fec00000418ff */
[----:B------:R-:W-:Y:S06]  /*61b0*/  HMMA.16816.F32.BF16 R12, R152, R160, R12 ;  /* 0x000000a0980c723c */ /* 0x000fec000004180c */
[C---:B-1----:R-:W-:Y:S06]  /*61c0*/  HMMA.16816.F32.BF16 R168, R232.reuse, R8, RZ ;  /* 0x00000008e8a8723c */ /* 0x042fec00000418ff */
[----:B------:R-:W-:Y:S01]  /*61d0*/  HMMA.16816.F32.BF16 R232, R232, R10, RZ ;  /* 0x0000000ae8e8723c */ /* 0x000fe200000418ff */
[----:B------:R-:W1:Y:S05]  /*61e0*/  LDSM.16.M88.4 R8, [R199+0x6800] ;  /* 0x00680000c708783b */ /* 0x000e6a0000000200 */
[C---:B--2---:R-:W-:Y:S06]  /*61f0*/  HMMA.16816.F32.BF16 R144, R20.reuse, R16, R144 ;  /* 0x000000101490723c */ /* 0x044fec0000041890 */
[----:B------:R-:W-:Y:S01]  /*6200*/  HMMA.16816.F32.BF16 R140, R20, R18, R140 ;  /* 0x00000012148c723c */ /* 0x000fe2000004188c */
[----:B------:R-:W2:Y:S05]  /*6210*/  LDSM.16.M88.4 R16, [R206+0x2000] ;  /* 0x00200000ce10783b */ /* 0x000eaa0000000200 */
[----:B------:R-:W-:Y:S01]  /*6220*/  HMMA.16816.F32.BF16 R24, R152, R162, R24 ;  /* 0x000000a29818723c */ /* 0x000fe20000041818 */
[----:B------:R-:W-:Y:S05]  /*6230*/  LDSM.16.M88.4 R160, [R191] ;  /* 0x00000000bfa0783b */ /* 0x000fea0000000200 */
[----:B---3--:R-:W-:Y:S06]  /*6240*/  HMMA.16816.F32.BF16 R12, R28, R164, R12 ;  /* 0x000000a41c0c723c */ /* 0x008fec000004180c */
[C---:B----4-:R-:W-:Y:S06]  /*6250*/  HMMA.16816.F32.BF16 R156, R20.reuse, R4, R156 ;  /* 0x00000004149c723c */ /* 0x050fec000004189c */
[----:B------:R-:W-:Y:S01]  /*6260*/  HMMA.16816.F32.BF16 R172, R20, R6, R172 ;  /* 0x0000000614ac723c */ /* 0x000fe200000418ac */
[----:B------:R-:W3:Y:S05]  /*6270*/  LDSM.16.M88.4 R4, [R192+0x800] ;  /* 0x00080000c004783b */ /* 0x000eea0000000200 */
[C---:B-1----:R-:W-:Y:S06]  /*6280*/  HMMA.16816.F32.BF16 R144, R152.reuse, R8, R144 ;  /* 0x000000089890723c */ /* 0x042fec0000041890 */
[----:B------:R-:W-:Y:S01]  /*6290*/  HMMA.16816.F32.BF16 R140, R152, R10, R140 ;  /* 0x0000000a988c723c */ /* 0x000fe2000004188c */
[----:B------:R-:W1:Y:S05]  /*62a0*/  LDSM.16.M88.4 R8, [R205+0x8800] ;  /* 0x00880000cd08783b */ /* 0x000e6a0000000200 */
[----:B------:R-:W-:Y:S01]  /*62b0*/  HMMA.16816.F32.BF16 R24, R28, R166, R24 ;  /* 0x000000a61c18723c */ /* 0x000fe20000041818 */
[----:B------:R-:W-:Y:S05]  /*62c0*/  LDSM.16.M88.4 R164, [R201+0x2000] ;  /* 0x00200000c9a4783b */ /* 0x000fea0000000200 */
[----:B--2---:R-:W-:Y:S06]  /*62d0*/  HMMA.16816.F32.BF16 R12, R16, R32, R12 ;  /* 0x00000020100c723c */ /* 0x004fec000004180c */
[C---:B------:R-:W-:Y:S06]  /*62e0*/  HMMA.16816.F32.BF16 R168, R20.reuse, R176, R168 ;  /* 0x000000b014a8723c */ /* 0x040fec00000418a8 */
[----:B------:R-:W-:Y:S01]  /*62f0*/  HMMA.16816.F32.BF16 R232, R20, R178, R232 ;  /* 0x000000b214e8723c */ /* 0x000fe200000418e8 */
[----:B------:R-:W2:Y:S04]  /*6300*/  LDSM.16.M88.4 R176, [R199+0x8000] ;  /* 0x00800000c7b0783b */ /* 0x000ea80000000200 */
[----:B------:R-:W4:Y:S01]  /*6310*/  LDSM.16.M88.4 R20, [R192+0x1000] ;  /* 0x00100000c014783b */ /* 0x000f220000000200 */
[C---:B---3--:R-:W-:Y:S06]  /*6320*/  HMMA.16816.F32.BF16 R144, R28.reuse, R4, R144 ;  /* 0x000000041c90723c */ /* 0x048fec0000041890 */
[----:B------:R-:W-:Y:S01]  /*6330*/  HMMA.16816.F32.BF16 R140, R28, R6, R140 ;  /* 0x000000061c8c723c */ /* 0x000fe2000004188c */
[----:B------:R-:W3:Y:S05]  /*6340*/  LDSM.16.M88.4 R4, [R190] ;  /* 0x00000000be04783b */ /* 0x000eea0000000200 */
[----:B------:R-:W-:Y:S01]  /*6350*/  HMMA.16816.F32.BF16 R24, R16, R34, R24 ;  /* 0x000000221018723c */ /* 0x000fe20000041818 */
[----:B------:R-:W-:Y:S05]  /*6360*/  LDSM.16.M88.4 R32, [R205+0x9000] ;  /* 0x00900000cd20783b */ /* 0x000fea0000000200 */
[----:B------:R-:W-:Y:S06]  /*6370*/  HMMA.16816.F32.BF16 R12, R236, R160, R12 ;  /* 0x000000a0ec0c723c */ /* 0x000fec000004180c */
[C---:B------:R-:W-:Y:S06]  /*6380*/  HMMA.16816.F32.BF16 R156, R152.reuse, R148, R156 ;  /* 0x00000094989c723c */ /* 0x040fec000004189c */
[----:B------:R-:W-:Y:S01]  /*6390*/  HMMA.16816.F32.BF16 R172, R152, R150, R172 ;  /* 0x0000009698ac723c */ /* 0x000fe200000418ac */
[----:B------:R-:W5:Y:S05]  /*63a0*/  LDSM.16.M88.4 R148, [R192+0x2000] ;  /* 0x00200000c094783b */ /* 0x000f6a0000000200 */
[C---:B-1----:R-:W-:Y:S06]  /*63b0*/  HMMA.16816.F32.BF16 R144, R16.reuse, R8, R144 ;  /* 0x000000081090723c */ /* 0x042fec0000041890 */
[----:B------:R-:W-:Y:S01]  /*63c0*/  HMMA.16816.F32.BF16 R140, R16, R10, R140 ;  /* 0x0000000a108c723c */ /* 0x000fe2000004188c */
[----:B------:R-:W-:Y:S05]  /*63d0*/  LDSM.16.M88.4 R8, [R205+0xa000] ;  /* 0x00a00000cd08783b */ /* 0x000fea0000000200 */
[----:B------:R-:W-:Y:S01]  /*63e0*/  HMMA.16816.F32.BF16 R24, R236, R162, R24 ;  /* 0x000000a2ec18723c */ /* 0x000fe20000041818 */
[----:B------:R-:W1:Y:S05]  /*63f0*/  LDSM.16.M88.4 R160, [R199+0x8800] ;  /* 0x00880000c7a0783b */ /* 0x000e6a0000000200 */
[----:B--2---:R-:W-:Y:S06]  /*6400*/  HMMA.16816.F32.BF16 R12, R180, R176, R12 ;  /* 0x000000b0b40c723c */ /* 0x004fec000004180c */
[C---:B------:R-:W-:Y:S06]  /*6410*/  HMMA.16816.F32.BF16 R168, R152.reuse, R244, R168 ;  /* 0x000000f498a8723c */ /* 0x040fec00000418a8 */
[----:B------:R-:W-:Y:S01]  /*6420*/  HMMA.16816.F32.BF16 R232, R152, R246, R232 ;  /* 0x000000f698e8723c */ /* 0x000fe200000418e8 */
[----:B------:R-:W2:Y:S04]  /*6430*/  LDSM.16.M88.4 R152, [R206+0x4000] ;  /* 0x00400000ce98783b */ /* 0x000ea80000000200 */
[----:B------:R-:W-:Y:S01]  /*6440*/  LDSM.16.M88.4 R244, [R199+0x9000] ;  /* 0x00900000c7f4783b */ /* 0x000fe20000000200 */
[C---:B----4-:R-:W-:Y:S06]  /*6450*/  HMMA.16816.F32.BF16 R156, R28.reuse, R20, R156 ;  /* 0x000000141c9c723c */ /* 0x050fec000004189c */
[----:B------:R-:W-:Y:S01]  /*6460*/  HMMA.16816.F32.BF16 R172, R28, R22, R172 ;  /* 0x000000161cac723c */ /* 0x000fe200000418ac */
[----:B------:R-:W4:Y:S05]  /*6470*/  LDSM.16.M88.4 R20, [R205+0x9800] ;  /* 0x00980000cd14783b */ /* 0x000f2a0000000200 */
[----:B---3--:R-:W-:Y:S06]  /*6480*/  HMMA.16816.F32.BF16 R144, R236, R4, R144 ;  /* 0x00000004ec90723c */ /* 0x008fec0000041890 */
[----:B------:R-:W-:Y:S01]  /*6490*/  HMMA.16816.F32.BF16 R24, R180, R178, R24 ;  /* 0x000000b2b418723c */ /* 0x000fe20000041818 */
[----:B------:R-:W-:Y:S05]  /*64a0*/  LDSM.16.M88.4 R176, [R199+0x9800] ;  /* 0x00980000c7b0783b */ /* 0x000fea0000000200 */
[----:B-----5:R-:W-:Y:S06]  /*64b0*/  HMMA.16816.F32.BF16 R12, R164, R148, R12 ;  /* 0x00000094a40c723c */ /* 0x020fec000004180c */
[----:B------:R-:W-:Y:S01]  /*64c0*/  HMMA.16816.F32.BF16 R140, R236, R6, R140 ;  /* 0x00000006ec8c723c */ /* 0x000fe2000004188c */
[----:B------:R-:W3:Y:S05]  /*64d0*/  LDSM.16.M88.4 R4, [R192+0x2800] ;  /* 0x00280000c004783b */ /* 0x000eea0000000200 */
[C---:B------:R-:W-:Y:S06]  /*64e0*/  HMMA.16816.F32.BF16 R168, R28.reuse, R240, R168 ;  /* 0x000000f01ca8723c */ /* 0x040fec00000418a8 */
[----:B------:R-:W-:Y:S01]  /*64f0*/  HMMA.16816.F32.BF16 R232, R28, R242, R232 ;  /* 0x000000f21ce8723c */ /* 0x000fe200000418e8 */
[----:B------:R-:W-:Y:S04]  /*6500*/  LDSM.16.M88.4 R240, [R187] ;  /* 0x00000000bbf0783b */ /* 0x000fe80000000200 */
[----:B------:R-:W-:Y:S01]  /*6510*/  LDSM.16.M88.4 R28, [R189] ;  /* 0x00000000bd1c783b */ /* 0x000fe20000000200 */
[C---:B------:R-:W-:Y:S06]  /*6520*/  HMMA.16816.F32.BF16 R156, R16.reuse, R32, R156 ;  /* 0x00000020109c723c */ /* 0x040fec000004189c */
[----:B------:R-:W-:Y:S01]  /*6530*/  HMMA.16816.F32.BF16 R172, R16, R34, R172 ;  /* 0x0000002210ac723c */ /* 0x000fe200000418ac */
[----:B------:R-:W5:Y:S05]  /*6540*/  LDSM.16.M88.4 R32, [R204+0x4000] ;  /* 0x00400000cc20783b */ /* 0x000f6a0000000200 */
[----:B-1----:R-:W-:Y:S06]  /*6550*/  HMMA.16816.F32.BF16 R144, R180, R160, R144 ;  /* 0x000000a0b490723c */ /* 0x002fec0000041890 */
[----:B------:R-:W-:Y:S01]  /*6560*/  HMMA.16816.F32.BF16 R24, R164, R150, R24 ;  /* 0x00000096a418723c */ /* 0x000fe20000041818 */
[----:B------:R-:W1:Y:S05]  /*6570*/  LDSM.16.M88.4 R148, [R205+0xa800] ;  /* 0x00a80000cd94783b */ /* 0x000e6a0000000200 */
[----:B--2---:R-:W-:Y:S06]  /*6580*/  HMMA.16816.F32.BF16 R12, R152, R8, R12 ;  /* 0x00000008980c723c */ /* 0x004fec000004180c */
[----:B------:R-:W-:Y:S01]  /*6590*/  HMMA.16816.F32.BF16 R140, R180, R162, R140 ;  /* 0x000000a2b48c723c */ /* 0x000fe2000004188c */
[----:B------:R-:W-:Y:S05]  /*65a0*/  LDSM.16.M88.4 R160, [R192+0x3000] ;  /* 0x00300000c0a0783b */ /* 0x000fea0000000200 */
[C---:B----4-:R-:W-:Y:S06]  /*65b0*/  HMMA.16816.F32.BF16 R168, R16.reuse, R20, R168 ;  /* 0x0000001410a8723c */ /* 0x050fec00000418a8 */
[----:B------:R-:W-:Y:S01]  /*65c0*/  HMMA.16816.F32.BF16 R232, R16, R22, R232 ;  /* 0x0000001610e8723c */ /* 0x000fe200000418e8 */
[----:B------:R-:W-:Y:S04]  /*65d0*/  LDSM.16.M88.4 R20, [R202+0x4000] ;  /* 0x00400000ca14783b */ /* 0x000fe80000000200 */
[----:B------:R-:W2:Y:S01]  /*65e0*/  LDSM.16.M88.4 R16, [R199+0xa000] ;  /* 0x00a00000c710783b */ /* 0x000ea20000000200 */
[----:B---3--:R-:W-:Y:S06]  /*65f0*/  HMMA.16816.F32.BF16 R144, R164, R4, R144 ;  /* 0x00000004a490723c */ /* 0x008fec0000041890 */
[----:B------:R-:W-:Y:S01]  /*6600*/  HMMA.16816.F32.BF16 R24, R152, R10, R24 ;  /* 0x0000000a9818723c */ /* 0x000fe20000041818 */
[----:B------:R-:W-:Y:S05]  /*6610*/  LDSM.16.M88.4 R8, [R201+0x4000] ;  /* 0x00400000c908783b */ /* 0x000fea0000000200 */
[----:B-----5:R-:W-:Y:S06]  /*6620*/  HMMA.16816.F32.BF16 R12, R32, R240, R12 ;  /* 0x000000f0200c723c */ /* 0x020fec000004180c */
[----:B------:R-:W-:Y:S01]  /*6630*/  HMMA.16816.F32.BF16 R140, R164, R6, R140 ;  /* 0x00000006a48c723c */ /* 0x000fe2000004188c */
[----:B------:R-:W-:Y:S05]  /*6640*/  LDSM.16.M88.4 R4, [R192+0x4000] ;  /* 0x00400000c004783b */ /* 0x000fea0000000200 */
[C---:B------:R-:W-:Y:S06]  /*6650*/  HMMA.16816.F32.BF16 R156, R236.reuse, R28, R156 ;  /* 0x0000001cec9c723c */ /* 0x040fec000004189c */
[----:B------:R-:W-:Y:S01]  /*6660*/  HMMA.16816.F32.BF16 R172, R236, R30, R172 ;  /* 0x0000001eecac723c */ /* 0x000fe200000418ac */
[----:B------:R-:W3:Y:S05]  /*6670*/  LDSM.16.M88.4 R28, [R186] ;  /* 0x00000000ba1c783b */ /* 0x000eea0000000200 */
[----:B-1----:R-:W-:Y:S06]  /*6680*/  HMMA.16816.F32.BF16 R144, R152, R148, R144 ;  /* 0x000000949890723c */ /* 0x002fec0000041890 */
[----:B------:R-:W-:Y:S01]  /*6690*/  HMMA.16816.F32.BF16 R24, R32, R242, R24 ;  /* 0x000000f22018723c */ /* 0x000fe20000041818 */
[----:B------:R-:W-:Y:S05]  /*66a0*/  LDSM.16.M88.4 R240, [R205+0xb000] ;  /* 0x00b00000cdf0783b */ /* 0x000fea0000000200 */
[----:B--2---:R-:W-:Y:S06]  /*66b0*/  HMMA.16816.F32.BF16 R12, R20, R16, R12 ;  /* 0x00000010140c723c */ /* 0x004fec000004180c */
[----:B------:R-:W-:Y:S01]  /*66c0*/  HMMA.16816.F32.BF16 R140, R152, R150, R140 ;  /* 0x00000096988c723c */ /* 0x000fe2000004188c */
[----:B------:R-:W-:Y:S05]  /*66d0*/  LDSM.16.M88.4 R148, [R192+0x4800] ;  /* 0x00480000c094783b */ /* 0x000fea0000000200 */
[C---:B------:R-:W-:Y:S06]  /*66e0*/  HMMA.16816.F32.BF16 R168, R236.reuse, R248, R168 ;  /* 0x000000f8eca8723c */ /* 0x040fec00000418a8 */
[----:B------:R-:W-:Y:S01]  /*66f0*/  HMMA.16816.F32.BF16 R236, R236, R250, R232 ;  /* 0x000000faecec723c */ /* 0x000fe200000418e8 */
[----:B------:R-:W1:Y:S05]  /*6700*/  LDSM.16.M88.4 R232, [R199+0xa800] ;  /* 0x00a80000c7e8783b */ /* 0x000e6a0000000200 */
[----:B---3--:R-:W-:Y:S06]  /*6710*/  HMMA.16816.F32.BF16 R144, R32, R28, R144 ;  /* 0x0000001c2090723c */ /* 0x008fec0000041890 */
[C---:B------:R-:W-:Y:S06]  /*6720*/  HMMA.16816.F32.BF16 R156, R180.reuse, R244, R156 ;  /* 0x000000f4b49c723c */ /* 0x040fec000004189c */
[----:B------:R-:W-:Y:S06]  /*6730*/  HMMA.16816.F32.BF16 R172, R180, R246, R172 ;  /* 0x000000f6b4ac723c */ /* 0x000fec00000418ac */
[----:B------:R-:W-:Y:S01]  /*6740*/  HMMA.16816.F32.BF16 R24, R20, R18, R24 ;  /* 0x000000121418723c */ /* 0x000fe20000041818 */
[----:B------:R-:W-:Y:S05]  /*6750*/  LDSM.16.M88.4 R16, [R185] ;  /* 0x00000000b910783b */ /* 0x000fea0000000200 */
[----:B------:R-:W-:Y:S06]  /*6760*/  HMMA.16816.F32.BF16 R12, R8, R4, R12 ;  /* 0x00000004080c723c */ /* 0x000fec000004180c */
[----:B------:R-:W-:Y:S01]  /*6770*/  HMMA.16816.F32.BF16 R140, R32, R30, R140 ;  /* 0x0000001e208c723c */ /* 0x000fe2000004188c */
[----:B------:R-:W2:Y:S05]  /*6780*/  LDSM.16.M88.4 R28, [R192+0x3800] ;  /* 0x00380000c01c783b */ /* 0x000eaa0000000200 */
[C---:B------:R-:W-:Y:S06]  /*6790*/  HMMA.16816.F32.BF16 R168, R180.reuse, R176, R168 ;  /* 0x000000b0b4a8723c */ /* 0x040fec00000418a8 */
[----:B------:R-:W-:Y:S06]  /*67a0*/  HMMA.16816.F32.BF16 R236, R180, R178, R236 ;  /* 0x000000b2b4ec723c */ /* 0x000fec00000418ec */
[----:B-1----:R-:W-:Y:S01]  /*67b0*/  HMMA.16816.F32.BF16 R144, R20, R232, R144 ;  /* 0x000000e81490723c */ /* 0x002fe20000041890 */
[----:B------:R-:W-:Y:S01]  /*67c0*/  FMUL.FTZ R176, R12, UR5 ;  /* 0x000000050cb07c20 */ /* 0x000fe20008410000 */
[----:B------:R-:W-:Y:S01]  /*67d0*/  FMUL.FTZ R178, R13, UR5 ;  /* 0x000000050db27c20 */ /* 0x000fe20008410000 */
[----:B------:R-:W-:Y:S01]  /*67e0*/  FMUL.FTZ R177, R14, UR5 ;  /* 0x000000050eb17c20 */ /* 0x000fe20008410000 */
[----:B------:R-:W-:-:S02]  /*67f0*/  FMUL.FTZ R179, R15, UR5 ;  /* 0x000000050fb37c20 */ /* 0x000fc40008410000 */
[----:B------:R-:W-:Y:S01]  /*6800*/  HMMA.16816.F32.BF16 R156, R164, R160, R156 ;  /* 0x000000a0a49c723c */ /* 0x000fe2000004189c */
[----:B------:R-:W1:Y:S01]  /*6810*/  LDSM.16.M88.4 R12, [R205+0xb800] ;  /* 0x00b80000cd0c783b */ /* 0x000e620000000200 */
[----:B------:R-:W3:Y:S04]  /*6820*/  MUFU.TANH R178, R178 ;  /* 0x000000b200b27308 */ /* 0x000ee80000002400 */
[----:B------:R-:W-:Y:S01]  /*6830*/  HMMA.16816.F32.BF16 R24, R8, R6, R24 ;  /* 0x000000060818723c */ /* 0x000fe20000041818 */
[----:B------:R-:W-:Y:S03]  /*6840*/  LDSM.16.M88.4 R4, [R199+0xb000] ;  /* 0x00b00000c704783b */ /* 0x000fe60000000200 */
[----:B------:R-:W4:Y:S02]  /*6850*/  MUFU.TANH R179, R179 ;  /* 0x000000b300b37308 */ /* 0x000f240000002400 */
[C---:B------:R-:W-:Y:S01]  /*6860*/  HMMA.16816.F32.BF16 R172, R164.reuse, R162, R172 ;  /* 0x000000a2a4ac723c */ /* 0x040fe200000418ac */
[----:B------:R-:W-:Y:S05]  /*6870*/  LDSM.16.M88.4 R160, [R192+0x5000] ;  /* 0x00500000c0a0783b */ /* 0x000fea0000000200 */
[----:B--2---:R-:W-:Y:S01]  /*6880*/  HMMA.16816.F32.BF16 R168, R164, R28, R168 ;  /* 0x0000001ca4a8723c */ /* 0x004fe200000418a8 */
[----:B------:R-:W-:Y:S05]  /*6890*/  MUFU.TANH R176, R176 ;  /* 0x000000b000b07308 */ /* 0x000fea0000002400 */
[----:B------:R-:W-:Y:S03]  /*68a0*/  HMMA.16816.F32.BF16 R144, R8, R148, R144 ;  /* 0x000000940890723c */ /* 0x000fe60000041890 */
[----:B------:R-:W-:Y:S03]  /*68b0*/  MUFU.TANH R177, R177 ;  /* 0x000000b100b17308 */ /* 0x000fe60000002400 */
[----:B------:R-:W-:Y:S01]  /*68c0*/  HMMA.16816.F32.BF16 R236, R164, R30, R236 ;  /* 0x0000001ea4ec723c */ /* 0x000fe200000418ec */
[----:B------:R-:W-:Y:S01]  /*68d0*/  FMUL.FTZ R148, R24, UR5 ;  /* 0x0000000518947c20 */ /* 0x000fe20008410000 */
[----:B------:R-:W-:Y:S01]  /*68e0*/  FMUL.FTZ R149, R25, UR5 ;  /* 0x0000000519957c20 */ /* 0x000fe20008410000 */
[----:B------:R-:W-:Y:S01]  /*68f0*/  FMUL.FTZ R28, R26, UR5 ;  /* 0x000000051a1c7c20 */ /* 0x000fe20008410000 */
[----:B------:R-:W-:Y:S01]  /*6900*/  FMUL.FTZ R29, R27, UR5 ;  /* 0x000000051b1d7c20 */ /* 0x000fe20008410000 */
[----:B------:R-:W2:Y:S01]  /*6910*/  S2R R31, SR_TID.X ;  /* 0x00000000001f7919 */ /* 0x000ea20000002100 */
[C---:B------:R-:W-:Y:S01]  /*6920*/  HMMA.16816.F32.BF16 R156, R152.reuse, R240, R156 ;  /* 0x000000f0989c723c */ /* 0x040fe2000004189c */
[----:B------:R-:W5:Y:S01]  /*6930*/  MUFU.TANH R148, R148 ;  /* 0x0000009400947308 */ /* 0x000f620000002400 */
[----:B------:R-:W3:Y:S04]  /*6940*/  LDSM.16.M88.4 R24, [R184] ;  /* 0x00000000b818783b */ /* 0x000ee80000000200 */
[C---:B------:R-:W-:Y:S03]  /*6950*/  HMMA.16816.F32.BF16 R172, R152.reuse, R242, R172 ;  /* 0x000000f298ac723c */ /* 0x040fe600000418ac */
[----:B------:R-:W5:Y:S03]  /*6960*/  MUFU.TANH R28, R28 ;  /* 0x0000001c001c7308 */ /* 0x000f660000002400 */
[----:B-1----:R-:W-:Y:S01]  /*6970*/  HMMA.16816.F32.BF16 R168, R152, R12, R168 ;  /* 0x0000000c98a8723c */ /* 0x002fe200000418a8 */
[----:B------:R-:W-:Y:S01]  /*6980*/  FMUL.FTZ R145, R145, UR5 ;  /* 0x0000000591917c20 */ /* 0x000fe20008410000 */
[----:B------:R-:W-:-:S03]  /*6990*/  FMUL.FTZ R144, R144, UR5 ;  /* 0x0000000590907c20 */ /* 0x000fc60008410000 */
[----:B------:R-:W1:Y:S01]  /*69a0*/  MUFU.TANH R149, R149 ;  /* 0x0000009500957308 */ /* 0x000e620000002400 */
[----:B------:R-:W-:Y:S01]  /*69b0*/  HMMA.16816.F32.BF16 R236, R152, R14, R236 ;  /* 0x0000000e98ec723c */ /* 0x000fe200000418ec */
[----:B------:R-:W-:Y:S01]  /*69c0*/  FMUL.FTZ R13, R147, UR5 ;  /* 0x00000005930d7c20 */ /* 0x000fe20008410000 */
[----:B------:R-:W-:-:S04]  /*69d0*/  FMUL.FTZ R12, R146, UR5 ;  /* 0x00000005920c7c20 */ /* 0x000fc80008410000 */
[C---:B------:R-:W-:Y:S01]  /*69e0*/  HMMA.16816.F32.BF16 R156, R32.reuse, R16, R156 ;  /* 0x00000010209c723c */ /* 0x040fe2000004189c */
[----:B------:R-:W1:Y:S05]  /*69f0*/  MUFU.TANH R29, R29 ;  /* 0x0000001d001d7308 */ /* 0x000e6a0000002400 */
[----:B------:R-:W-:Y:S01]  /*6a00*/  HMMA.16816.F32.BF16 R172, R32, R18, R172 ;  /* 0x0000001220ac723c */ /* 0x000fe200000418ac */
[----:B------:R-:W4:Y:S01]  /*6a10*/  LDSM.16.M88.4 R16, [R199+0xb800] ;  /* 0x00b80000c710783b */ /* 0x000f220000000200 */
[----:B--2---:R-:W-:Y:S01]  /*6a20*/  IMAD.SHL.U32 R31, R31, 0x2, RZ ;  /* 0x000000021f1f7824 */ /* 0x004fe200078e00ff */
[----:B------:R-:W-:Y:S03]  /*6a30*/  MUFU.TANH R145, R145 ;  /* 0x0000009100917308 */ /* 0x000fe60000002400 */
[----:B------:R-:W-:Y:S05]  /*6a40*/  HMMA.16816.F32.BF16 R140, R20, R234, R140 ;  /* 0x000000ea148c723c */ /* 0x000fea000004188c */
[----:B------:R-:W-:Y:S01]  /*6a50*/  MUFU.TANH R13, R13 ;  /* 0x0000000d000d7308 */ /* 0x000fe20000002400 */
[C---:B---3--:R-:W-:Y:S06]  /*6a60*/  HMMA.16816.F32.BF16 R168, R32.reuse, R24, R168 ;  /* 0x0000001820a8723c */ /* 0x048fec00000418a8 */
[----:B------:R-:W-:Y:S01]  /*6a70*/  HMMA.16816.F32.BF16 R236, R32, R26, R236 ;  /* 0x0000001a20ec723c */ /* 0x000fe200000418ec */
[----:B------:R-:W-:Y:S05]  /*6a80*/  MUFU.TANH R144, R144 ;  /* 0x0000009000907308 */ /* 0x000fea0000002400 */
[C---:B------:R-:W-:Y:S03]  /*6a90*/  HMMA.16816.F32.BF16 R156, R20.reuse, R4, R156 ;  /* 0x00000004149c723c */ /* 0x040fe6000004189c */
[----:B------:R-:W-:Y:S03]  /*6aa0*/  MUFU.TANH R12, R12 ;  /* 0x0000000c000c7308 */ /* 0x000fe60000002400 */
[----:B------:R-:W-:Y:S01]  /*6ab0*/  HMMA.16816.F32.BF16 R172, R20, R6, R172 ;  /* 0x0000000614ac723c */ /* 0x000fe200000418ac */
[----:B------:R-:W2:Y:S01]  /*6ac0*/  LDSM.16.M88.4 R4, [R192+0x5800] ;  /* 0x00580000c004783b */ /* 0x000ea20000000200 */
[----:B------:R-:W-:-:S04]  /*6ad0*/  DEPBAR.LE SB0, 0x0 ;  /* 0x000080000000791a */ /* 0x000fc80000000000 */
[----:B------:R-:W-:Y:S06]  /*6ae0*/  HMMA.16816.F32.BF16 R140, R8, R150, R140 ;  /* 0x00000096088c723c */ /* 0x000fec000004188c */
[C---:B----4-:R-:W-:Y:S06]  /*6af0*/  HMMA.16816.F32.BF16 R168, R20.reuse, R16, R168 ;  /* 0x0000001014a8723c */ /* 0x050fec00000418a8 */
[----:B------:R-:W-:Y:S01]  /*6b00*/  HMMA.16816.F32.BF16 R236, R20, R18, R236 ;  /* 0x0000001214ec723c */ /* 0x000fe200000418ec */
[----:B------:R-:W-:-:S05]  /*6b10*/  LOP3.LUT R16, R31, 0x6, RZ, 0xc0, !PT ;  /* 0x000000061f107812 */ /* 0x000fca00078ec0ff */
[----:B------:R-:W-:Y:S01]  /*6b20*/  HMMA.16816.F32.BF16 R156, R8, R160, R156 ;  /* 0x000000a0089c723c */ /* 0x000fe2000004189c */
[----:B------:R-:W-:-:S04]  /*6b30*/  IMAD R15, R213, 0x40, R16 ;  /* 0x00000040d50f7824 */ /* 0x000fc800078e0210 */
[----:B------:R-:W-:Y:S01]  /*6b40*/  VIADD R16, R15, 0x1 ;  /* 0x000000010f107836 */ /* 0x000fe20000000000 */
[C---:B------:R-:W-:Y:S01]  /*6b50*/  HMMA.16816.F32.BF16 R172, R8.reuse, R162, R172 ;  /* 0x000000a208ac723c */ /* 0x040fe200000418ac */
[----:B------:R-:W-:Y:S01]  /*6b60*/  FMUL.FTZ R30, R140, UR5 ;  /* 0x000000058c1e7c20 */ /* 0x000fe20008410000 */
[----:B------:R-:W-:Y:S01]  /*6b70*/  FMUL.FTZ R24, R142, UR5 ;  /* 0x000000058e187c20 */ /* 0x000fe20008410000 */
[----:B------:R-:W-:Y:S01]  /*6b80*/  FMUL.FTZ R141, R141, UR5 ;  /* 0x000000058d8d7c20 */ /* 0x000fe20008410000 */
[CC--:B------:R-:W-:Y:S01]  /*6b90*/  ISETP.GE.AND P4, PT, R16.reuse, R211.reuse, PT ;  /* 0x000000d31000720c */ /* 0x0c0fe20003f86270 */
[----:B------:R-:W-:Y:S01]  /*6ba0*/  FMUL.FTZ R14, R143, UR5 ;  /* 0x000000058f0e7c20 */ /* 0x000fe20008410000 */
[-C--:B------:R-:W-:Y:S01]  /*6bb0*/  ISETP.GE.AND P0, PT, R16, R0.reuse, PT ;  /* 0x000000001000720c */ /* 0x080fe20003f06270 */
[----:B------:R-:W3:Y:S01]  /*6bc0*/  MUFU.TANH R30, R30 ;  /* 0x0000001e001e7308 */ /* 0x000ee20000002400 */
[C---:B------:R-:W-:Y:S02]  /*6bd0*/  VIADD R16, R15.reuse, 0x8 ;  /* 0x000000080f107836 */ /* 0x040fe40000000000 */
[C---:B------:R-:W-:Y:S01]  /*6be0*/  VIADD R17, R15.reuse, 0x10 ;  /* 0x000000100f117836 */ /* 0x040fe20000000000 */
[C---:B--2---:R-:W-:Y:S01]  /*6bf0*/  HMMA.16816.F32.BF16 R168, R8.reuse, R4, R168 ;  /* 0x0000000408a8723c */ /* 0x044fe200000418a8 */
[C---:B------:R-:W-:Y:S01]  /*6c00*/  VIADD R20, R15.reuse, 0x18 ;  /* 0x000000180f147836 */ /* 0x040fe20000000000 */
[C---:B------:R-:W-:Y:S01]  /*6c10*/  ISETP.GE.AND P5, PT, R16.reuse, R211, PT ;  /* 0x000000d31000720c */ /* 0x040fe20003fa6270 */
[C---:B------:R-:W-:Y:S01]  /*6c20*/  VIADD R18, R15.reuse, 0x19 ;  /* 0x000000190f127836 */ /* 0x040fe20000000000 */
[----:B------:R-:W2:Y:S01]  /*6c30*/  MUFU.TANH R24, R24 ;  /* 0x0000001800187308 */ /* 0x000ea20000002400 */
[----:B------:R-:W-:Y:S01]  /*6c40*/  ISETP.GE.AND P2, PT, R16, R0, PT ;  /* 0x000000001000720c */ /* 0x000fe20003f46270 */
[----:B------:R-:W-:Y:S01]  /*6c50*/  HMMA.16816.F32.BF16 R236, R8, R6, R236 ;  /* 0x0000000608ec723c */ /* 0x000fe200000418ec */
[----:B------:R-:W-:Y:S01]  /*6c60*/  FMUL.FTZ R155, R156, UR5 ;  /* 0x000000059c9b7c20 */ /* 0x000fe20008410000 */
[----:B------:R-:W-:Y:S01]  /*6c70*/  FMUL.FTZ R154, R158, UR5 ;  /* 0x000000059e9a7c20 */ /* 0x000fe20008410000 */
[----:B------:R-:W-:-:S02]  /*6c80*/  VIADD R4, R15, 0x9 ;  /* 0x000000090f047836 */ /* 0x000fc40000000000 */
[----:B------:R-:W-:Y:S01]  /*6c90*/  FMUL.FTZ R153, R157, UR5 ;  /* 0x000000059d997c20 */ /* 0x000fe20008410000 */
[----:B------:R-:W-:Y:S01]  /*6ca0*/  FSEL R5, R178, -INF , !P4 ;  /* 0xff800000b2057808 */ /* 0x000fe20006000000 */
[----:B------:R-:W-:Y:S01]  /*6cb0*/  MUFU.TANH R141, R141 ;  /* 0x0000008d008d7308 */ /* 0x000fe20000002400 */
[----:B------:R-:W-:Y:S01]  /*6cc0*/  FMUL.FTZ R151, R172, UR5 ;  /* 0x00000005ac977c20 */ /* 0x000fe20008410000 */
[-C--:B------:R-:W-:Y:S01]  /*6cd0*/  ISETP.GE.AND P3, PT, R4, R211.reuse, PT ;  /* 0x000000d30400720c */ /* 0x080fe20003f66270 */
[----:B------:R-:W-:Y:S01]  /*6ce0*/  FMUL.FTZ R150, R174, UR5 ;  /* 0x00000005ae967c20 */ /* 0x000fe20008410000 */
[-C--:B------:R-:W-:Y:S01]  /*6cf0*/  ISETP.GE.AND P1, PT, R4, R0.reuse, PT ;  /* 0x000000000400720c */ /* 0x080fe20003f26270 */
[----:B------:R-:W-:Y:S01]  /*6d00*/  VIADD R4, R15, 0x11 ;  /* 0x000000110f047836 */ /* 0x000fe20000000000 */
[----:B------:R-:W-:Y:S01]  /*6d10*/  FSEL R16, R179, -INF , !P0 ;  /* 0xff800000b3107808 */ /* 0x000fe20004000000 */
[----:B------:R-:W-:Y:S01]  /*6d20*/  VIADD R6, R15, 0x21 ;  /* 0x000000210f067836 */ /* 0x000fe20000000000 */
[----:B------:R-:W4:Y:S01]  /*6d30*/  MUFU.TANH R155, R155 ;  /* 0x0000009b009b7308 */ /* 0x000f220000002400 */
[-C--:B------:R-:W-:Y:S01]  /*6d40*/  ISETP.GE.AND P4, PT, R17, R211.reuse, PT ;  /* 0x000000d31100720c */ /* 0x080fe20003f86270 */
[----:B------:R-:W-:Y:S01]  /*6d50*/  FMUL.FTZ R21, R175, UR5 ;  /* 0x00000005af157c20 */ /* 0x000fe20008410000 */
[-C--:B------:R-:W-:Y:S01]  /*6d60*/  ISETP.GE.AND P0, PT, R17, R0.reuse, PT ;  /* 0x000000001100720c */ /* 0x080fe20003f06270 */
[----:B------:R-:W-:Y:S01]  /*6d70*/  FMUL.FTZ R168, R168, UR5 ;  /* 0x00000005a8a87c20 */ /* 0x000fe20008410000 */
[----:B-----5:R-:W-:Y:S01]  /*6d80*/  FSEL R17, R148, -INF , !P5 ;  /* 0xff80000094117808 */ /* 0x020fe20006800000 */
[----:B------:R-:W-:Y:S01]  /*6d90*/  VIADD R7, R15, 0x20 ;  /* 0x000000200f077836 */ /* 0x000fe20000000000 */
[----:B------:R-:W-:Y:S01]  /*6da0*/  FSEL R28, R28, -INF , !P2 ;  /* 0xff8000001c1c7808 */ /* 0x000fe20005000000 */
[----:B------:R-:W5:Y:S01]  /*6db0*/  MUFU.TANH R154, R154 ;  /* 0x0000009a009a7308 */ /* 0x000f620000002400 */
[CC--:B------:R-:W-:Y:S01]  /*6dc0*/  ISETP.GE.AND P5, PT, R4.reuse, R211.reuse, PT ;  /* 0x000000d30400720c */ /* 0x0c0fe20003fa6270 */
[----:B------:R-:W-:Y:S01]  /*6dd0*/  FMUL.FTZ R25, R173, UR5 ;  /* 0x00000005ad197c20 */ /* 0x000fe20008410000 */
[-C--:B------:R-:W-:Y:S01]  /*6de0*/  ISETP.GE.AND P2, PT, R4, R0.reuse, PT ;  /* 0x000000000400720c */ /* 0x080fe20003f46270 */
[----:B------:R-:W-:Y:S01]  /*6df0*/  FMUL.FTZ R152, R159, UR5 ;  /* 0x000000059f987c20 */ /* 0x000fe20008410000 */
[----:B-1----:R-:W-:Y:S01]  /*6e00*/  FSEL R19, R149, -INF , !P3 ;  /* 0xff80000095137808 */ /* 0x002fe20005800000 */
[----:B------:R-:W-:Y:S01]  /*6e10*/  FMUL.FTZ R169, R169, UR5 ;  /* 0x00000005a9a97c20 */ /* 0x000fe20008410000 */
[----:B------:R-:W-:Y:S01]  /*6e20*/  FSEL R4, R29, -INF , !P1 ;  /* 0xff8000001d047808 */ /* 0x000fe20004800000 */
[----:B------:R-:W1:Y:S01]  /*6e30*/  MUFU.TANH R14, R14 ;  /* 0x0000000e000e7308 */ /* 0x000e620000002400 */
[----:B------:R-:W-:Y:S01]  /*6e40*/  ISETP.GE.AND P3, PT, R20, R211, PT ;  /* 0x000000d31400720c */ /* 0x000fe20003f66270 */
[----:B------:R-:W-:Y:S01]  /*6e50*/  FMUL.FTZ R170, R170, UR5 ;  /* 0x00000005aaaa7c20 */ /* 0x000fe20008410000 */
[----:B------:R-:W-:Y:S01]  /*6e60*/  ISETP.GE.AND P1, PT, R20, R0, PT ;  /* 0x000000001400720c */ /* 0x000fe20003f26270 */
[----:B------:R-:W-:Y:S01]  /*6e70*/  FMUL.FTZ R166, R238, UR5 ;  /* 0x00000005eea67c20 */ /* 0x000fe20008410000 */
[----:B---3--:R-:W-:Y:S01]  /*6e80*/  FSEL R143, R30, -INF , !P3 ;  /* 0xff8000001e8f7808 */ /* 0x008fe20005800000 */
[----:B------:R-:W-:Y:S01]  /*6e90*/  FMUL.FTZ R164, R239, UR5 ;  /* 0x00000005efa47c20 */ /* 0x000fe20008410000 */
[----:B--2---:R-:W-:Y:S01]  /*6ea0*/  FSEL R158, R24, -INF , !P1 ;  /* 0xff800000189e7808 */ /* 0x004fe20004800000 */
[----:B------:R-:W2:Y:S01]  /*6eb0*/  MUFU.TANH R151, R151 ;  /* 0x0000009700977308 */ /* 0x000ea20000002400 */
[----:B------:R-:W-:-:S02]  /*6ec0*/  FSEL R145, R145, -INF , !P5 ;  /* 0xff80000091917808 */ /* 0x000fc40006800000 */
[----:B------:R-:W-:Y:S02]  /*6ed0*/  FSEL R140, R13, -INF , !P2 ;  /* 0xff8000000d8c7808 */ /* 0x000fe40005000000 */
[CC--:B------:R-:W-:Y:S02]  /*6ee0*/  ISETP.GE.AND P3, PT, R6.reuse, R211.reuse, PT ;  /* 0x000000d30600720c */ /* 0x0c0fe40003f66270 */
[----:B------:R-:W-:Y:S01]  /*6ef0*/  ISETP.GE.AND P1, PT, R6, R0, PT ;  /* 0x000000000600720c */ /* 0x000fe20003f26270 */
[----:B------:R-:W3:Y:S01]  /*6f00*/  MUFU.TANH R150, R150 ;  /* 0x0000009600967308 */ /* 0x000ee20000002400 */
[----:B------:R-:W-:Y:S01]  /*6f10*/  FSEL R147, R144, -INF , !P4 ;  /* 0xff80000090937808 */ /* 0x000fe20006000000 */
[----:B------:R-:W-:Y:S01]  /*6f20*/  VIADD R6, R15, 0x29 ;  /* 0x000000290f067836 */ /* 0x000fe20000000000 */
[----:B------:R-:W-:Y:S02]  /*6f30*/  FSEL R142, R12, -INF , !P0 ;  /* 0xff8000000c8e7808 */ /* 0x000fe40004000000 */
[----:B------:R-:W-:-:S02]  /*6f40*/  ISETP.GE.AND P5, PT, R7, R211, PT ;  /* 0x000000d30700720c */ /* 0x000fc40003fa6270 */
[-C--:B------:R-:W-:Y:S01]  /*6f50*/  ISETP.GE.AND P2, PT, R7, R0.reuse, PT ;  /* 0x000000000700720c */ /* 0x080fe20003f46270 */
[----:B------:R-:W3:Y:S01]  /*6f60*/  MUFU.TANH R153, R153 ;  /* 0x0000009900997308 */ /* 0x000ee20000002400 */
[C---:B------:R-:W-:Y:S01]  /*6f70*/  ISETP.GE.AND P4, PT, R18.reuse, R211, PT ;  /* 0x000000d31200720c */ /* 0x040fe20003f86270 */
[----:B------:R-:W-:Y:S01]  /*6f80*/  VIADD R7, R15, 0x28 ;  /* 0x000000280f077836 */ /* 0x000fe20000000000 */
[----:B------:R-:W-:Y:S02]  /*6f90*/  ISETP.GE.AND P0, PT, R18, R0, PT ;  /* 0x000000001200720c */ /* 0x000fe40003f06270 */
[----:B----4-:R-:W-:Y:S02]  /*6fa0*/  FSEL R155, R155, -INF , !P5 ;  /* 0xff8000009b9b7808 */ /* 0x010fe40006800000 */
[----:B-----5:R-:W-:Y:S01]  /*6fb0*/  FSEL R154, R154, -INF , !P2 ;  /* 0xff8000009a9a7808 */ /* 0x020fe20005000000 */
[----:B------:R4:W-:Y:S01]  /*6fc0*/  MUFU.TANH R175, R168 ;  /* 0x000000a800af7308 */ /* 0x0009e20000002400 */
[----:B------:R-:W-:-:S02]  /*6fd0*/  FSEL R141, R141, -INF , !P4 ;  /* 0xff8000008d8d7808 */ /* 0x000fc40006000000 */
[----:B-1----:R-:W-:Y:S02]  /*6fe0*/  FSEL R156, R14, -INF , !P0 ;  /* 0xff8000000e9c7808 */ /* 0x002fe40004000000 */
[CC--:B------:R-:W-:Y:S02]  /*6ff0*/  ISETP.GE.AND P5, PT, R6.reuse, R211.reuse, PT ;  /* 0x000000d30600720c */ /* 0x0c0fe40003fa6270 */
[-C--:B------:R-:W-:Y:S01]  /*7000*/  ISETP.GE.AND P2, PT, R6, R0.reuse, PT ;  /* 0x000000000600720c */ /* 0x080fe20003f46270 */
[----:B------:R-:W-:Y:S01]  /*7010*/  VIADD R6, R15, 0x31 ;  /* 0x000000310f067836 */ /* 0x000fe20000000000 */
[C---:B------:R-:W-:Y:S01]  /*7020*/  ISETP.GE.AND P4, PT, R7.reuse, R211, PT ;  /* 0x000000d30700720c */ /* 0x040fe20003f86270 */
[----:B------:R-:W1:Y:S01]  /*7030*/  MUFU.TANH R25, R25 ;  /* 0x0000001900197308 */ /* 0x000e620000002400 */
[----:B------:R-:W-:Y:S01]  /*7040*/  ISETP.GE.AND P0, PT, R7, R0, PT ;  /* 0x000000000700720c */ /* 0x000fe20003f06270 */
[----:B------:R-:W-:Y:S01]  /*7050*/  VIADD R7, R15, 0x30 ;  /* 0x000000300f077836 */ /* 0x000fe20000000000 */
[----:B--2---:R-:W-:-:S02]  /*7060*/  FSEL R151, R151, -INF , !P4 ;  /* 0xff80000097977808 */ /* 0x004fc40006000000 */
[----:B---3--:R-:W-:Y:S01]  /*7070*/  FSEL R150, R150, -INF , !P0 ;  /* 0xff80000096967808 */ /* 0x008fe20004000000 */
[----:B----4-:R-:W-:Y:S01]  /*7080*/  FMUL.FTZ R168, R171, UR5 ;  /* 0x00000005aba87c20 */ /* 0x010fe20008410000 */
[----:B------:R-:W-:Y:S01]  /*7090*/  FMUL.FTZ R171, R236, UR5 ;  /* 0x00000005ecab7c20 */ /* 0x000fe20008410000 */
[----:B------:R-:W2:Y:S01]  /*70a0*/  MUFU.TANH R148, R21 ;  /* 0x0000001500947308 */ /* 0x000ea20000002400 */
[----:B------:R-:W-:Y:S02]  /*70b0*/  FSEL R153, R153, -INF , !P3 ;  /* 0xff80000099997808 */ /* 0x000fe40005800000 */
[CC--:B------:R-:W-:Y:S02]  /*70c0*/  ISETP.GE.AND P4, PT, R6.reuse, R211.reuse, PT ;  /* 0x000000d30600720c */ /* 0x0c0fe40003f86270 */
[----:B------:R-:W-:Y:S01]  /*70d0*/  ISETP.GE.AND P0, PT, R6, R0, PT ;  /* 0x000000000600720c */ /* 0x000fe20003f06270 */
[----:B------:R-:W-:Y:S01]  /*70e0*/  VIADD R6, R15, 0x38 ;  /* 0x000000380f067836 */ /* 0x000fe20000000000 */
[----:B------:R-:W-:Y:S01]  /*70f0*/  ISETP.GE.AND P3, PT, R7, R211, PT ;  /* 0x000000d30700720c */ /* 0x000fe20003f66270 */
[----:B------:R-:W3:Y:S01]  /*7100*/  MUFU.TANH R171, R171 ;  /* 0x000000ab00ab7308 */ /* 0x000ee20000002400 */
[----:B-1----:R-:W-:-:S02]  /*7110*/  FSEL R149, R25, -INF , !P5 ;  /* 0xff80000019957808 */ /* 0x002fc40006800000 */
[----:B------:R-:W-:Y:S02]  /*7120*/  FSEL R175, R175, -INF , !P3 ;  /* 0xff800000afaf7808 */ /* 0x000fe40005800000 */
[-C--:B------:R-:W-:Y:S02]  /*7130*/  ISETP.GE.AND P3, PT, R6, R211.reuse, PT ;  /* 0x000000d30600720c */ /* 0x080fe40003f66270 */
[C---:B------:R-:W-:Y:S01]  /*7140*/  ISETP.GE.AND P5, PT, R15.reuse, R211, PT ;  /* 0x000000d30f00720c */ /* 0x040fe20003fa6270 */
[----:B------:R-:W1:Y:S01]  /*7150*/  MUFU.TANH R152, R152 ;  /* 0x0000009800987308 */ /* 0x000e620000002400 */
[----:B--2---:R-:W-:Y:S02]  /*7160*/  FSEL R148, R148, -INF , !P2 ;  /* 0xff80000094947808 */ /* 0x004fe40005000000 */
[C---:B------:R-:W-:Y:S01]  /*7170*/  ISETP.GE.AND P2, PT, R15.reuse, R0, PT ;  /* 0x000000000f00720c */ /* 0x040fe20003f46270 */
[----:B------:R-:W-:-:S04]  /*7180*/  VIADD R15, R15, 0x39 ;  /* 0x000000390f0f7836 */ /* 0x000fc80000000000 */
[----:B------:R2:W4:Y:S01]  /*7190*/  MUFU.TANH R173, R169 ;  /* 0x000000a900ad7308 */ /* 0x0005220000002400 */
[----:B---3--:R-:W-:Y:S02]  /*71a0*/  FSEL R171, R171, -INF , !P3 ;  /* 0xff800000abab7808 */ /* 0x008fe40005800000 */
[----:B------:R-:W-:-:S05]  /*71b0*/  ISETP.GT.AND P3, PT, R213, R208, PT ;  /* 0x000000d0d500720c */ /* 0x000fca0003f64270 */
[----:B------:R-:W3:Y:S01]  /*71c0*/  MUFU.TANH R170, R170 ;  /* 0x000000aa00aa7308 */ /* 0x000ee20000002400 */
[----:B-1----:R-:W-:Y:S01]  /*71d0*/  FSEL R152, R152, -INF , !P1 ;  /* 0xff80000098987808 */ /* 0x002fe20004800000 */
[----:B------:R-:W-:Y:S01]  /*71e0*/  BAR.SYNC.DEFER_BLOCKING 0x0 ;  /* 0x0000000000007b1d */ /* 0x000fe20000010000 */
[----:B------:R-:W-:Y:S02]  /*71f0*/  ISETP.GE.AND P1, PT, R7, R0, PT ;  /* 0x000000000700720c */ /* 0x000fe40003f26270 */
[----:B------:R-:W-:-:S03]  /*7200*/  FSEL R7, R176, -INF , !P5 ;  /* 0xff800000b0077808 */ /* 0x000fc60006800000 */
[----:B------:R-:W1:Y:S01]  /*7210*/  MUFU.TANH R168, R168 ;  /* 0x000000a800a87308 */ /* 0x000e620000002400 */
[----:B--2---:R-:W-:Y:S01]  /*7220*/  FMUL.FTZ R169, R237, UR5 ;  /* 0x00000005eda97c20 */ /* 0x004fe20008410000 */
[----:B----4-:R-:W-:Y:S02]  /*7230*/  FSEL R173, R173, -INF , !P4 ;  /* 0xff800000adad7808 */ /* 0x010fe40006000000 */
[----:B------:R-:W-:-:S04]  /*7240*/  ISETP.GE.AND P4, PT, R15, R211, PT ;  /* 0x000000d30f00720c */ /* 0x000fc80003f86270 */
[----:B------:R-:W2:Y:S01]  /*7250*/  MUFU.TANH R169, R169 ;  /* 0x000000a900a97308 */ /* 0x000ea20000002400 */
[----:B---3--:R-:W-:Y:S02]  /*7260*/  FSEL R170, R170, -INF , !P1 ;  /* 0xff800000aaaa7808 */ /* 0x008fe40004800000 */
[----:B------:R-:W-:-:S05]  /*7270*/  ISETP.GE.AND P1, PT, R6, R0, PT ;  /* 0x000000000600720c */ /* 0x000fca0003f26270 */
[----:B------:R-:W3:Y:S01]  /*7280*/  MUFU.TANH R166, R166 ;  /* 0x000000a600a67308 */ /* 0x000ee20000002400 */
[----:B-1----:R-:W-:Y:S02]  /*7290*/  FSEL R168, R168, -INF , !P0 ;  /* 0xff800000a8a87808 */ /* 0x002fe40004000000 */
[----:B------:R-:W-:Y:S02]  /*72a0*/  ISETP.GE.AND P0, PT, R15, R0, PT ;  /* 0x000000000f00720c */ /* 0x000fe40003f06270 */
[----:B------:R-:W-:-:S03]  /*72b0*/  FSEL R0, R177, -INF , !P2 ;  /* 0xff800000b1007808 */ /* 0x000fc60005000000 */
[----:B------:R-:W1:Y:S01]  /*72c0*/  MUFU.TANH R164, R164 ;  /* 0x000000a400a47308 */ /* 0x000e620000002400 */
[----:B--2---:R-:W-:Y:S02]  /*72d0*/  FSEL R169, R169, -INF , !P4 ;  /* 0xff800000a9a97808 */ /* 0x004fe40006000000 */
[----:B---3--:R-:W-:Y:S02]  /*72e0*/  FSEL R166, R166, -INF , !P1 ;  /* 0xff800000a6a67808 */ /* 0x008fe40004800000 */
        /* <DEDUP_REMOVED lines=62> */
.L_x_3348:
[----:B------:R-:W-:-:S04]  /*76d0*/  LEA R10, -R134, RZ, 0x6 ;  /* 0x000000ff860a7211 */ /* 0x000fc800078e31ff */
[----:B------:R-:W-:-:S07]  /*76e0*/  SHF.R.S32.HI R9, RZ, 0x1f, R10 ;  /* 0x0000001fff097819 */ /* 0x000fce000001140a */
.L_x_3349:
        /* <DEDUP_REMOVED lines=28> */
.L_x_3347:
[----:B------:R-:W-:Y:S01]  /*78b0*/  FMNMX.FTZ R2, R132, R7, !PT ;  /* 0x0000000784027209 */ /* 0x000fe20007810000 */
[----:B------:R-:W-:Y:S01]  /*78c0*/  LDSM.16.MT88.4 R24, [R197+0xc000] ;  /* 0x00c00000c518783b */ /* 0x000fe20000004200 */
[----:B-1----:R-:W-:Y:S02]  /*78d0*/  FMNMX.FTZ R9, R3, R0, !PT ;  /* 0x0000000003097209 */ /* 0x002fe40007810000 */
        /* <DEDUP_REMOVED lines=37> */
[----:B------:R-:W-:Y:S01]  /*7b30*/  LDSM.16.MT88.4 R8, [R200+0xc000] ;  /* 0x00c00000c808783b */ /* 0x000fe20000004200 */
        /* <DEDUP_REMOVED lines=10> */
[--C-:B------:R-:W-:Y:S01]  /*7be0*/  FFMA.FTZ R139, R5, UR6, -R172.reuse ;  /* 0x00000006058b7c23 */ /* 0x100fe200080108ac */
[----:B------:R-:W-:Y:S01]  /*7bf0*/  FSEL R5, R163, RZ, P1 ;  /* 0x000000ffa3057208 */ /* 0x000fe20000800000 */
[--C-:B------:R-:W-:Y:S01]  /*7c00*/  FFMA.FTZ R2, R16, UR6, -R167.reuse ;  /* 0x0000000610027c23 */ /* 0x100fe200080108a7 */
[----:B------:R-:W-:Y:S01]  /*7c10*/  FFMA.FTZ R165, R4, UR6, -R167 ;  /* 0x0000000604a57c23 */ /* 0x000fe200080108a7 */
[----:B------:R-:W1:Y:S01]  /*7c20*/  LDSM.16.MT88.4 R16, [R198+0xc000] ;  /* 0x00c00000c610783b */ /* 0x000e620000004200 */
[----:B------:R-:W-:Y:S01]  /*7c30*/  FSEL R4, R161, RZ, P0 ;  /* 0x000000ffa1047208 */ /* 0x000fe20000000000 */
[----:B------:R-:W-:Y:S01]  /*7c40*/  FADD.FTZ R5, R132, -R5 ;  /* 0x8000000584057221 */ /* 0x000fe20000010000 */
[--C-:B------:R-:W-:Y:S01]  /*7c50*/  FFMA.FTZ R138, R0, UR6, -R167.reuse ;  /* 0x00000006008a7c23 */ /* 0x100fe200080108a7 */
[----:B------:R-:W-:Y:S01]  /*7c60*/  FFMA.FTZ R162, R7, UR6, -R172 ;  /* 0x0000000607a27c23 */ /* 0x000fe200080108ac */
[--C-:B------:R-:W-:Y:S01]  /*7c70*/  FFMA.FTZ R0, R28, UR6, -R167.reuse ;  /* 0x000000061c007c23 */ /* 0x100fe200080108a7 */
[----:B------:R-:W-:Y:S01]  /*7c80*/  FADD.FTZ R4, R3, -R4 ;  /* 0x8000000403047221 */ /* 0x000fe20000010000 */
[----:B------:R-:W-:Y:S01]  /*7c90*/  FMUL.FTZ R132, R5, UR6 ;  /* 0x0000000605847c20 */ /* 0x000fe20008410000 */
[----:B------:R-:W-:Y:S01]  /*7ca0*/  MUFU.EX2 R139, R139 ;  /* 0x0000008b008b7308 */ /* 0x000fe20000000800 */
[--C-:B------:R-:W-:Y:S01]  /*7cb0*/  FFMA.FTZ R174, R147, UR6, -R172.reuse ;  /* 0x0000000693ae7c23 */ /* 0x100fe200080108ac */
[----:B------:R-:W-:Y:S01]  /*7cc0*/  FMUL.FTZ R3, R4, UR6 ;  /* 0x0000000604037c20 */ /* 0x000fe20008410000 */
[--C-:B------:R-:W-:Y:S01]  /*7cd0*/  FFMA.FTZ R177, R145, UR6, -R172.reuse ;  /* 0x0000000691b17c23 */ /* 0x100fe200080108ac */
[--C-:B------:R-:W-:Y:S01]  /*7ce0*/  FFMA.FTZ R176, R143, UR6, -R172.reuse ;  /* 0x000000068fb07c23 */ /* 0x100fe200080108ac */
[----:B------:R-:W2:Y:S01]  /*7cf0*/  LDSM.16.MT88.4 R144, [R196+0x10000] ;  /* 0x01000000c490783b */ /* 0x000ea20000004200 */
[--C-:B------:R-:W-:Y:S01]  /*7d00*/  FFMA.FTZ R179, R141, UR6, -R172.reuse ;  /* 0x000000068db37c23 */ /* 0x100fe200080108ac */
[--C-:B------:R-:W-:Y:S01]  /*7d10*/  FFMA.FTZ R178, R142, UR6, -R167.reuse ;  /* 0x000000068eb27c23 */ /* 0x100fe200080108a7 */
[----:B------:R-:W3:Y:S01]  /*7d20*/  MUFU.EX2 R162, R162 ;  /* 0x000000a200a27308 */ /* 0x000ee20000000800 */
        /* <DEDUP_REMOVED lines=15> */
[----:B------:R-:W4:Y:S01]  /*7e20*/  MUFU.EX2 R133, R133 ;  /* 0x0000008500857308 */ /* 0x000f220000000800 */
[----:B---3--:R-:W-:Y:S01]  /*7e30*/  F2FP.BF16.F32.PACK_AB R4, R139, R162 ;  /* 0x000000a28b04723e */ /* 0x008fe200000010ff */
[--C-:B------:R-:W-:Y:S01]  /*7e40*/  FFMA.FTZ R168, R168, UR6, -R167.reuse ;  /* 0x00000006a8a87c23 */ /* 0x100fe200080108a7 */
[----:B------:R-:W-:Y:S01]  /*7e50*/  LDSM.16.MT88.4 R148, [R198+0xf000] ;  /* 0x00f00000c694783b */ /* 0x000fe20000004200 */
[----:B------:R-:W-:-:S04]  /*7e60*/  FFMA.FTZ R166, R166, UR6, -R167 ;  /* 0x00000006a6a67c23 */ /* 0x000fc800080108a7 */
        /* <DEDUP_REMOVED lines=142> */
[-C--:B------:R-:W-:Y:S01]  /*8750*/  FMUL.FTZ R81, R85, R132.reuse ;  /* 0x0000008455517220 */ /* 0x080fe20000410000 */
[----:B------:R-:W-:Y:S01]  /*8760*/  MUFU.EX2 R214, R214 ;  /* 0x000000d600d67308 */ /* 0x000fe20000000800 */
[C---:B----4-:R-:W-:Y:S01]  /*8770*/  HMMA.16816.F32.BF16 R76, R4.reuse, R108, R76 ;  /* 0x0000006c044c723c */ /* 0x050fe2000004184c */
[-C--:B------:R-:W-:Y:S01]  /*8780*/  FMUL.FTZ R114, R82, R3.reuse ;  /* 0x0000000352727220 */ /* 0x080fe20000410000 */
[-C--:B------:R-:W-:Y:S01]  /*8790*/  FMUL.FTZ R115, R83, R3.reuse ;  /* 0x0000000353737220 */ /* 0x080fe20000410000 */
[-C--:B------:R-:W-:Y:S01]  /*87a0*/  FMUL.FTZ R82, R86, R3.reuse ;  /* 0x0000000356527220 */ /* 0x080fe20000410000 */
[-C--:B------:R-:W-:Y:S01]  /*87b0*/  FMUL.FTZ R83, R87, R3.reuse ;  /* 0x0000000357537220 */ /* 0x080fe20000410000 */
[----:B------:R-:W-:Y:S01]  /*87c0*/  FFMA.FTZ R132, R229, R132, R162 ;  /* 0x00000084e5847223 */ /* 0x000fe200000100a2 */
[----:B------:R-:W-:Y:S01]  /*87d0*/  FFMA.FTZ R3, R227, R3, R138 ;  /* 0x00000003e3037223 */ /* 0x000fe2000001008a */
[----:B------:R-:W4:Y:S02]  /*87e0*/  MUFU.EX2 R225, R225 ;  /* 0x000000e100e17308 */ /* 0x000f240000000800 */
[----:B------:R-:W-:Y:S01]  /*87f0*/  HMMA.16816.F32.BF16 R84, R4, R110, R112 ;  /* 0x0000006e0454723c */ /* 0x000fe20000041870 */
[----:B------:R-:W4:Y:S01]  /*8800*/  LDSM.16.MT88.4 R112, [R198+0xe800] ;  /* 0x00e80000c670783b */ /* 0x000f220000004200 */
[----:B------:R-:W-:Y:S01]  /*8810*/  FADD.FTZ R139, R139, R132 ;  /* 0x000000848b8b7221 */ /* 0x000fe20000010000 */
[----:B------:R-:W-:Y:S01]  /*8820*/  FADD.FTZ R3, R2, R3 ;  /* 0x0000000302037221 */ /* 0x000fe20000010000 */
[----:B------:R-:W-:Y:S01]  /*8830*/  MOV R132, R163 ;  /* 0x000000a300847202 */ /* 0x000fe20000000f00 */
[----:B------:R-:W4:Y:S01]  /*8840*/  LDSM.16.MT88.4 R108, [R197+0xe800] ;  /* 0x00e80000c56c783b */ /* 0x000f220000004200 */
[----:B------:R-:W-:Y:S01]  /*8850*/  MUFU.EX2 R216, R216 ;  /* 0x000000d800d87308 */ /* 0x000fe20000000800 */
[----:B------:R-:W-:Y:S01]  /*8860*/  FADD.FTZ R160, R160, R139 ;  /* 0x0000008ba0a07221 */ /* 0x000fe20000010000 */
[----:B------:R-:W-:Y:S01]  /*8870*/  FADD.FTZ R0, R0, R3 ;  /* 0x0000000300007221 */ /* 0x000fe20000010000 */
[----:B------:R-:W-:-:S02]  /*8880*/  MOV R3, R161 ;  /* 0x000000a100037202 */ /* 0x000fc40000000f00 */
[----:B------:R-:W-:Y:S01]  /*8890*/  FADD.FTZ R133, R133, R160 ;  /* 0x000000a085857221 */ /* 0x000fe20000010000 */
[----:B------:R-:W-:Y:S01]  /*88a0*/  FADD.FTZ R165, R165, R0 ;  /* 0x00000000a5a57221 */ /* 0x000fe20000010000 */
[C---:B-1----:R-:W-:Y:S01]  /*88b0*/  HMMA.16816.F32.BF16 R80, R4.reuse, R104, R80 ;  /* 0x000000680450723c */ /* 0x042fe20000041850 */
[----:B------:R-:W1:Y:S05]  /*88c0*/  MUFU.EX2 R231, R231 ;  /* 0x000000e700e77308 */ /* 0x000e6a0000000800 */
        /* <DEDUP_REMOVED lines=18> */
[----:B------:R-:W-:-:S03]  /*89f0*/  FADD.FTZ R183, R183, R180 ;  /* 0x000000b4b7b77221 */ /* 0x000fc60000010000 */
[C---:B------:R-:W-:Y:S01]  /*8a00*/  HMMA.16816.F32.BF16 R16, R104.reuse, R118, R16 ;  /* 0x000000766810723c */ /* 0x040fe20000041810 */
[----:B------:R-:W2:Y:S05]  /*8a10*/  LDSM.16.MT88.4 R116, [R196+0xe800] ;  /* 0x00e80000c474783b */ /* 0x000eaa0000004200 */
[C---:B------:R-:W-:Y:S06]  /*8a20*/  HMMA.16816.F32.BF16 R28, R104.reuse, R128, R28 ;  /* 0x00000080681c723c */ /* 0x040fec000004181c */
[C---:B------:R-:W-:Y:S01]  /*8a30*/  HMMA.16816.F32.BF16 R24, R104.reuse, R130, R24 ;  /* 0x000000826818723c */ /* 0x040fe20000041818 */
[----:B------:R-:W3:Y:S05]  /*8a40*/  LDSM.16.MT88.4 R128, [R200+0x10800] ;  /* 0x01080000c880783b */ /* 0x000eea0000004200 */
        /* <DEDUP_REMOVED lines=24> */
[C---:B---3--:R-:W-:Y:S01]  /*8bd0*/  HMMA.16816.F32.BF16 R72, R104.reuse, R128, R72 ;  /* 0x000000806848723c */ /* 0x048fe20000041848 */
        /* <DEDUP_REMOVED lines=17> */
[----:B------:R-:W3:Y:S04]  /*8cf0*/  LDSM.16.MT88.4 R36, [R198+0x11000] ;  /* 0x01100000c624783b */ /* 0x000ee80000004200 */
[----:B------:R-:W-:Y:S01]  /*8d00*/  LDSM.16.MT88.4 R152, [R196+0x11000] ;  /* 0x01100000c498783b */ /* 0x000fe20000004200 */
[C---:B------:R-:W-:Y:S06]  /*8d10*/  HMMA.16816.F32.BF16 R76, R104.reuse, R120, R76 ;  /* 0x00000078684c723c */ /* 0x040fec000004184c */
[----:B------:R-:W-:Y:S01]  /*8d20*/  HMMA.16816.F32.BF16 R84, R104, R122, R84 ;  /* 0x0000007a6854723c */ /* 0x000fe20000041854 */
[----:B------:R-:W-:Y:S05]  /*8d30*/  LDSM.16.MT88.4 R104, [R197+0xd800] ;  /* 0x00d80000c568783b */ /* 0x000fea0000004200 */
[C---:B--2---:R-:W-:Y:S06]  /*8d40*/  HMMA.16816.F32.BF16 R120, R96.reuse, R116, R20 ;  /* 0x000000746078723c */ /* 0x044fec0000041814 */
[C---:B------:R-:W-:Y:S06]  /*8d50*/  HMMA.16816.F32.BF16 R20, R96.reuse, R140, R56 ;  /* 0x0000008c6014723c */ /* 0x040fec0000041838 */
[C---:B------:R-:W-:Y:S01]  /*8d60*/  HMMA.16816.F32.BF16 R56, R96.reuse, R142, R52 ;  /* 0x0000008e6038723c */ /* 0x040fe20000041834 */
[----:B------:R-:W2:Y:S04]  /*8d70*/  LDSM.16.MT88.4 R140, [R197+0x11000] ;  /* 0x01100000c58c783b */ /* 0x000ea80000004200 */
[----:B------:R-:W-:Y:S01]  /*8d80*/  LDSM.16.MT88.4 R52, [R198+0xf800] ;  /* 0x00f80000c634783b */ /* 0x000fe20000004200 */
[C---:B-1----:R-:W-:Y:S06]  /*8d90*/  HMMA.16816.F32.BF16 R12, R96.reuse, R8, R72 ;  /* 0x00000008600c723c */ /* 0x042fec0000041848 */
[C---:B------:R-:W-:Y:S01]  /*8da0*/  HMMA.16816.F32.BF16 R72, R96.reuse, R10, R68 ;  /* 0x0000000a6048723c */ /* 0x040fe20000041844 */
[----:B------:R-:W-:Y:S05]  /*8db0*/  LDSM.16.MT88.4 R68, [R196+0xf800] ;  /* 0x00f80000c444783b */ /* 0x000fea0000004200 */
[C---:B------:R-:W-:Y:S06]  /*8dc0*/  HMMA.16816.F32.BF16 R108, R96.reuse, R110, R24 ;  /* 0x0000006e606c723c */ /* 0x040fec0000041818 */
[C---:B---3--:R-:W-:Y:S06]  /*8dd0*/  HMMA.16816.F32.BF16 R76, R96.reuse, R36, R76 ;  /* 0x00000024604c723c */ /* 0x048fec000004184c */
[C---:B------:R-:W-:Y:S01]  /*8de0*/  HMMA.16816.F32.BF16 R8, R96.reuse, R38, R84 ;  /* 0x000000266008723c */ /* 0x040fe20000041854 */
[----:B------:R-:W1:Y:S05]  /*8df0*/  LDSM.16.MT88.4 R36, [R196+0xd800] ;  /* 0x00d80000c424783b */ /* 0x000e6a0000004200 */
        /* <DEDUP_REMOVED lines=15> */
[C---:B--2---:R-:W-:Y:S01]  /*8ef0*/  HMMA.16816.F32.BF16 R84, R96.reuse, R140, R80 ;  /* 0x0000008c6054723c */ /* 0x044fe20000041850 */
[--C-:B------:R-:W-:Y:S01]  /*8f00*/  FFMA.FTZ R156, R175, UR6, -R172.reuse ;  /* 0x00000006af9c7c23 */ /* 0x100fe200080108ac */
[----:B------:R-:W-:Y:S01]  /*8f10*/  FFMA.FTZ R157, R173, UR6, -R172 ;  /* 0x00000006ad9d7c23 */ /* 0x000fe200080108ac */
[----:B------:R-:W-:Y:S01]  /*8f20*/  MUFU.EX2 R158, R158 ;  /* 0x0000009e009e7308 */ /* 0x000fe20000000800 */
[----:B------:R-:W2:Y:S02]  /*8f30*/  LDSM.16.MT88.4 R80, [R198+0x11800] ;  /* 0x01180000c650783b */ /* 0x000ea40000004200 */
[C---:B------:R-:W-:Y:S02]  /*8f40*/  HMMA.16816.F32.BF16 R88, R96.reuse, R142, R88 ;  /* 0x0000008e6058723c */ /* 0x040fe40000041858 */
[----:B------:R-:W2:Y:S03]  /*8f50*/  LDSM.16.MT88.4 R140, [R200+0x11800] ;  /* 0x01180000c88c783b */ /* 0x000ea60000004200 */
[----:B------:R-:W-:Y:S01]  /*8f60*/  MUFU.EX2 R156, R156 ;  /* 0x0000009c009c7308 */ /* 0x000fe20000000800 */
[C---:B------:R-:W-:Y:S06]  /*8f70*/  HMMA.16816.F32.BF16 R92, R96.reuse, R152, R92 ;  /* 0x00000098605c723c */ /* 0x040fec000004185c */
[----:B------:R-:W-:Y:S01]  /*8f80*/  HMMA.16816.F32.BF16 R4, R96, R154, R4 ;  /* 0x0000009a6004723c */ /* 0x000fe20000041804 */
[----:B------:R-:W1:Y:S08]  /*8f90*/  MUFU.EX2 R157, R157 ;  /* 0x0000009d009d7308 */ /* 0x000e700000000800 */
[----:B------:R-:W3:Y:S08]  /*8fa0*/  MUFU.EX2 R159, R159 ;  /* 0x0000009f009f7308 */ /* 0x000ef00000000800 */
[----:B------:R-:W4:Y:S01]  /*8fb0*/  MUFU.EX2 R169, R169 ;  /* 0x000000a900a97308 */ /* 0x000f220000000800 */
[----:B-1----:R-:W-:Y:S01]  /*8fc0*/  F2FP.BF16.F32.PACK_AB R96, R157, R156 ;  /* 0x0000009c9d60723e */ /* 0x002fe200000010ff */
[----:B------:R-:W-:-:S04]  /*8fd0*/  FADD.FTZ R156, R156, R223 ;  /* 0x000000df9c9c7221 */ /* 0x000fc80000010000 */
[----:B------:R-:W-:Y:S02]  /*8fe0*/  FADD.FTZ R157, R157, R156 ;  /* 0x0000009c9d9d7221 */ /* 0x000fe40000010000 */
[----:B------:R-:W1:Y:S01]  /*8ff0*/  MUFU.EX2 R167, R167 ;  /* 0x000000a700a77308 */ /* 0x000e620000000800 */
[----:B---3--:R-:W-:Y:S01]  /*9000*/  F2FP.BF16.F32.PACK_AB R98, R159, R158 ;  /* 0x0000009e9f62723e */ /* 0x008fe200000010ff */
        /* <DEDUP_REMOVED lines=33> */
[----:B------:R-:W-:-:S15]  /*9220*/  HMMA.16816.F32.BF16 R96, R96, R18, R4 ;  /* 0x000000126060723c */ /* 0x000fde0000041804 */
[----:B------:R-:W-:-:S09]  /*9230*/  NOP ;  /* 0x0000000000007918 */ /* 0x000fd20000000000 */
.L_x_3344:
        /* <DEDUP_REMOVED lines=13> */
.L_x_3354:
        /* <DEDUP_REMOVED lines=67> */
.L_x_3351:
[C---:B------:R-:W-:Y:S04]  /*9740*/  LEA R210, P0, R10.reuse, R210, 0x1 ;  /* 0x000000d20ad27211 */ /* 0x040fe800078008ff */
[----:B------:R-:W-:Y:S02]  /*9750*/  LEA.HI.X R209, R10, R209, R2, 0x1, P0 ;  /* 0x000000d10ad17211 */ /* 0x000fe400000f0c02 */
[C---:B------:R-:W-:Y:S02]  /*9760*/  IADD3 R230, P0, R225.reuse, R210, RZ ;  /* 0x000000d2e1e67210 */ /* 0x040fe40007f1e0ff */
[-C--:B------:R-:W-:Y:S02]  /*9770*/  MOV R211, R209.reuse ;  /* 0x000000d100d37202 */ /* 0x080fe40000000f00 */
[C---:B------:R-:W-:Y:S02]  /*9780*/  IADD3.X R231, R214.reuse, R209, RZ, P0, !PT ;  /* 0x000000d1d6e77210 */ /* 0x040fe400007fe4ff */
[C---:B------:R-:W-:Y:S01]  /*9790*/  IADD3 R132, P0, R225.reuse, R230, RZ ;  /* 0x000000e6e1847210 */ /* 0x040fe20007f1e0ff */
[----:B------:R-:W-:Y:S01]  /*97a0*/  @!PT LDS RZ, [RZ] ;  /* 0x00000000fffff984 */ /* 0x000fe20000000800 */
[----:B------:R-:W-:Y:S01]  /*97b0*/  @!PT LDS RZ, [RZ] ;  /* 0x00000000fffff984 */ /* 0x000fe20000000800 */
[----:B------:R-:W-:Y:S01]  /*97c0*/  @!PT LDS RZ, [RZ] ;  /* 0x00000000fffff984 */ /* 0x000fe20000000800 */
[----:B------:R-:W-:Y:S03]  /*97d0*/  LDGSTS.E.BYPASS.LTC128B.128 [R215+0xc000], desc[UR10][R210.64] ;  /* 0x0c000000d2d77fae */ /* 0x000fe6000b901d4a */
[C---:B------:R-:W-:Y:S02]  /*97e0*/  IADD3.X R133, R214.reuse, R231, RZ, P0, !PT ;  /* 0x000000e7d6857210 */ /* 0x040fe400007fe4ff */
[----:B------:R-:W-:Y:S01]  /*97f0*/  LDGSTS.E.BYPASS.LTC128B.128 [R215+0xe000], desc[UR10][R210.64+0x80] ;  /* 0x0e000080d2d77fae */ /* 0x000fe2000b901d4a */
[----:B------:R-:W-:Y:S04]  /*9800*/  IADD3 R2, P0, R225, R132, RZ ;  /* 0x00000084e1027210 */ /* 0x000fe80007f1e0ff */
[----:B------:R-:W-:Y:S01]  /*9810*/  LDGSTS.E.BYPASS.LTC128B.128 [R215+0x10000], desc[UR10][R210.64+0x100] ;  /* 0x10000100d2d77fae */ /* 0x000fe2000b901d4a */
[----:B------:R-:W-:Y:S02]  /*9820*/  IADD3.X R3, R214, R133, RZ, P0, !PT ;  /* 0x00000085d6037210 */ /* 0x000fe400007fe4ff */
[----:B------:R-:W-:Y:S02]  /*9830*/  ISETP.GT.AND P0, PT, R213, R208, PT ;  /* 0x000000d0d500720c */ /* 0x000fe40003f04270 */
[----:B------:R-:W-:Y:S05]  /*9840*/  LDGSTS.E.BYPASS.LTC128B.128 [R215+0xc800], desc[UR10][R230.64] ;  /* 0x0c800000e6d77fae */ /* 0x000fea000b901d4a */
        /* <DEDUP_REMOVED lines=166> */
[----:B------:R2:W3:Y:S02]  /*a2b0*/  MUFU.TANH R174, R134 ;  /* 0x0000008600ae7308 */ /* 0x0004e40000002400 */
[----:B------:R-:W-:Y:S01]  /*a2c0*/  FMUL.FTZ R252, R4, UR5 ;  /* 0x0000000504fc7c20 */ /* 0x000fe20008410000 */
[----:B------:R-:W-:Y:S01]  /*a2d0*/  FMUL.FTZ R250, R5, UR5 ;  /* 0x0000000505fa7c20 */ /* 0x000fe20008410000 */
[----:B------:R-:W-:Y:S01]  /*a2e0*/  FMUL.FTZ R251, R6, UR5 ;  /* 0x0000000506fb7c20 */ /* 0x000fe20008410000 */
[----:B------:R-:W-:Y:S05]  /*a2f0*/  FMUL.FTZ R133, R9, UR5 ;  /* 0x0000000509857c20 */ /* 0x000fea0008410000 */
[----:B------:R-:W4:Y:S01]  /*a300*/  MUFU.TANH R252, R252 ;  /* 0x000000fc00fc7308 */ /* 0x000f220000002400 */
        /* <DEDUP_REMOVED lines=23> */
[----:B------:R-:W-:Y:S07]  /*a480*/  FMUL.FTZ R2, R11, UR5 ;  /* 0x000000050b027c20 */ /* 0x000fee0008410000 */
[----:B------:R1:W1:Y:S10]  /*a490*/  MUFU.TANH R171, R3 ;  /* 0x0000000300ab7308 */ /* 0x0002740000002400 */
        /* <DEDUP_REMOVED lines=8> */
[----:B--2---:R-:W-:Y:S01]  /*a520*/  FMUL.FTZ R134, R34, UR5 ;  /* 0x0000000522867c20 */ /* 0x004fe20008410000 */
[----:B------:R-:W-:Y:S07]  /*a530*/  FMUL.FTZ R35, R35, UR5 ;  /* 0x0000000523237c20 */ /* 0x000fee0008410000 */
[----:B------:R-:W2:Y:S10]  /*a540*/  MUFU.TANH R246, R246 ;  /* 0x000000f600f67308 */ /* 0x000eb40000002400 */
        /* <DEDUP_REMOVED lines=25> */
[----:B-1----:R-:W-:Y:S01]  /*a6e0*/  MOV R3, R216 ;  /* 0x000000d800037202 */ /* 0x002fe20000000f00 */
        /* <DEDUP_REMOVED lines=62> */
.L_x_3353:
        /* <DEDUP_REMOVED lines=24> */
.L_x_3352:
[----:B-12---:R-:W-:Y:S01]  /*ac50*/  FMNMX.FTZ R3, R252, R135, !PT ;  /* 0x00000087fc037209 */ /* 0x006fe20007810000 */
        /* <DEDUP_REMOVED lines=409> */
.L_x_3350:
        /* <DEDUP_REMOVED lines=263> */
.L_x_3356:
[----:B------:R-:W-:Y:S05]  /*d660*/  BSYNC B0 ;  /* 0x0000000000007941 */ /* 0x000fea0003800000 */
.L_x_3355:
[----:B--2---:R-:W2:Y:S01]  /*d670*/  LDS.128 R96, [R3] ;  /* 0x0000000003607984 */ /* 0x004ea20000000c00 */
[----:B------:R-:W-:Y:S01]  /*d680*/  ULDC UR4, c[0x0][0x2dc] ;  /* 0x0000b70000047ab9 */ /* 0x000fe20000000800 */
[C---:B------:R-:W-:Y:S02]  /*d690*/  IMAD.WIDE R14, R0.reuse, 0xc0, R14 ;  /* 0x000000c0000e7825 */ /* 0x040fe400078e020e */
[----:B------:R-:W3:Y:S02]  /*d6a0*/  LDS.128 R64, [R3+0x4000] ;  /* 0x0040000003407984 */ /* 0x000ee40000000c00 */
[----:B-1----:R-:W-:Y:S01]  /*d6b0*/  IMAD R5, R13, UR4, RZ ;  /* 0x000000040d057c24 */ /* 0x002fe2000f8e02ff */
[----:B------:R-:W-:Y:S01]  /*d6c0*/  ULDC.64 UR4, c[0x0][0x288] ;  /* 0x0000a20000047ab9 */ /* 0x000fe20000000a00 */
[----:B------:R-:W1:Y:S01]  /*d6d0*/  LDS.128 R32, [R3+0x8000] ;  /* 0x0080000003207984 */ /* 0x000e620000000c00 */
[C---:B------:R-:W-:Y:S02]  /*d6e0*/  VIADD R4, R0.reuse, 0x8 ;  /* 0x0000000800047836 */ /* 0x040fe40000000000 */
[C---:B------:R-:W-:Y:S01]  /*d6f0*/  IADD3 R6, P0, R5.reuse, R14, RZ ;  /* 0x0000000e05067210 */ /* 0x040fe20007f1e0ff */
[----:B------:R-:W4:Y:S01]  /*d700*/  LDS.128 R92, [R3+0x800] ;  /* 0x00080000035c7984 */ /* 0x000f220000000c00 */
        /* <DEDUP_REMOVED lines=33> */
[----:B------:R1:W5:Y:S04]  /*d920*/  LDS.128 R68, [R3+0x3800] ;  /* 0x0038000003447984 */ /* 0x0003680000000c00 */
[----:B------:R4:W5:Y:S04]  /*d930*/  LDS.128 R36, [R3+0x7800] ;  /* 0x0078000003247984 */ /* 0x0009680000000c00 */
[----:B------:R5:W5:Y:S04]  /*d940*/  LDS.128 R4, [R3+0xb800] ;  /* 0x00b8000003047984 */ /* 0x000b680000000c00 */
[----:B--2---:R2:W-:Y:S04]  /*d950*/  @!P0 STG.E.64 desc[UR10][R106.64], R96 ;  /* 0x000000606a008986 */ /* 0x0045e8000c101b0a */
[----:B------:R2:W-:Y:S04]  /*d960*/  @!P0 STG.E.64 desc[UR10][R106.64+0x8], R98 ;  /* 0x000008626a008986 */ /* 0x0005e8000c101b0a */
[----:B---3--:R2:W-:Y:S04]  /*d970*/  @!P0 STG.E.128 desc[UR10][R106.64+0x100], R64 ;  /* 0x000100406a008986 */ /* 0x0085e8000c101d0a */
[----:B-1----:R2:W-:Y:S01]  /*d980*/  @!P0 STG.E.128 desc[UR10][R106.64+0x200], R32 ;  /* 0x000200206a008986 */ /* 0x0025e2000c101d0a */
[----:B------:R-:W-:-:S03]  /*d990*/  ISETP.GE.AND P0, PT, R0, R207, PT ;  /* 0x000000cf0000720c */ /* 0x000fc60003f06270 */
[----:B----4-:R2:W-:Y:S04]  /*d9a0*/  @!P6 STG.E.128 desc[UR10][R106.64+0x1800], R92 ;  /* 0x0018005c6a00e986 */ /* 0x0105e8000c101d0a */
        /* <DEDUP_REMOVED lines=16> */
[----:B------:R2:W-:Y:S01]  /*dab0*/  @!P1 STG.E.128 desc[UR10][R106.64+0x9200], R8 ;  /* 0x009200086a009986 */ /* 0x0005e2000c101d0a */
[----:B------:R-:W-:Y:S05]  /*dac0*/  @P0 EXIT ;  /* 0x000000000000094d */ /* 0x000fea0003800000 */
[----:B------:R-:W-:Y:S04]  /*dad0*/  STG.E.128 desc[UR10][R106.64+0xa800], R68 ;  /* 0x00a800446a007986 */ /* 0x000fe8000c101d0a */
[----:B------:R-:W-:Y:S04]  /*dae0*/  STG.E.128 desc[UR10][R106.64+0xa900], R36 ;  /* 0x00a900246a007986 */ /* 0x000fe8000c101d0a */
[----:B------:R-:W-:Y:S01]  /*daf0*/  STG.E.128 desc[UR10][R106.64+0xaa00], R4 ;  /* 0x00aa00046a007986 */ /* 0x000fe2000c101d0a */
[----:B------:R-:W-:Y:S05]  /*db00*/  EXIT ;  /* 0x000000000000794d */ /* 0x000fea0003800000 */
.L_x_3357:
        /* <DEDUP_REMOVED lines=15> */
.L_x_4497:


//--------------------- .text._ZN5flash24flash_fwd_splitkv_kernelI23Flash_fwd_kernel_traitsILi192ELi64ELi64ELi4ELb0ELb0EN7cutlass10bfloat16_tE19Flash_kernel_traitsILi192ELi64ELi64ELi4ES3_EELb1ELb0ELb1ELb0ELb0ELb0ELb1ELb0EEEvNS_16Flash_fwd_paramsE --------------------------
	.section	.text._ZN5flash24flash_fwd_splitkv_kernelI23Flash_fwd_kernel_traitsILi192ELi64ELi64ELi4ELb0ELb0EN7cutlass10bfloat16_tE19Flash_kernel_traitsILi192ELi64ELi64ELi4ES3_EELb1ELb0ELb1ELb0ELb0ELb0ELb1ELb0EEEvNS_16Flash_fwd_paramsE,"ax",@progbits
	.align	128
        .global         _ZN5flash24flash_fwd_splitkv_kernelI23Flash_fwd_kernel_traitsILi192ELi64ELi64ELi4ELb0ELb0EN7cutlass10bfloat16_tE19Flash_kernel_traitsILi192ELi64ELi64ELi4ES3_EELb1ELb0ELb1ELb0ELb0ELb0ELb1ELb0EEEvNS_16Flash_fwd_paramsE
        .type           _ZN5flash24flash_fwd_splitkv_kernelI23Flash_fwd_kernel_traitsILi192ELi64ELi64ELi4ELb0ELb0EN7cutlass10bfloat16_tE19Flash_kernel_traitsILi192ELi64ELi64ELi4ES3_EELb1ELb0ELb1ELb0ELb0ELb0ELb1ELb0EEEvNS_16Flash_fwd_paramsE,@function
        .size           _ZN5flash24flash_fwd_splitkv_kernelI23Flash_fwd_kernel_traitsILi192ELi64ELi64ELi4ELb0ELb0EN7cutlass10bfloat16_tE19Flash_kernel_traitsILi192ELi64ELi64ELi4ES3_EELb1ELb0ELb1ELb0ELb0ELb0ELb1ELb0EEEvNS_16Flash_fwd_paramsE,(.L_x_4498 - _ZN5flash24flash_fwd_splitkv_kernelI23Flash_fwd_kernel_traitsILi192ELi64ELi64ELi4ELb0ELb0EN7cutlass10bfloat16_tE19Flash_kernel_traitsILi192ELi64ELi64ELi4ES3_EELb1ELb0ELb1ELb0ELb0ELb0ELb1ELb0EEEvNS_16Flash_fwd_paramsE)
        .other          _ZN5flash24flash_fwd_splitkv_kernelI23Flash_fwd_kernel_traitsILi192ELi64ELi64ELi4ELb0ELb0EN7cutlass10bfloat16_tE19Flash_kernel_traitsILi192ELi64ELi64ELi4ES3_EELb1ELb0ELb1ELb0ELb0ELb0ELb1ELb0EEEvNS_16Flash_fwd_paramsE,@"STO_CUDA_ENTRY STV_DEFAULT"
_ZN5flash24flash_fwd_splitkv_kernelI23Flash_fwd_kernel_traitsILi192ELi64ELi64ELi4ELb0ELb0EN7cutlass10bfloat16_tE19Flash_kernel_traitsILi192ELi64ELi64ELi4ES3_EELb1ELb0ELb1ELb0ELb0ELb0ELb1ELb0EEEvNS_16Flash_fwd_paramsE:
.text._ZN5flash24flash_fwd_splitkv_kernelI23Flash_fwd_kernel_traitsILi192ELi64ELi64ELi4ELb0ELb0EN7cutlass10bfloat16_tE19Flash_kernel_traitsILi192ELi64ELi64ELi4ES3_EELb1ELb0ELb1ELb0ELb0ELb0ELb1ELb0EEEvNS_16Flash_fwd_paramsE:
[----:B------:R-:W-:Y:S01]  /*0000*/  LDC R1, c[0x0][0x28] ;  /* 0x00000a00ff017b82 */ /* 0x000fe20000000800 */
[----:B------:R-:W-:-:S07]  /*0010*/  ULDC UR8, c[0x0][0x270] ;  /* 0x00009c0000087ab9 */ /* 0x000fce0000000800 */
[----:B------:R-:W1:Y:S01]  /*0020*/  S2UR UR24, SR_CTAID.Z ;  /* 0x00000000001879c3 */ /* 0x000e620000002700 */
[----:B------:R-:W2:Y:S01]  /*0030*/  I2F.U32.RP R2, UR8 ;  /* 0x0000000800027d06 */ /* 0x000ea20008209000 */
[----:B------:R-:W-:Y:S01]  /*0040*/  UISETP.NE.U32.AND UP2, UPT, UR8, URZ, UPT ;  /* 0x0000003f0800728c */ /* 0x000fe2000bf45070 */
[----:B------:R-:W-:Y:S01]  /*0050*/  ULDC.64 UR10, c[0x0][0x2f0] ;  /* 0x0000bc00000a7ab9 */ /* 0x000fe20000000a00 */
[----:B------:R-:W-:-:S05]  /*0060*/  ULDC.64 UR20, c[0x0][0x208] ;  /* 0x0000820000147ab9 */ /* 0x000fca0000000a00 */
[----:B--2---:R-:W2:Y:S02]  /*0070*/  MUFU.RCP R0, R2 ;  /* 0x0000000200007308 */ /* 0x004ea40000001000 */
[----:B--2---:R-:W-:-:S06]  /*0080*/  VIADD R0, R0, 0xffffffe ;  /* 0x0ffffffe00007836 */ /* 0x004fcc0000000000 */
[----:B------:R-:W2:Y:S02]  /*0090*/  F2I.FTZ.U32.TRUNC.NTZ R0, R0 ;  /* 0x0000000000007305 */ /* 0x000ea4000021f000 */
[----:B--2---:R-:W-:-:S13]  /*00a0*/  R2UR UR5, R0 ;  /* 0x00000000000572ca */ /* 0x004fda00000e0000 */
[----:B------:R-:W-:-:S04]  /*00b0*/  UIADD3 UR4, URZ, -UR5, URZ ;  /* 0x800000053f047290 */ /* 0x000fc8000fffe03f */
[----:B------:R-:W-:-:S03]  /*00c0*/  UIMAD UR6, UR4, UR8, URZ ;  /* 0x00000008040672a4 */ /* 0x000fc6000f8e023f */
[----:B------:R-:W-:Y:S02]  /*00d0*/  UMOV UR4, URZ ;  /* 0x0000003f00047c82 */ /* 0x000fe40008000000 */
[----:B------:R-:W-:-:S03]  /*00e0*/  UIMAD.WIDE.U32 UR6, UR5, UR6, UR4 ;  /* 0x00000006050672a5 */ /* 0x000fc6000f8e0004 */
[----:B------:R-:W-:Y:S01]  /*00f0*/  ULDC.64 UR4, c[0x0][0x2f0] ;  /* 0x0000bc0000047ab9 */ /* 0x000fe20000000a00 */
[----:B-1----:R-:W-:Y:S02]  /*0100*/  UIMAD.WIDE.U32 UR12, UR7, UR24, URZ ;  /* 0x00000018070c72a5 */ /* 0x002fe4000f8e003f */
[----:B------:R-:W-:Y:S02]  /*0110*/  UISETP.NE.U32.AND UP1, UPT, UR4, URZ, UPT ;  /* 0x0000003f0400728c */ /* 0x000fe4000bf25070 */
[----:B------:R-:W-:Y:S02]  /*0120*/  UIADD3 UR6, -UR13, URZ, URZ ;  /* 0x0000003f0d067290 */ /* 0x000fe4000fffe13f */
[----:B------:R-:W-:Y:S02]  /*0130*/  UISETP.NE.AND.EX UP1, UPT, UR5, URZ, UPT, UP1 ;  /* 0x0000003f0500728c */ /* 0x000fe4000bf25310 */
[----:B------:R-:W-:Y:S01]  /*0140*/  UIMAD UR6, UR8, UR6, UR24 ;  /* 0x00000006080672a4 */ /* 0x000fe2000f8e0218 */
[----:B------:R-:W-:-:S03]  /*0150*/  ULDC.64 UR4, c[0x0][0x300] ;  /* 0x0000c00000047ab9 */ /* 0x000fc60000000a00 */
[----:B------:R-:W-:Y:S01]  /*0160*/  UISETP.GE.U32.AND UP0, UPT, UR6, UR8, UPT ;  /* 0x000000080600728c */ /* 0x000fe2000bf06070 */
[----:B------:R-:W-:-:S10]  /*0170*/  PLOP3.LUT P2, PT, PT, PT, UP1, 0x80, 0x0 ;  /* 0x000000000000781c */ /* 0x000fd40003f4f018 */
[----:B------:R-:W-:Y:S02]  /*0180*/  @UP0 UIADD3 UR6, UR6, -UR8, URZ ;  /* 0x8000000806060290 */ /* 0x000fe4000fffe03f */
[----:B------:R-:W-:Y:S02]  /*0190*/  @UP0 UIADD3 UR13, UR13, 0x1, URZ ;  /* 0x000000010d0d0890 */ /* 0x000fe4000fffe03f */
[----:B------:R-:W-:Y:S02]  /*01a0*/  UISETP.GE.U32.AND UP3, UPT, UR6, UR8, UPT ;  /* 0x000000080600728c */ /* 0x000fe4000bf66070 */
[----:B------:R-:W-:Y:S01]  /*01b0*/  UISETP.NE.U32.AND UP0, UPT, UR4, URZ, UPT ;  /* 0x0000003f0400728c */ /* 0x000fe2000bf05070 */
[----:B------:R-:W-:Y:S02]  /*01c0*/  ULDC.64 UR6, c[0x0][0x2f8] ;  /* 0x0000be0000067ab9 */ /* 0x000fe40000000a00 */
[----:B------:R-:W-:Y:S01]  /*01d0*/  ULDC.U8 UR4, c[0x0][0x3c2] ;  /* 0x0000f08000047ab9 */ /* 0x000fe20000000000 */
[----:B------:R-:W-:-:S05]  /*01e0*/  UISETP.NE.AND.EX UP0, UPT, UR5, URZ, UPT, UP0 ;  /* 0x0000003f0500728c */ /* 0x000fca000bf05300 */
[----:B------:R-:W-:Y:S01]  /*01f0*/  @UP3 UIADD3 UR13, UR13, 0x1, URZ ;  /* 0x000000010d0d3890 */ /* 0x000fe2000fffe03f */
[----:B------:R-:W-:Y:S01]  /*0200*/  PLOP3.LUT P0, PT, PT, PT, UP0, 0x80, 0x0 ;  /* 0x000000000000781c */ /* 0x000fe20003f0f008 */
[----:B------:R-:W-:Y:S02]  /*0210*/  @!UP2 ULOP3.LUT UR13, URZ, UR8, URZ, 0x33, !UPT ;  /* 0x000000083f0da292 */ /* 0x000fe4000f8e333f */
[----:B------:R-:W-:Y:S02]  /*0220*/  UISETP.NE.AND UP3, UPT, UR4, URZ, UPT ;  /* 0x0000003f0400728c */ /* 0x000fe4000bf65270 */
[----:B------:R-:W-:Y:S02]  /*0230*/  UIMAD.WIDE UR10, UR13, 0x4, UR10 ;  /* 0x000000040d0a78a5 */ /* 0x000fe4000f8e020a */
[----:B------:R-:W-:Y:S01]  /*0240*/  UISETP.EQ.U32.AND UP2, UPT, UR6, URZ, UPT ;  /* 0x0000003f0600728c */ /* 0x000fe2000bf42070 */
[----:B------:R-:W-:-:S03]  /*0250*/  ULDC.64 UR4, c[0x0][0x2f8] ;  /* 0x0000be0000047ab9 */ /* 0x000fc60000000a00 */
[----:B------:R-:W-:Y:S01]  /*0260*/  IMAD.U32 R10, RZ, RZ, UR10 ;  /* 0x0000000aff0a7e24 */ /* 0x000fe2000f8e00ff */
[----:B------:R-:W-:Y:S01]  /*0270*/  UISETP.EQ.OR.EX UP2, UPT, UR7, URZ, !UP3, UP2 ;  /* 0x0000003f0700728c */ /* 0x000fe2000df42720 */
        /* <DEDUP_REMOVED lines=15> */
[----:B------:R-:W-:Y:S01]  /*0370*/  UIADD3 UR5, -UR13, URZ, URZ ;  /* 0x0000003f0d057290 */ /* 0x000fe2000fffe13f */
[----:B------:R-:W1:Y:S01]  /*0380*/  S2UR UR18, SR_CTAID.X ;  /* 0x00000000001279c3 */ /* 0x000e620000002500 */
[----:B------:R-:W-:Y:S02]  /*0390*/  UMOV UR12, 0xffffffff ;  /* 0xffffffff000c7882 */ /* 0x000fe40000000000 */
[----:B------:R-:W-:-:S05]  /*03a0*/  UIMAD UR24, UR8, UR5, UR24 ;  /* 0x00000005081872a4 */ /* 0x000fca000f8e0218 */
[----:B------:R-:W1:Y:S01]  /*03b0*/  S2UR UR9, SR_CTAID.Y ;  /* 0x00000000000979c3 */ /* 0x000e620000002600 */
[----:B--2---:R-:W-:Y:S02]  /*03c0*/  @P2 R2UR UR4, R4 ;  /* 0x00000000040422ca */ /* 0x004fe400000e0000 */
        /* <DEDUP_REMOVED lines=15> */
.L_x_3358:
[----:B------:R-:W-:-:S03]  /*04c0*/  ULDC UR5, c[0x0][0x2c8] ;  /* 0x0000b20000057ab9 */ /* 0x000fc60000000800 */
.L_x_3359:
[----:B------:R-:W-:Y:S02]  /*04d0*/  ULDC.64 UR6, c[0x0][0x308] ;  /* 0x0000c20000067ab9 */ /* 0x000fe40000000a00 */
[----:B------:R-:W-:-:S04]  /*04e0*/  UISETP.NE.U32.AND UP1, UPT, UR6, URZ, UPT ;  /* 0x0000003f0600728c */ /* 0x000fc8000bf25070 */
[----:B------:R-:W-:-:S06]  /*04f0*/  UISETP.NE.AND.EX UP1, UPT, UR7, URZ, UPT, UP1 ;  /* 0x0000003f0700728c */ /* 0x000fcc000bf25310 */
[----:B------:R-:W-:-:S05]  /*0500*/  PLOP3.LUT P0, PT, PT, PT, UP1, 0x80, 0x0 ;  /* 0x000000000000781c */ /* 0x000fca0003f0f018 */
[----:B------:R-:W-:Y:S02]  /*0510*/  @UP1 ULDC.64 UR6, c[0x0][0x308] ;  /* 0x0000c20000061ab9 */ /* 0x000fe40000000a00 */
[----:B------:R-:W-:-:S06]  /*0520*/  @UP1 UIMAD.WIDE UR6, UR13, 0x4, UR6 ;  /* 0x000000040d0618a5 */ /* 0x000fcc000f8e0206 */
[----:B------:R-:W-:Y:S02]  /*0530*/  IMAD.U32 R3, RZ, RZ, UR7 ;  /* 0x00000007ff037e24 */ /* 0x000fe4000f8e00ff */
[----:B------:R-:W-:-:S05]  /*0540*/  IMAD.U32 R2, RZ, RZ, UR6 ;  /* 0x00000006ff027e24 */ /* 0x000fca000f8e00ff */
[----:B------:R1:W5:Y:S01]  /*0550*/  @P0 LDG.E R3, desc[UR20][R2.64] ;  /* 0x0000001402030981 */ /* 0x000362000c1e1900 */
[----:B------:R-:W-:-:S04]  /*0560*/  USHF.L.U32 UR18, UR18, 0x6, URZ ;  /* 0x0000000612127899 */ /* 0x000fc8000800063f */
[----:B------:R-:W-:-:S06]  /*0570*/  UISETP.GT.AND UP0, UPT, UR22, UR18, UPT ;  /* 0x000000121600728c */ /* 0x000fcc000bf04270 */
[----:B------:R-:W-:-:S13]  /*0580*/  PLOP3.LUT P1, PT, PT, PT, UP0, 0x80, 0x0 ;  /* 0x000000000000781c */ /* 0x000fda0003f2f008 */
[----:B------:R-:W-:Y:S05]  /*0590*/  @!P1 EXIT ;  /* 0x000000000000994d */ /* 0x000fea0003800000 */
[----:B------:R-:W2:Y:S01]  /*05a0*/  LDC R6, c[0x0][0x10] ;  /* 0x00000400ff067b82 */ /* 0x000ea20000000800 */
[----:B------:R-:W-:Y:S01]  /*05b0*/  @!UP1 ULDC.64 UR6, c[0x0][0x318] ;  /* 0x0000c60000069ab9 */ /* 0x000fe20000000a00 */
[----:B-----5:R-:W-:Y:S01]  /*05c0*/  @P0 R2UR UR15, R3 ;  /* 0x00000000030f02ca */ /* 0x020fe200000e0000 */
[----:B------:R-:W-:Y:S01]  /*05d0*/  @!UP1 UISETP.NE.U32.AND UP0, UPT, UR6, URZ, UPT ;  /* 0x0000003f0600928c */ /* 0x000fe2000bf05070 */
[----:B------:R-:W3:Y:S02]  /*05e0*/  S2R R84, SR_TID.X ;  /* 0x0000000000547919 */ /* 0x000ee40000002100 */
[----:B------:R-:W-:Y:S01]  /*05f0*/  @!UP1 ULDC UR6, c[0x0][0x2cc] ;  /* 0x0000b30000069ab9 */ /* 0x000fe20000000800 */
[----:B------:R-:W-:Y:S01]  /*0600*/  @!UP1 UISETP.NE.AND.EX UP0, UPT, UR7, URZ, UPT, UP0 ;  /* 0x0000003f0700928c */ /* 0x000fe2000bf05300 */
[----:B------:R-:W4:Y:S01]  /*0610*/  LDC R0, c[0x0][0x2c8] ;  /* 0x0000b200ff007b82 */ /* 0x000f220000000800 */
[----:B------:R-:W-:Y:S02]  /*0620*/  UIADD3 UR7, -UR22, 0x7f, UR18 ;  /* 0x0000007f16077890 */ /* 0x000fe4000fffe112 */
[----:B------:R-:W-:-:S04]  /*0630*/  @!UP1 USEL UR6, UR6, URZ, UP0 ;  /* 0x0000003f06069287 */ /* 0x000fc80008000000 */
[----:B------:R-:W-:Y:S02]  /*0640*/  @UP1 UIADD3 UR15, UR15, -UR11, URZ ;  /* 0x8000000b0f0f1290 */ /* 0x000fe4000fffe03f */
[----:B------:R-:W-:-:S04]  /*0650*/  @!UP1 UIADD3 UR15, UR6, UR5, -UR11 ;  /* 0x00000005060f9290 */ /* 0x000fc8000fffe80b */
[----:B------:R-:W-:Y:S01]  /*0660*/  UIADD3 UR6, UR15, 0x3f, URZ ;  /* 0x0000003f0f067890 */ /* 0x000fe2000fffe03f */
[----:B--2---:R-:W-:-:S03]  /*0670*/  IABS R5, R6 ;  /* 0x0000000600057213 */ /* 0x004fc60000000000 */
[----:B------:R-:W-:Y:S01]  /*0680*/  USHF.R.S32.HI UR5, URZ, 0x1f, UR6 ;  /* 0x0000001f3f057899 */ /* 0x000fe20008011406 */
[----:B-1----:R-:W1:Y:S03]  /*0690*/  I2F.RP R2, R5 ;  /* 0x0000000500027306 */ /* 0x002e660000209400 */
[----:B------:R-:W-:Y:S01]  /*06a0*/  ULEA.HI UR6, UR5, UR6, URZ, 0x6 ;  /* 0x0000000605067291 */ /* 0x000fe2000f8f303f */
[----:B----4-:R-:W-:-:S03]  /*06b0*/  VIADD R0, R0, 0x3f ;  /* 0x0000003f00007836 */ /* 0x010fc60000000000 */
[----:B------:R-:W-:Y:S01]  /*06c0*/  USHF.R.S32.HI UR6, URZ, 0x6, UR6 ;  /* 0x000000063f067899 */ /* 0x000fe20008011406 */
[----:B------:R-:W-:Y:S01]  /*06d0*/  ULDC UR5, c[0x0][0x398] ;  /* 0x0000e60000057ab9 */ /* 0x000fe20000000800 */
[----:B------:R-:W-:Y:S01]  /*06e0*/  SHF.R.S32.HI R7, RZ, 0x1f, R0 ;  /* 0x0000001fff077819 */ /* 0x000fe20000011400 */
[----:B------:R-:W-:-:S03]  /*06f0*/  UIADD3 UR7, UR7, UR5, UR15 ;  /* 0x0000000507077290 */ /* 0x000fc6000fffe00f */
[----:B------:R-:W-:Y:S01]  /*0700*/  LEA.HI R7, R7, R0, RZ, 0x6 ;  /* 0x0000000007077211 */ /* 0x000fe200078f30ff */
[----:B-1----:R-:W1:Y:S01]  /*0710*/  MUFU.RCP R8, R2 ;  /* 0x0000000200087308 */ /* 0x002e620000001000 */
[-C--:B------:R-:W-:Y:S02]  /*0720*/  IABS R0, R6.reuse ;  /* 0x0000000600007213 */ /* 0x080fe40000000000 */
[----:B------:R-:W-:-:S03]  /*0730*/  LEA.HI.SX32 R7, R7, R6, 0x1a ;  /* 0x0000000607077211 */ /* 0x000fc600078fd2ff */
[----:B------:R-:W-:Y:S02]  /*0740*/  IMAD.MOV R0, RZ, RZ, -R0 ;  /* 0x000000ffff007224 */ /* 0x000fe400078e0a00 */
[----:B------:R-:W-:Y:S02]  /*0750*/  VIADD R7, R7, 0xffffffff ;  /* 0xffffffff07077836 */ /* 0x000fe40000000000 */
[----:B-1----:R-:W-:-:S03]  /*0760*/  VIADD R8, R8, 0xffffffe ;  /* 0x0ffffffe08087836 */ /* 0x002fc60000000000 */
[----:B------:R-:W-:Y:S02]  /*0770*/  IABS R2, R7 ;  /* 0x0000000700027213 */ /* 0x000fe40000000000 */
[----:B------:R-:W-:Y:S01]  /*0780*/  LOP3.LUT R7, R7, R6, RZ, 0x3c, !PT ;  /* 0x0000000607077212 */ /* 0x000fe200078e3cff */
[----:B------:R-:W1:Y:S03]  /*0790*/  F2I.FTZ.U32.TRUNC.NTZ R9, R8 ;  /* 0x0000000800097305 */ /* 0x000e66000021f000 */
[----:B------:R-:W-:Y:S01]  /*07a0*/  ISETP.GE.AND P0, PT, R7, RZ, PT ;  /* 0x000000ff0700720c */ /* 0x000fe20003f06270 */
[----:B-1----:R-:W-:Y:S02]  /*07b0*/  IMAD.MOV R4, RZ, RZ, -R9 ;  /* 0x000000ffff047224 */ /* 0x002fe400078e0a09 */
        /* <DEDUP_REMOVED lines=9> */
[----:B------:R-:W-:-:S13]  /*0850*/  ISETP.GE.U32.AND P2, PT, R0, R5, PT ;  /* 0x000000050000720c */ /* 0x000fda0003f46070 */
[----:B------:R-:W-:-:S04]  /*0860*/  @P2 VIADD R9, R9, 0x1 ;  /* 0x0000000109092836 */ /* 0x000fc80000000000 */
[----:B------:R-:W-:Y:S01]  /*0870*/  @!P0 IMAD.MOV R9, RZ, RZ, -R9 ;  /* 0x000000ffff098224 */ /* 0x000fe200078e0a09 */
[----:B------:R-:W-:-:S05]  /*0880*/  @!P1 LOP3.LUT R9, RZ, R6, RZ, 0x33, !PT ;  /* 0x00000006ff099212 */ /* 0x000fca00078e33ff */
[----:B------:R-:W-:-:S05]  /*0890*/  IMAD R199, R9, UR9, RZ ;  /* 0x0000000909c77c24 */ /* 0x000fca000f8e02ff */
[----:B------:R-:W-:Y:S01]  /*08a0*/  VIADDMNMX R9, R199, R9, UR6, PT ;  /* 0x00000006c7097e46 */ /* 0x000fe2000b800109 */
[----:B------:R-:W-:-:S03]  /*08b0*/  USHF.R.S32.HI UR6, URZ, 0x1f, UR7 ;  /* 0x0000001f3f067899 */ /* 0x000fc60008011407 */
[----:B------:R-:W-:Y:S01]  /*08c0*/  R2UR UR14, R9 ;  /* 0x00000000090e72ca */ /* 0x000fe200000e0000 */
[----:B------:R-:W-:-:S04]  /*08d0*/  ULEA.HI UR6, UR6, UR7, URZ, 0x6 ;  /* 0x0000000706067291 */ /* 0x000fc8000f8f303f */
[----:B------:R-:W-:-:S08]  /*08e0*/  USHF.R.S32.HI UR6, URZ, 0x6, UR6 ;  /* 0x000000063f067899 */ /* 0x000fd00008011406 */
[----:B------:R-:W-:-:S04]  /*08f0*/  UISETP.LT.AND UP0, UPT, UR14, UR6, UPT ;  /* 0x000000060e00728c */ /* 0x000fc8000bf01270 */
[----:B------:R-:W-:-:S06]  /*0900*/  USEL UR14, UR14, UR6, UP0 ;  /* 0x000000060e0e7287 */ /* 0x000fcc0008000000 */
[----:B------:R-:W-:-:S13]  /*0910*/  ISETP.GE.AND P0, PT, R199, UR14, PT ;  /* 0x0000000ec7007c0c */ /* 0x000fda000bf06270 */
[----:B---3--:R-:W-:Y:S05]  /*0920*/  @!P0 BRA `(.L_x_3360) ;  /* 0x00000008005c8947 */ /* 0x008fea0003800000 */
[----:B------:R-:W-:Y:S01]  /*0930*/  SHF.R.S32.HI R3, RZ, 0x1f, R84 ;  /* 0x0000001fff037819 */ /* 0x000fe20000011454 */
[----:B------:R-:W-:Y:S01]  /*0940*/  ULDC.64 UR4, c[0x0][0x2c0] ;  /* 0x0000b00000047ab9 */ /* 0x000fe20000000a00 */
[----:B------:R-:W-:Y:S01]  /*0950*/  BSSY B0, `(.L_x_3361) ;  /* 0x000002b000007945 */ /* 0x000fe20003800000 */
[----:B------:R-:W-:Y:S01]  /*0960*/  UIMAD UR4, UR9, UR4, UR13 ;  /* 0x00000004090472a4 */ /* 0x000fe2000f8e020d */
[----:B------:R-:W-:-:S03]  /*0970*/  LEA.HI R10, R3, R84, RZ, 0x4 ;  /* 0x00000054030a7211 */ /* 0x000fc600078f20ff */
[----:B------:R-:W-:Y:S01]  /*0980*/  UIMAD UR4, UR4, UR8, UR24 ;  /* 0x00000008040472a4 */ /* 0x000fe2000f8e0218 */
[----:B------:R-:W-:Y:S02]  /*0990*/  LOP3.LUT R3, R10, 0xfffffff0, RZ, 0xc0, !PT ;  /* 0xfffffff00a037812 */ /* 0x000fe400078ec0ff */
[----:B------:R-:W-:Y:S01]  /*09a0*/  SHF.R.S32.HI R10, RZ, 0x4, R10 ;  /* 0x00000004ff0a7819 */ /* 0x000fe2000001140a */
[----:B------:R-:W-:Y:S02]  /*09b0*/  UIMAD UR6, UR4, UR5, UR18 ;  /* 0x00000005040672a4 */ /* 0x000fe4000f8e0212 */
[----:B------:R-:W-:Y:S01]  /*09c0*/  IMAD.IADD R84, R84, 0x1, -R3 ;  /* 0x0000000154547824 */ /* 0x000fe200078e0a03 */
[----:B------:R-:W-:Y:S01]  /*09d0*/  ULDC UR4, c[0x0][0x2dc] ;  /* 0x0000b70000047ab9 */ /* 0x000fe20000000800 */
[----:B------:R-:W-:Y:S01]  /*09e0*/  UIADD3 UR18, -UR18, UR22, URZ ;  /* 0x0000001612127290 */ /* 0x000fe2000fffe13f */
[----:B------:R-:W-:Y:S01]  /*09f0*/  VIADD R7, R10, 0x8 ;  /* 0x000000080a077836 */ /* 0x000fe20000000000 */
[----:B------:R-:W-:Y:S01]  /*0a00*/  UIMAD UR4, UR6, UR4, URZ ;  /* 0x00000004060472a4 */ /* 0x000fe2000f8e023f */
[C---:B------:R-:W-:Y:S01]  /*0a10*/  IMAD.SHL.U32 R14, R84.reuse, 0x4, RZ ;  /* 0x00000004540e7824 */ /* 0x040fe200078e00ff */
[----:B------:R-:W-:Y:S01]  /*0a20*/  ISETP.NE.AND P6, PT, R84, RZ, PT ;  /* 0x000000ff5400720c */ /* 0x000fe20003fc5270 */
[C---:B------:R-:W-:Y:S01]  /*0a30*/  VIADD R6, R10.reuse, 0x10 ;  /* 0x000000100a067836 */ /* 0x040fe20000000000 */
[C---:B------:R-:W-:Y:S01]  /*0a40*/  ISETP.GE.AND P4, PT, R10.reuse, UR18, PT ;  /* 0x000000120a007c0c */ /* 0x040fe2000bf86270 */
[----:B------:R-:W-:Y:S01]  /*0a50*/  VIADD R2, R10, 0x30 ;  /* 0x000000300a027836 */ /* 0x000fe20000000000 */
[--C-:B------:R-:W-:Y:S01]  /*0a60*/  SHF.R.S32.HI R15, RZ, 0x1f, R14.reuse ;  /* 0x0000001fff0f7819 */ /* 0x100fe2000001140e */
[----:B------:R-:W-:Y:S01]  /*0a70*/  IMAD.U32 R0, RZ, RZ, UR4 ;  /* 0x00000004ff007e24 */ /* 0x000fe2000f8e00ff */
[----:B------:R-:W-:Y:S01]  /*0a80*/  ISETP.GE.AND P3, PT, R7, UR18, PT ;  /* 0x0000001207007c0c */ /* 0x000fe2000bf66270 */
[----:B------:R-:W-:Y:S01]  /*0a90*/  VIADD R9, R14, 0x40 ;  /* 0x000000400e097836 */ /* 0x000fe20000000000 */
[----:B------:R-:W-:Y:S01]  /*0aa0*/  ISETP.GE.AND P5, PT, R6, UR18, PT ;  /* 0x0000001206007c0c */ /* 0x000fe2000bfa6270 */
[----:B------:R-:W-:-:S04]  /*0ab0*/  IMAD.WIDE R4, R10, 0xc0, R14 ;  /* 0x000000c00a047825 */ /* 0x000fc800078e020e */
[----:B------:R-:W-:Y:S01]  /*0ac0*/  VIADD R8, R14, 0x80 ;  /* 0x000000800e087836 */ /* 0x000fe20000000000 */
[----:B------:R-:W-:Y:S01]  /*0ad0*/  IADD3 R3, P0, R4, UR4, RZ ;  /* 0x0000000404037c10 */ /* 0x000fe2000ff1e0ff */
[----:B------:R-:W-:Y:S01]  /*0ae0*/  ULDC.64 UR4, c[0x0][0x288] ;  /* 0x0000a20000047ab9 */ /* 0x000fe20000000a00 */
[----:B------:R-:W-:Y:S02]  /*0af0*/  VIADD R4, R10, 0x20 ;  /* 0x000000200a047836 */ /* 0x000fe40000000000 */
[----:B------:R-:W-:Y:S01]  /*0b00*/  LEA.HI.X.SX32 R0, R0, R5, 0x1, P0 ;  /* 0x0000000500007211 */ /* 0x000fe200000f0eff */
[----:B------:R-:W-:Y:S01]  /*0b10*/  VIADD R5, R10, 0x18 ;  /* 0x000000180a057836 */ /* 0x000fe20000000000 */
[C---:B------:R-:W-:Y:S02]  /*0b20*/  LEA R12, P0, R3.reuse, UR4, 0x2 ;  /* 0x00000004030c7c11 */ /* 0x040fe4000f8010ff */
[----:B------:R-:W-:Y:S02]  /*0b30*/  ISETP.GE.AND P1, PT, R4, UR18, PT ;  /* 0x0000001204007c0c */ /* 0x000fe4000bf26270 */
[----:B------:R-:W-:Y:S01]  /*0b40*/  LEA.HI.X R13, R3, UR5, R0, 0x2, P0 ;  /* 0x00000005030d7c11 */ /* 0x000fe200080f1400 */
[----:B------:R-:W-:Y:S01]  /*0b50*/  VIADD R3, R10, 0x28 ;  /* 0x000000280a037836 */ /* 0x000fe20000000000 */
[----:B------:R-:W-:-:S04]  /*0b60*/  ISETP.GE.AND P0, PT, R5, UR18, PT ;  /* 0x0000001205007c0c */ /* 0x000fc8000bf06270 */
[----:B------:R-:W-:Y:S01]  /*0b70*/  ISETP.GE.AND P2, PT, R3, UR18, PT ;  /* 0x0000001203007c0c */ /* 0x000fe2000bf46270 */
        /* <DEDUP_REMOVED lines=8> */
.L_x_3362:
[----:B------:R-:W-:Y:S05]  /*0c00*/  BSYNC B0 ;  /* 0x0000000000007941 */ /* 0x000fea0003800000 */
.L_x_3361:
[----:B------:R-:W-:Y:S01]  /*0c10*/  BSSY B0, `(.L_x_3363) ;  /* 0x000000b000007945 */ /* 0x000fe20003800000 */
[----:B------:R-:W-:Y:S02]  /*0c20*/  ISETP.GE.AND P4, PT, R2, UR18, PT ;  /* 0x0000001202007c0c */ /* 0x000fe4000bf86270 */
        /* <DEDUP_REMOVED lines=9> */
.L_x_3364:
[----:B------:R-:W-:Y:S05]  /*0cc0*/  BSYNC B0 ;  /* 0x0000000000007941 */ /* 0x000fea0003800000 */
.L_x_3363:
[----:B------:R-:W-:Y:S01]  /*0cd0*/  BSSY B0, `(.L_x_3365) ;  /* 0x000000a000007945 */ /* 0x000fe20003800000 */
[----:B------:R-:W-:-:S03]  /*0ce0*/  ISETP.GE.AND P3, PT, R0, UR18, PT ;  /* 0x0000001200007c0c */ /* 0x000fc6000bf66270 */
        /* <DEDUP_REMOVED lines=8> */
.L_x_3366:
[----:B------:R-:W-:Y:S05]  /*0d70*/  BSYNC B0 ;  /* 0x0000000000007941 */ /* 0x000fea0003800000 */
.L_x_3365:
[----:B------:R-:W-:Y:S01]  /*0d80*/  BSSY B0, `(.L_x_3367) ;  /* 0x000000a000007945 */ /* 0x000fe20003800000 */
[----:B------:R-:W-:-:S03]  /*0d90*/  ISETP.GE.OR P5, PT, R10, UR18, P6 ;  /* 0x000000120a007c0c */ /* 0x000fc6000b7a6670 */
        /* <DEDUP_REMOVED lines=8> */
.L_x_3368:
[----:B------:R-:W-:Y:S05]  /*0e20*/  BSYNC B0 ;  /* 0x0000000000007941 */ /* 0x000fea0003800000 */
.L_x_3367:
        /* <DEDUP_REMOVED lines=9> */
.L_x_3370:
[----:B------:R-:W-:Y:S05]  /*0ec0*/  BSYNC B0 ;  /* 0x0000000000007941 */ /* 0x000fea0003800000 */
.L_x_3369:
        /* <DEDUP_REMOVED lines=9> */
.L_x_3372:
[----:B------:R-:W-:Y:S05]  /*0f60*/  BSYNC B0 ;  /* 0x0000000000007941 */ /* 0x000fea0003800000 */
.L_x_3371:
        /* <DEDUP_REMOVED lines=9> */
.L_x_3374:
[----:B------:R-:W-:Y:S05]  /*1000*/  BSYNC B0 ;  /* 0x0000000000007941 */ /* 0x000fea0003800000 */
.L_x_3373:
        /* <DEDUP_REMOVED lines=9> */
.L_x_3376:
[----:B------:R-:W-:Y:S05]  /*10a0*/  BSYNC B0 ;  /* 0x0000000000007941 */ /* 0x000fea0003800000 */
.L_x_3375:
[----:B------:R-:W-:Y:S01]  /*10b0*/  USHF.R.S32.HI UR7, URZ, 0x1f, UR6 ;  /* 0x0000001f3f077899 */ /* 0x000fe20008011406 */
[----:B------:R-:W-:Y:S01]  /*10c0*/  IADD3 R8, P0, R10, UR6, RZ ;  /* 0x000000060a087c10 */ /* 0x000fe2000ff1e0ff */
[----:B------:R-:W-:Y:S01]  /*10d0*/  ULDC.64 UR4, c[0x0][0x2b8] ;  /* 0x0000ae0000047ab9 */ /* 0x000fe20000000a00 */
[----:B------:R-:W-:Y:S01]  /*10e0*/  ISETP.GE.OR P4, PT, R7, UR18, P6 ;  /* 0x0000001207007c0c */ /* 0x000fe2000b786670 */
[----:B------:R-:W-:Y:S01]  /*10f0*/  @!P5 IMAD.MOV.U32 R7, RZ, RZ, -0x800000 ;  /* 0xff800000ff07d424 */ /* 0x000fe200078e00ff */
[----:B------:R-:W-:Y:S02]  /*1100*/  ISETP.GE.OR P3, PT, R6, UR18, P6 ;  /* 0x0000001206007c0c */ /* 0x000fe4000b766670 */
[----:B------:R-:W-:Y:S02]  /*1110*/  LEA.HI.X.SX32 R9, R10, UR7, 0x1, P0 ;  /* 0x000000070a097c11 */ /* 0x000fe400080f0eff */
[----:B------:R-:W-:Y:S02]  /*1120*/  LEA R10, P0, R8, UR4, 0x2 ;  /* 0x00000004080a7c11 */ /* 0x000fe4000f8010ff */
[----:B------:R-:W-:-:S02]  /*1130*/  ISETP.GE.OR P2, PT, R5, UR18, P6 ;  /* 0x0000001205007c0c */ /* 0x000fc4000b746670 */
[----:B------:R-:W-:Y:S02]  /*1140*/  LEA.HI.X R11, R8, UR5, R9, 0x2, P0 ;  /* 0x00000005080b7c11 */ /* 0x000fe400080f1409 */
[----:B------:R-:W-:Y:S01]  /*1150*/  ISETP.GE.OR P1, PT, R4, UR18, P6 ;  /* 0x0000001204007c0c */ /* 0x000fe2000b726670 */
[----:B------:R-:W-:Y:S01]  /*1160*/  @!P4 IMAD.MOV.U32 R17, RZ, RZ, -0x800000 ;  /* 0xff800000ff11c424 */ /* 0x000fe200078e00ff */
[----:B------:R-:W-:Y:S01]  /*1170*/  ISETP.GE.OR P0, PT, R3, UR18, P6 ;  /* 0x0000001203007c0c */ /* 0x000fe2000b706670 */
[----:B------:R1:W-:Y:S01]  /*1180*/  @!P5 STG.E desc[UR20][R10.64], R7 ;  /* 0x000000070a00d986 */ /* 0x0003e2000c101914 */
[----:B------:R-:W-:Y:S01]  /*1190*/  ISETP.GE.OR P5, PT, R2, UR18, P6 ;  /* 0x0000001202007c0c */ /* 0x000fe2000b7a6670 */
[----:B------:R-:W-:Y:S01]  /*11a0*/  @!P3 IMAD.MOV.U32 R15, RZ, RZ, -0x800000 ;  /* 0xff800000ff0fb424 */ /* 0x000fe200078e00ff */
[----:B------:R-:W-:Y:S01]  /*11b0*/  ISETP.GE.OR P6, PT, R0, UR18, P6 ;  /* 0x0000001200007c0c */ /* 0x000fe2000b7c6670 */
[----:B------:R1:W-:Y:S02]  /*11c0*/  @!P4 STG.E desc[UR20][R10.64+0x20], R17 ;  /* 0x000020110a00c986 */ /* 0x0003e4000c101914 */
[----:B-1234-:R-:W-:-:S02]  /*11d0*/  @!P2 IMAD.MOV.U32 R13, RZ, RZ, -0x800000 ;  /* 0xff800000ff0da424 */ /* 0x01efc400078e00ff */
[----:B------:R1:W-:Y:S02]  /*11e0*/  @!P3 STG.E desc[UR20][R10.64+0x40], R15 ;  /* 0x0000400f0a00b986 */ /* 0x0003e4000c101914 */
[----:B------:R-:W-:Y:S02]  /*11f0*/  @!P1 IMAD.MOV.U32 R9, RZ, RZ, -0x800000 ;  /* 0xff800000ff099424 */ /* 0x000fe400078e00ff */
[----:B------:R-:W-:Y:S01]  /*1200*/  @!P0 IMAD.MOV.U32 R5, RZ, RZ, -0x800000 ;  /* 0xff800000ff058424 */ /* 0x000fe200078e00ff */
[----:B------:R1:W-:Y:S01]  /*1210*/  @!P2 STG.E desc[UR20][R10.64+0x60], R13 ;  /* 0x0000600d0a00a986 */ /* 0x0003e2000c101914 */
[----:B------:R-:W-:-:S03]  /*1220*/  @!P5 IMAD.MOV.U32 R3, RZ, RZ, -0x800000 ;  /* 0xff800000ff03d424 */ /* 0x000fc600078e00ff */
[----:B------:R1:W-:Y:S04]  /*1230*/  @!P1 STG.E desc[UR20][R10.64+0x80], R9 ;  /* 0x000080090a009986 */ /* 0x0003e8000c101914 */
[----:B------:R1:W-:Y:S04]  /*1240*/  @!P0 STG.E desc[UR20][R10.64+0xa0], R5 ;  /* 0x0000a0050a008986 */ /* 0x0003e8000c101914 */
[----:B------:R1:W-:Y:S01]  /*1250*/  @!P5 STG.E desc[UR20][R10.64+0xc0], R3 ;  /* 0x0000c0030a00d986 */ /* 0x0003e2000c101914 */
[----:B------:R-:W-:Y:S05]  /*1260*/  @P6 EXIT ;  /* 0x000000000000694d */ /* 0x000fea0003800000 */
[----:B-1----:R-:W-:-:S05]  /*1270*/  MOV R3, 0xff800000 ;  /* 0xff80000000037802 */ /* 0x002fca0000000f00 */
[----:B------:R-:W-:Y:S01]  /*1280*/  STG.E desc[UR20][R10.64+0xe0], R3 ;  /* 0x0000e0030a007986 */ /* 0x000fe2000c101914 */
[----:B------:R-:W-:Y:S05]  /*1290*/  EXIT ;  /* 0x000000000000794d */ /* 0x000fea0003800000 */
.L_x_3360:
        /* <DEDUP_REMOVED lines=29> */
.L_x_3377:
        /* <DEDUP_REMOVED lines=12> */
[----:B--2---:R-:W-:Y:S02]  /*1530*/  R2UR UR11, R0 ;  /* 0x00000000000b72ca */ /* 0x004fe400000e0000 */
[----:B------:R-:W-:-:S04]  /*1540*/  MOV R0, UR25 ;  /* 0x0000001900007c02 */ /* 0x000fc80008000f00 */
        /* <DEDUP_REMOVED lines=21> */
[----:B------:R-:W-:Y:S02]  /*16a0*/  IMAD.U32 R2, RZ, RZ, UR6 ;  /* 0x00000006ff027e24 */ /* 0x000fe4000f8e00ff */
[----:B------:R-:W-:Y:S01]  /*16b0*/  IMAD.U32 R3, RZ, RZ, UR7 ;  /* 0x00000007ff037e24 */ /* 0x000fe2000f8e00ff */
[----:B-1----:R-:W-:Y:S01]  /*16c0*/  IABS R5, R4 ;  /* 0x0000000400057213 */ /* 0x002fe20000000000 */
[----:B------:R-:W-:Y:S01]  /*16d0*/  IMAD.U32 R0, RZ, RZ, UR24 ;  /* 0x00000018ff007e24 */ /* 0x000fe2000f8e00ff */
[----:B------:R-:W-:Y:S02]  /*16e0*/  UIADD3 UR9, -UR9, URZ, URZ ;  /* 0x0000003f09097290 */ /* 0x000fe4000fffe13f */
[----:B------:R1:W2:Y:S01]  /*16f0*/  LDG.E R2, desc[UR20][R2.64] ;  /* 0x0000001402027981 */ /* 0x0002a2000c1e1900 */
[----:B------:R-:W3:Y:S01]  /*1700*/  I2F.RP R8, R5 ;  /* 0x0000000500087306 */ /* 0x000ee20000209400 */
[----:B------:R-:W-:Y:S01]  /*1710*/  IABS R0, R0 ;  /* 0x0000000000007213 */ /* 0x000fe20000000000 */
[----:B------:R-:W-:Y:S01]  /*1720*/  ULDC.64 UR6, c[0x0][0x230] ;  /* 0x00008c0000067ab9 */ /* 0x000fe20000000a00 */
[----:B------:R-:W-:-:S04]  /*1730*/  UIMAD UR25, UR23, UR9, UR25 ;  /* 0x00000009171972a4 */ /* 0x000fc8000f8e0219 */
[----:B------:R-:W-:Y:S01]  /*1740*/  USHF.R.S32.HI UR23, URZ, 0x1f, UR25 ;  /* 0x0000001f3f177899 */ /* 0x000fe20008011419 */
[----:B---3--:R-:W3:Y:S02]  /*1750*/  MUFU.RCP R7, R8 ;  /* 0x0000000800077308 */ /* 0x008ee40000001000 */
[----:B---3--:R-:W-:-:S06]  /*1760*/  IADD3 R7, R7, 0xffffffe, RZ ;  /* 0x0ffffffe07077810 */ /* 0x008fcc0007ffe0ff */
[----:B------:R-:W3:Y:S02]  /*1770*/  F2I.FTZ.U32.TRUNC.NTZ R7, R7 ;  /* 0x0000000700077305 */ /* 0x000ee4000021f000 */
[----:B---3--:R-:W-:-:S04]  /*1780*/  IMAD.MOV R6, RZ, RZ, -R7 ;  /* 0x000000ffff067224 */ /* 0x008fc800078e0a07 */
[----:B-1----:R-:W-:Y:S01]  /*1790*/  IMAD R3, R6, R5, RZ ;  /* 0x0000000506037224 */ /* 0x002fe200078e02ff */
[----:B------:R-:W-:-:S05]  /*17a0*/  MOV R6, RZ ;  /* 0x000000ff00067202 */ /* 0x000fca0000000f00 */
[----:B------:R-:W-:-:S04]  /*17b0*/  IMAD.HI.U32 R6, R7, R3, R6 ;  /* 0x0000000307067227 */ /* 0x000fc800078e0006 */
[----:B------:R-:W-:-:S04]  /*17c0*/  IMAD.MOV.U32 R3, RZ, RZ, R0 ;  /* 0x000000ffff037224 */ /* 0x000fc800078e0000 */
        /* <DEDUP_REMOVED lines=8> */
[----:B------:R-:W-:-:S04]  /*1850*/  LOP3.LUT R0, R4, UR24, RZ, 0x3c, !PT ;  /* 0x0000001804007c12 */ /* 0x000fc8000f8e3cff */
[----:B------:R-:W-:-:S07]  /*1860*/  ISETP.GE.AND P1, PT, R0, RZ, PT ;  /* 0x000000ff0000720c */ /* 0x000fce0003f26270 */
[----:B------:R-:W-:-:S06]  /*1870*/  @P3 VIADD R6, R6, 0x1 ;  /* 0x0000000106063836 */ /* 0x000fcc0000000000 */
        /* <DEDUP_REMOVED lines=8> */
[----:B------:R-:W-:-:S03]  /*1900*/  UIMAD UR8, UR19, UR7, UR8 ;  /* 0x00000007130872a4 */ /* 0x000fc6000f8e0208 */
[----:B------:R-:W-:Y:S01]  /*1910*/  ULDC.64 UR6, c[0x0][0x248] ;  /* 0x0000920000067ab9 */ /* 0x000fe20000000a00 */
[----:B------:R-:W-:Y:S02]  /*1920*/  UIADD3 UR9, UR11, UR8, URZ ;  /* 0x000000080b097290 */ /* 0x000fe4000fffe03f */
[----:B------:R-:W-:Y:S01]  /*1930*/  UIMAD UR26, UR23, UR6, URZ ;  /* 0x00000006171a72a4 */ /* 0x000fe2000f8e023f */
[----:B------:R-:W-:Y:S01]  /*1940*/  UMOV UR8, UR10 ;  /* 0x0000000a00087c82 */ /* 0x000fe20008000000 */
[----:B------:R-:W-:Y:S02]  /*1950*/  ULDC.64 UR10, c[0x0][0x260] ;  /* 0x00009800000a7ab9 */ /* 0x000fe40000000a00 */
[----:B------:R-:W-:Y:S01]  /*1960*/  UIMAD UR26, UR25, UR7, UR26 ;  /* 0x00000007191a72a4 */ /* 0x000fe2000f8e021a */
[----:B------:R-:W-:Y:S01]  /*1970*/  IMAD R7, R3, UR10, RZ ;  /* 0x0000000a03077c24 */ /* 0x000fe2000f8e02ff */
[----:B------:R-:W-:-:S03]  /*1980*/  UIMAD.WIDE.U32 UR28, UR25, UR6, UR8 ;  /* 0x00000006191c72a5 */ /* 0x000fc6000f8e0008 */
[----:B------:R-:W-:Y:S01]  /*1990*/  ULDC.64 UR8, c[0x0][0x238] ;  /* 0x00008e0000087ab9 */ /* 0x000fe20000000a00 */
[----:B------:R-:W-:Y:S01]  /*19a0*/  UIADD3 UR26, UR29, UR26, URZ ;  /* 0x0000001a1d1a7290 */ /* 0x000fe2000fffe03f */
[C---:B------:R-:W-:Y:S01]  /*19b0*/  IMAD R22, R6.reuse, UR11, R7 ;  /* 0x0000000b06167c24 */ /* 0x040fe2000f8e0207 */
[----:B------:R-:W-:Y:S01]  /*19c0*/  UIMAD UR12, UR12, UR8, URZ ;  /* 0x000000080c0c72a4 */ /* 0x000fe2000f8e023f */
[----:B------:R-:W-:Y:S02]  /*19d0*/  IMAD.U32 R5, RZ, RZ, UR29 ;  /* 0x0000001dff057e24 */ /* 0x000fe4000f8e00ff */
[----:B------:R-:W-:Y:S01]  /*19e0*/  IMAD.U32 R4, RZ, RZ, UR28 ;  /* 0x0000001cff047e24 */ /* 0x000fe2000f8e00ff */
[----:B------:R-:W-:Y:S01]  /*19f0*/  MOV R5, UR26 ;  /* 0x0000001a00057c02 */ /* 0x000fe20008000f00 */
[----:B------:R-:W-:Y:S02]  /*1a00*/  UIMAD.WIDE.U32 UR26, UR19, UR8, URZ ;  /* 0x00000008131a72a5 */ /* 0x000fe4000f8e003f */
[----:B------:R-:W-:Y:S01]  /*1a10*/  UIMAD UR12, UR19, UR9, UR12 ;  /* 0x00000009130c72a4 */ /* 0x000fe2000f8e020c */
[----:B------:R-:W-:-:S03]  /*1a20*/  IMAD.WIDE.U32 R28, R6, UR10, R4 ;  /* 0x0000000a061c7c25 */ /* 0x000fc6000f8e0004 */
[----:B------:R-:W-:Y:S01]  /*1a30*/  UIADD3 UR12, UR27, UR12, URZ ;  /* 0x0000000c1b0c7290 */ /* 0x000fe2000fffe03f */
[----:B------:R-:W-:Y:S01]  /*1a40*/  IMAD.IADD R22, R29, 0x1, R22 ;  /* 0x000000011d167824 */ /* 0x000fe200078e0216 */
[----:B------:R-:W-:Y:S10]  /*1a50*/  BRA `(.L_x_3379) ;  /* 0x00000004003c7947 */ /* 0x000ff40003800000 */
.L_x_3378:
[----:B------:R-:W1:Y:S01]  /*1a60*/  LDC R6, c[0x0][0x278] ;  /* 0x00009e00ff067b82 */ /* 0x000e620000000800 */
[----:B------:R-:W-:Y:S01]  /*1a70*/  MOV R0, UR24 ;  /* 0x0000001800007c02 */ /* 0x000fe20008000f00 */
[----:B------:R-:W-:Y:S02]  /*1a80*/  UISETP.NE.AND UP0, UPT, UR12, -0x1, UPT ;  /* 0xffffffff0c00788c */ /* 0x000fe4000bf05270 */
[----:B------:R-:W-:Y:S01]  /*1a90*/  ULEA UR25, UR14, 0xffffffc0, 0x6 ;  /* 0xffffffc00e197891 */ /* 0x000fe2000f8e303f */
[----:B------:R-:W-:-:S03]  /*1aa0*/  IABS R0, R0 ;  /* 0x0000000000007213 */ /* 0x000fc60000000000 */
        /* <DEDUP_REMOVED lines=9> */
[----:B------:R-:W1:Y:S08]  /*1b40*/  I2F.RP R8, R7 ;  /* 0x0000000700087306 */ /* 0x000e700000209400 */
[----:B-1----:R-:W1:Y:S02]  /*1b50*/  MUFU.RCP R4, R8 ;  /* 0x0000000800047308 */ /* 0x002e640000001000 */
[----:B-1----:R-:W-:-:S06]  /*1b60*/  VIADD R4, R4, 0xffffffe ;  /* 0x0ffffffe04047836 */ /* 0x002fcc0000000000 */
[----:B------:R-:W1:Y:S02]  /*1b70*/  F2I.FTZ.U32.TRUNC.NTZ R5, R4 ;  /* 0x0000000400057305 */ /* 0x000e64000021f000 */
[----:B-1----:R-:W-:Y:S02]  /*1b80*/  IMAD.MOV R2, RZ, RZ, -R5 ;  /* 0x000000ffff027224 */ /* 0x002fe400078e0a05 */
[----:B------:R-:W-:Y:S02]  /*1b90*/  IMAD.MOV.U32 R4, RZ, RZ, RZ ;  /* 0x000000ffff047224 */ /* 0x000fe400078e00ff */
[----:B------:R-:W-:-:S04]  /*1ba0*/  IMAD R2, R2, R7, RZ ;  /* 0x0000000702027224 */ /* 0x000fc800078e02ff */
[----:B------:R-:W-:Y:S02]  /*1bb0*/  IMAD.HI.U32 R3, R5, R2, R4 ;  /* 0x0000000205037227 */ /* 0x000fe400078e0004 */
[----:B------:R-:W1:Y:S04]  /*1bc0*/  LDC.64 R4, c[0x0][0x260] ;  /* 0x00009800ff047b82 */ /* 0x000e680000000a00 */
[----:B------:R-:W-:-:S04]  /*1bd0*/  IMAD.HI.U32 R3, R3, R0, RZ ;  /* 0x0000000003037227 */ /* 0x000fc800078e00ff */
        /* <DEDUP_REMOVED lines=9> */
[----:B-1----:R-:W-:Y:S06]  /*1c70*/  @P1 BRA `(.L_x_3380) ;  /* 0x0000000000301947 */ /* 0x002fec0003800000 */
        /* <DEDUP_REMOVED lines=12> */
.L_x_3380:
[----:B------:R-:W-:Y:S01]  /*1d40*/  UIMAD UR8, UR23, UR6, URZ ;  /* 0x00000006170872a4 */ /* 0x000fe2000f8e023f */
[----:B------:R-:W-:Y:S01]  /*1d50*/  MOV R14, R3 ;  /* 0x00000003000e7202 */ /* 0x000fe20000000f00 */
[----:B------:R-:W-:Y:S01]  /*1d60*/  UMOV UR27, UR9 ;  /* 0x00000009001b7c82 */ /* 0x000fe20008000000 */
[----:B------:R-:W-:Y:S02]  /*1d70*/  @UP0 UIADD3 UR12, UR11, UR12, URZ ;  /* 0x0000000c0b0c0290 */ /* 0x000fe4000fffe03f */
[----:B------:R-:W-:Y:S01]  /*1d80*/  UIMAD.WIDE.U32 UR26, UR6, UR25, UR26 ;  /* 0x00000019061a72a5 */ /* 0x000fe2000f8e001a */
[----:B------:R-:W-:Y:S01]  /*1d90*/  @!P3 IADD3 R14, -R14, RZ, RZ ;  /* 0x000000ff0e0eb210 */ /* 0x000fe20007ffe1ff */
[----:B------:R-:W-:Y:S01]  /*1da0*/  UIMAD UR8, UR7, UR25, UR8 ;  /* 0x00000019070872a4 */ /* 0x000fe2000f8e0208 */
[----:B------:R-:W-:-:S03]  /*1db0*/  @!P2 LOP3.LUT R14, RZ, R6, RZ, 0x33, !PT ;  /* 0x00000006ff0ea212 */ /* 0x000fc600078e33ff */
[----:B------:R-:W-:Y:S01]  /*1dc0*/  UIADD3 UR8, UR27, UR8, URZ ;  /* 0x000000081b087290 */ /* 0x000fe2000fffe03f */
[----:B------:R-:W-:Y:S01]  /*1dd0*/  SHF.R.S32.HI R3, RZ, 0x1f, R14 ;  /* 0x0000001fff037819 */ /* 0x000fe2000001140e */
[----:B------:R-:W-:Y:S01]  /*1de0*/  IMAD.U32 R7, RZ, RZ, UR27 ;  /* 0x0000001bff077e24 */ /* 0x000fe2000f8e00ff */
[----:B------:R-:W-:-:S03]  /*1df0*/  MOV R6, UR26 ;  /* 0x0000001a00067c02 */ /* 0x000fc60008000f00 */
[----:B------:R-:W-:Y:S01]  /*1e00*/  MOV R7, UR8 ;  /* 0x0000000800077c02 */ /* 0x000fe20008000f00 */
[----:B------:R-:W-:Y:S01]  /*1e10*/  @UP0 ULDC.64 UR8, c[0x0][0x250] ;  /* 0x0000940000080ab9 */ /* 0x000fe20000000a00 */
[-C--:B------:R-:W-:Y:S01]  /*1e20*/  IMAD R0, R3, R4.reuse, RZ ;  /* 0x0000000403007224 */ /* 0x080fe200078e02ff */
[----:B------:R-:W-:Y:S01]  /*1e30*/  @UP0 UIMAD.WIDE.U32 UR26, UR12, UR8, URZ ;  /* 0x000000080c1a02a5 */ /* 0x000fe2000f8e003f */
[----:B------:R-:W-:-:S03]  /*1e40*/  IMAD.WIDE.U32 R28, R14, R4, R6 ;  /* 0x000000040e1c7225 */ /* 0x000fc600078e0006 */
[----:B------:R-:W-:Y:S01]  /*1e50*/  @UP0 UIMAD UR12, UR12, UR9, UR27 ;  /* 0x000000090c0c02a4 */ /* 0x000fe2000f8e021b */
[----:B------:R-:W-:-:S04]  /*1e60*/  IMAD R5, R14, R5, R0 ;  /* 0x000000050e057224 */ /* 0x000fc800078e0200 */
[----:B------:R-:W-:Y:S01]  /*1e70*/  IMAD.IADD R22, R29, 0x1, R5 ;  /* 0x000000011d167824 */ /* 0x000fe200078e0205 */
[----:B------:R-:W-:Y:S06]  /*1e80*/  @P1 BRA `(.L_x_3379) ;  /* 0x0000000000301947 */ /* 0x000fec0003800000 */
        /* <DEDUP_REMOVED lines=12> */
.L_x_3379:
[----:B------:R-:W-:Y:S01]  /*1f50*/  SHF.R.S32.HI R23, RZ, 0x1f, R84 ;  /* 0x0000001fff177819 */ /* 0x000fe20000011454 */
[----:B------:R-:W-:Y:S01]  /*1f60*/  UISETP.NE.AND UP0, UPT, UR4, -0x1, UPT ;  /* 0xffffffff0400788c */ /* 0x000fe2000bf05270 */
[----:B------:R-:W1:Y:S01]  /*1f70*/  S2R R33, SR_CTAID.X ;  /* 0x0000000000217919 */ /* 0x000e620000002500 */
[----:B------:R-:W2:Y:S01]  /*1f80*/  S2UR UR27, SR_CgaCtaId ;  /* 0x00000000001b79c3 */ /* 0x000ea20000008800 */
[CC--:B------:R-:W-:Y:S01]  /*1f90*/  LEA.HI R5, R23.reuse, R84.reuse, RZ, 0x3 ;  /* 0x0000005417057211 */ /* 0x0c0fe200078f18ff */
[----:B------:R-:W-:Y:S01]  /*1fa0*/  ULDC.64 UR10, c[0x0][0x268] ;  /* 0x00009a00000a7ab9 */ /* 0x000fe20000000a00 */
[-C--:B------:R-:W-:Y:S01]  /*1fb0*/  LEA.HI R20, R23, R84.reuse, RZ, 0x4 ;  /* 0x0000005417147211 */ /* 0x080fe200078f20ff */
[----:B------:R-:W-:Y:S01]  /*1fc0*/  IMAD R3, R3, UR10, RZ ;  /* 0x0000000a03037c24 */ /* 0x000fe2000f8e02ff */
[----:B------:R-:W-:Y:S01]  /*1fd0*/  SHF.R.S32.HI R18, RZ, 0x3, R5 ;  /* 0x00000003ff127819 */ /* 0x000fe20000011405 */
[----:B------:R-:W-:Y:S01]  /*1fe0*/  USHF.R.S32.HI UR19, URZ, 0x1f, UR24 ;  /* 0x0000001f3f137899 */ /* 0x000fe20008011418 */
[----:B------:R-:W-:Y:S01]  /*1ff0*/  LOP3.LUT R5, R5, 0xfffffff8, RZ, 0xc0, !PT ;  /* 0xfffffff805057812 */ /* 0x000fe200078ec0ff */
[----:B------:R-:W-:Y:S01]  /*2000*/  IMAD.MOV.U32 R7, RZ, RZ, 0x10 ;  /* 0x00000010ff077424 */ /* 0x000fe200078e00ff */
[----:B------:R-:W-:Y:S01]  /*2010*/  LOP3.LUT R17, R20, 0xfffffff0, RZ, 0xc0, !PT ;  /* 0xfffffff014117812 */ /* 0x000fe200078ec0ff */
[----:B------:R-:W-:Y:S01]  /*2020*/  IMAD.SHL.U32 R202, R18, 0x40, RZ ;  /* 0x0000004012ca7824 */ /* 0x000fe200078e00ff */
[----:B------:R-:W-:Y:S01]  /*2030*/  LEA.HI R0, R23, R84, RZ, 0x6 ;  /* 0x0000005417007211 */ /* 0x000fe200078f30ff */
[C---:B------:R-:W-:Y:S01]  /*2040*/  IMAD.IADD R12, R84.reuse, 0x1, -R5 ;  /* 0x00000001540c7824 */ /* 0x040fe200078e0a05 */
[----:B------:R-:W-:Y:S01]  /*2050*/  @UP0 ULDC.64 UR8, c[0x0][0x240] ;  /* 0x0000900000080ab9 */ /* 0x000fe20000000a00 */
[----:B------:R-:W-:Y:S01]  /*2060*/  IMAD.IADD R17, R84, 0x1, -R17 ;  /* 0x0000000154117824 */ /* 0x000fe200078e0a11 */
[----:B------:R-:W-:Y:S01]  /*2070*/  LOP3.LUT R202, R202, 0x1c0, RZ, 0xc0, !PT ;  /* 0x000001c0caca7812 */ /* 0x000fe200078ec0ff */
[----:B------:R-:W-:Y:S01]  /*2080*/  IMAD.SHL.U32 R203, R12, 0x8, RZ ;  /* 0x000000080ccb7824 */ /* 0x000fe200078e00ff */
[----:B------:R-:W-:Y:S01]  /*2090*/  @UP0 UIMAD.WIDE.U32 UR28, UR4, UR8, URZ ;  /* 0x00000008041c02a5 */ /* 0x000fe2000f8e003f */
[C---:B------:R-:W-:Y:S01]  /*20a0*/  VIADD R30, R18.reuse, 0x10 ;  /* 0x00000010121e7836 */ /* 0x040fe20000000000 */
[----:B------:R-:W-:Y:S01]  /*20b0*/  SHF.R.S32.HI R6, RZ, 0x1f, R17 ;  /* 0x0000001fff067819 */ /* 0x000fe20000011411 */
[----:B------:R-:W-:Y:S01]  /*20c0*/  VIADD R21, R18, 0x20 ;  /* 0x0000002012157836 */ /* 0x000fe20000000000 */
[--C-:B------:R-:W-:Y:S01]  /*20d0*/  LOP3.LUT R5, R202, 0x38, R203.reuse, 0xf8, !PT ;  /* 0x00000038ca057812 */ /* 0x100fe200078ef8cb */
[----:B------:R-:W-:Y:S01]  /*20e0*/  @UP0 UIMAD UR4, UR4, UR9, UR29 ;  /* 0x00000009040402a4 */ /* 0x000fe2000f8e021d */
[----:B------:R-:W-:Y:S01]  /*20f0*/  SHF.R.U32.HI R202, RZ, 0x3, R202 ;  /* 0x00000003ffca7819 */ /* 0x000fe200000116ca */
[----:B------:R-:W-:Y:S01]  /*2100*/  @!UP0 USHF.R.S32.HI UR29, URZ, 0x1f, UR13 ;  /* 0x0000001f3f1d8899 */ /* 0x000fe2000801140d */
[----:B------:R-:W-:Y:S01]  /*2110*/  SHF.R.S32.HI R29, RZ, 0x1f, R203 ;  /* 0x0000001fff1d7819 */ /* 0x000fe200000114cb */
[----:B------:R-:W-:Y:S01]  /*2120*/  @!UP0 ULDC.64 UR8, c[0x0][0x228] ;  /* 0x00008a0000088ab9 */ /* 0x000fe20000000a00 */
[----:B------:R-:W-:Y:S01]  /*2130*/  LOP3.LUT R202, R5, R202, RZ, 0x3c, !PT ;  /* 0x000000ca05ca7212 */ /* 0x000fe200078e3cff */
[----:B------:R-:W-:Y:S01]  /*2140*/  IMAD.SHL.U32 R5, R0, 0x8, RZ ;  /* 0x0000000800057824 */ /* 0x000fe200078e00ff */
[----:B------:R-:W-:Y:S01]  /*2150*/  IADD3 R4, P2, R203, UR26, RZ ;  /* 0x0000001acb047c10 */ /* 0x000fe2000ff5e0ff */
[----:B------:R-:W-:Y:S01]  /*2160*/  @!UP0 UIMAD UR29, UR29, UR8, URZ ;  /* 0x000000081d1d82a4 */ /* 0x000fe2000f8e023f */
[----:B------:R-:W-:Y:S01]  /*2170*/  LEA.HI R6, R6, R17, RZ, 0x3 ;  /* 0x0000001106067211 */ /* 0x000fe200078f18ff */
[----:B------:R-:W-:Y:S01]  /*2180*/  @!UP0 UIMAD.WIDE.U32 UR32, UR13, UR8, URZ ;  /* 0x000000080d2082a5 */ /* 0x000fe2000f8e003f */
[----:B------:R-:W-:Y:S01]  /*2190*/  LOP3.LUT R202, R202, 0xfffffe00, R5, 0xf8, !PT ;  /* 0xfffffe00caca7812 */ /* 0x000fe200078ef805 */
[----:B------:R-:W-:Y:S01]  /*21a0*/  IMAD R0, R14, UR11, R3 ;  /* 0x0000000b0e007c24 */ /* 0x000fe2000f8e0203 */
[----:B------:R-:W-:Y:S01]  /*21b0*/  IADD3.X R5, R29, UR12, RZ, P2, !PT ;  /* 0x0000000c1d057c10 */ /* 0x000fe200097fe4ff */
[----:B------:R-:W-:Y:S01]  /*21c0*/  @!UP0 UIMAD UR29, UR13, UR9, UR29 ;  /* 0x000000090d1d82a4 */ /* 0x000fe2000f8e021d */
[----:B------:R-:W-:Y:S01]  /*21d0*/  LOP3.LUT R2, R6, 0xfffffff8, RZ, 0xc0, !PT ;  /* 0xfffffff806027812 */ /* 0x000fe200078ec0ff */
[----:B------:R-:W-:Y:S01]  /*21e0*/  @UP0 UMOV UR30, UR28 ;  /* 0x0000001c001e0c82 */ /* 0x000fe20008000000 */
[----:B------:R-:W-:Y:S01]  /*21f0*/  @!UP0 UMOV UR30, UR32 ;  /* 0x00000020001e8c82 */ /* 0x000fe20008000000 */
[----:B------:R-:W-:Y:S01]  /*2200*/  IMAD.WIDE.U32 R14, R14, UR10, R4 ;  /* 0x0000000a0e0e7c25 */ /* 0x000fe2000f8e0004 */
[----:B------:R-:W-:Y:S01]  /*2210*/  UIADD3 UR10, -UR18, UR22, URZ ;  /* 0x00000016120a7290 */ /* 0x000fe2000fffe13f */
[C---:B------:R-:W-:Y:S01]  /*2220*/  IADD3 R154, P5, R18.reuse, UR25, RZ ;  /* 0x00000019129a7c10 */ /* 0x040fe2000ffbe0ff */
[----:B------:R-:W-:Y:S01]  /*2230*/  @!UP0 UIADD3 UR4, UR33, UR29, URZ ;  /* 0x0000001d21048290 */ /* 0x000fe2000fffe03f */
[----:B------:R-:W-:Y:S01]  /*2240*/  IMAD.IADD R17, R17, 0x1, -R2 ;  /* 0x0000000111117824 */ /* 0x000fe200078e0a02 */
[----:B------:R-:W-:Y:S01]  /*2250*/  IADD3 R2, P1, R203, UR30, RZ ;  /* 0x0000001ecb027c10 */ /* 0x000fe2000ff3e0ff */
[----:B------:R-:W-:Y:S01]  /*2260*/  ULDC.64 UR8, c[0x0][0x258] ;  /* 0x0000960000087ab9 */ /* 0x000fe20000000a00 */
[----:B------:R-:W-:Y:S01]  /*2270*/  ISETP.GE.AND P6, PT, R18, UR10, PT ;  /* 0x0000000a12007c0c */ /* 0x000fe2000bfc6270 */
[----:B------:R-:W-:Y:S01]  /*2280*/  UIMAD UR28, UR19, UR8, URZ ;  /* 0x00000008131c72a4 */ /* 0x000fe2000f8e023f */
[----:B------:R-:W-:Y:S01]  /*2290*/  IADD3.X R3, R29, UR4, RZ, P1, !PT ;  /* 0x000000041d037c10 */ /* 0x000fe20008ffe4ff */
[----:B------:R-:W-:Y:S01]  /*22a0*/  IMAD.U32 R24, RZ, RZ, UR8 ;  /* 0x00000008ff187e24 */ /* 0x000fe2000f8e00ff */
[----:B------:R-:W-:Y:S01]  /*22b0*/  ISETP.GE.AND P4, PT, R30, UR10, PT ;  /* 0x0000000a1e007c0c */ /* 0x000fe2000bf86270 */
[----:B------:R-:W-:Y:S01]  /*22c0*/  UIMAD UR9, UR24, UR9, UR28 ;  /* 0x00000009180972a4 */ /* 0x000fe2000f8e021c */
[----:B------:R-:W-:Y:S01]  /*22d0*/  ISETP.GE.AND P3, PT, R21, UR10, PT ;  /* 0x0000000a15007c0c */ /* 0x000fe2000bf66270 */
[----:B------:R-:W-:Y:S01]  /*22e0*/  UMOV UR4, 0x400 ;  /* 0x0000040000047882 */ /* 0x000fe20000000000 */
[----:B------:R-:W-:Y:S01]  /*22f0*/  SHF.R.S32.HI R19, RZ, 0x1f, R18 ;  /* 0x0000001fff137819 */ /* 0x000fe20000011412 */
[----:B------:R-:W-:Y:S01]  /*2300*/  IMAD.WIDE.U32 R24, R24, UR24, R2 ;  /* 0x0000001818187c25 */ /* 0x000fe2000f8e0002 */
[----:B------:R-:W-:Y:S01]  /*2310*/  UIADD3 UR11, UR14, -0x1, URZ ;  /* 0xffffffff0e0b7890 */ /* 0x000fe2000fffe03f */
[----:B------:R-:W-:Y:S01]  /*2320*/  R2P PR, R17, 0x6 ;  /* 0x0000000611007804 */ /* 0x000fe20000000000 */
[----:B--2---:R-:W-:Y:S01]  /*2330*/  ULEA UR4, UR27, UR4, 0x18 ;  /* 0x000000041b047291 */ /* 0x004fe2000f8ec03f */
[----:B------:R-:W-:Y:S01]  /*2340*/  IMAD.MOV.U32 R2, RZ, RZ, 0x20 ;  /* 0x00000020ff027424 */ /* 0x000fe200078e00ff */
[----:B------:R-:W-:Y:S01]  /*2350*/  USHF.L.U32 UR12, UR11, 0x6, URZ ;  /* 0x000000060b0c7899 */ /* 0x000fe2000800063f */
[----:B------:R-:W-:Y:S01]  /*2360*/  IADD3.X R13, R19, UR23, RZ, P5, !PT ;  /* 0x00000017130d7c10 */ /* 0x000fe2000affe4ff */
[----:B------:R-:W-:Y:S01]  /*2370*/  VIADD R27, R25, UR9 ;  /* 0x00000009191b7c36 */ /* 0x000fe20008000000 */
[----:B------:R-:W-:Y:S01]  /*2380*/  BSSY B0, `(.L_x_3381) ;  /* 0x000002c000007945 */ /* 0x000fe20003800000 */
[----:B-1----:R-:W-:Y:S01]  /*2390*/  IMAD.WIDE R32, R33, 0x40, R18 ;  /* 0x0000004021207825 */ /* 0x002fe200078e0212 */
[----:B------:R-:W-:-:S02]  /*23a0*/  LEA R202, R202, UR4, 0x1 ;  /* 0x00000004caca7c11 */ /* 0x000fc4000f8e08ff */
[----:B------:R-:W-:Y:S01]  /*23b0*/  SEL R7, R7, 0xfffffff0, !P1 ;  /* 0xfffffff007077807 */ /* 0x000fe20004800000 */
[----:B------:R-:W-:Y:S01]  /*23c0*/  VIADD R16, R18, 0x30 ;  /* 0x0000003012107836 */ /* 0x000fe20000000000 */
[----:B------:R-:W-:Y:S01]  /*23d0*/  SEL R5, R2, 0xffffffe0, !P2 ;  /* 0xffffffe002057807 */ /* 0x000fe20005000000 */
[C---:B------:R-:W-:Y:S02]  /*23e0*/  VIADD R4, R203.reuse, 0x40 ;  /* 0x00000040cb047836 */ /* 0x040fe40000000000 */
        /* <DEDUP_REMOVED lines=37> */
.L_x_3382:
[----:B------:R-:W-:Y:S05]  /*2640*/  BSYNC B0 ;  /* 0x0000000000007941 */ /* 0x000fea0003800000 */
.L_x_3381:
[----:B------:R-:W-:Y:S01]  /*2650*/  UIADD3 UR23, -UR12, UR15, URZ ;  /* 0x0000000f0c177290 */ /* 0x000fe2000fffe13f */
        /* <DEDUP_REMOVED lines=41> */
.L_x_3384:
[----:B------:R-:W-:Y:S05]  /*28f0*/  BSYNC B0 ;  /* 0x0000000000007941 */ /* 0x000fea0003800000 */
.L_x_3383:
[----:B------:R-:W-:Y:S01]  /*2900*/  BSSY B0, `(.L_x_3385) ;  /* 0x0000029000007945 */ /* 0x000fe20003800000 */
[----:B------:R-:W-:-:S03]  /*2910*/  ISETP.GE.AND P6, PT, R30, UR23, PT ;  /* 0x000000171e007c0c */ /* 0x000fc6000bfc6270 */
[----:B------:R-:W-:Y:S10]  /*2920*/  @P3 BRA `(.L_x_3386) ;  /* 0x0000000000983947 */ /* 0x000ff40003800000 */
        /* <DEDUP_REMOVED lines=38> */
.L_x_3386:
[----:B------:R-:W-:Y:S05]  /*2b90*/  BSYNC B0 ;  /* 0x0000000000007941 */ /* 0x000fea0003800000 */
.L_x_3385:
[----:B------:R-:W-:Y:S01]  /*2ba0*/  IADD3 R28, P2, R203, R28, RZ ;  /* 0x0000001ccb1c7210 */ /* 0x000fe20007f5e0ff */
[----:B------:R-:W-:Y:S01]  /*2bb0*/  BSSY B0, `(.L_x_3387) ;  /* 0x0000029000007945 */ /* 0x000fe20003800000 */
[----:B------:R-:W-:-:S03]  /*2bc0*/  ISETP.GE.AND P4, PT, R30, UR23, PT ;  /* 0x000000171e007c0c */ /* 0x000fc6000bf86270 */
[----:B------:R-:W-:Y:S01]  /*2bd0*/  IMAD.X R29, R29, 0x1, R22, P2 ;  /* 0x000000011d1d7824 */ /* 0x000fe200010e0616 */
        /* <DEDUP_REMOVED lines=13> */
[----:B------:R2:W-:Y:S06]  /*2cb0*/  @P5 STS.128 [R202+0x1800], RZ ;  /* 0x001800ffca005388 */ /* 0x0005ec0000000c00 */
[----:B-1-34-:R-:W1:Y:S01]  /*2cc0*/  @!P3 LDC.64 R8, c[0x0][0x210] ;  /* 0x00008400ff08bb82 */ /* 0x01ae620000000a00 */
        /* <DEDUP_REMOVED lines=23> */
.L_x_3388:
[----:B------:R-:W-:Y:S05]  /*2e40*/  BSYNC B0 ;  /* 0x0000000000007941 */ /* 0x000fea0003800000 */
.L_x_3387:
[C---:B------:R-:W-:Y:S01]  /*2e50*/  ISETP.GE.AND P1, PT, R18.reuse, UR23, PT ;  /* 0x0000001712007c0c */ /* 0x040fe2000bf26270 */
[----:B-1234-:R-:W-:Y:S01]  /*2e60*/  IMAD R9, R19, UR6, RZ ;  /* 0x0000000613097c24 */ /* 0x01efe2000f8e02ff */
[----:B------:R-:W-:Y:S01]  /*2e70*/  LEA.HI R23, R23, R84, RZ, 0x5 ;  /* 0x0000005417177211 */ /* 0x000fe200078f28ff */
[C---:B------:R-:W-:Y:S01]  /*2e80*/  IMAD.WIDE.U32 R28, R18.reuse, UR6, R28 ;  /* 0x00000006121c7c25 */ /* 0x040fe2000f8e001c */
[----:B------:R-:W-:Y:S01]  /*2e90*/  USHF.L.U64.HI UR25, UR6, 0x4, UR7 ;  /* 0x0000000406197899 */ /* 0x000fe20008010207 */
[----:B------:R-:W-:Y:S01]  /*2ea0*/  BSSY B0, `(.L_x_3389) ;  /* 0x0000024000007945 */ /* 0x000fe20003800000 */
[----:B------:R-:W-:Y:S01]  /*2eb0*/  USHF.L.U32 UR26, UR6, 0x4, URZ ;  /* 0x00000004061a7899 */ /* 0x000fe2000800063f */
[----:B------:R-:W-:Y:S01]  /*2ec0*/  IMAD R134, R18, UR7, R9 ;  /* 0x0000000712867c24 */ /* 0x000fe2000f8e0209 */
[----:B------:R-:W-:Y:S02]  /*2ed0*/  LOP3.LUT R27, R23, 0xffffffe0, RZ, 0xc0, !PT ;  /* 0xffffffe0171b7812 */ /* 0x000fe400078ec0ff */
[----:B------:R-:W-:-:S02]  /*2ee0*/  MOV R133, R28 ;  /* 0x0000001c00857202 */ /* 0x000fc40000000f00 */
[----:B------:R-:W-:Y:S01]  /*2ef0*/  IADD3 R134, R29, R134, RZ ;  /* 0x000000861d867210 */ /* 0x000fe20007ffe0ff */
[----:B------:R-:W-:Y:S06]  /*2f00*/  @P1 BRA `(.L_x_3390) ;  /* 0x0000000000741947 */ /* 0x000fec0003800000 */
[----:B------:R-:W-:Y:S02]  /*2f10*/  ULDC UR8, c[0x0][0x2d0] ;  /* 0x0000b40000087ab9 */ /* 0x000fe40000000800 */
[----:B------:R-:W-:Y:S02]  /*2f20*/  ISETP.GE.AND P5, PT, R203, UR8, PT ;  /* 0x00000008cb007c0c */ /* 0x000fe4000bfa6270 */
[----:B------:R-:W-:Y:S02]  /*2f30*/  ISETP.GE.AND P3, PT, R4, UR8, PT ;  /* 0x0000000804007c0c */ /* 0x000fe4000bf66270 */
[----:B------:R-:W-:-:S09]  /*2f40*/  ISETP.GE.AND P1, PT, R3, UR8, PT ;  /* 0x0000000803007c0c */ /* 0x000fd2000bf26270 */
[----:B------:R-:W1:Y:S01]  /*2f50*/  @!P5 LDC.64 R10, c[0x0][0x218] ;  /* 0x00008600ff0adb82 */ /* 0x000e620000000a00 */
[----:B------:R2:W-:Y:S07]  /*2f60*/  @P5 STS.128 [R202+0x6000], RZ ;  /* 0x006000ffca005388 */ /* 0x0005ee0000000c00 */
[----:B------:R-:W3:Y:S01]  /*2f70*/  @!P3 LDC.64 R8, c[0x0][0x218] ;  /* 0x00008600ff08bb82 */ /* 0x000ee20000000a00 */
        /* <DEDUP_REMOVED lines=22> */
.L_x_3390:
[----:B------:R-:W-:Y:S05]  /*30e0*/  BSYNC B0 ;  /* 0x0000000000007941 */ /* 0x000fea0003800000 */
.L_x_3389:
        /* <DEDUP_REMOVED lines=8> */
[----:B--2---:R-:W2:Y:S01]  /*3170*/  @!P5 LDC.64 R10, c[0x0][0x218] ;  /* 0x00008600ff0adb82 */ /* 0x004ea20000000a00 */
[----:B------:R3:W-:Y:S07]  /*3180*/  @P5 STS.128 [R202+0x6800], RZ ;  /* 0x006800ffca005388 */ /* 0x0007ee0000000c00 */
        /* <DEDUP_REMOVED lines=23> */
.L_x_3392:
[----:B------:R-:W-:Y:S05]  /*3300*/  BSYNC B0 ;  /* 0x0000000000007941 */ /* 0x000fea0003800000 */
.L_x_3391:
[----:B------:R-:W-:Y:S01]  /*3310*/  ISETP.GE.AND P2, PT, R21, UR23, PT ;  /* 0x0000001715007c0c */ /* 0x000fe2000bf46270 */
[----:B------:R-:W-:Y:S01]  /*3320*/  IMAD.IADD R27, R84, 0x1, -R27 ;  /* 0x00000001541b7824 */ /* 0x000fe200078e0a1b */
[----:B------:R-:W-:Y:S01]  /*3330*/  BSSY B0, `(.L_x_3393) ;  /* 0x0000026000007945 */ /* 0x000fe20003800000 */
[----:B------:R-:W-:-:S03]  /*3340*/  ISETP.GE.AND P1, PT, R16, UR23, PT ;  /* 0x0000001710007c0c */ /* 0x000fc6000bf26270 */
[----:B------:R-:W-:-:S07]  /*3350*/  SHF.R.S32.HI R26, RZ, 0x1f, R27 ;  /* 0x0000001fff1a7819 */ /* 0x000fce000001141b */
        /* <DEDUP_REMOVED lines=35> */
.L_x_3394:
[----:B------:R-:W-:Y:S05]  /*3590*/  BSYNC B0 ;  /* 0x0000000000007941 */ /* 0x000fea0003800000 */
.L_x_3393:
[----:B------:R-:W-:Y:S01]  /*35a0*/  SHF.R.S32.HI R25, RZ, 0x4, R20 ;  /* 0x00000004ff197819 */ /* 0x000fe20000011414 */
[----:B------:R-:W-:Y:S01]  /*35b0*/  BSSY B0, `(.L_x_3395) ;  /* 0x000002a000007945 */ /* 0x000fe20003800000 */
[----:B------:R-:W-:Y:S02]  /*35c0*/  ISETP.GE.AND P6, PT, R21, UR23, PT ;  /* 0x0000001715007c0c */ /* 0x000fe4000bfc6270 */
[----:B------:R-:W-:Y:S01]  /*35d0*/  SHF.R.S32.HI R21, RZ, 0x5, R23 ;  /* 0x00000005ff157819 */ /* 0x000fe20000011417 */
[----:B------:R-:W-:Y:S01]  /*35e0*/  IMAD.SHL.U32 R23, R12, 0x40, RZ ;  /* 0x000000400c177824 */ /* 0x000fe200078e00ff */
[----:B------:R-:W-:Y:S02]  /*35f0*/  LEA.HI R26, R26, R27, RZ, 0x2 ;  /* 0x0000001b1a1a7211 */ /* 0x000fe400078f10ff */
[----:B------:R-:W-:Y:S01]  /*3600*/  LEA.HI R20, R20, R25, RZ, 0x1 ;  /* 0x0000001914147211 */ /* 0x000fe200078f08ff */
[----:B------:R-:W-:Y:S05]  /*3610*/  @P1 BRA `(.L_x_3396) ;  /* 0x00000000008c1947 */ /* 0x000fea0003800000 */
        /* <DEDUP_REMOVED lines=35> */
.L_x_3396:
[----:B------:R-:W-:Y:S05]  /*3850*/  BSYNC B0 ;  /* 0x0000000000007941 */ /* 0x000fea0003800000 */
.L_x_3395:
[----:B-1234-:R-:W-:Y:S01]  /*3860*/  LEA R8, R21, UR18, 0x4 ;  /* 0x0000001215087c11 */ /* 0x01efe2000f8e20ff */
[----:B------:R-:W-:Y:S01]  /*3870*/  USHF.R.S32.HI UR18, URZ, 0x1f, UR13 ;  /* 0x0000001f3f127899 */ /* 0x000fe2000801140d */
[----:B------:R-:W0:Y:S01]  /*3880*/  LDGDEPBAR ;  /* 0x00000000000079af */ /* 0x000e220000000000 */
[----:B------:R-:W-:Y:S01]  /*3890*/  ULDC.64 UR8, c[0x0][0x3d0] ;  /* 0x0000f40000087ab9 */ /* 0x000fe20000000a00 */
[----:B------:R-:W-:Y:S01]  /*38a0*/  UMOV UR28, UR24 ;  /* 0x00000018001c7c82 */ /* 0x000fe20008000000 */
[----:B------:R-:W-:Y:S01]  /*38b0*/  UIMAD UR18, UR18, UR8, URZ ;  /* 0x00000008121272a4 */ /* 0x000fe2000f8e023f */
[----:B------:R-:W-:Y:S01]  /*38c0*/  SHF.R.S32.HI R9, RZ, 0x2, R26 ;  /* 0x00000002ff097819 */ /* 0x000fe2000001141a */
[----:B------:R-:W-:Y:S01]  /*38d0*/  UMOV UR29, UR19 ;  /* 0x00000013001d7c82 */ /* 0x000fe20008000000 */
[----:B------:R-:W-:Y:S01]  /*38e0*/  ISETP.GE.AND P5, PT, R16, UR23, PT ;  /* 0x0000001710007c0c */ /* 0x000fe2000bfa6270 */
[----:B------:R-:W-:Y:S01]  /*38f0*/  UIMAD.WIDE.U32 UR28, UR13, UR8, UR28 ;  /* 0x000000080d1c72a5 */ /* 0x000fe2000f8e001c */
[----:B------:R-:W-:Y:S01]  /*3900*/  IADD3 R8, R8, 0x1, R9 ;  /* 0x0000000108087810 */ /* 0x000fe20007ffe009 */
[----:B------:R-:W-:Y:S01]  /*3910*/  UIMAD UR18, UR13, UR9, UR18 ;  /* 0x000000090d1272a4 */ /* 0x000fe2000f8e0212 */
[----:B------:R-:W-:Y:S01]  /*3920*/  IMAD.SHL.U32 R9, R17, 0x40, RZ ;  /* 0x0000004011097824 */ /* 0x000fe200078e00ff */
[----:B------:R-:W1:Y:S01]  /*3930*/  LDC.64 R224, c[0x0][0x250] ;  /* 0x00009400ffe07b82 */ /* 0x000e620000000a00 */
[----:B------:R-:W-:Y:S01]  /*3940*/  ULDC.64 UR8, c[0x0][0x3c8] ;  /* 0x0000f20000087ab9 */ /* 0x000fe20000000a00 */
[----:B------:R-:W-:Y:S01]  /*3950*/  UIADD3 UR18, UR29, UR18, URZ ;  /* 0x000000121d127290 */ /* 0x000fe2000fffe03f */
[----:B------:R-:W-:Y:S01]  /*3960*/  LOP3.LUT R20, R20, 0xfffffffe, RZ, 0xc0, !PT ;  /* 0xfffffffe14147812 */ /* 0x000fe200078ec0ff */
[----:B------:R-:W-:Y:S01]  /*3970*/  ULEA UR8, UP0, UR28, UR8, 0x2 ;  /* 0x000000081c087291 */ /* 0x000fe2000f80103f */
[----:B------:R-:W-:Y:S01]  /*3980*/  ISETP.GE.AND P2, PT, R18, UR23, PT ;  /* 0x0000001712007c0c */ /* 0x000fe2000bf46270 */
[----:B------:R-:W-:Y:S01]  /*3990*/  IMAD.U32 R11, RZ, RZ, UR22 ;  /* 0x00000016ff0b7e24 */ /* 0x000fe2000f8e00ff */
[----:B------:R-:W-:Y:S01]  /*39a0*/  LOP3.LUT R9, R9, 0x1c0, RZ, 0xc0, !PT ;  /* 0x000001c009097812 */ /* 0x000fe200078ec0ff */
[----:B------:R-:W-:Y:S01]  /*39b0*/  ULEA.HI.X UR9, UR28, UR9, UR18, 0x2, UP0 ;  /* 0x000000091c097291 */ /* 0x000fe200080f1412 */
[----:B------:R-:W-:Y:S01]  /*39c0*/  IMAD.IADD R20, R25, 0x1, -R20 ;  /* 0x0000000119147824 */ /* 0x000fe200078e0a14 */
[----:B------:R-:W-:Y:S01]  /*39d0*/  LOP3.LUT R23, R23, 0x1c0, RZ, 0xc0, !PT ;  /* 0x000001c017177812 */ /* 0x000fe200078ec0ff */
[----:B------:R-:W-:Y:S01]  /*39e0*/  IMAD.U32 R16, RZ, RZ, UR8 ;  /* 0x00000008ff107e24 */ /* 0x000fe2000f8e00ff */
[----:B------:R-:W-:Y:S01]  /*39f0*/  IADD3 R8, R8, UR15, -R11 ;  /* 0x0000000f08087c10 */ /* 0x000fe2000fffe80b */
[----:B------:R-:W-:-:S04]  /*3a00*/  DEPBAR.LE SB0, 0x0 ;  /* 0x000080000000791a */ /* 0x000fc80000000000 */
[----:B------:R-:W-:Y:S01]  /*3a10*/  IMAD.U32 R17, RZ, RZ, UR9 ;  /* 0x00000009ff117e24 */ /* 0x000fe2000f8e00ff */
[----:B------:R-:W-:Y:S01]  /*3a20*/  ULDC.64 UR8, c[0x0][0x220] ;  /* 0x0000880000087ab9 */ /* 0x000fe20000000a00 */
[----:B------:R-:W-:Y:S02]  /*3a30*/  IMAD.SHL.U32 R10, R20, 0x8, RZ ;  /* 0x00000008140a7824 */ /* 0x000fe400078e00ff */
[----:B------:R-:W-:Y:S01]  /*3a40*/  IMAD.SHL.U32 R18, R18, 0x8, RZ ;  /* 0x0000000812127824 */ /* 0x000fe200078e00ff */
[----:B------:R2:W5:Y:S01]  /*3a50*/  LDG.E R85, desc[UR20][R16.64] ;  /* 0x0000001410557981 */ /* 0x000562000c1e1900 */
[----:B------:R-:W-:Y:S01]  /*3a60*/  IMAD.SHL.U32 R11, R6, 0x40, RZ ;  /* 0x00000040060b7824 */ /* 0x000fe200078e00ff */
[----:B------:R-:W-:Y:S01]  /*3a70*/  LOP3.LUT R10, R9, 0x8, R10, 0xf8, !PT ;  /* 0x00000008090a7812 */ /* 0x000fe200078ef80a */
[----:B------:R-:W-:Y:S01]  /*3a80*/  IMAD.IADD R15, R15, 0x1, R0 ;  /* 0x000000010f0f7824 */ /* 0x000fe200078e0200 */
[----:B------:R-:W-:Y:S01]  /*3a90*/  BAR.SYNC.DEFER_BLOCKING 0x0 ;  /* 0x0000000000007b1d */ /* 0x000fe20000010000 */
[----:B------:R-:W-:-:S02]  /*3aa0*/  SHF.R.U32.HI R9, RZ, 0x3, R9 ;  /* 0x00000003ff097819 */ /* 0x000fc40000011609 */
[----:B------:R-:W-:Y:S02]  /*3ab0*/  LOP3.LUT R18, R23, 0x8, R18, 0xf8, !PT ;  /* 0x0000000817127812 */ /* 0x000fe400078ef812 */
[----:B------:R-:W-:Y:S01]  /*3ac0*/  LOP3.LUT R10, R10, R9, RZ, 0x3c, !PT ;  /* 0x000000090a0a7212 */ /* 0x000fe200078e3cff */
[-C--:B-1----:R-:W-:Y:S01]  /*3ad0*/  IMAD R9, R13, R224.reuse, RZ ;  /* 0x000000e00d097224 */ /* 0x082fe200078e02ff */
[----:B------:R-:W-:Y:S02]  /*3ae0*/  SHF.R.U32.HI R23, RZ, 0x3, R23 ;  /* 0x00000003ff177819 */ /* 0x000fe40000011617 */
[----:B------:R-:W-:Y:S01]  /*3af0*/  LOP3.LUT R0, R10, 0xfffffe00, R11, 0xf8, !PT ;  /* 0xfffffe000a007812 */ /* 0x000fe200078ef80b */
[----:B------:R-:W-:Y:S01]  /*3b00*/  IMAD R9, R154, R225, R9 ;  /* 0x000000e19a097224 */ /* 0x000fe200078e0209 */
[----:B------:R-:W-:Y:S01]  /*3b10*/  LOP3.LUT R23, R18, R23, RZ, 0x3c, !PT ;  /* 0x0000001712177212 */ /* 0x000fe200078e3cff */
[----:B------:R-:W-:Y:S01]  /*3b20*/  IMAD.WIDE.U32 R154, R154, R224, R14 ;  /* 0x000000e09a9a7225 */ /* 0x000fe200078e000e */
[----:B------:R-:W-:Y:S03]  /*3b30*/  BSSY B0, `(.L_x_3397) ;  /* 0x0000028000007945 */ /* 0x000fe60003800000 */
[----:B------:R-:W-:Y:S01]  /*3b40*/  VIADD R6, R8, UR5 ;  /* 0x0000000508067c36 */ /* 0x000fe20008000000 */
[----:B------:R-:W-:Y:S01]  /*3b50*/  ULDC UR5, c[0x0][0x2e8] ;  /* 0x0000ba0000057ab9 */ /* 0x000fe20000000800 */
[----:B------:R-:W-:Y:S01]  /*3b60*/  IMAD R197, R20, 0x200, R23 ;  /* 0x0000020014c57824 */ /* 0x000fe200078e0217 */
[----:B------:R2:W-:Y:S04]  /*3b70*/  @P2 STS.128 [R202+0xc000], RZ ;  /* 0x00c000ffca002388 */ /* 0x0005e80000000c00 */
[----:B------:R2:W-:Y:S04]  /*3b80*/  @P2 STS.128 [R202+0xe000], RZ ;  /* 0x00e000ffca002388 */ /* 0x0005e80000000c00 */
[----:B------:R2:W-:Y:S01]  /*3b90*/  @P2 STS.128 [R202+0x10000], RZ ;  /* 0x010000ffca002388 */ /* 0x0005e20000000c00 */
[----:B------:R-:W-:Y:S01]  /*3ba0*/  IMAD.IADD R152, R155, 0x1, R9 ;  /* 0x000000019b987824 */ /* 0x000fe200078e0209 */
[----:B------:R-:W-:Y:S01]  /*3bb0*/  LEA R210, P1, R154, UR8, 0x1 ;  /* 0x000000089ad27c11 */ /* 0x000fe2000f8208ff */
[----:B------:R-:W-:Y:S01]  /*3bc0*/  IMAD R198, R21, 0x400, R0 ;  /* 0x0000040015c67824 */ /* 0x000fe200078e0200 */
[----:B------:R-:W1:Y:S01]  /*3bd0*/  MUFU.RCP R86, UR5 ;  /* 0x0000000500567d08 */ /* 0x000e620008001000 */
        /* <DEDUP_REMOVED lines=29> */
.L_x_3398:
[----:B------:R-:W-:Y:S05]  /*3db0*/  BSYNC B0 ;  /* 0x0000000000007941 */ /* 0x000fea0003800000 */
.L_x_3397:
        /* <DEDUP_REMOVED lines=31> */
.L_x_3400:
[----:B------:R-:W-:Y:S05]  /*3fb0*/  BSYNC B0 ;  /* 0x0000000000007941 */ /* 0x000fea0003800000 */
.L_x_3399:
        /* <DEDUP_REMOVED lines=33> */
.L_x_3402:
[----:B------:R-:W-:Y:S05]  /*41d0*/  BSYNC B0 ;  /* 0x0000000000007941 */ /* 0x000fea0003800000 */
.L_x_3401:
        /* <DEDUP_REMOVED lines=10> */
[C---:B-1----:R-:W-:Y:S01]  /*4280*/  @!P3 IMAD R9, R225.reuse, 0x60, RZ ;  /* 0x00000060e109b824 */ /* 0x042fe200078e02ff */
        /* <DEDUP_REMOVED lines=20> */
[----:B-1----:R-:W-:-:S05]  /*43d0*/  IMAD.WIDE.U32 R10, R224, 0x60, R210 ;  /* 0x00000060e00a7825 */ /* 0x002fca00078e00d2 */
[----:B------:R-:W-:-:S05]  /*43e0*/  IADD3 R11, R11, R8, RZ ;  /* 0x000000080b0b7210 */ /* 0x000fca0007ffe0ff */
[----:B------:R-:W-:Y:S01]  /*43f0*/  @!PT LDS RZ, [RZ] ;  /* 0x00000000fffff984 */ /* 0x000fe20000000800 */
[----:B------:R-:W-:Y:S01]  /*4400*/  @!PT LDS RZ, [RZ] ;  /* 0x00000000fffff984 */ /* 0x000fe20000000800 */
[----:B------:R-:W-:Y:S01]  /*4410*/  @!PT LDS RZ, [RZ] ;  /* 0x00000000fffff984 */ /* 0x000fe20000000800 */
[----:B------:R1:W-:Y:S02]  /*4420*/  LDGSTS.E.BYPASS.LTC128B.128 [R202+0x11800], desc[UR20][R10.64+0x100] ;  /* 0x118001000aca7fae */ /* 0x0003e4000b901d54 */
.L_x_3404:
[----:B------:R-:W-:Y:S05]  /*4430*/  BSYNC B0 ;  /* 0x0000000000007941 */ /* 0x000fea0003800000 */
.L_x_3403:
[----:B------:R-:W-:Y:S01]  /*4440*/  LDSM.16.M88.4 R40, [R198] ;  /* 0x00000000c628783b */ /* 0x000fe20000000200 */
[----:B------:R-:W-:Y:S01]  /*4450*/  LOP3.LUT P1, RZ, R12, 0x2, RZ, 0xc0, !PT ;  /* 0x000000020cff7812 */ /* 0x000fe2000782c0ff */
[----:B------:R-:W-:Y:S02]  /*4460*/  VIADD R13, R197, 0x6000 ;  /* 0x00006000c50d7836 */ /* 0x000fe40000000000 */
[----:B-1---5:R-:W-:Y:S01]  /*4470*/  FMUL.FTZ R85, R85, R86 ;  /* 0x0000005655557220 */ /* 0x022fe20000410000 */
[----:B------:R-:W1:Y:S01]  /*4480*/  LDSM.16.M88.4 R8, [R197+0x6800] ;  /* 0x00680000c508783b */ /* 0x000e620000000200 */
[----:B------:R-:W-:Y:S01]  /*4490*/  VIADD R195, R197, 0x6020 ;  /* 0x00006020c5c37836 */ /* 0x000fe20000000000 */
[----:B------:R-:W-:Y:S01]  /*44a0*/  VIMNMX R135, R6, UR15, PT ;  /* 0x0000000f06877c48 */ /* 0x000fe2000bfe0100 */
[--C-:B------:R-:W-:Y:S01]  /*44b0*/  IMAD R196, R7, 0x2, R198.reuse ;  /* 0x0000000207c47824 */ /* 0x100fe200078e02c6 */
[----:B--2---:R-:W2:Y:S01]  /*44c0*/  LDSM.16.M88.4 R16, [R197+0x6000] ;  /* 0x00600000c510783b */ /* 0x004ea20000000200 */
[----:B------:R-:W-:Y:S01]  /*44d0*/  IMAD R194, R5, 0x2, R198 ;  /* 0x0000000205c27824 */ /* 0x000fe200078e02c6 */
[----:B------:R-:W-:Y:S01]  /*44e0*/  R2UR UR5, R85 ;  /* 0x00000000550572ca */ /* 0x000fe200000e0000 */
[----:B------:R-:W-:Y:S01]  /*44f0*/  IMAD R193, R5, 0x2, R196 ;  /* 0x0000000205c17824 */ /* 0x000fe200078e02c4 */
[----:B------:R-:W3:Y:S01]  /*4500*/  LDSM.16.M88.4 R72, [R197+0x7000] ;  /* 0x00700000c548783b */ /* 0x000ee20000000200 */
[----:B------:R-:W-:-:S02]  /*4510*/  IMAD.SHL.U32 R204, R84, 0x2, RZ ;  /* 0x0000000254cc7824 */ /* 0x000fc400078e00ff */
[----:B------:R-:W-:Y:S01]  /*4520*/  @P1 VIADD R195, R13, 0xffffffe0 ;  /* 0xffffffe00dc31836 */ /* 0x000fe20000000000 */
[----:B------:R-:W4:Y:S01]  /*4530*/  LDSM.16.M88.4 R68, [R197+0x7800] ;  /* 0x00780000c544783b */ /* 0x000f220000000200 */
[----:B------:R-:W-:Y:S02]  /*4540*/  LOP3.LUT P1, RZ, R12, 0x4, RZ, 0xc0, !PT ;  /* 0x000000040cff7812 */ /* 0x000fe4000782c0ff */
[----:B------:R-:W-:Y:S01]  /*4550*/  LOP3.LUT R204, R204, 0x6, RZ, 0xc0, !PT ;  /* 0x00000006cccc7812 */ /* 0x000fe200078ec0ff */
[----:B------:R-:W-:Y:S01]  /*4560*/  LDSM.16.M88.4 R52, [R196] ;  /* 0x00000000c434783b */ /* 0x000fe20000000200 */
[----:B------:R-:W-:Y:S01]  /*4570*/  SEL R2, R2, 0xffffffe0, !P1 ;  /* 0xffffffe002027807 */ /* 0x000fe20004800000 */
[C---:B------:R-:W-:Y:S02]  /*4580*/  VIADD R187, R195.reuse, 0x800 ;  /* 0x00000800c3bb7836 */ /* 0x040fe40000000000 */
[----:B------:R-:W4:Y:S01]  /*4590*/  LDSM.16.M88.4 R60, [R195+0x800] ;  /* 0x00080000c33c783b */ /* 0x000f220000000200 */
[----:B------:R-:W-:-:S02]  /*45a0*/  VIADD R186, R195, 0x1000 ;  /* 0x00001000c3ba7836 */ /* 0x000fc40000000000 */
[C---:B------:R-:W-:Y:S01]  /*45b0*/  IMAD R191, R2.reuse, 0x2, R197 ;  /* 0x0000000202bf7824 */ /* 0x040fe200078e02c5 */
[----:B------:R-:W4:Y:S01]  /*45c0*/  LDSM.16.M88.4 R64, [R195] ;  /* 0x00000000c340783b */ /* 0x000f220000000200 */
[----:B------:R-:W-:Y:S02]  /*45d0*/  IMAD R184, R2, 0x2, R195 ;  /* 0x0000000202b87824 */ /* 0x000fe400078e02c3 */
[C---:B------:R-:W-:Y:S01]  /*45e0*/  VIADD R185, R195.reuse, 0x1800 ;  /* 0x00001800c3b97836 */ /* 0x040fe20000000000 */
[----:B------:R-:W4:Y:S01]  /*45f0*/  LDSM.16.M88.4 R56, [R195+0x1000] ;  /* 0x00100000c338783b */ /* 0x000f220000000200 */
[C---:B------:R-:W-:Y:S02]  /*4600*/  VIADD R183, R195.reuse, 0x2000 ;  /* 0x00002000c3b77836 */ /* 0x040fe40000000000 */
[C---:B------:R-:W-:Y:S01]  /*4610*/  VIADD R182, R195.reuse, 0x2800 ;  /* 0x00002800c3b67836 */ /* 0x040fe20000000000 */
[----:B------:R-:W4:Y:S01]  /*4620*/  LDSM.16.M88.4 R48, [R195+0x1800] ;  /* 0x00180000c330783b */ /* 0x000f220000000200 */
[----:B------:R-:W-:-:S02]  /*4630*/  VIADD R181, R195, 0x3000 ;  /* 0x00003000c3b57836 */ /* 0x000fc40000000000 */
[C---:B------:R-:W-:Y:S01]  /*4640*/  VIADD R180, R195.reuse, 0x3800 ;  /* 0x00003800c3b47836 */ /* 0x040fe20000000000 */
[----:B------:R-:W-:Y:S01]  /*4650*/  LDSM.16.M88.4 R36, [R194] ;  /* 0x00000000c224783b */ /* 0x000fe20000000200 */
[C---:B------:R-:W-:Y:S02]  /*4660*/  VIADD R179, R195.reuse, 0x4000 ;  /* 0x00004000c3b37836 */ /* 0x040fe40000000000 */
[C---:B------:R-:W-:Y:S01]  /*4670*/  VIADD R178, R195.reuse, 0x4800 ;  /* 0x00004800c3b27836 */ /* 0x040fe20000000000 */
[C---:B-1----:R-:W-:Y:S01]  /*4680*/  HMMA.16816.F32.BF16 R12, R40.reuse, R8, RZ ;  /* 0x00000008280c723c */ /* 0x042fe200000418ff */
[----:B------:R-:W1:Y:S01]  /*4690*/  LDSM.16.M88.4 R28, [R191+0x6800] ;  /* 0x00680000bf1c783b */ /* 0x000e620000000200 */
[C---:B------:R-:W-:Y:S02]  /*46a0*/  VIADD R177, R195.reuse, 0x5000 ;  /* 0x00005000c3b17836 */ /* 0x040fe40000000000 */
[----:B------:R-:W-:Y:S01]  /*46b0*/  VIADD R176, R195, 0x5800 ;  /* 0x00005800c3b07836 */ /* 0x000fe20000000000 */
[----:B------:R-:W1:Y:S01]  /*46c0*/  LDSM.16.M88.4 R32, [R191+0x6000] ;  /* 0x00600000bf20783b */ /* 0x000e620000000200 */
[C---:B------:R-:W-:Y:S03]  /*46d0*/  HMMA.16816.F32.BF16 R8, R40.reuse, R10, RZ ;  /* 0x0000000a2808723c */ /* 0x040fe600000418ff */
[----:B------:R-:W1:Y:S03]  /*46e0*/  LDSM.16.M88.4 R24, [R191+0x7000] ;  /* 0x00700000bf18783b */ /* 0x000e660000000200 */
[C---:B--2---:R-:W-:Y:S01]  /*46f0*/  HMMA.16816.F32.BF16 R20, R40.reuse, R16, RZ ;  /* 0x000000102814723c */ /* 0x044fe200000418ff */
[----:B------:R-:W2:Y:S04]  /*4700*/  LDSM.16.M88.4 R80, [R191+0x7800] ;  /* 0x00780000bf50783b */ /* 0x000ea80000000200 */
[----:B------:R-:W0:Y:S01]  /*4710*/  LDGDEPBAR ;  /* 0x00000000000079af */ /* 0x000e220000000000 */
[C---:B------:R-:W-:Y:S06]  /*4720*/  HMMA.16816.F32.BF16 R16, R40.reuse, R18, RZ ;  /* 0x000000122810723c */ /* 0x040fec00000418ff */
[C---:B---3--:R-:W-:Y:S06]  /*4730*/  HMMA.16816.F32.BF16 R76, R40.reuse, R72, RZ ;  /* 0x00000048284c723c */ /* 0x048fec00000418ff */
[C---:B------:R-:W-:Y:S06]  /*4740*/  HMMA.16816.F32.BF16 R72, R40.reuse, R74, RZ ;  /* 0x0000004a2848723c */ /* 0x040fec00000418ff */
[----:B----4-:R-:W-:Y:S06]  /*4750*/  HMMA.16816.F32.BF16 R44, R40, R68, RZ ;  /* 0x00000044282c723c */ /* 0x010fec00000418ff */
[----:B------:R-:W-:Y:S06]  /*4760*/  HMMA.16816.F32.BF16 R12, R52, R60, R12 ;  /* 0x0000003c340c723c */ /* 0x000fec000004180c */
[----:B------:R-:W-:Y:S01]  /*4770*/  HMMA.16816.F32.BF16 R40, R40, R70, RZ ;  /* 0x000000462828723c */ /* 0x000fe200000418ff */
[----:B------:R-:W-:Y:S05]  /*4780*/  LDSM.16.M88.4 R68, [R193] ;  /* 0x00000000c144783b */ /* 0x000fea0000000200 */
[C---:B------:R-:W-:Y:S01]  /*4790*/  HMMA.16816.F32.BF16 R8, R52.reuse, R62, R8 ;  /* 0x0000003e3408723c */ /* 0x040fe20000041808 */
[----:B------:R-:W3:Y:S05]  /*47a0*/  LDSM.16.M88.4 R60, [R184+0x800] ;  /* 0x00080000b83c783b */ /* 0x000eea0000000200 */
[C---:B------:R-:W-:Y:S06]  /*47b0*/  HMMA.16816.F32.BF16 R20, R52.reuse, R64, R20 ;  /* 0x000000403414723c */ /* 0x040fec0000041814 */
[C---:B------:R-:W-:Y:S01]  /*47c0*/  HMMA.16816.F32.BF16 R16, R52.reuse, R66, R16 ;  /* 0x000000423410723c */ /* 0x040fe20000041810 */
[----:B------:R-:W4:Y:S05]  /*47d0*/  LDSM.16.M88.4 R64, [R184] ;  /* 0x00000000b840783b */ /* 0x000f2a0000000200 */
[C---:B------:R-:W-:Y:S06]  /*47e0*/  HMMA.16816.F32.BF16 R76, R52.reuse, R56, R76 ;  /* 0x00000038344c723c */ /* 0x040fec000004184c */
[C---:B------:R-:W-:Y:S01]  /*47f0*/  HMMA.16816.F32.BF16 R72, R52.reuse, R58, R72 ;  /* 0x0000003a3448723c */ /* 0x040fe20000041848 */
[----:B------:R-:W4:Y:S05]  /*4800*/  LDSM.16.M88.4 R56, [R184+0x1000] ;  /* 0x00100000b838783b */ /* 0x000f2a0000000200 */
        /* <DEDUP_REMOVED lines=9> */
[----:B------:R-:W1:Y:S05]  /*48a0*/  LDSM.16.M88.4 R32, [R197+0x8800] ;  /* 0x00880000c520783b */ /* 0x000e6a0000000200 */
[C---:B------:R-:W-:Y:S06]  /*48b0*/  HMMA.16816.F32.BF16 R76, R36.reuse, R24, R76 ;  /* 0x00000018244c723c */ /* 0x040fec000004184c */
[----:B--2---:R-:W-:Y:S06]  /*48c0*/  HMMA.16816.F32.BF16 R44, R36, R80, R44 ;  /* 0x00000050242c723c */ /* 0x004fec000004182c */
[----:B---3--:R-:W-:Y:S06]  /*48d0*/  HMMA.16816.F32.BF16 R12, R68, R60, R12 ;  /* 0x0000003c440c723c */ /* 0x008fec000004180c */
[C---:B------:R-:W-:Y:S01]  /*48e0*/  HMMA.16816.F32.BF16 R72, R36.reuse, R26, R72 ;  /* 0x0000001a2448723c */ /* 0x040fe20000041848 */
[----:B------:R-:W-:Y:S05]  /*48f0*/  LDSM.16.M88.4 R24, [R197+0x9000] ;  /* 0x00900000c518783b */ /* 0x000fea0000000200 */
[----:B------:R-:W-:Y:S01]  /*4900*/  HMMA.16816.F32.BF16 R40, R36, R82, R40 ;  /* 0x000000522428723c */ /* 0x000fe20000041828 */
[----:B------:R-:W2:Y:S05]  /*4910*/  LDSM.16.M88.4 R36, [R197+0x9800] ;  /* 0x00980000c524783b */ /* 0x000eaa0000000200 */
[C---:B------:R-:W-:Y:S01]  /*4920*/  HMMA.16816.F32.BF16 R8, R68.reuse, R62, R8 ;  /* 0x0000003e4408723c */ /* 0x040fe20000041808 */
[----:B------:R-:W-:Y:S05]  /*4930*/  LDSM.16.M88.4 R60, [R195+0x2800] ;  /* 0x00280000c33c783b */ /* 0x000fea0000000200 */
[C---:B----4-:R-:W-:Y:S06]  /*4940*/  HMMA.16816.F32.BF16 R20, R68.reuse, R64, R20 ;  /* 0x000000404414723c */ /* 0x050fec0000041814 */
[C---:B------:R-:W-:Y:S01]  /*4950*/  HMMA.16816.F32.BF16 R16, R68.reuse, R66, R16 ;  /* 0x000000424410723c */ /* 0x040fe20000041810 */
[----:B------:R-:W-:Y:S05]  /*4960*/  LDSM.16.M88.4 R64, [R195+0x2000] ;  /* 0x00200000c340783b */ /* 0x000fea0000000200 */
[C---:B------:R-:W-:Y:S01]  /*4970*/  HMMA.16816.F32.BF16 R80, R68.reuse, R56, R76 ;  /* 0x000000384450723c */ /* 0x040fe2000004184c */
[----:B------:R-:W3:Y:S05]  /*4980*/  LDSM.16.M88.4 R76, [R196+0x2000] ;  /* 0x00200000c44c783b */ /* 0x000eea0000000200 */
[----:B-1----:R-:W-:Y:S06]  /*4990*/  HMMA.16816.F32.BF16 R44, R68, R28, R44 ;  /* 0x0000001c442c723c */ /* 0x002fec000004182c */
[----:B------:R-:W-:Y:S06]  /*49a0*/  HMMA.16816.F32.BF16 R12, R52, R32, R12 ;  /* 0x00000020340c723c */ /* 0x000fec000004180c */
[C---:B------:R-:W-:Y:S01]  /*49b0*/  HMMA.16816.F32.BF16 R72, R68.reuse, R58, R72 ;  /* 0x0000003a4448723c */ /* 0x040fe20000041848 */
[----:B------:R-:W-:Y:S05]  /*49c0*/  LDSM.16.M88.4 R56, [R195+0x3000] ;  /* 0x00300000c338783b */ /* 0x000fea0000000200 */
[----:B------:R-:W-:Y:S01]  /*49d0*/  HMMA.16816.F32.BF16 R40, R68, R30, R40 ;  /* 0x0000001e4428723c */ /* 0x000fe20000041828 */
[----:B------:R-:W1:Y:S04]  /*49e0*/  LDSM.16.M88.4 R28, [R195+0x3800] ;  /* 0x00380000c31c783b */ /* 0x000e680000000200 */
[----:B------:R-:W-:Y:S01]  /*49f0*/  LDSM.16.M88.4 R68, [R194+0x2000] ;  /* 0x00200000c244783b */ /* 0x000fe20000000200 */
[C---:B------:R-:W-:Y:S03]  /*4a00*/  HMMA.16816.F32.BF16 R8, R52.reuse, R34, R8 ;  /* 0x000000223408723c */ /* 0x040fe60000041808 */
[----:B------:R-:W4:Y:S03]  /*4a10*/  LDSM.16.M88.4 R32, [R191+0x8800] ;  /* 0x00880000bf20783b */ /* 0x000f260000000200 */
[C---:B------:R-:W-:Y:S06]  /*4a20*/  HMMA.16816.F32.BF16 R20, R52.reuse, R48, R20 ;  /* 0x000000303414723c */ /* 0x040fec0000041814 */
[C---:B------:R-:W-:Y:S01]  /*4a30*/  HMMA.16816.F32.BF16 R16, R52.reuse, R50, R16 ;  /* 0x000000323410723c */ /* 0x040fe20000041810 */
[----:B------:R-:W4:Y:S05]  /*4a40*/  LDSM.16.M88.4 R48, [R191+0x8000] ;  /* 0x00800000bf30783b */ /* 0x000f2a0000000200 */
[----:B--2---:R-:W-:Y:S06]  /*4a50*/  HMMA.16816.F32.BF16 R44, R52, R36, R44 ;  /* 0x00000024342c723c */ /* 0x004fec000004182c */
[----:B---3--:R-:W-:Y:S06]  /*4a60*/  HMMA.16816.F32.BF16 R12, R76, R60, R12 ;  /* 0x0000003c4c0c723c */ /* 0x008fec000004180c */
[C---:B------:R-:W-:Y:S06]  /*4a70*/  HMMA.16816.F32.BF16 R72, R52.reuse, R26, R72 ;  /* 0x0000001a3448723c */ /* 0x040fec0000041848 */
[----:B------:R-:W-:Y:S01]  /*4a80*/  HMMA.16816.F32.BF16 R40, R52, R38, R40 ;  /* 0x000000263428723c */ /* 0x000fe20000041828 */
[----:B------:R-:W2:Y:S05]  /*4a90*/  LDSM.16.M88.4 R36, [R191+0x9800] ;  /* 0x00980000bf24783b */ /* 0x000eaa0000000200 */
[C---:B------:R-:W-:Y:S01]  /*4aa0*/  HMMA.16816.F32.BF16 R8, R76.reuse, R62, R8 ;  /* 0x0000003e4c08723c */ /* 0x040fe20000041808 */
[----:B------:R-:W-:Y:S05]  /*4ab0*/  LDSM.16.M88.4 R60, [R184+0x2000] ;  /* 0x00200000b83c783b */ /* 0x000fea0000000200 */
[----:B------:R-:W-:Y:S06]  /*4ac0*/  HMMA.16816.F32.BF16 R20, R76, R64, R20 ;  /* 0x000000404c14723c */ /* 0x000fec0000041814 */
[----:B------:R-:W-:Y:S01]  /*4ad0*/  HMMA.16816.F32.BF16 R80, R52, R24, R80 ;  /* 0x000000183450723c */ /* 0x000fe20000041850 */
[----:B------:R-:W-:Y:S04]  /*4ae0*/  LDSM.16.M88.4 R52, [R184+0x2800] ;  /* 0x00280000b834783b */ /* 0x000fe80000000200 */
[----:B------:R-:W-:Y:S01]  /*4af0*/  LDSM.16.M88.4 R24, [R191+0x9000] ;  /* 0x00900000bf18783b */ /* 0x000fe20000000200 */
[C---:B------:R-:W-:Y:S03]  /*4b00*/  HMMA.16816.F32.BF16 R16, R76.reuse, R66, R16 ;  /* 0x000000424c10723c */ /* 0x040fe60000041810 */
[----:B------:R-:W3:Y:S03]  /*4b10*/  LDSM.16.M88.4 R64, [R193+0x2000] ;  /* 0x00200000c140783b */ /* 0x000ee60000000200 */
[----:B-1----:R-:W-:Y:S06]  /*4b20*/  HMMA.16816.F32.BF16 R44, R76, R28, R44 ;  /* 0x0000001c4c2c723c */ /* 0x002fec000004182c */
[----:B----4-:R-:W-:Y:S06]  /*4b30*/  HMMA.16816.F32.BF16 R12, R68, R32, R12 ;  /* 0x00000020440c723c */ /* 0x010fec000004180c */
[C---:B------:R-:W-:Y:S06]  /*4b40*/  HMMA.16816.F32.BF16 R72, R76.reuse, R58, R72 ;  /* 0x0000003a4c48723c */ /* 0x040fec0000041848 */
[----:B------:R-:W-:Y:S01]  /*4b50*/  HMMA.16816.F32.BF16 R40, R76, R30, R40 ;  /* 0x0000001e4c28723c */ /* 0x000fe20000041828 */
[----:B------:R-:W1:Y:S05]  /*4b60*/  LDSM.16.M88.4 R28, [R184+0x3800] ;  /* 0x00380000b81c783b */ /* 0x000e6a0000000200 */
[C---:B------:R-:W-:Y:S01]  /*4b70*/  HMMA.16816.F32.BF16 R8, R68.reuse, R34, R8 ;  /* 0x000000224408723c */ /* 0x040fe20000041808 */
[----:B------:R-:W-:Y:S05]  /*4b80*/  LDSM.16.M88.4 R32, [R197+0xa800] ;  /* 0x00a80000c520783b */ /* 0x000fea0000000200 */
[----:B------:R-:W-:Y:S06]  /*4b90*/  HMMA.16816.F32.BF16 R20, R68, R48, R20 ;  /* 0x000000304414723c */ /* 0x000fec0000041814 */
[----:B------:R-:W-:Y:S01]  /*4ba0*/  HMMA.16816.F32.BF16 R80, R76, R56, R80 ;  /* 0x000000384c50723c */ /* 0x000fe20000041850 */
[----:B------:R-:W4:Y:S04]  /*4bb0*/  LDSM.16.M88.4 R76, [R198+0x4000] ;  /* 0x00400000c64c783b */ /* 0x000f280000000200 */
[----:B------:R-:W4:Y:S01]  /*4bc0*/  LDSM.16.M88.4 R56, [R184+0x3000] ;  /* 0x00300000b838783b */ /* 0x000f220000000200 */
[C---:B------:R-:W-:Y:S03]  /*4bd0*/  HMMA.16816.F32.BF16 R16, R68.reuse, R50, R16 ;  /* 0x000000324410723c */ /* 0x040fe60000041810 */
[----:B------:R-:W4:Y:S03]  /*4be0*/  LDSM.16.M88.4 R48, [R197+0xa000] ;  /* 0x00a00000c530783b */ /* 0x000f260000000200 */
        /* <DEDUP_REMOVED lines=9> */
[----:B------:R-:W3:Y:S04]  /*4c80*/  LDSM.16.M88.4 R68, [R196+0x4000] ;  /* 0x00400000c444783b */ /* 0x000ee80000000200 */
[----:B------:R-:W3:Y:S01]  /*4c90*/  LDSM.16.M88.4 R24, [R197+0xb000] ;  /* 0x00b00000c518783b */ /* 0x000ee20000000200 */
        /* <DEDUP_REMOVED lines=22> */
[C---:B------:R-:W-:Y:S06]  /*4e00*/  HMMA.16816.F32.BF16 R20, R68.reuse, R60, R20 ;  /* 0x0000003c4414723c */ /* 0x040fec0000041814 */
[----:B------:R-:W-:Y:S01]  /*4e10*/  HMMA.16816.F32.BF16 R16, R68, R62, R16 ;  /* 0x0000003e4410723c */ /* 0x000fe20000041810 */
[----:B------:R-:W3:Y:S05]  /*4e20*/  LDSM.16.M88.4 R60, [R184+0x4000] ;  /* 0x00400000b83c783b */ /* 0x000eea0000000200 */
[----:B------:R-:W-:Y:S01]  /*4e30*/  HMMA.16816.F32.BF16 R80, R76, R24, R80 ;  /* 0x000000184c50723c */ /* 0x000fe20000041850 */
[----:B------:R-:W3:Y:S05]  /*4e40*/  LDSM.16.M88.4 R24, [R191+0xb000] ;  /* 0x00b00000bf18783b */ /* 0x000eea0000000200 */
[----:B-1----:R-:W-:Y:S06]  /*4e50*/  HMMA.16816.F32.BF16 R44, R68, R28, R44 ;  /* 0x0000001c442c723c */ /* 0x002fec000004182c */
[----:B----4-:R-:W-:Y:S01]  /*4e60*/  HMMA.16816.F32.BF16 R12, R64, R32, R12 ;  /* 0x00000020400c723c */ /* 0x010fe2000004180c */
[----:B------:R-:W-:-:S05]  /*4e70*/  VIADD R28, R204, UR12 ;  /* 0x0000000ccc1c7c36 */ /* 0x000fca0008000000 */
[----:B------:R-:W-:Y:S01]  /*4e80*/  HMMA.16816.F32.BF16 R76, R68, R58, R72 ;  /* 0x0000003a444c723c */ /* 0x000fe20000041848 */
[----:B------:R-:W1:Y:S05]  /*4e90*/  LDSM.16.M88.4 R72, [R184+0x4800] ;  /* 0x00480000b848783b */ /* 0x000e6a0000000200 */
[----:B------:R-:W-:Y:S01]  /*4ea0*/  HMMA.16816.F32.BF16 R32, R64, R34, R8 ;  /* 0x000000224020723c */ /* 0x000fe20000041808 */
[----:B------:R-:W4:Y:S05]  /*4eb0*/  LDSM.16.M88.4 R8, [R184+0x5800] ;  /* 0x00580000b808783b */ /* 0x000f2a0000000200 */
[----:B------:R-:W-:Y:S06]  /*4ec0*/  HMMA.16816.F32.BF16 R40, R68, R30, R40 ;  /* 0x0000001e4428723c */ /* 0x000fec0000041828 */
[----:B------:R-:W-:Y:S06]  /*4ed0*/  HMMA.16816.F32.BF16 R20, R64, R48, R20 ;  /* 0x000000304014723c */ /* 0x000fec0000041814 */
[----:B------:R-:W-:Y:S01]  /*4ee0*/  HMMA.16816.F32.BF16 R80, R68, R56, R80 ;  /* 0x000000384450723c */ /* 0x000fe20000041850 */
[----:B------:R-:W4:Y:S01]  /*4ef0*/  LDSM.16.M88.4 R56, [R184+0x5000] ;  /* 0x00500000b838783b */ /* 0x000f220000000200 */
[----:B------:R-:W-:-:S04]  /*4f00*/  DEPBAR.LE SB0, 0x0 ;  /* 0x000080000000791a */ /* 0x000fc80000000000 */
[C---:B------:R-:W-:Y:S06]  /*4f10*/  HMMA.16816.F32.BF16 R16, R64.reuse, R50, R16 ;  /* 0x000000324010723c */ /* 0x040fec0000041810 */
[C---:B--2---:R-:W-:Y:S06]  /*4f20*/  HMMA.16816.F32.BF16 R44, R64.reuse, R36, R44 ;  /* 0x00000024402c723c */ /* 0x044fec000004182c */
[----:B------:R-:W-:Y:S06]  /*4f30*/  HMMA.16816.F32.BF16 R40, R64, R38, R40 ;  /* 0x000000264028723c */ /* 0x000fec0000041828 */
[----:B---3--:R-:W-:Y:S06]  /*4f40*/  HMMA.16816.F32.BF16 R20, R52, R60, R20 ;  /* 0x0000003c3414723c */ /* 0x008fec0000041814 */
[----:B------:R-:W-:Y:S06]  /*4f50*/  HMMA.16816.F32.BF16 R80, R64, R24, R80 ;  /* 0x000000184050723c */ /* 0x000fec0000041850 */
[----:B------:R-:W-:Y:S01]  /*4f60*/  HMMA.16816.F32.BF16 R16, R52, R62, R16 ;  /* 0x0000003e3410723c */ /* 0x000fe20000041810 */
[----:B------:R-:W-:-:S05]  /*4f70*/  IMAD.U32 R25, RZ, RZ, UR15 ;  /* 0x0000000fff197e24 */ /* 0x000fca000f8e00ff */
[----:B-1----:R-:W-:Y:S01]  /*4f80*/  HMMA.16816.F32.BF16 R12, R52, R72, R12 ;  /* 0x00000048340c723c */ /* 0x002fe2000004180c */
[----:B------:R-:W-:-:S05]  /*4f90*/  VIADDMNMX R2, R6, 0x8, R25, PT ;  /* 0x0000000806027846 */ /* 0x000fca0003800119 */
[----:B----4-:R-:W-:Y:S06]  /*4fa0*/  HMMA.16816.F32.BF16 R44, R52, R8, R44 ;  /* 0x00000008342c723c */ /* 0x010fec000004182c */
[----:B------:R-:W-:Y:S01]  /*4fb0*/  HMMA.16816.F32.BF16 R76, R64, R26, R76 ;  /* 0x0000001a404c723c */ /* 0x000fe2000004184c */
[C---:B------:R-:W-:Y:S02]  /*4fc0*/  VIADD R8, R28.reuse, 0x1 ;  /* 0x000000011c087836 */ /* 0x040fe40000000000 */
[----:B------:R-:W-:-:S03]  /*4fd0*/  VIADD R9, R28, 0x10 ;  /* 0x000000101c097836 */ /* 0x000fc60000000000 */
[----:B------:R-:W-:Y:S01]  /*4fe0*/  I2FP.F32.S32 R6, R8 ;  /* 0x0000000800067245 */ /* 0x000fe20000201400 */
[C---:B------:R-:W-:Y:S01]  /*4ff0*/  HMMA.16816.F32.BF16 R40, R52.reuse, R10, R40 ;  /* 0x0000000a3428723c */ /* 0x040fe20000041828 */
[C---:B------:R-:W-:Y:S01]  /*5000*/  ISETP.GE.AND P4, PT, R8.reuse, R135, PT ;  /* 0x000000870800720c */ /* 0x040fe20003f86270 */
[----:B------:R-:W-:Y:S01]  /*5010*/  BAR.SYNC.DEFER_BLOCKING 0x0 ;  /* 0x0000000000007b1d */ /* 0x000fe20000010000 */
[----:B------:R-:W-:Y:S01]  /*5020*/  ISETP.GE.AND P1, PT, R8, R2, PT ;  /* 0x000000020800720c */ /* 0x000fe20003f26270 */
[C---:B------:R-:W-:Y:S01]  /*5030*/  FFMA.FTZ R21, R6.reuse, UR5, R21 ;  /* 0x0000000506157c23 */ /* 0x040fe20008010015 */
[----:B------:R-:W-:Y:S01]  /*5040*/  FFMA.FTZ R23, R6, UR5, R23 ;  /* 0x0000000506177c23 */ /* 0x000fe20008010017 */
[----:B------:R-:W-:Y:S01]  /*5050*/  HMMA.16816.F32.BF16 R32, R52, R74, R32 ;  /* 0x0000004a3420723c */ /* 0x000fe20000041820 */
[C---:B------:R-:W-:Y:S02]  /*5060*/  VIADD R11, R28.reuse, 0x8 ;  /* 0x000000081c0b7836 */ /* 0x040fe40000000000 */
[----:B------:R-:W-:Y:S01]  /*5070*/  VIADD R6, R28, 0x9 ;  /* 0x000000091c067836 */ /* 0x000fe20000000000 */
[----:B------:R-:W-:-:S02]  /*5080*/  FSEL R25, R21, -INF , !P4 ;  /* 0xff80000015197808 */ /* 0x000fc40006000000 */
[CC--:B------:R-:W-:Y:S01]  /*5090*/  ISETP.GE.AND P5, PT, R11.reuse, R135.reuse, PT ;  /* 0x000000870b00720c */ /* 0x0c0fe20003fa6270 */
[C---:B------:R-:W-:Y:S01]  /*50a0*/  HMMA.16816.F32.BF16 R80, R52.reuse, R56, R80 ;  /* 0x000000383450723c */ /* 0x040fe20000041850 */
[-C--:B------:R-:W-:Y:S02]  /*50b0*/  ISETP.GE.AND P3, PT, R11, R2.reuse, PT ;  /* 0x000000020b00720c */ /* 0x080fe40003f66270 */
[C---:B------:R-:W-:Y:S02]  /*50c0*/  ISETP.GE.AND P6, PT, R6.reuse, R135, PT ;  /* 0x000000870600720c */ /* 0x040fe40003fc6270 */
[----:B------:R-:W-:Y:S01]  /*50d0*/  ISETP.GE.AND P2, PT, R6, R2, PT ;  /* 0x000000020600720c */ /* 0x000fe20003f46270 */
[----:B------:R-:W-:Y:S01]  /*50e0*/  HMMA.16816.F32.BF16 R76, R52, R58, R76 ;  /* 0x0000003a344c723c */ /* 0x000fe2000004184c */
[----:B------:R-:W-:Y:S02]  /*50f0*/  FSEL R26, R23, -INF , !P1 ;  /* 0xff800000171a7808 */ /* 0x000fe40004800000 */
[----:B------:R-:W-:-:S02]  /*5100*/  I2FP.F32.S32 R11, R11 ;  /* 0x0000000b000b7245 */ /* 0x000fc40000201400 */
[----:B------:R-:W-:Y:S02]  /*5110*/  I2FP.F32.S32 R6, R6 ;  /* 0x0000000600067245 */ /* 0x000fe40000201400 */
[----:B------:R-:W-:Y:S01]  /*5120*/  ISETP.GE.AND P4, PT, R9, R135, PT ;  /* 0x000000870900720c */ /* 0x000fe20003f86270 */
[----:B------:R-:W-:Y:S01]  /*5130*/  FFMA.FTZ R29, R11, UR5, R16 ;  /* 0x000000050b1d7c23 */ /* 0x000fe20008010010 */
[-C--:B------:R-:W-:Y:S01]  /*5140*/  ISETP.GE.AND P1, PT, R9, R2.reuse, PT ;  /* 0x000000020900720c */ /* 0x080fe20003f26270 */
[C---:B------:R-:W-:Y:S01]  /*5150*/  FFMA.FTZ R27, R6.reuse, UR5, R17 ;  /* 0x00000005061b7c23 */ /* 0x040fe20008010011 */
[----:B------:R-:W-:Y:S01]  /*5160*/  I2FP.F32.S32 R9, R9 ;  /* 0x0000000900097245 */ /* 0x000fe20000201400 */
[----:B------:R-:W-:Y:S01]  /*5170*/  FFMA.FTZ R16, R6, UR5, R19 ;  /* 0x0000000506107c23 */ /* 0x000fe20008010013 */
[----:B------:R-:W-:Y:S01]  /*5180*/  FFMA.FTZ R18, R11, UR5, R18 ;  /* 0x000000050b127c23 */ /* 0x000fe20008010012 */
[C---:B------:R-:W-:Y:S01]  /*5190*/  VIADD R6, R28.reuse, 0x19 ;  /* 0x000000191c067836 */ /* 0x040fe20000000000 */
[----:B------:R-:W-:Y:S01]  /*51a0*/  FSEL R27, R27, -INF , !P6 ;  /* 0xff8000001b1b7808 */ /* 0x000fe20007000000 */
[C---:B------:R-:W-:Y:S01]  /*51b0*/  FFMA.FTZ R17, R9.reuse, UR5, R12 ;  /* 0x0000000509117c23 */ /* 0x040fe2000801000c */
[----:B------:R-:W-:Y:S01]  /*51c0*/  FFMA.FTZ R10, R9, UR5, R14 ;  /* 0x00000005090a7c23 */ /* 0x000fe2000801000e */
[----:B------:R-:W-:Y:S01]  /*51d0*/  VIADD R9, R28, 0x18 ;  /* 0x000000181c097836 */ /* 0x000fe20000000000 */
[----:B------:R-:W-:Y:S01]  /*51e0*/  FSEL R16, R16, -INF , !P2 ;  /* 0xff80000010107808 */ /* 0x000fe20005000000 */
[C---:B------:R-:W-:Y:S01]  /*51f0*/  VIADD R12, R28.reuse, 0x11 ;  /* 0x000000111c0c7836 */ /* 0x040fe20000000000 */
[----:B------:R-:W-:Y:S01]  /*5200*/  FSEL R29, R29, -INF , !P5 ;  /* 0xff8000001d1d7808 */ /* 0x000fe20006800000 */
[----:B------:R-:W-:Y:S01]  /*5210*/  VIADD R14, R28, 0x21 ;  /* 0x000000211c0e7836 */ /* 0x000fe20000000000 */
[----:B------:R-:W-:Y:S01]  /*5220*/  FSEL R24, R18, -INF , !P3 ;  /* 0xff80000012187808 */ /* 0x000fe20005800000 */
[C---:B------:R-:W-:Y:S01]  /*5230*/  VIADD R19, R28.reuse, 0x20 ;  /* 0x000000201c137836 */ /* 0x040fe20000000000 */
[C---:B------:R-:W-:Y:S01]  /*5240*/  ISETP.GE.AND P6, PT, R9.reuse, R135, PT ;  /* 0x000000870900720c */ /* 0x040fe20003fc6270 */
[----:B------:R-:W-:Y:S01]  /*5250*/  VIADD R18, R28, 0x29 ;  /* 0x000000291c127836 */ /* 0x000fe20000000000 */
[----:B------:R-:W-:-:S02]  /*5260*/  ISETP.GE.AND P2, PT, R9, R2, PT ;  /* 0x000000020900720c */ /* 0x000fc40003f46270 */
[----:B------:R-:W-:Y:S02]  /*5270*/  FSEL R17, R17, -INF , !P4 ;  /* 0xff80000011117808 */ /* 0x000fe40006000000 */
[----:B------:R-:W-:Y:S02]  /*5280*/  FSEL R10, R10, -INF , !P1 ;  /* 0xff8000000a0a7808 */ /* 0x000fe40004800000 */
[C---:B------:R-:W-:Y:S02]  /*5290*/  ISETP.GE.AND P5, PT, R12.reuse, R135, PT ;  /* 0x000000870c00720c */ /* 0x040fe40003fa6270 */
[----:B------:R-:W-:Y:S02]  /*52a0*/  ISETP.GE.AND P3, PT, R12, R2, PT ;  /* 0x000000020c00720c */ /* 0x000fe40003f66270 */
[----:B------:R-:W-:Y:S02]  /*52b0*/  I2FP.F32.S32 R9, R9 ;  /* 0x0000000900097245 */ /* 0x000fe40000201400 */
[----:B------:R-:W-:-:S02]  /*52c0*/  ISETP.GE.AND P4, PT, R6, R135, PT ;  /* 0x000000870600720c */ /* 0x000fc40003f86270 */
[----:B------:R-:W-:Y:S01]  /*52d0*/  ISETP.GE.AND P1, PT, R6, R2, PT ;  /* 0x000000020600720c */ /* 0x000fe20003f26270 */
[C---:B------:R-:W-:Y:S01]  /*52e0*/  FFMA.FTZ R11, R9.reuse, UR5, R32 ;  /* 0x00000005090b7c23 */ /* 0x040fe20008010020 */
[----:B------:R-:W-:Y:S01]  /*52f0*/  I2FP.F32.S32 R12, R12 ;  /* 0x0000000c000c7245 */ /* 0x000fe20000201400 */
[----:B------:R-:W-:Y:S01]  /*5300*/  FFMA.FTZ R8, R9, UR5, R34 ;  /* 0x0000000509087c23 */ /* 0x000fe20008010022 */
[----:B------:R-:W-:Y:S02]  /*5310*/  I2FP.F32.S32 R6, R6 ;  /* 0x0000000600067245 */ /* 0x000fe40000201400 */
[----:B------:R-:W-:Y:S01]  /*5320*/  FSEL R11, R11, -INF , !P6 ;  /* 0xff8000000b0b7808 */ /* 0x000fe20007000000 */
[C---:B------:R-:W-:Y:S01]  /*5330*/  FFMA.FTZ R13, R12.reuse, UR5, R13 ;  /* 0x000000050c0d7c23 */ /* 0x040fe2000801000d */
[----:B------:R-:W-:Y:S01]  /*5340*/  FFMA.FTZ R12, R12, UR5, R15 ;  /* 0x000000050c0c7c23 */ /* 0x000fe2000801000f */
[C---:B------:R-:W-:Y:S01]  /*5350*/  FFMA.FTZ R9, R6.reuse, UR5, R33 ;  /* 0x0000000506097c23 */ /* 0x040fe20008010021 */
[----:B------:R-:W-:Y:S01]  /*5360*/  FFMA.FTZ R6, R6, UR5, R35 ;  /* 0x0000000506067c23 */ /* 0x000fe20008010023 */
[----:B------:R-:W-:Y:S01]  /*5370*/  VIADD R15, R28, 0x28 ;  /* 0x000000281c0f7836 */ /* 0x000fe20000000000 */
[----:B------:R-:W-:-:S02]  /*5380*/  FSEL R8, R8, -INF , !P2 ;  /* 0xff80000008087808 */ /* 0x000fc40005000000 */
[----:B------:R-:W-:Y:S02]  /*5390*/  FSEL R9, R9, -INF , !P4 ;  /* 0xff80000009097808 */ /* 0x000fe40006000000 */
[----:B------:R-:W-:Y:S02]  /*53a0*/  FSEL R6, R6, -INF , !P1 ;  /* 0xff80000006067808 */ /* 0x000fe40004800000 */
[CC--:B------:R-:W-:Y:S02]  /*53b0*/  ISETP.GE.AND P6, PT, R14.reuse, R135.reuse, PT ;  /* 0x000000870e00720c */ /* 0x0c0fe40003fc6270 */
[-C--:B------:R-:W-:Y:S02]  /*53c0*/  ISETP.GE.AND P2, PT, R14, R2.reuse, PT ;  /* 0x000000020e00720c */ /* 0x080fe40003f46270 */
[C---:B------:R-:W-:Y:S02]  /*53d0*/  ISETP.GE.AND P4, PT, R15.reuse, R135, PT ;  /* 0x000000870f00720c */ /* 0x040fe40003f86270 */
[----:B------:R-:W-:-:S02]  /*53e0*/  ISETP.GE.AND P1, PT, R15, R2, PT ;  /* 0x000000020f00720c */ /* 0x000fc40003f26270 */
[----:B------:R-:W-:Y:S02]  /*53f0*/  I2FP.F32.S32 R14, R14 ;  /* 0x0000000e000e7245 */ /* 0x000fe40000201400 */
[----:B------:R-:W-:Y:S02]  /*5400*/  I2FP.F32.S32 R15, R15 ;  /* 0x0000000f000f7245 */ /* 0x000fe40000201400 */
[----:B------:R-:W-:Y:S01]  /*5410*/  FSEL R13, R13, -INF , !P5 ;  /* 0xff8000000d0d7808 */ /* 0x000fe20006800000 */
[C---:B------:R-:W-:Y:S01]  /*5420*/  FFMA.FTZ R81, R14.reuse, UR5, R81 ;  /* 0x000000050e517c23 */ /* 0x040fe20008010051 */
[----:B------:R-:W-:Y:S01]  /*5430*/  FFMA.FTZ R83, R14, UR5, R83 ;  /* 0x000000050e537c23 */ /* 0x000fe20008010053 */
[C---:B------:R-:W-:Y:S01]  /*5440*/  FFMA.FTZ R76, R15.reuse, UR5, R76 ;  /* 0x000000050f4c7c23 */ /* 0x040fe2000801004c */
[----:B------:R-:W-:Y:S01]  /*5450*/  FFMA.FTZ R78, R15, UR5, R78 ;  /* 0x000000050f4e7c23 */ /* 0x000fe2000801004e */
[----:B------:R-:W-:Y:S01]  /*5460*/  VIADD R14, R28, 0x31 ;  /* 0x000000311c0e7836 */ /* 0x000fe20000000000 */
        /* <DEDUP_REMOVED lines=38> */
[C---:B------:R-:W-:Y:S01]  /*56d0*/  ISETP.GE.AND P3, PT, R28.reuse, R2, PT ;  /* 0x000000021c00720c */ /* 0x040fe20003f66270 */
[----:B------:R-:W-:Y:S01]  /*56e0*/  VIADD R28, R28, 0x39 ;  /* 0x000000391c1c7836 */ /* 0x000fe20000000000 */
[----:B------:R-:W-:Y:S01]  /*56f0*/  FSEL R143, R40, -INF , !P6 ;  /* 0xff800000288f7808 */ /* 0x000fe20007000000 */
[----:B------:R-:W-:Y:S01]  /*5700*/  FFMA.FTZ R20, R15, UR5, R20 ;  /* 0x000000050f147c23 */ /* 0x000fe20008010014 */
[----:B------:R-:W-:Y:S01]  /*5710*/  ISETP.LT.AND P6, PT, R199, UR11, PT ;  /* 0x0000000bc7007c0c */ /* 0x000fe2000bfc1270 */
[----:B------:R-:W-:Y:S01]  /*5720*/  FFMA.FTZ R22, R15, UR5, R22 ;  /* 0x000000050f167c23 */ /* 0x000fe20008010016 */
[----:B------:R-:W-:Y:S02]  /*5730*/  FSEL R149, R45, -INF , !P4 ;  /* 0xff8000002d957808 */ /* 0x000fe40006000000 */
[----:B------:R-:W-:-:S02]  /*5740*/  FSEL R140, R47, -INF , !P1 ;  /* 0xff8000002f8c7808 */ /* 0x000fc40004800000 */
[C---:B------:R-:W-:Y:S02]  /*5750*/  ISETP.GE.AND P4, PT, R28.reuse, R135, PT ;  /* 0x000000871c00720c */ /* 0x040fe40003f86270 */
[----:B------:R-:W-:Y:S02]  /*5760*/  ISETP.GE.AND P1, PT, R28, R2, PT ;  /* 0x000000021c00720c */ /* 0x000fe40003f26270 */
[----:B------:R-:W-:Y:S02]  /*5770*/  I2FP.F32.S32 R28, R28 ;  /* 0x0000001c001c7245 */ /* 0x000fe40000201400 */
[----:B------:R-:W-:Y:S02]  /*5780*/  FSEL R142, R46, -INF , !P2 ;  /* 0xff8000002e8e7808 */ /* 0x000fe40005000000 */
[----:B------:R-:W-:Y:S01]  /*5790*/  ISETP.GE.AND P2, PT, R14, R2, PT ;  /* 0x000000020e00720c */ /* 0x000fe20003f46270 */
[C---:B------:R-:W-:Y:S01]  /*57a0*/  FFMA.FTZ R41, R28.reuse, UR5, R41 ;  /* 0x000000051c297c23 */ /* 0x040fe20008010029 */
        /* <DEDUP_REMOVED lines=83> */
.L_x_3406:
[----:B------:R-:W-:-:S04]  /*5ce0*/  ULEA UR12, -UR6, URZ, 0x6 ;  /* 0x0000003f060c7291 */ /* 0x000fc8000f8e313f */
[----:B------:R-:W-:Y:S02]  /*5cf0*/  USHF.R.S32.HI UR15, URZ, 0x1f, UR12 ;  /* 0x0000001f3f0f7899 */ /* 0x000fe4000801140c */
[----:B------:R-:W-:-:S04]  /*5d00*/  MOV R30, UR12 ;  /* 0x0000000c001e7c02 */ /* 0x000fc80008000f00 */
[----:B------:R-:W-:-:S07]  /*5d10*/  MOV R33, UR15 ;  /* 0x0000000f00217c02 */ /* 0x000fce0008000f00 */
.L_x_3407:
        /* <DEDUP_REMOVED lines=9> */
[----:B------:R-:W-:Y:S02]  /*5db0*/  @!P3 IMAD.X R32, R33, 0x1, R134, P1 ;  /* 0x000000012120b824 */ /* 0x000fe400008e0686 */
        /* <DEDUP_REMOVED lines=9> */
[----:B------:R-:W-:Y:S01]  /*5e50*/  @!P4 LEA.HI.X R41, R4, R19, R32, 0x1, P5 ;  /* 0x000000130429c211 */ /* 0x000fe200028f0c20 */
[----:B------:R-:W-:Y:S01]  /*5e60*/  @!P2 IMAD.X R32, R33, 0x1, R134, P1 ;  /* 0x000000012120a824 */ /* 0x000fe200008e0686 */
[----:B------:R-:W-:Y:S02]  /*5e70*/  IADD3 R4, P5, R30, UR26, RZ ;  /* 0x0000001a1e047c10 */ /* 0x000fe4000ffbe0ff */
[----:B----4-:R-:W-:-:S03]  /*5e80*/  @!P2 LEA R34, P1, R3, R14, 0x1 ;  /* 0x0000000e0322a211 */ /* 0x010fc600078208ff */
[----:B------:R-:W4:Y:S01]  /*5e90*/  @!P2 LDC.64 R18, c[0x0][0x218] ;  /* 0x00008600ff12ab82 */ /* 0x000f220000000a00 */
[----:B------:R-:W-:Y:S01]  /*5ea0*/  @!PT LDS RZ, [RZ] ;  /* 0x00000000fffff984 */ /* 0x000fe20000000800 */
[----:B------:R-:W-:Y:S01]  /*5eb0*/  @!PT LDS RZ, [RZ] ;  /* 0x00000000fffff984 */ /* 0x000fe20000000800 */
[----:B------:R-:W-:Y:S01]  /*5ec0*/  @!PT LDS RZ, [RZ] ;  /* 0x00000000fffff984 */ /* 0x000fe20000000800 */
[----:B------:R5:W-:Y:S01]  /*5ed0*/  @!P4 LDGSTS.E.BYPASS.LTC128B.128 [R202+0x6000], desc[UR20][R40.64] ;  /* 0x0600000028cacfae */ /* 0x000be2000b901d54 */
[----:B------:R-:W-:Y:S02]  /*5ee0*/  @!P2 LEA.HI.X R35, R3, R15, R32, 0x1, P1 ;  /* 0x0000000f0323a211 */ /* 0x000fe400008f0c20 */
[----:B------:R-:W-:Y:S01]  /*5ef0*/  IADD3.X R3, R33, UR25, RZ, P5, !PT ;  /* 0x0000001921037c10 */ /* 0x000fe2000affe4ff */
[----:B------:R2:W-:Y:S01]  /*5f00*/  @P3 STS.128 [R202+0x8000], RZ ;  /* 0x008000ffca003388 */ /* 0x0005e20000000c00 */
[CC--:B------:R-:W-:Y:S02]  /*5f10*/  @!P4 IADD3 R39, P5, R4.reuse, R133.reuse, RZ ;  /* 0x000000850427c210 */ /* 0x0c0fe40007fbe0ff */
[----:B------:R-:W2:Y:S01]  /*5f20*/  @!P4 LDC.64 R14, c[0x0][0x218] ;  /* 0x00008600ff0ecb82 */ /* 0x000ea20000000a00 */
[----:B------:R-:W-:Y:S01]  /*5f30*/  @!P3 IADD3 R32, P1, R4, R133, RZ ;  /* 0x000000850420b210 */ /* 0x000fe20007f3e0ff */
[----:B------:R-:W-:Y:S01]  /*5f40*/  @!PT LDS RZ, [RZ] ;  /* 0x00000000fffff984 */ /* 0x000fe20000000800 */
[----:B------:R-:W-:Y:S01]  /*5f50*/  @!PT LDS RZ, [RZ] ;  /* 0x00000000fffff984 */ /* 0x000fe20000000800 */
[----:B------:R-:W-:Y:S01]  /*5f60*/  @!PT LDS RZ, [RZ] ;  /* 0x00000000fffff984 */ /* 0x000fe20000000800 */
[----:B------:R2:W-:Y:S01]  /*5f70*/  @!P3 LDGSTS.E.BYPASS.LTC128B.128 [R202+0x8000], desc[UR20][R36.64+0x80] ;  /* 0x0800008024cabfae */ /* 0x0005e2000b901d54 */
[----:B------:R-:W-:Y:S01]  /*5f80*/  @!P4 IMAD.X R42, R3, 0x1, R134, P5 ;  /* 0x00000001032ac824 */ /* 0x000fe200028e0686 */
[----:B-1----:R-:W-:-:S02]  /*5f90*/  @!P4 LEA R38, P5, R39, R22, 0x1 ;  /* 0x000000162726c211 */ /* 0x002fc400078a08ff */
[----:B------:R-:W-:Y:S01]  /*5fa0*/  @!P3 IMAD.X R22, R3, 0x1, R134, P1 ;  /* 0x000000010316b824 */ /* 0x000fe200008e0686 */
[----:B------:R1:W-:Y:S01]  /*5fb0*/  @P2 STS.128 [R202+0xa000], RZ ;  /* 0x00a000ffca002388 */ /* 0x0003e20000000c00 */
[----:B------:R-:W-:Y:S02]  /*5fc0*/  @!P4 LEA.HI.X R39, R39, R23, R42, 0x1, P5 ;  /* 0x000000172727c211 */ /* 0x000fe400028f0c2a */
[----:B---3--:R-:W-:Y:S01]  /*5fd0*/  @!P3 LEA R42, P5, R32, R20, 0x1 ;  /* 0x00000014202ab211 */ /* 0x008fe200078a08ff */
[----:B------:R-:W-:Y:S01]  /*5fe0*/  @!PT LDS RZ, [RZ] ;  /* 0x00000000fffff984 */ /* 0x000fe20000000800 */
[----:B------:R-:W-:Y:S01]  /*5ff0*/  @!PT LDS RZ, [RZ] ;  /* 0x00000000fffff984 */ /* 0x000fe20000000800 */
[----:B------:R-:W-:Y:S01]  /*6000*/  @!PT LDS RZ, [RZ] ;  /* 0x00000000fffff984 */ /* 0x000fe20000000800 */
[----:B------:R1:W-:Y:S01]  /*6010*/  @!P2 LDGSTS.E.BYPASS.LTC128B.128 [R202+0xa000], desc[UR20][R34.64+0x100] ;  /* 0x0a00010022caafae */ /* 0x0003e2000b901d54 */
[----:B------:R-:W-:Y:S02]  /*6020*/  @!P2 IADD3 R20, P1, R4, R133, RZ ;  /* 0x000000850414a210 */ /* 0x000fe40007f3e0ff */
[----:B------:R-:W-:Y:S01]  /*6030*/  @!P3 LEA.HI.X R43, R32, R21, R22, 0x1, P5 ;  /* 0x00000015202bb211 */ /* 0x000fe200028f0c16 */
[----:B------:R1:W-:Y:S01]  /*6040*/  @P4 STS.128 [R202+0x6800], RZ ;  /* 0x006800ffca004388 */ /* 0x0003e20000000c00 */
[----:B------:R-:W5:Y:S01]  /*6050*/  @!P3 LDC.64 R22, c[0x0][0x218] ;  /* 0x00008600ff16bb82 */ /* 0x000f620000000a00 */
[----:B------:R-:W-:Y:S01]  /*6060*/  @!P2 IMAD.X R21, R3, 0x1, R134, P1 ;  /* 0x000000010315a824 */ /* 0x000fe200008e0686 */
[----:B----4-:R-:W-:Y:S01]  /*6070*/  @!P2 LEA R44, P1, R20, R18, 0x1 ;  /* 0x00000012142ca211 */ /* 0x010fe200078208ff */
[----:B------:R-:W-:Y:S01]  /*6080*/  @!PT LDS RZ, [RZ] ;  /* 0x00000000fffff984 */ /* 0x000fe20000000800 */
[----:B------:R-:W-:Y:S01]  /*6090*/  @!PT LDS RZ, [RZ] ;  /* 0x00000000fffff984 */ /* 0x000fe20000000800 */
[----:B------:R-:W-:Y:S01]  /*60a0*/  @!PT LDS RZ, [RZ] ;  /* 0x00000000fffff984 */ /* 0x000fe20000000800 */
[----:B------:R1:W-:Y:S01]  /*60b0*/  @!P4 LDGSTS.E.BYPASS.LTC128B.128 [R202+0x6800], desc[UR20][R38.64] ;  /* 0x0680000026cacfae */ /* 0x0003e2000b901d54 */
[----:B------:R-:W-:-:S02]  /*60c0*/  IADD3 R4, P5, R4, UR26, RZ ;  /* 0x0000001a04047c10 */ /* 0x000fc4000ffbe0ff */
[----:B------:R-:W-:Y:S01]  /*60d0*/  @!P2 LEA.HI.X R45, R20, R19, R21, 0x1, P1 ;  /* 0x00000013142da211 */ /* 0x000fe200008f0c15 */
[----:B------:R1:W-:Y:S01]  /*60e0*/  @P3 STS.128 [R202+0x8800], RZ ;  /* 0x008800ffca003388 */ /* 0x0003e20000000c00 */
[----:B------:R-:W3:Y:S01]  /*60f0*/  @!P2 LDC.64 R20, c[0x0][0x218] ;  /* 0x00008600ff14ab82 */ /* 0x000ee20000000a00 */
[----:B------:R-:W-:Y:S02]  /*6100*/  IADD3.X R3, R3, UR25, RZ, P5, !PT ;  /* 0x0000001903037c10 */ /* 0x000fe4000affe4ff */
[CC--:B------:R-:W-:Y:S01]  /*6110*/  @!P4 IADD3 R32, P1, R4.reuse, R133.reuse, RZ ;  /* 0x000000850420c210 */ /* 0x0c0fe20007f3e0ff */
[----:B------:R-:W-:Y:S01]  /*6120*/  @!PT LDS RZ, [RZ] ;  /* 0x00000000fffff984 */ /* 0x000fe20000000800 */
[----:B------:R-:W-:Y:S01]  /*6130*/  @!PT LDS RZ, [RZ] ;  /* 0x00000000fffff984 */ /* 0x000fe20000000800 */
[----:B------:R-:W-:Y:S01]  /*6140*/  @!PT LDS RZ, [RZ] ;  /* 0x00000000fffff984 */ /* 0x000fe20000000800 */
[----:B------:R1:W-:Y:S01]  /*6150*/  @!P3 LDGSTS.E.BYPASS.LTC128B.128 [R202+0x8800], desc[UR20][R42.64+0x80] ;  /* 0x088000802acabfae */ /* 0x0003e2000b901d54 */
[----:B------:R-:W-:-:S03]  /*6160*/  @!P3 IADD3 R47, P5, R4, R133, RZ ;  /* 0x00000085042fb210 */ /* 0x000fc60007fbe0ff */
[C---:B------:R-:W-:Y:S01]  /*6170*/  @!P4 IMAD.X R46, R3.reuse, 0x1, R134, P1 ;  /* 0x00000001032ec824 */ /* 0x040fe200008e0686 */
[C---:B--2---:R-:W-:Y:S01]  /*6180*/  @!P4 LEA R48, P1, R32.reuse, R14, 0x1 ;  /* 0x0000000e2030c211 */ /* 0x044fe200078208ff */
[----:B------:R-:W2:Y:S01]  /*6190*/  @!P4 LDC.64 R18, c[0x0][0x218] ;  /* 0x00008600ff12cb82 */ /* 0x000ea20000000a00 */
[----:B------:R1:W-:Y:S02]  /*61a0*/  @P2 STS.128 [R202+0xa800], RZ ;  /* 0x00a800ffca002388 */ /* 0x0003e40000000c00 */
[----:B------:R-:W-:Y:S01]  /*61b0*/  @!P4 LEA.HI.X R49, R32, R15, R46, 0x1, P1 ;  /* 0x0000000f2031c211 */ /* 0x000fe200008f0c2e */
[----:B------:R-:W-:Y:S01]  /*61c0*/  @!P3 IMAD.X R46, R3, 0x1, R134, P5 ;  /* 0x00000001032eb824 */ /* 0x000fe200028e0686 */
[----:B------:R-:W-:Y:S01]  /*61d0*/  @!P2 IADD3 R32, P1, R4, R133, RZ ;  /* 0x000000850420a210 */ /* 0x000fe20007f3e0ff */
[----:B------:R-:W-:Y:S01]  /*61e0*/  @!PT LDS RZ, [RZ] ;  /* 0x00000000fffff984 */ /* 0x000fe20000000800 */
[----:B------:R-:W-:Y:S01]  /*61f0*/  @!PT LDS RZ, [RZ] ;  /* 0x00000000fffff984 */ /* 0x000fe20000000800 */
[----:B------:R-:W-:Y:S01]  /*6200*/  @!PT LDS RZ, [RZ] ;  /* 0x00000000fffff984 */ /* 0x000fe20000000800 */
[----:B------:R1:W-:Y:S01]  /*6210*/  @!P2 LDGSTS.E.BYPASS.LTC128B.128 [R202+0xa800], desc[UR20][R44.64+0x100] ;  /* 0x0a8001002ccaafae */ /* 0x0003e2000b901d54 */
[C---:B-----5:R-:W-:Y:S01]  /*6220*/  @!P3 LEA R40, P5, R47.reuse, R22, 0x1 ;  /* 0x000000162f28b211 */ /* 0x060fe200078a08ff */
[----:B------:R-:W4:Y:S02]  /*6230*/  @!P3 LDC.64 R14, c[0x0][0x218] ;  /* 0x00008600ff0ebb82 */ /* 0x000f240000000a00 */
[----:B------:R1:W-:Y:S01]  /*6240*/  @P4 STS.128 [R202+0x7000], RZ ;  /* 0x007000ffca004388 */ /* 0x0003e20000000c00 */
[----:B------:R-:W-:-:S02]  /*6250*/  @!P3 LEA.HI.X R41, R47, R23, R46, 0x1, P5 ;  /* 0x000000172f29b211 */ /* 0x000fc400028f0c2e */
[----:B------:R-:W-:Y:S01]  /*6260*/  IADD3 R22, P5, R4, UR26, RZ ;  /* 0x0000001a04167c10 */ /* 0x000fe2000ffbe0ff */
[C---:B------:R-:W-:Y:S01]  /*6270*/  @!P2 IMAD.X R4, R3.reuse, 0x1, R134, P1 ;  /* 0x000000010304a824 */ /* 0x040fe200008e0686 */
[C---:B---3--:R-:W-:Y:S01]  /*6280*/  @!P2 LEA R20, P1, R32.reuse, R20, 0x1 ;  /* 0x000000142014a211 */ /* 0x048fe200078208ff */
[----:B------:R-:W-:Y:S01]  /*6290*/  @!PT LDS RZ, [RZ] ;  /* 0x00000000fffff984 */ /* 0x000fe20000000800 */
[----:B------:R-:W-:Y:S01]  /*62a0*/  @!PT LDS RZ, [RZ] ;  /* 0x00000000fffff984 */ /* 0x000fe20000000800 */
[----:B------:R-:W-:Y:S01]  /*62b0*/  @!PT LDS RZ, [RZ] ;  /* 0x00000000fffff984 */ /* 0x000fe20000000800 */
[----:B------:R1:W-:Y:S01]  /*62c0*/  @!P4 LDGSTS.E.BYPASS.LTC128B.128 [R202+0x7000], desc[UR20][R48.64] ;  /* 0x0700000030cacfae */ /* 0x0003e2000b901d54 */
[----:B------:R-:W-:Y:S02]  /*62d0*/  IADD3.X R3, R3, UR25, RZ, P5, !PT ;  /* 0x0000001903037c10 */ /* 0x000fe4000affe4ff */
[----:B------:R-:W-:Y:S01]  /*62e0*/  @!P2 LEA.HI.X R21, R32, R21, R4, 0x1, P1 ;  /* 0x000000152015a211 */ /* 0x000fe200008f0c04 */
[----:B------:R1:W-:Y:S01]  /*62f0*/  @P3 STS.128 [R202+0x9000], RZ ;  /* 0x009000ffca003388 */ /* 0x0003e20000000c00 */
[CC--:B------:R-:W-:Y:S02]  /*6300*/  @!P4 IADD3 R4, P5, R22.reuse, R133.reuse, RZ ;  /* 0x000000851604c210 */ /* 0x0c0fe40007fbe0ff */
[----:B------:R-:W-:Y:S01]  /*6310*/  @!P3 IADD3 R23, P1, R22, R133, RZ ;  /* 0x000000851617b210 */ /* 0x000fe20007f3e0ff */
[----:B------:R-:W-:Y:S01]  /*6320*/  @!PT LDS RZ, [RZ] ;  /* 0x00000000fffff984 */ /* 0x000fe20000000800 */
[----:B------:R-:W-:Y:S01]  /*6330*/  @!PT LDS RZ, [RZ] ;  /* 0x00000000fffff984 */ /* 0x000fe20000000800 */
[----:B------:R-:W-:Y:S01]  /*6340*/  @!PT LDS RZ, [RZ] ;  /* 0x00000000fffff984 */ /* 0x000fe20000000800 */
[----:B------:R1:W-:Y:S02]  /*6350*/  @!P3 LDGSTS.E.BYPASS.LTC128B.128 [R202+0x9000], desc[UR20][R40.64+0x80] ;  /* 0x0900008028cabfae */ /* 0x0003e4000b901d54 */
[C---:B------:R-:W-:Y:S01]  /*6360*/  @!P4 IMAD.X R32, R3.reuse, 0x1, R134, P5 ;  /* 0x000000010320c824 */ /* 0x040fe200028e0686 */
[C---:B--2---:R-:W-:Y:S01]  /*6370*/  @!P4 LEA R18, P5, R4.reuse, R18, 0x1 ;  /* 0x000000120412c211 */ /* 0x044fe200078a08ff */
[----:B------:R1:W-:Y:S03]  /*6380*/  @P2 STS.128 [R202+0xb000], RZ ;  /* 0x00b000ffca002388 */ /* 0x0003e60000000c00 */
[----:B------:R-:W-:Y:S01]  /*6390*/  @!P4 LEA.HI.X R19, R4, R19, R32, 0x1, P5 ;  /* 0x000000130413c211 */ /* 0x000fe200028f0c20 */
[----:B------:R-:W-:Y:S01]  /*63a0*/  @!P3 IMAD.X R4, R3, 0x1, R134, P1 ;  /* 0x000000010304b824 */ /* 0x000fe200008e0686 */
[C---:B----4-:R-:W-:Y:S01]  /*63b0*/  @!P3 LEA R14, P1, R23.reuse, R14, 0x1 ;  /* 0x0000000e170eb211 */ /* 0x050fe200078208ff */
        /* <DEDUP_REMOVED lines=26> */
.L_x_3409:
[----:B------:R-:W-:Y:S05]  /*6560*/  BSYNC B0 ;  /* 0x0000000000007941 */ /* 0x000fea0003800000 */
.L_x_3408:
[----:B------:R-:W0:Y:S01]  /*6570*/  LDGDEPBAR ;  /* 0x00000000000079af */ /* 0x000e220000000000 */
[----:B------:R-:W-:-:S04]  /*6580*/  IADD3 R133, P1, R30, R133, RZ ;  /* 0x000000851e857210 */ /* 0x000fc80007f3e0ff */
[----:B------:R-:W-:-:S09]  /*6590*/  IADD3.X R134, R33, R134, RZ, P1, !PT ;  /* 0x0000008621867210 */ /* 0x000fd20000ffe4ff */
.L_x_3405:
[----:B-12---:R-:W-:Y:S01]  /*65a0*/  FMNMX.FTZ R14, R31, R25, !PT ;  /* 0x000000191f0e7209 */ /* 0x006fe20007810000 */
[----:B------:R-:W-:Y:S01]  /*65b0*/  ULDC UR12, c[0x0][0x2ec] ;  /* 0x0000bb00000c7ab9 */ /* 0x000fe20000000800 */
[----:B------:R-:W-:Y:S01]  /*65c0*/  FMNMX.FTZ R19, R28, R26, !PT ;  /* 0x0000001a1c137209 */ /* 0x000fe20007810000 */
        /* <DEDUP_REMOVED lines=75> */
[----:B------:R-:W1:Y:S01]  /*6a80*/  LDSM.16.MT88.4 R16, [R192+0xc800] ;  /* 0x00c80000c010783b */ /* 0x000e620000004200 */
[----:B------:R-:W2:Y:S01]  /*6a90*/  MUFU.EX2 R166, R166 ;  /* 0x000000a600a67308 */ /* 0x000ea20000000800 */
[--C-:B------:R-:W-:Y:S01]  /*6aa0*/  FFMA.FTZ R153, R6, UR12, -R207.reuse ;  /* 0x0000000c06997c23 */ /* 0x100fe200080108cf */
[--C-:B------:R-:W-:Y:S01]  /*6ab0*/  FFMA.FTZ R170, R173, UR12, -R148.reuse ;  /* 0x0000000cadaa7c23 */ /* 0x100fe20008010894 */
[----:B------:R-:W5:Y:S01]  /*6ac0*/  LDSM.16.MT88.4 R12, [R190+0xc800] ;  /* 0x00c80000be0c783b */ /* 0x000f620000004200 */
        /* <DEDUP_REMOVED lines=11> */
[----:B------:R-:W-:Y:S01]  /*6b80*/  LDSM.16.MT88.4 R28, [R189+0xc800] ;  /* 0x00c80000bd1c783b */ /* 0x000fe20000004200 */
[----:B------:R-:W3:Y:S01]  /*6b90*/  MUFU.EX2 R162, R162 ;  /* 0x000000a200a27308 */ /* 0x000ee20000000800 */
[----:B--2---:R-:W-:Y:S01]  /*6ba0*/  F2FP.BF16.F32.PACK_AB R112, R166, R167 ;  /* 0x000000a7a670723e */ /* 0x004fe200000010ff */
[--C-:B------:R-:W-:Y:S01]  /*6bb0*/  FFMA.FTZ R218, R140, UR12, -R207.reuse ;  /* 0x0000000c8cda7c23 */ /* 0x100fe200080108cf */
[----:B------:R-:W-:Y:S01]  /*6bc0*/  LDSM.16.MT88.4 R24, [R188+0xc800] ;  /* 0x00c80000bc18783b */ /* 0x000fe20000004200 */
[--C-:B------:R-:W-:Y:S01]  /*6bd0*/  FFMA.FTZ R212, R212, UR12, -R207.reuse ;  /* 0x0000000cd4d47c23 */ /* 0x100fe200080108cf */
[--C-:B------:R-:W-:Y:S01]  /*6be0*/  FFMA.FTZ R209, R151, UR12, -R148.reuse ;  /* 0x0000000c97d17c23 */ /* 0x100fe20008010894 */
[--C-:B------:R-:W-:Y:S01]  /*6bf0*/  FFMA.FTZ R214, R149, UR12, -R148.reuse ;  /* 0x0000000c95d67c23 */ /* 0x100fe20008010894 */
[----:B------:R-:W-:Y:S01]  /*6c00*/  LDSM.16.MT88.4 R20, [R189+0xe800] ;  /* 0x00e80000bd14783b */ /* 0x000fe20000004200 */
[----:B------:R-:W-:Y:S01]  /*6c10*/  MUFU.EX2 R168, R168 ;  /* 0x000000a800a87308 */ /* 0x000fe20000000800 */
[--C-:B------:R-:W-:Y:S01]  /*6c20*/  FFMA.FTZ R211, R143, UR12, -R148.reuse ;  /* 0x0000000c8fd37c23 */ /* 0x100fe20008010894 */
[----:B------:R-:W-:Y:S01]  /*6c30*/  FFMA.FTZ R216, R141, UR12, -R148 ;  /* 0x0000000c8dd87c23 */ /* 0x000fe20008010894 */
[----:B------:R-:W-:Y:S01]  /*6c40*/  FFMA.FTZ R207, R206, UR12, -R207 ;  /* 0x0000000ccecf7c23 */ /* 0x000fe200080108cf */
[----:B------:R-:W-:Y:S01]  /*6c50*/  LDSM.16.MT88.4 R148, [R188+0x11000] ;  /* 0x01100000bc94783b */ /* 0x000fe20000004200 */
[----:B------:R-:W-:-:S03]  /*6c60*/  FADD.FTZ R166, R167, R166 ;  /* 0x000000a6a7a67221 */ /* 0x000fc60000010000 */
[----:B------:R-:W2:Y:S01]  /*6c70*/  MUFU.EX2 R169, R169 ;  /* 0x000000a900a97308 */ /* 0x000ea20000000800 */
[C---:B---3--:R-:W-:Y:S01]  /*6c80*/  F2FP.BF16.F32.PACK_AB R114, R162.reuse, R165 ;  /* 0x000000a5a272723e */ /* 0x048fe200000010ff */
[----:B------:R-:W-:Y:S01]  /*6c90*/  FADD.FTZ R165, R165, R166 ;  /* 0x000000a6a5a57221 */ /* 0x000fe20000010000 */
[----:B------:R-:W-:Y:S03]  /*6ca0*/  LDSM.16.MT88.4 R140, [R192+0xd800] ;  /* 0x00d80000c08c783b */ /* 0x000fe60000004200 */
        /* <DEDUP_REMOVED lines=39> */
[----:B----4-:R-:W-:Y:S02]  /*6f20*/  HMMA.16816.F32.BF16 R100, R112, R104, RZ ;  /* 0x000000687064723c */ /* 0x010fe400000418ff */
[----:B------:R-:W-:-:S04]  /*6f30*/  FADD.FTZ R153, R153, R156 ;  /* 0x0000009c99997221 */ /* 0x000fc80000010000 */
[C---:B-1----:R-:W-:Y:S01]  /*6f40*/  HMMA.16816.F32.BF16 R128, R32.reuse, R16, R128 ;  /* 0x000000102080723c */ /* 0x042fe20000041880 */
[----:B------:R-:W-:Y:S05]  /*6f50*/  MUFU.EX2 R172, R172 ;  /* 0x000000ac00ac7308 */ /* 0x000fea0000000800 */
[C---:B------:R-:W-:Y:S01]  /*6f60*/  HMMA.16816.F32.BF16 R124, R32.reuse, R18, R124 ;  /* 0x00000012207c723c */ /* 0x040fe2000004187c */
[----:B------:R-:W1:Y:S02]  /*6f70*/  LDSM.16.MT88.4 R16, [R188+0xe800] ;  /* 0x00e80000bc10783b */ /* 0x000e640000004200 */
[----:B------:R-:W3:Y:S01]  /*6f80*/  MUFU.EX2 R173, R173 ;  /* 0x000000ad00ad7308 */ /* 0x000ee20000000800 */
[C---:B--2---:R-:W-:Y:S01]  /*6f90*/  F2FP.BF16.F32.PACK_AB R144, R171.reuse, R170 ;  /* 0x000000aaab90723e */ /* 0x044fe200000010ff */
[----:B------:R-:W-:Y:S01]  /*6fa0*/  FADD.FTZ R170, R170, R159 ;  /* 0x0000009faaaa7221 */ /* 0x000fe20000010000 */
[----:B-----5:R-:W-:Y:S03]  /*6fb0*/  HMMA.16816.F32.BF16 R36, R32, R12, R36 ;  /* 0x0000000c2024723c */ /* 0x020fe60000041824 */
[----:B------:R-:W-:-:S02]  /*6fc0*/  FADD.FTZ R171, R171, R170 ;  /* 0x000000aaabab7221 */ /* 0x000fc40000010000 */
[----:B------:R-:W2:Y:S01]  /*6fd0*/  MUFU.EX2 R174, R174 ;  /* 0x000000ae00ae7308 */ /* 0x000ea20000000800 */
[C---:B------:R-:W-:Y:S01]  /*6fe0*/  HMMA.16816.F32.BF16 R40, R32.reuse, R14, R40 ;  /* 0x0000000e2028723c */ /* 0x040fe20000041828 */
[----:B------:R-:W4:Y:S05]  /*6ff0*/  LDSM.16.MT88.4 R12, [R192+0x10800] ;  /* 0x01080000c00c783b */ /* 0x000f2a0000004200 */
[----:B------:R-:W-:Y:S01]  /*7000*/  HMMA.16816.F32.BF16 R60, R32, R8, R60 ;  /* 0x00000008203c723c */ /* 0x000fe2000004183c */
[----:B------:R-:W5:Y:S01]  /*7010*/  MUFU.EX2 R175, R175 ;  /* 0x000000af00af7308 */ /* 0x000f620000000800 */
[----:B---3--:R-:W-:Y:S01]  /*7020*/  F2FP.BF16.F32.PACK_AB R146, R173, R172 ;  /* 0x000000acad92723e */ /* 0x008fe200000010ff */
[----:B------:R-:W-:-:S03]  /*7030*/  FADD.FTZ R172, R172, R171 ;  /* 0x000000abacac7221 */ /* 0x000fc60000010000 */
[----:B------:R-:W-:Y:S01]  /*7040*/  HMMA.16816.F32.BF16 R64, R32, R10, R64 ;  /* 0x0000000a2040723c */ /* 0x000fe20000041840 */
[----:B------:R-:W3:Y:S02]  /*7050*/  LDSM.16.MT88.4 R8, [R190+0x10800] ;  /* 0x01080000be08783b */ /* 0x000ee40000004200 */
[----:B------:R-:W-:Y:S01]  /*7060*/  MUFU.EX2 R205, R205 ;  /* 0x000000cd00cd7308 */ /* 0x000fe20000000800 */
[----:B--2---:R-:W-:Y:S02]  /*7070*/  FADD.FTZ R0, R174, R153 ;  /* 0x00000099ae007221 */ /* 0x004fe40000010000 */
[C---:B------:R-:W-:Y:S05]  /*7080*/  HMMA.16816.F32.BF16 R88, R112.reuse, R90, RZ ;  /* 0x0000005a7058723c */ /* 0x040fea00000418ff */
[----:B------:R-:W2:Y:S01]  /*7090*/  MUFU.EX2 R208, R208 ;  /* 0x000000d000d07308 */ /* 0x000ea20000000800 */
[----:B------:R-:W-:Y:S01]  /*70a0*/  HMMA.16816.F32.BF16 R96, R112, R98, RZ ;  /* 0x000000627060723c */ /* 0x000fe200000418ff */
[C---:B-----5:R-:W-:Y:S01]  /*70b0*/  F2FP.BF16.F32.PACK_AB R145, R175.reuse, R174 ;  /* 0x000000aeaf91723e */ /* 0x060fe200000010ff */
[----:B------:R-:W-:-:S04]  /*70c0*/  FADD.FTZ R0, R175, R0 ;  /* 0x00000000af007221 */ /* 0x000fc80000010000 */
[----:B------:R-:W-:Y:S01]  /*70d0*/  HMMA.16816.F32.BF16 R104, R112, R106, RZ ;  /* 0x0000006a7068723c */ /* 0x000fe200000418ff */
[----:B------:R-:W-:Y:S05]  /*70e0*/  MUFU.EX2 R209, R209 ;  /* 0x000000d100d17308 */ /* 0x000fea0000000800 */
[C---:B------:R-:W-:Y:S03]  /*70f0*/  HMMA.16816.F32.BF16 R68, R32.reuse, R4, R68 ;  /* 0x000000042044723c */ /* 0x040fe60000041844 */
[----:B------:R-:W5:Y:S01]  /*7100*/  MUFU.EX2 R214, R214 ;  /* 0x000000d600d67308 */ /* 0x000f620000000800 */
[C---:B--2---:R-:W-:Y:S01]  /*7110*/  F2FP.BF16.F32.PACK_AB R147, R208.reuse, R205 ;  /* 0x000000cdd093723e */ /* 0x044fe200000010ff */
[----:B------:R-:W-:Y:S01]  /*7120*/  FADD.FTZ R205, R205, R0 ;  /* 0x00000000cdcd7221 */ /* 0x000fe20000010000 */
[----:B------:R-:W-:Y:S01]  /*7130*/  HMMA.16816.F32.BF16 R72, R32, R6, R72 ;  /* 0x000000062048723c */ /* 0x000fe20000041848 */
[----:B------:R-:W-:Y:S01]  /*7140*/  LDSM.16.MT88.4 R4, [R189+0x10800] ;  /* 0x01080000bd04783b */ /* 0x000fe20000004200 */
[----:B------:R-:W-:Y:S01]  /*7150*/  FADD.FTZ R0, R173, R172 ;  /* 0x000000acad007221 */ /* 0x000fe20000010000 */
[----:B------:R-:W-:-:S02]  /*7160*/  FADD.FTZ R208, R208, R205 ;  /* 0x000000cdd0d07221 */ /* 0x000fc40000010000 */
[----:B------:R-:W-:Y:S01]  /*7170*/  MUFU.EX2 R211, R211 ;  /* 0x000000d300d37308 */ /* 0x000fe20000000800 */
[C---:B-1----:R-:W-:Y:S06]  /*7180*/  HMMA.16816.F32.BF16 R84, R32.reuse, R16, R84 ;  /* 0x000000102054723c */ /* 0x042fec0000041854 */
        /* <DEDUP_REMOVED lines=193> */
.L_x_3411:
[----:B------:R-:W-:-:S04]  /*7da0*/  LEA R4, -R224, RZ, 0x6 ;  /* 0x000000ffe0047211 */ /* 0x000fc800078e31ff */
[----:B------:R-:W-:-:S07]  /*7db0*/  SHF.R.S32.HI R11, RZ, 0x1f, R4 ;  /* 0x0000001fff0b7819 */ /* 0x000fce0000011404 */
.L_x_3412:
        /* <DEDUP_REMOVED lines=34> */
[C---:B------:R-:W-:Y:S01]  /*7fe0*/  @!P3 IADD3 R5, P1, R0.reuse, R154, RZ ;  /* 0x0000009a0005b210 */ /* 0x040fe20007f3e0ff */
[----:B------:R-:W-:Y:S01]  /*7ff0*/  @P3 STS.128 [R202+0x10000], RZ ;  /* 0x010000ffca003388 */ /* 0x000fe20000000c00 */
[--C-:B------:R-:W-:Y:S01]  /*8000*/  @!P5 LEA.HI.X R19, R0, R213, R7.reuse, 0x1, P6 ;  /* 0x000000d50013d211 */ /* 0x100fe200030f0c07 */
[----:B------:R-:W-:Y:S01]  /*8010*/  IMAD.X R9, R200, 0x1, R7, P2 ;  /* 0x00000001c8097824 */ /* 0x000fe200010e0607 */
[C---:B------:R-:W-:Y:S01]  /*8020*/  @!P5 LEA R22, P6, R4.reuse, R210, 0x1 ;  /* 0x000000d20416d211 */ /* 0x040fe200078c08ff */
[----:B------:R-:W-:Y:S01]  /*8030*/  @!P3 IMAD.X R0, R7, 0x1, R152, P1 ;  /* 0x000000010700b824 */ /* 0x000fe200008e0698 */
[----:B------:R-:W-:Y:S01]  /*8040*/  @!P3 LEA R10, P1, R5, UR8, 0x1 ;  /* 0x00000008050abc11 */ /* 0x000fe2000f8208ff */
[----:B------:R-:W-:Y:S01]  /*8050*/  @!PT LDS RZ, [RZ] ;  /* 0x00000000fffff984 */ /* 0x000fe20000000800 */
[----:B------:R-:W-:Y:S01]  /*8060*/  @!PT LDS RZ, [RZ] ;  /* 0x00000000fffff984 */ /* 0x000fe20000000800 */
[----:B------:R-:W-:Y:S01]  /*8070*/  @!PT LDS RZ, [RZ] ;  /* 0x00000000fffff984 */ /* 0x000fe20000000800 */
[----:B------:R-:W-:Y:S01]  /*8080*/  @!P3 LDGSTS.E.BYPASS.LTC128B.128 [R202+0x10000], desc[UR20][R12.64+0x100] ;  /* 0x100001000ccabfae */ /* 0x000fe2000b901d54 */
[----:B------:R-:W-:-:S02]  /*8090*/  @!P4 IADD3 R7, P2, R4, R154, RZ ;  /* 0x0000009a0407c210 */ /* 0x000fc40007f5e0ff */
[----:B------:R-:W-:Y:S01]  /*80a0*/  @!P3 LEA.HI.X R11, R5, UR9, R0, 0x1, P1 ;  /* 0x00000009050bbc11 */ /* 0x000fe200088f0c00 */
[----:B------:R-:W-:Y:S01]  /*80b0*/  @P5 STS.128 [R202+0xc800], RZ ;  /* 0x00c800ffca005388 */ /* 0x000fe20000000c00 */
[C---:B------:R-:W-:Y:S01]  /*80c0*/  @!P3 IADD3 R5, P1, R4.reuse, R154, RZ ;  /* 0x0000009a0405b210 */ /* 0x040fe20007f3e0ff */
[----:B------:R-:W-:Y:S01]  /*80d0*/  @!P4 IMAD.X R0, R9, 0x1, R152, P2 ;  /* 0x000000010900c824 */ /* 0x000fe200010e0698 */
[C---:B------:R-:W-:Y:S01]  /*80e0*/  @!P4 LEA R16, P2, R7.reuse, UR8, 0x1 ;  /* 0x000000080710cc11 */ /* 0x040fe2000f8408ff */
[----:B------:R-:W-:Y:S01]  /*80f0*/  @!PT LDS RZ, [RZ] ;  /* 0x00000000fffff984 */ /* 0x000fe20000000800 */
[----:B------:R-:W-:Y:S01]  /*8100*/  @!PT LDS RZ, [RZ] ;  /* 0x00000000fffff984 */ /* 0x000fe20000000800 */
[----:B------:R-:W-:Y:S01]  /*8110*/  @!PT LDS RZ, [RZ] ;  /* 0x00000000fffff984 */ /* 0x000fe20000000800 */
[----:B------:R-:W-:Y:S01]  /*8120*/  @!P5 LDGSTS.E.BYPASS.LTC128B.128 [R202+0xc800], desc[UR20][R18.64] ;  /* 0x0c80000012cadfae */ /* 0x000fe2000b901d54 */
[----:B------:R-:W-:Y:S02]  /*8130*/  @!P5 LEA.HI.X R23, R4, R213, R9, 0x1, P6 ;  /* 0x000000d50417d211 */ /* 0x000fe400030f0c09 */
[----:B------:R-:W-:Y:S01]  /*8140*/  @!P4 LEA.HI.X R17, R7, UR9, R0, 0x1, P2 ;  /* 0x000000090711cc11 */ /* 0x000fe200090f0c00 */
[----:B------:R-:W-:Y:S01]  /*8150*/  @!P3 IMAD.X R0, R9, 0x1, R152, P1 ;  /* 0x000000010900b824 */ /* 0x000fe200008e0698 */
[----:B------:R-:W-:Y:S01]  /*8160*/  IADD3 R7, P2, R201, R4, RZ ;  /* 0x00000004c9077210 */ /* 0x000fe20007f5e0ff */
[----:B------:R-:W-:Y:S01]  /*8170*/  @P4 STS.128 [R202+0xe800], RZ ;  /* 0x00e800ffca004388 */ /* 0x000fe20000000c00 */
[----:B------:R-:W-:-:S02]  /*8180*/  @!P3 LEA R24, P1, R5, UR8, 0x1 ;  /* 0x000000080518bc11 */ /* 0x000fc4000f8208ff */
[----:B------:R-:W-:Y:S01]  /*8190*/  @!P5 LEA R26, P6, R7, R210, 0x1 ;  /* 0x000000d2071ad211 */ /* 0x000fe200078c08ff */
[----:B------:R-:W-:Y:S01]  /*81a0*/  IMAD.X R9, R200, 0x1, R9, P2 ;  /* 0x00000001c8097824 */ /* 0x000fe200010e0609 */
[----:B------:R-:W-:Y:S01]  /*81b0*/  @!P3 LEA.HI.X R25, R5, UR9, R0, 0x1, P1 ;  /* 0x000000090519bc11 */ /* 0x000fe200088f0c00 */
[----:B------:R-:W-:Y:S01]  /*81c0*/  @!PT LDS RZ, [RZ] ;  /* 0x00000000fffff984 */ /* 0x000fe20000000800 */
[----:B------:R-:W-:Y:S01]  /*81d0*/  @!PT LDS RZ, [RZ] ;  /* 0x00000000fffff984 */ /* 0x000fe20000000800 */
[----:B------:R-:W-:Y:S01]  /*81e0*/  @!PT LDS RZ, [RZ] ;  /* 0x00000000fffff984 */ /* 0x000fe20000000800 */
[----:B------:R1:W-:Y:S01]  /*81f0*/  @!P4 LDGSTS.E.BYPASS.LTC128B.128 [R202+0xe800], desc[UR20][R14.64+0x80] ;  /* 0x0e8000800ecacfae */ /* 0x0003e2000b901d54 */
[CC--:B------:R-:W-:Y:S01]  /*8200*/  @!P4 IADD3 R0, P2, R7.reuse, R154.reuse, RZ ;  /* 0x0000009a0700c210 */ /* 0x0c0fe20007f5e0ff */
[----:B------:R-:W-:Y:S01]  /*8210*/  IMAD.MOV.U32 R210, RZ, RZ, R226 ;  /* 0x000000ffffd27224 */ /* 0x000fe200078e00e2 */
[C---:B------:R-:W-:Y:S01]  /*8220*/  @!P3 IADD3 R154, P1, R7.reuse, R154, RZ ;  /* 0x0000009a079ab210 */ /* 0x040fe20007f3e0ff */
[----:B------:R-:W-:Y:S01]  /*8230*/  @P3 STS.128 [R202+0x10800], RZ ;  /* 0x010800ffca003388 */ /* 0x000fe20000000c00 */
[----:B------:R-:W-:Y:S01]  /*8240*/  @!P5 LEA.HI.X R27, R7, R213, R9, 0x1, P6 ;  /* 0x000000d5071bd211 */ /* 0x000fe200030f0c09 */
[C-C-:B------:R-:W-:Y:S01]  /*8250*/  @!P4 IMAD.X R5, R9.reuse, 0x1, R152.reuse, P2 ;  /* 0x000000010905c824 */ /* 0x140fe200010e0698 */
[----:B------:R-:W-:Y:S01]  /*8260*/  @!P4 LEA R28, P2, R0, UR8, 0x1 ;  /* 0x00000008001ccc11 */ /* 0x000fe2000f8408ff */
[----:B------:R-:W-:Y:S01]  /*8270*/  @!PT LDS RZ, [RZ] ;  /* 0x00000000fffff984 */ /* 0x000fe20000000800 */
[----:B------:R-:W-:Y:S01]  /*8280*/  @!PT LDS RZ, [RZ] ;  /* 0x00000000fffff984 */ /* 0x000fe20000000800 */
[----:B------:R-:W-:Y:S01]  /*8290*/  @!PT LDS RZ, [RZ] ;  /* 0x00000000fffff984 */ /* 0x000fe20000000800 */
[----:B------:R-:W-:Y:S01]  /*82a0*/  @!P3 LDGSTS.E.BYPASS.LTC128B.128 [R202+0x10800], desc[UR20][R10.64+0x100] ;  /* 0x108001000acabfae */ /* 0x000fe2000b901d54 */
[----:B------:R-:W-:Y:S01]  /*82b0*/  @!P3 IMAD.X R9, R9, 0x1, R152, P1 ;  /* 0x000000010909b824 */ /* 0x000fe200008e0698 */
[----:B------:R-:W-:-:S02]  /*82c0*/  @!P3 LEA R8, P1, R154, UR8, 0x1 ;  /* 0x000000089a08bc11 */ /* 0x000fc4000f8208ff */
[----:B------:R-:W-:Y:S01]  /*82d0*/  @P5 STS.128 [R202+0xd000], RZ ;  /* 0x00d000ffca005388 */ /* 0x000fe20000000c00 */
[----:B------:R-:W-:Y:S02]  /*82e0*/  @!P4 LEA.HI.X R29, R0, UR9, R5, 0x1, P2 ;  /* 0x00000009001dcc11 */ /* 0x000fe400090f0c05 */
[----:B------:R-:W-:Y:S01]  /*82f0*/  @!P3 LEA.HI.X R9, R154, UR9, R9, 0x1, P1 ;  /* 0x000000099a09bc11 */ /* 0x000fe200088f0c09 */
        /* <DEDUP_REMOVED lines=35> */
[----:B------:R-:W-:Y:S04]  /*8530*/  LDSM.16.M88.4 R24, [R191+0x6000] ;  /* 0x00600000bf18783b */ /* 0x000fe80000000200 */
[----:B------:R-:W3:Y:S04]  /*8540*/  LDSM.16.M88.4 R216, [R187] ;  /* 0x00000000bbd8783b */ /* 0x000ee80000000200 */
[----:B------:R-:W5:Y:S04]  /*8550*/  LDSM.16.M88.4 R164, [R197+0x7000] ;  /* 0x00700000c5a4783b */ /* 0x000f680000000200 */
[----:B------:R-:W5:Y:S04]  /*8560*/  LDSM.16.M88.4 R144, [R197+0x7800] ;  /* 0x00780000c590783b */ /* 0x000f680000000200 */
[----:B----4-:R-:W-:Y:S01]  /*8570*/  LDSM.16.M88.4 R8, [R193] ;  /* 0x00000000c108783b */ /* 0x010fe20000000200 */
        /* <DEDUP_REMOVED lines=15> */
[----:B-----5:R-:W-:Y:S06]  /*8670*/  HMMA.16816.F32.BF16 R168, R156, R164, RZ ;  /* 0x000000a49ca8723c */ /* 0x020fec00000418ff */
[C---:B------:R-:W-:Y:S06]  /*8680*/  HMMA.16816.F32.BF16 R16, R28.reuse, R24, R16 ;  /* 0x000000181c10723c */ /* 0x040fec0000041810 */
[----:B------:R-:W-:Y:S01]  /*8690*/  HMMA.16816.F32.BF16 R12, R28, R26, R12 ;  /* 0x0000001a1c0c723c */ /* 0x000fe2000004180c */
[----:B------:R-:W-:Y:S05]  /*86a0*/  LDSM.16.M88.4 R24, [R197+0x8000] ;  /* 0x00800000c518783b */ /* 0x000fea0000000200 */
[C---:B------:R-:W-:Y:S06]  /*86b0*/  HMMA.16816.F32.BF16 R164, R156.reuse, R166, RZ ;  /* 0x000000a69ca4723c */ /* 0x040fec00000418ff */
[C---:B------:R-:W-:Y:S06]  /*86c0*/  HMMA.16816.F32.BF16 R160, R156.reuse, R144, RZ ;  /* 0x000000909ca0723c */ /* 0x040fec00000418ff */
        /* <DEDUP_REMOVED lines=100> */
[----:B------:R-:W-:Y:S01]  /*8d10*/  HMMA.16816.F32.BF16 R32, R152, R150, R32 ;  /* 0x000000969820723c */ /* 0x000fe20000041820 */
[----:B------:R-:W-:-:S05]  /*8d20*/  IMAD.MOV.U32 R213, RZ, RZ, R227 ;  /* 0x000000ffffd57224 */ /* 0x000fca00078e00e3 */
        /* <DEDUP_REMOVED lines=146> */
[----:B------:R-:W-:Y:S02]  /*9650*/  ISETP.LT.AND P6, PT, R199, UR11, PT ;  /* 0x0000000bc7007c0c */ /* 0x000fe4000bfc1270 */
        /* <DEDUP_REMOVED lines=78> */
[----:B------:R-:W-:-:S03]  /*9b40*/  UIMAD UR4, UR14, UR9, UR4 ;  /* 0x000000090e0472a4 */ /* 0x000fc6000f8e0204 */
[----:B------:R-:W-:Y:S01]  /*9b50*/  UMOV UR14, UR22 ;  /* 0x00000016000e7c82 */ /* 0x000fe20008000000 */
[----:B------:R-:W-:Y:S01]  /*9b60*/  UIADD3 UR8, UR23, UR4, URZ ;  /* 0x0000000417087290 */ /* 0x000fe2000fffe03f */
[----:B------:R-:W-:Y:S11]  /*9b70*/  BRA `(.L_x_3415) ;  /* 0x0000000000087947 */ /* 0x000ff60003800000 */
.L_x_3414:
[----:B------:R-:W-:-:S04]  /*9b80*/  ULEA UR14, -UR6, URZ, 0x6 ;  /* 0x0000003f060e7291 */ /* 0x000fc8000f8e313f */
[----:B------:R-:W-:-:S12]  /*9b90*/  USHF.R.S32.HI UR8, URZ, 0x1f, UR14 ;  /* 0x0000001f3f087899 */ /* 0x000fd8000801140e */
.L_x_3415:
[----:B------:R-:W-:Y:S01]  /*9ba0*/  IMAD.U32 R35, RZ, RZ, UR14 ;  /* 0x0000000eff237e24 */ /* 0x000fe2000f8e00ff */
[----:B------:R-:W-:Y:S01]  /*9bb0*/  @!P4 IADD3 R11, P1, R133, UR14, RZ ;  /* 0x0000000e850bcc10 */ /* 0x000fe2000ff3e0ff */
[----:B------:R-:W-:Y:S01]  /*9bc0*/  IMAD.U32 R6, RZ, RZ, UR14 ;  /* 0x0000000eff067e24 */ /* 0x000fe2000f8e00ff */
[----:B------:R-:W-:Y:S01]  /*9bd0*/  UIADD3 UR4, UP2, UP1, UR26, UR14, UR26 ;  /* 0x0000000e1a047290 */ /* 0x000fe2000f95e01a */
[----:B------:R-:W-:Y:S01]  /*9be0*/  IMAD.U32 R4, RZ, RZ, UR8 ;  /* 0x00000008ff047e24 */ /* 0x000fe2000f8e00ff */
[----:B------:R-:W-:Y:S01]  /*9bf0*/  @!P5 LEA R34, P2, R35, R208, 0x1 ;  /* 0x000000d02322d211 */ /* 0x000fe200078408ff */
[----:B------:R-:W-:Y:S01]  /*9c00*/  IMAD.U32 R13, RZ, RZ, UR25 ;  /* 0x00000019ff0d7e24 */ /* 0x000fe2000f8e00ff */
[----:B------:R-:W-:Y:S01]  /*9c10*/  @!P4 IADD3.X R2, R134, UR8, RZ, P1, !PT ;  /* 0x000000088602cc10 */ /* 0x000fe20008ffe4ff */
[----:B------:R-:W-:Y:S01]  /*9c20*/  UIADD3.X UR7, UR25, UR8, UR25, UP2, UP1 ;  /* 0x0000000819077290 */ /* 0x000fe200097e2419 */
[----:B------:R-:W-:Y:S01]  /*9c30*/  @!P5 LEA.HI.X R35, R6, R207, R4, 0x1, P2 ;  /* 0x000000cf0623d211 */ /* 0x000fe200010f0c04 */
[----:B------:R-:W-:Y:S01]  /*9c40*/  IMAD.U32 R4, RZ, RZ, UR26 ;  /* 0x0000001aff047e24 */ /* 0x000fe2000f8e00ff */
[----:B------:R-:W-:Y:S01]  /*9c50*/  @!P4 LEA R32, P2, R11, UR18, 0x1 ;  /* 0x000000120b20cc11 */ /* 0x000fe2000f8408ff */
[----:B------:R-:W-:Y:S01]  /*9c60*/  VOTEU.ALL UP0, P5 ;  /* 0x00000000003f7886 */ /* 0x000fe20002800000 */
[----:B------:R-:W-:Y:S01]  /*9c70*/  @!P3 IADD3 R9, P1, R133, UR14, RZ ;  /* 0x0000000e8509bc10 */ /* 0x000fe2000ff3e0ff */
[----:B------:R-:W-:Y:S01]  /*9c80*/  IMAD.U32 R29, RZ, RZ, UR4 ;  /* 0x00000004ff1d7e24 */ /* 0x000fe2000f8e00ff */
[----:B------:R-:W-:Y:S01]  /*9c90*/  @!P4 LEA.HI.X R33, R11, UR19, R2, 0x1, P2 ;  /* 0x000000130b21cc11 */ /* 0x000fe200090f0c02 */
[----:B------:R1:W-:Y:S01]  /*9ca0*/  @P5 STS.128 [R202+0x6000], RZ ;  /* 0x006000ffca005388 */ /* 0x0003e20000000c00 */
[C---:B------:R-:W-:Y:S01]  /*9cb0*/  @!P3 IADD3.X R2, R134.reuse, UR8, RZ, P1, !PT ;  /* 0x000000088602bc10 */ /* 0x040fe20008ffe4ff */
[----:B------:R-:W-:Y:S01]  /*9cc0*/  @!UP0 UIADD3 UR15, UP1, UR26, UR14, URZ ;  /* 0x0000000e1a0f8290 */ /* 0x000fe2000ff3e03f */
[----:B------:R-:W-:Y:S01]  /*9cd0*/  @!P4 IADD3 R11, P2, P1, R133, UR14, R4 ;  /* 0x0000000e850bcc10 */ /* 0x000fe2000f95e004 */
[----:B------:R-:W-:Y:S01]  /*9ce0*/  @!PT LDS RZ, [RZ] ;  /* 0x00000000fffff984 */ /* 0x000fe20000000800 */
[----:B------:R-:W-:Y:S01]  /*9cf0*/  @!PT LDS RZ, [RZ] ;  /* 0x00000000fffff984 */ /* 0x000fe20000000800 */
[----:B------:R-:W-:Y:S01]  /*9d00*/  @!PT LDS RZ, [RZ] ;  /* 0x00000000fffff984 */ /* 0x000fe20000000800 */
[----:B------:R1:W-:Y:S01]  /*9d10*/  @!P5 LDGSTS.E.BYPASS.LTC128B.128 [R202+0x6000], desc[UR20][R34.64] ;  /* 0x0600000022cadfae */ /* 0x0003e2000b901d54 */
[----:B------:R-:W-:Y:S01]  /*9d20*/  BSSY B0, `(.L_x_3416) ;  /* 0x0000064000007945 */ /* 0x000fe20003800000 */
[----:B------:R-:W-:Y:S01]  /*9d30*/  @!UP0 UIADD3.X UR9, UR25, UR8, URZ, UP1, !UPT ;  /* 0x0000000819098290 */ /* 0x000fe20008ffe43f */
[----:B------:R-:W-:Y:S01]  /*9d40*/  @!P4 IADD3.X R4, R134, UR8, R13, P2, P1 ;  /* 0x000000088604cc10 */ /* 0x000fe200097e240d */
[----:B------:R1:W-:Y:S01]  /*9d50*/  @P4 STS.128 [R202+0x8000], RZ ;  /* 0x008000ffca004388 */ /* 0x0003e20000000c00 */
[----:B------:R-:W-:-:S02]  /*9d60*/  @!P3 LEA R20, P1, R9, UR18, 0x1 ;  /* 0x000000120914bc11 */ /* 0x000fc4000f8208ff */
[----:B------:R-:W-:Y:S01]  /*9d70*/  @!P4 LEA R30, P2, R11, UR18, 0x1 ;  /* 0x000000120b1ecc11 */ /* 0x000fe2000f8408ff */
[----:B------:R-:W-:Y:S01]  /*9d80*/  @!PT LDS RZ, [RZ] ;  /* 0x00000000fffff984 */ /* 0x000fe20000000800 */
[----:B------:R-:W-:Y:S01]  /*9d90*/  @!PT LDS RZ, [RZ] ;  /* 0x00000000fffff984 */ /* 0x000fe20000000800 */
[----:B------:R-:W-:Y:S01]  /*9da0*/  @!PT LDS RZ, [RZ] ;  /* 0x00000000fffff984 */ /* 0x000fe20000000800 */
[----:B------:R1:W-:Y:S01]  /*9db0*/  @!P4 LDGSTS.E.BYPASS.LTC128B.128 [R202+0x8000], desc[UR20][R32.64+0x80] ;  /* 0x0800008020cacfae */ /* 0x0003e2000b901d54 */
[----:B------:R-:W-:Y:S01]  /*9dc0*/  @!P3 LEA.HI.X R21, R9, UR19, R2, 0x1, P1 ;  /* 0x000000130915bc11 */ /* 0x000fe200088f0c02 */
[----:B------:R-:W-:Y:S01]  /*9dd0*/  IMAD.U32 R2, RZ, RZ, UR26 ;  /* 0x0000001aff027e24 */ /* 0x000fe2000f8e00ff */
[----:B------:R-:W-:Y:S01]  /*9de0*/  @!P4 LEA.HI.X R31, R11, UR19, R4, 0x1, P2 ;  /* 0x000000130b1fcc11 */ /* 0x000fe200090f0c04 */
[----:B------:R-:W-:Y:S01]  /*9df0*/  IMAD.U32 R11, RZ, RZ, UR25 ;  /* 0x00000019ff0b7e24 */ /* 0x000fe2000f8e00ff */
[----:B------:R1:W-:Y:S01]  /*9e00*/  @P3 STS.128 [R202+0xa000], RZ ;  /* 0x00a000ffca003388 */ /* 0x0003e20000000c00 */
[----:B------:R-:W-:Y:S01]  /*9e10*/  IMAD.U32 R4, RZ, RZ, UR4 ;  /* 0x00000004ff047e24 */ /* 0x000fe2000f8e00ff */
[----:B------:R-:W-:Y:S01]  /*9e20*/  @!P3 IADD3 R9, P2, P1, R133, UR14, R2 ;  /* 0x0000000e8509bc10 */ /* 0x000fe2000f95e002 */
[----:B------:R-:W-:Y:S01]  /*9e30*/  IMAD.U32 R2, RZ, RZ, UR7 ;  /* 0x00000007ff027e24 */ /* 0x000fe2000f8e00ff */
[----:B------:R-:W-:Y:S01]  /*9e40*/  @!PT LDS RZ, [RZ] ;  /* 0x00000000fffff984 */ /* 0x000fe20000000800 */
[----:B------:R-:W-:Y:S01]  /*9e50*/  @!PT LDS RZ, [RZ] ;  /* 0x00000000fffff984 */ /* 0x000fe20000000800 */
[----:B------:R-:W-:Y:S01]  /*9e60*/  @!PT LDS RZ, [RZ] ;  /* 0x00000000fffff984 */ /* 0x000fe20000000800 */
[----:B------:R1:W-:Y:S02]  /*9e70*/  @!P3 LDGSTS.E.BYPASS.LTC128B.128 [R202+0xa000], desc[UR20][R20.64+0x100] ;  /* 0x0a00010014cabfae */ /* 0x0003e4000b901d54 */
[----:B------:R-:W-:Y:S01]  /*9e80*/  @!P3 IADD3.X R6, R134, UR8, R11, P2, P1 ;  /* 0x000000088606bc10 */ /* 0x000fe200097e240b */
[----:B------:R-:W-:Y:S01]  /*9e90*/  IMAD.U32 R11, RZ, RZ, UR15 ;  /* 0x0000000fff0b7e24 */ /* 0x000fe2000f8e00ff */
[----:B------:R-:W-:Y:S01]  /*9ea0*/  @!P3 LEA R14, P1, R9, UR18, 0x1 ;  /* 0x00000012090ebc11 */ /* 0x000fe2000f8208ff */
[----:B------:R1:W-:Y:S01]  /*9eb0*/  @P5 STS.128 [R202+0x6800], RZ ;  /* 0x006800ffca005388 */ /* 0x0003e20000000c00 */
[----:B------:R-:W-:-:S02]  /*9ec0*/  @!P5 LEA R28, P2, R29, R208, 0x1 ;  /* 0x000000d01d1cd211 */ /* 0x000fc400078408ff */
[----:B------:R-:W-:Y:S02]  /*9ed0*/  @!P3 LEA.HI.X R15, R9, UR19, R6, 0x1, P1 ;  /* 0x00000013090fbc11 */ /* 0x000fe400088f0c06 */
[----:B------:R-:W-:Y:S02]  /*9ee0*/  @!P4 IADD3 R9, P1, R133, UR4, RZ ;  /* 0x000000048509cc10 */ /* 0x000fe4000ff3e0ff */
[----:B------:R-:W-:Y:S02]  /*9ef0*/  @!P5 LEA.HI.X R29, R4, R207, R2, 0x1, P2 ;  /* 0x000000cf041dd211 */ /* 0x000fe400010f0c02 */
[----:B------:R-:W-:Y:S02]  /*9f00*/  @!P4 IADD3.X R2, R134, UR7, RZ, P1, !PT ;  /* 0x000000078602cc10 */ /* 0x000fe40008ffe4ff */
[----:B------:R-:W-:Y:S02]  /*9f10*/  @!P4 LEA R22, P2, R9, UR18, 0x1 ;  /* 0x000000120916cc11 */ /* 0x000fe4000f8408ff */
[----:B------:R-:W-:Y:S01]  /*9f20*/  @!P3 IADD3 R13, P1, R133, UR4, RZ ;  /* 0x00000004850dbc10 */ /* 0x000fe2000ff3e0ff */
[----:B------:R-:W-:Y:S01]  /*9f30*/  UIADD3 UR4, UP0, UR26, UR4, URZ ;  /* 0x000000041a047290 */ /* 0x000fe2000ff1e03f */
[----:B------:R-:W-:Y:S01]  /*9f40*/  @!P4 LEA.HI.X R23, R9, UR19, R2, 0x1, P2 ;  /* 0x000000130917cc11 */ /* 0x000fe200090f0c02 */
[----:B------:R-:W-:Y:S01]  /*9f50*/  IMAD.U32 R2, RZ, RZ, UR9 ;  /* 0x00000009ff027e24 */ /* 0x000fe2000f8e00ff */
[----:B------:R-:W-:-:S02]  /*9f60*/  @!P5 LEA R10, P2, R11, R208, 0x1 ;  /* 0x000000d00b0ad211 */ /* 0x000fc400078408ff */
[----:B------:R-:W-:Y:S01]  /*9f70*/  @!P3 IADD3.X R4, R134, UR7, RZ, P1, !PT ;  /* 0x000000078604bc10 */ /* 0x000fe20008ffe4ff */
[----:B------:R-:W-:Y:S01]  /*9f80*/  UIADD3.X UR7, UR25, UR7, URZ, UP0, !UPT ;  /* 0x0000000719077290 */ /* 0x000fe200087fe43f */
[----:B------:R-:W-:Y:S01]  /*9f90*/  @!P3 LEA R12, P1, R13, UR18, 0x1 ;  /* 0x000000120d0cbc11 */ /* 0x000fe2000f8208ff */
[----:B------:R-:W-:Y:S01]  /*9fa0*/  IMAD.U32 R9, RZ, RZ, UR4 ;  /* 0x00000004ff097e24 */ /* 0x000fe2000f8e00ff */
        /* <DEDUP_REMOVED lines=59> */
.L_x_3417:
[----:B------:R-:W-:Y:S05]  /*a360*/  BSYNC B0 ;  /* 0x0000000000007941 */ /* 0x000fea0003800000 */
.L_x_3416:
[----:B------:R-:W0:Y:S01]  /*a370*/  LDGDEPBAR ;  /* 0x00000000000079af */ /* 0x000e220000000000 */
[----:B-12---:R-:W-:Y:S01]  /*a380*/  IMAD.U32 R9, RZ, RZ, UR14 ;  /* 0x0000000eff097e24 */ /* 0x006fe2000f8e00ff */
[----:B------:R-:W-:Y:S01]  /*a390*/  MOV R2, UR8 ;  /* 0x0000000800027c02 */ /* 0x000fe20008000f00 */
[----:B------:R-:W-:-:S03]  /*a3a0*/  IMAD.U32 R4, RZ, RZ, UR14 ;  /* 0x0000000eff047e24 */ /* 0x000fc6000f8e00ff */
[----:B------:R-:W-:-:S04]  /*a3b0*/  LEA R208, P1, R9, R208, 0x1 ;  /* 0x000000d009d07211 */ /* 0x000fc800078208ff */
[----:B------:R-:W-:-:S09]  /*a3c0*/  LEA.HI.X R207, R4, R207, R2, 0x1, P1 ;  /* 0x000000cf04cf7211 */ /* 0x000fd200008f0c02 */
.L_x_3413:
        /* <DEDUP_REMOVED lines=409> */
.L_x_3410:
        /* <DEDUP_REMOVED lines=37> */
[----:B------:R-:W-:-:S06]  /*bfb0*/  UMOV UR15, UR31 ;  /* 0x0000001f000f7c82 */ /* 0x000fcc0008000000 */
[----:B------:R-:W-:-:S05]  /*bfc0*/  UMOV UR19, UR29 ;  /* 0x0000001d00137c82 */ /* 0x000fca0008000000 */
.L_x_3422:
[----:B------:R-:W-:Y:S04]  /*bfd0*/  DEPBAR.LE SB0, 0x0 ;  /* 0x000080000000791a */ /* 0x000fe80000000000 */
[----:B------:R-:W-:Y:S01]  /*bfe0*/  BAR.SYNC.DEFER_BLOCKING 0x0 ;  /* 0x0000000000007b1d */ /* 0x000fe20000010000 */
[C---:B------:R-:W-:Y:S01]  /*bff0*/  ISETP.GE.AND P5, PT, R203.reuse, UR14, PT ;  /* 0x0000000ecb007c0c */ /* 0x040fe2000bfa6270 */
[C---:B------:R-:W-:Y:S01]  /*c000*/  VIADD R3, R203.reuse, 0x40 ;  /* 0x00000040cb037836 */ /* 0x040fe20000000000 */
[----:B------:R-:W-:Y:S01]  /*c010*/  MOV R132, R206 ;  /* 0x000000ce00847202 */ /* 0x000fe20000000f00 */
[----:B------:R-:W-:Y:S01]  /*c020*/  VIADD R2, R203, 0x80 ;  /* 0x00000080cb027836 */ /* 0x000fe20000000000 */
[----:B------:R-:W-:Y:S02]  /*c030*/  UIADD3 UR11, UR11, -0x1, URZ ;  /* 0xffffffff0b0b7890 */ /* 0x000fe4000fffe03f */
[----:B------:R-:W-:Y:S01]  /*c040*/  ISETP.GE.AND P4, PT, R3, UR14, PT ;  /* 0x0000000e03007c0c */ /* 0x000fe2000bf86270 */
[----:B------:R-:W-:Y:S01]  /*c050*/  IMAD.MOV.U32 R3, RZ, RZ, R205 ;  /* 0x000000ffff037224 */ /* 0x000fe200078e00cd */
[----:B------:R-:W-:Y:S01]  /*c060*/  ISETP.GE.AND P3, PT, R2, UR14, PT ;  /* 0x0000000e02007c0c */ /* 0x000fe2000bf66270 */
[----:B------:R-:W-:Y:S01]  /*c070*/  @!UPT UIADD3 URZ, URZ, URZ, URZ ;  /* 0x0000003f3f3ff290 */ /* 0x000fe2000fffe03f */
[----:B------:R-:W-:Y:S11]  /*c080*/  @!P0 BRA `(.L_x_3419) ;  /* 0x00000004000c8947 */ /* 0x000ff60003800000 */
[----:B------:R-:W-:Y:S04]  /*c090*/  USHF.L.U32 UR12, UR11, 0x6, URZ ;  /* 0x000000060b0c7899 */ /* 0x000fe8000800063f */
[----:B------:R-:W-:Y:S02]  /*c0a0*/  UIADD3 UR30, UR12, 0x40, URZ ;  /* 0x000000400c1e7890 */ /* 0x000fe4000fffe03f */
        /* <DEDUP_REMOVED lines=10> */
[----:B------:R-:W-:Y:S04]  /*c150*/  UIMAD.WIDE.U32 UR32, UR19, UR29, URZ ;  /* 0x0000001d132072a5 */ /* 0x000fe8000f8e003f */
        /* <DEDUP_REMOVED lines=15> */
[----:B------:R-:W-:Y:S03]  /*c250*/  @UP5 UIADD3 UR31, UR31, 0x1, URZ ;  /* 0x000000011f1f5890 */ /* 0x000fe6000fffe03f */
[----:B------:R-:W-:Y:S02]  /*c260*/  @!UP3 UIADD3 UR33, -UR33, URZ, URZ ;  /* 0x0000003f2121b290 */ /* 0x000fe4000fffe13f */
[----:B------:R-:W-:Y:S02]  /*c270*/  @!UP2 UIADD3 UR31, -UR31, URZ, URZ ;  /* 0x0000003f1f1fa290 */ /* 0x000fe4000fffe13f */
[----:B------:R-:W-:Y:S02]  /*c280*/  USEL UR33, UR18, UR33, !UP1 ;  /* 0x0000002112217287 */ /* 0x000fe4000c800000 */
[----:B------:R-:W-:Y:S04]  /*c290*/  USEL UR31, UR18, UR31, !UP1 ;  /* 0x0000001f121f7287 */ /* 0x000fe8000c800000 */
[----:B------:R-:W-:Y:S01]  /*c2a0*/  IMAD.U32 R3, RZ, RZ, UR33 ;  /* 0x00000021ff037e24 */ /* 0x000fe2000f8e00ff */
[----:B------:R-:W-:Y:S01]  /*c2b0*/  MOV R2, UR33 ;  /* 0x0000002100027c02 */ /* 0x000fe20008000f00 */
[----:B------:R-:W-:Y:S01]  /*c2c0*/  IMAD.U32 R4, RZ, RZ, UR31 ;  /* 0x0000001fff047e24 */ /* 0x000fe2000f8e00ff */
[----:B------:R-:W-:Y:S01]  /*c2d0*/  MOV R6, UR31 ;  /* 0x0000001f00067c02 */ /* 0x000fe20008000f00 */
[----:B------:R-:W-:Y:S01]  /*c2e0*/  UIADD3 UR24, UR33, -UR31, URZ ;  /* 0x8000001f21187290 */ /* 0x000fe2000fffe03f */
[----:B------:R-:W-:Y:S02]  /*c2f0*/  LEA R8, P1, R3, UR16, 0x2 ;  /* 0x0000001003087c11 */ /* 0x000fe4000f8210ff */
[----:B------:R-:W-:Y:S01]  /*c300*/  LEA R6, P2, R6, UR16, 0x2 ;  /* 0x0000001006067c11 */ /* 0x000fe2000f8410ff */
[----:B------:R-:W-:Y:S01]  /*c310*/  UIMAD UR24, UR24, UR9, -0x40 ;  /* 0xffffffc0181874a4 */ /* 0x000fe2000f8e0209 */
[----:B------:R-:W-:Y:S02]  /*c320*/  LEA.HI.X.SX32 R9, R2, UR17, 0x2, P1 ;  /* 0x0000001102097c11 */ /* 0x000fe400088f16ff */
[----:B------:R-:W-:Y:S01]  /*c330*/  LEA.HI.X.SX32 R7, R4, UR17, 0x2, P2 ;  /* 0x0000001104077c11 */ /* 0x000fe200090f16ff */
[----:B------:R-:W1:Y:S01]  /*c340*/  LDC.64 R2, c[0x0][0x238] ;  /* 0x00008e00ff027b82 */ /* 0x000e620000000a00 */
[----:B------:R-:W-:Y:S01]  /*c350*/  R2UR UR28, R8 ;  /* 0x00000000081c72ca */ /* 0x000fe200000e0000 */
[----:B------:R-:W-:Y:S01]  /*c360*/  USHF.R.S32.HI UR12, URZ, 0x1f, UR24 ;  /* 0x0000001f3f0c7899 */ /* 0x000fe20008011418 */
[----:B------:R-:W-:Y:S02]  /*c370*/  R2UR UR35, R7 ;  /* 0x00000000072372ca */ /* 0x000fe400000e0000 */
[----:B------:R-:W-:Y:S03]  /*c380*/  R2UR UR34, R6 ;  /* 0x00000000062272ca */ /* 0x000fe600000e0000 */
[----:B------:R-:W2:Y:S01]  /*c390*/  LDC.64 R4, c[0x0][0x250] ;  /* 0x00009400ff047b82 */ /* 0x000ea20000000a00 */
[----:B------:R-:W-:Y:S05]  /*c3a0*/  R2UR UR29, R9 ;  /* 0x00000000091d72ca */ /* 0x000fea00000e0000 */
[----:B------:R-:W-:Y:S02]  /*c3b0*/  MOV R10, UR28 ;  /* 0x0000001c000a7c02 */ /* 0x000fe40008000f00 */
[----:B------:R-:W-:Y:S02]  /*c3c0*/  IMAD.U32 R13, RZ, RZ, UR35 ;  /* 0x00000023ff0d7e24 */ /* 0x000fe4000f8e00ff */
[----:B------:R-:W-:Y:S04]  /*c3d0*/  IMAD.U32 R12, RZ, RZ, UR34 ;  /* 0x00000022ff0c7e24 */ /* 0x000fe8000f8e00ff */
[----:B------:R-:W-:Y:S01]  /*c3e0*/  IMAD.U32 R11, RZ, RZ, UR29 ;  /* 0x0000001dff0b7e24 */ /* 0x000fe2000f8e00ff */
[----:B------:R-:W3:Y:S04]  /*c3f0*/  LDG.E R7, desc[UR20][R12.64] ;  /* 0x000000140c077981 */ /* 0x000ee8000c1e1900 */
[----:B------:R-:W3:Y:S01]  /*c400*/  LDG.E R8, desc[UR20][R10.64] ;  /* 0x000000140a087981 */ /* 0x000ee2000c1e1900 */
        /* <DEDUP_REMOVED lines=11> */
.L_x_3419:
[----:B------:R-:W-:Y:S01]  /*c4c0*/  IADD3 R215, P2, R201, R132, RZ ;  /* 0x00000084c9d77210 */ /* 0x000fe20007f5e0ff */
[----:B------:R-:W-:Y:S01]  /*c4d0*/  @P5 STS.128 [R202+0xc000], RZ ;  /* 0x00c000ffca005388 */ /* 0x000fe20000000c00 */
[-C--:B------:R-:W-:Y:S02]  /*c4e0*/  LEA R2, P1, R132, R210.reuse, 0x1 ;  /* 0x000000d284027211 */ /* 0x080fe400078208ff */
[CC--:B------:R-:W-:Y:S01]  /*c4f0*/  @!P5 LEA R224, P6, R215.reuse, R210.reuse, 0x1 ;  /* 0x000000d2d7e0d211 */ /* 0x0c0fe200078c08ff */
[--C-:B------:R-:W-:Y:S01]  /*c500*/  IMAD.X R134, R200, 0x1, R3.reuse, P2 ;  /* 0x00000001c8867824 */ /* 0x100fe200010e0603 */
[-C--:B------:R-:W-:Y:S02]  /*c510*/  LEA.HI.X R3, R132, R213.reuse, R3, 0x1, P1 ;  /* 0x000000d584037211 */ /* 0x080fe400008f0c03 */
[CC--:B------:R-:W-:Y:S02]  /*c520*/  @!P4 LEA R220, P2, R215.reuse, R210.reuse, 0x1 ;  /* 0x000000d2d7dcc211 */ /* 0x0c0fe400078408ff */
[CCC-:B------:R-:W-:Y:S01]  /*c530*/  @!P5 LEA.HI.X R225, R215.reuse, R213.reuse, R134.reuse, 0x1, P6 ;  /* 0x000000d5d7e1d211 */ /* 0x1c0fe200030f0c86 */
[----:B------:R-:W-:Y:S01]  /*c540*/  @!PT LDS RZ, [RZ] ;  /* 0x00000000fffff984 */ /* 0x000fe20000000800 */
[----:B------:R-:W-:Y:S01]  /*c550*/  @!PT LDS RZ, [RZ] ;  /* 0x00000000fffff984 */ /* 0x000fe20000000800 */
[----:B------:R-:W-:Y:S01]  /*c560*/  @!PT LDS RZ, [RZ] ;  /* 0x00000000fffff984 */ /* 0x000fe20000000800 */
[----:B------:R-:W-:Y:S01]  /*c570*/  @!P5 LDGSTS.E.BYPASS.LTC128B.128 [R202+0xc000], desc[UR20][R2.64] ;  /* 0x0c00000002cadfae */ /* 0x000fe2000b901d54 */
[C-C-:B------:R-:W-:Y:S02]  /*c580*/  @!P4 LEA.HI.X R221, R215.reuse, R213, R134.reuse, 0x1, P2 ;  /* 0x000000d5d7ddc211 */ /* 0x140fe400010f0c86 */
[-C--:B------:R-:W-:Y:S01]  /*c590*/  @!P3 LEA R218, P1, R215, R210.reuse, 0x1 ;  /* 0x000000d2d7dab211 */ /* 0x080fe200078208ff */
[----:B------:R-:W-:Y:S01]  /*c5a0*/  @P4 STS.128 [R202+0xe000], RZ ;  /* 0x00e000ffca004388 */ /* 0x000fe20000000c00 */
[----:B------:R-:W-:Y:S02]  /*c5b0*/  IADD3 R135, P6, R201, R215, RZ ;  /* 0x000000d7c9877210 */ /* 0x000fe40007fde0ff */
[-CC-:B------:R-:W-:Y:S01]  /*c5c0*/  @!P3 LEA.HI.X R219, R215, R213.reuse, R134.reuse, 0x1, P1 ;  /* 0x000000d5d7dbb211 */ /* 0x180fe200008f0c86 */
[----:B------:R-:W-:Y:S01]  /*c5d0*/  @!PT LDS RZ, [RZ] ;  /* 0x00000000fffff984 */ /* 0x000fe20000000800 */
[----:B------:R-:W-:Y:S01]  /*c5e0*/  @!PT LDS RZ, [RZ] ;  /* 0x00000000fffff984 */ /* 0x000fe20000000800 */
[----:B------:R-:W-:Y:S01]  /*c5f0*/  @!PT LDS RZ, [RZ] ;  /* 0x00000000fffff984 */ /* 0x000fe20000000800 */
[----:B------:R-:W-:Y:S01]  /*c600*/  @!P4 LDGSTS.E.BYPASS.LTC128B.128 [R202+0xe000], desc[UR20][R2.64+0x80] ;  /* 0x0e00008002cacfae */ /* 0x000fe2000b901d54 */
[CC--:B------:R-:W-:Y:S01]  /*c610*/  @!P4 LEA R216, P2, R135.reuse, R210.reuse, 0x1 ;  /* 0x000000d287d8c211 */ /* 0x0c0fe200078408ff */
[----:B------:R-:W-:Y:S01]  /*c620*/  IMAD.X R134, R200, 0x1, R134, P6 ;  /* 0x00000001c8867824 */ /* 0x000fe200030e0686 */
[CC--:B------:R-:W-:Y:S01]  /*c630*/  @!P5 LEA R222, P6, R135.reuse, R210.reuse, 0x1 ;  /* 0x000000d287ded211 */ /* 0x0c0fe200078c08ff */
[----:B------:R-:W-:Y:S01]  /*c640*/  @P3 STS.128 [R202+0x10000], RZ ;  /* 0x010000ffca003388 */ /* 0x000fe20000000c00 */
[CC--:B------:R-:W-:Y:S02]  /*c650*/  @!P3 LEA R214, P1, R135.reuse, R210.reuse, 0x1 ;  /* 0x000000d287d6b211 */ /* 0x0c0fe400078208ff */
[CCC-:B------:R-:W-:Y:S01]  /*c660*/  @!P5 LEA.HI.X R223, R135.reuse, R213.reuse, R134.reuse, 0x1, P6 ;  /* 0x000000d587dfd211 */ /* 0x1c0fe200030f0c86 */
[----:B------:R-:W-:Y:S01]  /*c670*/  @!PT LDS RZ, [RZ] ;  /* 0x00000000fffff984 */ /* 0x000fe20000000800 */
[----:B------:R-:W-:Y:S01]  /*c680*/  @!PT LDS RZ, [RZ] ;  /* 0x00000000fffff984 */ /* 0x000fe20000000800 */
[----:B------:R-:W-:Y:S01]  /*c690*/  @!PT LDS RZ, [RZ] ;  /* 0x00000000fffff984 */ /* 0x000fe20000000800 */
[----:B------:R-:W-:Y:S01]  /*c6a0*/  @!P3 LDGSTS.E.BYPASS.LTC128B.128 [R202+0x10000], desc[UR20][R2.64+0x100] ;  /* 0x1000010002cabfae */ /* 0x000fe2000b901d54 */
[--C-:B------:R-:W-:Y:S02]  /*c6b0*/  @!P4 LEA.HI.X R217, R135, R213, R134.reuse, 0x1, P2 ;  /* 0x000000d587d9c211 */ /* 0x100fe400010f0c86 */
[----:B------:R-:W-:Y:S01]  /*c6c0*/  IADD3 R132, P6, R201, R135, RZ ;  /* 0x00000087c9847210 */ /* 0x000fe20007fde0ff */
[----:B------:R-:W-:Y:S01]  /*c6d0*/  @P5 STS.128 [R202+0xc800], RZ ;  /* 0x00c800ffca005388 */ /* 0x000fe20000000c00 */
[-CC-:B------:R-:W-:Y:S02]  /*c6e0*/  @!P3 LEA.HI.X R215, R135, R213.reuse, R134.reuse, 0x1, P1 ;  /* 0x000000d587d7b211 */ /* 0x180fe400008f0c86 */
[-C--:B------:R-:W-:Y:S01]  /*c6f0*/  @!P4 LEA R226, P2, R132, R210.reuse, 0x1 ;  /* 0x000000d284e2c211 */ /* 0x080fe200078408ff */
[----:B------:R-:W-:Y:S01]  /*c700*/  @!PT LDS RZ, [RZ] ;  /* 0x00000000fffff984 */ /* 0x000fe20000000800 */
[----:B------:R-:W-:Y:S01]  /*c710*/  @!PT LDS RZ, [RZ] ;  /* 0x00000000fffff984 */ /* 0x000fe20000000800 */
[----:B------:R-:W-:Y:S01]  /*c720*/  @!PT LDS RZ, [RZ] ;  /* 0x00000000fffff984 */ /* 0x000fe20000000800 */
[----:B------:R-:W-:Y:S01]  /*c730*/  @!P5 LDGSTS.E.BYPASS.LTC128B.128 [R202+0xc800], desc[UR20][R224.64] ;  /* 0x0c800000e0cadfae */ /* 0x000fe2000b901d54 */
[----:B------:R-:W-:Y:S01]  /*c740*/  IMAD.X R134, R200, 0x1, R134, P6 ;  /* 0x00000001c8867824 */ /* 0x000fe200030e0686 */
[CC--:B------:R-:W-:Y:S02]  /*c750*/  @!P5 LEA R228, P6, R132.reuse, R210.reuse, 0x1 ;  /* 0x000000d284e4d211 */ /* 0x0c0fe400078c08ff */
[----:B------:R-:W-:Y:S01]  /*c760*/  @P4 STS.128 [R202+0xe800], RZ ;  /* 0x00e800ffca004388 */ /* 0x000fe20000000c00 */
[C---:B------:R-:W-:Y:S01]  /*c770*/  @!P3 LEA R212, P1, R132.reuse, R210, 0x1 ;  /* 0x000000d284d4b211 */ /* 0x040fe200078208ff */
[----:B------:R-:W-:Y:S01]  /*c780*/  IMAD.MOV.U32 R210, RZ, RZ, R2 ;  /* 0x000000ffffd27224 */ /* 0x000fe200078e0002 */
[CCC-:B------:R-:W-:Y:S01]  /*c790*/  @!P5 LEA.HI.X R229, R132.reuse, R213.reuse, R134.reuse, 0x1, P6 ;  /* 0x000000d584e5d211 */ /* 0x1c0fe200030f0c86 */
[----:B------:R-:W-:Y:S01]  /*c7a0*/  @!PT LDS RZ, [RZ] ;  /* 0x00000000fffff984 */ /* 0x000fe20000000800 */
[----:B------:R-:W-:Y:S01]  /*c7b0*/  @!PT LDS RZ, [RZ] ;  /* 0x00000000fffff984 */ /* 0x000fe20000000800 */
[----:B------:R-:W-:Y:S01]  /*c7c0*/  @!PT LDS RZ, [RZ] ;  /* 0x00000000fffff984 */ /* 0x000fe20000000800 */
[----:B------:R-:W-:Y:S01]  /*c7d0*/  @!P4 LDGSTS.E.BYPASS.LTC128B.128 [R202+0xe800], desc[UR20][R220.64+0x80] ;  /* 0x0e800080dccacfae */ /* 0x000fe2000b901d54 */
[CCC-:B------:R-:W-:Y:S02]  /*c7e0*/  @!P4 LEA.HI.X R227, R132.reuse, R213.reuse, R134.reuse, 0x1, P2 ;  /* 0x000000d584e3c211 */ /* 0x1c0fe400010f0c86 */
[----:B------:R-:W-:Y:S01]  /*c7f0*/  @!P3 LEA.HI.X R213, R132, R213, R134, 0x1, P1 ;  /* 0x000000d584d5b211 */ /* 0x000fe200008f0c86 */
[----:B------:R-:W-:Y:S01]  /*c800*/  @P3 STS.128 [R202+0x10800], RZ ;  /* 0x010800ffca003388 */ /* 0x000fe20000000c00 */
[----:B------:R-:W-:Y:S03]  /*c810*/  ISETP.LT.AND P1, PT, R199, UR11, PT ;  /* 0x0000000bc7007c0c */ /* 0x000fe6000bf21270 */
        /* <DEDUP_REMOVED lines=202> */
[----:B------:R-:W-:Y:S01]  /*d4c0*/  IABS R3, UR12 ;  /* 0x0000000c00037c13 */ /* 0x000fe20008000000 */
[----:B------:R-:W-:Y:S03]  /*d4d0*/  ULOP3.LUT UR12, UR12, UR9, URZ, 0x3c, !UPT ;  /* 0x000000090c0c7292 */ /* 0x000fe6000f8e3c3f */
[----:B------:R-:W-:Y:S01]  /*d4e0*/  IABS R2, UR30 ;  /* 0x0000001e00027c13 */ /* 0x000fe20008000000 */
[----:B------:R-:W-:Y:S01]  /*d4f0*/  ULOP3.LUT UR30, UR30, UR9, URZ, 0x3c, !UPT ;  /* 0x000000091e1e7292 */ /* 0x000fe2000f8e3c3f */
[----:B------:R-:W-:Y:S01]  /*d500*/  R2UR UR29, R3 ;  /* 0x00000000031d72ca */ /* 0x000fe200000e0000 */
[----:B------:R-:W-:Y:S01]  /*d510*/  UISETP.GE.AND UP3, UPT, UR12, URZ, UPT ;  /* 0x0000003f0c00728c */ /* 0x000fe2000bf66270 */
        /* <DEDUP_REMOVED lines=23> */
[----:B------:R-:W-:Y:S01]  /*d690*/  USEL UR31, UR6, UR31, !UP0 ;  /* 0x0000001f061f7287 */ /* 0x000fe2000c000000 */
[----:B------:R-:W-:Y:S03]  /*d6a0*/  IMAD.U32 R2, RZ, RZ, UR33 ;  /* 0x00000021ff027e24 */ /* 0x000fe6000f8e00ff */
[----:B------:R-:W-:Y:S01]  /*d6b0*/  LEA R134, P1, R134, UR16, 0x2 ;  /* 0x0000001086867c11 */ /* 0x000fe2000f8210ff */
[----:B------:R-:W-:Y:S01]  /*d6c0*/  UIADD3 UR24, UR33, -UR31, URZ ;  /* 0x8000001f21187290 */ /* 0x000fe2000fffe03f */
[----:B------:R-:W-:Y:S01]  /*d6d0*/  IMAD.U32 R132, RZ, RZ, UR31 ;  /* 0x0000001fff847e24 */ /* 0x000fe2000f8e00ff */
[----:B------:R-:W-:Y:S02]  /*d6e0*/  MOV R3, UR31 ;  /* 0x0000001f00037c02 */ /* 0x000fe40008000f00 */
[----:B------:R-:W-:Y:S01]  /*d6f0*/  LEA.HI.X.SX32 R135, R2, UR17, 0x2, P1 ;  /* 0x0000001102877c11 */ /* 0x000fe200088f16ff */
[----:B------:R-:W-:Y:S01]  /*d700*/  UIMAD UR24, UR24, UR9, -0x40 ;  /* 0xffffffc0181874a4 */ /* 0x000fe2000f8e0209 */
[----:B------:R-:W-:Y:S02]  /*d710*/  LEA R136, P2, R132, UR16, 0x2 ;  /* 0x0000001084887c11 */ /* 0x000fe4000f8410ff */
[----:B------:R-:W-:Y:S01]  /*d720*/  R2UR UR28, R134 ;  /* 0x00000000861c72ca */ /* 0x000fe200000e0000 */
[----:B------:R-:W-:Y:S01]  /*d730*/  USHF.R.S32.HI UR12, URZ, 0x1f, UR24 ;  /* 0x0000001f3f0c7899 */ /* 0x000fe20008011418 */
[----:B------:R-:W-:Y:S02]  /*d740*/  LEA.HI.X.SX32 R137, R3, UR17, 0x2, P2 ;  /* 0x0000001103897c11 */ /* 0x000fe400090f16ff */
[----:B------:R-:W-:Y:S01]  /*d750*/  R2UR UR29, R135 ;  /* 0x00000000871d72ca */ /* 0x000fe200000e0000 */
[----:B------:R-:W1:Y:S01]  /*d760*/  LDC.64 R2, c[0x0][0x230] ;  /* 0x00008c00ff027b82 */ /* 0x000e620000000a00 */
[----:B------:R-:W-:Y:S02]  /*d770*/  R2UR UR34, R136 ;  /* 0x00000000882272ca */ /* 0x000fe400000e0000 */
[----:B------:R-:W-:Y:S05]  /*d780*/  R2UR UR35, R137 ;  /* 0x00000000892372ca */ /* 0x000fea00000e0000 */
[----:B------:R-:W2:Y:S01]  /*d790*/  LDC.64 R134, c[0x0][0x248] ;  /* 0x00009200ff867b82 */ /* 0x000ea20000000a00 */
[----:B------:R-:W-:Y:S03]  /*d7a0*/  IMAD.U32 R142, RZ, RZ, UR28 ;  /* 0x0000001cff8e7e24 */ /* 0x000fe6000f8e00ff */
[----:B------:R-:W-:Y:S02]  /*d7b0*/  IMAD.U32 R143, RZ, RZ, UR29 ;  /* 0x0000001dff8f7e24 */ /* 0x000fe4000f8e00ff */
[----:B------:R-:W-:Y:S02]  /*d7c0*/  MOV R140, UR34 ;  /* 0x00000022008c7c02 */ /* 0x000fe40008000f00 */
[----:B------:R-:W-:Y:S01]  /*d7d0*/  IMAD.U32 R141, RZ, RZ, UR35 ;  /* 0x00000023ff8d7e24 */ /* 0x000fe2000f8e00ff */
[----:B------:R-:W3:Y:S04]  /*d7e0*/  LDG.E R137, desc[UR20][R142.64] ;  /* 0x000000148e897981 */ /* 0x000ee8000c1e1900 */
[----:B------:R-:W3:Y:S01]  /*d7f0*/  LDG.E R136, desc[UR20][R140.64] ;  /* 0x000000148c887981 */ /* 0x000ee2000c1e1900 */
        /* <DEDUP_REMOVED lines=11> */
.L_x_3421:
        /* <DEDUP_REMOVED lines=89> */
.L_x_3420:
[----:B------:R-:W-:Y:S01]  /*de40*/  MOV R3, UR11 ;  /* 0x0000000b00037c02 */ /* 0x000fe20008000f00 */
[----:B-1----:R-:W-:Y:S03]  /*de50*/  LDSM.16.MT88.4 R140, [R190+0xc000] ;  /* 0x00c00000be8c783b */ /* 0x002fe60000004200 */
[----:B------:R-:W-:Y:S04]  /*de60*/  LEA R2, R3, R204, 0x6 ;  /* 0x000000cc03027211 */ /* 0x000fe800078e30ff */
[C---:B------:R-:W-:Y:S01]  /*de70*/  IADD3 R134, R2.reuse, 0x1, RZ ;  /* 0x0000000102867810 */ /* 0x040fe20007ffe0ff */
[----:B------:R-:W-:Y:S01]  /*de80*/  LDSM.16.MT88.4 R144, [R189+0xc000] ;  /* 0x00c00000bd90783b */ /* 0x000fe20000004200 */
[----:B------:R-:W-:Y:S02]  /*de90*/  I2FP.F32.S32 R3, R2 ;  /* 0x0000000200037245 */ /* 0x000fe40000201400 */
[C---:B------:R-:W-:Y:S02]  /*dea0*/  IADD3 R132, R2.reuse, 0x9, RZ ;  /* 0x0000000902847810 */ /* 0x040fe40007ffe0ff */
[----:B------:R-:W-:Y:S01]  /*deb0*/  I2FP.F32.S32 R134, R134 ;  /* 0x0000008600867245 */ /* 0x000fe20000201400 */
[C---:B------:R-:W-:Y:S01]  /*dec0*/  FFMA.FTZ R6, R3.reuse, UR5, R6 ;  /* 0x0000000503067c23 */ /* 0x040fe20008010006 */
[----:B------:R-:W-:Y:S01]  /*ded0*/  FFMA.FTZ R4, R3, UR5, R4 ;  /* 0x0000000503047c23 */ /* 0x000fe20008010004 */
[----:B------:R-:W-:Y:S01]  /*dee0*/  I2FP.F32.S32 R132, R132 ;  /* 0x0000008400847245 */ /* 0x000fe20000201400 */
[----:B------:R-:W-:Y:S01]  /*def0*/  LDSM.16.MT88.4 R148, [R189+0xc800] ;  /* 0x00c80000bd94783b */ /* 0x000fe20000004200 */
[----:B------:R-:W-:Y:S01]  /*df00*/  IADD3 R135, R2, 0x8, RZ ;  /* 0x0000000802877810 */ /* 0x000fe20007ffe0ff */
[----:B------:R-:W-:Y:S01]  /*df10*/  FFMA.FTZ R7, R134, UR5, R7 ;  /* 0x0000000586077c23 */ /* 0x000fe20008010007 */
[----:B------:R-:W-:Y:S01]  /*df20*/  IADD3 R3, R2, 0x10, RZ ;  /* 0x0000001002037810 */ /* 0x000fe20007ffe0ff */
[----:B------:R-:W-:Y:S01]  /*df30*/  FFMA.FTZ R5, R134, UR5, R5 ;  /* 0x0000000586057c23 */ /* 0x000fe20008010005 */
[----:B------:R-:W-:Y:S01]  /*df40*/  I2FP.F32.S32 R135, R135 ;  /* 0x0000008700877245 */ /* 0x000fe20000201400 */
[C---:B------:R-:W-:Y:S01]  /*df50*/  FFMA.FTZ R11, R132.reuse, UR5, R11 ;  /* 0x00000005840b7c23 */ /* 0x040fe2000801000b */
[----:B------:R-:W-:Y:S01]  /*df60*/  I2FP.F32.S32 R3, R3 ;  /* 0x0000000300037245 */ /* 0x000fe20000201400 */
[----:B------:R-:W-:Y:S01]  /*df70*/  FFMA.FTZ R9, R132, UR5, R9 ;  /* 0x0000000584097c23 */ /* 0x000fe20008010009 */
[C---:B------:R-:W-:Y:S01]  /*df80*/  IADD3 R134, R2.reuse, 0x11, RZ ;  /* 0x0000001102867810 */ /* 0x040fe20007ffe0ff */
[C---:B------:R-:W-:Y:S01]  /*df90*/  FFMA.FTZ R10, R135.reuse, UR5, R10 ;  /* 0x00000005870a7c23 */ /* 0x040fe2000801000a */
[C---:B------:R-:W-:Y:S01]  /*dfa0*/  IADD3 R132, R2.reuse, 0x19, RZ ;  /* 0x0000001902847810 */ /* 0x040fe20007ffe0ff */
[----:B------:R-:W-:Y:S01]  /*dfb0*/  FFMA.FTZ R8, R135, UR5, R8 ;  /* 0x0000000587087c23 */ /* 0x000fe20008010008 */
[----:B------:R-:W-:Y:S01]  /*dfc0*/  I2FP.F32.S32 R134, R134 ;  /* 0x0000008600867245 */ /* 0x000fe20000201400 */
[C---:B------:R-:W-:Y:S01]  /*dfd0*/  FFMA.FTZ R14, R3.reuse, UR5, R14 ;  /* 0x00000005030e7c23 */ /* 0x040fe2000801000e */
        /* <DEDUP_REMOVED lines=8> */
[----:B------:R-:W-:Y:S01]  /*e060*/  IADD3 R134, R2, 0x21, RZ ;  /* 0x0000002102867810 */ /* 0x000fe20007ffe0ff */
[C---:B------:R-:W-:Y:S01]  /*e070*/  FFMA.FTZ R19, R132.reuse, UR5, R19 ;  /* 0x0000000584137c23 */ /* 0x040fe20008010013 */
[----:B------:R-:W-:Y:S01]  /*e080*/  I2FP.F32.S32 R3, R3 ;  /* 0x0000000300037245 */ /* 0x000fe20000201400 */
[----:B------:R-:W-:Y:S01]  /*e090*/  FFMA.FTZ R17, R132, UR5, R17 ;  /* 0x0000000584117c23 */ /* 0x000fe20008010011 */
[----:B------:R-:W-:Y:S01]  /*e0a0*/  FMNMX.FTZ R136, R6, R0, !PT ;  /* 0x0000000006887209 */ /* 0x000fe20007810000 */
[C---:B------:R-:W-:Y:S01]  /*e0b0*/  FFMA.FTZ R18, R135.reuse, UR5, R18 ;  /* 0x0000000587127c23 */ /* 0x040fe20008010012 */
[----:B------:R-:W-:Y:S01]  /*e0c0*/  FMNMX.FTZ R132, R4, R133, !PT ;  /* 0x0000008504847209 */ /* 0x000fe20007810000 */
[----:B------:R-:W-:Y:S01]  /*e0d0*/  FFMA.FTZ R16, R135, UR5, R16 ;  /* 0x0000000587107c23 */ /* 0x000fe20008010010 */
[----:B------:R-:W-:Y:S01]  /*e0e0*/  I2FP.F32.S32 R134, R134 ;  /* 0x0000008600867245 */ /* 0x000fe20000201400 */
[C---:B------:R-:W-:Y:S01]  /*e0f0*/  FFMA.FTZ R22, R3.reuse, UR5, R22 ;  /* 0x0000000503167c23 */ /* 0x040fe20008010016 */
[----:B------:R-:W-:Y:S01]  /*e100*/  FFMA.FTZ R20, R3, UR5, R20 ;  /* 0x0000000503147c23 */ /* 0x000fe20008010014 */
[----:B------:R-:W-:Y:S01]  /*e110*/  FMNMX.FTZ R135, R7, R136, !PT ;  /* 0x0000008807877209 */ /* 0x000fe20007810000 */
[----:B------:R-:W-:Y:S01]  /*e120*/  LDSM.16.MT88.4 R156, [R189+0xe800] ;  /* 0x00e80000bd9c783b */ /* 0x000fe20000004200 */
[----:B------:R-:W-:Y:S01]  /*e130*/  FMNMX.FTZ R3, R5, R132, !PT ;  /* 0x0000008405037209 */ /* 0x000fe20007810000 */
[C---:B------:R-:W-:Y:S01]  /*e140*/  FFMA.FTZ R23, R134.reuse, UR5, R23 ;  /* 0x0000000586177c23 */ /* 0x040fe20008010017 */
[----:B------:R-:W-:Y:S01]  /*e150*/  FFMA.FTZ R21, R134, UR5, R21 ;  /* 0x0000000586157c23 */ /* 0x000fe20008010015 */
[----:B------:R-:W-:Y:S02]  /*e160*/  FMNMX.FTZ R132, R10, R135, !PT ;  /* 0x000000870a847209 */ /* 0x000fe40007810000 */
[----:B------:R-:W-:Y:S02]  /*e170*/  FMNMX.FTZ R134, R8, R3, !PT ;  /* 0x0000000308867209 */ /* 0x000fe40007810000 */
[----:B------:R-:W-:Y:S02]  /*e180*/  IADD3 R137, R2, 0x28, RZ ;  /* 0x0000002802897810 */ /* 0x000fe40007ffe0ff */
[----:B------:R-:W-:Y:S02]  /*e190*/  FMNMX.FTZ R3, R11, R132, !PT ;  /* 0x000000840b037209 */ /* 0x000fe40007810000 */
[----:B------:R-:W-:Y:S02]  /*e1a0*/  FMNMX.FTZ R135, R9, R134, !PT ;  /* 0x0000008609877209 */ /* 0x000fe40007810000 */
[----:B------:R-:W-:Y:S02]  /*e1b0*/  I2FP.F32.S32 R137, R137 ;  /* 0x0000008900897245 */ /* 0x000fe40000201400 */
[----:B------:R-:W-:Y:S02]  /*e1c0*/  FMNMX.FTZ R136, R14, R3, !PT ;  /* 0x000000030e887209 */ /* 0x000fe40007810000 */
[----:B------:R-:W-:Y:S01]  /*e1d0*/  FMNMX.FTZ R134, R12, R135, !PT ;  /* 0x000000870c867209 */ /* 0x000fe20007810000 */
[C---:B------:R-:W-:Y:S01]  /*e1e0*/  FFMA.FTZ R26, R137.reuse, UR5, R26 ;  /* 0x00000005891a7c23 */ /* 0x040fe2000801001a */
[----:B------:R-:W-:Y:S01]  /*e1f0*/  FFMA.FTZ R24, R137, UR5, R24 ;  /* 0x0000000589187c23 */ /* 0x000fe20008010018 */
[----:B------:R-:W-:Y:S02]  /*e200*/  FMNMX.FTZ R135, R15, R136, !PT ;  /* 0x000000880f877209 */ /* 0x000fe40007810000 */
[----:B------:R-:W-:Y:S02]  /*e210*/  FMNMX.FTZ R137, R13, R134, !PT ;  /* 0x000000860d897209 */ /* 0x000fe40007810000 */
[----:B------:R-:W-:Y:S02]  /*e220*/  FMNMX.FTZ R134, R18, R135, !PT ;  /* 0x0000008712867209 */ /* 0x000fe40007810000 */
[----:B------:R-:W-:Y:S02]  /*e230*/  FMNMX.FTZ R136, R16, R137, !PT ;  /* 0x0000008910887209 */ /* 0x000fe40007810000 */
[C---:B------:R-:W-:Y:S02]  /*e240*/  IADD3 R3, R2.reuse, 0x30, RZ ;  /* 0x0000003002037810 */ /* 0x040fe40007ffe0ff */
[----:B------:R-:W-:Y:S02]  /*e250*/  IADD3 R132, R2, 0x29, RZ ;  /* 0x0000002902847810 */ /* 0x000fe40007ffe0ff */
[----:B------:R-:W-:Y:S02]  /*e260*/  FMNMX.FTZ R135, R19, R134, !PT ;  /* 0x0000008613877209 */ /* 0x000fe40007810000 */
[----:B------:R-:W-:Y:S02]  /*e270*/  FMNMX.FTZ R137, R17, R136, !PT ;  /* 0x0000008811897209 */ /* 0x000fe40007810000 */
        /* <DEDUP_REMOVED lines=10> */
[----:B------:R-:W-:Y:S02]  /*e320*/  IADD3 R132, R2, 0x31, RZ ;  /* 0x0000003102847810 */ /* 0x000fe40007ffe0ff */
        /* <DEDUP_REMOVED lines=11> */
[C---:B------:R-:W-:Y:S01]  /*e3e0*/  FFMA.FTZ R34, R135.reuse, UR5, R34 ;  /* 0x0000000587227c23 */ /* 0x040fe20008010022 */
[----:B------:R-:W-:Y:S01]  /*e3f0*/  FMNMX.FTZ R132, R28, R3, !PT ;  /* 0x000000031c847209 */ /* 0x000fe20007810000 */
[----:B------:R-:W-:Y:S01]  /*e400*/  FFMA.FTZ R32, R135, UR5, R32 ;  /* 0x0000000587207c23 */ /* 0x000fe20008010020 */
        /* <DEDUP_REMOVED lines=46> */
[----:B----4-:R-:W-:Y:S03]  /*e6f0*/  FFMA.FTZ R133, R11, UR4, -R166 ;  /* 0x000000040b857c23 */ /* 0x010fe600080108a6 */
[----:B------:R-:W2:Y:S01]  /*e700*/  MUFU.EX2 R135, R135 ;  /* 0x0000008700877308 */ /* 0x000ea20000000800 */
[C---:B-----5:R-:W-:Y:S01]  /*e710*/  FMUL.FTZ R6, R0.reuse, R130 ;  /* 0x0000008200067220 */ /* 0x060fe20000410000 */
        /* <DEDUP_REMOVED lines=39> */
[--C-:B------:R-:W-:Y:S01]  /*e990*/  FFMA.FTZ R214, R24, UR4, -R164.reuse ;  /* 0x0000000418d67c23 */ /* 0x100fe200080108a4 */
[----:B------:R-:W-:Y:S01]  /*e9a0*/  FFMA.FTZ R215, R25, UR4, -R164 ;  /* 0x0000000419d77c23 */ /* 0x000fe200080108a4 */
        /* <DEDUP_REMOVED lines=35> */
[----:B------:R-:W-:Y:S01]  /*ebe0*/  ISETP.LT.AND P1, PT, R199, UR11, PT ;  /* 0x0000000bc7007c0c */ /* 0x000fe2000bf21270 */
        /* <DEDUP_REMOVED lines=11> */
[----:B------:R-:W-:Y:S02]  /*eca0*/  LDSM.16.MT88.4 R144, [R190+0xc800] ;  /* 0x00c80000be90783b */ /* 0x000fe40000004200 */
[----:B------:R-:W-:Y:S03]  /*ecb0*/  FMUL.FTZ R93, R2, R93 ;  /* 0x0000005d025d7220 */ /* 0x000fe60000410000 */
        /* <DEDUP_REMOVED lines=15> */
[C---:B------:R-:W-:Y:S01]  /*edb0*/  FMUL.FTZ R100, R2.reuse, R100 ;  /* 0x0000006402647220 */ /* 0x040fe20000410000 */
[----:B------:R-:W-:Y:S01]  /*edc0*/  FMUL.FTZ R101, R2, R101 ;  /* 0x0000006502657220 */ /* 0x000fe20000410000 */
[C---:B------:R-:W-:Y:S03]  /*edd0*/  FMUL.FTZ R106, R0.reuse, R106 ;  /* 0x0000006a006a7220 */ /* 0x040fe60000410000 */
[----:B------:R-:W-:Y:S01]  /*ede0*/  FMUL.FTZ R107, R0, R107 ;  /* 0x0000006b006b7220 */ /* 0x000fe20000410000 */
[C---:B------:R-:W-:Y:S01]  /*edf0*/  FMUL.FTZ R104, R2.reuse, R104 ;  /* 0x0000006802687220 */ /* 0x040fe20000410000 */
[----:B------:R-:W-:Y:S01]  /*ee00*/  FMUL.FTZ R105, R2, R105 ;  /* 0x0000006902697220 */ /* 0x000fe20000410000 */
[C---:B------:R-:W-:Y:S01]  /*ee10*/  FMUL.FTZ R110, R0.reuse, R110 ;  /* 0x0000006e006e7220 */ /* 0x040fe20000410000 */
[----:B------:R-:W-:Y:S01]  /*ee20*/  FMUL.FTZ R111, R0, R111 ;  /* 0x0000006f006f7220 */ /* 0x000fe20000410000 */
[C---:B------:R-:W-:Y:S01]  /*ee30*/  FMUL.FTZ R108, R2.reuse, R108 ;  /* 0x0000006c026c7220 */ /* 0x040fe20000410000 */
[C---:B---3--:R-:W-:Y:S03]  /*ee40*/  HMMA.16816.F32.BF16 R76, R128.reuse, R124, R76 ;  /* 0x0000007c804c723c */ /* 0x048fe6000004184c */
[----:B------:R-:W-:Y:S01]  /*ee50*/  FMUL.FTZ R109, R2, R109 ;  /* 0x0000006d026d7220 */ /* 0x000fe20000410000 */
[--C-:B------:R-:W-:Y:S01]  /*ee60*/  FFMA.FTZ R170, R18, UR4, -R166.reuse ;  /* 0x0000000412aa7c23 */ /* 0x100fe200080108a6 */
[----:B------:R-:W-:Y:S01]  /*ee70*/  FFMA.FTZ R169, R19, UR4, -R166 ;  /* 0x0000000413a97c23 */ /* 0x000fe200080108a6 */
[C---:B------:R-:W-:Y:S01]  /*ee80*/  HMMA.16816.F32.BF16 R80, R128.reuse, R126, R80 ;  /* 0x0000007e8050723c */ /* 0x040fe20000041850 */
[----:B------:R-:W3:Y:S03]  /*ee90*/  LDSM.16.MT88.4 R124, [R190+0x10000] ;  /* 0x01000000be7c783b */ /* 0x000ee60000004200 */
[----:B------:R-:W-:Y:S01]  /*eea0*/  MUFU.EX2 R170, R170 ;  /* 0x000000aa00aa7308 */ /* 0x000fe20000000800 */
[--C-:B------:R-:W-:Y:S01]  /*eeb0*/  FFMA.FTZ R171, R12, UR4, -R164.reuse ;  /* 0x000000040cab7c23 */ /* 0x100fe200080108a4 */
[C---:B-1----:R-:W-:Y:S05]  /*eec0*/  HMMA.16816.F32.BF16 R84, R128.reuse, R136, R84 ;  /* 0x000000888054723c */ /* 0x042fea0000041854 */
[C---:B------:R-:W-:Y:S01]  /*eed0*/  FMUL.FTZ R12, R2.reuse, R120 ;  /* 0x00000078020c7220 */ /* 0x040fe20000410000 */
[C---:B------:R-:W-:Y:S01]  /*eee0*/  HMMA.16816.F32.BF16 R88, R128.reuse, R138, R88 ;  /* 0x0000008a8058723c */ /* 0x040fe20000041858 */
[----:B------:R-:W1:Y:S01]  /*eef0*/  LDSM.16.MT88.4 R136, [R189+0x10000] ;  /* 0x01000000bd88783b */ /* 0x000e620000004200 */
[----:B------:R-:W4:Y:S03]  /*ef00*/  MUFU.EX2 R169, R169 ;  /* 0x000000a900a97308 */ /* 0x000f260000000800 */
[--C-:B------:R-:W-:Y:S01]  /*ef10*/  FFMA.FTZ R172, R13, UR4, -R164.reuse ;  /* 0x000000040dac7c23 */ /* 0x100fe200080108a4 */
[C---:B--2---:R-:W-:Y:S06]  /*ef20*/  HMMA.16816.F32.BF16 R92, R128.reuse, R140, R92 ;  /* 0x0000008c805c723c */ /* 0x044fec000004185c */
[----:B------:R-:W-:Y:S01]  /*ef30*/  MUFU.EX2 R171, R171 ;  /* 0x000000ab00ab7308 */ /* 0x000fe20000000800 */
[----:B------:R-:W-:Y:S01]  /*ef40*/  FMUL.FTZ R13, R2, R121 ;  /* 0x00000079020d7220 */ /* 0x000fe20000410000 */
[C---:B------:R-:W-:Y:S01]  /*ef50*/  HMMA.16816.F32.BF16 R96, R128.reuse, R142, R96 ;  /* 0x0000008e8060723c */ /* 0x040fe20000041860 */
[----:B------:R-:W2:Y:S02]  /*ef60*/  LDSM.16.MT88.4 R140, [R188+0x10000] ;  /* 0x01000000bc8c783b */ /* 0x000ea40000004200 */
[--C-:B------:R-:W-:Y:S01]  /*ef70*/  FFMA.FTZ R173, R16, UR4, -R164.reuse ;  /* 0x0000000410ad7c23 */ /* 0x100fe200080108a4 */
[----:B------:R-:W-:Y:S04]  /*ef80*/  FFMA.FTZ R174, R17, UR4, -R164 ;  /* 0x0000000411ae7c23 */ /* 0x000fe800080108a4 */
[----:B------:R-:W5:Y:S03]  /*ef90*/  MUFU.EX2 R172, R172 ;  /* 0x000000ac00ac7308 */ /* 0x000f660000000800 */
[C---:B------:R-:W-:Y:S01]  /*efa0*/  FMUL.FTZ R18, R0.reuse, R118 ;  /* 0x0000007600127220 */ /* 0x040fe20000410000 */
[----:B------:R-:W-:Y:S01]  /*efb0*/  LDSM.16.MT88.4 R120, [R192+0xe800] ;  /* 0x00e80000c078783b */ /* 0x000fe20000004200 */
[----:B------:R-:W-:Y:S01]  /*efc0*/  FMUL.FTZ R19, R0, R119 ;  /* 0x0000007700137220 */ /* 0x000fe20000410000 */
[----:B----4-:R-:W-:Y:S01]  /*efd0*/  F2FP.BF16.F32.PACK_AB R119, R169, R170 ;  /* 0x000000aaa977723e */ /* 0x010fe200000010ff */
[C---:B------:R-:W-:Y:S01]  /*efe0*/  FMUL.FTZ R16, R2.reuse, R116 ;  /* 0x0000007402107220 */ /* 0x040fe20000410000 */
[----:B------:R-:W-:Y:S01]  /*eff0*/  FMUL.FTZ R17, R2, R117 ;  /* 0x0000007502117220 */ /* 0x000fe20000410000 */
[----:B------:R-:W-:Y:S01]  /*f000*/  F2FP.BF16.F32.PACK_AB R117, R168, R167 ;  /* 0x000000a7a875723e */ /* 0x000fe200000010ff */
[----:B------:R-:W-:Y:S01]  /*f010*/  MUFU.EX2 R173, R173 ;  /* 0x000000ad00ad7308 */ /* 0x000fe20000000800 */
[C---:B---3--:R-:W-:Y:S03]  /*f020*/  HMMA.16816.F32.BF16 R100, R128.reuse, R124, R100 ;  /* 0x0000007c8064723c */ /* 0x048fe60000041864 */
[C---:B------:R-:W-:Y:S01]  /*f030*/  FMUL.FTZ R114, R0.reuse, R114 ;  /* 0x0000007200727220 */ /* 0x040fe20000410000 */
[----:B------:R-:W-:Y:S01]  /*f040*/  FMUL.FTZ R115, R0, R115 ;  /* 0x0000007300737220 */ /* 0x000fe20000410000 */
[----:B------:R-:W-:Y:S01]  /*f050*/  FMUL.FTZ R112, R2, R112 ;  /* 0x0000007002707220 */ /* 0x000fe20000410000 */
[C---:B------:R-:W-:Y:S01]  /*f060*/  HMMA.16816.F32.BF16 R104, R128.reuse, R126, R104 ;  /* 0x0000007e8068723c */ /* 0x040fe20000041868 */
[----:B------:R-:W3:Y:S02]  /*f070*/  LDSM.16.MT88.4 R124, [R192+0xc800] ;  /* 0x00c80000c07c783b */ /* 0x000ee40000004200 */
[----:B------:R-:W4:Y:S02]  /*f080*/  MUFU.EX2 R174, R174 ;  /* 0x000000ae00ae7308 */ /* 0x000f240000000800 */
[----:B-----5:R-:W-:Y:S01]  /*f090*/  F2FP.BF16.F32.PACK_AB R116, R172, R171 ;  /* 0x000000abac74723e */ /* 0x020fe200000010ff */
[C---:B-1----:R-:W-:Y:S05]  /*f0a0*/  HMMA.16816.F32.BF16 R108, R128.reuse, R136, R108 ;  /* 0x00000088806c723c */ /* 0x042fea000004186c */
[----:B------:R-:W-:Y:S01]  /*f0b0*/  FMUL.FTZ R113, R2, R113 ;  /* 0x0000007102717220 */ /* 0x000fe20000410000 */
[C---:B------:R-:W-:Y:S01]  /*f0c0*/  HMMA.16816.F32.BF16 R12, R128.reuse, R138, R12 ;  /* 0x0000008a800c723c */ /* 0x040fe2000004180c */
[----:B------:R-:W1:Y:S04]  /*f0d0*/  LDSM.16.MT88.4 R136, [R190+0xe800] ;  /* 0x00e80000be88783b */ /* 0x000e680000004200 */
[----:B------:R-:W-:Y:S01]  /*f0e0*/  FFMA.FTZ R175, R22, UR4, -R166 ;  /* 0x0000000416af7c23 */ /* 0x000fe200080108a6 */
[C---:B--2---:R-:W-:Y:S05]  /*f0f0*/  HMMA.16816.F32.BF16 R16, R128.reuse, R140, R16 ;  /* 0x0000008c8010723c */ /* 0x044fea0000041810 */
[----:B----4-:R-:W-:Y:S01]  /*f100*/  F2FP.BF16.F32.PACK_AB R118, R174, R173 ;  /* 0x000000adae76723e */ /* 0x010fe200000010ff */
[----:B------:R-:W-:Y:S01]  /*f110*/  HMMA.16816.F32.BF16 R112, R128, R142, R112 ;  /* 0x0000008e8070723c */ /* 0x000fe20000041870 */
[----:B------:R-:W2:Y:S01]  /*f120*/  LDSM.16.MT88.4 R128, [R188+0xe800] ;  /* 0x00e80000bc80783b */ /* 0x000ea20000004200 */
[----:B------:R-:W-:Y:S03]  /*f130*/  MUFU.EX2 R175, R175 ;  /* 0x000000af00af7308 */ /* 0x000fe60000000800 */
[----:B------:R-:W-:Y:S01]  /*f140*/  FFMA.FTZ R212, R21, UR4, -R164 ;  /* 0x0000000415d47c23 */ /* 0x000fe200080108a4 */
[----:B------:R-:W-:Y:S01]  /*f150*/  F2FP.BF16.F32.PACK_AB R22, R215, R214 ;  /* 0x000000d6d716723e */ /* 0x000fe200000010ff */
[----:B------:R-:W-:Y:S01]  /*f160*/  FFMA.FTZ R163, R0, R209, R163 ;  /* 0x000000d100a37223 */ /* 0x000fe200000100a3 */
[----:B------:R-:W-:Y:S01]  /*f170*/  MOV R0, R3 ;  /* 0x0000000300007202 */ /* 0x000fe20000000f00 */
[----:B------:R-:W-:Y:S03]  /*f180*/  LDSM.16.MT88.4 R140, [R188+0x10800] ;  /* 0x01080000bc8c783b */ /* 0x000fe60000004200 */
[----:B------:R-:W-:Y:S01]  /*f190*/  MUFU.EX2 R212, R212 ;  /* 0x000000d400d47308 */ /* 0x000fe20000000800 */
[----:B------:R-:W-:Y:S01]  /*f1a0*/  FFMA.FTZ R165, R2, R211, R165 ;  /* 0x000000d302a57223 */ /* 0x000fe200000100a5 */
[----:B------:R-:W-:Y:S03]  /*f1b0*/  FADD.FTZ R163, R135, R163 ;  /* 0x000000a387a37221 */ /* 0x000fe60000010000 */
        /* <DEDUP_REMOVED lines=24> */
[----:B------:R-:W4:Y:S04]  /*f340*/  LDSM.16.MT88.4 R120, [R190+0x10800] ;  /* 0x01080000be78783b */ /* 0x000f280000004200 */
[----:B------:R-:W-:Y:S01]  /*f350*/  FADD.FTZ R173, R173, R172 ;  /* 0x000000acadad7221 */ /* 0x000fe20000010000 */
[C---:B-1----:R-:W-:Y:S05]  /*f360*/  HMMA.16816.F32.BF16 R68, R116.reuse, R136, R68 ;  /* 0x000000887444723c */ /* 0x042fea0000041844 */
[----:B------:R-:W-:Y:S01]  /*f370*/  FADD.FTZ R170, R169, R170 ;  /* 0x000000aaa9aa7221 */ /* 0x000fe20000010000 */
[C---:B------:R-:W-:Y:S01]  /*f380*/  HMMA.16816.F32.BF16 R72, R116.reuse, R138, R72 ;  /* 0x0000008a7448723c */ /* 0x040fe20000041848 */
[----:B------:R-:W1:Y:S04]  /*f390*/  LDSM.16.MT88.4 R136, [R189+0x10800] ;  /* 0x01080000bd88783b */ /* 0x000e680000004200 */
[----:B------:R-:W-:Y:S01]  /*f3a0*/  FADD.FTZ R174, R174, R173 ;  /* 0x000000adaeae7221 */ /* 0x000fe20000010000 */
[C---:B------:R-:W-:Y:S05]  /*f3b0*/  HMMA.16816.F32.BF16 R76, R116.reuse, R156, R76 ;  /* 0x0000009c744c723c */ /* 0x040fea000004184c */
[----:B------:R-:W-:Y:S01]  /*f3c0*/  MOV R133, R132 ;  /* 0x0000008400857202 */ /* 0x000fe20000000f00 */
[C---:B------:R-:W-:Y:S05]  /*f3d0*/  HMMA.16816.F32.BF16 R80, R116.reuse, R158, R80 ;  /* 0x0000009e7450723c */ /* 0x040fea0000041850 */
[--C-:B------:R-:W-:Y:S01]  /*f3e0*/  FFMA.FTZ R157, R26, UR4, -R166.reuse ;  /* 0x000000041a9d7c23 */ /* 0x100fe200080108a6 */
[C---:B--2---:R-:W-:Y:S05]  /*f3f0*/  HMMA.16816.F32.BF16 R84, R116.reuse, R128, R84 ;  /* 0x000000807454723c */ /* 0x044fea0000041854 */
[--C-:B------:R-:W-:Y:S01]  /*f400*/  FFMA.FTZ R158, R27, UR4, -R166.reuse ;  /* 0x000000041b9e7c23 */ /* 0x100fe200080108a6 */
[C---:B------:R-:W-:Y:S01]  /*f410*/  HMMA.16816.F32.BF16 R88, R116.reuse, R130, R88 ;  /* 0x000000827458723c */ /* 0x040fe20000041858 */
[----:B------:R-:W2:Y:S01]  /*f420*/  LDSM.16.MT88.4 R128, [R192+0xd000] ;  /* 0x00d00000c080783b */ /* 0x000ea20000004200 */
[----:B------:R-:W-:Y:S03]  /*f430*/  MUFU.EX2 R157, R157 ;  /* 0x0000009d009d7308 */ /* 0x000fe60000000800 */
[----:B------:R-:W-:Y:S01]  /*f440*/  FFMA.FTZ R156, R23, UR4, -R166 ;  /* 0x00000004179c7c23 */ /* 0x000fe200080108a6 */
[C---:B---3--:R-:W-:Y:S03]  /*f450*/  HMMA.16816.F32.BF16 R92, R116.reuse, R124, R92 ;  /* 0x0000007c745c723c */ /* 0x048fe6000004185c */
[----:B------:R-:W-:Y:S03]  /*f460*/  LDSM.16.MT88.4 R24, [R192+0xf000] ;  /* 0x00f00000c018783b */ /* 0x000fe60000004200 */
[----:B------:R-:W3:Y:S01]  /*f470*/  MUFU.EX2 R158, R158 ;  /* 0x0000009e009e7308 */ /* 0x000ee20000000800 */
[----:B------:R-:W-:Y:S01]  /*f480*/  FFMA.FTZ R159, R20, UR4, -R164 ;  /* 0x00000004149f7c23 */ /* 0x000fe200080108a4 */
[C---:B------:R-:W-:Y:S03]  /*f490*/  HMMA.16816.F32.BF16 R96, R116.reuse, R126, R96 ;  /* 0x0000007e7460723c */ /* 0x040fe60000041860 */
[----:B------:R-:W5:Y:S03]  /*f4a0*/  LDSM.16.MT88.4 R124, [R189+0xd000] ;  /* 0x00d00000bd7c783b */ /* 0x000f660000004200 */
[C---:B----4-:R-:W-:Y:S02]  /*f4b0*/  HMMA.16816.F32.BF16 R100, R116.reuse, R120, R100 ;  /* 0x000000787464723c */ /* 0x050fe40000041864 */
[----:B------:R-:W4:Y:S04]  /*f4c0*/  MUFU.EX2 R156, R156 ;  /* 0x0000009c009c7308 */ /* 0x000f280000000800 */
[C---:B------:R-:W-:Y:S01]  /*f4d0*/  HMMA.16816.F32.BF16 R104, R116.reuse, R122, R104 ;  /* 0x0000007a7468723c */ /* 0x040fe20000041868 */
[----:B------:R-:W5:Y:S05]  /*f4e0*/  LDSM.16.MT88.4 R120, [R190+0xf000] ;  /* 0x00f00000be78783b */ /* 0x000f6a0000004200 */
[----:B------:R-:W2:Y:S01]  /*f4f0*/  MUFU.EX2 R159, R159 ;  /* 0x0000009f009f7308 */ /* 0x000ea20000000800 */
[----:B---3--:R-:W-:Y:S01]  /*f500*/  F2FP.BF16.F32.PACK_AB R23, R158, R157 ;  /* 0x0000009d9e17723e */ /* 0x008fe200000010ff */
[C---:B-1----:R-:W-:Y:S06]  /*f510*/  HMMA.16816.F32.BF16 R108, R116.reuse, R136, R108 ;  /* 0x00000088746c723c */ /* 0x042fec000004186c */
[C---:B------:R-:W-:Y:S01]  /*f520*/  HMMA.16816.F32.BF16 R12, R116.reuse, R138, R12 ;  /* 0x0000008a740c723c */ /* 0x040fe2000004180c */
[----:B------:R-:W1:Y:S04]  /*f530*/  LDSM.16.MT88.4 R136, [R189+0xf000] ;  /* 0x00f00000bd88783b */ /* 0x000e680000004200 */
[----:B----4-:R-:W-:Y:S01]  /*f540*/  F2FP.BF16.F32.PACK_AB R21, R156, R175 ;  /* 0x000000af9c15723e */ /* 0x010fe200000010ff */
[C---:B------:R-:W-:Y:S05]  /*f550*/  HMMA.16816.F32.BF16 R16, R116.reuse, R140, R16 ;  /* 0x0000008c7410723c */ /* 0x040fea0000041810 */
[----:B--2---:R-:W-:Y:S01]  /*f560*/  F2FP.BF16.F32.PACK_AB R20, R212, R159 ;  /* 0x0000009fd414723e */ /* 0x004fe200000010ff */
[----:B------:R-:W-:Y:S01]  /*f570*/  HMMA.16816.F32.BF16 R112, R116, R142, R112 ;  /* 0x0000008e7470723c */ /* 0x000fe20000041870 */
[----:B------:R-:W2:Y:S04]  /*f580*/  LDSM.16.MT88.4 R116, [R192+0x11000] ;  /* 0x01100000c074783b */ /* 0x000ea80000004200 */
[--C-:B------:R-:W-:Y:S01]  /*f590*/  FFMA.FTZ R140, R30, UR4, -R166.reuse ;  /* 0x000000041e8c7c23 */ /* 0x100fe200080108a6 */
[C---:B------:R-:W-:Y:S05]  /*f5a0*/  HMMA.16816.F32.BF16 R4, R20.reuse, R128, R4 ;  /* 0x000000801404723c */ /* 0x040fea0000041804 */
[--C-:B------:R-:W-:Y:S01]  /*f5b0*/  FFMA.FTZ R141, R31, UR4, -R166.reuse ;  /* 0x000000041f8d7c23 */ /* 0x100fe200080108a6 */
[C---:B------:R-:W-:Y:S01]  /*f5c0*/  HMMA.16816.F32.BF16 R8, R20.reuse, R130, R8 ;  /* 0x000000821408723c */ /* 0x040fe20000041808 */
[----:B------:R-:W-:Y:S04]  /*f5d0*/  MUFU.EX2 R140, R140 ;  /* 0x0000008c008c7308 */ /* 0x000fe80000000800 */
[--C-:B------:R-:W-:Y:S01]  /*f5e0*/  FFMA.FTZ R142, R34, UR4, -R166.reuse ;  /* 0x00000004228e7c23 */ /* 0x100fe200080108a6 */
[C---:B------:R-:W-:Y:S05]  /*f5f0*/  HMMA.16816.F32.BF16 R36, R20.reuse, R144, R36 ;  /* 0x000000901424723c */ /* 0x040fea0000041824 */
[----:B------:R-:W3:Y:S01]  /*f600*/  MUFU.EX2 R141, R141 ;  /* 0x0000008d008d7308 */ /* 0x000ee20000000800 */
[----:B------:R-:W-:Y:S01]  /*f610*/  FFMA.FTZ R166, R35, UR4, -R166 ;  /* 0x0000000423a67c23 */ /* 0x000fe200080108a6 */
[C---:B------:R-:W-:Y:S04]  /*f620*/  HMMA.16816.F32.BF16 R40, R20.reuse, R146, R40 ;  /* 0x000000921428723c */ /* 0x040fe80000041828 */
[--C-:B------:R-:W-:Y:S02]  /*f630*/  FFMA.FTZ R144, R28, UR4, -R164.reuse ;  /* 0x000000041c907c23 */ /* 0x100fe400080108a4 */
[C---:B-----5:R-:W-:Y:S02]  /*f640*/  HMMA.16816.F32.BF16 R44, R20.reuse, R124, R44 ;  /* 0x0000007c142c723c */ /* 0x060fe4000004182c */
[----:B------:R-:W-:Y:S03]  /*f650*/  MUFU.EX2 R142, R142 ;  /* 0x0000008e008e7308 */ /* 0x000fe60000000800 */
[--C-:B------:R-:W-:Y:S01]  /*f660*/  FFMA.FTZ R145, R29, UR4, -R164.reuse ;  /* 0x000000041d917c23 */ /* 0x100fe200080108a4 */
[C---:B------:R-:W-:Y:S01]  /*f670*/  HMMA.16816.F32.BF16 R48, R20.reuse, R126, R48 ;  /* 0x0000007e1430723c */ /* 0x040fe20000041830 */
[----:B------:R-:W-:Y:S05]  /*f680*/  LDSM.16.MT88.4 R124, [R188+0x11000] ;  /* 0x01100000bc7c783b */ /* 0x000fea0000004200 */
[----:B------:R-:W4:Y:S01]  /*f690*/  MUFU.EX2 R143, R166 ;  /* 0x000000a6008f7308 */ /* 0x000f220000000800 */
[--C-:B------:R-:W-:Y:S01]  /*f6a0*/  FFMA.FTZ R146, R32, UR4, -R164.reuse ;  /* 0x0000000420927c23 */ /* 0x100fe200080108a4 */
[C---:B------:R-:W-:Y:S01]  /*f6b0*/  HMMA.16816.F32.BF16 R52, R20.reuse, R148, R52 ;  /* 0x000000941434723c */ /* 0x040fe20000041834 */
[----:B------:R-:W-:Y:S02]  /*f6c0*/  LDSM.16.MT88.4 R28, [R192+0xd800] ;  /* 0x00d80000c01c783b */ /* 0x000fe40000004200 */
[----:B------:R-:W-:Y:S03]  /*f6d0*/  FFMA.FTZ R164, R33, UR4, -R164 ;  /* 0x0000000421a47c23 */ /* 0x000fe600080108a4 */
[C---:B------:R-:W-:Y:S02]  /*f6e0*/  HMMA.16816.F32.BF16 R56, R20.reuse, R150, R56 ;  /* 0x000000961438723c */ /* 0x040fe40000041838 */
[----:B------:R-:W-:Y:S01]  /*f6f0*/  MUFU.EX2 R144, R144 ;  /* 0x0000009000907308 */ /* 0x000fe20000000800 */
[----:B------:R-:W-:Y:S03]  /*f700*/  LDSM.16.MT88.4 R32, [R192+0xf800] ;  /* 0x00f80000c020783b */ /* 0x000fe60000004200 */
[C---:B------:R-:W-:Y:S06]  /*f710*/  HMMA.16816.F32.BF16 R60, R20.reuse, R24, R60 ;  /* 0x00000018143c723c */ /* 0x040fec000004183c */
[----:B------:R-:W5:Y:S01]  /*f720*/  MUFU.EX2 R145, R145 ;  /* 0x0000009100917308 */ /* 0x000f620000000800 */
[----:B------:R-:W-:Y:S01]  /*f730*/  FADD.FTZ R175, R175, R170 ;  /* 0x000000aaafaf7221 */ /* 0x000fe20000010000 */
[C---:B------:R-:W-:Y:S01]  /*f740*/  HMMA.16816.F32.BF16 R64, R20.reuse, R26, R64 ;  /* 0x0000001a1440723c */ /* 0x040fe20000041840 */
[----:B------:R-:W3:Y:S07]  /*f750*/  LDSM.16.MT88.4 R24, [R190+0x11000] ;  /* 0x01100000be18783b */ /* 0x000eee0000004200 */
[----:B------:R-:W-:Y:S01]  /*f760*/  MUFU.EX2 R146, R146 ;  /* 0x0000009200927308 */ /* 0x000fe20000000800 */
[C---:B------:R-:W-:Y:S03]  /*f770*/  HMMA.16816.F32.BF16 R68, R20.reuse, R120, R68 ;  /* 0x000000781444723c */ /* 0x040fe60000041844 */
[----:B------:R-:W-:Y:S03]  /*f780*/  FADD.FTZ R159, R159, R174 ;  /* 0x000000ae9f9f7221 */ /* 0x000fe60000010000 */
[C---:B------:R-:W-:Y:S01]  /*f790*/  HMMA.16816.F32.BF16 R72, R20.reuse, R122, R72 ;  /* 0x0000007a1448723c */ /* 0x040fe20000041848 */
[----:B------:R-:W4:Y:S02]  /*f7a0*/  LDSM.16.MT88.4 R120, [R189+0x11000] ;  /* 0x01100000bd78783b */ /* 0x000f240000004200 */
[----:B------:R-:W5:Y:S02]  /*f7b0*/  MUFU.EX2 R147, R164 ;  /* 0x000000a400937308 */ /* 0x000f640000000800 */
[----:B------:R-:W-:Y:S01]  /*f7c0*/  FADD.FTZ R156, R156, R175 ;  /* 0x000000af9c9c7221 */ /* 0x000fe20000010000 */
[C---:B-1----:R-:W-:Y:S05]  /*f7d0*/  HMMA.16816.F32.BF16 R76, R20.reuse, R136, R76 ;  /* 0x00000088144c723c */ /* 0x042fea000004184c */
[----:B------:R-:W-:Y:S01]  /*f7e0*/  FADD.FTZ R159, R212, R159 ;  /* 0x0000009fd49f7221 */ /* 0x000fe20000010000 */
[C---:B------:R-:W-:Y:S01]  /*f7f0*/  HMMA.16816.F32.BF16 R80, R20.reuse, R138, R80 ;  /* 0x0000008a1450723c */ /* 0x040fe20000041850 */
[----:B------:R-:W-:Y:S04]  /*f800*/  LDSM.16.MT88.4 R136, [R189+0xd800] ;  /* 0x00d80000bd88783b */ /* 0x000fe80000004200 */
[----:B------:R-:W-:Y:S01]  /*f810*/  FADD.FTZ R157, R157, R156 ;  /* 0x0000009c9d9d7221 */ /* 0x000fe20000010000 */
[C---:B------:R-:W-:Y:S05]  /*f820*/  HMMA.16816.F32.BF16 R84, R20.reuse, R152, R84 ;  /* 0x000000981454723c */ /* 0x040fea0000041854 */
[----:B------:R-:W-:Y:S01]  /*f830*/  FADD.FTZ R214, R214, R159 ;  /* 0x0000009fd6d67221 */ /* 0x000fe20000010000 */
[C---:B------:R-:W-:Y:S05]  /*f840*/  HMMA.16816.F32.BF16 R88, R20.reuse, R154, R88 ;  /* 0x0000009a1458723c */ /* 0x040fea0000041858 */
[----:B------:R-:W-:Y:S01]  /*f850*/  FADD.FTZ R157, R158, R157 ;  /* 0x0000009d9e9d7221 */ /* 0x000fe20000010000 */
[C---:B--2---:R-:W-:Y:S05]  /*f860*/  HMMA.16816.F32.BF16 R92, R20.reuse, R116, R92 ;  /* 0x00000074145c723c */ /* 0x044fea000004185c */
[----:B------:R-:W-:Y:S01]  /*f870*/  FADD.FTZ R215, R215, R214 ;  /* 0x000000d6d7d77221 */ /* 0x000fe20000010000 */
[C---:B------:R-:W-:Y:S01]  /*f880*/  HMMA.16816.F32.BF16 R96, R20.reuse, R118, R96 ;  /* 0x000000761460723c */ /* 0x040fe20000041860 */
[----:B------:R-:W1:Y:S05]  /*f890*/  LDSM.16.MT88.4 R116, [R190+0xd800] ;  /* 0x00d80000be74783b */ /* 0x000e6a0000004200 */
[C---:B---3--:R-:W-:Y:S06]  /*f8a0*/  HMMA.16816.F32.BF16 R100, R20.reuse, R24, R100 ;  /* 0x000000181464723c */ /* 0x048fec0000041864 */
[C---:B------:R-:W-:Y:S01]  /*f8b0*/  HMMA.16816.F32.BF16 R104, R20.reuse, R26, R104 ;  /* 0x0000001a1468723c */ /* 0x040fe20000041868 */
[----:B------:R-:W2:Y:S05]  /*f8c0*/  LDSM.16.MT88.4 R24, [R188+0xd800] ;  /* 0x00d80000bc18783b */ /* 0x000eaa0000004200 */
[C---:B----4-:R-:W-:Y:S06]  /*f8d0*/  HMMA.16816.F32.BF16 R108, R20.reuse, R120, R108 ;  /* 0x00000078146c723c */ /* 0x050fec000004186c */
[C---:B------:R-:W-:Y:S01]  /*f8e0*/  HMMA.16816.F32.BF16 R12, R20.reuse, R122, R12 ;  /* 0x0000007a140c723c */ /* 0x040fe2000004180c */
[----:B------:R-:W3:Y:S05]  /*f8f0*/  LDSM.16.MT88.4 R120, [R190+0xf800] ;  /* 0x00f80000be78783b */ /* 0x000eea0000004200 */
        /* <DEDUP_REMOVED lines=14> */
[----:B------:R-:W-:Y:S03]  /*f9e0*/  FADD.FTZ R146, R146, R145 ;  /* 0x0000009192927221 */ /* 0x000fe60000010000 */
[C---:B------:R-:W-:Y:S03]  /*f9f0*/  HMMA.16816.F32.BF16 R124, R20.reuse, R30, R8 ;  /* 0x0000001e147c723c */ /* 0x040fe60000041808 */
[----:B------:R-:W5:Y:S02]  /*fa00*/  LDSM.16.MT88.4 R8, [R188+0xf800] ;  /* 0x00f80000bc08783b */ /* 0x000f640000004200 */
[----:B------:R-:W-:Y:S01]  /*fa10*/  FADD.FTZ R211, R147, R146 ;  /* 0x0000009293d37221 */ /* 0x000fe20000010000 */
[C---:B-1----:R-:W-:Y:S05]  /*fa20*/  HMMA.16816.F32.BF16 R36, R20.reuse, R116, R36 ;  /* 0x000000741424723c */ /* 0x042fea0000041824 */
[----:B------:R-:W1:Y:S01]  /*fa30*/  LDSM.16.MT88.4 R28, [R192+0x11800] ;  /* 0x01180000c01c783b */ /* 0x000e620000004200 */
[C---:B------:R-:W-:Y:S06]  /*fa40*/  HMMA.16816.F32.BF16 R40, R20.reuse, R118, R40 ;  /* 0x000000761428723c */ /* 0x040fec0000041828 */
[C---:B------:R-:W-:Y:S06]  /*fa50*/  HMMA.16816.F32.BF16 R44, R20.reuse, R136, R44 ;  /* 0x00000088142c723c */ /* 0x040fec000004182c */
[C---:B------:R-:W-:Y:S01]  /*fa60*/  HMMA.16816.F32.BF16 R48, R20.reuse, R138, R48 ;  /* 0x0000008a1430723c */ /* 0x040fe20000041830 */
[----:B------:R-:W-:Y:S05]  /*fa70*/  LDSM.16.MT88.4 R136, [R188+0x11800] ;  /* 0x01180000bc88783b */ /* 0x000fea0000004200 */
[C---:B--2---:R-:W-:Y:S06]  /*fa80*/  HMMA.16816.F32.BF16 R52, R20.reuse, R24, R52 ;  /* 0x000000181434723c */ /* 0x044fec0000041834 */
[C---:B------:R-:W-:Y:S01]  /*fa90*/  HMMA.16816.F32.BF16 R56, R20.reuse, R26, R56 ;  /* 0x0000001a1438723c */ /* 0x040fe20000041838 */
[----:B------:R-:W2:Y:S05]  /*faa0*/  LDSM.16.MT88.4 R24, [R190+0x11800] ;  /* 0x01180000be18783b */ /* 0x000eaa0000004200 */
[C---:B------:R-:W-:Y:S06]  /*fab0*/  HMMA.16816.F32.BF16 R60, R20.reuse, R32, R60 ;  /* 0x00000020143c723c */ /* 0x040fec000004183c */
        /* <DEDUP_REMOVED lines=8> */
[C---:B-1----:R-:W-:Y:S06]  /*fb40*/  HMMA.16816.F32.BF16 R92, R20.reuse, R28, R92 ;  /* 0x0000001c145c723c */ /* 0x042fec000004185c */
[C---:B------:R-:W-:Y:S06]  /*fb50*/  HMMA.16816.F32.BF16 R96, R20.reuse, R30, R96 ;  /* 0x0000001e1460723c */ /* 0x040fec0000041860 */
[C---:B--2---:R-:W-:Y:S06]  /*fb60*/  HMMA.16816.F32.BF16 R100, R20.reuse, R24, R100 ;  /* 0x000000181464723c */ /* 0x044fec0000041864 */
[C---:B------:R-:W-:Y:S06]  /*fb70*/  HMMA.16816.F32.BF16 R104, R20.reuse, R26, R104 ;  /* 0x0000001a1468723c */ /* 0x040fec0000041868 */
[C---:B------:R-:W-:Y:S06]  /*fb80*/  HMMA.16816.F32.BF16 R108, R20.reuse, R32, R108 ;  /* 0x00000020146c723c */ /* 0x040fec000004186c */
[C---:B------:R-:W-:Y:S06]  /*fb90*/  HMMA.16816.F32.BF16 R120, R20.reuse, R34, R12 ;  /* 0x000000221478723c */ /* 0x040fec000004180c */
[C---:B------:R-:W-:Y:S06]  /*fba0*/  HMMA.16816.F32.BF16 R116, R20.reuse, R136, R16 ;  /* 0x000000881474723c */ /* 0x040fec0000041810 */
[----:B------:R-:W-:Y:S01]  /*fbb0*/  HMMA.16816.F32.BF16 R112, R20, R138, R112 ;  /* 0x0000008a1470723c */ /* 0x000fe20000041870 */
[----:B------:R-:W-:Y:S11]  /*fbc0*/  @!UPT UIADD3 URZ, URZ, URZ, URZ ;  /* 0x0000003f3f3ff290 */ /* 0x000ff6000fffe03f */
[----:B------:R-:W-:Y:S01]  /*fbd0*/  @!UPT UIADD3 URZ, URZ, URZ, URZ ;  /* 0x0000003f3f3ff290 */ /* 0x000fe2000fffe03f */
[----:B------:R-:W-:Y:S11]  /*fbe0*/  @P1 BRA `(.L_x_3422) ;  /* 0xffffffc000f81947 */ /* 0x000ff6000383ffff */
.L_x_3418:
        /* <DEDUP_REMOVED lines=8> */
[----:B------:R-:W4:Y:S01]  /*fc70*/  S2R R29, SR_CTAID.Y ;  /* 0x00000000001d7919 */ /* 0x000f220000002600 */
        /* <DEDUP_REMOVED lines=23> */
[----:B------:R-:W5:Y:S01]  /*fdf0*/  S2R R10, SR_TID.X ;  /* 0x00000000000a7919 */ /* 0x000f620000002100 */
        /* <DEDUP_REMOVED lines=28> */
[----:B-----5:R-:W-:Y:S01]  /*ffc0*/  SHF.R.S32.HI R11, RZ, 0x1f, R10 ;  /* 0x0000001fff0b7819 */ /* 0x020fe2000001140a */
        /* <DEDUP_REMOVED lines=116> */
[----:B------:R-:W5:Y:S01]  /*10710*/  S2UR UR4, SR_CTAID.Z ;  /* 0x00000000000479c3 */ /* 0x000f620000002700 */
[----:B------:R-:W-:-:S02]  /*10720*/  LOP3.LUT R31, R31, 0xffffffe0, RZ, 0xc0, !PT ;  /* 0xffffffe01f1f7812 */ /* 0x000fc400078ec0ff */
[----:B------:R-:W-:Y:S01]  /*10730*/  STS.64 [R18+0x800], R42 ;  /* 0x0008002a12007388 */ /* 0x000fe20000000a00 */
[----:B------:R-:W-:Y:S02]  /*10740*/  LOP3.LUT R9, R9, 0xffffffe0, RZ, 0xc0, !PT ;  /* 0xffffffe009097812 */ /* 0x000fe400078ec0ff */
[----:B------:R-:W-:Y:S01]  /*10750*/  IADD3 R10, -R31, R10, RZ ;  /* 0x0000000a1f0a7210 */ /* 0x000fe20007ffe1ff */
[----:B------:R-:W-:Y:S01]  /*10760*/  STS.64 [R5], R44 ;  /* 0x0000002c05007388 */ /* 0x000fe20000000a00 */
[----:B------:R-:W5:Y:S01]  /*10770*/  @P4 LDC R31, c[0x0][0x2e8] ;  /* 0x0000ba00ff1f4b82 */ /* 0x000f620000000800 */
[----:B------:R-:W-:Y:S02]  /*10780*/  IADD3 R9, -R9, R0, RZ ;  /* 0x0000000009097210 */ /* 0x000fe40007ffe1ff */
[----:B------:R-:W-:Y:S02]  /*10790*/  STS.64 [R5+0x800], R46 ;  /* 0x0008002e05007388 */ /* 0x000fe40000000a00 */
[----:B------:R-:W-:-:S02]  /*107a0*/  LOP3.LUT P0, RZ, R9, 0x3, RZ, 0xc0, !PT ;  /* 0x0000000309ff7812 */ /* 0x000fc4000780c0ff */
[----:B------:R-:W-:Y:S01]  /*107b0*/  STS.64 [R17], R48 ;  /* 0x0000003011007388 */ /* 0x000fe20000000a00 */
[----:B------:R-:W-:-:S03]  /*107c0*/  MOV R9, 0xff800000 ;  /* 0xff80000000097802 */ /* 0x000fc60000000f00 */
        /* <DEDUP_REMOVED lines=29> */
[----:B----4-:R-:W4:Y:S03]  /*109a0*/  LDC.64 R14, c[0x0][0x2c0] ;  /* 0x0000b000ff0e7b82 */ /* 0x010f260000000a00 */
[----:B------:R-:W-:Y:S04]  /*109b0*/  STS.64 [R5+0x8000], R108 ;  /* 0x0080006c05007388 */ /* 0x000fe80000000a00 */
[----:B------:R5:W-:Y:S04]  /*109c0*/  STS.64 [R5+0x8800], R110 ;  /* 0x0088006e05007388 */ /* 0x000be80000000a00 */
[----:B------:R-:W-:Y:S04]  /*109d0*/  STS.64 [R17+0x8000], R120 ;  /* 0x0080007811007388 */ /* 0x000fe80000000a00 */
[----:B------:R-:W-:Y:S04]  /*109e0*/  STS.64 [R17+0x8800], R122 ;  /* 0x0088007a11007388 */ /* 0x000fe80000000a00 */
[----:B------:R-:W-:Y:S04]  /*109f0*/  STS.64 [R19+0x8000], R116 ;  /* 0x0080007413007388 */ /* 0x000fe80000000a00 */
[----:B------:R-:W-:Y:S01]  /*10a00*/  STS.64 [R19+0x8800], R118 ;  /* 0x0088007613007388 */ /* 0x000fe20000000a00 */
[----:B----4-:R-:W-:-:S03]  /*10a10*/  IMAD R14, R29, R14, UR13 ;  /* 0x0000000d1d0e7e24 */ /* 0x010fc6000f8e020e */
[----:B------:R-:W-:Y:S01]  /*10a20*/  STS.64 [R7+0x8000], R112 ;  /* 0x0080007007007388 */ /* 0x000fe20000000a00 */
[----:B-1----:R-:W-:Y:S01]  /*10a30*/  @P4 FMUL.FTZ R29, R4, 0.69314718246459960938 ;  /* 0x3f317218041d4820 */ /* 0x002fe20000410000 */
[----:B---3--:R-:W-:Y:S01]  /*10a40*/  @P3 FMUL.FTZ R4, R2, 0.69314718246459960938 ;  /* 0x3f31721802043820 */ /* 0x008fe20000410000 */
[----:B------:R-:W-:Y:S01]  /*10a50*/  SHF.L.U32 R2, R13, 0x2, RZ ;  /* 0x000000020d027819 */ /* 0x000fe200000006ff */
[----:B------:R1:W-:Y:S02]  /*10a60*/  STS.64 [R7+0x8800], R114 ;  /* 0x0088007207007388 */ /* 0x0003e40000000a00 */
[----:B--2---:R-:W-:Y:S01]  /*10a70*/  @P3 FFMA.FTZ R9, R3, R28, R4 ;  /* 0x0000001c03093223 */ /* 0x004fe20000010004 */
[----:B-----5:R-:W2:Y:S08]  /*10a80*/  LDC R5, c[0x0][0x270] ;  /* 0x00009c00ff057b82 */ /* 0x020eb00000000800 */
[----:B------:R-:W-:Y:S01]  /*10a90*/  BAR.SYNC.DEFER_BLOCKING 0x0 ;  /* 0x0000000000007b1d */ /* 0x000fe20000010000 */
[----:B------:R-:W-:-:S05]  /*10aa0*/  SHF.R.S32.HI R3, RZ, 0x1f, R2 ;  /* 0x0000001fff037819 */ /* 0x000fca0000011402 */
[----:B------:R-:W3:Y:S01]  /*10ab0*/  S2R R6, SR_CTAID.X ;  /* 0x0000000000067919 */ /* 0x000ee20000002500 */
[----:B-1----:R-:W-:Y:S01]  /*10ac0*/  SHF.R.S32.HI R7, RZ, 0x1f, R12 ;  /* 0x0000001fff077819 */ /* 0x002fe2000001140c */
[----:B------:R1:W4:Y:S03]  /*10ad0*/  LDS.128 R24, [R11+0x3800] ;  /* 0x003800000b187984 */ /* 0x0003260000000c00 */
[----:B------:R-:W-:Y:S01]  /*10ae0*/  LEA.HI R30, R7, R12, RZ, 0x2 ;  /* 0x0000000c071e7211 */ /* 0x000fe200078f10ff */
[----:B------:R1:W1:Y:S01]  /*10af0*/  LDS.128 R20, [R11+0x7800] ;  /* 0x007800000b147984 */ /* 0x0002620000000c00 */
[----:B------:R-:W-:Y:S02]  /*10b00*/  SHF.R.S32.HI R7, RZ, 0x1f, R10 ;  /* 0x0000001fff077819 */ /* 0x000fe4000001140a */
[----:B------:R-:W-:Y:S01]  /*10b10*/  LOP3.LUT R33, R30, 0xffffffc, RZ, 0xc0, !PT ;  /* 0x0ffffffc1e217812 */ /* 0x000fe200078ec0ff */
[----:B------:R1:W1:Y:S01]  /*10b20*/  LDS.128 R16, [R11+0xb800] ;  /* 0x00b800000b107984 */ /* 0x0002620000000c00 */
[----:B------:R-:W-:-:S02]  /*10b30*/  LEA.HI R7, R7, R10, RZ, 0x2 ;  /* 0x0000000a07077211 */ /* 0x000fc400078f10ff */
[----:B------:R-:W-:Y:S02]  /*10b40*/  IADD3 R10, RZ, -UR13, RZ ;  /* 0x8000000dff0a7c10 */ /* 0x000fe4000fffe0ff */
[----:B------:R-:W-:Y:S02]  /*10b50*/  IADD3 R0, R12, -R33, RZ ;  /* 0x800000210c007210 */ /* 0x000fe40007ffe0ff */
[----:B------:R-:W-:Y:S01]  /*10b60*/  SHF.R.S32.HI R7, RZ, 0x2, R7 ;  /* 0x00000002ff077819 */ /* 0x000fe20000011407 */
[----:B--2---:R-:W-:Y:S01]  /*10b70*/  IMAD R10, R5, R10, UR4 ;  /* 0x00000004050a7e24 */ /* 0x004fe2000f8e020a */
[----:B---3--:R-:W-:Y:S02]  /*10b80*/  SHF.L.U32 R6, R6, 0x6, RZ ;  /* 0x0000000606067819 */ /* 0x008fe400000006ff */
[----:B------:R-:W-:Y:S01]  /*10b90*/  LEA R0, R0, R7, 0x4 ;  /* 0x0000000700007211 */ /* 0x000fe200078e20ff */
[----:B------:R-:W-:Y:S01]  /*10ba0*/  IMAD R10, R14, R5, R10 ;  /* 0x000000050e0a7224 */ /* 0x000fe200078e020a */
[----:B------:R-:W-:Y:S01]  /*10bb0*/  MOV R7, 0xff800000 ;  /* 0xff80000000077802 */ /* 0x000fe20000000f00 */
[----:B------:R-:W-:-:S02]  /*10bc0*/  @P4 FFMA.FTZ R7, R132, R31, R29 ;  /* 0x0000001f84074223 */ /* 0x000fc4000001001d */
[----:B------:R-:W-:Y:S01]  /*10bd0*/  IMAD R15, R10, R15, R6 ;  /* 0x0000000f0a0f7224 */ /* 0x000fe200078e0206 */
[----:B------:R-:W-:Y:S06]  /*10be0*/  @P0 BRA `(.L_x_3424) ;  /* 0x00000000002c0947 */ /* 0x000fec0003800000 */
[C---:B------:R-:W-:Y:S01]  /*10bf0*/  VIADD R5, R0.reuse, 0x8 ;  /* 0x0000000800057836 */ /* 0x040fe20000000000 */
[----:B------:R-:W-:Y:S01]  /*10c00*/  SHF.R.S32.HI R6, RZ, 0x1f, R0 ;  /* 0x0000001fff067819 */ /* 0x000fe20000011400 */
[----:B------:R-:W-:Y:S01]  /*10c10*/  ULDC.64 UR4, c[0x0][0x2b8] ;  /* 0x0000ae0000047ab9 */ /* 0x000fe20000000a00 */
[----:B------:R-:W-:Y:S02]  /*10c20*/  IADD3 R4, P0, R15, R0, RZ ;  /* 0x000000000f047210 */ /* 0x000fe40007f1e0ff */
[----:B------:R-:W-:Y:S02]  /*10c30*/  ISETP.GE.AND P2, PT, R0, UR10, PT ;  /* 0x0000000a00007c0c */ /* 0x000fe4000bf46270 */
[----:B------:R-:W-:Y:S02]  /*10c40*/  ISETP.GE.AND P1, PT, R5, UR10, PT ;  /* 0x0000000a05007c0c */ /* 0x000fe4000bf26270 */
[----:B------:R-:W-:Y:S02]  /*10c50*/  LEA.HI.X.SX32 R5, R15, R6, 0x1, P0 ;  /* 0x000000060f057211 */ /* 0x000fe400000f0eff */
[----:B------:R-:W-:-:S04]  /*10c60*/  LEA R12, P0, R4, UR4, 0x2 ;  /* 0x00000004040c7c11 */ /* 0x000fc8000f8010ff */
[----:B------:R-:W-:-:S05]  /*10c70*/  LEA.HI.X R13, R4, UR5, R5, 0x2, P0 ;  /* 0x00000005040d7c11 */ /* 0x000fca00080f1405 */
[----:B------:R2:W-:Y:S04]  /*10c80*/  @!P2 STG.E desc[UR20][R12.64], R7 ;  /* 0x000000070c00a986 */ /* 0x0005e8000c101914 */
[----:B------:R2:W-:Y:S02]  /*10c90*/  @!P1 STG.E desc[UR20][R12.64+0x20], R9 ;  /* 0x000020090c009986 */ /* 0x0005e4000c101914 */
.L_x_3424:
[----:B------:R-:W-:Y:S05]  /*10ca0*/  BSYNC B0 ;  /* 0x0000000000007941 */ /* 0x000fea0003800000 */
.L_x_3423:
[----:B------:R-:W-:Y:S01]  /*10cb0*/  ULDC UR4, c[0x0][0x2dc] ;  /* 0x0000b70000047ab9 */ /* 0x000fe20000000800 */
[C---:B--2---:R-:W-:Y:S01]  /*10cc0*/  IMAD.WIDE R6, R8.reuse, 0xc0, R2 ;  /* 0x000000c008067825 */ /* 0x044fe200078e0202 */
[----:B------:R2:W3:Y:S01]  /*10cd0*/  LDS.128 R28, [R11] ;  /* 0x000000000b1c7984 */ /* 0x0004e20000000c00 */
[----:B------:R-:W-:Y:S02]  /*10ce0*/  BSSY B0, `(.L_x_3425) ;  /* 0x0000022000007945 */ /* 0x000fe40003800000 */
[----:B------:R-:W-:Y:S01]  /*10cf0*/  IMAD R15, R15, UR4, RZ ;  /* 0x000000040f0f7c24 */ /* 0x000fe2000f8e02ff */
[----:B------:R-:W-:Y:S01]  /*10d00*/  ULDC.64 UR4, c[0x0][0x288] ;  /* 0x0000a20000047ab9 */ /* 0x000fe20000000a00 */
[C---:B------:R-:W-:Y:S02]  /*10d10*/  VIADD R5, R8.reuse, 0x8 ;  /* 0x0000000808057836 */ /* 0x040fe40000000000 */
[C---:B------:R-:W-:Y:S01]  /*10d20*/  VIADD R4, R8.reuse, 0x10 ;  /* 0x0000001008047836 */ /* 0x040fe20000000000 */
[----:B------:R-:W-:Y:S01]  /*10d30*/  IADD3 R6, P3, R15, R6, RZ ;  /* 0x000000060f067210 */ /* 0x000fe20007f7e0ff */
[----:B------:R-:W-:Y:S01]  /*10d40*/  VIADD R0, R8, 0x18 ;  /* 0x0000001808007836 */ /* 0x000fe20000000000 */
[----:B------:R-:W-:-:S02]  /*10d50*/  ISETP.GE.AND P0, PT, R5, UR10, PT ;  /* 0x0000000a05007c0c */ /* 0x000fc4000bf06270 */
[----:B------:R-:W-:Y:S01]  /*10d60*/  ISETP.GE.AND P1, PT, R4, UR10, PT ;  /* 0x0000000a04007c0c */ /* 0x000fe2000bf26270 */
[----:B------:R-:W-:Y:S01]  /*10d70*/  VIADD R4, R8, 0x28 ;  /* 0x0000002808047836 */ /* 0x000fe20000000000 */
[----:B------:R-:W-:Y:S02]  /*10d80*/  LEA.HI.X.SX32 R5, R15, R7, 0x1, P3 ;  /* 0x000000070f057211 */ /* 0x000fe400018f0eff */
[----:B------:R-:W-:Y:S01]  /*10d90*/  LEA R32, P3, R6, UR4, 0x2 ;  /* 0x0000000406207c11 */ /* 0x000fe2000f8610ff */
[----:B------:R2:W1:Y:S01]  /*10da0*/  LDS.128 R12, [R11+0x4000] ;  /* 0x004000000b0c7984 */ /* 0x0004620000000c00 */
[----:B------:R-:W-:Y:S02]  /*10db0*/  ISETP.GE.AND P5, PT, R4, UR10, PT ;  /* 0x0000000a04007c0c */ /* 0x000fe4000bfa6270 */
[----:B------:R-:W-:Y:S02]  /*10dc0*/  LEA.HI.X R33, R6, UR5, R5, 0x2, P3 ;  /* 0x0000000506217c11 */ /* 0x000fe400098f1405 */
[----:B------:R2:W1:Y:S01]  /*10dd0*/  LDS.128 R4, [R11+0x8000] ;  /* 0x008000000b047984 */ /* 0x0004620000000c00 */
[----:B------:R-:W-:-:S02]  /*10de0*/  ISETP.GE.AND P3, PT, R8, UR10, PT ;  /* 0x0000000a08007c0c */ /* 0x000fc4000bf66270 */
[----:B------:R-:W-:Y:S01]  /*10df0*/  ISETP.GE.AND P2, PT, R0, UR10, PT ;  /* 0x0000000a00007c0c */ /* 0x000fe2000bf46270 */
[----:B------:R-:W-:-:S05]  /*10e00*/  VIADD R0, R8, 0x20 ;  /* 0x0000002008007836 */ /* 0x000fca0000000000 */
[----:B------:R-:W-:Y:S01]  /*10e10*/  ISETP.GE.AND P6, PT, R0, UR10, PT ;  /* 0x0000000a00007c0c */ /* 0x000fe2000bfc6270 */
[C---:B------:R-:W-:Y:S02]  /*10e20*/  VIADD R0, R8.reuse, 0x30 ;  /* 0x0000003008007836 */ /* 0x040fe40000000000 */
[----:B------:R-:W-:-:S03]  /*10e30*/  VIADD R8, R8, 0x38 ;  /* 0x0000003808087836 */ /* 0x000fc60000000000 */
[----:B------:R-:W-:Y:S01]  /*10e40*/  ISETP.GE.AND P4, PT, R0, UR10, PT ;  /* 0x0000000a00007c0c */ /* 0x000fe2000bf86270 */
        /* <DEDUP_REMOVED lines=11> */
.L_x_3426:
[----:B------:R-:W-:Y:S05]  /*10f00*/  BSYNC B0 ;  /* 0x0000000000007941 */ /* 0x000fea0003800000 */
.L_x_3425:
[----:B---3--:R3:W2:Y:S01]  /*10f10*/  LDS.128 R28, [R11+0x800] ;  /* 0x000800000b1c7984 */ /* 0x0086a20000000c00 */
[----:B------:R-:W-:Y:S01]  /*10f20*/  BSSY B0, `(.L_x_3427) ;  /* 0x000000d000007945 */ /* 0x000fe20003800000 */
[----:B------:R-:W-:Y:S02]  /*10f30*/  ISETP.GE.AND P3, PT, R8, UR10, PT ;  /* 0x0000000a08007c0c */ /* 0x000fe4000bf66270 */
        /* <DEDUP_REMOVED lines=11> */
.L_x_3428:
[----:B------:R-:W-:Y:S05]  /*10ff0*/  BSYNC B0 ;  /* 0x0000000000007941 */ /* 0x000fea0003800000 */
.L_x_3427:
        /* <DEDUP_REMOVED lines=13> */
.L_x_3430:
[----:B------:R-:W-:Y:S05]  /*110d0*/  BSYNC B0 ;  /* 0x0000000000007941 */ /* 0x000fea0003800000 */
.L_x_3429:
        /* <DEDUP_REMOVED lines=13> */
.L_x_3432:
[----:B------:R-:W-:Y:S05]  /*111b0*/  BSYNC B0 ;  /* 0x0000000000007941 */ /* 0x000fea0003800000 */
.L_x_3431:
        /* <DEDUP_REMOVED lines=13> */
.L_x_3434:
[----:B------:R-:W-:Y:S05]  /*11290*/  BSYNC B0 ;  /* 0x0000000000007941 */ /* 0x000fea0003800000 */
.L_x_3433:
        /* <DEDUP_REMOVED lines=13> */
.L_x_3436:
[----:B------:R-:W-:Y:S05]  /*11370*/  BSYNC B0 ;  /* 0x0000000000007941 */ /* 0x000fea0003800000 */
.L_x_3435:
        /* <DEDUP_REMOVED lines=13> */
.L_x_3438:
[----:B------:R-:W-:Y:S05]  /*11450*/  BSYNC B0 ;  /* 0x0000000000007941 */ /* 0x000fea0003800000 */
.L_x_3437:
[----:B------:R-:W-:Y:S05]  /*11460*/  @P3 EXIT ;  /* 0x000000000000394d */ /* 0x000fea0003800000 */
[----:B------:R-:W-:Y:S02]  /*11470*/  ULDC UR4, c[0x0][0x2d0] ;  /* 0x0000b40000047ab9 */ /* 0x000fe40000000800 */
[C---:B------:R-:W-:Y:S01]  /*11480*/  ISETP.GE.AND P1, PT, R0.reuse, UR4, PT ;  /* 0x0000000400007c0c */ /* 0x040fe2000bf26270 */
[----:B------:R-:W-:Y:S01]  /*11490*/  VIADD R0, R0, 0x40 ;  /* 0x0000004000007836 */ /* 0x000fe20000000000 */
[----:B------:R-:W-:-:S04]  /*114a0*/  ISETP.GE.AND P2, PT, R2, UR4, PT ;  /* 0x0000000402007c0c */ /* 0x000fc8000bf46270 */
[----:B------:R-:W-:-:S07]  /*114b0*/  ISETP.GE.AND P0, PT, R0, UR4, PT ;  /* 0x0000000400007c0c */ /* 0x000fce000bf06270 */
[----:B------:R1:W-:Y:S04]  /*114c0*/  @!P1 STG.E.128 desc[UR20][R32.64+0xa900], R20 ;  /* 0x00a9001420009986 */ /* 0x0003e8000c101d14 */
[----:B----4-:R4:W-:Y:S02]  /*114d0*/  @!P2 STG.E.128 desc[UR20][R32.64+0xa800], R24 ;  /* 0x00a800182000a986 */ /* 0x0109e4000c101d14 */
[----:B------:R-:W-:Y:S05]  /*114e0*/  @P0 EXIT ;  /* 0x000000000000094d */ /* 0x000fea0003800000 */
[----:B------:R-:W-:Y:S01]  /*114f0*/  STG.E.128 desc[UR20][R32.64+0xaa00], R16 ;  /* 0x00aa001020007986 */ /* 0x000fe2000c101d14 */
[----:B------:R-:W-:Y:S05]  /*11500*/  EXIT ;  /* 0x000000000000794d */ /* 0x000fea0003800000 */
.L_x_3439:
        /* <DEDUP_REMOVED lines=15> */
.L_x_4498:


//--------------------- .text._ZN5flash24flash_fwd_splitkv_kernelI23Flash_fwd_kernel_traitsILi192ELi64ELi64ELi4ELb0ELb0EN7cutlass10bfloat16_tE19Flash_kernel_traitsILi192ELi64ELi64ELi4ES3_EELb1ELb0ELb1ELb0ELb0ELb1ELb1ELb0EEEvNS_16Flash_fwd_paramsE --------------------------
	.section	.text._ZN5flash24flash_fwd_splitkv_kernelI23Flash_fwd_kernel_traitsILi192ELi64ELi64ELi4ELb0ELb0EN7cutlass10bfloat16_tE19Flash_kernel_traitsILi192ELi64ELi64ELi4ES3_EELb1ELb0ELb1ELb0ELb0ELb1ELb1ELb0EEEvNS_16Flash_fwd_paramsE,"ax",@progbits
	.align	128
        .global         _ZN5flash24flash_fwd_splitkv_kernelI23Flash_fwd_kernel_traitsILi192ELi64ELi64ELi4ELb0ELb0EN7cutlass10bfloat16_tE19Flash_kernel_traitsILi192ELi64ELi64ELi4ES3_EELb1ELb0ELb1ELb0ELb0ELb1ELb1ELb0EEEvNS_16Flash_fwd_paramsE
        .type           _ZN5flash24flash_fwd_splitkv_kernelI23Flash_fwd_kernel_traitsILi192ELi64ELi64ELi4ELb0ELb0EN7cutlass10bfloat16_tE19Flash_kernel_traitsILi192ELi64ELi64ELi4ES3_EELb1ELb0ELb1ELb0ELb0ELb1ELb1ELb0EEEvNS_16Flash_fwd_paramsE,@function
        .size           _ZN5flash24flash_fwd_splitkv_kernelI23Flash_fwd_kernel_traitsILi192ELi64ELi64ELi4ELb0ELb0EN7cutlass10bfloat16_tE19Flash_kernel_traitsILi192ELi64ELi64ELi4ES3_EELb1ELb0ELb1ELb0ELb0ELb1ELb1ELb0EEEvNS_16Flash_fwd_paramsE,(.L_x_4499 - _ZN5flash24flash_fwd_splitkv_kernelI23Flash_fwd_kernel_traitsILi192ELi64ELi64ELi4ELb0ELb0EN7cutlass10bfloat16_tE19Flash_kernel_traitsILi192ELi64ELi64ELi4ES3_EELb1ELb0ELb1ELb0ELb0ELb1ELb1ELb0EEEvNS_16Flash_fwd_paramsE)
        .other          _ZN5flash24flash_fwd_splitkv_kernelI23Flash_fwd_kernel_traitsILi192ELi64ELi64ELi4ELb0ELb0EN7cutlass10bfloat16_tE19Flash_kernel_traitsILi192ELi64ELi64ELi4ES3_EELb1ELb0ELb1ELb0ELb0ELb1ELb1ELb0EEEvNS_16Flash_fwd_paramsE,@"STO_CUDA_ENTRY STV_DEFAULT"
_ZN5flash24flash_fwd_splitkv_kernelI23Flash_fwd_kernel_traitsILi192ELi64ELi64ELi4ELb0ELb0EN7cutlass10bfloat16_tE19Flash_kernel_traitsILi192ELi64ELi64ELi4ES3_EELb1ELb0ELb1ELb0ELb0ELb1ELb1ELb0EEEvNS_16Flash_fwd_paramsE:
.text._ZN5flash24flash_fwd_splitkv_kernelI23Flash_fwd_kernel_traitsILi192ELi64ELi64ELi4ELb0ELb0EN7cutlass10bfloat16_tE19Flash_kernel_traitsILi192ELi64ELi64ELi4ES3_EELb1ELb0ELb1ELb0ELb0ELb1ELb1ELb0EEEvNS_16Flash_fwd_paramsE:
        /* <DEDUP_REMOVED lines=76> */
.L_x_3440:
[----:B------:R-:W-:-:S03]  /*04c0*/  ULDC UR5, c[0x0][0x2c8] ;  /* 0x0000b20000057ab9 */ /* 0x000fc60000000800 */
.L_x_3441:
        /* <DEDUP_REMOVED lines=115> */
.L_x_3444:
[----:B------:R-:W-:Y:S05]  /*0c00*/  BSYNC B0 ;  /* 0x0000000000007941 */ /* 0x000fea0003800000 */
.L_x_3443:
        /* <DEDUP_REMOVED lines=11> */
.L_x_3446:
[----:B------:R-:W-:Y:S05]  /*0cc0*/  BSYNC B0 ;  /* 0x0000000000007941 */ /* 0x000fea0003800000 */
.L_x_3445:
        /* <DEDUP_REMOVED lines=10> */
.L_x_3448:
[----:B------:R-:W-:Y:S05]  /*0d70*/  BSYNC B0 ;  /* 0x0000000000007941 */ /* 0x000fea0003800000 */
.L_x_3447:
        /* <DEDUP_REMOVED lines=10> */
.L_x_3450:
[----:B------:R-:W-:Y:S05]  /*0e20*/  BSYNC B0 ;  /* 0x0000000000007941 */ /* 0x000fea0003800000 */
.L_x_3449:
        /* <DEDUP_REMOVED lines=9> */
.L_x_3452:
[----:B------:R-:W-:Y:S05]  /*0ec0*/  BSYNC B0 ;  /* 0x0000000000007941 */ /* 0x000fea0003800000 */
.L_x_3451:
        /* <DEDUP_REMOVED lines=9> */
.L_x_3454:
[----:B------:R-:W-:Y:S05]  /*0f60*/  BSYNC B0 ;  /* 0x0000000000007941 */ /* 0x000fea0003800000 */
.L_x_3453:
        /* <DEDUP_REMOVED lines=9> */
.L_x_3456:
[----:B------:R-:W-:Y:S05]  /*1000*/  BSYNC B0 ;  /* 0x0000000000007941 */ /* 0x000fea0003800000 */
.L_x_3455:
        /* <DEDUP_REMOVED lines=9> */
.L_x_3458:
[----:B------:R-:W-:Y:S05]  /*10a0*/  BSYNC B0 ;  /* 0x0000000000007941 */ /* 0x000fea0003800000 */
.L_x_3457:
        /* <DEDUP_REMOVED lines=31> */
.L_x_3442:
        /* <DEDUP_REMOVED lines=29> */
.L_x_3459:
        /* <DEDUP_REMOVED lines=95> */
.L_x_3460:
        /* <DEDUP_REMOVED lines=46> */
.L_x_3462:
        /* <DEDUP_REMOVED lines=33> */
.L_x_3461:
        /* <DEDUP_REMOVED lines=8> */
[----:B------:R-:W-:Y:S01]  /*1fd0*/  LOP3.LUT R7, R17, 0xfffffff0, RZ, 0xc0, !PT ;  /* 0xfffffff011077812 */ /* 0x000fe200078ec0ff */
[----:B------:R-:W-:Y:S01]  /*1fe0*/  USHF.R.S32.HI UR19, URZ, 0x1f, UR24 ;  /* 0x0000001f3f137899 */ /* 0x000fe20008011418 */
[----:B------:R-:W-:Y:S01]  /*1ff0*/  SHF.R.S32.HI R18, RZ, 0x3, R5 ;  /* 0x00000003ff127819 */ /* 0x000fe20000011405 */
[----:B------:R-:W-:Y:S01]  /*2000*/  BSSY B0, `(.L_x_3463) ;  /* 0x0000064000007945 */ /* 0x000fe20003800000 */
[----:B------:R-:W-:Y:S01]  /*2010*/  LOP3.LUT R5, R5, 0xfffffff8, RZ, 0xc0, !PT ;  /* 0xfffffff805057812 */ /* 0x000fe200078ec0ff */
[----:B------:R-:W-:Y:S01]  /*2020*/  IMAD.IADD R16, R96, 0x1, -R7 ;  /* 0x0000000160107824 */ /* 0x000fe200078e0a07 */
[----:B------:R-:W-:Y:S01]  /*2030*/  LEA.HI R0, R21, R96, RZ, 0x6 ;  /* 0x0000006015007211 */ /* 0x000fe200078f30ff */
[----:B------:R-:W-:Y:S01]  /*2040*/  IMAD.SHL.U32 R210, R18, 0x40, RZ ;  /* 0x0000004012d27824 */ /* 0x000fe200078e00ff */
[----:B------:R-:W-:Y:S01]  /*2050*/  @UP0 ULDC.64 UR8, c[0x0][0x240] ;  /* 0x0000900000080ab9 */ /* 0x000fe20000000a00 */
[----:B------:R-:W-:Y:S01]  /*2060*/  IMAD.IADD R32, R96, 0x1, -R5 ;  /* 0x0000000160207824 */ /* 0x000fe200078e0a05 */
[----:B------:R-:W-:Y:S01]  /*2070*/  SHF.R.S32.HI R5, RZ, 0x1f, R16 ;  /* 0x0000001fff057819 */ /* 0x000fe20000011410 */
[----:B------:R-:W-:Y:S01]  /*2080*/  @UP0 UIMAD.WIDE.U32 UR28, UR4, UR8, URZ ;  /* 0x00000008041c02a5 */ /* 0x000fe2000f8e003f */
[----:B------:R-:W-:Y:S01]  /*2090*/  LOP3.LUT R210, R210, 0x1c0, RZ, 0xc0, !PT ;  /* 0x000001c0d2d27812 */ /* 0x000fe200078ec0ff */
[----:B------:R-:W-:Y:S01]  /*20a0*/  IMAD.SHL.U32 R211, R32, 0x8, RZ ;  /* 0x0000000820d37824 */ /* 0x000fe200078e00ff */
[----:B------:R-:W-:Y:S01]  /*20b0*/  LEA.HI R6, R5, R16, RZ, 0x3 ;  /* 0x0000001005067211 */ /* 0x000fe200078f18ff */
[----:B------:R-:W-:Y:S01]  /*20c0*/  @UP0 UIMAD UR4, UR4, UR9, UR29 ;  /* 0x00000009040402a4 */ /* 0x000fe2000f8e021d */
[----:B------:R-:W-:Y:S01]  /*20d0*/  VIADD R29, R18, 0x10 ;  /* 0x00000010121d7836 */ /* 0x000fe20000000000 */
[----:B------:R-:W-:Y:S01]  /*20e0*/  @!UP0 USHF.R.S32.HI UR29, URZ, 0x1f, UR13 ;  /* 0x0000001f3f1d8899 */ /* 0x000fe2000801140d */
[----:B------:R-:W-:Y:S01]  /*20f0*/  LOP3.LUT R5, R6, 0xfffffff8, RZ, 0xc0, !PT ;  /* 0xfffffff806057812 */ /* 0x000fe200078ec0ff */
[----:B------:R-:W-:Y:S01]  /*2100*/  @!UP0 ULDC.64 UR8, c[0x0][0x228] ;  /* 0x00008a0000088ab9 */ /* 0x000fe20000000a00 */
[----:B------:R-:W-:Y:S01]  /*2110*/  LOP3.LUT R7, R210, 0x38, R211, 0xf8, !PT ;  /* 0x00000038d2077812 */ /* 0x000fe200078ef8d3 */
[----:B------:R-:W-:Y:S01]  /*2120*/  @!UP0 UIMAD UR29, UR29, UR8, URZ ;  /* 0x000000081d1d82a4 */ /* 0x000fe2000f8e023f */
[----:B------:R-:W-:Y:S01]  /*2130*/  SHF.R.U32.HI R210, RZ, 0x3, R210 ;  /* 0x00000003ffd27819 */ /* 0x000fe200000116d2 */
[----:B------:R-:W-:Y:S01]  /*2140*/  IMAD.IADD R16, R16, 0x1, -R5 ;  /* 0x0000000110107824 */ /* 0x000fe200078e0a05 */
[----:B------:R-:W-:Y:S01]  /*2150*/  SHF.R.S32.HI R27, RZ, 0x1f, R211 ;  /* 0x0000001fff1b7819 */ /* 0x000fe200000114d3 */
[----:B------:R-:W-:Y:S01]  /*2160*/  IMAD.SHL.U32 R5, R0, 0x8, RZ ;  /* 0x0000000800057824 */ /* 0x000fe200078e00ff */
[----:B------:R-:W-:Y:S01]  /*2170*/  LOP3.LUT R210, R7, R210, RZ, 0x3c, !PT ;  /* 0x000000d207d27212 */ /* 0x000fe200078e3cff */
[----:B------:R-:W-:Y:S01]  /*2180*/  @!UP0 UIMAD.WIDE.U32 UR32, UR13, UR8, URZ ;  /* 0x000000080d2082a5 */ /* 0x000fe2000f8e003f */
[----:B------:R-:W-:Y:S01]  /*2190*/  IADD3 R4, P2, R211, UR26, RZ ;  /* 0x0000001ad3047c10 */ /* 0x000fe2000ff5e0ff */
[----:B------:R-:W-:Y:S01]  /*21a0*/  IMAD R0, R14, UR11, R3 ;  /* 0x0000000b0e007c24 */ /* 0x000fe2000f8e0203 */
[----:B------:R-:W-:Y:S01]  /*21b0*/  LOP3.LUT R210, R210, 0xfffffe00, R5, 0xf8, !PT ;  /* 0xfffffe00d2d27812 */ /* 0x000fe200078ef805 */
[----:B------:R-:W-:Y:S01]  /*21c0*/  @!UP0 UIMAD UR29, UR13, UR9, UR29 ;  /* 0x000000090d1d82a4 */ /* 0x000fe2000f8e021d */
[----:B------:R-:W-:Y:S01]  /*21d0*/  IADD3.X R5, R27, UR12, RZ, P2, !PT ;  /* 0x0000000c1b057c10 */ /* 0x000fe200097fe4ff */
[----:B------:R-:W-:Y:S01]  /*21e0*/  @UP0 UMOV UR30, UR28 ;  /* 0x0000001c001e0c82 */ /* 0x000fe20008000000 */
[----:B------:R-:W-:Y:S01]  /*21f0*/  @!UP0 UMOV UR30, UR32 ;  /* 0x00000020001e8c82 */ /* 0x000fe20008000000 */
[----:B------:R-:W-:Y:S01]  /*2200*/  @!UP0 UIADD3 UR4, UR33, UR29, URZ ;  /* 0x0000001d21048290 */ /* 0x000fe2000fffe03f */
[----:B------:R-:W-:Y:S01]  /*2210*/  IADD3 R2, P1, R211, UR30, RZ ;  /* 0x0000001ed3027c10 */ /* 0x000fe2000ff3e0ff */
[----:B------:R-:W-:Y:S01]  /*2220*/  IMAD.WIDE.U32 R14, R14, UR10, R4 ;  /* 0x0000000a0e0e7c25 */ /* 0x000fe2000f8e0004 */
[----:B------:R-:W-:Y:S01]  /*2230*/  UIADD3 UR10, -UR18, UR22, URZ ;  /* 0x00000016120a7290 */ /* 0x000fe2000fffe13f */
[C---:B------:R-:W-:Y:S01]  /*2240*/  IADD3 R154, P5, R18.reuse, UR25, RZ ;  /* 0x00000019129a7c10 */ /* 0x040fe2000ffbe0ff */
[----:B------:R-:W-:Y:S01]  /*2250*/  ULDC.64 UR8, c[0x0][0x258] ;  /* 0x0000960000087ab9 */ /* 0x000fe20000000a00 */
[C---:B------:R-:W-:Y:S01]  /*2260*/  VIADD R20, R18.reuse, 0x20 ;  /* 0x0000002012147836 */ /* 0x040fe20000000000 */
[----:B------:R-:W-:Y:S01]  /*2270*/  UIMAD UR28, UR19, UR8, URZ ;  /* 0x00000008131c72a4 */ /* 0x000fe2000f8e023f */
[----:B------:R-:W-:Y:S01]  /*2280*/  IADD3.X R3, R27, UR4, RZ, P1, !PT ;  /* 0x000000041b037c10 */ /* 0x000fe20008ffe4ff */
[----:B------:R-:W-:Y:S01]  /*2290*/  IMAD.U32 R22, RZ, RZ, UR8 ;  /* 0x00000008ff167e24 */ /* 0x000fe2000f8e00ff */
[----:B------:R-:W-:Y:S01]  /*22a0*/  ISETP.GE.AND P6, PT, R18, UR10, PT ;  /* 0x0000000a12007c0c */ /* 0x000fe2000bfc6270 */
[----:B------:R-:W-:Y:S01]  /*22b0*/  UIMAD UR9, UR24, UR9, UR28 ;  /* 0x00000009180972a4 */ /* 0x000fe2000f8e021c */
[----:B------:R-:W-:Y:S01]  /*22c0*/  ISETP.GE.AND P4, PT, R29, UR10, PT ;  /* 0x0000000a1d007c0c */ /* 0x000fe2000bf86270 */
[----:B------:R-:W-:Y:S01]  /*22d0*/  UMOV UR4, 0x400 ;  /* 0x0000040000047882 */ /* 0x000fe20000000000 */
[----:B------:R-:W-:Y:S01]  /*22e0*/  ISETP.GE.AND P3, PT, R20, UR10, PT ;  /* 0x0000000a14007c0c */ /* 0x000fe2000bf66270 */
[----:B------:R-:W-:Y:S01]  /*22f0*/  IMAD.WIDE.U32 R22, R22, UR24, R2 ;  /* 0x0000001816167c25 */ /* 0x000fe2000f8e0002 */
[--C-:B------:R-:W-:Y:S01]  /*2300*/  SHF.R.S32.HI R19, RZ, 0x1f, R18.reuse ;  /* 0x0000001fff137819 */ /* 0x100fe20000011412 */
[----:B------:R-:W-:Y:S01]  /*2310*/  UIADD3 UR11, UR14, -0x1, URZ ;  /* 0xffffffff0e0b7890 */ /* 0x000fe2000fffe03f */
[----:B------:R-:W-:Y:S01]  /*2320*/  R2P PR, R16, 0x6 ;  /* 0x0000000610007804 */ /* 0x000fe20000000000 */
[----:B--2---:R-:W-:Y:S01]  /*2330*/  ULEA UR4, UR27, UR4, 0x18 ;  /* 0x000000041b047291 */ /* 0x004fe2000f8ec03f */
[----:B------:R-:W-:Y:S01]  /*2340*/  IMAD.MOV.U32 R7, RZ, RZ, 0x10 ;  /* 0x00000010ff077424 */ /* 0x000fe200078e00ff */
[----:B------:R-:W-:Y:S01]  /*2350*/  USHF.L.U32 UR12, UR11, 0x6, URZ ;  /* 0x000000060b0c7899 */ /* 0x000fe2000800063f */
[----:B------:R-:W-:Y:S01]  /*2360*/  IMAD.MOV.U32 R2, RZ, RZ, 0x20 ;  /* 0x00000020ff027424 */ /* 0x000fe200078e00ff */
[----:B------:R-:W-:Y:S01]  /*2370*/  IADD3.X R13, R19, UR23, RZ, P5, !PT ;  /* 0x00000017130d7c10 */ /* 0x000fe2000affe4ff */
[----:B------:R-:W-:Y:S01]  /*2380*/  VIADD R25, R23, UR9 ;  /* 0x0000000917197c36 */ /* 0x000fe20008000000 */
[----:B------:R-:W-:Y:S01]  /*2390*/  LEA R210, R210, UR4, 0x1 ;  /* 0x00000004d2d27c11 */ /* 0x000fe2000f8e08ff */
[----:B-1----:R-:W-:Y:S01]  /*23a0*/  IMAD.WIDE R30, R31, 0x40, R18 ;  /* 0x000000401f1e7825 */ /* 0x002fe200078e0212 */
[----:B------:R-:W-:-:S02]  /*23b0*/  SEL R7, R7, 0xfffffff0, !P1 ;  /* 0xfffffff007077807 */ /* 0x000fc40004800000 */
[----:B------:R-:W-:Y:S01]  /*23c0*/  SEL R5, R2, 0xffffffe0, !P2 ;  /* 0xffffffe002057807 */ /* 0x000fe20005000000 */
[----:B------:R-:W-:Y:S02]  /*23d0*/  VIADD R12, R18, 0x30 ;  /* 0x00000030120c7836 */ /* 0x000fe40000000000 */
        /* <DEDUP_REMOVED lines=38> */
.L_x_3464:
[----:B------:R-:W-:Y:S05]  /*2640*/  BSYNC B0 ;  /* 0x0000000000007941 */ /* 0x000fea0003800000 */
.L_x_3463:
        /* <DEDUP_REMOVED lines=42> */
.L_x_3466:
[----:B------:R-:W-:Y:S05]  /*28f0*/  BSYNC B0 ;  /* 0x0000000000007941 */ /* 0x000fea0003800000 */
.L_x_3465:
        /* <DEDUP_REMOVED lines=41> */
.L_x_3468:
[----:B------:R-:W-:Y:S05]  /*2b90*/  BSYNC B0 ;  /* 0x0000000000007941 */ /* 0x000fea0003800000 */
.L_x_3467:
        /* <DEDUP_REMOVED lines=43> */
.L_x_3470:
[----:B------:R-:W-:Y:S05]  /*2e50*/  BSYNC B0 ;  /* 0x0000000000007941 */ /* 0x000fea0003800000 */
.L_x_3469:
        /* <DEDUP_REMOVED lines=41> */
.L_x_3472:
[----:B------:R-:W-:Y:S05]  /*30f0*/  BSYNC B0 ;  /* 0x0000000000007941 */ /* 0x000fea0003800000 */
.L_x_3471:
        /* <DEDUP_REMOVED lines=33> */
.L_x_3474:
[----:B------:R-:W-:Y:S05]  /*3310*/  BSYNC B0 ;  /* 0x0000000000007941 */ /* 0x000fea0003800000 */
.L_x_3473:
        /* <DEDUP_REMOVED lines=40> */
.L_x_3476:
[----:B------:R-:W-:Y:S05]  /*35a0*/  BSYNC B0 ;  /* 0x0000000000007941 */ /* 0x000fea0003800000 */
.L_x_3475:
[----:B------:R-:W-:Y:S01]  /*35b0*/  ISETP.GE.AND P6, PT, R20, UR23, PT ;  /* 0x0000001714007c0c */ /* 0x000fe2000bfc6270 */
[----:B------:R-:W-:Y:S01]  /*35c0*/  BSSY B0, `(.L_x_3477) ;  /* 0x000002a000007945 */ /* 0x000fe20003800000 */
[----:B------:R-:W-:Y:S01]  /*35d0*/  SHF.R.S32.HI R20, RZ, 0x4, R17 ;  /* 0x00000004ff147819 */ /* 0x000fe20000011411 */
[----:B------:R-:W-:Y:S01]  /*35e0*/  IMAD.SHL.U32 R23, R32, 0x40, RZ ;  /* 0x0000004020177824 */ /* 0x000fe200078e00ff */
[----:B------:R-:W-:Y:S02]  /*35f0*/  LEA.HI R25, R25, R26, RZ, 0x2 ;  /* 0x0000001a19197211 */ /* 0x000fe400078f10ff */
[----:B------:R-:W-:Y:S02]  /*3600*/  SHF.R.S32.HI R21, RZ, 0x5, R21 ;  /* 0x00000005ff157819 */ /* 0x000fe40000011415 */
[----:B------:R-:W-:Y:S01]  /*3610*/  LEA.HI R17, R17, R20, RZ, 0x1 ;  /* 0x0000001411117211 */ /* 0x000fe200078f08ff */
[----:B------:R-:W-:Y:S06]  /*3620*/  @P1 BRA `(.L_x_3478) ;  /* 0x00000000008c1947 */ /* 0x000fec0003800000 */
        /* <DEDUP_REMOVED lines=35> */
.L_x_3478:
[----:B------:R-:W-:Y:S05]  /*3860*/  BSYNC B0 ;  /* 0x0000000000007941 */ /* 0x000fea0003800000 */
.L_x_3477:
[----:B------:R-:W1:Y:S02]  /*3870*/  LDC.64 R228, c[0x0][0x250] ;  /* 0x00009400ffe47b82 */ /* 0x000e640000000a00 */
[----:B-1234-:R-:W-:Y:S01]  /*3880*/  LEA R8, R21, UR18, 0x4 ;  /* 0x0000001215087c11 */ /* 0x01efe2000f8e20ff */
[----:B------:R-:W-:Y:S01]  /*3890*/  USHF.R.S32.HI UR18, URZ, 0x1f, UR13 ;  /* 0x0000001f3f127899 */ /* 0x000fe2000801140d */
[----:B------:R-:W-:Y:S01]  /*38a0*/  LOP3.LUT R17, R17, 0xfffffffe, RZ, 0xc0, !PT ;  /* 0xfffffffe11117812 */ /* 0x000fe200078ec0ff */
[----:B------:R-:W-:Y:S01]  /*38b0*/  ULDC.64 UR8, c[0x0][0x3d0] ;  /* 0x0000f40000087ab9 */ /* 0x000fe20000000a00 */
[----:B------:R-:W0:Y:S01]  /*38c0*/  LDGDEPBAR ;  /* 0x00000000000079af */ /* 0x000e220000000000 */
[----:B------:R-:W-:Y:S01]  /*38d0*/  UIMAD UR18, UR18, UR8, URZ ;  /* 0x00000008121272a4 */ /* 0x000fe2000f8e023f */
[----:B------:R-:W-:Y:S01]  /*38e0*/  IMAD.SHL.U32 R9, R16, 0x40, RZ ;  /* 0x0000004010097824 */ /* 0x000fe200078e00ff */
[----:B------:R-:W-:Y:S01]  /*38f0*/  UMOV UR28, UR24 ;  /* 0x00000018001c7c82 */ /* 0x000fe20008000000 */
[----:B------:R-:W-:Y:S01]  /*3900*/  IMAD.IADD R17, R20, 0x1, -R17 ;  /* 0x0000000114117824 */ /* 0x000fe200078e0a11 */
[----:B------:R-:W-:Y:S01]  /*3910*/  UMOV UR29, UR19 ;  /* 0x00000013001d7c82 */ /* 0x000fe20008000000 */
[----:B------:R-:W-:Y:S01]  /*3920*/  UIMAD UR18, UR13, UR9, UR18 ;  /* 0x000000090d1272a4 */ /* 0x000fe2000f8e0212 */
[----:B------:R-:W-:Y:S01]  /*3930*/  LOP3.LUT R9, R9, 0x1c0, RZ, 0xc0, !PT ;  /* 0x000001c009097812 */ /* 0x000fe200078ec0ff */
[----:B------:R-:W-:Y:S01]  /*3940*/  UIMAD.WIDE.U32 UR28, UR13, UR8, UR28 ;  /* 0x000000080d1c72a5 */ /* 0x000fe2000f8e001c */
[----:B------:R-:W-:Y:S01]  /*3950*/  IMAD.SHL.U32 R10, R17, 0x8, RZ ;  /* 0x00000008110a7824 */ /* 0x000fe200078e00ff */
[----:B------:R-:W-:Y:S01]  /*3960*/  ISETP.GE.AND P5, PT, R12, UR23, PT ;  /* 0x000000170c007c0c */ /* 0x000fe2000bfa6270 */
[----:B------:R-:W-:Y:S01]  /*3970*/  ULDC.64 UR8, c[0x0][0x3c8] ;  /* 0x0000f20000087ab9 */ /* 0x000fe20000000a00 */
[----:B------:R-:W-:Y:S01]  /*3980*/  UIADD3 UR18, UR29, UR18, URZ ;  /* 0x000000121d127290 */ /* 0x000fe2000fffe03f */
[----:B------:R-:W-:Y:S01]  /*3990*/  ISETP.GE.AND P2, PT, R18, UR23, PT ;  /* 0x0000001712007c0c */ /* 0x000fe2000bf46270 */
[----:B------:R-:W-:Y:S01]  /*39a0*/  ULEA UR8, UP0, UR28, UR8, 0x2 ;  /* 0x000000081c087291 */ /* 0x000fe2000f80103f */
[----:B------:R-:W-:Y:S01]  /*39b0*/  LOP3.LUT R10, R9, 0x8, R10, 0xf8, !PT ;  /* 0x00000008090a7812 */ /* 0x000fe200078ef80a */
[----:B------:R-:W-:Y:S01]  /*39c0*/  IMAD.U32 R11, RZ, RZ, UR22 ;  /* 0x00000016ff0b7e24 */ /* 0x000fe2000f8e00ff */
[----:B------:R-:W-:Y:S01]  /*39d0*/  SHF.R.U32.HI R9, RZ, 0x3, R9 ;  /* 0x00000003ff097819 */ /* 0x000fe20000011609 */
[----:B------:R-:W-:Y:S01]  /*39e0*/  ULEA.HI.X UR9, UR28, UR9, UR18, 0x2, UP0 ;  /* 0x000000091c097291 */ /* 0x000fe200080f1412 */
[----:B------:R-:W-:Y:S01]  /*39f0*/  SHF.R.S32.HI R25, RZ, 0x2, R25 ;  /* 0x00000002ff197819 */ /* 0x000fe20000011419 */
[----:B------:R-:W-:Y:S01]  /*3a00*/  IMAD.U32 R12, RZ, RZ, UR8 ;  /* 0x00000008ff0c7e24 */ /* 0x000fe2000f8e00ff */
[----:B------:R-:W-:Y:S01]  /*3a10*/  LOP3.LUT R10, R10, R9, RZ, 0x3c, !PT ;  /* 0x000000090a0a7212 */ /* 0x000fe200078e3cff */
[----:B------:R-:W-:Y:S01]  /*3a20*/  IMAD R9, R13, R228, RZ ;  /* 0x000000e40d097224 */ /* 0x000fe200078e02ff */
[----:B------:R-:W-:Y:S01]  /*3a30*/  IADD3 R8, R8, 0x1, R25 ;  /* 0x0000000108087810 */ /* 0x000fe20007ffe019 */
[----:B------:R-:W-:Y:S01]  /*3a40*/  IMAD.U32 R13, RZ, RZ, UR9 ;  /* 0x00000009ff0d7e24 */ /* 0x000fe2000f8e00ff */
[----:B------:R-:W-:-:S04]  /*3a50*/  DEPBAR.LE SB0, 0x0 ;  /* 0x000080000000791a */ /* 0x000fc80000000000 */
[----:B------:R1:W5:Y:S01]  /*3a60*/  LDG.E R97, desc[UR20][R12.64] ;  /* 0x000000140c617981 */ /* 0x000362000c1e1900 */
[----:B------:R-:W-:Y:S01]  /*3a70*/  IMAD.SHL.U32 R18, R18, 0x8, RZ ;  /* 0x0000000812127824 */ /* 0x000fe200078e00ff */
[----:B------:R-:W-:Y:S01]  /*3a80*/  LOP3.LUT R23, R23, 0x1c0, RZ, 0xc0, !PT ;  /* 0x000001c017177812 */ /* 0x000fe200078ec0ff */
[----:B------:R-:W-:Y:S01]  /*3a90*/  IMAD.IADD R15, R15, 0x1, R0 ;  /* 0x000000010f0f7824 */ /* 0x000fe200078e0200 */
[----:B------:R-:W-:Y:S01]  /*3aa0*/  BAR.SYNC.DEFER_BLOCKING 0x0 ;  /* 0x0000000000007b1d */ /* 0x000fe20000010000 */
[----:B------:R-:W-:Y:S01]  /*3ab0*/  IADD3 R8, R8, UR15, -R11 ;  /* 0x0000000f08087c10 */ /* 0x000fe2000fffe80b */
[----:B------:R-:W-:Y:S01]  /*3ac0*/  IMAD.SHL.U32 R11, R6, 0x40, RZ ;  /* 0x00000040060b7824 */ /* 0x000fe200078e00ff */
[----:B------:R-:W-:Y:S01]  /*3ad0*/  LOP3.LUT R18, R23, 0x8, R18, 0xf8, !PT ;  /* 0x0000000817127812 */ /* 0x000fe200078ef812 */
[C---:B------:R-:W-:Y:S01]  /*3ae0*/  IMAD R9, R154.reuse, R229, R9 ;  /* 0x000000e59a097224 */ /* 0x040fe200078e0209 */
[----:B------:R-:W-:Y:S01]  /*3af0*/  SHF.R.U32.HI R23, RZ, 0x3, R23 ;  /* 0x00000003ff177819 */ /* 0x000fe20000011617 */
[----:B------:R-:W-:Y:S01]  /*3b00*/  IMAD.WIDE.U32 R154, R154, R228, R14 ;  /* 0x000000e49a9a7225 */ /* 0x000fe200078e000e */
[----:B------:R-:W-:Y:S01]  /*3b10*/  LOP3.LUT R0, R10, 0xfffffe00, R11, 0xf8, !PT ;  /* 0xfffffe000a007812 */ /* 0x000fe200078ef80b */
[----:B------:R-:W-:Y:S01]  /*3b20*/  ULDC.64 UR8, c[0x0][0x220] ;  /* 0x0000880000087ab9 */ /* 0x000fe20000000a00 */
[----:B------:R-:W-:Y:S01]  /*3b30*/  LOP3.LUT R18, R18, R23, RZ, 0x3c, !PT ;  /* 0x0000001712127212 */ /* 0x000fe200078e3cff */
[----:B------:R-:W-:Y:S01]  /*3b40*/  VIADD R6, R8, UR5 ;  /* 0x0000000508067c36 */ /* 0x000fe20008000000 */
[----:B------:R-:W-:Y:S01]  /*3b50*/  ULDC UR5, c[0x0][0x2e8] ;  /* 0x0000ba0000057ab9 */ /* 0x000fe20000000800 */
[----:B------:R1:W-:Y:S02]  /*3b60*/  @P2 STS.128 [R210+0xc000], RZ ;  /* 0x00c000ffd2002388 */ /* 0x0003e40000000c00 */
[----:B------:R-:W-:-:S02]  /*3b70*/  IMAD R205, R17, 0x200, R18 ;  /* 0x0000020011cd7824 */ /* 0x000fc400078e0212 */
[----:B------:R1:W-:Y:S04]  /*3b80*/  @P2 STS.128 [R210+0xe000], RZ ;  /* 0x00e000ffd2002388 */ /* 0x0003e80000000c00 */
[----:B------:R1:W-:Y:S01]  /*3b90*/  @P2 STS.128 [R210+0x10000], RZ ;  /* 0x010000ffd2002388 */ /* 0x0003e20000000c00 */
[----:B------:R-:W-:Y:S01]  /*3ba0*/  IMAD.IADD R152, R155, 0x1, R9 ;  /* 0x000000019b987824 */ /* 0x000fe200078e0209 */
[----:B------:R-:W-:Y:S01]  /*3bb0*/  LEA R218, P1, R154, UR8, 0x1 ;  /* 0x000000089ada7c11 */ /* 0x000fe2000f8208ff */
[----:B------:R-:W-:Y:S01]  /*3bc0*/  IMAD R206, R21, 0x400, R0 ;  /* 0x0000040015ce7824 */ /* 0x000fe200078e0200 */
[----:B------:R-:W2:Y:S01]  /*3bd0*/  MUFU.RCP R98, UR5 ;  /* 0x0000000500627d08 */ /* 0x000ea20008001000 */
        /* <DEDUP_REMOVED lines=30> */
.L_x_3480:
[----:B------:R-:W-:Y:S05]  /*3dc0*/  BSYNC B0 ;  /* 0x0000000000007941 */ /* 0x000fea0003800000 */
.L_x_3479:
        /* <DEDUP_REMOVED lines=31> */
.L_x_3482:
[----:B------:R-:W-:Y:S05]  /*3fc0*/  BSYNC B0 ;  /* 0x0000000000007941 */ /* 0x000fea0003800000 */
.L_x_3481:
        /* <DEDUP_REMOVED lines=33> */
.L_x_3484:
[----:B------:R-:W-:Y:S05]  /*41e0*/  BSYNC B0 ;  /* 0x0000000000007941 */ /* 0x000fea0003800000 */
.L_x_3483:
        /* <DEDUP_REMOVED lines=37> */
.L_x_3486:
[----:B------:R-:W-:Y:S05]  /*4440*/  BSYNC B0 ;  /* 0x0000000000007941 */ /* 0x000fea0003800000 */
.L_x_3485:
[----:B------:R-:W-:Y:S01]  /*4450*/  LDSM.16.M88.4 R56, [R206] ;  /* 0x00000000ce38783b */ /* 0x000fe20000000200 */
[----:B------:R-:W-:Y:S01]  /*4460*/  LOP3.LUT P1, RZ, R32, 0x2, RZ, 0xc0, !PT ;  /* 0x0000000220ff7812 */ /* 0x000fe2000782c0ff */
[----:B-1----:R-:W-:Y:S01]  /*4470*/  VIADD R8, R205, 0x6000 ;  /* 0x00006000cd087836 */ /* 0x002fe20000000000 */
[----:B------:R-:W-:Y:S01]  /*4480*/  LEA R202, R5, R206, 0x1 ;  /* 0x000000ce05ca7211 */ /* 0x000fe200078e08ff */
[----:B------:R-:W1:Y:S01]  /*4490*/  LDSM.16.M88.4 R20, [R205+0x6000] ;  /* 0x00600000cd14783b */ /* 0x000e620000000200 */
[----:B------:R-:W-:Y:S01]  /*44a0*/  VIADD R203, R205, 0x6020 ;  /* 0x00006020cdcb7836 */ /* 0x000fe20000000000 */
[----:B------:R-:W-:Y:S01]  /*44b0*/  ULDC UR22, c[0x0][0x39c] ;  /* 0x0000e70000167ab9 */ /* 0x000fe20000000800 */
[----:B------:R-:W-:Y:S01]  /*44c0*/  IMAD R204, R7, 0x2, R206 ;  /* 0x0000000207cc7824 */ /* 0x000fe200078e02ce */
[----:B------:R-:W3:Y:S01]  /*44d0*/  LDSM.16.M88.4 R48, [R205+0x6800] ;  /* 0x00680000cd30783b */ /* 0x000ee20000000200 */
[----:B------:R-:W-:Y:S02]  /*44e0*/  IMAD.SHL.U32 R212, R96, 0x2, RZ ;  /* 0x0000000260d47824 */ /* 0x000fe400078e00ff */
[----:B--2--5:R-:W-:Y:S01]  /*44f0*/  FMUL.FTZ R97, R97, R98 ;  /* 0x0000006261617220 */ /* 0x024fe20000410000 */
[----:B------:R-:W-:Y:S01]  /*4500*/  IMAD R201, R5, 0x2, R204 ;  /* 0x0000000205c97824 */ /* 0x000fe200078e02cc */
[----:B------:R-:W2:Y:S01]  /*4510*/  LDSM.16.M88.4 R72, [R205+0x7000] ;  /* 0x00700000cd48783b */ /* 0x000ea20000000200 */
[----:B------:R-:W-:Y:S01]  /*4520*/  VIMNMX R135, R6, UR15, PT ;  /* 0x0000000f06877c48 */ /* 0x000fe2000bfe0100 */
[----:B------:R-:W-:Y:S01]  /*4530*/  @P1 VIADD R203, R8, 0xffffffe0 ;  /* 0xffffffe008cb1836 */ /* 0x000fe20000000000 */
[----:B------:R-:W-:Y:S01]  /*4540*/  LOP3.LUT P1, RZ, R32, 0x4, RZ, 0xc0, !PT ;  /* 0x0000000420ff7812 */ /* 0x000fe2000782c0ff */
[----:B------:R-:W4:Y:S01]  /*4550*/  LDSM.16.M88.4 R12, [R205+0x7800] ;  /* 0x00780000cd0c783b */ /* 0x000f220000000200 */
[----:B------:R-:W-:Y:S01]  /*4560*/  LOP3.LUT R212, R212, 0x6, RZ, 0xc0, !PT ;  /* 0x00000006d4d47812 */ /* 0x000fe200078ec0ff */
[----:B------:R-:W-:Y:S01]  /*4570*/  VIADD R194, R203, 0x1000 ;  /* 0x00001000cbc27836 */ /* 0x000fe20000000000 */
[----:B------:R-:W-:Y:S01]  /*4580*/  SEL R2, R2, 0xffffffe0, !P1 ;  /* 0xffffffe002027807 */ /* 0x000fe20004800000 */
[----:B------:R-:W-:Y:S01]  /*4590*/  LDSM.16.M88.4 R40, [R204] ;  /* 0x00000000cc28783b */ /* 0x000fe20000000200 */
[----:B------:R-:W-:Y:S01]  /*45a0*/  R2UR UR5, R97 ;  /* 0x00000000610572ca */ /* 0x000fe200000e0000 */
[C---:B------:R-:W-:Y:S01]  /*45b0*/  VIADD R193, R203.reuse, 0x1800 ;  /* 0x00001800cbc17836 */ /* 0x040fe20000000000 */
[C---:B------:R-:W-:Y:S01]  /*45c0*/  IADD3 R195, R203.reuse, 0x800, RZ ;  /* 0x00000800cbc37810 */ /* 0x040fe20007ffe0ff */
[----:B------:R-:W4:Y:S01]  /*45d0*/  LDSM.16.M88.4 R28, [R203] ;  /* 0x00000000cb1c783b */ /* 0x000f220000000200 */
[C---:B------:R-:W-:Y:S01]  /*45e0*/  IMAD R199, R2.reuse, 0x2, R205 ;  /* 0x0000000202c77824 */ /* 0x040fe200078e02cd */
[C---:B------:R-:W-:Y:S01]  /*45f0*/  IADD3 R190, R203.reuse, 0x2800, RZ ;  /* 0x00002800cbbe7810 */ /* 0x040fe20007ffe0ff */
[----:B------:R-:W-:Y:S01]  /*4600*/  IMAD R192, R2, 0x2, R203 ;  /* 0x0000000202c07824 */ /* 0x000fe200078e02cb */
[----:B------:R-:W4:Y:S01]  /*4610*/  LDSM.16.M88.4 R24, [R203+0x800] ;  /* 0x00080000cb18783b */ /* 0x000f220000000200 */
[C---:B------:R-:W-:Y:S01]  /*4620*/  VIADD R191, R203.reuse, 0x2000 ;  /* 0x00002000cbbf7836 */ /* 0x040fe20000000000 */
[C---:B------:R-:W-:Y:S01]  /*4630*/  IADD3 R186, R203.reuse, 0x4800, RZ ;  /* 0x00004800cbba7810 */ /* 0x040fe20007ffe0ff */
[C---:B------:R-:W-:Y:S01]  /*4640*/  VIADD R189, R203.reuse, 0x3000 ;  /* 0x00003000cbbd7836 */ /* 0x040fe20000000000 */
[----:B------:R-:W4:Y:S01]  /*4650*/  LDSM.16.M88.4 R16, [R203+0x1000] ;  /* 0x00100000cb10783b */ /* 0x000f220000000200 */
[----:B------:R-:W-:-:S02]  /*4660*/  VIADD R188, R203, 0x3800 ;  /* 0x00003800cbbc7836 */ /* 0x000fc40000000000 */
[C---:B------:R-:W-:Y:S01]  /*4670*/  VIADD R187, R203.reuse, 0x4000 ;  /* 0x00004000cbbb7836 */ /* 0x040fe20000000000 */
[----:B------:R-:W-:Y:S01]  /*4680*/  LDSM.16.M88.4 R64, [R202] ;  /* 0x00000000ca40783b */ /* 0x000fe20000000200 */
[C---:B------:R-:W-:Y:S02]  /*4690*/  VIADD R185, R203.reuse, 0x5000 ;  /* 0x00005000cbb97836 */ /* 0x040fe40000000000 */
[----:B------:R-:W-:Y:S01]  /*46a0*/  VIADD R184, R203, 0x5800 ;  /* 0x00005800cbb87836 */ /* 0x000fe20000000000 */
[----:B------:R-:W4:Y:S01]  /*46b0*/  LDSM.16.M88.4 R36, [R199+0x6000] ;  /* 0x00600000c724783b */ /* 0x000f220000000200 */
[C---:B-1----:R-:W-:Y:S03]  /*46c0*/  HMMA.16816.F32.BF16 R8, R56.reuse, R20, RZ ;  /* 0x000000143808723c */ /* 0x042fe600000418ff */
[----:B------:R-:W1:Y:S04]  /*46d0*/  LDSM.16.M88.4 R52, [R203+0x1800] ;  /* 0x00180000cb34783b */ /* 0x000e680000000200 */
[----:B------:R-:W-:Y:S01]  /*46e0*/  LDSM.16.M88.4 R76, [R199+0x7000] ;  /* 0x00700000c74c783b */ /* 0x000fe20000000200 */
[C---:B------:R-:W-:Y:S03]  /*46f0*/  HMMA.16816.F32.BF16 R20, R56.reuse, R22, RZ ;  /* 0x000000163814723c */ /* 0x040fe600000418ff */
[----:B------:R-:W-:Y:S03]  /*4700*/  LDSM.16.M88.4 R60, [R199+0x7800] ;  /* 0x00780000c73c783b */ /* 0x000fe60000000200 */
[C---:B---3--:R-:W-:Y:S01]  /*4710*/  HMMA.16816.F32.BF16 R32, R56.reuse, R48, RZ ;  /* 0x000000303820723c */ /* 0x048fe200000418ff */
[----:B------:R-:W-:Y:S04]  /*4720*/  LDSM.16.M88.4 R80, [R201+0x2000] ;  /* 0x00200000c950783b */ /* 0x000fe80000000200 */
[----:B------:R-:W-:Y:S01]  /*4730*/  LDSM.16.M88.4 R84, [R192+0x3000] ;  /* 0x00300000c054783b */ /* 0x000fe20000000200 */
[C---:B------:R-:W-:Y:S03]  /*4740*/  HMMA.16816.F32.BF16 R48, R56.reuse, R50, RZ ;  /* 0x000000323830723c */ /* 0x040fe600000418ff */
[----:B------:R-:W-:Y:S03]  /*4750*/  LDSM.16.M88.4 R88, [R199+0xa000] ;  /* 0x00a00000c758783b */ /* 0x000fe60000000200 */
[C---:B--2---:R-:W-:Y:S01]  /*4760*/  HMMA.16816.F32.BF16 R44, R56.reuse, R72, RZ ;  /* 0x00000048382c723c */ /* 0x044fe200000418ff */
[----:B------:R-:W-:Y:S04]  /*4770*/  LDSM.16.M88.4 R92, [R205+0xa800] ;  /* 0x00a80000cd5c783b */ /* 0x000fe80000000200 */
[----:B------:R-:W0:Y:S01]  /*4780*/  LDGDEPBAR ;  /* 0x00000000000079af */ /* 0x000e220000000000 */
[C---:B------:R-:W-:Y:S06]  /*4790*/  HMMA.16816.F32.BF16 R72, R56.reuse, R74, RZ ;  /* 0x0000004a3848723c */ /* 0x040fec00000418ff */
[C---:B----4-:R-:W-:Y:S06]  /*47a0*/  HMMA.16816.F32.BF16 R68, R56.reuse, R12, RZ ;  /* 0x0000000c3844723c */ /* 0x050fec00000418ff */
[----:B------:R-:W-:Y:S01]  /*47b0*/  HMMA.16816.F32.BF16 R56, R56, R14, RZ ;  /* 0x0000000e3838723c */ /* 0x000fe200000418ff */
[----:B------:R-:W2:Y:S05]  /*47c0*/  LDSM.16.M88.4 R12, [R199+0x6800] ;  /* 0x00680000c70c783b */ /* 0x000eaa0000000200 */
[C---:B------:R-:W-:Y:S06]  /*47d0*/  HMMA.16816.F32.BF16 R8, R40.reuse, R28, R8 ;  /* 0x0000001c2808723c */ /* 0x040fec0000041808 */
[C---:B------:R-:W-:Y:S01]  /*47e0*/  HMMA.16816.F32.BF16 R20, R40.reuse, R30, R20 ;  /* 0x0000001e2814723c */ /* 0x040fe20000041814 */
[----:B------:R-:W-:Y:S05]  /*47f0*/  LDSM.16.M88.4 R28, [R201] ;  /* 0x00000000c91c783b */ /* 0x000fea0000000200 */
[C---:B------:R-:W-:Y:S06]  /*4800*/  HMMA.16816.F32.BF16 R32, R40.reuse, R24, R32 ;  /* 0x000000182820723c */ /* 0x040fec0000041820 */
[C---:B------:R-:W-:Y:S01]  /*4810*/  HMMA.16816.F32.BF16 R48, R40.reuse, R26, R48 ;  /* 0x0000001a2830723c */ /* 0x040fe20000041830 */
[----:B------:R-:W3:Y:S05]  /*4820*/  LDSM.16.M88.4 R24, [R192] ;  /* 0x00000000c018783b */ /* 0x000eea0000000200 */
[C---:B------:R-:W-:Y:S06]  /*4830*/  HMMA.16816.F32.BF16 R44, R40.reuse, R16, R44 ;  /* 0x00000010282c723c */ /* 0x040fec000004182c */
[----:B------:R-:W-:Y:S01]  /*4840*/  HMMA.16816.F32.BF16 R72, R40, R18, R72 ;  /* 0x000000122848723c */ /* 0x000fe20000041848 */
[----:B------:R-:W4:Y:S05]  /*4850*/  LDSM.16.M88.4 R16, [R192+0x800] ;  /* 0x00080000c010783b */ /* 0x000f2a0000000200 */
[C---:B------:R-:W-:Y:S06]  /*4860*/  HMMA.16816.F32.BF16 R8, R64.reuse, R36, R8 ;  /* 0x000000244008723c */ /* 0x040fec0000041808 */
[----:B------:R-:W-:Y:S01]  /*4870*/  HMMA.16816.F32.BF16 R20, R64, R38, R20 ;  /* 0x000000264014723c */ /* 0x000fe20000041814 */
[----:B------:R-:W-:Y:S05]  /*4880*/  LDSM.16.M88.4 R36, [R206+0x2000] ;  /* 0x00200000ce24783b */ /* 0x000fea0000000200 */
[C---:B-1----:R-:W-:Y:S06]  /*4890*/  HMMA.16816.F32.BF16 R68, R40.reuse, R52, R68 ;  /* 0x000000342844723c */ /* 0x042fec0000041844 */
[----:B------:R-:W-:Y:S01]  /*48a0*/  HMMA.16816.F32.BF16 R56, R40, R54, R56 ;  /* 0x000000362838723c */ /* 0x000fe20000041838 */
[----:B------:R-:W-:Y:S04]  /*48b0*/  LDSM.16.M88.4 R40, [R192+0x1800] ;  /* 0x00180000c028783b */ /* 0x000fe80000000200 */
[----:B------:R-:W-:Y:S01]  /*48c0*/  LDSM.16.M88.4 R52, [R192+0x1000] ;  /* 0x00100000c034783b */ /* 0x000fe20000000200 */
[C---:B--2---:R-:W-:Y:S06]  /*48d0*/  HMMA.16816.F32.BF16 R32, R64.reuse, R12, R32 ;  /* 0x0000000c4020723c */ /* 0x044fec0000041820 */
[----:B------:R-:W-:Y:S01]  /*48e0*/  HMMA.16816.F32.BF16 R48, R64, R14, R48 ;  /* 0x0000000e4030723c */ /* 0x000fe20000041830 */
[----:B------:R-:W1:Y:S05]  /*48f0*/  LDSM.16.M88.4 R12, [R205+0x8000] ;  /* 0x00800000cd0c783b */ /* 0x000e6a0000000200 */
[C---:B---3--:R-:W-:Y:S06]  /*4900*/  HMMA.16816.F32.BF16 R8, R28.reuse, R24, R8 ;  /* 0x000000181c08723c */ /* 0x048fec0000041808 */
        /* <DEDUP_REMOVED lines=36> */
[----:B------:R-:W-:Y:S03]  /*4b50*/  HMMA.16816.F32.BF16 R20, R12, R42, R20 ;  /* 0x0000002a0c14723c */ /* 0x000fe60000041814 */
[----:B------:R-:W-:Y:S03]  /*4b60*/  LDSM.16.M88.4 R40, [R204+0x4000] ;  /* 0x00400000cc28783b */ /* 0x000fe60000000200 */
[C---:B---3--:R-:W-:Y:S06]  /*4b70*/  HMMA.16816.F32.BF16 R32, R16.reuse, R28, R32 ;  /* 0x0000001c1020723c */ /* 0x048fec0000041820 */
[----:B------:R-:W-:Y:S01]  /*4b80*/  HMMA.16816.F32.BF16 R48, R16, R30, R48 ;  /* 0x0000001e1030723c */ /* 0x000fe20000041830 */
[----:B------:R-:W3:Y:S05]  /*4b90*/  LDSM.16.M88.4 R28, [R199+0x8800] ;  /* 0x00880000c71c783b */ /* 0x000eea0000000200 */
[----:B--2---:R-:W-:Y:S06]  /*4ba0*/  HMMA.16816.F32.BF16 R8, R80, R76, R8 ;  /* 0x0000004c5008723c */ /* 0x004fec0000041808 */
[C---:B------:R-:W-:Y:S06]  /*4bb0*/  HMMA.16816.F32.BF16 R44, R16.reuse, R52, R44 ;  /* 0x00000034102c723c */ /* 0x040fec000004182c */
[C---:B------:R-:W-:Y:S01]  /*4bc0*/  HMMA.16816.F32.BF16 R72, R16.reuse, R54, R72 ;  /* 0x000000361048723c */ /* 0x040fe20000041848 */
[----:B------:R-:W-:Y:S05]  /*4bd0*/  LDSM.16.M88.4 R52, [R192+0x2800] ;  /* 0x00280000c034783b */ /* 0x000fea0000000200 */
[C---:B----4-:R-:W-:Y:S06]  /*4be0*/  HMMA.16816.F32.BF16 R68, R16.reuse, R24, R68 ;  /* 0x000000181044723c */ /* 0x050fec0000041844 */
[----:B------:R-:W-:Y:S01]  /*4bf0*/  HMMA.16816.F32.BF16 R64, R16, R26, R64 ;  /* 0x0000001a1040723c */ /* 0x000fe20000041840 */
[----:B------:R-:W2:Y:S04]  /*4c00*/  LDSM.16.M88.4 R16, [R199+0x9800] ;  /* 0x00980000c710783b */ /* 0x000ea80000000200 */
[----:B------:R-:W4:Y:S01]  /*4c10*/  LDSM.16.M88.4 R24, [R203+0x4000] ;  /* 0x00400000cb18783b */ /* 0x000f220000000200 */
[----:B------:R-:W-:Y:S03]  /*4c20*/  HMMA.16816.F32.BF16 R20, R80, R78, R20 ;  /* 0x0000004e5014723c */ /* 0x000fe60000041814 */
[----:B------:R-:W4:Y:S03]  /*4c30*/  LDSM.16.M88.4 R76, [R192+0x3800] ;  /* 0x00380000c04c783b */ /* 0x000f260000000200 */
[----:B-1----:R-:W-:Y:S06]  /*4c40*/  HMMA.16816.F32.BF16 R8, R60, R36, R8 ;  /* 0x000000243c08723c */ /* 0x002fec0000041808 */
[C---:B---3--:R-:W-:Y:S06]  /*4c50*/  HMMA.16816.F32.BF16 R32, R12.reuse, R28, R32 ;  /* 0x0000001c0c20723c */ /* 0x048fec0000041820 */
[----:B------:R-:W-:Y:S01]  /*4c60*/  HMMA.16816.F32.BF16 R48, R12, R30, R48 ;  /* 0x0000001e0c30723c */ /* 0x000fe20000041830 */
[----:B------:R-:W1:Y:S05]  /*4c70*/  LDSM.16.M88.4 R28, [R202+0x4000] ;  /* 0x00400000ca1c783b */ /* 0x000e6a0000000200 */
[----:B------:R-:W-:Y:S01]  /*4c80*/  HMMA.16816.F32.BF16 R20, R60, R38, R20 ;  /* 0x000000263c14723c */ /* 0x000fe20000041814 */
[----:B------:R-:W-:Y:S05]  /*4c90*/  LDSM.16.M88.4 R36, [R203+0x4800] ;  /* 0x00480000cb24783b */ /* 0x000fea0000000200 */
[C---:B------:R-:W-:Y:S06]  /*4ca0*/  HMMA.16816.F32.BF16 R44, R12.reuse, R56, R44 ;  /* 0x000000380c2c723c */ /* 0x040fec000004182c */
[C---:B------:R-:W-:Y:S01]  /*4cb0*/  HMMA.16816.F32.BF16 R72, R12.reuse, R58, R72 ;  /* 0x0000003a0c48723c */ /* 0x040fe20000041848 */
[----:B------:R-:W3:Y:S05]  /*4cc0*/  LDSM.16.M88.4 R56, [R205+0xb000] ;  /* 0x00b00000cd38783b */ /* 0x000eea0000000200 */
[C---:B--2---:R-:W-:Y:S06]  /*4cd0*/  HMMA.16816.F32.BF16 R68, R12.reuse, R16, R68 ;  /* 0x000000100c44723c */ /* 0x044fec0000041844 */
[----:B------:R-:W-:Y:S01]  /*4ce0*/  HMMA.16816.F32.BF16 R64, R12, R18, R64 ;  /* 0x000000120c40723c */ /* 0x000fe20000041840 */
[----:B------:R-:W-:Y:S04]  /*4cf0*/  LDSM.16.M88.4 R16, [R201+0x4000] ;  /* 0x00400000c910783b */ /* 0x000fe80000000200 */
[----:B------:R-:W-:Y:S01]  /*4d00*/  LDSM.16.M88.4 R12, [R192+0x4000] ;  /* 0x00400000c00c783b */ /* 0x000fe20000000200 */
[----:B----4-:R-:W-:Y:S06]  /*4d10*/  HMMA.16816.F32.BF16 R8, R40, R24, R8 ;  /* 0x000000182808723c */ /* 0x010fec0000041808 */
[C---:B------:R-:W-:Y:S06]  /*4d20*/  HMMA.16816.F32.BF16 R32, R80.reuse, R52, R32 ;  /* 0x000000345020723c */ /* 0x040fec0000041820 */
[----:B------:R-:W-:Y:S01]  /*4d30*/  HMMA.16816.F32.BF16 R48, R80, R54, R48 ;  /* 0x000000365030723c */ /* 0x000fe20000041830 */
[----:B------:R-:W2:Y:S05]  /*4d40*/  LDSM.16.M88.4 R52, [R205+0xb800] ;  /* 0x00b80000cd34783b */ /* 0x000eaa0000000200 */
[----:B------:R-:W-:Y:S01]  /*4d50*/  HMMA.16816.F32.BF16 R20, R40, R26, R20 ;  /* 0x0000001a2814723c */ /* 0x000fe20000041814 */
[----:B------:R-:W-:Y:S05]  /*4d60*/  LDSM.16.M88.4 R24, [R199+0xa800] ;  /* 0x00a80000c718783b */ /* 0x000fea0000000200 */
[C---:B------:R-:W-:Y:S06]  /*4d70*/  HMMA.16816.F32.BF16 R44, R80.reuse, R84, R44 ;  /* 0x00000054502c723c */ /* 0x040fec000004182c */
[C---:B------:R-:W-:Y:S06]  /*4d80*/  HMMA.16816.F32.BF16 R72, R80.reuse, R86, R72 ;  /* 0x000000565048723c */ /* 0x040fec0000041848 */
[C---:B------:R-:W-:Y:S06]  /*4d90*/  HMMA.16816.F32.BF16 R68, R80.reuse, R76, R68 ;  /* 0x0000004c5044723c */ /* 0x040fec0000041844 */
[----:B------:R-:W-:Y:S01]  /*4da0*/  HMMA.16816.F32.BF16 R64, R80, R78, R64 ;  /* 0x0000004e5040723c */ /* 0x000fe20000041840 */
[----:B------:R-:W4:Y:S04]  /*4db0*/  LDSM.16.M88.4 R76, [R203+0x5000] ;  /* 0x00500000cb4c783b */ /* 0x000f280000000200 */
[----:B------:R-:W4:Y:S01]  /*4dc0*/  LDSM.16.M88.4 R80, [R203+0x5800] ;  /* 0x00580000cb50783b */ /* 0x000f220000000200 */
[----:B-1----:R-:W-:Y:S06]  /*4dd0*/  HMMA.16816.F32.BF16 R8, R28, R88, R8 ;  /* 0x000000581c08723c */ /* 0x002fec0000041808 */
[C---:B------:R-:W-:Y:S06]  /*4de0*/  HMMA.16816.F32.BF16 R32, R60.reuse, R92, R32 ;  /* 0x0000005c3c20723c */ /* 0x040fec0000041820 */
[----:B------:R-:W-:Y:S06]  /*4df0*/  HMMA.16816.F32.BF16 R48, R60, R94, R48 ;  /* 0x0000005e3c30723c */ /* 0x000fec0000041830 */
[----:B------:R-:W-:Y:S06]  /*4e00*/  HMMA.16816.F32.BF16 R20, R28, R90, R20 ;  /* 0x0000005a1c14723c */ /* 0x000fec0000041814 */
[C---:B---3--:R-:W-:Y:S06]  /*4e10*/  HMMA.16816.F32.BF16 R44, R60.reuse, R56, R44 ;  /* 0x000000383c2c723c */ /* 0x048fec000004182c */
[C---:B------:R-:W-:Y:S01]  /*4e20*/  HMMA.16816.F32.BF16 R72, R60.reuse, R58, R72 ;  /* 0x0000003a3c48723c */ /* 0x040fe20000041848 */
[----:B------:R-:W-:Y:S05]  /*4e30*/  LDSM.16.M88.4 R56, [R192+0x4800] ;  /* 0x00480000c038783b */ /* 0x000fea0000000200 */
[C---:B--2---:R-:W-:Y:S06]  /*4e40*/  HMMA.16816.F32.BF16 R68, R60.reuse, R52, R68 ;  /* 0x000000343c44723c */ /* 0x044fec0000041844 */
[----:B------:R-:W-:Y:S06]  /*4e50*/  HMMA.16816.F32.BF16 R64, R60, R54, R64 ;  /* 0x000000363c40723c */ /* 0x000fec0000041840 */
[----:B------:R-:W-:Y:S06]  /*4e60*/  HMMA.16816.F32.BF16 R8, R16, R12, R8 ;  /* 0x0000000c1008723c */ /* 0x000fec0000041808 */
[C---:B------:R-:W-:Y:S06]  /*4e70*/  HMMA.16816.F32.BF16 R32, R40.reuse, R36, R32 ;  /* 0x000000242820723c */ /* 0x040fec0000041820 */
[----:B------:R-:W-:Y:S01]  /*4e80*/  HMMA.16816.F32.BF16 R48, R40, R38, R48 ;  /* 0x000000262830723c */ /* 0x000fe20000041830 */
[----:B------:R-:W1:Y:S05]  /*4e90*/  LDSM.16.M88.4 R36, [R199+0xb000] ;  /* 0x00b00000c724783b */ /* 0x000e6a0000000200 */
[----:B------:R-:W-:Y:S01]  /*4ea0*/  HMMA.16816.F32.BF16 R20, R16, R14, R20 ;  /* 0x0000000e1014723c */ /* 0x000fe20000041814 */
[----:B------:R-:W2:Y:S05]  /*4eb0*/  LDSM.16.M88.4 R12, [R199+0xb800] ;  /* 0x00b80000c70c783b */ /* 0x000eaa0000000200 */
[C---:B----4-:R-:W-:Y:S01]  /*4ec0*/  HMMA.16816.F32.BF16 R44, R40.reuse, R76, R44 ;  /* 0x0000004c282c723c */ /* 0x050fe2000004182c */
[----:B------:R-:W-:Y:S01]  /*4ed0*/  FMUL.FTZ R8, R8, UR22 ;  /* 0x0000001608087c20 */ /* 0x000fe20008410000 */
[----:B------:R-:W-:Y:S01]  /*4ee0*/  FMUL.FTZ R54, R9, UR22 ;  /* 0x0000001609367c20 */ /* 0x000fe20008410000 */
[----:B------:R-:W-:Y:S01]  /*4ef0*/  FMUL.FTZ R53, R10, UR22 ;  /* 0x000000160a357c20 */ /* 0x000fe20008410000 */
[----:B------:R-:W-:Y:S01]  /*4f00*/  FMUL.FTZ R55, R11, UR22 ;  /* 0x000000160b377c20 */ /* 0x000fe20008410000 */
[----:B------:R3:W-:Y:S01]  /*4f10*/  MUFU.TANH R52, R8 ;  /* 0x0000000800347308 */ /* 0x0007e20000002400 */
[C---:B------:R-:W-:Y:S06]  /*4f20*/  HMMA.16816.F32.BF16 R72, R40.reuse, R78, R72 ;  /* 0x0000004e2848723c */ /* 0x040fec0000041848 */
[C---:B------:R-:W-:Y:S01]  /*4f30*/  HMMA.16816.F32.BF16 R68, R40.reuse, R80, R68 ;  /* 0x000000502844723c */ /* 0x040fe20000041844 */
[----:B------:R-:W4:Y:S05]  /*4f40*/  MUFU.TANH R54, R54 ;  /* 0x0000003600367308 */ /* 0x000f2a0000002400 */
[----:B------:R-:W-:Y:S01]  /*4f50*/  HMMA.16816.F32.BF16 R64, R40, R82, R64 ;  /* 0x000000522840723c */ /* 0x000fe20000041840 */
[----:B------:R-:W-:Y:S01]  /*4f60*/  FMUL.FTZ R20, R20, UR22 ;  /* 0x0000001614147c20 */ /* 0x000fe20008410000 */
[----:B------:R-:W-:Y:S01]  /*4f70*/  FMUL.FTZ R21, R21, UR22 ;  /* 0x0000001615157c20 */ /* 0x000fe20008410000 */
[----:B------:R-:W4:Y:S01]  /*4f80*/  MUFU.TANH R55, R55 ;  /* 0x0000003700377308 */ /* 0x000f220000002400 */
[----:B---3--:R-:W3:Y:S01]  /*4f90*/  LDSM.16.M88.4 R8, [R192+0x5000] ;  /* 0x00500000c008783b */ /* 0x008ee20000000200 */
[----:B------:R-:W-:Y:S01]  /*4fa0*/  FMUL.FTZ R22, R22, UR22 ;  /* 0x0000001616167c20 */ /* 0x000fe20008410000 */
[----:B------:R-:W-:Y:S01]  /*4fb0*/  HMMA.16816.F32.BF16 R32, R28, R24, R32 ;  /* 0x000000181c20723c */ /* 0x000fe20000041820 */
[----:B------:R-:W-:-:S04]  /*4fc0*/  FMUL.FTZ R23, R23, UR22 ;  /* 0x0000001617177c20 */ /* 0x000fc80008410000 */
[----:B------:R-:W4:Y:S01]  /*4fd0*/  MUFU.TANH R20, R20 ;  /* 0x0000001400147308 */ /* 0x000f220000002400 */
[----:B------:R-:W-:Y:S01]  /*4fe0*/  HMMA.16816.F32.BF16 R48, R28, R26, R48 ;  /* 0x0000001a1c30723c */ /* 0x000fe20000041830 */
[----:B------:R-:W4:Y:S01]  /*4ff0*/  LDSM.16.M88.4 R24, [R192+0x5800] ;  /* 0x00580000c018783b */ /* 0x000f220000000200 */
[----:B------:R-:W-:-:S04]  /*5000*/  DEPBAR.LE SB0, 0x0 ;  /* 0x000080000000791a */ /* 0x000fc80000000000 */
[C---:B-1----:R-:W-:Y:S01]  /*5010*/  HMMA.16816.F32.BF16 R44, R28.reuse, R36, R44 ;  /* 0x000000241c2c723c */ /* 0x042fe2000004182c */
[----:B------:R-:W-:Y:S05]  /*5020*/  MUFU.TANH R21, R21 ;  /* 0x0000001500157308 */ /* 0x000fea0000002400 */
[C---:B------:R-:W-:Y:S03]  /*5030*/  HMMA.16816.F32.BF16 R72, R28.reuse, R38, R72 ;  /* 0x000000261c48723c */ /* 0x040fe60000041848 */
[----:B------:R-:W1:Y:S03]  /*5040*/  MUFU.TANH R22, R22 ;  /* 0x0000001600167308 */ /* 0x000e660000002400 */
[C---:B--2---:R-:W-:Y:S05]  /*5050*/  HMMA.16816.F32.BF16 R68, R28.reuse, R12, R68 ;  /* 0x0000000c1c44723c */ /* 0x044fea0000041844 */
[----:B------:R-:W2:Y:S01]  /*5060*/  MUFU.TANH R23, R23 ;  /* 0x0000001700177308 */ /* 0x000ea20000002400 */
[----:B------:R-:W-:Y:S06]  /*5070*/  HMMA.16816.F32.BF16 R64, R28, R14, R64 ;  /* 0x0000000e1c40723c */ /* 0x000fec0000041840 */
[C---:B------:R-:W-:Y:S01]  /*5080*/  HMMA.16816.F32.BF16 R32, R16.reuse, R56, R32 ;  /* 0x000000381020723c */ /* 0x040fe20000041820 */
[----:B------:R-:W-:Y:S01]  /*5090*/  MOV R15, UR15 ;  /* 0x0000000f000f7c02 */ /* 0x000fe20008000f00 */
[----:B------:R-:W-:Y:S03]  /*50a0*/  MUFU.TANH R53, R53 ;  /* 0x0000003500357308 */ /* 0x000fe60000002400 */
[----:B------:R-:W-:Y:S01]  /*50b0*/  VIADDMNMX R2, R6, 0x8, R15, PT ;  /* 0x0000000806027846 */ /* 0x000fe2000380010f */
[C---:B------:R-:W-:Y:S06]  /*50c0*/  HMMA.16816.F32.BF16 R48, R16.reuse, R58, R48 ;  /* 0x0000003a1030723c */ /* 0x040fec0000041830 */
[C---:B---3--:R-:W-:Y:S06]  /*50d0*/  HMMA.16816.F32.BF16 R44, R16.reuse, R8, R44 ;  /* 0x00000008102c723c */ /* 0x048fec000004182c */
[C---:B------:R-:W-:Y:S06]  /*50e0*/  HMMA.16816.F32.BF16 R72, R16.reuse, R10, R72 ;  /* 0x0000000a1048723c */ /* 0x040fec0000041848 */
[----:B----4-:R-:W-:Y:S01]  /*50f0*/  HMMA.16816.F32.BF16 R68, R16, R24, R68 ;  /* 0x000000181044723c */ /* 0x010fe20000041844 */
[----:B------:R-:W-:Y:S01]  /*5100*/  FMUL.FTZ R12, R32, UR22 ;  /* 0x00000016200c7c20 */ /* 0x000fe20008410000 */
[----:B------:R-:W-:Y:S01]  /*5110*/  FMUL.FTZ R8, R34, UR22 ;  /* 0x0000001622087c20 */ /* 0x000fe20008410000 */
[----:B------:R-:W-:Y:S01]  /*5120*/  FMUL.FTZ R13, R33, UR22 ;  /* 0x00000016210d7c20 */ /* 0x000fe20008410000 */
[----:B------:R-:W-:-:S02]  /*5130*/  FMUL.FTZ R9, R35, UR22 ;  /* 0x0000001623097c20 */ /* 0x000fc40008410000 */
[----:B------:R-:W-:Y:S01]  /*5140*/  HMMA.16816.F32.BF16 R64, R16, R26, R64 ;  /* 0x0000001a1040723c */ /* 0x000fe20000041840 */
[----:B------:R-:W3:Y:S01]  /*5150*/  MUFU.TANH R12, R12 ;  /* 0x0000000c000c7308 */ /* 0x000ee20000002400 */
[----:B------:R-:W-:Y:S01]  /*5160*/  FMUL.FTZ R10, R48, UR22 ;  /* 0x00000016300a7c20 */ /* 0x000fe20008410000 */
[----:B------:R-:W-:-:S03]  /*5170*/  FMUL.FTZ R11, R49, UR22 ;  /* 0x00000016310b7c20 */ /* 0x000fc60008410000 */
[----:B------:R-:W-:Y:S01]  /*5180*/  FMUL.FTZ R45, R45, UR22 ;  /* 0x000000162d2d7c20 */ /* 0x000fe20008410000 */
[----:B------:R-:W-:Y:S02]  /*5190*/  VIADD R16, R212, UR12 ;  /* 0x0000000cd4107c36 */ /* 0x000fe40008000000 */
[----:B------:R-:W-:Y:S01]  /*51a0*/  FMUL.FTZ R17, R50, UR22 ;  /* 0x0000001632117c20 */ /* 0x000fe20008410000 */
[----:B------:R-:W4:Y:S01]  /*51b0*/  MUFU.TANH R8, R8 ;  /* 0x0000000800087308 */ /* 0x000f220000002400 */
[----:B------:R-:W-:Y:S01]  /*51c0*/  FMUL.FTZ R19, R51, UR22 ;  /* 0x0000001633137c20 */ /* 0x000fe20008410000 */
[C---:B------:R-:W-:Y:S02]  /*51d0*/  VIADD R14, R16.reuse, 0x1 ;  /* 0x00000001100e7836 */ /* 0x040fe40000000000 */
[----:B------:R-:W-:Y:S01]  /*51e0*/  FMUL.FTZ R47, R47, UR22 ;  /* 0x000000162f2f7c20 */ /* 0x000fe20008410000 */
[----:B------:R-:W-:Y:S02]  /*51f0*/  VIADD R25, R16, 0x8 ;  /* 0x0000000810197836 */ /* 0x000fe40000000000 */
[----:B------:R-:W-:Y:S01]  /*5200*/  FMUL.FTZ R18, R44, UR22 ;  /* 0x000000162c127c20 */ /* 0x000fe20008410000 */
[----:B------:R-:W-:Y:S01]  /*5210*/  VIADD R6, R16, 0x9 ;  /* 0x0000000910067836 */ /* 0x000fe20000000000 */
[----:B------:R-:W-:Y:S01]  /*5220*/  I2FP.F32.S32 R15, R14 ;  /* 0x0000000e000f7245 */ /* 0x000fe20000201400 */
[----:B------:R-:W-:Y:S01]  /*5230*/  MUFU.TANH R13, R13 ;  /* 0x0000000d000d7308 */ /* 0x000fe20000002400 */
[-C--:B------:R-:W-:Y:S01]  /*5240*/  ISETP.GE.AND P4, PT, R14, R135.reuse, PT ;  /* 0x000000870e00720c */ /* 0x080fe20003f86270 */
[----:B------:R-:W-:Y:S01]  /*5250*/  FMUL.FTZ R46, R46, UR22 ;  /* 0x000000162e2e7c20 */ /* 0x000fe20008410000 */
[-C--:B------:R-:W-:Y:S01]  /*5260*/  ISETP.GE.AND P1, PT, R14, R2.reuse, PT ;  /* 0x000000020e00720c */ /* 0x080fe20003f26270 */
[C---:B------:R-:W-:Y:S01]  /*5270*/  FFMA.FTZ R14, R15.reuse, UR5, R54 ;  /* 0x000000050f0e7c23 */ /* 0x040fe20008010036 */
[----:B------:R-:W-:Y:S01]  /*5280*/  FFMA.FTZ R29, R15, UR5, R55 ;  /* 0x000000050f1d7c23 */ /* 0x000fe20008010037 */
[C---:B------:R-:W-:Y:S01]  /*5290*/  IADD3 R15, R16.reuse, 0x10, RZ ;  /* 0x00000010100f7810 */ /* 0x040fe20007ffe0ff */
[----:B------:R-:W-:Y:S01]  /*52a0*/  VIADD R28, R16, 0x19 ;  /* 0x00000019101c7836 */ /* 0x000fe20000000000 */
[-C--:B------:R-:W-:Y:S01]  /*52b0*/  ISETP.GE.AND P5, PT, R25, R135.reuse, PT ;  /* 0x000000871900720c */ /* 0x080fe20003fa6270 */
[----:B------:R-:W-:Y:S01]  /*52c0*/  MUFU.TANH R9, R9 ;  /* 0x0000000900097308 */ /* 0x000fe20000002400 */
[----:B------:R-:W-:Y:S01]  /*52d0*/  FSEL R14, R14, -INF , !P4 ;  /* 0xff8000000e0e7808 */ /* 0x000fe20006000000 */
[----:B------:R-:W-:Y:S01]  /*52e0*/  FMUL.FTZ R72, R72, UR22 ;  /* 0x0000001648487c20 */ /* 0x000fe20008410000 */
[----:B------:R-:W-:Y:S01]  /*52f0*/  FSEL R29, R29, -INF , !P1 ;  /* 0xff8000001d1d7808 */ /* 0x000fe20004800000 */
[----:B------:R-:W-:Y:S01]  /*5300*/  FMUL.FTZ R74, R74, UR22 ;  /* 0x000000164a4a7c20 */ /* 0x000fe20008410000 */
[-C--:B------:R-:W-:Y:S01]  /*5310*/  ISETP.GE.AND P3, PT, R25, R2.reuse, PT ;  /* 0x000000021900720c */ /* 0x080fe20003f66270 */
[----:B------:R-:W-:Y:S01]  /*5320*/  FMUL.FTZ R68, R68, UR22 ;  /* 0x0000001644447c20 */ /* 0x000fe20008410000 */
[CC--:B------:R-:W-:Y:S01]  /*5330*/  ISETP.GE.AND P6, PT, R6.reuse, R135.reuse, PT ;  /* 0x000000870600720c */ /* 0x0c0fe20003fc6270 */
[----:B------:R-:W-:Y:S01]  /*5340*/  MUFU.TANH R10, R10 ;  /* 0x0000000a000a7308 */ /* 0x000fe20000002400 */
[-C--:B------:R-:W-:Y:S01]  /*5350*/  ISETP.GE.AND P2, PT, R6, R2.reuse, PT ;  /* 0x000000020600720c */ /* 0x080fe20003f46270 */
[----:B------:R-:W-:Y:S01]  /*5360*/  FMUL.FTZ R70, R70, UR22 ;  /* 0x0000001646467c20 */ /* 0x000fe20008410000 */
[----:B------:R-:W-:Y:S01]  /*5370*/  ISETP.GE.AND P4, PT, R15, R135, PT ;  /* 0x000000870f00720c */ /* 0x000fe20003f86270 */
[----:B------:R-:W-:Y:S01]  /*5380*/  FMUL.FTZ R73, R73, UR22 ;  /* 0x0000001649497c20 */ /* 0x000fe20008410000 */
[----:B------:R-:W-:Y:S01]  /*5390*/  ISETP.GE.AND P1, PT, R15, R2, PT ;  /* 0x000000020f00720c */ /* 0x000fe20003f26270 */
[----:B------:R-:W-:Y:S01]  /*53a0*/  FMUL.FTZ R75, R75, UR22 ;  /* 0x000000164b4b7c20 */ /* 0x000fe20008410000 */
[----:B------:R-:W-:Y:S01]  /*53b0*/  I2FP.F32.S32 R25, R25 ;  /* 0x0000001900197245 */ /* 0x000fe20000201400 */
[----:B------:R-:W4:Y:S01]  /*53c0*/  MUFU.TANH R17, R17 ;  /* 0x0000001100117308 */ /* 0x000f220000002400 */
[----:B------:R-:W-:Y:S01]  /*53d0*/  I2FP.F32.S32 R6, R6 ;  /* 0x0000000600067245 */ /* 0x000fe20000201400 */
[----:B------:R-:W-:Y:S01]  /*53e0*/  FMUL.FTZ R64, R64, UR22 ;  /* 0x0000001640407c20 */ /* 0x000fe20008410000 */
[----:B------:R-:W-:Y:S01]  /*53f0*/  I2FP.F32.S32 R15, R15 ;  /* 0x0000000f000f7245 */ /* 0x000fe20000201400 */
[C---:B------:R-:W-:Y:S01]  /*5400*/  FFMA.FTZ R20, R25.reuse, UR5, R20 ;  /* 0x0000000519147c23 */ /* 0x040fe20008010014 */
[----:B-1----:R-:W-:Y:S01]  /*5410*/  FFMA.FTZ R22, R25, UR5, R22 ;  /* 0x0000000519167c23 */ /* 0x002fe20008010016 */
[C---:B------:R-:W-:Y:S01]  /*5420*/  FFMA.FTZ R21, R6.reuse, UR5, R21 ;  /* 0x0000000506157c23 */ /* 0x040fe20008010015 */
[----:B--2---:R-:W-:Y:S01]  /*5430*/  FFMA.FTZ R23, R6, UR5, R23 ;  /* 0x0000000506177c23 */ /* 0x004fe20008010017 */
[----:B------:R-:W1:Y:S01]  /*5440*/  MUFU.TANH R19, R19 ;  /* 0x0000001300137308 */ /* 0x000e620000002400 */
[C---:B---3--:R-:W-:Y:S01]  /*5450*/  FFMA.FTZ R12, R15.reuse, UR5, R12 ;  /* 0x000000050f0c7c23 */ /* 0x048fe2000801000c */
[----:B----4-:R-:W-:Y:S01]  /*5460*/  FFMA.FTZ R8, R15, UR5, R8 ;  /* 0x000000050f087c23 */ /* 0x010fe20008010008 */
[----:B------:R-:W-:Y:S01]  /*5470*/  VIADD R6, R16, 0x11 ;  /* 0x0000001110067836 */ /* 0x000fe20000000000 */
[----:B------:R-:W-:Y:S01]  /*5480*/  FSEL R26, R20, -INF , !P5 ;  /* 0xff800000141a7808 */ /* 0x000fe20006800000 */
[----:B------:R-:W-:Y:S01]  /*5490*/  VIADD R15, R16, 0x18 ;  /* 0x00000018100f7836 */ /* 0x000fe20000000000 */
[----:B------:R-:W-:Y:S01]  /*54a0*/  FSEL R27, R22, -INF , !P3 ;  /* 0xff800000161b7808 */ /* 0x000fe20005800000 */
[----:B------:R-:W-:Y:S01]  /*54b0*/  FMUL.FTZ R69, R69, UR22 ;  /* 0x0000001645457c20 */ /* 0x000fe20008410000 */
[----:B------:R-:W2:Y:S01]  /*54c0*/  MUFU.TANH R11, R11 ;  /* 0x0000000b000b7308 */ /* 0x000ea20000002400 */
[----:B------:R-:W-:Y:S01]  /*54d0*/  FSEL R24, R21, -INF , !P6 ;  /* 0xff80000015187808 */ /* 0x000fe20007000000 */
[----:B------:R-:W-:Y:S01]  /*54e0*/  FMUL.FTZ R71, R71, UR22 ;  /* 0x0000001647477c20 */ /* 0x000fe20008410000 */
[----:B------:R-:W-:Y:S01]  /*54f0*/  FSEL R25, R23, -INF , !P2 ;  /* 0xff80000017197808 */ /* 0x000fe20005000000 */
[----:B------:R-:W-:Y:S01]  /*5500*/  FMUL.FTZ R65, R65, UR22 ;  /* 0x0000001641417c20 */ /* 0x000fe20008410000 */
[-C--:B------:R-:W-:Y:S01]  /*5510*/  ISETP.GE.AND P5, PT, R6, R135.reuse, PT ;  /* 0x000000870600720c */ /* 0x080fe20003fa6270 */
[----:B------:R-:W-:Y:S01]  /*5520*/  FMUL.FTZ R66, R66, UR22 ;  /* 0x0000001642427c20 */ /* 0x000fe20008410000 */
[-C--:B------:R-:W-:Y:S01]  /*5530*/  ISETP.GE.AND P3, PT, R6, R2.reuse, PT ;  /* 0x000000020600720c */ /* 0x080fe20003f66270 */
[----:B------:R-:W3:Y:S01]  /*5540*/  MUFU.TANH R45, R45 ;  /* 0x0000002d002d7308 */ /* 0x000ee20000002400 */
[----:B------:R-:W-:Y:S01]  /*5550*/  ISETP.GE.AND P6, PT, R15, R135, PT ;  /* 0x000000870f00720c */ /* 0x000fe20003fc6270 */
[----:B------:R-:W-:Y:S01]  /*5560*/  FMUL.FTZ R67, R67, UR22 ;  /* 0x0000001643437c20 */ /* 0x000fe20008410000 */
[----:B------:R-:W-:-:S02]  /*5570*/  ISETP.GE.AND P2, PT, R15, R2, PT ;  /* 0x000000020f00720c */ /* 0x000fc40003f46270 */
[----:B------:R-:W-:Y:S02]  /*5580*/  I2FP.F32.S32 R21, R15 ;  /* 0x0000000f00157245 */ /* 0x000fe40000201400 */
[----:B------:R-:W-:Y:S01]  /*5590*/  I2FP.F32.S32 R6, R6 ;  /* 0x0000000600067245 */ /* 0x000fe20000201400 */
[----:B------:R-:W4:Y:S01]  /*55a0*/  MUFU.TANH R47, R47 ;  /* 0x0000002f002f7308 */ /* 0x000f220000002400 */
[----:B------:R-:W-:Y:S01]  /*55b0*/  FSEL R12, R12, -INF , !P4 ;  /* 0xff8000000c0c7808 */ /* 0x000fe20006000000 */
[C---:B------:R-:W-:Y:S01]  /*55c0*/  FFMA.FTZ R20, R21.reuse, UR5, R17 ;  /* 0x0000000515147c23 */ /* 0x040fe20008010011 */
[----:B------:R-:W-:Y:S01]  /*55d0*/  FSEL R15, R8, -INF , !P1 ;  /* 0xff800000080f7808 */ /* 0x000fe20004800000 */
[----:B------:R-:W-:Y:S01]  /*55e0*/  FFMA.FTZ R22, R6, UR5, R13 ;  /* 0x0000000506167c23 */ /* 0x000fe2000801000d */
[----:B------:R-:W-:Y:S01]  /*55f0*/  ISETP.GE.AND P4, PT, R28, R135, PT ;  /* 0x000000871c00720c */ /* 0x000fe20003f86270 */
[----:B------:R-:W-:Y:S01]  /*5600*/  FFMA.FTZ R13, R6, UR5, R9 ;  /* 0x00000005060d7c23 */ /* 0x000fe20008010009 */
[----:B------:R-:W-:Y:S01]  /*5610*/  ISETP.GE.AND P1, PT, R28, R2, PT ;  /* 0x000000021c00720c */ /* 0x000fe20003f26270 */
[----:B------:R-:W4:Y:S01]  /*5620*/  MUFU.TANH R18, R18 ;  /* 0x0000001200127308 */ /* 0x000f220000002400 */
[----:B------:R-:W-:Y:S01]  /*5630*/  I2FP.F32.S32 R28, R28 ;  /* 0x0000001c001c7245 */ /* 0x000fe20000201400 */
[----:B------:R-:W-:Y:S01]  /*5640*/  FFMA.FTZ R8, R21, UR5, R10 ;  /* 0x0000000515087c23 */ /* 0x000fe2000801000a */
[----:B------:R-:W-:Y:S01]  /*5650*/  VIADD R21, R16, 0x21 ;  /* 0x0000002110157836 */ /* 0x000fe20000000000 */
[----:B------:R-:W-:Y:S01]  /*5660*/  FSEL R10, R22, -INF , !P5 ;  /* 0xff800000160a7808 */ /* 0x000fe20006800000 */
[----:B------:R-:W-:-:S02]  /*5670*/  VIADD R17, R16, 0x28 ;  /* 0x0000002810117836 */ /* 0x000fc40000000000 */
[----:B-1----:R-:W-:Y:S01]  /*5680*/  FFMA.FTZ R9, R28, UR5, R19 ;  /* 0x000000051c097c23 */ /* 0x002fe20008010013 */
[----:B------:R-:W-:Y:S01]  /*5690*/  IADD3 R19, R16, 0x20, RZ ;  /* 0x0000002010137810 */ /* 0x000fe20007ffe0ff */
[----:B------:R-:W1:Y:S01]  /*56a0*/  MUFU.TANH R46, R46 ;  /* 0x0000002e002e7308 */ /* 0x000e620000002400 */
[----:B--2---:R-:W-:Y:S01]  /*56b0*/  FFMA.FTZ R6, R28, UR5, R11 ;  /* 0x000000051c067c23 */ /* 0x004fe2000801000b */
[----:B------:R-:W-:Y:S02]  /*56c0*/  FSEL R13, R13, -INF , !P3 ;  /* 0xff8000000d0d7808 */ /* 0x000fe40005800000 */
[----:B------:R-:W-:Y:S02]  /*56d0*/  FSEL R11, R20, -INF , !P2 ;  /* 0xff800000140b7808 */ /* 0x000fe40005000000 */
[C---:B------:R-:W-:Y:S02]  /*56e0*/  ISETP.GE.AND P5, PT, R19.reuse, R135, PT ;  /* 0x000000871300720c */ /* 0x040fe40003fa6270 */
[----:B------:R-:W2:Y:S01]  /*56f0*/  MUFU.TANH R72, R72 ;  /* 0x0000004800487308 */ /* 0x000ea20000002400 */
[----:B------:R-:W-:-:S02]  /*5700*/  ISETP.GE.AND P3, PT, R19, R2, PT ;  /* 0x000000021300720c */ /* 0x000fc40003f66270 */
[----:B------:R-:W-:Y:S02]  /*5710*/  I2FP.F32.S32 R20, R21 ;  /* 0x0000001500147245 */ /* 0x000fe40000201400 */
[----:B------:R-:W-:Y:S02]  /*5720*/  I2FP.F32.S32 R19, R19 ;  /* 0x0000001300137245 */ /* 0x000fe40000201400 */
[----:B------:R-:W-:Y:S01]  /*5730*/  FSEL R6, R6, -INF , !P4 ;  /* 0xff80000006067808 */ /* 0x000fe20006000000 */
[----:B------:R-:W2:Y:S01]  /*5740*/  MUFU.TANH R74, R74 ;  /* 0x0000004a004a7308 */ /* 0x000ea20000002400 */
[----:B------:R-:W-:Y:S01]  /*5750*/  FSEL R9, R9, -INF , !P1 ;  /* 0xff80000009097808 */ /* 0x000fe20004800000 */
[----:B---3--:R-:W-:Y:S01]  /*5760*/  FFMA.FTZ R45, R20, UR5, R45 ;  /* 0x00000005142d7c23 */ /* 0x008fe2000801002d */
[----:B------:R-:W-:Y:S01]  /*5770*/  FSEL R8, R8, -INF , !P6 ;  /* 0xff80000008087808 */ /* 0x000fe20007000000 */
[----:B----4-:R-:W-:Y:S01]  /*5780*/  FFMA.FTZ R47, R20, UR5, R47 ;  /* 0x00000005142f7c23 */ /* 0x010fe2000801002f */
[-C--:B------:R-:W-:Y:S01]  /*5790*/  ISETP.GE.AND P4, PT, R17, R135.reuse, PT ;  /* 0x000000871100720c */ /* 0x080fe20003f86270 */
[----:B------:R-:W-:Y:S01]  /*57a0*/  FFMA.FTZ R18, R19, UR5, R18 ;  /* 0x0000000513127c23 */ /* 0x000fe20008010012 */
[-C--:B------:R-:W-:Y:S01]  /*57b0*/  ISETP.GE.AND P1, PT, R17, R2.reuse, PT ;  /* 0x000000021100720c */ /* 0x080fe20003f26270 */
[----:B------:R-:W3:Y:S01]  /*57c0*/  MUFU.TANH R68, R68 ;  /* 0x0000004400447308 */ /* 0x000ee20000002400 */
[----:B------:R-:W-:Y:S01]  /*57d0*/  ISETP.GE.AND P6, PT, R21, R135, PT ;  /* 0x000000871500720c */ /* 0x000fe20003fc6270 */
[----:B-1----:R-:W-:Y:S01]  /*57e0*/  FFMA.FTZ R46, R19, UR5, R46 ;  /* 0x00000005132e7c23 */ /* 0x002fe2000801002e */
[----:B------:R-:W-:Y:S01]  /*57f0*/  ISETP.GE.AND P2, PT, R21, R2, PT ;  /* 0x000000021500720c */ /* 0x000fe20003f46270 */
[----:B------:R-:W-:Y:S01]  /*5800*/  VIADD R20, R16, 0x29 ;  /* 0x0000002910147836 */ /* 0x000fe20000000000 */
[----:B------:R-:W-:-:S02]  /*5810*/  I2FP.F32.S32 R17, R17 ;  /* 0x0000001100117245 */ /* 0x000fc40000201400 */
[C---:B------:R-:W-:Y:S01]  /*5820*/  IADD3 R19, R16.reuse, 0x30, RZ ;  /* 0x0000003010137810 */ /* 0x040fe20007ffe0ff */
[----:B------:R-:W1:Y:S01]  /*5830*/  MUFU.TANH R70, R70 ;  /* 0x0000004600467308 */ /* 0x000e620000002400 */
[----:B------:R-:W-:Y:S01]  /*5840*/  FSEL R172, R45, -INF , !P6 ;  /* 0xff8000002dac7808 */ /* 0x000fe20007000000 */
[----:B--2---:R-:W-:Y:S01]  /*5850*/  FFMA.FTZ R72, R17, UR5, R72 ;  /* 0x0000000511487c23 */ /* 0x004fe20008010048 */
[----:B------:R-:W-:Y:S01]  /*5860*/  FSEL R151, R47, -INF , !P2 ;  /* 0xff8000002f977808 */ /* 0x000fe20005000000 */
[----:B------:R-:W-:Y:S01]  /*5870*/  FFMA.FTZ R74, R17, UR5, R74 ;  /* 0x00000005114a7c23 */ /* 0x000fe2000801004a */
[C---:B------:R-:W-:Y:S01]  /*5880*/  ISETP.GE.AND P6, PT, R19.reuse, R135, PT ;  /* 0x000000871300720c */ /* 0x040fe20003fc6270 */
[----:B------:R-:W-:Y:S01]  /*5890*/  VIADD R17, R16, 0x31 ;  /* 0x0000003110117836 */ /* 0x000fe20000000000 */
[----:B------:R-:W-:Y:S01]  /*58a0*/  ISETP.GE.AND P2, PT, R19, R2, PT ;  /* 0x000000021300720c */ /* 0x000fe20003f46270 */
[----:B------:R-:W2:Y:S01]  /*58b0*/  MUFU.TANH R73, R73 ;  /* 0x0000004900497308 */ /* 0x000ea20000002400 */
[----:B------:R-:W-:-:S02]  /*58c0*/  I2FP.F32.S32 R19, R19 ;  /* 0x0000001300137245 */ /* 0x000fc40000201400 */
[----:B------:R-:W-:Y:S02]  /*58d0*/  FSEL R170, R18, -INF , !P5 ;  /* 0xff80000012aa7808 */ /* 0x000fe40006800000 */
[----:B------:R-:W-:Y:S01]  /*58e0*/  FSEL R175, R46, -INF , !P3 ;  /* 0xff8000002eaf7808 */ /* 0x000fe20005800000 */
[C---:B---3--:R-:W-:Y:S01]  /*58f0*/  FFMA.FTZ R68, R19.reuse, UR5, R68 ;  /* 0x0000000513447c23 */ /* 0x048fe20008010044 */
[C---:B------:R-:W-:Y:S01]  /*5900*/  ISETP.GE.AND P5, PT, R20.reuse, R135, PT ;  /* 0x000000871400720c */ /* 0x040fe20003fa6270 */
[----:B------:R-:W3:Y:S01]  /*5910*/  MUFU.TANH R75, R75 ;  /* 0x0000004b004b7308 */ /* 0x000ee20000002400 */
[----:B------:R-:W-:Y:S01]  /*5920*/  ISETP.GE.AND P3, PT, R20, R2, PT ;  /* 0x000000021400720c */ /* 0x000fe20003f66270 */
[----:B-1----:R-:W-:Y:S01]  /*5930*/  FFMA.FTZ R70, R19, UR5, R70 ;  /* 0x0000000513467c23 */ /* 0x002fe20008010046 */
[----:B------:R-:W-:Y:S02]  /*5940*/  I2FP.F32.S32 R18, R20 ;  /* 0x0000001400127245 */ /* 0x000fe40000201400 */
[----:B------:R-:W-:-:S02]  /*5950*/  FSEL R146, R72, -INF , !P4 ;  /* 0xff80000048927808 */ /* 0x000fc40006000000 */
[----:B------:R-:W-:Y:S01]  /*5960*/  FSEL R147, R74, -INF , !P1 ;  /* 0xff8000004a937808 */ /* 0x000fe20004800000 */
[----:B------:R-:W1:Y:S01]  /*5970*/  MUFU.TANH R64, R64 ;  /* 0x0000004000407308 */ /* 0x000e620000002400 */
[C---:B------:R-:W-:Y:S01]  /*5980*/  ISETP.GE.AND P4, PT, R17.reuse, R135, PT ;  /* 0x000000871100720c */ /* 0x040fe20003f86270 */
[----:B--2---:R-:W-:Y:S01]  /*5990*/  FFMA.FTZ R73, R18, UR5, R73 ;  /* 0x0000000512497c23 */ /* 0x004fe20008010049 */
[----:B------:R-:W-:Y:S02]  /*59a0*/  ISETP.GE.AND P1, PT, R17, R2, PT ;  /* 0x000000021100720c */ /* 0x000fe40003f26270 */
[----:B------:R-:W-:Y:S01]  /*59b0*/  I2FP.F32.S32 R20, R17 ;  /* 0x0000001100147245 */ /* 0x000fe20000201400 */
[----:B------:R-:W-:Y:S01]  /*59c0*/  VIADD R17, R16, 0x38 ;  /* 0x0000003810117836 */ /* 0x000fe20000000000 */
[----:B------:R-:W-:Y:S01]  /*59d0*/  FSEL R150, R68, -INF , !P6 ;  /* 0xff80000044967808 */ /* 0x000fe20007000000 */
[----:B------:R-:W2:Y:S01]  /*59e0*/  MUFU.TANH R69, R69 ;  /* 0x0000004500457308 */ /* 0x000ea20000002400 */
[----:B------:R-:W-:Y:S01]  /*59f0*/  FSEL R143, R70, -INF , !P2 ;  /* 0xff800000468f7808 */ /* 0x000fe20005000000 */
[----:B---3--:R-:W-:Y:S01]  /*5a00*/  FFMA.FTZ R75, R18, UR5, R75 ;  /* 0x00000005124b7c23 */ /* 0x008fe2000801004b */
[----:B------:R-:W-:-:S02]  /*5a10*/  ISETP.GE.AND P6, PT, R17, R135, PT ;  /* 0x000000871100720c */ /* 0x000fc40003fc6270 */
[----:B------:R-:W-:Y:S02]  /*5a20*/  ISETP.GE.AND P2, PT, R17, R2, PT ;  /* 0x000000021100720c */ /* 0x000fe40003f46270 */
[----:B------:R-:W-:Y:S01]  /*5a30*/  I2FP.F32.S32 R17, R17 ;  /* 0x0000001100117245 */ /* 0x000fe20000201400 */
[----:B------:R-:W3:Y:S01]  /*5a40*/  MUFU.TANH R71, R71 ;  /* 0x0000004700477308 */ /* 0x000ee20000002400 */
[----:B------:R-:W-:Y:S02]  /*5a50*/  FSEL R144, R73, -INF , !P5 ;  /* 0xff80000049907808 */ /* 0x000fe40006800000 */
[----:B------:R-:W-:Y:S01]  /*5a60*/  FSEL R145, R75, -INF , !P3 ;  /* 0xff8000004b917808 */ /* 0x000fe20005800000 */
[----:B-1----:R-:W-:Y:S01]  /*5a70*/  FFMA.FTZ R64, R17, UR5, R64 ;  /* 0x0000000511407c23 */ /* 0x002fe20008010040 */
[----:B------:R-:W-:Y:S02]  /*5a80*/  I2FP.F32.S32 R31, R16 ;  /* 0x00000010001f7245 */ /* 0x000fe40000201400 */
[-C--:B------:R-:W-:Y:S01]  /*5a90*/  ISETP.GE.AND P5, PT, R16, R135.reuse, PT ;  /* 0x000000871000720c */ /* 0x080fe20003fa6270 */
[----:B------:R-:W1:Y:S01]  /*5aa0*/  MUFU.TANH R65, R65 ;  /* 0x0000004100417308 */ /* 0x000e620000002400 */
[----:B--2---:R-:W-:Y:S01]  /*5ab0*/  FFMA.FTZ R69, R20, UR5, R69 ;  /* 0x0000000514457c23 */ /* 0x004fe20008010045 */
[----:B------:R-:W-:Y:S01]  /*5ac0*/  BAR.SYNC.DEFER_BLOCKING 0x0 ;  /* 0x0000000000007b1d */ /* 0x000fe20000010000 */
[C---:B------:R-:W-:Y:S01]  /*5ad0*/  ISETP.GE.AND P3, PT, R16.reuse, R2, PT ;  /* 0x000000021000720c */ /* 0x040fe20003f66270 */
[----:B------:R-:W-:Y:S01]  /*5ae0*/  VIADD R16, R16, 0x39 ;  /* 0x0000003910107836 */ /* 0x000fe20000000000 */
[----:B------:R-:W-:Y:S01]  /*5af0*/  FSEL R142, R64, -INF , !P6 ;  /* 0xff800000408e7808 */ /* 0x000fe20007000000 */
[----:B------:R-:W-:Y:S01]  /*5b00*/  FFMA.FTZ R28, R31, UR5, R52 ;  /* 0x000000051f1c7c23 */ /* 0x000fe20008010034 */
[----:B------:R-:W-:Y:S01]  /*5b10*/  ISETP.LT.AND P6, PT, R207, UR11, PT ;  /* 0x0000000bcf007c0c */ /* 0x000fe2000bfc1270 */
[----:B------:R-:W2:Y:S01]  /*5b20*/  MUFU.TANH R66, R66 ;  /* 0x0000004200427308 */ /* 0x000ea20000002400 */
[----:B---3--:R-:W-:Y:S01]  /*5b30*/  FFMA.FTZ R71, R20, UR5, R71 ;  /* 0x0000000514477c23 */ /* 0x008fe20008010047 */
[----:B------:R-:W-:Y:S01]  /*5b40*/  FSEL R148, R69, -INF , !P4 ;  /* 0xff80000045947808 */ /* 0x000fe20006000000 */
[----:B------:R-:W-:Y:S01]  /*5b50*/  FFMA.FTZ R31, R31, UR5, R53 ;  /* 0x000000051f1f7c23 */ /* 0x000fe20008010035 */
[----:B------:R-:W-:-:S02]  /*5b60*/  ISETP.GE.AND P4, PT, R16, R135, PT ;  /* 0x000000871000720c */ /* 0x000fc40003f86270 */
[----:B------:R-:W-:Y:S02]  /*5b70*/  FSEL R141, R71, -INF , !P1 ;  /* 0xff800000478d7808 */ /* 0x000fe40004800000 */
[----:B------:R-:W3:Y:S01]  /*5b80*/  MUFU.TANH R67, R67 ;  /* 0x0000004300437308 */ /* 0x000ee20000002400 */
[----:B------:R-:W-:Y:S02]  /*5b90*/  ISETP.GE.AND P1, PT, R16, R2, PT ;  /* 0x000000021000720c */ /* 0x000fe40003f26270 */
[----:B------:R-:W-:Y:S02]  /*5ba0*/  I2FP.F32.S32 R16, R16 ;  /* 0x0000001000107245 */ /* 0x000fe40000201400 */
[----:B------:R-:W-:Y:S02]  /*5bb0*/  FSEL R28, R28, -INF , !P5 ;  /* 0xff8000001c1c7808 */ /* 0x000fe40006800000 */
[----:B------:R-:W-:Y:S01]  /*5bc0*/  FSEL R31, R31, -INF , !P3 ;  /* 0xff8000001f1f7808 */ /* 0x000fe20005800000 */
[----:B-1----:R-:W-:Y:S01]  /*5bd0*/  FFMA.FTZ R140, R16, UR5, R65 ;  /* 0x00000005108c7c23 */ /* 0x002fe20008010041 */
[----:B--2---:R-:W-:-:S04]  /*5be0*/  FFMA.FTZ R181, R17, UR5, R66 ;  /* 0x0000000511b57c23 */ /* 0x004fc80008010042 */
[----:B------:R-:W-:Y:S02]  /*5bf0*/  FSEL R140, R140, -INF , !P4 ;  /* 0xff8000008c8c7808 */ /* 0x000fe40006000000 */
[----:B------:R-:W-:Y:S01]  /*5c00*/  FSEL R181, R181, -INF , !P2 ;  /* 0xff800000b5b57808 */ /* 0x000fe20005000000 */
[----:B---3--:R-:W-:-:S05]  /*5c10*/  FFMA.FTZ R177, R16, UR5, R67 ;  /* 0x0000000510b17c23 */ /* 0x008fca0008010043 */
        /* <DEDUP_REMOVED lines=48> */
[----:B------:R-:W-:-:S04]  /*5f20*/  @!UP0 UIADD3 UR29, -UR29, URZ, URZ ;  /* 0x0000003f1d1d8290 */ /* 0x000fc8000fffe13f */
        /* <DEDUP_REMOVED lines=28> */
.L_x_3488:
[----:B------:R-:W-:-:S04]  /*60f0*/  ULEA UR12, -UR6, URZ, 0x6 ;  /* 0x0000003f060c7291 */ /* 0x000fc8000f8e313f */
[----:B------:R-:W-:Y:S02]  /*6100*/  USHF.R.S32.HI UR15, URZ, 0x1f, UR12 ;  /* 0x0000001f3f0f7899 */ /* 0x000fe4000801140c */
[----:B------:R-:W-:-:S04]  /*6110*/  MOV R30, UR12 ;  /* 0x0000000c001e7c02 */ /* 0x000fc80008000f00 */
[----:B------:R-:W-:-:S07]  /*6120*/  MOV R33, UR15 ;  /* 0x0000000f00217c02 */ /* 0x000fce0008000f00 */
.L_x_3489:
        /* <DEDUP_REMOVED lines=132> */
.L_x_3491:
[----:B------:R-:W-:Y:S05]  /*6970*/  BSYNC B0 ;  /* 0x0000000000007941 */ /* 0x000fea0003800000 */
.L_x_3490:
[----:B------:R-:W0:Y:S01]  /*6980*/  LDGDEPBAR ;  /* 0x00000000000079af */ /* 0x000e220000000000 */
[----:B------:R-:W-:-:S04]  /*6990*/  IADD3 R133, P1, R30, R133, RZ ;  /* 0x000000851e857210 */ /* 0x000fc80007f3e0ff */
[----:B------:R-:W-:-:S09]  /*69a0*/  IADD3.X R134, R33, R134, RZ, P1, !PT ;  /* 0x0000008621867210 */ /* 0x000fd20000ffe4ff */
.L_x_3487:
[----:B------:R-:W-:Y:S01]  /*69b0*/  FMNMX.FTZ R3, R28, R14, !PT ;  /* 0x0000000e1c037209 */ /* 0x000fe20007810000 */
        /* <DEDUP_REMOVED lines=29> */
[----:B-12---:R-:W-:Y:S02]  /*6b90*/  FMNMX.FTZ R16, R140, R3, !PT ;  /* 0x000000038c107209 */ /* 0x006fe40007810000 */
        /* <DEDUP_REMOVED lines=48> */
[----:B------:R-:W5:Y:S01]  /*6ea0*/  MUFU.EX2 R166, R166 ;  /* 0x000000a600a67308 */ /* 0x000f620000000800 */
[--C-:B------:R-:W-:Y:S01]  /*6eb0*/  FFMA.FTZ R0, R6, UR12, -R149.reuse ;  /* 0x0000000c06007c23 */ /* 0x100fe20008010895 */
[--C-:B------:R-:W-:Y:S01]  /*6ec0*/  FFMA.FTZ R171, R172, UR12, -R149.reuse ;  /* 0x0000000cacab7c23 */ /* 0x100fe20008010895 */
[----:B------:R-:W2:Y:S01]  /*6ed0*/  LDSM.16.MT88.4 R8, [R200+0xe800] ;  /* 0x00e80000c808783b */ /* 0x000ea20000004200 */
[--C-:B------:R-:W-:Y:S01]  /*6ee0*/  FFMA.FTZ R174, R175, UR12, -R178.reuse ;  /* 0x0000000cafae7c23 */ /* 0x100fe200080108b2 */
[--C-:B------:R-:W-:Y:S01]  /*6ef0*/  FFMA.FTZ R170, R170, UR12, -R149.reuse ;  /* 0x0000000caaaa7c23 */ /* 0x100fe20008010895 */
[--C-:B------:R-:W-:Y:S01]  /*6f00*/  FFMA.FTZ R172, R146, UR12, -R149.reuse ;  /* 0x0000000c92ac7c23 */ /* 0x100fe20008010895 */
[----:B------:R-:W2:Y:S01]  /*6f10*/  LDSM.16.MT88.4 R4, [R198+0xe800] ;  /* 0x00e80000c604783b */ /* 0x000ea20000004200 */
        /* <DEDUP_REMOVED lines=298> */
.L_x_3493:
[----:B------:R-:W-:-:S04]  /*81c0*/  LEA R4, -R228, RZ, 0x6 ;  /* 0x000000ffe4047211 */ /* 0x000fc800078e31ff */
[----:B------:R-:W-:-:S07]  /*81d0*/  SHF.R.S32.HI R11, RZ, 0x1f, R4 ;  /* 0x0000001fff0b7819 */ /* 0x000fce0000011404 */
.L_x_3494:
        /* <DEDUP_REMOVED lines=67> */
[----:B------:R-:W-:Y:S01]  /*8610*/  @!P4 LDGSTS.E.BYPASS.LTC128B.128 [R210+0xe800], desc[UR20][R16.64+0x80] ;  /* 0x0e80008010d2cfae */ /* 0x000fe2000b901d54 */
        /* <DEDUP_REMOVED lines=46> */
[----:B------:R-:W4:Y:S04]  /*8900*/  LDSM.16.M88.4 R4, [R205+0x6000] ;  /* 0x00600000cd04783b */ /* 0x000f280000000200 */
[----:B------:R-:W-:Y:S04]  /*8910*/  LDSM.16.M88.4 R28, [R204] ;  /* 0x00000000cc1c783b */ /* 0x000fe80000000200 */
[----:B-1----:R-:W-:Y:S04]  /*8920*/  LDSM.16.M88.4 R12, [R203] ;  /* 0x00000000cb0c783b */ /* 0x002fe80000000200 */
[----:B------:R-:W1:Y:S04]  /*8930*/  LDSM.16.M88.4 R32, [R205+0x6800] ;  /* 0x00680000cd20783b */ /* 0x000e680000000200 */
[----:B------:R-:W5:Y:S04]  /*8940*/  LDSM.16.M88.4 R148, [R205+0x7000] ;  /* 0x00700000cd94783b */ /* 0x000f680000000200 */
[----:B------:R-:W5:Y:S04]  /*8950*/  LDSM.16.M88.4 R24, [R205+0x7800] ;  /* 0x00780000cd18783b */ /* 0x000f680000000200 */
[----:B------:R-:W-:Y:S04]  /*8960*/  LDSM.16.M88.4 R160, [R202] ;  /* 0x00000000caa0783b */ /* 0x000fe80000000200 */
[----:B------:R-:W5:Y:S04]  /*8970*/  LDSM.16.M88.4 R16, [R199+0x6000] ;  /* 0x00600000c710783b */ /* 0x000f680000000200 */
[----:B------:R-:W5:Y:S04]  /*8980*/  LDSM.16.M88.4 R156, [R195] ;  /* 0x00000000c39c783b */ /* 0x000f680000000200 */
[----:B--2---:R-:W2:Y:S01]  /*8990*/  LDSM.16.M88.4 R140, [R194] ;  /* 0x00000000c28c783b */ /* 0x004ea20000000200 */
[C---:B----4-:R-:W-:Y:S03]  /*89a0*/  HMMA.16816.F32.BF16 R8, R168.reuse, R4, RZ ;  /* 0x00000004a808723c */ /* 0x050fe600000418ff */
[----:B---3--:R-:W3:Y:S04]  /*89b0*/  LDSM.16.M88.4 R136, [R193] ;  /* 0x00000000c188783b */ /* 0x008ee80000000200 */
[----:B------:R-:W-:Y:S01]  /*89c0*/  LDSM.16.M88.4 R176, [R192] ;  /* 0x00000000c0b0783b */ /* 0x000fe20000000200 */
[C---:B------:R-:W-:Y:S03]  /*89d0*/  HMMA.16816.F32.BF16 R4, R168.reuse, R6, RZ ;  /* 0x00000006a804723c */ /* 0x040fe600000418ff */
[----:B------:R-:W-:Y:S03]  /*89e0*/  LDSM.16.M88.4 R144, [R199+0x6800] ;  /* 0x00680000c790783b */ /* 0x000fe60000000200 */
[C---:B-1----:R-:W-:Y:S01]  /*89f0*/  HMMA.16816.F32.BF16 R20, R168.reuse, R32, RZ ;  /* 0x00000020a814723c */ /* 0x042fe200000418ff */
[----:B------:R-:W-:Y:S04]  /*8a00*/  LDSM.16.M88.4 R180, [R199+0x7800] ;  /* 0x00780000c7b4783b */ /* 0x000fe80000000200 */
[----:B------:R-:W-:Y:S01]  /*8a10*/  LDSM.16.M88.4 R164, [R192+0x1800] ;  /* 0x00180000c0a4783b */ /* 0x000fe20000000200 */
[----:B-----5:R-:W-:Y:S03]  /*8a20*/  HMMA.16816.F32.BF16 R152, R168, R148, RZ ;  /* 0x00000094a898723c */ /* 0x020fe600000418ff */
[----:B------:R-:W-:Y:S03]  /*8a30*/  LDSM.16.M88.4 R224, [R199+0xa000] ;  /* 0x00a00000c7e0783b */ /* 0x000fe60000000200 */
[C---:B------:R-:W-:Y:S01]  /*8a40*/  HMMA.16816.F32.BF16 R8, R28.reuse, R12, R8 ;  /* 0x0000000c1c08723c */ /* 0x040fe20000041808 */
[----:B------:R-:W-:Y:S04]  /*8a50*/  LDSM.16.M88.4 R220, [R186] ;  /* 0x00000000badc783b */ /* 0x000fe80000000200 */
[----:B------:R-:W0:Y:S01]  /*8a60*/  LDGDEPBAR ;  /* 0x00000000000079af */ /* 0x000e220000000000 */
[----:B------:R-:W-:Y:S03]  /*8a70*/  HMMA.16816.F32.BF16 R4, R28, R14, R4 ;  /* 0x0000000e1c04723c */ /* 0x000fe60000041804 */
[----:B------:R-:W1:Y:S03]  /*8a80*/  LDSM.16.M88.4 R12, [R201] ;  /* 0x00000000c90c783b */ /* 0x000e660000000200 */
[C---:B------:R-:W-:Y:S06]  /*8a90*/  HMMA.16816.F32.BF16 R32, R168.reuse, R34, RZ ;  /* 0x00000022a820723c */ /* 0x040fec00000418ff */
[C---:B------:R-:W-:Y:S06]  /*8aa0*/  HMMA.16816.F32.BF16 R148, R168.reuse, R150, RZ ;  /* 0x00000096a894723c */ /* 0x040fec00000418ff */
[C---:B------:R-:W-:Y:S06]  /*8ab0*/  HMMA.16816.F32.BF16 R172, R168.reuse, R24, RZ ;  /* 0x00000018a8ac723c */ /* 0x040fec00000418ff */
[----:B------:R-:W-:Y:S01]  /*8ac0*/  HMMA.16816.F32.BF16 R168, R168, R26, RZ ;  /* 0x0000001aa8a8723c */ /* 0x000fe200000418ff */
[----:B------:R-:W4:Y:S05]  /*8ad0*/  LDSM.16.M88.4 R24, [R199+0x7000] ;  /* 0x00700000c718783b */ /* 0x000f2a0000000200 */
[C---:B------:R-:W-:Y:S06]  /*8ae0*/  HMMA.16816.F32.BF16 R8, R160.reuse, R16, R8 ;  /* 0x00000010a008723c */ /* 0x040fec0000041808 */
[----:B------:R-:W-:Y:S01]  /*8af0*/  HMMA.16816.F32.BF16 R4, R160, R18, R4 ;  /* 0x00000012a004723c */ /* 0x000fe20000041804 */
[----:B------:R-:W-:Y:S05]  /*8b00*/  LDSM.16.M88.4 R16, [R206+0x2000] ;  /* 0x00200000ce10783b */ /* 0x000fea0000000200 */
[C---:B------:R-:W-:Y:S06]  /*8b10*/  HMMA.16816.F32.BF16 R20, R28.reuse, R156, R20 ;  /* 0x0000009c1c14723c */ /* 0x040fec0000041814 */
[C---:B------:R-:W-:Y:S01]  /*8b20*/  HMMA.16816.F32.BF16 R32, R28.reuse, R158, R32 ;  /* 0x0000009e1c20723c */ /* 0x040fe20000041820 */
[----:B------:R-:W-:Y:S05]  /*8b30*/  LDSM.16.M88.4 R156, [R205+0x8800] ;  /* 0x00880000cd9c783b */ /* 0x000fea0000000200 */
[C---:B--2---:R-:W-:Y:S06]  /*8b40*/  HMMA.16816.F32.BF16 R152, R28.reuse, R140, R152 ;  /* 0x0000008c1c98723c */ /* 0x044fec0000041898 */
[C---:B------:R-:W-:Y:S01]  /*8b50*/  HMMA.16816.F32.BF16 R148, R28.reuse, R142, R148 ;  /* 0x0000008e1c94723c */ /* 0x040fe20000041894 */
[----:B------:R-:W-:Y:S05]  /*8b60*/  LDSM.16.M88.4 R140, [R192+0x800] ;  /* 0x00080000c08c783b */ /* 0x000fea0000000200 */
[C---:B---3--:R-:W-:Y:S06]  /*8b70*/  HMMA.16816.F32.BF16 R172, R28.reuse, R136, R172 ;  /* 0x000000881cac723c */ /* 0x048fec00000418ac */
[----:B------:R-:W-:Y:S01]  /*8b80*/  HMMA.16816.F32.BF16 R168, R28, R138, R168 ;  /* 0x0000008a1ca8723c */ /* 0x000fe200000418a8 */
[----:B------:R-:W2:Y:S04]  /*8b90*/  LDSM.16.M88.4 R136, [R205+0x8000] ;  /* 0x00800000cd88783b */ /* 0x000ea80000000200 */
[----:B------:R-:W3:Y:S01]  /*8ba0*/  LDSM.16.M88.4 R28, [R192+0x1000] ;  /* 0x00100000c01c783b */ /* 0x000ee20000000200 */
[C---:B-1----:R-:W-:Y:S06]  /*8bb0*/  HMMA.16816.F32.BF16 R8, R12.reuse, R176, R8 ;  /* 0x000000b00c08723c */ /* 0x042fec0000041808 */
[----:B------:R-:W-:Y:S01]  /*8bc0*/  HMMA.16816.F32.BF16 R4, R12, R178, R4 ;  /* 0x000000b20c04723c */ /* 0x000fe20000041804 */
[----:B------:R-:W-:Y:S05]  /*8bd0*/  LDSM.16.M88.4 R176, [R190] ;  /* 0x00000000beb0783b */ /* 0x000fea0000000200 */
[C---:B------:R-:W-:Y:S06]  /*8be0*/  HMMA.16816.F32.BF16 R20, R160.reuse, R144, R20 ;  /* 0x00000090a014723c */ /* 0x040fec0000041814 */
[C---:B------:R-:W-:Y:S01]  /*8bf0*/  HMMA.16816.F32.BF16 R32, R160.reuse, R146, R32 ;  /* 0x00000092a020723c */ /* 0x040fe20000041820 */
[----:B------:R-:W-:Y:S05]  /*8c00*/  LDSM.16.M88.4 R144, [R191] ;  /* 0x00000000bf90783b */ /* 0x000fea0000000200 */
[C---:B----4-:R-:W-:Y:S06]  /*8c10*/  HMMA.16816.F32.BF16 R152, R160.reuse, R24, R152 ;  /* 0x00000018a098723c */ /* 0x050fec0000041898 */
[----:B------:R-:W-:Y:S01]  /*8c20*/  HMMA.16816.F32.BF16 R148, R160, R26, R148 ;  /* 0x0000001aa094723c */ /* 0x000fe20000041894 */
[----:B------:R-:W1:Y:S05]  /*8c30*/  LDSM.16.M88.4 R24, [R204+0x2000] ;  /* 0x00200000cc18783b */ /* 0x000e6a0000000200 */
[C---:B--2---:R-:W-:Y:S06]  /*8c40*/  HMMA.16816.F32.BF16 R8, R16.reuse, R136, R8 ;  /* 0x000000881008723c */ /* 0x044fec0000041808 */
[----:B------:R-:W-:Y:S01]  /*8c50*/  HMMA.16816.F32.BF16 R4, R16, R138, R4 ;  /* 0x0000008a1004723c */ /* 0x000fe20000041804 */
[----:B------:R-:W-:Y:S05]  /*8c60*/  LDSM.16.M88.4 R136, [R188] ;  /* 0x00000000bc88783b */ /* 0x000fea0000000200 */
[C---:B------:R-:W-:Y:S06]  /*8c70*/  HMMA.16816.F32.BF16 R172, R160.reuse, R180, R172 ;  /* 0x000000b4a0ac723c */ /* 0x040fec00000418ac */
[----:B------:R-:W-:Y:S01]  /*8c80*/  HMMA.16816.F32.BF16 R168, R160, R182, R168 ;  /* 0x000000b6a0a8723c */ /* 0x000fe200000418a8 */
[----:B------:R-:W-:Y:S04]  /*8c90*/  LDSM.16.M88.4 R180, [R202+0x2000] ;  /* 0x00200000cab4783b */ /* 0x000fe80000000200 */
[----:B------:R-:W-:Y:S01]  /*8ca0*/  LDSM.16.M88.4 R160, [R199+0x8000] ;  /* 0x00800000c7a0783b */ /* 0x000fe20000000200 */
[C---:B------:R-:W-:Y:S06]  /*8cb0*/  HMMA.16816.F32.BF16 R20, R12.reuse, R140, R20 ;  /* 0x0000008c0c14723c */ /* 0x040fec0000041814 */
[C---:B------:R-:W-:Y:S01]  /*8cc0*/  HMMA.16816.F32.BF16 R32, R12.reuse, R142, R32 ;  /* 0x0000008e0c20723c */ /* 0x040fe20000041820 */
[----:B------:R-:W2:Y:S05]  /*8cd0*/  LDSM.16.M88.4 R140, [R205+0x9000] ;  /* 0x00900000cd8c783b */ /* 0x000eaa0000000200 */
[C---:B---3--:R-:W-:Y:S06]  /*8ce0*/  HMMA.16816.F32.BF16 R152, R12.reuse, R28, R152 ;  /* 0x0000001c0c98723c */ /* 0x048fec0000041898 */
[----:B------:R-:W-:Y:S01]  /*8cf0*/  HMMA.16816.F32.BF16 R148, R12, R30, R148 ;  /* 0x0000001e0c94723c */ /* 0x000fe20000041894 */
[----:B------:R-:W3:Y:S05]  /*8d00*/  LDSM.16.M88.4 R28, [R205+0x9800] ;  /* 0x00980000cd1c783b */ /* 0x000eea0000000200 */
[C---:B-1----:R-:W-:Y:S06]  /*8d10*/  HMMA.16816.F32.BF16 R8, R24.reuse, R144, R8 ;  /* 0x000000901808723c */ /* 0x042fec0000041808 */
[----:B------:R-:W-:Y:S01]  /*8d20*/  HMMA.16816.F32.BF16 R4, R24, R146, R4 ;  /* 0x000000921804723c */ /* 0x000fe20000041804 */
[----:B------:R-:W-:Y:S05]  /*8d30*/  LDSM.16.M88.4 R144, [R206+0x4000] ;  /* 0x00400000ce90783b */ /* 0x000fea0000000200 */
[C---:B------:R-:W-:Y:S06]  /*8d40*/  HMMA.16816.F32.BF16 R172, R12.reuse, R164, R172 ;  /* 0x000000a40cac723c */ /* 0x040fec00000418ac */
[----:B------:R-:W-:Y:S01]  /*8d50*/  HMMA.16816.F32.BF16 R168, R12, R166, R168 ;  /* 0x000000a60ca8723c */ /* 0x000fe200000418a8 */
[----:B------:R-:W1:Y:S04]  /*8d60*/  LDSM.16.M88.4 R12, [R189] ;  /* 0x00000000bd0c783b */ /* 0x000e680000000200 */
[----:B------:R-:W-:Y:S01]  /*8d70*/  LDSM.16.M88.4 R164, [R201+0x2000] ;  /* 0x00200000c9a4783b */ /* 0x000fe20000000200 */
[C---:B------:R-:W-:Y:S06]  /*8d80*/  HMMA.16816.F32.BF16 R20, R16.reuse, R156, R20 ;  /* 0x0000009c1014723c */ /* 0x040fec0000041814 */
[C---:B------:R-:W-:Y:S01]  /*8d90*/  HMMA.16816.F32.BF16 R32, R16.reuse, R158, R32 ;  /* 0x0000009e1020723c */ /* 0x040fe20000041820 */
[----:B------:R-:W4:Y:S05]  /*8da0*/  LDSM.16.M88.4 R156, [R192+0x2000] ;  /* 0x00200000c09c783b */ /* 0x000f2a0000000200 */
[C---:B--2---:R-:W-:Y:S06]  /*8db0*/  HMMA.16816.F32.BF16 R152, R16.reuse, R140, R152 ;  /* 0x0000008c1098723c */ /* 0x044fec0000041898 */
[----:B------:R-:W-:Y:S01]  /*8dc0*/  HMMA.16816.F32.BF16 R148, R16, R142, R148 ;  /* 0x0000008e1094723c */ /* 0x000fe20000041894 */
[----:B------:R-:W2:Y:S05]  /*8dd0*/  LDSM.16.M88.4 R140, [R199+0x8800] ;  /* 0x00880000c78c783b */ /* 0x000eaa0000000200 */
[C---:B------:R-:W-:Y:S06]  /*8de0*/  HMMA.16816.F32.BF16 R8, R180.reuse, R160, R8 ;  /* 0x000000a0b408723c */ /* 0x040fec0000041808 */
[----:B------:R-:W-:Y:S01]  /*8df0*/  HMMA.16816.F32.BF16 R4, R180, R162, R4 ;  /* 0x000000a2b404723c */ /* 0x000fe20000041804 */
[----:B------:R-:W-:Y:S05]  /*8e00*/  LDSM.16.M88.4 R160, [R192+0x3000] ;  /* 0x00300000c0a0783b */ /* 0x000fea0000000200 */
[C---:B---3--:R-:W-:Y:S06]  /*8e10*/  HMMA.16816.F32.BF16 R172, R16.reuse, R28, R172 ;  /* 0x0000001c10ac723c */ /* 0x048fec00000418ac */
[----:B------:R-:W-:Y:S01]  /*8e20*/  HMMA.16816.F32.BF16 R168, R16, R30, R168 ;  /* 0x0000001e10a8723c */ /* 0x000fe200000418a8 */
[----:B------:R-:W3:Y:S04]  /*8e30*/  LDSM.16.M88.4 R16, [R205+0xa000] ;  /* 0x00a00000cd10783b */ /* 0x000ee80000000200 */
[----:B------:R-:W5:Y:S01]  /*8e40*/  LDSM.16.M88.4 R28, [R199+0x9000] ;  /* 0x00900000c71c783b */ /* 0x000f620000000200 */
[C---:B------:R-:W-:Y:S06]  /*8e50*/  HMMA.16816.F32.BF16 R20, R24.reuse, R176, R20 ;  /* 0x000000b01814723c */ /* 0x040fec0000041814 */
[C---:B------:R-:W-:Y:S01]  /*8e60*/  HMMA.16816.F32.BF16 R32, R24.reuse, R178, R32 ;  /* 0x000000b21820723c */ /* 0x040fe20000041820 */
[----:B------:R-:W-:Y:S05]  /*8e70*/  LDSM.16.M88.4 R176, [R199+0x9800] ;  /* 0x00980000c7b0783b */ /* 0x000fea0000000200 */
        /* <DEDUP_REMOVED lines=8> */
[----:B------:R-:W-:Y:S04]  /*8f00*/  LDSM.16.M88.4 R136, [R204+0x4000] ;  /* 0x00400000cc88783b */ /* 0x000fe80000000200 */
[----:B------:R-:W4:Y:S01]  /*8f10*/  LDSM.16.M88.4 R24, [R187] ;  /* 0x00000000bb18783b */ /* 0x000f220000000200 */
[C---:B--2---:R-:W-:Y:S06]  /*8f20*/  HMMA.16816.F32.BF16 R20, R180.reuse, R140, R20 ;  /* 0x0000008cb414723c */ /* 0x044fec0000041814 */
[----:B------:R-:W-:Y:S01]  /*8f30*/  HMMA.16816.F32.BF16 R32, R180, R142, R32 ;  /* 0x0000008eb420723c */ /* 0x000fe20000041820 */
[----:B------:R-:W2:Y:S05]  /*8f40*/  LDSM.16.M88.4 R140, [R205+0xa800] ;  /* 0x00a80000cd8c783b */ /* 0x000eaa0000000200 */
[C---:B---3--:R-:W-:Y:S06]  /*8f50*/  HMMA.16816.F32.BF16 R8, R144.reuse, R16, R8 ;  /* 0x000000109008723c */ /* 0x048fec0000041808 */
[----:B------:R-:W-:Y:S01]  /*8f60*/  HMMA.16816.F32.BF16 R4, R144, R18, R4 ;  /* 0x000000129004723c */ /* 0x000fe20000041804 */
[----:B------:R-:W-:Y:S05]  /*8f70*/  LDSM.16.M88.4 R16, [R201+0x4000] ;  /* 0x00400000c910783b */ /* 0x000fea0000000200 */
[C---:B-----5:R-:W-:Y:S06]  /*8f80*/  HMMA.16816.F32.BF16 R152, R180.reuse, R28, R152 ;  /* 0x0000001cb498723c */ /* 0x060fec0000041898 */
[----:B------:R-:W-:Y:S01]  /*8f90*/  HMMA.16816.F32.BF16 R148, R180, R30, R148 ;  /* 0x0000001eb494723c */ /* 0x000fe20000041894 */
[----:B------:R-:W3:Y:S05]  /*8fa0*/  LDSM.16.M88.4 R28, [R202+0x4000] ;  /* 0x00400000ca1c783b */ /* 0x000eea0000000200 */
[----:B-1----:R-:W-:Y:S06]  /*8fb0*/  HMMA.16816.F32.BF16 R20, R164, R12, R20 ;  /* 0x0000000ca414723c */ /* 0x002fec0000041814 */
[----:B----4-:R-:W-:Y:S06]  /*8fc0*/  HMMA.16816.F32.BF16 R8, R136, R24, R8 ;  /* 0x000000188808723c */ /* 0x010fec0000041808 */
[----:B------:R-:W-:Y:S01]  /*8fd0*/  HMMA.16816.F32.BF16 R32, R164, R14, R32 ;  /* 0x0000000ea420723c */ /* 0x000fe20000041820 */
[----:B------:R-:W1:Y:S05]  /*8fe0*/  LDSM.16.M88.4 R12, [R192+0x4000] ;  /* 0x00400000c00c783b */ /* 0x000e6a0000000200 */
[----:B------:R-:W-:Y:S01]  /*8ff0*/  HMMA.16816.F32.BF16 R4, R136, R26, R4 ;  /* 0x0000001a8804723c */ /* 0x000fe20000041804 */
[----:B------:R-:W4:Y:S05]  /*9000*/  LDSM.16.M88.4 R24, [R199+0xa800] ;  /* 0x00a80000c718783b */ /* 0x000f2a0000000200 */
[----:B--2---:R-:W-:Y:S06]  /*9010*/  HMMA.16816.F32.BF16 R20, R144, R140, R20 ;  /* 0x0000008c9014723c */ /* 0x004fec0000041814 */
[----:B------:R-:W-:Y:S06]  /*9020*/  HMMA.16816.F32.BF16 R152, R164, R160, R152 ;  /* 0x000000a0a498723c */ /* 0x000fec0000041898 */
[----:B---3--:R-:W-:Y:S06]  /*9030*/  HMMA.16816.F32.BF16 R8, R28, R224, R8 ;  /* 0x000000e01c08723c */ /* 0x008fec0000041808 */
[----:B------:R-:W-:Y:S01]  /*9040*/  HMMA.16816.F32.BF16 R32, R144, R142, R32 ;  /* 0x0000008e9020723c */ /* 0x000fe20000041820 */
[----:B------:R-:W2:Y:S05]  /*9050*/  LDSM.16.M88.4 R140, [R205+0xb000] ;  /* 0x00b00000cd8c783b */ /* 0x000eaa0000000200 */
[----:B------:R-:W-:Y:S06]  /*9060*/  HMMA.16816.F32.BF16 R4, R28, R226, R4 ;  /* 0x000000e21c04723c */ /* 0x000fec0000041804 */
[----:B------:R-:W-:Y:S06]  /*9070*/  HMMA.16816.F32.BF16 R20, R136, R220, R20 ;  /* 0x000000dc8814723c */ /* 0x000fec0000041814 */
[----:B------:R-:W-:Y:S01]  /*9080*/  HMMA.16816.F32.BF16 R224, R180, R176, R172 ;  /* 0x000000b0b4e0723c */ /* 0x000fe200000418ac */
[----:B------:R-:W3:Y:S01]  /*9090*/  LDSM.16.M88.4 R172, [R192+0x4800] ;  /* 0x00480000c0ac783b */ /* 0x000ee20000000200 */
[----:B------:R-:W-:-:S04]  /*90a0*/  IMAD.MOV.U32 R221, RZ, RZ, R231 ;  /* 0x000000ffffdd7224 */ /* 0x000fc800078e00e7 */
[----:B-1----:R-:W-:Y:S06]  /*90b0*/  HMMA.16816.F32.BF16 R8, R16, R12, R8 ;  /* 0x0000000c1008723c */ /* 0x002fec0000041808 */
[----:B------:R-:W-:Y:S06]  /*90c0*/  HMMA.16816.F32.BF16 R32, R136, R222, R32 ;  /* 0x000000de8820723c */ /* 0x000fec0000041820 */
[----:B------:R-:W-:Y:S01]  /*90d0*/  HMMA.16816.F32.BF16 R4, R16, R14, R4 ;  /* 0x0000000e1004723c */ /* 0x000fe20000041804 */
[----:B------:R-:W1:Y:S05]  /*90e0*/  LDSM.16.M88.4 R12, [R205+0xb800] ;  /* 0x00b80000cd0c783b */ /* 0x000e6a0000000200 */
[----:B------:R-:W-:Y:S01]  /*90f0*/  HMMA.16816.F32.BF16 R176, R180, R178, R168 ;  /* 0x000000b2b4b0723c */ /* 0x000fe200000418a8 */
[----:B------:R-:W5:Y:S05]  /*9100*/  LDSM.16.M88.4 R168, [R185] ;  /* 0x00000000b9a8783b */ /* 0x000f6a0000000200 */
[----:B----4-:R-:W-:Y:S01]  /*9110*/  HMMA.16816.F32.BF16 R20, R28, R24, R20 ;  /* 0x000000181c14723c */ /* 0x010fe20000041814 */
[----:B------:R-:W-:Y:S01]  /*9120*/  FMUL.FTZ R0, R8, UR22 ;  /* 0x0000001608007c20 */ /* 0x000fe20008410000 */
[----:B------:R-:W-:Y:S01]  /*9130*/  FMUL.FTZ R8, R9, UR22 ;  /* 0x0000001609087c20 */ /* 0x000fe20008410000 */
[----:B------:R-:W-:-:S03]  /*9140*/  FMUL.FTZ R9, R11, UR22 ;  /* 0x000000160b097c20 */ /* 0x000fc60008410000 */
[C---:B------:R-:W-:Y:S01]  /*9150*/  HMMA.16816.F32.BF16 R224, R164.reuse, R156, R224 ;  /* 0x0000009ca4e0723c */ /* 0x040fe200000418e0 */
[----:B------:R-:W-:Y:S05]  /*9160*/  MUFU.TANH R0, R0 ;  /* 0x0000000000007308 */ /* 0x000fea0000002400 */
[----:B------:R-:W-:Y:S01]  /*9170*/  HMMA.16816.F32.BF16 R148, R164, R162, R148 ;  /* 0x000000a2a494723c */ /* 0x000fe20000041894 */
[----:B------:R-:W-:Y:S01]  /*9180*/  LDSM.16.M88.4 R160, [R199+0xb000] ;  /* 0x00b00000c7a0783b */ /* 0x000fe20000000200 */
[----:B------:R-:W-:Y:S01]  /*9190*/  FMUL.FTZ R4, R4, UR22 ;  /* 0x0000001604047c20 */ /* 0x000fe20008410000 */
[----:B------:R-:W-:Y:S01]  /*91a0*/  FMUL.FTZ R5, R5, UR22 ;  /* 0x0000001605057c20 */ /* 0x000fe20008410000 */
[----:B------:R-:W-:Y:S01]  /*91b0*/  FMUL.FTZ R6, R6, UR22 ;  /* 0x0000001606067c20 */ /* 0x000fe20008410000 */
[----:B------:R-:W4:Y:S01]  /*91c0*/  MUFU.TANH R8, R8 ;  /* 0x0000000800087308 */ /* 0x000f220000002400 */
[----:B------:R-:W-:Y:S01]  /*91d0*/  HMMA.16816.F32.BF16 R32, R28, R26, R32 ;  /* 0x0000001a1c20723c */ /* 0x000fe20000041820 */
[----:B------:R-:W4:Y:S05]  /*91e0*/  LDSM.16.M88.4 R24, [R184] ;  /* 0x00000000b818783b */ /* 0x000f2a0000000200 */
[----:B--2---:R-:W-:Y:S01]  /*91f0*/  HMMA.16816.F32.BF16 R152, R144, R140, R152 ;  /* 0x0000008c9098723c */ /* 0x004fe20000041898 */
[----:B------:R-:W-:Y:S05]  /*9200*/  MUFU.TANH R156, R4 ;  /* 0x00000004009c7308 */ /* 0x000fea0000002400 */
[----:B---3--:R-:W-:Y:S03]  /*9210*/  HMMA.16816.F32.BF16 R20, R16, R172, R20 ;  /* 0x000000ac1014723c */ /* 0x008fe60000041814 */
[----:B------:R-:W-:Y:S03]  /*9220*/  MUFU.TANH R11, R5 ;  /* 0x00000005000b7308 */ /* 0x000fe60000002400 */
[----:B-1----:R-:W-:Y:S05]  /*9230*/  HMMA.16816.F32.BF16 R224, R144, R12, R224 ;  /* 0x0000000c90e0723c */ /* 0x002fea00000418e0 */
[----:B------:R1:W-:Y:S01]  /*9240*/  MUFU.TANH R157, R6 ;  /* 0x00000006009d7308 */ /* 0x0003e20000002400 */
[----:B------:R-:W-:Y:S01]  /*9250*/  HMMA.16816.F32.BF16 R176, R164, R158, R176 ;  /* 0x0000009ea4b0723c */ /* 0x000fe200000418b0 */
[----:B------:R-:W-:-:S05]  /*9260*/  IMAD.U32 R13, RZ, RZ, UR11 ;  /* 0x0000000bff0d7e24 */ /* 0x000fca000f8e00ff */
[----:B------:R-:W-:Y:S01]  /*9270*/  HMMA.16816.F32.BF16 R148, R144, R142, R148 ;  /* 0x0000008e9094723c */ /* 0x000fe20000041894 */
[----:B------:R-:W-:Y:S01]  /*9280*/  FMUL.FTZ R158, R7, UR22 ;  /* 0x00000016079e7c20 */ /* 0x000fe20008410000 */
[----:B------:R-:W-:Y:S01]  /*9290*/  LDSM.16.M88.4 R140, [R192+0x5000] ;  /* 0x00500000c08c783b */ /* 0x000fe20000000200 */
[----:B------:R-:W2:Y:S03]  /*92a0*/  MUFU.TANH R9, R9 ;  /* 0x0000000900097308 */ /* 0x000ea60000002400 */
[C---:B-----5:R-:W-:Y:S01]  /*92b0*/  HMMA.16816.F32.BF16 R152, R136.reuse, R168, R152 ;  /* 0x000000a88898723c */ /* 0x060fe20000041898 */
[----:B------:R-:W-:Y:S01]  /*92c0*/  FMUL.FTZ R20, R20, UR22 ;  /* 0x0000001614147c20 */ /* 0x000fe20008410000 */
[----:B------:R-:W-:Y:S01]  /*92d0*/  FMUL.FTZ R21, R21, UR22 ;  /* 0x0000001615157c20 */ /* 0x000fe20008410000 */
[----:B------:R-:W-:Y:S01]  /*92e0*/  FMUL.FTZ R22, R22, UR22 ;  /* 0x0000001616167c20 */ /* 0x000fe20008410000 */
[----:B-1----:R-:W1:Y:S01]  /*92f0*/  LDSM.16.M88.4 R4, [R199+0xb800] ;  /* 0x00b80000c704783b */ /* 0x002e620000000200 */
[----:B------:R3:W-:Y:S01]  /*9300*/  MUFU.TANH R159, R20 ;  /* 0x00000014009f7308 */ /* 0x0007e20000002400 */
[----:B----4-:R-:W-:Y:S01]  /*9310*/  HMMA.16816.F32.BF16 R224, R136, R24, R224 ;  /* 0x0000001888e0723c */ /* 0x010fe200000418e0 */
[----:B------:R-:W-:-:S05]  /*9320*/  FMUL.FTZ R23, R23, UR22 ;  /* 0x0000001617177c20 */ /* 0x000fca0008410000 */
[----:B------:R-:W-:Y:S01]  /*9330*/  HMMA.16816.F32.BF16 R176, R144, R14, R176 ;  /* 0x0000000e90b0723c */ /* 0x000fe200000418b0 */
[----:B------:R-:W4:Y:S05]  /*9340*/  MUFU.TANH R158, R158 ;  /* 0x0000009e009e7308 */ /* 0x000f2a0000002400 */
[----:B------:R-:W-:Y:S03]  /*9350*/  HMMA.16816.F32.BF16 R148, R136, R170, R148 ;  /* 0x000000aa8894723c */ /* 0x000fe60000041894 */
[----:B------:R-:W-:Y:S01]  /*9360*/  MUFU.TANH R21, R21 ;  /* 0x0000001500157308 */ /* 0x000fe20000002400 */
[----:B---3--:R-:W-:-:S02]  /*9370*/  IMAD R20, R13, 0x40, R212 ;  /* 0x000000400d147824 */ /* 0x008fc400078e02d4 */
[----:B------:R-:W-:Y:S02]  /*9380*/  HMMA.16816.F32.BF16 R152, R28, R160, R152 ;  /* 0x000000a01c98723c */ /* 0x000fe40000041898 */
[----:B------:R-:W-:-:S03]  /*9390*/  VIADD R12, R20, 0x1 ;  /* 0x00000001140c7836 */ /* 0x000fc60000000000 */
[----:B------:R-:W3:Y:S01]  /*93a0*/  MUFU.TANH R22, R22 ;  /* 0x0000001600167308 */ /* 0x000ee20000002400 */
[----:B------:R-:W-:Y:S01]  /*93b0*/  HMMA.16816.F32.BF16 R32, R16, R174, R32 ;  /* 0x000000ae1020723c */ /* 0x000fe20000041820 */
[----:B------:R-:W-:Y:S02]  /*93c0*/  I2FP.F32.S32 R13, R12 ;  /* 0x0000000c000d7245 */ /* 0x000fe40000201400 */
[C---:B------:R-:W-:Y:S02]  /*93d0*/  ISETP.GE.AND P2, PT, R12.reuse, R135, PT ;  /* 0x000000870c00720c */ /* 0x040fe40003f46270 */
[----:B------:R-:W-:Y:S01]  /*93e0*/  ISETP.GE.AND P1, PT, R12, R2, PT ;  /* 0x000000020c00720c */ /* 0x000fe20003f26270 */
[C---:B------:R-:W-:Y:S01]  /*93f0*/  FFMA.FTZ R8, R13.reuse, UR5, R8 ;  /* 0x000000050d087c23 */ /* 0x040fe20008010008 */
[----:B------:R-:W-:Y:S02]  /*9400*/  VIADD R12, R20, 0x8 ;  /* 0x00000008140c7836 */ /* 0x000fe40000000000 */
[----:B--2---:R-:W-:Y:S01]  /*9410*/  FFMA.FTZ R13, R13, UR5, R9 ;  /* 0x000000050d0d7c23 */ /* 0x004fe20008010009 */
[----:B------:R-:W-:Y:S01]  /*9420*/  HMMA.16816.F32.BF16 R176, R136, R26, R176 ;  /* 0x0000001a88b0723c */ /* 0x000fe200000418b0 */
[----:B------:R-:W2:Y:S01]  /*9430*/  MUFU.TANH R23, R23 ;  /* 0x0000001700177308 */ /* 0x000ea20000002400 */
[----:B------:R-:W-:-:S02]  /*9440*/  FSEL R9, R8, -INF , !P2 ;  /* 0xff80000008097808 */ /* 0x000fc40005000000 */
[CC--:B------:R-:W-:Y:S02]  /*9450*/  ISETP.GE.AND P6, PT, R12.reuse, R135.reuse, PT ;  /* 0x000000870c00720c */ /* 0x0c0fe40003fc6270 */
[C---:B-1----:R-:W-:Y:S01]  /*9460*/  HMMA.16816.F32.BF16 R224, R28.reuse, R4, R224 ;  /* 0x000000041ce0723c */ /* 0x042fe200000418e0 */
[----:B------:R-:W-:Y:S01]  /*9470*/  ISETP.GE.AND P2, PT, R12, R2, PT ;  /* 0x000000020c00720c */ /* 0x000fe20003f46270 */
[C---:B------:R-:W-:Y:S01]  /*9480*/  VIADD R26, R20.reuse, 0x9 ;  /* 0x00000009141a7836 */ /* 0x040fe20000000000 */
[----:B------:R-:W-:Y:S01]  /*9490*/  I2FP.F32.S32 R8, R12 ;  /* 0x0000000c00087245 */ /* 0x000fe20000201400 */
[----:B------:R-:W-:Y:S02]  /*94a0*/  VIADD R138, R20, 0x11 ;  /* 0x00000011148a7836 */ /* 0x000fe40000000000 */
[----:B------:R-:W-:Y:S01]  /*94b0*/  HMMA.16816.F32.BF16 R148, R28, R162, R148 ;  /* 0x000000a21c94723c */ /* 0x000fe20000041894 */
[----:B------:R-:W-:Y:S01]  /*94c0*/  FSEL R4, R13, -INF , !P1 ;  /* 0xff8000000d047808 */ /* 0x000fe20004800000 */
[----:B------:R-:W-:Y:S01]  /*94d0*/  FFMA.FTZ R5, R8, UR5, R156 ;  /* 0x0000000508057c23 */ /* 0x000fe2000801009c */
[----:B------:R-:W1:Y:S01]  /*94e0*/  LDSM.16.M88.4 R12, [R192+0x5800] ;  /* 0x00580000c00c783b */ /* 0x000e620000000200 */
[----:B------:R-:W-:Y:S01]  /*94f0*/  FMUL.FTZ R27, R35, UR22 ;  /* 0x00000016231b7c20 */ /* 0x000fe20008410000 */
[----:B------:R-:W-:Y:S01]  /*9500*/  VIADD R35, R20, 0x10 ;  /* 0x0000001014237836 */ /* 0x000fe20000000000 */
[----:B------:R-:W-:Y:S01]  /*9510*/  HMMA.16816.F32.BF16 R152, R16, R140, R152 ;  /* 0x0000008c1098723c */ /* 0x000fe20000041898 */
[----:B------:R-:W-:Y:S01]  /*9520*/  FSEL R5, R5, -INF , !P6 ;  /* 0xff80000005057808 */ /* 0x000fe20007000000 */
[----:B------:R-:W-:Y:S01]  /*9530*/  FFMA.FTZ R8, R8, UR5, R157 ;  /* 0x0000000508087c23 */ /* 0x000fe2000801009d */
[----:B------:R-:W-:Y:S01]  /*9540*/  ISETP.GE.AND P1, PT, R26, R135, PT ;  /* 0x000000871a00720c */ /* 0x000fe20003f26270 */
[----:B------:R-:W-:Y:S01]  /*9550*/  FMUL.FTZ R24, R32, UR22 ;  /* 0x0000001620187c20 */ /* 0x000fe20008410000 */
[----:B------:R-:W-:Y:S01]  /*9560*/  ISETP.GE.AND P6, PT, R26, R2, PT ;  /* 0x000000021a00720c */ /* 0x000fe20003fc6270 */
[----:B------:R-:W-:Y:S01]  /*9570*/  HMMA.16816.F32.BF16 R176, R28, R6, R176 ;  /* 0x000000061cb0723c */ /* 0x000fe200000418b0 */
[----:B------:R-:W-:Y:S01]  /*9580*/  I2FP.F32.S32 R26, R26 ;  /* 0x0000001a001a7245 */ /* 0x000fe20000201400 */
[----:B------:R-:W-:Y:S01]  /*9590*/  FMUL.FTZ R32, R34, UR22 ;  /* 0x0000001622207c20 */ /* 0x000fe20008410000 */
[----:B------:R-:W-:Y:S01]  /*95a0*/  I2FP.F32.S32 R174, R35 ;  /* 0x0000002300ae7245 */ /* 0x000fe20000201400 */
[----:B------:R-:W5:Y:S01]  /*95b0*/  MUFU.TANH R24, R24 ;  /* 0x0000001800187308 */ /* 0x000f620000002400 */
[----:B------:R-:W-:Y:S01]  /*95c0*/  FSEL R8, R8, -INF , !P2 ;  /* 0xff80000008087808 */ /* 0x000fe20005000000 */
[C---:B------:R-:W-:Y:S01]  /*95d0*/  FFMA.FTZ R11, R26.reuse, UR5, R11 ;  /* 0x000000051a0b7c23 */ /* 0x040fe2000801000b */
[----:B----4-:R-:W-:Y:S01]  /*95e0*/  FFMA.FTZ R26, R26, UR5, R158 ;  /* 0x000000051a1a7c23 */ /* 0x010fe2000801009e */
[C---:B------:R-:W-:Y:S01]  /*95f0*/  FFMA.FTZ R159, R174.reuse, UR5, R159 ;  /* 0x00000005ae9f7c23 */ /* 0x040fe2000801009f */
[-C--:B------:R-:W-:Y:S01]  /*9600*/  ISETP.GE.AND P2, PT, R35, R135.reuse, PT ;  /* 0x000000872300720c */ /* 0x080fe20003f46270 */
[----:B------:R-:W-:Y:S01]  /*9610*/  FMUL.FTZ R25, R33, UR22 ;  /* 0x0000001621197c20 */ /* 0x000fe20008410000 */
[----:B---3--:R-:W-:Y:S01]  /*9620*/  FFMA.FTZ R174, R174, UR5, R22 ;  /* 0x00000005aeae7c23 */ /* 0x008fe20008010016 */
[C---:B------:R-:W-:Y:S01]  /*9630*/  HMMA.16816.F32.BF16 R148, R16.reuse, R142, R148 ;  /* 0x0000008e1094723c */ /* 0x040fe20000041894 */
[----:B------:R-:W-:Y:S01]  /*9640*/  FSEL R26, R26, -INF , !P6 ;  /* 0xff8000001a1a7808 */ /* 0x000fe20007000000 */
[----:B------:R-:W3:Y:S01]  /*9650*/  MUFU.TANH R32, R32 ;  /* 0x0000002000207308 */ /* 0x000ee20000002400 */
[----:B------:R-:W-:Y:S01]  /*9660*/  FSEL R175, R159, -INF , !P2 ;  /* 0xff8000009faf7808 */ /* 0x000fe20005000000 */
[----:B------:R-:W-:Y:S01]  /*9670*/  VIADD R22, R20, 0x18 ;  /* 0x0000001814167836 */ /* 0x000fe20000000000 */
[C---:B------:R-:W-:Y:S01]  /*9680*/  ISETP.GE.AND P6, PT, R138.reuse, R135, PT ;  /* 0x000000878a00720c */ /* 0x040fe20003fc6270 */
[----:B------:R-:W-:Y:S01]  /*9690*/  FMUL.FTZ R34, R153, UR22 ;  /* 0x0000001699227c20 */ /* 0x000fe20008410000 */
[----:B------:R-:W-:Y:S01]  /*96a0*/  ISETP.GE.AND P2, PT, R138, R2, PT ;  /* 0x000000028a00720c */ /* 0x000fe20003f46270 */
[----:B------:R-:W-:Y:S01]  /*96b0*/  FMUL.FTZ R136, R154, UR22 ;  /* 0x000000169a887c20 */ /* 0x000fe20008410000 */
[----:B------:R-:W-:Y:S01]  /*96c0*/  I2FP.F32.S32 R138, R138 ;  /* 0x0000008a008a7245 */ /* 0x000fe20000201400 */
[----:B------:R-:W4:Y:S01]  /*96d0*/  MUFU.TANH R25, R25 ;  /* 0x0000001900197308 */ /* 0x000f220000002400 */
[----:B------:R-:W-:Y:S01]  /*96e0*/  FSEL R11, R11, -INF , !P1 ;  /* 0xff8000000b0b7808 */ /* 0x000fe20004800000 */
[----:B------:R-:W-:Y:S01]  /*96f0*/  FMUL.FTZ R33, R152, UR22 ;  /* 0x0000001698217c20 */ /* 0x000fe20008410000 */
[----:B------:R-:W-:Y:S01]  /*9700*/  ISETP.GE.AND P1, PT, R35, R2, PT ;  /* 0x000000022300720c */ /* 0x000fe20003f26270 */
[C---:B------:R-:W-:Y:S01]  /*9710*/  FFMA.FTZ R21, R138.reuse, UR5, R21 ;  /* 0x000000058a157c23 */ /* 0x040fe20008010015 */
[----:B------:R-:W-:Y:S01]  /*9720*/  FMUL.FTZ R35, R155, UR22 ;  /* 0x000000169b237c20 */ /* 0x000fe20008410000 */
[----:B--2---:R-:W-:Y:S01]  /*9730*/  FFMA.FTZ R23, R138, UR5, R23 ;  /* 0x000000058a177c23 */ /* 0x004fe20008010017 */
[----:B------:R-:W-:Y:S01]  /*9740*/  FSEL R174, R174, -INF , !P1 ;  /* 0xff800000aeae7808 */ /* 0x000fe20004800000 */
[----:B------:R-:W2:Y:S01]  /*9750*/  MUFU.TANH R27, R27 ;  /* 0x0000001b001b7308 */ /* 0x000ea20000002400 */
[----:B-1----:R-:W-:Y:S01]  /*9760*/  HMMA.16816.F32.BF16 R224, R16, R12, R224 ;  /* 0x0000000c10e0723c */ /* 0x002fe200000418e0 */
[----:B------:R-:W-:Y:S01]  /*9770*/  FSEL R173, R21, -INF , !P6 ;  /* 0xff80000015ad7808 */ /* 0x000fe20007000000 */
[----:B------:R-:W-:-:S04]  /*9780*/  DEPBAR.LE SB0, 0x0 ;  /* 0x000080000000791a */ /* 0x000fc80000000000 */
[----:B------:R-:W-:Y:S01]  /*9790*/  I2FP.F32.S32 R21, R22 ;  /* 0x0000001600157245 */ /* 0x000fe20000201400 */
[----:B------:R-:W-:Y:S01]  /*97a0*/  MUFU.TANH R34, R34 ;  /* 0x0000002200227308 */ /* 0x000fe20000002400 */
[----:B------:R-:W-:Y:S01]  /*97b0*/  VIADD R12, R20, 0x19 ;  /* 0x00000019140c7836 */ /* 0x000fe20000000000 */
[C---:B------:R-:W-:Y:S01]  /*97c0*/  ISETP.GE.AND P1, PT, R22.reuse, R135, PT ;  /* 0x000000871600720c */ /* 0x040fe20003f26270 */
[----:B------:R-:W-:Y:S01]  /*97d0*/  HMMA.16816.F32.BF16 R176, R16, R14, R176 ;  /* 0x0000000e10b0723c */ /* 0x000fe200000418b0 */
[----:B------:R-:W-:Y:S01]  /*97e0*/  ISETP.GE.AND P6, PT, R22, R2, PT ;  /* 0x000000021600720c */ /* 0x000fe20003fc6270 */
[C---:B-----5:R-:W-:Y:S01]  /*97f0*/  FFMA.FTZ R24, R21.reuse, UR5, R24 ;  /* 0x0000000515187c23 */ /* 0x060fe20008010018 */
[----:B---3--:R-:W-:Y:S01]  /*9800*/  FFMA.FTZ R32, R21, UR5, R32 ;  /* 0x0000000515207c23 */ /* 0x008fe20008010020 */
[----:B------:R-:W-:Y:S01]  /*9810*/  I2FP.F32.S32 R22, R12 ;  /* 0x0000000c00167245 */ /* 0x000fe20000201400 */
[----:B------:R-:W1:Y:S01]  /*9820*/  MUFU.TANH R136, R136 ;  /* 0x0000008800887308 */ /* 0x000e620000002400 */
[----:B------:R-:W-:-:S02]  /*9830*/  VIADD R21, R20, 0x20 ;  /* 0x0000002014157836 */ /* 0x000fc40000000000 */
[----:B------:R-:W-:Y:S01]  /*9840*/  FMUL.FTZ R148, R148, UR22 ;  /* 0x0000001694947c20 */ /* 0x000fe20008410000 */
[----:B------:R-:W-:Y:S01]  /*9850*/  VIADD R14, R20, 0x21 ;  /* 0x00000021140e7836 */ /* 0x000fe20000000000 */
[----:B------:R-:W-:Y:S01]  /*9860*/  FSEL R139, R24, -INF , !P1 ;  /* 0xff800000188b7808 */ /* 0x000fe20004800000 */
[----:B------:R-:W-:Y:S01]  /*9870*/  FMUL.FTZ R13, R150, UR22 ;  /* 0x00000016960d7c20 */ /* 0x000fe20008410000 */
[----:B------:R-:W-:Y:S01]  /*9880*/  FSEL R180, R23, -INF , !P2 ;  /* 0xff80000017b47808 */ /* 0x000fe20005000000 */
[C---:B----4-:R-:W-:Y:S01]  /*9890*/  FFMA.FTZ R25, R22.reuse, UR5, R25 ;  /* 0x0000000516197c23 */ /* 0x050fe20008010019 */
[----:B------:R-:W3:Y:S01]  /*98a0*/  MUFU.TANH R33, R33 ;  /* 0x0000002100217308 */ /* 0x000ee20000002400 */
[----:B------:R-:W-:Y:S01]  /*98b0*/  I2FP.F32.S32 R24, R21 ;  /* 0x0000001500187245 */ /* 0x000fe20000201400 */
[----:B--2---:R-:W-:Y:S01]  /*98c0*/  FFMA.FTZ R27, R22, UR5, R27 ;  /* 0x00000005161b7c23 */ /* 0x004fe2000801001b */
[----:B------:R-:W-:Y:S01]  /*98d0*/  I2FP.F32.S32 R16, R14 ;  /* 0x0000000e00107245 */ /* 0x000fe20000201400 */
[----:B------:R-:W-:Y:S01]  /*98e0*/  VIADD R19, R20, 0x28 ;  /* 0x0000002814137836 */ /* 0x000fe20000000000 */
[CC--:B------:R-:W-:Y:S01]  /*98f0*/  ISETP.GE.AND P2, PT, R12.reuse, R135.reuse, PT ;  /* 0x000000870c00720c */ /* 0x0c0fe20003f46270 */
[----:B------:R-:W-:Y:S01]  /*9900*/  FMUL.FTZ R7, R149, UR22 ;  /* 0x0000001695077c20 */ /* 0x000fe20008410000 */
[-C--:B------:R-:W-:Y:S01]  /*9910*/  ISETP.GE.AND P1, PT, R12, R2.reuse, PT ;  /* 0x000000020c00720c */ /* 0x080fe20003f26270 */
[----:B------:R-:W2:Y:S01]  /*9920*/  MUFU.TANH R35, R35 ;  /* 0x0000002300237308 */ /* 0x000ea20000002400 */
[----:B------:R-:W-:Y:S01]  /*9930*/  FSEL R137, R25, -INF , !P2 ;  /* 0xff80000019897808 */ /* 0x000fe20005000000 */
[----:B-1----:R-:W-:Y:S01]  /*9940*/  FFMA.FTZ R136, R24, UR5, R136 ;  /* 0x0000000518887c23 */ /* 0x002fe20008010088 */
[----:B------:R-:W-:Y:S01]  /*9950*/  FSEL R150, R27, -INF , !P1 ;  /* 0xff8000001b967808 */ /* 0x000fe20004800000 */
[----:B------:R-:W-:Y:S01]  /*9960*/  FFMA.FTZ R34, R16, UR5, R34 ;  /* 0x0000000510227c23 */ /* 0x000fe20008010022 */
[-C--:B------:R-:W-:Y:S01]  /*9970*/  ISETP.GE.AND P2, PT, R21, R2.reuse, PT ;  /* 0x000000021500720c */ /* 0x080fe20003f46270 */
[----:B------:R-:W-:Y:S01]  /*9980*/  FMUL.FTZ R12, R151, UR22 ;  /* 0x00000016970c7c20 */ /* 0x000fe20008410000 */
[-C--:B------:R-:W-:Y:S01]  /*9990*/  ISETP.GE.AND P1, PT, R14, R135.reuse, PT ;  /* 0x000000870e00720c */ /* 0x080fe20003f26270 */
[----:B------:R1:W4:Y:S01]  /*99a0*/  MUFU.TANH R6, R148 ;  /* 0x0000009400067308 */ /* 0x0003220000002400 */
[----:B------:R-:W-:Y:S01]  /*99b0*/  FSEL R146, R136, -INF , !P2 ;  /* 0xff80000088927808 */ /* 0x000fe20005000000 */
[----:B------:R-:W-:Y:S01]  /*99c0*/  FMUL.FTZ R15, R224, UR22 ;  /* 0x00000016e00f7c20 */ /* 0x000fe20008410000 */
[----:B------:R-:W-:Y:S01]  /*99d0*/  FSEL R145, R34, -INF , !P1 ;  /* 0xff80000022917808 */ /* 0x000fe20004800000 */
[----:B---3--:R-:W-:Y:S01]  /*99e0*/  FFMA.FTZ R33, R24, UR5, R33 ;  /* 0x0000000518217c23 */ /* 0x008fe20008010021 */
[C---:B------:R-:W-:Y:S01]  /*99f0*/  ISETP.GE.AND P2, PT, R19.reuse, R135, PT ;  /* 0x000000871300720c */ /* 0x040fe20003f46270 */
[----:B------:R-:W-:Y:S01]  /*9a00*/  VIADD R17, R20, 0x29 ;  /* 0x0000002914117836 */ /* 0x000fe20000000000 */
[-C--:B------:R-:W-:Y:S01]  /*9a10*/  ISETP.GE.AND P1, PT, R19, R2.reuse, PT ;  /* 0x000000021300720c */ /* 0x080fe20003f26270 */
[----:B------:R-:W3:Y:S01]  /*9a20*/  MUFU.TANH R13, R13 ;  /* 0x0000000d000d7308 */ /* 0x000ee20000002400 */
[----:B------:R-:W-:Y:S01]  /*9a30*/  I2FP.F32.S32 R19, R19 ;  /* 0x0000001300137245 */ /* 0x000fe20000201400 */
[----:B--2---:R-:W-:Y:S01]  /*9a40*/  FFMA.FTZ R35, R16, UR5, R35 ;  /* 0x0000000510237c23 */ /* 0x004fe20008010023 */
[----:B------:R-:W-:Y:S01]  /*9a50*/  FMUL.FTZ R226, R226, UR22 ;  /* 0x00000016e2e27c20 */ /* 0x000fe20008410000 */
[----:B------:R-:W-:Y:S01]  /*9a60*/  I2FP.F32.S32 R18, R17 ;  /* 0x0000001100127245 */ /* 0x000fe20000201400 */
[----:B------:R-:W-:Y:S01]  /*9a70*/  FMUL.FTZ R225, R225, UR22 ;  /* 0x00000016e1e17c20 */ /* 0x000fe20008410000 */
[----:B------:R-:W-:Y:S01]  /*9a80*/  FMUL.FTZ R176, R176, UR22 ;  /* 0x00000016b0b07c20 */ /* 0x000fe20008410000 */
[----:B------:R-:W-:Y:S01]  /*9a90*/  FMUL.FTZ R227, R227, UR22 ;  /* 0x00000016e3e37c20 */ /* 0x000fe20008410000 */
[----:B------:R-:W2:Y:S01]  /*9aa0*/  MUFU.TANH R7, R7 ;  /* 0x0000000700077308 */ /* 0x000ea20000002400 */
[----:B-1----:R-:W-:Y:S01]  /*9ab0*/  FSEL R148, R32, -INF , !P6 ;  /* 0xff80000020947808 */ /* 0x002fe20007000000 */
[----:B----4-:R-:W-:Y:S01]  /*9ac0*/  FFMA.FTZ R143, R19, UR5, R6 ;  /* 0x00000005138f7c23 */ /* 0x010fe20008010006 */
[----:B------:R-:W-:Y:S01]  /*9ad0*/  ISETP.GE.AND P6, PT, R21, R135, PT ;  /* 0x000000871500720c */ /* 0x000fe20003fc6270 */
[----:B------:R-:W-:Y:S01]  /*9ae0*/  FMUL.FTZ R178, R178, UR22 ;  /* 0x00000016b2b27c20 */ /* 0x000fe20008410000 */
[----:B------:R-:W-:Y:S01]  /*9af0*/  FMUL.FTZ R179, R179, UR22 ;  /* 0x00000016b3b37c20 */ /* 0x000fe20008410000 */
[----:B------:R-:W-:Y:S01]  /*9b00*/  FMUL.FTZ R177, R177, UR22 ;  /* 0x00000016b1b17c20 */ /* 0x000fe20008410000 */
[----:B------:R-:W-:Y:S01]  /*9b10*/  FSEL R147, R33, -INF , !P6 ;  /* 0xff80000021937808 */ /* 0x000fe20007000000 */
[----:B------:R-:W1:Y:S01]  /*9b20*/  MUFU.TANH R12, R12 ;  /* 0x0000000c000c7308 */ /* 0x000e620000002400 */
[----:B------:R-:W-:Y:S01]  /*9b30*/  ISETP.GE.AND P6, PT, R14, R2, PT ;  /* 0x000000020e00720c */ /* 0x000fe20003fc6270 */
[----:B---3--:R-:W-:Y:S01]  /*9b40*/  FFMA.FTZ R13, R19, UR5, R13 ;  /* 0x00000005130d7c23 */ /* 0x008fe2000801000d */
[----:B------:R-:W-:-:S02]  /*9b50*/  FSEL R143, R143, -INF , !P2 ;  /* 0xff8000008f8f7808 */ /* 0x000fc40005000000 */
[----:B------:R-:W-:Y:S02]  /*9b60*/  FSEL R144, R35, -INF , !P6 ;  /* 0xff80000023907808 */ /* 0x000fe40007000000 */
[C---:B------:R-:W-:Y:S01]  /*9b70*/  ISETP.GE.AND P6, PT, R17.reuse, R135, PT ;  /* 0x000000871100720c */ /* 0x040fe20003fc6270 */
[----:B------:R-:W3:Y:S01]  /*9b80*/  MUFU.TANH R15, R15 ;  /* 0x0000000f000f7308 */ /* 0x000ee20000002400 */
[----:B------:R-:W-:Y:S01]  /*9b90*/  ISETP.GE.AND P2, PT, R17, R2, PT ;  /* 0x000000021100720c */ /* 0x000fe20003f46270 */
[----:B------:R-:W-:Y:S01]  /*9ba0*/  VIADD R17, R20, 0x30 ;  /* 0x0000003014117836 */ /* 0x000fe20000000000 */
[----:B------:R-:W-:Y:S01]  /*9bb0*/  FSEL R142, R13, -INF , !P1 ;  /* 0xff8000000d8e7808 */ /* 0x000fe20004800000 */
[----:B--2---:R-:W-:-:S03]  /*9bc0*/  FFMA.FTZ R141, R18, UR5, R7 ;  /* 0x00000005128d7c23 */ /* 0x004fc60008010007 */
[----:B------:R-:W-:Y:S01]  /*9bd0*/  I2FP.F32.S32 R13, R17 ;  /* 0x00000011000d7245 */ /* 0x000fe20000201400 */
[----:B------:R-:W2:Y:S01]  /*9be0*/  MUFU.TANH R16, R226 ;  /* 0x000000e200107308 */ /* 0x000ea20000002400 */
[----:B-1----:R-:W-:Y:S01]  /*9bf0*/  FFMA.FTZ R140, R18, UR5, R12 ;  /* 0x00000005128c7c23 */ /* 0x002fe2000801000c */
[-C--:B------:R-:W-:Y:S01]  /*9c00*/  ISETP.GE.AND P1, PT, R17, R135.reuse, PT ;  /* 0x000000871100720c */ /* 0x080fe20003f26270 */
[----:B------:R-:W-:Y:S01]  /*9c10*/  VIADD R12, R20, 0x31 ;  /* 0x00000031140c7836 */ /* 0x000fe20000000000 */
[----:B------:R-:W-:Y:S02]  /*9c20*/  FSEL R141, R141, -INF , !P6 ;  /* 0xff8000008d8d7808 */ /* 0x000fe40007000000 */
[----:B------:R-:W-:Y:S01]  /*9c30*/  ISETP.GE.AND P6, PT, R17, R2, PT ;  /* 0x000000021100720c */ /* 0x000fe20003fc6270 */
[----:B------:R-:W-:Y:S01]  /*9c40*/  FMUL.FTZ R17, R10, UR22 ;  /* 0x000000160a117c20 */ /* 0x000fe20008410000 */
[----:B------:R-:W1:Y:S01]  /*9c50*/  MUFU.TANH R14, R225 ;  /* 0x000000e1000e7308 */ /* 0x000e620000002400 */
[----:B---3--:R-:W-:Y:S01]  /*9c60*/  FFMA.FTZ R15, R13, UR5, R15 ;  /* 0x000000050d0f7c23 */ /* 0x008fe2000801000f */
[----:B------:R-:W-:Y:S01]  /*9c70*/  FSEL R140, R140, -INF , !P2 ;  /* 0xff8000008c8c7808 */ /* 0x000fe20005000000 */
[----:B------:R-:W-:Y:S01]  /*9c80*/  BAR.SYNC.DEFER_BLOCKING 0x0 ;  /* 0x0000000000007b1d */ /* 0x000fe20000010000 */
[----:B------:R-:W-:-:S02]  /*9c90*/  ISETP.GE.AND P2, PT, R12, R135, PT ;  /* 0x000000870c00720c */ /* 0x000fc40003f46270 */
[----:B------:R-:W-:Y:S02]  /*9ca0*/  FSEL R171, R15, -INF , !P1 ;  /* 0xff8000000fab7808 */ /* 0x000fe40004800000 */
[----:B------:R-:W-:Y:S01]  /*9cb0*/  I2FP.F32.S32 R15, R12 ;  /* 0x0000000c000f7245 */ /* 0x000fe20000201400 */
[----:B------:R-:W3:Y:S01]  /*9cc0*/  MUFU.TANH R7, R176 ;  /* 0x000000b000077308 */ /* 0x000ee20000002400 */
[----:B--2---:R-:W-:Y:S01]  /*9cd0*/  FFMA.FTZ R16, R13, UR5, R16 ;  /* 0x000000050d107c23 */ /* 0x004fe20008010010 */
[----:B------:R-:W-:Y:S01]  /*9ce0*/  VIADD R13, R20, 0x38 ;  /* 0x00000038140d7836 */ /* 0x000fe20000000000 */
[----:B------:R-:W-:-:S03]  /*9cf0*/  ISETP.GE.AND P1, PT, R12, R2, PT ;  /* 0x000000020c00720c */ /* 0x000fc60003f26270 */
[----:B------:R-:W-:Y:S02]  /*9d00*/  FSEL R166, R16, -INF , !P6 ;  /* 0xff80000010a67808 */ /* 0x000fe40007000000 */
[----:B------:R-:W2:Y:S01]  /*9d10*/  MUFU.TANH R6, R227 ;  /* 0x000000e300067308 */ /* 0x000ea20000002400 */
[----:B-1----:R-:W-:Y:S01]  /*9d20*/  FFMA.FTZ R169, R15, UR5, R14 ;  /* 0x000000050fa97c23 */ /* 0x002fe2000801000e */
[----:B------:R-:W-:Y:S02]  /*9d30*/  I2FP.F32.S32 R14, R13 ;  /* 0x0000000d000e7245 */ /* 0x000fe40000201400 */
[----:B------:R-:W-:Y:S02]  /*9d40*/  ISETP.GE.AND P6, PT, R13, R135, PT ;  /* 0x000000870d00720c */ /* 0x000fe40003fc6270 */
[----:B------:R-:W-:Y:S02]  /*9d50*/  FSEL R169, R169, -INF , !P2 ;  /* 0xff800000a9a97808 */ /* 0x000fe40005000000 */
[----:B------:R-:W1:Y:S01]  /*9d60*/  MUFU.TANH R12, R17 ;  /* 0x00000011000c7308 */ /* 0x000e620000002400 */
[----:B---3--:R-:W-:Y:S01]  /*9d70*/  FFMA.FTZ R7, R14, UR5, R7 ;  /* 0x000000050e077c23 */ /* 0x008fe20008010007 */
[----:B------:R-:W-:-:S04]  /*9d80*/  ISETP.GE.AND P2, PT, R13, R2, PT ;  /* 0x000000020d00720c */ /* 0x000fc80003f46270 */
[----:B------:R-:W-:Y:S02]  /*9d90*/  FSEL R167, R7, -INF , !P6 ;  /* 0xff80000007a77808 */ /* 0x000fe40007000000 */
[----:B------:R-:W3:Y:S01]  /*9da0*/  MUFU.TANH R10, R178 ;  /* 0x000000b2000a7308 */ /* 0x000ee20000002400 */
[----:B--2---:R-:W-:Y:S01]  /*9db0*/  FFMA.FTZ R164, R15, UR5, R6 ;  /* 0x000000050fa47c23 */ /* 0x004fe20008010006 */
[----:B------:R-:W-:Y:S02]  /*9dc0*/  I2FP.F32.S32 R7, R20 ;  /* 0x0000001400077245 */ /* 0x000fe40000201400 */
[----:B------:R-:W-:Y:S02]  /*9dd0*/  ISETP.GE.AND P6, PT, R20, R2, PT ;  /* 0x000000021400720c */ /* 0x000fe40003fc6270 */
[----:B------:R-:W-:Y:S01]  /*9de0*/  FSEL R164, R164, -INF , !P1 ;  /* 0xff800000a4a47808 */ /* 0x000fe20004800000 */
[C---:B------:R-:W-:Y:S01]  /*9df0*/  FFMA.FTZ R0, R7.reuse, UR5, R0 ;  /* 0x0000000507007c23 */ /* 0x040fe20008010000 */
[----:B------:R-:W2:Y:S01]  /*9e00*/  MUFU.TANH R6, R177 ;  /* 0x000000b100067308 */ /* 0x000ea20000002400 */
[C---:B------:R-:W-:Y:S01]  /*9e10*/  ISETP.GE.AND P1, PT, R20.reuse, R135, PT ;  /* 0x000000871400720c */ /* 0x040fe20003f26270 */
[----:B-1----:R-:W-:Y:S01]  /*9e20*/  FFMA.FTZ R12, R7, UR5, R12 ;  /* 0x00000005070c7c23 */ /* 0x002fe2000801000c */
[----:B------:R-:W-:-:S02]  /*9e30*/  VIADD R20, R20, 0x39 ;  /* 0x0000003914147836 */ /* 0x000fc40000000000 */
[----:B------:R-:W-:Y:S02]  /*9e40*/  FSEL R7, R0, -INF , !P1 ;  /* 0xff80000000077808 */ /* 0x000fe40004800000 */
[----:B------:R-:W-:Y:S01]  /*9e50*/  FSEL R0, R12, -INF , !P6 ;  /* 0xff8000000c007808 */ /* 0x000fe20007000000 */
[----:B------:R-:W1:Y:S01]  /*9e60*/  MUFU.TANH R179, R179 ;  /* 0x000000b300b37308 */ /* 0x000e620000002400 */
[----:B------:R-:W-:Y:S01]  /*9e70*/  ISETP.LT.AND P6, PT, R207, UR11, PT ;  /* 0x0000000bcf007c0c */ /* 0x000fe2000bfc1270 */
[----:B---3--:R-:W-:Y:S01]  /*9e80*/  FFMA.FTZ R10, R14, UR5, R10 ;  /* 0x000000050e0a7c23 */ /* 0x008fe2000801000a */
[----:B------:R-:W-:Y:S02]  /*9e90*/  I2FP.F32.S32 R13, R20 ;  /* 0x00000014000d7245 */ /* 0x000fe40000201400 */
[----:B------:R-:W-:Y:S02]  /*9ea0*/  ISETP.GE.AND P1, PT, R20, R2, PT ;  /* 0x000000021400720c */ /* 0x000fe40003f26270 */
[----:B------:R-:W-:Y:S01]  /*9eb0*/  FSEL R162, R10, -INF , !P2 ;  /* 0xff8000000aa27808 */ /* 0x000fe20005000000 */
[----:B--2---:R-:W-:Y:S01]  /*9ec0*/  FFMA.FTZ R6, R13, UR5, R6 ;  /* 0x000000050d067c23 */ /* 0x004fe20008010006 */
[----:B------:R-:W-:-:S04]  /*9ed0*/  ISETP.GE.AND P2, PT, R20, R135, PT ;  /* 0x000000871400720c */ /* 0x000fc80003f46270 */
[----:B------:R-:W-:Y:S01]  /*9ee0*/  FSEL R165, R6, -INF , !P2 ;  /* 0xff80000006a57808 */ /* 0x000fe20005000000 */
[----:B-1----:R-:W-:-:S05]  /*9ef0*/  FFMA.FTZ R161, R13, UR5, R179 ;  /* 0x000000050da17c23 */ /* 0x002fca00080100b3 */
        /* <DEDUP_REMOVED lines=74> */
.L_x_3496:
[----:B------:R-:W-:-:S04]  /*a3a0*/  ULEA UR14, -UR6, URZ, 0x6 ;  /* 0x0000003f060e7291 */ /* 0x000fc8000f8e313f */
[----:B------:R-:W-:-:S12]  /*a3b0*/  USHF.R.S32.HI UR8, URZ, 0x1f, UR14 ;  /* 0x0000001f3f087899 */ /* 0x000fd8000801140e */
.L_x_3497:
        /* <DEDUP_REMOVED lines=124> */
.L_x_3499:
[----:B------:R-:W-:Y:S05]  /*ab80*/  BSYNC B0 ;  /* 0x0000000000007941 */ /* 0x000fea0003800000 */
.L_x_3498:
[----:B------:R-:W0:Y:S01]  /*ab90*/  LDGDEPBAR ;  /* 0x00000000000079af */ /* 0x000e220000000000 */
[----:B-12---:R-:W-:Y:S01]  /*aba0*/  IMAD.U32 R13, RZ, RZ, UR14 ;  /* 0x0000000eff0d7e24 */ /* 0x006fe2000f8e00ff */
[----:B------:R-:W-:Y:S01]  /*abb0*/  MOV R2, UR8 ;  /* 0x0000000800027c02 */ /* 0x000fe20008000f00 */
[----:B------:R-:W-:-:S03]  /*abc0*/  IMAD.U32 R6, RZ, RZ, UR14 ;  /* 0x0000000eff067e24 */ /* 0x000fc6000f8e00ff */
[----:B------:R-:W-:-:S04]  /*abd0*/  LEA R216, P1, R13, R216, 0x1 ;  /* 0x000000d80dd87211 */ /* 0x000fc800078208ff */
[----:B------:R-:W-:-:S09]  /*abe0*/  LEA.HI.X R215, R6, R215, R2, 0x1, P1 ;  /* 0x000000d706d77211 */ /* 0x000fd200008f0c02 */
.L_x_3495:
        /* <DEDUP_REMOVED lines=49> */
[----:B------:R-:W-:Y:S01]  /*af00*/  FFMA.FTZ R154, R5, UR12, -R168 ;  /* 0x0000000c059a7c23 */ /* 0x000fe200080108a8 */
[----:B------:R-:W-:Y:S01]  /*af10*/  FSEL R5, R158, RZ, P2 ;  /* 0x000000ff9e057208 */ /* 0x000fe20001000000 */
[----:B------:R-:W-:Y:S01]  /*af20*/  FADD.FTZ R6, R3, -R6 ;  /* 0x8000000603067221 */ /* 0x000fe20000010000 */
[--C-:B------:R-:W-:Y:S01]  /*af30*/  FFMA.FTZ R156, R7, UR12, -R168.reuse ;  /* 0x0000000c079c7c23 */ /* 0x100fe200080108a8 */
[--C-:B------:R-:W-:Y:S01]  /*af40*/  FFMA.FTZ R2, R4, UR12, -R163.reuse ;  /* 0x0000000c04027c23 */ /* 0x100fe200080108a3 */
[----:B------:R-:W-:Y:S01]  /*af50*/  FFMA.FTZ R159, R26, UR12, -R163 ;  /* 0x0000000c1a9f7c23 */ /* 0x000fe200080108a3 */
[----:B------:R-:W-:Y:S01]  /*af60*/  FADD.FTZ R4, R132, -R5 ;  /* 0x8000000584047221 */ /* 0x000fe20000010000 */
[--C-:B------:R-:W-:Y:S01]  /*af70*/  FFMA.FTZ R152, R0, UR12, -R163.reuse ;  /* 0x0000000c00987c23 */ /* 0x100fe200080108a3 */
[----:B------:R-:W1:Y:S01]  /*af80*/  LDSM.16.MT88.4 R24, [R197+0xc000] ;  /* 0x00c00000c518783b */ /* 0x000e620000004200 */
[--C-:B------:R-:W-:Y:S01]  /*af90*/  FFMA.FTZ R155, R9, UR12, -R168.reuse ;  /* 0x0000000c099b7c23 */ /* 0x100fe200080108a8 */
[--C-:B------:R-:W-:Y:S01]  /*afa0*/  FFMA.FTZ R153, R11, UR12, -R168.reuse ;  /* 0x0000000c0b997c23 */ /* 0x100fe200080108a8 */
[--C-:B------:R-:W-:Y:S01]  /*afb0*/  FFMA.FTZ R0, R8, UR12, -R163.reuse ;  /* 0x0000000c08007c23 */ /* 0x100fe200080108a3 */
[----:B------:R-:W-:Y:S01]  /*afc0*/  FMUL.FTZ R160, R4, UR12 ;  /* 0x0000000c04a07c20 */ /* 0x000fe20008410000 */
[----:B------:R-:W-:Y:S01]  /*afd0*/  FMUL.FTZ R3, R6, UR12 ;  /* 0x0000000c06037c20 */ /* 0x000fe20008410000 */
[----:B------:R-:W-:Y:S01]  /*afe0*/  MUFU.EX2 R156, R156 ;  /* 0x0000009c009c7308 */ /* 0x000fe20000000800 */
[----:B------:R-:W2:Y:S01]  /*aff0*/  LDSM.16.MT88.4 R8, [R200+0xc000] ;  /* 0x00c00000c808783b */ /* 0x000ea20000004200 */
[--C-:B------:R-:W-:Y:S01]  /*b000*/  FFMA.FTZ R170, R175, UR12, -R168.reuse ;  /* 0x0000000cafaa7c23 */ /* 0x100fe200080108a8 */
[--C-:B------:R-:W-:Y:S01]  /*b010*/  FFMA.FTZ R172, R139, UR12, -R168.reuse ;  /* 0x0000000c8bac7c23 */ /* 0x100fe200080108a8 */
[--C-:B------:R-:W-:Y:S01]  /*b020*/  FFMA.FTZ R175, R137, UR12, -R168.reuse ;  /* 0x0000000c89af7c23 */ /* 0x100fe200080108a8 */
[--C-:B------:R-:W-:Y:S01]  /*b030*/  FFMA.FTZ R173, R173, UR12, -R168.reuse ;  /* 0x0000000cadad7c23 */ /* 0x100fe200080108a8 */
[----:B------:R-:W3:Y:S01]  /*b040*/  LDSM.16.MT88.4 R136, [R196+0x10000] ;  /* 0x01000000c488783b */ /* 0x000ee20000004200 */
[--C-:B------:R-:W-:Y:S01]  /*b050*/  FFMA.FTZ R174, R174, UR12, -R163.reuse ;  /* 0x0000000caeae7c23 */ /* 0x100fe200080108a3 */
[----:B------:R-:W4:Y:S01]  /*b060*/  MUFU.EX2 R155, R155 ;  /* 0x0000009b009b7308 */ /* 0x000f220000000800 */
        /* <DEDUP_REMOVED lines=15> */
[----:B------:R-:W5:Y:S01]  /*b160*/  MUFU.EX2 R153, R153 ;  /* 0x0000009900997308 */ /* 0x000f620000000800 */
[----:B----4-:R-:W-:Y:S01]  /*b170*/  F2FP.BF16.F32.PACK_AB R4, R155, R156 ;  /* 0x0000009c9b04723e */ /* 0x010fe200000010ff */
[--C-:B------:R-:W-:Y:S01]  /*b180*/  FFMA.FTZ R164, R164, UR12, -R163.reuse ;  /* 0x0000000ca4a47c23 */ /* 0x100fe200080108a3 */
[----:B------:R-:W-:Y:S01]  /*b190*/  LDSM.16.MT88.4 R140, [R198+0xf000] ;  /* 0x00f00000c68c783b */ /* 0x000fe20000004200 */
[--C-:B------:R-:W-:Y:S01]  /*b1a0*/  FFMA.FTZ R162, R162, UR12, -R163.reuse ;  /* 0x0000000ca2a27c23 */ /* 0x100fe200080108a3 */
[----:B------:R-:W-:-:S03]  /*b1b0*/  FFMA.FTZ R161, R161, UR12, -R163 ;  /* 0x0000000ca1a17c23 */ /* 0x000fc600080108a3 */
[----:B------:R-:W-:Y:S08]  /*b1c0*/  MUFU.EX2 R152, R152 ;  /* 0x0000009800987308 */ /* 0x000ff00000000800 */
[----:B------:R-:W4:Y:S01]  /*b1d0*/  MUFU.EX2 R2, R2 ;  /* 0x0000000200027308 */ /* 0x000f220000000800 */
[----:B-----5:R-:W-:-:S07]  /*b1e0*/  F2FP.BF16.F32.PACK_AB R6, R153, R154 ;  /* 0x0000009a9906723e */ /* 0x020fce00000010ff */
        /* <DEDUP_REMOVED lines=65> */
[----:B------:R-:W2:Y:S01]  /*b600*/  LDSM.16.MT88.4 R108, [R197+0xe000] ;  /* 0x00e00000c56c783b */ /* 0x000ea20000004200 */
        /* <DEDUP_REMOVED lines=17> */
[----:B---3--:R-:W-:Y:S01]  /*b720*/  HMMA.16816.F32.BF16 R92, R4, R136, R92 ;  /* 0x00000088045c723c */ /* 0x008fe2000004185c */
        /* <DEDUP_REMOVED lines=69> */
[----:B------:R-:W2:Y:S01]  /*bb80*/  LDSM.16.MT88.4 R112, [R198+0xe800] ;  /* 0x00e80000c670783b */ /* 0x000ea20000004200 */
[----:B------:R-:W-:-:S03]  /*bb90*/  FADD.FTZ R3, R2, R3 ;  /* 0x0000000302037221 */ /* 0x000fc60000010000 */
[----:B------:R-:W2:Y:S01]  /*bba0*/  LDSM.16.MT88.4 R108, [R197+0xe800] ;  /* 0x00e80000c56c783b */ /* 0x000ea20000004200 */
        /* <DEDUP_REMOVED lines=64> */
[----:B--2---:R-:W-:Y:S01]  /*bfb0*/  HMMA.16816.F32.BF16 R92, R104, R112, R92 ;  /* 0x00000070685c723c */ /* 0x004fe2000004185c */
        /* <DEDUP_REMOVED lines=92> */
.L_x_3492:
        /* <DEDUP_REMOVED lines=40> */
.L_x_3504:
        /* <DEDUP_REMOVED lines=39> */
[----:B------:R-:W-:Y:S03]  /*ca70*/  @!UP4 UIADD3 UR33, UR33, 0x1, URZ ;  /* 0x000000012121c890 */ /* 0x000fe6000fffe03f */
[----:B------:R-:W-:Y:S02]  /*ca80*/  @UP5 UIADD3 UR31, UR31, 0x1, URZ ;  /* 0x000000011f1f5890 */ /* 0x000fe4000fffe03f */
[----:B------:R-:W-:Y:S02]  /*ca90*/  @UP6 UIADD3 UR33, UR33, 0x1, URZ ;  /* 0x0000000121216890 */ /* 0x000fe4000fffe03f */
[----:B------:R-:W-:Y:S02]  /*caa0*/  @!UP2 UIADD3 UR31, -UR31, URZ, URZ ;  /* 0x0000003f1f1fa290 */ /* 0x000fe4000fffe13f */
[----:B------:R-:W-:Y:S02]  /*cab0*/  @!UP3 UIADD3 UR33, -UR33, URZ, URZ ;  /* 0x0000003f2121b290 */ /* 0x000fe4000fffe13f */
[----:B------:R-:W-:Y:S02]  /*cac0*/  USEL UR31, UR19, UR31, !UP1 ;  /* 0x0000001f131f7287 */ /* 0x000fe4000c800000 */
[----:B------:R-:W-:Y:S04]  /*cad0*/  USEL UR33, UR19, UR33, !UP1 ;  /* 0x0000002113217287 */ /* 0x000fe8000c800000 */
[----:B------:R-:W-:Y:S01]  /*cae0*/  IMAD.U32 R6, RZ, RZ, UR31 ;  /* 0x0000001fff067e24 */ /* 0x000fe2000f8e00ff */
[----:B------:R-:W-:Y:S01]  /*caf0*/  UIADD3 UR27, UR33, -UR31, URZ ;  /* 0x8000001f211b7290 */ /* 0x000fe2000fffe03f */
[----:B------:R-:W-:Y:S01]  /*cb00*/  IMAD.U32 R4, RZ, RZ, UR31 ;  /* 0x0000001fff047e24 */ /* 0x000fe2000f8e00ff */
[----:B------:R-:W-:Y:S01]  /*cb10*/  MOV R3, UR33 ;  /* 0x0000002100037c02 */ /* 0x000fe20008000f00 */
[----:B------:R-:W-:Y:S01]  /*cb20*/  IMAD.U32 R2, RZ, RZ, UR33 ;  /* 0x00000021ff027e24 */ /* 0x000fe2000f8e00ff */
[----:B------:R-:W-:Y:S01]  /*cb30*/  LEA R6, P2, R6, UR16, 0x2 ;  /* 0x0000001006067c11 */ /* 0x000fe2000f8410ff */
[----:B------:R-:W-:Y:S01]  /*cb40*/  UIMAD UR27, UR27, UR9, -0x40 ;  /* 0xffffffc01b1b74a4 */ /* 0x000fe2000f8e0209 */
[----:B------:R-:W-:Y:S02]  /*cb50*/  LEA R8, P1, R3, UR16, 0x2 ;  /* 0x0000001003087c11 */ /* 0x000fe4000f8210ff */
[----:B------:R-:W-:Y:S01]  /*cb60*/  LEA.HI.X.SX32 R7, R4, UR17, 0x2, P2 ;  /* 0x0000001104077c11 */ /* 0x000fe200090f16ff */
[----:B------:R-:W-:Y:S01]  /*cb70*/  USHF.R.S32.HI UR12, URZ, 0x1f, UR27 ;  /* 0x0000001f3f0c7899 */ /* 0x000fe2000801141b */
[----:B------:R-:W-:Y:S01]  /*cb80*/  LEA.HI.X.SX32 R9, R2, UR17, 0x2, P1 ;  /* 0x0000001102097c11 */ /* 0x000fe200088f16ff */
[----:B------:R-:W1:Y:S01]  /*cb90*/  LDC.64 R4, c[0x0][0x250] ;  /* 0x00009400ff047b82 */ /* 0x000e620000000a00 */
[----:B------:R-:W-:Y:S02]  /*cba0*/  R2UR UR35, R7 ;  /* 0x00000000072372ca */ /* 0x000fe400000e0000 */
[----:B------:R-:W-:Y:S02]  /*cbb0*/  R2UR UR28, R8 ;  /* 0x00000000081c72ca */ /* 0x000fe400000e0000 */
[----:B------:R-:W-:Y:S03]  /*cbc0*/  R2UR UR34, R6 ;  /* 0x00000000062272ca */ /* 0x000fe600000e0000 */
[----:B------:R-:W2:Y:S01]  /*cbd0*/  LDC.64 R2, c[0x0][0x238] ;  /* 0x00008e00ff027b82 */ /* 0x000ea20000000a00 */
[----:B------:R-:W-:Y:S05]  /*cbe0*/  R2UR UR29, R9 ;  /* 0x00000000091d72ca */ /* 0x000fea00000e0000 */
[----:B------:R-:W-:Y:S02]  /*cbf0*/  IMAD.U32 R13, RZ, RZ, UR35 ;  /* 0x00000023ff0d7e24 */ /* 0x000fe4000f8e00ff */
[----:B------:R-:W-:Y:S02]  /*cc00*/  IMAD.U32 R10, RZ, RZ, UR28 ;  /* 0x0000001cff0a7e24 */ /* 0x000fe4000f8e00ff */
[----:B------:R-:W-:Y:S04]  /*cc10*/  MOV R12, UR34 ;  /* 0x00000022000c7c02 */ /* 0x000fe80008000f00 */
[----:B------:R-:W-:Y:S01]  /*cc20*/  MOV R11, UR29 ;  /* 0x0000001d000b7c02 */ /* 0x000fe20008000f00 */
[----:B------:R-:W3:Y:S01]  /*cc30*/  LDG.E R7, desc[UR20][R12.64] ;  /* 0x000000140c077981 */ /* 0x000ee2000c1e1900 */
[C---:B-1----:R-:W-:Y:S02]  /*cc40*/  IMAD R6, R4.reuse, UR12, RZ ;  /* 0x0000000c04067c24 */ /* 0x042fe4000f8e02ff */
[----:B------:R-:W-:Y:S01]  /*cc50*/  IMAD.WIDE.U32 R132, R4, UR27, RZ ;  /* 0x0000001b04847c25 */ /* 0x000fe2000f8e00ff */
[----:B------:R-:W3:Y:S03]  /*cc60*/  LDG.E R8, desc[UR20][R10.64] ;  /* 0x000000140a087981 */ /* 0x000ee6000c1e1900 */
[----:B------:R-:W-:Y:S04]  /*cc70*/  IMAD R6, R5, UR27, R6 ;  /* 0x0000001b05067c24 */ /* 0x000fe8000f8e0206 */
[----:B------:R-:W-:Y:S02]  /*cc80*/  IMAD.IADD R133, R133, 0x1, R6 ;  /* 0x0000000185857824 */ /* 0x000fe400078e0206 */
[----:B---3--:R-:W-:Y:S04]  /*cc90*/  IMAD.IADD R7, R7, 0x1, -R8 ;  /* 0x0000000107077824 */ /* 0x008fe800078e0a08 */
[-C--:B--2---:R-:W-:Y:S01]  /*cca0*/  IMAD.WIDE.U32 R132, R7, R2.reuse, R132 ;  /* 0x0000000207847225 */ /* 0x084fe200078e0084 */
[----:B------:R-:W-:Y:S05]  /*ccb0*/  SHF.R.S32.HI R5, RZ, 0x1f, R7 ;  /* 0x0000001fff057819 */ /* 0x000fea0000011407 */
[----:B------:R-:W-:Y:S04]  /*ccc0*/  IMAD R4, R5, R2, RZ ;  /* 0x0000000205047224 */ /* 0x000fe800078e02ff */
[----:B------:R-:W-:Y:S05]  /*ccd0*/  IMAD R4, R7, R3, R4 ;  /* 0x0000000307047224 */ /* 0x000fea00078e0204 */
[----:B------:R-:W-:Y:S07]  /*cce0*/  IADD3 R3, R133, R4, RZ ;  /* 0x0000000485037210 */ /* 0x000fee0007ffe0ff */
.L_x_3501:
[----:B------:R-:W-:Y:S01]  /*ccf0*/  IADD3 R223, P2, R209, R132, RZ ;  /* 0x00000084d1df7210 */ /* 0x000fe20007f5e0ff */
[----:B------:R-:W-:Y:S01]  /*cd00*/  @P5 STS.128 [R210+0xc000], RZ ;  /* 0x00c000ffd2005388 */ /* 0x000fe20000000c00 */
[-C--:B------:R-:W-:Y:S02]  /*cd10*/  LEA R2, P1, R132, R218.reuse, 0x1 ;  /* 0x000000da84027211 */ /* 0x080fe400078208ff */
[----:B------:R-:W-:Y:S02]  /*cd20*/  IADD3.X R134, R208, R3, RZ, P2, !PT ;  /* 0x00000003d0867210 */ /* 0x000fe400017fe4ff */
[-C--:B------:R-:W-:Y:S02]  /*cd30*/  LEA.HI.X R3, R132, R221.reuse, R3, 0x1, P1 ;  /* 0x000000dd84037211 */ /* 0x080fe400008f0c03 */
[CC--:B------:R-:W-:Y:S02]  /*cd40*/  @!P5 LEA R232, P6, R223.reuse, R218.reuse, 0x1 ;  /* 0x000000dadfe8d211 */ /* 0x0c0fe400078c08ff */
[CC--:B------:R-:W-:Y:S01]  /*cd50*/  @!P4 LEA R228, P2, R223.reuse, R218.reuse, 0x1 ;  /* 0x000000dadfe4c211 */ /* 0x0c0fe200078408ff */
[----:B------:R-:W-:Y:S01]  /*cd60*/  @!PT LDS RZ, [RZ] ;  /* 0x00000000fffff984 */ /* 0x000fe20000000800 */
[----:B------:R-:W-:Y:S01]  /*cd70*/  @!PT LDS RZ, [RZ] ;  /* 0x00000000fffff984 */ /* 0x000fe20000000800 */
[----:B------:R-:W-:Y:S01]  /*cd80*/  @!PT LDS RZ, [RZ] ;  /* 0x00000000fffff984 */ /* 0x000fe20000000800 */
[----:B------:R-:W-:Y:S01]  /*cd90*/  @!P5 LDGSTS.E.BYPASS.LTC128B.128 [R210+0xc000], desc[UR20][R2.64] ;  /* 0x0c00000002d2dfae */ /* 0x000fe2000b901d54 */
[CCC-:B------:R-:W-:Y:S02]  /*cda0*/  @!P5 LEA.HI.X R233, R223.reuse, R221.reuse, R134.reuse, 0x1, P6 ;  /* 0x000000dddfe9d211 */ /* 0x1c0fe400030f0c86 */
[C-C-:B------:R-:W-:Y:S01]  /*cdb0*/  @!P4 LEA.HI.X R229, R223.reuse, R221, R134.reuse, 0x1, P2 ;  /* 0x000000dddfe5c211 */ /* 0x140fe200010f0c86 */
[----:B------:R-:W-:Y:S01]  /*cdc0*/  @P4 STS.128 [R210+0xe000], RZ ;  /* 0x00e000ffd2004388 */ /* 0x000fe20000000c00 */
[----:B------:R-:W-:Y:S02]  /*cdd0*/  @!P3 LEA R226, P1, R223, R218, 0x1 ;  /* 0x000000dadfe2b211 */ /* 0x000fe400078208ff */
[----:B------:R-:W-:Y:S01]  /*cde0*/  IADD3 R133, P6, R209, R223, RZ ;  /* 0x000000dfd1857210 */ /* 0x000fe20007fde0ff */
[----:B------:R-:W-:Y:S01]  /*cdf0*/  @!PT LDS RZ, [RZ] ;  /* 0x00000000fffff984 */ /* 0x000fe20000000800 */
[----:B------:R-:W-:Y:S01]  /*ce00*/  @!PT LDS RZ, [RZ] ;  /* 0x00000000fffff984 */ /* 0x000fe20000000800 */
[----:B------:R-:W-:Y:S01]  /*ce10*/  @!PT LDS RZ, [RZ] ;  /* 0x00000000fffff984 */ /* 0x000fe20000000800 */
[----:B------:R-:W-:Y:S01]  /*ce20*/  @!P4 LDGSTS.E.BYPASS.LTC128B.128 [R210+0xe000], desc[UR20][R2.64+0x80] ;  /* 0x0e00008002d2cfae */ /* 0x000fe2000b901d54 */
[-C--:B------:R-:W-:Y:S02]  /*ce30*/  @!P3 LEA.HI.X R227, R223, R221.reuse, R134, 0x1, P1 ;  /* 0x000000dddfe3b211 */ /* 0x080fe400008f0c86 */
[C---:B------:R-:W-:Y:S01]  /*ce40*/  IADD3.X R134, R208.reuse, R134, RZ, P6, !PT ;  /* 0x00000086d0867210 */ /* 0x040fe200037fe4ff */
[----:B------:R-:W-:Y:S01]  /*ce50*/  @P3 STS.128 [R210+0x10000], RZ ;  /* 0x010000ffd2003388 */ /* 0x000fe20000000c00 */
        /* <DEDUP_REMOVED lines=16> */
[----:B------:R-:W-:Y:S01]  /*cf60*/  IADD3.X R134, R208, R134, RZ, P6, !PT ;  /* 0x00000086d0867210 */ /* 0x000fe200037fe4ff */
        /* <DEDUP_REMOVED lines=8> */
[CCC-:B------:R-:W-:Y:S01]  /*cff0*/  @!P4 LEA.HI.X R235, R132.reuse, R221.reuse, R134.reuse, 0x1, P2 ;  /* 0x000000dd84ebc211 */ /* 0x1c0fe200010f0c86 */
[----:B------:R-:W-:Y:S01]  /*d000*/  @P3 STS.128 [R210+0x10800], RZ ;  /* 0x010800ffd2003388 */ /* 0x000fe20000000c00 */
[C---:B------:R-:W-:Y:S03]  /*d010*/  @!P3 LEA R220, P1, R132.reuse, R218, 0x1 ;  /* 0x000000da84dcb211 */ /* 0x040fe600078208ff */
[----:B------:R-:W-:Y:S01]  /*d020*/  @!PT LDS RZ, [RZ] ;  /* 0x00000000fffff984 */ /* 0x000fe20000000800 */
[----:B------:R-:W-:Y:S01]  /*d030*/  @!PT LDS RZ, [RZ] ;  /* 0x00000000fffff984 */ /* 0x000fe20000000800 */
[----:B------:R-:W-:Y:S01]  /*d040*/  @!PT LDS RZ, [RZ] ;  /* 0x00000000fffff984 */ /* 0x000fe20000000800 */
[----:B------:R-:W-:Y:S01]  /*d050*/  @!P3 LDGSTS.E.BYPASS.LTC128B.128 [R210+0x10800], desc[UR20][R226.64+0x100] ;  /* 0x10800100e2d2bfae */ /* 0x000fe2000b901d54 */
[----:B------:R-:W-:Y:S02]  /*d060*/  @!P3 LEA.HI.X R221, R132, R221, R134, 0x1, P1 ;  /* 0x000000dd84ddb211 */ /* 0x000fe400008f0c86 */
[----:B------:R-:W-:Y:S01]  /*d070*/  ISETP.LT.AND P1, PT, R207, UR11, PT ;  /* 0x0000000bcf007c0c */ /* 0x000fe2000bf21270 */
        /* <DEDUP_REMOVED lines=211> */
[----:B---3--:R-:W-:Y:S01]  /*ddb0*/  FMUL.FTZ R133, R19, UR14 ;  /* 0x0000000e13857c20 */ /* 0x008fe20008410000 */
[----:B------:R-:W-:Y:S01]  /*ddc0*/  FMUL.FTZ R234, R27, UR14 ;  /* 0x0000000e1bea7c20 */ /* 0x000fe20008410000 */
[----:B------:R-:W-:Y:S07]  /*ddd0*/  HMMA.16816.F32.BF16 R32, R176, R138, R32 ;  /* 0x0000008ab020723c */ /* 0x000fee0000041820 */
[----:B------:R3:W2:Y:S01]  /*dde0*/  MUFU.TANH R171, R133 ;  /* 0x0000008500ab7308 */ /* 0x0006a20000002400 */
[----:B-----5:R-:W-:Y:S09]  /*ddf0*/  FMUL.FTZ R134, R25, UR14 ;  /* 0x0000000e19867c20 */ /* 0x020ff20008410000 */
[----:B------:R5:W2:Y:S01]  /*de00*/  MUFU.TANH R145, R134 ;  /* 0x0000008600917308 */ /* 0x000aa20000002400 */
[----:B-1----:R-:W-:Y:S01]  /*de10*/  FMUL.FTZ R218, R23, UR14 ;  /* 0x0000000e17da7c20 */ /* 0x002fe20008410000 */
[----:B------:R-:W-:Y:S08]  /*de20*/  FMUL.FTZ R238, R28, UR14 ;  /* 0x0000000e1cee7c20 */ /* 0x000ff00008410000 */
[----:B------:R1:W1:Y:S01]  /*de30*/  MUFU.TANH R175, R221 ;  /* 0x000000dd00af7308 */ /* 0x0002620000002400 */
[----:B---3--:R-:W-:Y:S01]  /*de40*/  FMUL.FTZ R133, R26, UR14 ;  /* 0x0000000e1a857c20 */ /* 0x008fe20008410000 */
[----:B------:R-:W-:Y:S01]  /*de50*/  FMUL.FTZ R237, R29, UR14 ;  /* 0x0000000e1ded7c20 */ /* 0x000fe20008410000 */
[----:B------:R-:W-:Y:S07]  /*de60*/  FMUL.FTZ R236, R30, UR14 ;  /* 0x0000000e1eec7c20 */ /* 0x000fee0008410000 */
[----:B------:R3:W2:Y:S01]  /*de70*/  MUFU.TANH R181, R133 ;  /* 0x0000008500b57308 */ /* 0x0006a20000002400 */
[----:B-----5:R-:W-:Y:S09]  /*de80*/  FMUL.FTZ R134, R34, UR14 ;  /* 0x0000000e22867c20 */ /* 0x020ff20008410000 */
[----:B------:R5:W2:Y:S01]  /*de90*/  MUFU.TANH R183, R218 ;  /* 0x000000da00b77308 */ /* 0x000aa20000002400 */
[----:B-1----:R-:W-:Y:S09]  /*dea0*/  FMUL.FTZ R221, R32, UR14 ;  /* 0x0000000e20dd7c20 */ /* 0x002ff20008410000 */
[----:B------:R1:W1:Y:S01]  /*deb0*/  MUFU.TANH R147, R235 ;  /* 0x000000eb00937308 */ /* 0x0002620000002400 */
[----:B---3--:R-:W-:Y:S09]  /*dec0*/  FMUL.FTZ R133, R35, UR14 ;  /* 0x0000000e23857c20 */ /* 0x008ff20008410000 */
[----:B------:R-:W3:Y:S01]  /*ded0*/  MUFU.TANH R220, R220 ;  /* 0x000000dc00dc7308 */ /* 0x000ee20000002400 */
[----:B-----5:R-:W-:Y:S09]  /*dee0*/  FMUL.FTZ R218, R31, UR14 ;  /* 0x0000000e1fda7c20 */ /* 0x020ff20008410000 */
[----:B------:R-:W2:Y:S01]  /*def0*/  MUFU.TANH R222, R222 ;  /* 0x000000de00de7308 */ /* 0x000ea20000002400 */
[----:B-1----:R-:W-:Y:S09]  /*df00*/  FMUL.FTZ R235, R33, UR14 ;  /* 0x0000000e21eb7c20 */ /* 0x002ff20008410000 */
        /* <DEDUP_REMOVED lines=20> */
[----:B----4-:R-:W-:Y:S09]  /*e050*/  MOV R221, R3 ;  /* 0x0000000300dd7202 */ /* 0x010ff20000000f00 */
[----:B------:R-:W4:Y:S01]  /*e060*/  MUFU.TANH R133, R133 ;  /* 0x0000008500857308 */ /* 0x000f220000002400 */
[----:B--23--:R-:W-:Y:S05]  /*e070*/  @!P1 BRA `(.L_x_3502) ;  /* 0x0000000800789947 */ /* 0x00cfea0003800000 */
        /* <DEDUP_REMOVED lines=45> */
[----:B------:R-:W-:Y:S02]  /*e350*/  LEA.HI.X.SX32 R5, R3, UR17, 0x2, P2 ;  /* 0x0000001103057c11 */ /* 0x000fe400090f16ff */
[----:B------:R-:W-:Y:S01]  /*e360*/  R2UR UR29, R7 ;  /* 0x00000000071d72ca */ /* 0x000fe200000e0000 */
[----:B------:R-:W2:Y:S01]  /*e370*/  LDC.64 R2, c[0x0][0x230] ;  /* 0x00008c00ff027b82 */ /* 0x000ea20000000a00 */
[----:B------:R-:W-:Y:S02]  /*e380*/  R2UR UR34, R4 ;  /* 0x00000000042272ca */ /* 0x000fe400000e0000 */
[----:B------:R-:W-:Y:S02]  /*e390*/  R2UR UR35, R5 ;  /* 0x00000000052372ca */ /* 0x000fe400000e0000 */
[----:B------:R-:W-:Y:S03]  /*e3a0*/  R2UR UR28, R6 ;  /* 0x00000000061c72ca */ /* 0x000fe600000e0000 */
[----:B------:R-:W3:Y:S04]  /*e3b0*/  LDC.64 R4, c[0x0][0x248] ;  /* 0x00009200ff047b82 */ /* 0x000ee80000000a00 */
[----:B------:R-:W-:Y:S02]  /*e3c0*/  IMAD.U32 R13, RZ, RZ, UR29 ;  /* 0x0000001dff0d7e24 */ /* 0x000fe4000f8e00ff */
[----:B------:R-:W-:Y:S02]  /*e3d0*/  MOV R10, UR34 ;  /* 0x00000022000a7c02 */ /* 0x000fe40008000f00 */
[----:B------:R-:W-:Y:S02]  /*e3e0*/  IMAD.U32 R11, RZ, RZ, UR35 ;  /* 0x00000023ff0b7e24 */ /* 0x000fe4000f8e00ff */
[----:B------:R-:W-:Y:S03]  /*e3f0*/  IMAD.U32 R12, RZ, RZ, UR28 ;  /* 0x0000001cff0c7e24 */ /* 0x000fe6000f8e00ff */
[----:B------:R-:W5:Y:S04]  /*e400*/  LDG.E R7, desc[UR20][R10.64] ;  /* 0x000000140a077981 */ /* 0x000f68000c1e1900 */
[----:B------:R-:W5:Y:S01]  /*e410*/  LDG.E R8, desc[UR20][R12.64] ;  /* 0x000000140c087981 */ /* 0x000f62000c1e1900 */
[C---:B---3--:R-:W-:Y:S04]  /*e420*/  IMAD R6, R4.reuse, UR12, RZ ;  /* 0x0000000c04067c24 */ /* 0x048fe8000f8e02ff */
        /* <DEDUP_REMOVED lines=10> */
.L_x_3503:
        /* <DEDUP_REMOVED lines=89> */
.L_x_3502:
[----:B------:R-:W-:Y:S01]  /*ea60*/  MOV R3, UR11 ;  /* 0x0000000b00037c02 */ /* 0x000fe20008000f00 */
[----:B--2---:R-:W-:Y:S03]  /*ea70*/  LDSM.16.MT88.4 R12, [R200+0xc000] ;  /* 0x00c00000c80c783b */ /* 0x004fe60000004200 */
[----:B------:R-:W-:Y:S04]  /*ea80*/  LEA R2, R3, R212, 0x6 ;  /* 0x000000d403027211 */ /* 0x000fe800078e30ff */
[C---:B------:R-:W-:Y:S01]  /*ea90*/  IADD3 R4, R2.reuse, 0x8, RZ ;  /* 0x0000000802047810 */ /* 0x040fe20007ffe0ff */
[----:B------:R-:W-:Y:S01]  /*eaa0*/  LDSM.16.MT88.4 R20, [R198+0xc000] ;  /* 0x00c00000c614783b */ /* 0x000fe20000004200 */
[C---:B------:R-:W-:Y:S02]  /*eab0*/  IADD3 R6, R2.reuse, 0x10, RZ ;  /* 0x0000001002067810 */ /* 0x040fe40007ffe0ff */
[----:B------:R-:W-:Y:S02]  /*eac0*/  I2FP.F32.S32 R4, R4 ;  /* 0x0000000400047245 */ /* 0x000fe40000201400 */
[----:B------:R-:W-:Y:S02]  /*ead0*/  I2FP.F32.S32 R6, R6 ;  /* 0x0000000600067245 */ /* 0x000fe40000201400 */
[----:B------:R-:W-:Y:S01]  /*eae0*/  IADD3 R3, R2, 0x9, RZ ;  /* 0x0000000902037810 */ /* 0x000fe20007ffe0ff */
[C---:B-1----:R-:W-:Y:S01]  /*eaf0*/  FFMA.FTZ R227, R4.reuse, UR5, R227 ;  /* 0x0000000504e37c23 */ /* 0x042fe200080100e3 */
[----:B------:R-:W-:Y:S01]  /*eb00*/  FFMA.FTZ R225, R4, UR5, R225 ;  /* 0x0000000504e17c23 */ /* 0x000fe200080100e1 */
[----:B------:R-:W-:Y:S01]  /*eb10*/  IADD3 R4, R2, 0x11, RZ ;  /* 0x0000001102047810 */ /* 0x000fe20007ffe0ff */
[----:B------:R-:W-:Y:S01]  /*eb20*/  FFMA.FTZ R143, R6, UR5, R229 ;  /* 0x00000005068f7c23 */ /* 0x000fe200080100e5 */
[----:B------:R-:W-:Y:S01]  /*eb30*/  IADD3 R5, R2, 0x1, RZ ;  /* 0x0000000102057810 */ /* 0x000fe20007ffe0ff */
[----:B------:R-:W-:Y:S01]  /*eb40*/  FFMA.FTZ R173, R6, UR5, R173 ;  /* 0x0000000506ad7c23 */ /* 0x000fe200080100ad */
[----:B------:R-:W-:Y:S01]  /*eb50*/  I2FP.F32.S32 R7, R2 ;  /* 0x0000000200077245 */ /* 0x000fe20000201400 */
[----:B------:R-:W-:Y:S01]  /*eb60*/  LDSM.16.MT88.4 R28, [R197+0xc000] ;  /* 0x00c00000c51c783b */ /* 0x000fe20000004200 */
[----:B------:R-:W-:Y:S02]  /*eb70*/  I2FP.F32.S32 R4, R4 ;  /* 0x0000000400047245 */ /* 0x000fe40000201400 */
[----:B------:R-:W-:Y:S01]  /*eb80*/  IADD3 R6, R2, 0x19, RZ ;  /* 0x0000001902067810 */ /* 0x000fe20007ffe0ff */
[----:B------:R-:W-:Y:S01]  /*eb90*/  FFMA.FTZ R222, R7, UR5, R222 ;  /* 0x0000000507de7c23 */ /* 0x000fe200080100de */
[----:B------:R-:W-:Y:S01]  /*eba0*/  I2FP.F32.S32 R3, R3 ;  /* 0x0000000300037245 */ /* 0x000fe20000201400 */
        /* <DEDUP_REMOVED lines=8> */
[----:B------:R-:W-:Y:S01]  /*ec30*/  FFMA.FTZ R7, R7, UR5, R132 ;  /* 0x0000000507077c23 */ /* 0x000fe20008010084 */
[----:B------:R-:W-:Y:S01]  /*ec40*/  I2FP.F32.S32 R8, R8 ;  /* 0x0000000800087245 */ /* 0x000fe20000201400 */
[C---:B------:R-:W-:Y:S01]  /*ec50*/  FFMA.FTZ R224, R5.reuse, UR5, R224 ;  /* 0x0000000505e07c23 */ /* 0x040fe200080100e0 */
[----:B------:R-:W-:Y:S01]  /*ec60*/  IADD3 R3, R2, 0x21, RZ ;  /* 0x0000002102037810 */ /* 0x000fe20007ffe0ff */
[----:B------:R-:W-:Y:S01]  /*ec70*/  FFMA.FTZ R220, R5, UR5, R220 ;  /* 0x0000000505dc7c23 */ /* 0x000fe200080100dc */
[----:B------:R-:W-:Y:S01]  /*ec80*/  FMNMX.FTZ R5, R222, R0, !PT ;  /* 0x00000000de057209 */ /* 0x000fe20007810000 */
[C---:B------:R-:W-:Y:S01]  /*ec90*/  FFMA.FTZ R137, R6.reuse, UR5, R231 ;  /* 0x0000000506897c23 */ /* 0x040fe200080100e7 */
[----:B------:R-:W-:Y:S01]  /*eca0*/  FFMA.FTZ R171, R6, UR5, R171 ;  /* 0x0000000506ab7c23 */ /* 0x000fe200080100ab */
[----:B------:R-:W-:Y:S01]  /*ecb0*/  I2FP.F32.S32 R4, R4 ;  /* 0x0000000400047245 */ /* 0x000fe20000201400 */
[C---:B------:R-:W-:Y:S01]  /*ecc0*/  FFMA.FTZ R139, R8.reuse, UR5, R232 ;  /* 0x00000005088b7c23 */ /* 0x040fe200080100e8 */
[----:B------:R-:W-:Y:S01]  /*ecd0*/  I2FP.F32.S32 R6, R3 ;  /* 0x0000000300067245 */ /* 0x000fe20000201400 */
[----:B------:R-:W-:Y:S01]  /*ece0*/  FFMA.FTZ R169, R8, UR5, R169 ;  /* 0x0000000508a97c23 */ /* 0x000fe200080100a9 */
[----:B------:R-:W-:Y:S01]  /*ecf0*/  FMNMX.FTZ R3, R7, R135, !PT ;  /* 0x0000008707037209 */ /* 0x000fe20007810000 */
[----:B------:R-:W-:Y:S01]  /*ed00*/  FFMA.FTZ R223, R4, UR5, R223 ;  /* 0x0000000504df7c23 */ /* 0x000fe200080100df */
[----:B------:R-:W-:Y:S01]  /*ed10*/  FMNMX.FTZ R8, R224, R5, !PT ;  /* 0x00000005e0087209 */ /* 0x000fe20007810000 */
[----:B------:R-:W-:Y:S01]  /*ed20*/  FFMA.FTZ R177, R4, UR5, R233 ;  /* 0x0000000504b17c23 */ /* 0x000fe200080100e9 */
[----:B------:R-:W-:Y:S01]  /*ed30*/  FMNMX.FTZ R4, R220, R3, !PT ;  /* 0x00000003dc047209 */ /* 0x000fe20007810000 */
[C---:B------:R-:W-:Y:S01]  /*ed40*/  FFMA.FTZ R183, R6.reuse, UR5, R183 ;  /* 0x0000000506b77c23 */ /* 0x040fe200080100b7 */
[----:B------:R-:W-:Y:S01]  /*ed50*/  FMNMX.FTZ R3, R227, R8, !PT ;  /* 0x00000008e3037209 */ /* 0x000fe20007810000 */
[----:B------:R-:W-:Y:S01]  /*ed60*/  FFMA.FTZ R175, R6, UR5, R175 ;  /* 0x0000000506af7c23 */ /* 0x000fe200080100af */
        /* <DEDUP_REMOVED lines=8> */
[C---:B------:R-:W-:Y:S02]  /*edf0*/  IADD3 R10, R2.reuse, 0x28, RZ ;  /* 0x00000028020a7810 */ /* 0x040fe40007ffe0ff */
[----:B------:R-:W-:Y:S02]  /*ee00*/  FMNMX.FTZ R8, R139, R8, !PT ;  /* 0x000000088b087209 */ /* 0x000fe40007810000 */
[C---:B------:R-:W-:Y:S02]  /*ee10*/  IADD3 R4, R2.reuse, 0x30, RZ ;  /* 0x0000003002047810 */ /* 0x040fe40007ffe0ff */
[----:B------:R-:W-:Y:S02]  /*ee20*/  FMNMX.FTZ R6, R171, R6, !PT ;  /* 0x00000006ab067209 */ /* 0x000fe40007810000 */
[----:B------:R-:W-:Y:S02]  /*ee30*/  I2FP.F32.S32 R10, R10 ;  /* 0x0000000a000a7245 */ /* 0x000fe40000201400 */
[----:B------:R-:W-:Y:S02]  /*ee40*/  IADD3 R3, R2, 0x29, RZ ;  /* 0x0000002902037810 */ /* 0x000fe40007ffe0ff */
[----:B------:R-:W-:Y:S01]  /*ee50*/  FMNMX.FTZ R8, R137, R8, !PT ;  /* 0x0000000889087209 */ /* 0x000fe20007810000 */
[C---:B------:R-:W-:Y:S01]  /*ee60*/  FFMA.FTZ R181, R10.reuse, UR5, R181 ;  /* 0x000000050ab57c23 */ /* 0x040fe200080100b5 */
[----:B------:R-:W-:Y:S01]  /*ee70*/  I2FP.F32.S32 R4, R4 ;  /* 0x0000000400047245 */ /* 0x000fe20000201400 */
[----:B------:R-:W-:Y:S01]  /*ee80*/  FFMA.FTZ R147, R10, UR5, R147 ;  /* 0x000000050a937c23 */ /* 0x000fe20008010093 */
[----:B------:R-:W-:Y:S02]  /*ee90*/  FMNMX.FTZ R6, R223, R6, !PT ;  /* 0x00000006df067209 */ /* 0x000fe40007810000 */
[----:B------:R-:W-:Y:S01]  /*eea0*/  I2FP.F32.S32 R3, R3 ;  /* 0x0000000300037245 */ /* 0x000fe20000201400 */
[C---:B------:R-:W-:Y:S01]  /*eeb0*/  FFMA.FTZ R153, R4.reuse, UR5, R153 ;  /* 0x0000000504997c23 */ /* 0x040fe20008010099 */
[----:B------:R-:W-:Y:S01]  /*eec0*/  FMNMX.FTZ R8, R177, R8, !PT ;  /* 0x00000008b1087209 */ /* 0x000fe20007810000 */
[----:B------:R-:W-:Y:S01]  /*eed0*/  FFMA.FTZ R165, R4, UR5, R165 ;  /* 0x0000000504a57c23 */ /* 0x000fe200080100a5 */
[----:B------:R-:W-:Y:S01]  /*eee0*/  FMNMX.FTZ R6, R183, R6, !PT ;  /* 0x00000006b7067209 */ /* 0x000fe20007810000 */
[C---:B------:R-:W-:Y:S01]  /*eef0*/  FFMA.FTZ R179, R3.reuse, UR5, R234 ;  /* 0x0000000503b37c23 */ /* 0x040fe200080100ea */
[C---:B------:R-:W-:Y:S01]  /*ef00*/  IADD3 R4, R2.reuse, 0x31, RZ ;  /* 0x0000003102047810 */ /* 0x040fe20007ffe0ff */
[----:B------:R-:W-:Y:S01]  /*ef10*/  FFMA.FTZ R145, R3, UR5, R145 ;  /* 0x0000000503917c23 */ /* 0x000fe20008010091 */
        /* <DEDUP_REMOVED lines=17> */
[C---:B----4-:R-:W-:Y:S01]  /*f030*/  FFMA.FTZ R133, R2.reuse, UR5, R133 ;  /* 0x0000000502857c23 */ /* 0x050fe20008010085 */
        /* <DEDUP_REMOVED lines=49> */
[----:B------:R-:W-:Y:S03]  /*f350*/  FFMA.FTZ R182, R149, UR4, -R150 ;  /* 0x0000000495b67c23 */ /* 0x000fe60008010896 */
        /* <DEDUP_REMOVED lines=13> */
[C---:B------:R-:W-:Y:S01]  /*f430*/  FMUL.FTZ R35, R0.reuse, R103 ;  /* 0x0000006700237220 */ /* 0x040fe20000410000 */
        /* <DEDUP_REMOVED lines=12> */
[----:B------:R-:W4:Y:S01]  /*f500*/  LDSM.16.MT88.4 R108, [R198+0xe000] ;  /* 0x00e00000c66c783b */ /* 0x000f220000004200 */
[C---:B------:R-:W-:Y:S01]  /*f510*/  FMUL.FTZ R46, R0.reuse, R46 ;  /* 0x0000002e002e7220 */ /* 0x040fe20000410000 */
[----:B------:R-:W-:Y:S01]  /*f520*/  FMUL.FTZ R47, R0, R47 ;  /* 0x0000002f002f7220 */ /* 0x000fe20000410000 */
[C---:B------:R-:W-:Y:S01]  /*f530*/  FMUL.FTZ R44, R2.reuse, R44 ;  /* 0x0000002c022c7220 */ /* 0x040fe20000410000 */
[----:B------:R-:W-:Y:S01]  /*f540*/  FMUL.FTZ R45, R2, R45 ;  /* 0x0000002d022d7220 */ /* 0x000fe20000410000 */
[C---:B------:R-:W-:Y:S03]  /*f550*/  FMUL.FTZ R50, R0.reuse, R50 ;  /* 0x0000003200327220 */ /* 0x040fe60000410000 */
[----:B------:R-:W5:Y:S01]  /*f560*/  MUFU.EX2 R160, R160 ;  /* 0x000000a000a07308 */ /* 0x000f620000000800 */
[----:B---3--:R-:W-:Y:S01]  /*f570*/  F2FP.BF16.F32.PACK_AB R131, R135, R156 ;  /* 0x0000009c8783723e */ /* 0x008fe200000010ff */
[----:B------:R-:W3:Y:S01]  /*f580*/  LDSM.16.MT88.4 R100, [R197+0xe000] ;  /* 0x00e00000c564783b */ /* 0x000ee20000004200 */
        /* <DEDUP_REMOVED lines=30> */
[----:B--2---:R-:W-:Y:S01]  /*f770*/  F2FP.BF16.F32.PACK_AB R130, R158, R159 ;  /* 0x0000009f9e82723e */ /* 0x004fe200000010ff */
        /* <DEDUP_REMOVED lines=10> */
[----:B------:R-:W-:Y:S01]  /*f820*/  MUFU.EX2 R168, R168 ;  /* 0x000000a800a87308 */ /* 0x000fe20000000800 */
[----:B------:R-:W-:Y:S01]  /*f830*/  ISETP.LT.AND P1, PT, R207, UR11, PT ;  /* 0x0000000bcf007c0c */ /* 0x000fe2000bf21270 */
[C---:B------:R-:W-:Y:S01]  /*f840*/  FMUL.FTZ R12, R2.reuse, R120 ;  /* 0x00000078020c7220 */ /* 0x040fe20000410000 */
[----:B------:R-:W-:Y:S03]  /*f850*/  FMUL.FTZ R13, R2, R121 ;  /* 0x00000079020d7220 */ /* 0x000fe60000410000 */
[C---:B------:R-:W-:Y:S01]  /*f860*/  FMUL.FTZ R14, R0.reuse, R122 ;  /* 0x0000007a000e7220 */ /* 0x040fe20000410000 */
[----:B------:R-:W-:Y:S02]  /*f870*/  FMUL.FTZ R15, R0, R123 ;  /* 0x0000007b000f7220 */ /* 0x000fe40000410000 */
[----:B------:R-:W-:Y:S01]  /*f880*/  LDSM.16.MT88.4 R120, [R197+0xc800] ;  /* 0x00c80000c578783b */ /* 0x000fe20000004200 */
[----:B------:R-:W-:Y:S01]  /*f890*/  FMUL.FTZ R81, R2, R81 ;  /* 0x0000005102517220 */ /* 0x000fe20000410000 */
[----:B------:R-:W-:Y:S01]  /*f8a0*/  FFMA.FTZ R162, R173, UR4, -R152 ;  /* 0x00000004ada27c23 */ /* 0x000fe20008010898 */
[----:B------:R-:W-:Y:S01]  /*f8b0*/  FFMA.FTZ R173, R137, UR4, -R150 ;  /* 0x0000000489ad7c23 */ /* 0x000fe20008010896 */
[----:B------:R-:W-:Y:S01]  /*f8c0*/  FFMA.FTZ R164, R171, UR4, -R152 ;  /* 0x00000004aba47c23 */ /* 0x000fe20008010898 */
[C---:B------:R-:W-:Y:S01]  /*f8d0*/  HMMA.16816.F32.BF16 R12, R128.reuse, R20, R12 ;  /* 0x00000014800c723c */ /* 0x040fe2000004180c */
[----:B------:R-:W-:Y:S02]  /*f8e0*/  MUFU.EX2 R176, R176 ;  /* 0x000000b000b07308 */ /* 0x000fe40000000800 */
[----:B------:R-:W-:Y:S01]  /*f8f0*/  LDSM.16.MT88.4 R136, [R198+0xe800] ;  /* 0x00e80000c688783b */ /* 0x000fe20000004200 */
[----:B------:R-:W-:Y:S01]  /*f900*/  FFMA.FTZ R171, R141, UR4, -R150 ;  /* 0x000000048dab7c23 */ /* 0x000fe20008010896 */
[----:B------:R-:W-:Y:S01]  /*f910*/  FMUL.FTZ R86, R0, R86 ;  /* 0x0000005600567220 */ /* 0x000fe20000410000 */
[C---:B------:R-:W-:Y:S05]  /*f920*/  HMMA.16816.F32.BF16 R16, R128.reuse, R22, R16 ;  /* 0x000000168010723c */ /* 0x040fea0000041810 */
[----:B------:R-:W-:Y:S01]  /*f930*/  MUFU.EX2 R162, R162 ;  /* 0x000000a200a27308 */ /* 0x000fe20000000800 */
[C---:B------:R-:W-:Y:S01]  /*f940*/  FMUL.FTZ R20, R2.reuse, R112 ;  /* 0x0000007002147220 */ /* 0x040fe20000410000 */
[----:B------:R-:W-:Y:S01]  /*f950*/  FMUL.FTZ R21, R2, R113 ;  /* 0x0000007102157220 */ /* 0x000fe20000410000 */
[C---:B------:R-:W-:Y:S03]  /*f960*/  FMUL.FTZ R22, R0.reuse, R114 ;  /* 0x0000007200167220 */ /* 0x040fe60000410000 */
[C---:B------:R-:W-:Y:S01]  /*f970*/  FMUL.FTZ R23, R0.reuse, R115 ;  /* 0x0000007300177220 */ /* 0x040fe20000410000 */
[----:B------:R-:W-:Y:S01]  /*f980*/  LDSM.16.MT88.4 R140, [R197+0xe800] ;  /* 0x00e80000c58c783b */ /* 0x000fe20000004200 */
[----:B------:R-:W-:Y:S01]  /*f990*/  FMUL.FTZ R87, R0, R87 ;  /* 0x0000005700577220 */ /* 0x000fe20000410000 */
[C---:B------:R-:W-:Y:S01]  /*f9a0*/  FMUL.FTZ R84, R2.reuse, R84 ;  /* 0x0000005402547220 */ /* 0x040fe20000410000 */
[----:B------:R-:W-:Y:S01]  /*f9b0*/  FMUL.FTZ R85, R2, R85 ;  /* 0x0000005502557220 */ /* 0x000fe20000410000 */
[--C-:B------:R-:W-:Y:S02]  /*f9c0*/  FFMA.FTZ R167, R167, UR4, -R152.reuse ;  /* 0x00000004a7a77c23 */ /* 0x100fe40008010898 */
[C---:B------:R-:W-:Y:S01]  /*f9d0*/  HMMA.16816.F32.BF16 R20, R128.reuse, R28, R20 ;  /* 0x0000001c8014723c */ /* 0x040fe20000041814 */
[----:B------:R-:W-:Y:S01]  /*f9e0*/  MUFU.EX2 R164, R164 ;  /* 0x000000a400a47308 */ /* 0x000fe20000000800 */
[----:B------:R-:W-:Y:S01]  /*f9f0*/  LDSM.16.MT88.4 R112, [R200+0xc800] ;  /* 0x00c80000c870783b */ /* 0x000fe20000004200 */
[----:B------:R-:W-:Y:S01]  /*fa00*/  FFMA.FTZ R169, R169, UR4, -R152 ;  /* 0x00000004a9a97c23 */ /* 0x000fe20008010898 */
[C---:B------:R-:W-:Y:S01]  /*fa10*/  FMUL.FTZ R90, R0.reuse, R90 ;  /* 0x0000005a005a7220 */ /* 0x040fe20000410000 */
[----:B------:R-:W-:Y:S01]  /*fa20*/  FMUL.FTZ R91, R0, R91 ;  /* 0x0000005b005b7220 */ /* 0x000fe20000410000 */
[C---:B------:R-:W-:Y:S05]  /*fa30*/  HMMA.16816.F32.BF16 R24, R128.reuse, R30, R24 ;  /* 0x0000001e8018723c */ /* 0x040fea0000041818 */
[----:B------:R-:W2:Y:S01]  /*fa40*/  MUFU.EX2 R167, R167 ;  /* 0x000000a700a77308 */ /* 0x000ea20000000800 */
[C---:B------:R-:W-:Y:S01]  /*fa50*/  FMUL.FTZ R28, R2.reuse, R104 ;  /* 0x00000068021c7220 */ /* 0x040fe20000410000 */
[----:B------:R-:W-:Y:S01]  /*fa60*/  FMUL.FTZ R29, R2, R105 ;  /* 0x00000069021d7220 */ /* 0x000fe20000410000 */
[C---:B------:R-:W-:Y:S03]  /*fa70*/  FMUL.FTZ R30, R0.reuse, R106 ;  /* 0x0000006a001e7220 */ /* 0x040fe60000410000 */
[----:B------:R-:W-:Y:S02]  /*fa80*/  FMUL.FTZ R31, R0, R107 ;  /* 0x0000006b001f7220 */ /* 0x000fe40000410000 */
[----:B------:R-:W5:Y:S01]  /*fa90*/  LDSM.16.MT88.4 R104, [R196+0xe000] ;  /* 0x00e00000c468783b */ /* 0x000f620000004200 */
[C---:B------:R-:W-:Y:S01]  /*faa0*/  FMUL.FTZ R88, R2.reuse, R88 ;  /* 0x0000005802587220 */ /* 0x040fe20000410000 */
[----:B------:R-:W-:Y:S01]  /*fab0*/  FMUL.FTZ R89, R2, R89 ;  /* 0x0000005902597220 */ /* 0x000fe20000410000 */
[----:B------:R-:W2:Y:S01]  /*fac0*/  MUFU.EX2 R169, R169 ;  /* 0x000000a900a97308 */ /* 0x000ea20000000800 */
[C---:B------:R-:W-:Y:S01]  /*fad0*/  FMUL.FTZ R94, R0.reuse, R94 ;  /* 0x0000005e005e7220 */ /* 0x040fe20000410000 */
[C---:B------:R-:W-:Y:S03]  /*fae0*/  HMMA.16816.F32.BF16 R28, R128.reuse, R124, R28 ;  /* 0x0000007c801c723c */ /* 0x040fe6000004181c */
[----:B------:R-:W-:Y:S01]  /*faf0*/  FMUL.FTZ R95, R0, R95 ;  /* 0x0000005f005f7220 */ /* 0x000fe20000410000 */
[C---:B------:R-:W-:Y:S01]  /*fb00*/  FMUL.FTZ R92, R2.reuse, R92 ;  /* 0x0000005c025c7220 */ /* 0x040fe20000410000 */
[----:B------:R-:W-:Y:S01]  /*fb10*/  FMUL.FTZ R93, R2, R93 ;  /* 0x0000005d025d7220 */ /* 0x000fe20000410000 */
[C---:B------:R-:W-:Y:S01]  /*fb20*/  HMMA.16816.F32.BF16 R32, R128.reuse, R126, R32 ;  /* 0x0000007e8020723c */ /* 0x040fe20000041820 */
[----:B------:R-:W-:Y:S01]  /*fb30*/  LDSM.16.MT88.4 R124, [R196+0xc800] ;  /* 0x00c80000c47c783b */ /* 0x000fe20000004200 */
[----:B------:R-:W2:Y:S03]  /*fb40*/  MUFU.EX2 R171, R171 ;  /* 0x000000ab00ab7308 */ /* 0x000ea60000000800 */
[C---:B------:R-:W-:Y:S01]  /*fb50*/  FMUL.FTZ R98, R0.reuse, R98 ;  /* 0x0000006200627220 */ /* 0x040fe20000410000 */
[C---:B-1----:R-:W-:Y:S06]  /*fb60*/  HMMA.16816.F32.BF16 R36, R128.reuse, R116, R36 ;  /* 0x000000748024723c */ /* 0x042fec0000041824 */
[----:B------:R-:W1:Y:S01]  /*fb70*/  MUFU.EX2 R173, R173 ;  /* 0x000000ad00ad7308 */ /* 0x000e620000000800 */
[----:B------:R-:W-:Y:S01]  /*fb80*/  FMUL.FTZ R99, R0, R99 ;  /* 0x0000006300637220 */ /* 0x000fe20000410000 */
[C---:B------:R-:W-:Y:S01]  /*fb90*/  HMMA.16816.F32.BF16 R40, R128.reuse, R118, R40 ;  /* 0x000000768028723c */ /* 0x040fe20000041828 */
[----:B------:R-:W-:Y:S02]  /*fba0*/  LDSM.16.MT88.4 R116, [R198+0xc800] ;  /* 0x00c80000c674783b */ /* 0x000fe40000004200 */
[C---:B------:R-:W-:Y:S03]  /*fbb0*/  FMUL.FTZ R96, R2.reuse, R96 ;  /* 0x0000006002607220 */ /* 0x040fe60000410000 */
[C---:B----4-:R-:W-:Y:S02]  /*fbc0*/  HMMA.16816.F32.BF16 R44, R128.reuse, R108, R44 ;  /* 0x0000006c802c723c */ /* 0x050fe4000004182c */
[----:B------:R-:W-:Y:S03]  /*fbd0*/  MUFU.EX2 R178, R178 ;  /* 0x000000b200b27308 */ /* 0x000fe60000000800 */
[----:B------:R-:W-:Y:S01]  /*fbe0*/  FMUL.FTZ R97, R2, R97 ;  /* 0x0000006102617220 */ /* 0x000fe20000410000 */
[C---:B------:R-:W-:Y:S01]  /*fbf0*/  HMMA.16816.F32.BF16 R48, R128.reuse, R110, R48 ;  /* 0x0000006e8030723c */ /* 0x040fe20000041830 */
[----:B------:R-:W4:Y:S05]  /*fc00*/  LDSM.16.MT88.4 R108, [R200+0x10000] ;  /* 0x01000000c86c783b */ /* 0x000f2a0000004200 */
[----:B------:R-:W-:Y:S01]  /*fc10*/  MUFU.EX2 R180, R180 ;  /* 0x000000b400b47308 */ /* 0x000fe20000000800 */
[--C-:B------:R-:W-:Y:S01]  /*fc20*/  FFMA.FTZ R174, R177, UR4, -R150.reuse ;  /* 0x00000004b1ae7c23 */ /* 0x100fe20008010896 */
[C---:B---3--:R-:W-:Y:S03]  /*fc30*/  HMMA.16816.F32.BF16 R52, R128.reuse, R100, R52 ;  /* 0x000000648034723c */ /* 0x048fe60000041834 */
[----:B------:R-:W-:Y:S03]  /*fc40*/  FFMA.FTZ R177, R145, UR4, -R150 ;  /* 0x0000000491b17c23 */ /* 0x000fe60008010896 */
[C---:B------:R-:W-:Y:S01]  /*fc50*/  HMMA.16816.F32.BF16 R56, R128.reuse, R102, R56 ;  /* 0x000000668038723c */ /* 0x040fe20000041838 */
[----:B------:R-:W3:Y:S01]  /*fc60*/  LDSM.16.MT88.4 R100, [R198+0x10000] ;  /* 0x01000000c664783b */ /* 0x000ee20000004200 */
[----:B------:R-:W-:Y:S03]  /*fc70*/  MUFU.EX2 R174, R174 ;  /* 0x000000ae00ae7308 */ /* 0x000fe60000000800 */
[--C-:B------:R-:W-:Y:S01]  /*fc80*/  FFMA.FTZ R170, R223, UR4, -R152.reuse ;  /* 0x00000004dfaa7c23 */ /* 0x100fe20008010898 */
[C---:B-----5:R-:W-:Y:S03]  /*fc90*/  HMMA.16816.F32.BF16 R60, R128.reuse, R104, R60 ;  /* 0x00000068803c723c */ /* 0x060fe6000004183c */
[----:B------:R-:W-:Y:S03]  /*fca0*/  LDSM.16.MT88.4 R144, [R196+0xf000] ;  /* 0x00f00000c490783b */ /* 0x000fe60000004200 */
[----:B------:R-:W-:Y:S01]  /*fcb0*/  MUFU.EX2 R177, R177 ;  /* 0x000000b100b17308 */ /* 0x000fe20000000800 */
[--C-:B------:R-:W-:Y:S01]  /*fcc0*/  FFMA.FTZ R183, R183, UR4, -R152.reuse ;  /* 0x00000004b7b77c23 */ /* 0x100fe20008010898 */
[C---:B------:R-:W-:Y:S03]  /*fcd0*/  HMMA.16816.F32.BF16 R64, R128.reuse, R106, R64 ;  /* 0x0000006a8040723c */ /* 0x040fe60000041840 */
[----:B------:R-:W5:Y:S01]  /*fce0*/  LDSM.16.MT88.4 R104, [R197+0x10000] ;  /* 0x01000000c568783b */ /* 0x000f620000004200 */
[----:B------:R-:W-:Y:S01]  /*fcf0*/  FFMA.FTZ R172, R181, UR4, -R152 ;  /* 0x00000004b5ac7c23 */ /* 0x000fe20008010898 */
[----:B------:R-:W-:Y:S01]  /*fd00*/  FFMA.FTZ R181, R151, UR4, -R150 ;  /* 0x0000000497b57c23 */ /* 0x000fe20008010896 */
[----:B------:R-:W-:Y:S02]  /*fd10*/  FFMA.FTZ R179, R179, UR4, -R152 ;  /* 0x00000004b3b37c23 */ /* 0x000fe40008010898 */
[----:B------:R-:W-:Y:S03]  /*fd20*/  MUFU.EX2 R170, R170 ;  /* 0x000000aa00aa7308 */ /* 0x000fe60000000800 */
[--C-:B------:R-:W-:Y:S01]  /*fd30*/  FFMA.FTZ R175, R175, UR4, -R150.reuse ;  /* 0x00000004afaf7c23 */ /* 0x100fe20008010896 */
[----:B------:R-:W-:Y:S01]  /*fd40*/  FFMA.FTZ R150, R148, UR4, -R150 ;  /* 0x0000000494967c23 */ /* 0x000fe20008010896 */
[--C-:B------:R-:W-:Y:S01]  /*fd50*/  FFMA.FTZ R165, R165, UR4, -R152.reuse ;  /* 0x00000004a5a57c23 */ /* 0x100fe20008010898 */
[--C-:B------:R-:W-:Y:S01]  /*fd60*/  FFMA.FTZ R134, R134, UR4, -R152.reuse ;  /* 0x0000000486867c23 */ /* 0x100fe20008010898 */
[----:B------:R-:W-:Y:S01]  /*fd70*/  FFMA.FTZ R152, R133, UR4, -R152 ;  /* 0x0000000485987c23 */ /* 0x000fe20008010898 */
[----:B------:R-:W-:Y:S01]  /*fd80*/  FFMA.FTZ R161, R0, R217, R161 ;  /* 0x000000d900a17223 */ /* 0x000fe200000100a1 */
[C---:B----4-:R-:W-:Y:S01]  /*fd90*/  HMMA.16816.F32.BF16 R68, R128.reuse, R108, R68 ;  /* 0x0000006c8044723c */ /* 0x050fe20000041844 */
[----:B------:R4:W-:Y:S02]  /*fda0*/  MUFU.EX2 R223, R150 ;  /* 0x0000009600df7308 */ /* 0x0009e40000000800 */
[----:B------:R-:W-:Y:S01]  /*fdb0*/  FFMA.FTZ R163, R2, R219, R163 ;  /* 0x000000db02a37223 */ /* 0x000fe200000100a3 */
[----:B------:R-:W-:Y:S01]  /*fdc0*/  FADD.FTZ R161, R157, R161 ;  /* 0x000000a19da17221 */ /* 0x000fe20000010000 */
[----:B------:R-:W-:Y:S01]  /*fdd0*/  MOV R0, R3 ;  /* 0x0000000300007202 */ /* 0x000fe20000000f00 */
[C---:B------:R-:W-:Y:S01]  /*fde0*/  HMMA.16816.F32.BF16 R72, R128.reuse, R110, R72 ;  /* 0x0000006e8048723c */ /* 0x040fe20000041848 */
[----:B------:R-:W1:Y:S04]  /*fdf0*/  LDSM.16.MT88.4 R108, [R196+0x10000] ;  /* 0x01000000c46c783b */ /* 0x000e680000004200 */
[----:B------:R5:W-:Y:S01]  /*fe00*/  MUFU.EX2 R133, R152 ;  /* 0x0000009800857308 */ /* 0x000be20000000800 */
[----:B------:R-:W-:Y:S01]  /*fe10*/  FADD.FTZ R160, R160, R163 ;  /* 0x000000a3a0a07221 */ /* 0x000fe20000010000 */
[C---:B---3--:R-:W-:Y:S08]  /*fe20*/  HMMA.16816.F32.BF16 R76, R128.reuse, R100, R76 ;  /* 0x00000064804c723c */ /* 0x048ff0000004184c */
[----:B------:R-:W3:Y:S01]  /*fe30*/  MUFU.EX2 R183, R183 ;  /* 0x000000b700b77308 */ /* 0x000ee20000000800 */
[C---:B------:R-:W-:Y:S01]  /*fe40*/  HMMA.16816.F32.BF16 R80, R128.reuse, R102, R80 ;  /* 0x000000668050723c */ /* 0x040fe20000041850 */
[----:B----4-:R-:W-:Y:S02]  /*fe50*/  LDSM.16.MT88.4 R148, [R200+0xf800] ;  /* 0x00f80000c894783b */ /* 0x010fe40000004200 */
[----:B--2---:R-:W-:Y:S01]  /*fe60*/  F2FP.BF16.F32.PACK_AB R101, R167, R162 ;  /* 0x000000a2a765723e */ /* 0x004fe200000010ff */
[----:B------:R-:W-:Y:S03]  /*fe70*/  FADD.FTZ R156, R156, R161 ;  /* 0x000000a19c9c7221 */ /* 0x000fe60000010000 */
[----:B------:R-:W-:Y:S02]  /*fe80*/  F2FP.BF16.F32.PACK_AB R103, R164, R169 ;  /* 0x000000a9a467723e */ /* 0x000fe400000010ff */
[----:B------:R-:W-:Y:S01]  /*fe90*/  MUFU.EX2 R172, R172 ;  /* 0x000000ac00ac7308 */ /* 0x000fe20000000800 */
[----:B-----5:R-:W-:Y:S01]  /*fea0*/  LDSM.16.MT88.4 R152, [R198+0xf800] ;  /* 0x00f80000c698783b */ /* 0x020fe20000004200 */
[C---:B------:R-:W-:Y:S03]  /*feb0*/  HMMA.16816.F32.BF16 R84, R128.reuse, R104, R84 ;  /* 0x000000688054723c */ /* 0x040fe60000041854 */
[----:B------:R-:W-:Y:S01]  /*fec0*/  F2FP.BF16.F32.PACK_AB R100, R171, R166 ;  /* 0x000000a6ab64723e */ /* 0x000fe200000010ff */
[----:B------:R-:W-:Y:S01]  /*fed0*/  FADD.FTZ R159, R159, R160 ;  /* 0x000000a09f9f7221 */ /* 0x000fe20000010000 */
[----:B-1----:R-:W-:Y:S01]  /*fee0*/  F2FP.BF16.F32.PACK_AB R102, R173, R168 ;  /* 0x000000a8ad66723e */ /* 0x002fe200000010ff */
[C---:B------:R-:W-:Y:S01]  /*fef0*/  HMMA.16816.F32.BF16 R88, R128.reuse, R106, R88 ;  /* 0x0000006a8058723c */ /* 0x040fe20000041858 */
[----:B------:R-:W1:Y:S01]  /*ff00*/  LDSM.16.MT88.4 R104, [R200+0xe800] ;  /* 0x00e80000c868783b */ /* 0x000e620000004200 */
[----:B------:R-:W2:Y:S03]  /*ff10*/  MUFU.EX2 R179, R179 ;  /* 0x000000b300b37308 */ /* 0x000ea60000000800 */
[----:B------:R-:W-:Y:S01]  /*ff20*/  FADD.FTZ R135, R135, R156 ;  /* 0x0000009c87877221 */ /* 0x000fe20000010000 */
[----:B------:R-:W-:Y:S06]  /*ff30*/  FADD.FTZ R159, R158, R159 ;  /* 0x0000009f9e9f7221 */ /* 0x000fec0000010000 */
[----:B------:R-:W4:Y:S01]  /*ff40*/  MUFU.EX2 R175, R175 ;  /* 0x000000af00af7308 */ /* 0x000f220000000800 */
[----:B------:R-:W-:Y:S01]  /*ff50*/  FADD.FTZ R162, R162, R135 ;  /* 0x00000087a2a27221 */ /* 0x000fe20000010000 */
[----:B------:R-:W-:Y:S01]  /*ff60*/  MOV R135, R132 ;  /* 0x0000008400877202 */ /* 0x000fe20000000f00 */
[C---:B------:R-:W-:Y:S03]  /*ff70*/  HMMA.16816.F32.BF16 R92, R128.reuse, R108, R92 ;  /* 0x0000006c805c723c */ /* 0x040fe6000004185c */
[----:B------:R-:W-:Y:S01]  /*ff80*/  FADD.FTZ R166, R166, R159 ;  /* 0x0000009fa6a67221 */ /* 0x000fe20000010000 */
[----:B------:R-:W-:Y:S03]  /*ff90*/  FADD.FTZ R162, R167, R162 ;  /* 0x000000a2a7a27221 */ /* 0x000fe60000010000 */
[----:B------:R-:W5:Y:S01]  /*ffa0*/  MUFU.EX2 R165, R165 ;  /* 0x000000a500a57308 */ /* 0x000f620000000800 */
[----:B------:R-:W-:Y:S01]  /*ffb0*/  HMMA.16816.F32.BF16 R96, R128, R110, R96 ;  /* 0x0000006e8060723c */ /* 0x000fe20000041860 */
[----:B------:R-:W3:Y:S02]  /*ffc0*/  LDSM.16.MT88.4 R108, [R196+0xe800] ;  /* 0x00e80000c46c783b */ /* 0x000ee40000004200 */
[----:B------:R-:W-:Y:S03]  /*ffd0*/  FADD.FTZ R171, R171, R166 ;  /* 0x000000a6abab7221 */ /* 0x000fe60000010000 */
[C---:B------:R-:W-:Y:S03]  /*ffe0*/  HMMA.16816.F32.BF16 R4, R100.reuse, R112, R4 ;  /* 0x000000706404723c */ /* 0x040fe60000041804 */
[----:B------:R-:W5:Y:S01]  /*fff0*/  MUFU.EX2 R134, R134 ;  /* 0x0000008600867308 */ /* 0x000f620000000800 */
[----:B------:R-:W-:Y:S01]  /*10000*/  LDSM.16.MT88.4 R128, [R196+0xd000] ;  /* 0x00d00000c480783b */ /* 0x000fe20000004200 */
[----:B------:R-:W-:Y:S01]  /*10010*/  FADD.FTZ R169, R169, R162 ;  /* 0x000000a2a9a97221 */ /* 0x000fe20000010000 */
[C---:B------:R-:W-:Y:S07]  /*10020*/  HMMA.16816.F32.BF16 R8, R100.reuse, R114, R8 ;  /* 0x000000726408723c */ /* 0x040fee0000041808 */
[----:B------:R-:W5:Y:S01]  /*10030*/  MUFU.EX2 R181, R181 ;  /* 0x000000b500b57308 */ /* 0x000f620000000800 */
[----:B------:R-:W2:Y:S01]  /*10040*/  LDSM.16.MT88.4 R112, [R200+0x10800] ;  /* 0x01080000c870783b */ /* 0x000ea20000004200 */
[C---:B------:R-:W-:Y:S08]  /*10050*/  HMMA.16816.F32.BF16 R12, R100.reuse, R116, R12 ;  /* 0x00000074640c723c */ /* 0x040ff0000004180c */
[----:B------:R-:W5:Y:S01]  /*10060*/  MUFU.EX2 R182, R182 ;  /* 0x000000b600b67308 */ /* 0x000f620000000800 */
[C---:B------:R-:W-:Y:S01]  /*10070*/  HMMA.16816.F32.BF16 R16, R100.reuse, R118, R16 ;  /* 0x000000766410723c */ /* 0x040fe20000041810 */
[----:B------:R-:W-:Y:S02]  /*10080*/  LDSM.16.MT88.4 R116, [R197+0x10800] ;  /* 0x01080000c574783b */ /* 0x000fe40000004200 */
[----:B------:R-:W-:Y:S03]  /*10090*/  FADD.FTZ R168, R168, R171 ;  /* 0x000000aba8a87221 */ /* 0x000fe60000010000 */
[C---:B------:R-:W-:Y:S05]  /*100a0*/  HMMA.16816.F32.BF16 R20, R100.reuse, R120, R20 ;  /* 0x000000786414723c */ /* 0x040fea0000041814 */
[----:B------:R-:W-:Y:S01]  /*100b0*/  FADD.FTZ R169, R164, R169 ;  /* 0x000000a9a4a97221 */ /* 0x000fe20000010000 */
[C---:B------:R-:W-:Y:S01]  /*100c0*/  HMMA.16816.F32.BF16 R24, R100.reuse, R122, R24 ;  /* 0x0000007a6418723c */ /* 0x040fe20000041818 */
[----:B------:R-:W-:Y:S04]  /*100d0*/  LDSM.16.MT88.4 R120, [R196+0x10800] ;  /* 0x01080000c478783b */ /* 0x000fe80000004200 */
[----:B------:R-:W-:Y:S01]  /*100e0*/  FADD.FTZ R173, R173, R168 ;  /* 0x000000a8adad7221 */ /* 0x000fe20000010000 */
        /* <DEDUP_REMOVED lines=16> */
[C---:B------:R-:W-:Y:S01]  /*101f0*/  HMMA.16816.F32.BF16 R72, R100.reuse, R114, R72 ;  /* 0x000000726448723c */ /* 0x040fe20000041848 */
[----:B------:R-:W2:Y:S05]  /*10200*/  LDSM.16.MT88.4 R112, [R197+0xd000] ;  /* 0x00d00000c570783b */ /* 0x000eaa0000004200 */
[C---:B-1----:R-:W-:Y:S06]  /*10210*/  HMMA.16816.F32.BF16 R76, R100.reuse, R104, R76 ;  /* 0x00000068644c723c */ /* 0x042fec000004184c */
[C---:B------:R-:W-:Y:S05]  /*10220*/  HMMA.16816.F32.BF16 R80, R100.reuse, R106, R80 ;  /* 0x0000006a6450723c */ /* 0x040fea0000041850 */
[----:B------:R-:W-:Y:S01]  /*10230*/  F2FP.BF16.F32.PACK_AB R105, R183, R170 ;  /* 0x000000aab769723e */ /* 0x000fe200000010ff */
[C---:B------:R-:W-:Y:S05]  /*10240*/  HMMA.16816.F32.BF16 R84, R100.reuse, R116, R84 ;  /* 0x000000746454723c */ /* 0x040fea0000041854 */
[----:B------:R-:W-:Y:S01]  /*10250*/  F2FP.BF16.F32.PACK_AB R107, R179, R172 ;  /* 0x000000acb36b723e */ /* 0x000fe200000010ff */
[C---:B------:R-:W-:Y:S01]  /*10260*/  HMMA.16816.F32.BF16 R88, R100.reuse, R118, R88 ;  /* 0x000000766458723c */ /* 0x040fe20000041858 */
[----:B------:R-:W1:Y:S04]  /*10270*/  LDSM.16.MT88.4 R116, [R197+0xf000] ;  /* 0x00f00000c574783b */ /* 0x000e680000004200 */
[----:B----4-:R-:W-:Y:S01]  /*10280*/  F2FP.BF16.F32.PACK_AB R104, R175, R174 ;  /* 0x000000aeaf68723e */ /* 0x010fe200000010ff */
[C---:B------:R-:W-:Y:S05]  /*10290*/  HMMA.16816.F32.BF16 R92, R100.reuse, R120, R92 ;  /* 0x00000078645c723c */ /* 0x040fea000004185c */
[----:B------:R-:W-:Y:S01]  /*102a0*/  F2FP.BF16.F32.PACK_AB R106, R177, R176 ;  /* 0x000000b0b16a723e */ /* 0x000fe200000010ff */
[----:B------:R-:W-:Y:S01]  /*102b0*/  HMMA.16816.F32.BF16 R96, R100, R122, R96 ;  /* 0x0000007a6460723c */ /* 0x000fe20000041860 */
[----:B------:R-:W4:Y:S04]  /*102c0*/  LDSM.16.MT88.4 R100, [R200+0x11000] ;  /* 0x01100000c864783b */ /* 0x000f280000004200 */
        /* <DEDUP_REMOVED lines=27> */
[C---:B-1----:R-:W-:Y:S05]  /*10480*/  HMMA.16816.F32.BF16 R52, R104.reuse, R116, R52 ;  /* 0x000000746834723c */ /* 0x042fea0000041834 */
[----:B------:R-:W-:Y:S01]  /*10490*/  F2FP.BF16.F32.PACK_AB R138, R223, R182 ;  /* 0x000000b6df8a723e */ /* 0x000fe200000010ff */
        /* <DEDUP_REMOVED lines=20> */
[C---:B-1----:R-:W-:Y:S06]  /*105e0*/  HMMA.16816.F32.BF16 R92, R104.reuse, R116, R92 ;  /* 0x00000074685c723c */ /* 0x042fec000004185c */
[----:B------:R-:W-:Y:S06]  /*105f0*/  HMMA.16816.F32.BF16 R96, R104, R118, R96 ;  /* 0x000000766860723c */ /* 0x000fec0000041860 */
[C---:B------:R-:W-:Y:S01]  /*10600*/  HMMA.16816.F32.BF16 R128, R136.reuse, R124, R4 ;  /* 0x0000007c8880723c */ /* 0x040fe20000041804 */
[----:B------:R-:W1:Y:S05]  /*10610*/  LDSM.16.MT88.4 R4, [R197+0xf800] ;  /* 0x00f80000c504783b */ /* 0x000e6a0000004200 */
[C---:B------:R-:W-:Y:S03]  /*10620*/  HMMA.16816.F32.BF16 R124, R136.reuse, R126, R8 ;  /* 0x0000007e887c723c */ /* 0x040fe60000041808 */
[----:B------:R-:W2:Y:S03]  /*10630*/  LDSM.16.MT88.4 R8, [R196+0xf800] ;  /* 0x00f80000c408783b */ /* 0x000ea60000004200 */
[C---:B----4-:R-:W-:Y:S05]  /*10640*/  HMMA.16816.F32.BF16 R120, R136.reuse, R100, R12 ;  /* 0x000000648878723c */ /* 0x050fea000004180c */
[----:B------:R-:W3:Y:S01]  /*10650*/  LDSM.16.MT88.4 R12, [R200+0x11800] ;  /* 0x01180000c80c783b */ /* 0x000ee20000004200 */
        /* <DEDUP_REMOVED lines=15> */
[C---:B------:R-:W-:Y:S06]  /*10750*/  HMMA.16816.F32.BF16 R64, R136.reuse, R10, R64 ;  /* 0x0000000a8840723c */ /* 0x040fec0000041840 */
[C---:B---3--:R-:W-:Y:S06]  /*10760*/  HMMA.16816.F32.BF16 R68, R136.reuse, R12, R68 ;  /* 0x0000000c8844723c */ /* 0x048fec0000041844 */
        /* <DEDUP_REMOVED lines=10> */
.L_x_3500:
        /* <DEDUP_REMOVED lines=267> */
.L_x_3506:
[----:B------:R-:W-:Y:S05]  /*118c0*/  BSYNC B0 ;  /* 0x0000000000007941 */ /* 0x000fea0003800000 */
.L_x_3505:
        /* <DEDUP_REMOVED lines=37> */
.L_x_3508:
[----:B------:R-:W-:Y:S05]  /*11b20*/  BSYNC B0 ;  /* 0x0000000000007941 */ /* 0x000fea0003800000 */
.L_x_3507:
        /* <DEDUP_REMOVED lines=14> */
.L_x_3510:
[----:B------:R-:W-:Y:S05]  /*11c10*/  BSYNC B0 ;  /* 0x0000000000007941 */ /* 0x000fea0003800000 */
.L_x_3509:
        /* <DEDUP_REMOVED lines=13> */
.L_x_3512:
[----:B------:R-:W-:Y:S05]  /*11cf0*/  BSYNC B0 ;  /* 0x0000000000007941 */ /* 0x000fea0003800000 */
.L_x_3511:
        /* <DEDUP_REMOVED lines=13> */
.L_x_3514:
[----:B------:R-:W-:Y:S05]  /*11dd0*/  BSYNC B0 ;  /* 0x0000000000007941 */ /* 0x000fea0003800000 */
.L_x_3513:
        /* <DEDUP_REMOVED lines=13> */
.L_x_3516:
[----:B------:R-:W-:Y:S05]  /*11eb0*/  BSYNC B0 ;  /* 0x0000000000007941 */ /* 0x000fea0003800000 */
.L_x_3515:
        /* <DEDUP_REMOVED lines=13> */
.L_x_3518:
[----:B------:R-:W-:Y:S05]  /*11f90*/  BSYNC B0 ;  /* 0x0000000000007941 */ /* 0x000fea0003800000 */
.L_x_3517:
        /* <DEDUP_REMOVED lines=13> */
.L_x_3520:
[----:B------:R-:W-:Y:S05]  /*12070*/  BSYNC B0 ;  /* 0x0000000000007941 */ /* 0x000fea0003800000 */
.L_x_3519:
        /* <DEDUP_REMOVED lines=11> */
.L_x_3521:
        /* <DEDUP_REMOVED lines=13> */
.L_x_4499:


//--------------------- .text._ZN5flash24flash_fwd_splitkv_kernelI23Flash_fwd_kernel_traitsILi192ELi64ELi64ELi4ELb0ELb0EN7cutlass10bfloat16_tE19Flash_kernel_traitsILi192ELi64ELi64ELi4ES3_EELb1ELb0ELb0ELb0ELb1ELb0ELb1ELb1EEEvNS_16Flash_fwd_paramsE --------------------------
	.section	.text._ZN5flash24flash_fwd_splitkv_kernelI23Flash_fwd_kernel_traitsILi192ELi64ELi64ELi4ELb0ELb0EN7cutlass10bfloat16_tE19Flash_kernel_traitsILi192ELi64ELi64ELi4ES3_EELb1ELb0ELb0ELb0ELb1ELb0ELb1ELb1EEEvNS_16Flash_fwd_paramsE,"ax",@progbits
	.align	128
        .global         _ZN5flash24flash_fwd_splitkv_kernelI23Flash_fwd_kernel_traitsILi192ELi64ELi64ELi4ELb0ELb0EN7cutlass10bfloat16_tE19Flash_kernel_traitsILi192ELi64ELi64ELi4ES3_EELb1ELb0ELb0ELb0ELb1ELb0ELb1ELb1EEEvNS_16Flash_fwd_paramsE
        .type           _ZN5flash24flash_fwd_splitkv_kernelI23Flash_fwd_kernel_traitsILi192ELi64ELi64ELi4ELb0ELb0EN7cutlass10bfloat16_tE19Flash_kernel_traitsILi192ELi64ELi64ELi4ES3_EELb1ELb0ELb0ELb0ELb1ELb0ELb1ELb1EEEvNS_16Flash_fwd_paramsE,@function
        .size           _ZN5flash24flash_fwd_splitkv_kernelI23Flash_fwd_kernel_traitsILi192ELi64ELi64ELi4ELb0ELb0EN7cutlass10bfloat16_tE19Flash_kernel_traitsILi192ELi64ELi64ELi4ES3_EELb1ELb0ELb0ELb0ELb1ELb0ELb1ELb1EEEvNS_16Flash_fwd_paramsE,(.L_x_4462 - _ZN5flash24flash_fwd_splitkv_kernelI23Flash_fwd_kernel_traitsILi192ELi64ELi64ELi4ELb0ELb0EN7cutlass10bfloat16_tE19Flash_kernel_traitsILi192ELi64ELi64ELi4ES3_EELb1ELb0ELb0ELb0ELb1ELb0ELb1ELb1EEEvNS_16Flash_fwd_paramsE)
        .other          _ZN5flash24flash_fwd_splitkv_kernelI23Flash_fwd_kernel_traitsILi192ELi64ELi64ELi4ELb0ELb0EN7cutlass10bfloat16_tE19Flash_kernel_traitsILi192ELi64ELi64ELi4ES3_EELb1ELb0ELb0ELb0ELb1ELb0ELb1ELb1EEEvNS_16Flash_fwd_paramsE,@"STO_CUDA_ENTRY STV_DEFAULT"
_ZN5flash24flash_fwd_splitkv_kernelI23Flash_fwd_kernel_traitsILi192ELi64ELi64ELi4ELb0ELb0EN7cutlass10bfloat16_tE19Flash_kernel_traitsILi192ELi64ELi64ELi4ES3_EELb1ELb0ELb0ELb0ELb1ELb0ELb1ELb1EEEvNS_16Flash_fwd_paramsE:
.text._ZN5flash24flash_fwd_splitkv_kernelI23Flash_fwd_kernel_traitsILi192ELi64ELi64ELi4ELb0ELb0EN7cutlass10bfloat16_tE19Flash_kernel_traitsILi192ELi64ELi64ELi4ES3_EELb1ELb0ELb0ELb0ELb1ELb0ELb1ELb1EEEvNS_16Flash_fwd_paramsE:
        /* <DEDUP_REMOVED lines=29> */
[----:B------:R-:W-:Y:S05]  /*01d0*/  CALL.REL.NOINC `($_ZN5flash24flash_fwd_splitkv_kernelI23Flash_fwd_kernel_traitsILi192ELi64ELi64ELi4ELb0ELb0EN7cutlass10bfloat16_tE19Flash_kernel_traitsILi192ELi64ELi64ELi4ES3_EELb1ELb0ELb0ELb0ELb1ELb0ELb1ELb1EEEvNS_16Flash_fwd_paramsE$_ZN5flash30compute_attn_1rowblock_splitkvI23Flash_fwd_kernel_traitsILi192ELi64ELi64ELi4ELb0ELb0EN7cutlass10bfloat16_tE19Flash_kernel_traitsILi192ELi64ELi64ELi4ES3_EELb1ELb0ELb0ELb0ELb1ELb0ELb1ELb1ENS_16Flash_fwd_paramsEEEvRKT8_iiiii) ;  /* 0x0000000000087944 */ /* 0x000fea0003c00000 */
[----:B------:R-:W-:Y:S05]  /*01e0*/  BSYNC B3 ;  /* 0x0000000000037941 */ /* 0x000fea0003800000 */
.L_x_3522:
[----:B------:R-:W-:Y:S05]  /*01f0*/  EXIT ;  /* 0x000000000000794d */ /* 0x000fea0003800000 */
        .type           $_ZN5flash24flash_fwd_splitkv_kernelI23Flash_fwd_kernel_traitsILi192ELi64ELi64ELi4ELb0ELb0EN7cutlass10bfloat16_tE19Flash_kernel_traitsILi192ELi64ELi64ELi4ES3_EELb1ELb0ELb0ELb0ELb1ELb0ELb1ELb1EEEvNS_16Flash_fwd_paramsE$_ZN5flash30compute_attn_1rowblock_splitkvI23Flash_fwd_kernel_traitsILi192ELi64ELi64ELi4ELb0ELb0EN7cutlass10bfloat16_tE19Flash_kernel_traitsILi192ELi64ELi64ELi4ES3_EELb1ELb0ELb0ELb0ELb1ELb0ELb1ELb1ENS_16Flash_fwd_paramsEEEvRKT8_iiiii,@function
        .size           $_ZN5flash24flash_fwd_splitkv_kernelI23Flash_fwd_kernel_traitsILi192ELi64ELi64ELi4ELb0ELb0EN7cutlass10bfloat16_tE19Flash_kernel_traitsILi192ELi64ELi64ELi4ES3_EELb1ELb0ELb0ELb0ELb1ELb0ELb1ELb1EEEvNS_16Flash_fwd_paramsE$_ZN5flash30compute_attn_1rowblock_splitkvI23Flash_fwd_kernel_traitsILi192ELi64ELi64ELi4ELb0ELb0EN7cutlass10bfloat16_tE19Flash_kernel_traitsILi192ELi64ELi64ELi4ES3_EELb1ELb0ELb0ELb0ELb1ELb0ELb1ELb1ENS_16Flash_fwd_paramsEEEvRKT8_iiiii,(.L_x_4462 - $_ZN5flash24flash_fwd_splitkv_kernelI23Flash_fwd_kernel_traitsILi192ELi64ELi64ELi4ELb0ELb0EN7cutlass10bfloat16_tE19Flash_kernel_traitsILi192ELi64ELi64ELi4ES3_EELb1ELb0ELb0ELb0ELb1ELb0ELb1ELb1EEEvNS_16Flash_fwd_paramsE$_ZN5flash30compute_attn_1rowblock_splitkvI23Flash_fwd_kernel_traitsILi192ELi64ELi64ELi4ELb0ELb0EN7cutlass10bfloat16_tE19Flash_kernel_traitsILi192ELi64ELi64ELi4ES3_EELb1ELb0ELb0ELb0ELb1ELb0ELb1ELb1ENS_16Flash_fwd_paramsEEEvRKT8_iiiii)
$_ZN5flash24flash_fwd_splitkv_kernelI23Flash_fwd_kernel_traitsILi192ELi64ELi64ELi4ELb0ELb0EN7cutlass10bfloat16_tE19Flash_kernel_traitsILi192ELi64ELi64ELi4ES3_EELb1ELb0ELb0ELb0ELb1ELb0ELb1ELb1EEEvNS_16Flash_fwd_paramsE$_ZN5flash30compute_attn_1rowblock_splitkvI23Flash_fwd_kernel_traitsILi192ELi64ELi64ELi4ELb0ELb0EN7cutlass10bfloat16_tE19Flash_kernel_traitsILi192ELi64ELi64ELi4ES3_EELb1ELb0ELb0ELb0ELb1ELb0ELb1ELb1ENS_16Flash_fwd_paramsEEEvRKT8_iiiii:
        /* <DEDUP_REMOVED lines=18> */
[----:B--2---:R-:W-:-:S06]  /*0320*/  @P0 IADD3 R206, R206, -R9, RZ ;  /* 0x80000009cece0210 */ /* 0x004fcc0007ffe0ff */
        /* <DEDUP_REMOVED lines=9> */
.L_x_3524:
[----:B------:R-:W-:Y:S05]  /*03c0*/  BSYNC B0 ;  /* 0x0000000000007941 */ /* 0x000fea0003800000 */
.L_x_3523:
        /* <DEDUP_REMOVED lines=8> */
.L_x_3526:
[----:B------:R3:W5:Y:S02]  /*0450*/  LD.E R73, desc[UR6][R20.64+0xb8] ;  /* 0x0000b80614497980 */ /* 0x000764000c101900 */
.L_x_3527:
[----:B------:R-:W-:Y:S05]  /*0460*/  BSYNC B0 ;  /* 0x0000000000007941 */ /* 0x000fea0003800000 */
.L_x_3525:
        /* <DEDUP_REMOVED lines=10> */
.L_x_3529:
[----:B------:R-:W2:Y:S01]  /*0510*/  LD.E.64 R2, desc[UR6][R20.64+0x108] ;  /* 0x0001080614027980 */ /* 0x000ea2000c101b00 */
[----:B------:R-:W-:Y:S01]  /*0520*/  BSSY B0, `(.L_x_3531) ;  /* 0x0000006000007945 */ /* 0x000fe20003800000 */
[----:B------:R-:W-:Y:S01]  /*0530*/  IMAD.MOV.U32 R0, RZ, RZ, RZ ;  /* 0x000000ffff007224 */ /* 0x000fe200078e00ff */
[----:B--2---:R-:W-:-:S04]  /*0540*/  ISETP.NE.U32.AND P0, PT, R2, RZ, PT ;  /* 0x000000ff0200720c */ /* 0x004fc80003f05070 */
[----:B------:R-:W-:-:S13]  /*0550*/  ISETP.NE.AND.EX P0, PT, R3, RZ, PT, P0 ;  /* 0x000000ff0300720c */ /* 0x000fda0003f05300 */
[----:B------:R-:W-:Y:S05]  /*0560*/  @!P0 BRA `(.L_x_3532) ;  /* 0x0000000000048947 */ /* 0x000fea0003800000 */
[----:B------:R2:W5:Y:S02]  /*0570*/  LD.E R0, desc[UR6][R20.64+0xbc] ;  /* 0x0000bc0614007980 */ /* 0x000564000c101900 */
.L_x_3532:
[----:B------:R-:W-:Y:S05]  /*0580*/  BSYNC B0 ;  /* 0x0000000000007941 */ /* 0x000fea0003800000 */
.L_x_3531:
[----:B-----5:R-:W-:Y:S02]  /*0590*/  IADD3 R67, R73, R0, RZ ;  /* 0x0000000049437210 */ /* 0x020fe40007ffe0ff */
.L_x_3530:
[----:B------:R-:W-:Y:S05]  /*05a0*/  BSYNC B1 ;  /* 0x0000000000017941 */ /* 0x000fea0003800000 */
.L_x_3528:
[----:B------:R-:W-:Y:S01]  /*05b0*/  IMAD.SHL.U32 R65, R205, 0x40, RZ ;  /* 0x00000040cd417824 */ /* 0x000fe200078e00ff */
[----:B------:R-:W-:Y:S01]  /*05c0*/  MOV R2, R204 ;  /* 0x000000cc00027202 */ /* 0x000fe20000000f00 */
[----:B------:R-:W-:-:S03]  /*05d0*/  IMAD.MOV.U32 R3, RZ, RZ, 0x0 ;  /* 0x00000000ff037424 */ /* 0x000fc600078e00ff */
[----:B------:R-:W-:-:S13]  /*05e0*/  ISETP.GT.AND P0, PT, R206, R65, PT ;  /* 0x00000041ce00720c */ /* 0x000fda0003f04270 */
[----:B-123--:R-:W-:Y:S05]  /*05f0*/  @!P0 RET.REL.NODEC R2 `(_ZN5flash24flash_fwd_splitkv_kernelI23Flash_fwd_kernel_traitsILi192ELi64ELi64ELi4ELb0ELb0EN7cutlass10bfloat16_tE19Flash_kernel_traitsILi192ELi64ELi64ELi4ES3_EELb1ELb0ELb0ELb0ELb1ELb0ELb1ELb1EEEvNS_16Flash_fwd_paramsE) ;  /* 0xfffffff802808950 */ /* 0x00efea0003c3ffff */
[----:B------:R-:W2:Y:S04]  /*0600*/  LD.E R0, desc[UR6][R20.64+0xb8] ;  /* 0x0000b80614007980 */ /* 0x000ea8000c101900 */
[----:B------:R-:W3:Y:S01]  /*0610*/  LD.E R6, desc[UR6][R20.64+0x188] ;  /* 0x0001880614067980 */ /* 0x000ee2000c101900 */
[----:B------:R-:W-:-:S04]  /*0620*/  IABS R3, R4 ;  /* 0x0000000400037213 */ /* 0x000fc80000000000 */
[----:B------:R-:W1:Y:S08]  /*0630*/  I2F.RP R2, R3 ;  /* 0x0000000300027306 */ /* 0x000e700000209400 */
[----:B-1----:R-:W1:Y:S02]  /*0640*/  MUFU.RCP R10, R2 ;  /* 0x00000002000a7308 */ /* 0x002e640000001000 */
[----:B-1----:R-:W-:-:S06]  /*0650*/  VIADD R10, R10, 0xffffffe ;  /* 0x0ffffffe0a0a7836 */ /* 0x002fcc0000000000 */
[----:B------:R1:W4:Y:S02]  /*0660*/  F2I.FTZ.U32.TRUNC.NTZ R11, R10 ;  /* 0x0000000a000b7305 */ /* 0x000324000021f000 */
[----:B-1----:R-:W-:Y:S02]  /*0670*/  IMAD.MOV.U32 R10, RZ, RZ, RZ ;  /* 0x000000ffff0a7224 */ /* 0x002fe400078e00ff */
[----:B--2---:R-:W-:-:S05]  /*0680*/  VIADD R0, R0, 0x3f ;  /* 0x0000003f00007836 */ /* 0x004fca0000000000 */
[----:B------:R-:W-:-:S04]  /*0690*/  SHF.R.S32.HI R7, RZ, 0x1f, R0 ;  /* 0x0000001fff077819 */ /* 0x000fc80000011400 */
[----:B------:R-:W-:Y:S01]  /*06a0*/  LEA.HI R7, R7, R0, RZ, 0x6 ;  /* 0x0000000007077211 */ /* 0x000fe200078f30ff */
[----:B----4-:R-:W-:-:S03]  /*06b0*/  IMAD.MOV R0, RZ, RZ, -R11 ;  /* 0x000000ffff007224 */ /* 0x010fc600078e0a0b */
        /* <DEDUP_REMOVED lines=10> */
[----:B------:R-:W-:Y:S02]  /*0760*/  IMAD R0, R5, R0, R2 ;  /* 0x0000000005007224 */ /* 0x000fe400078e0202 */
[----:B------:R-:W-:-:S03]  /*0770*/  VIADD R2, R67, 0x3f ;  /* 0x0000003f43027836 */ /* 0x000fc60000000000 */
[----:B------:R-:W-:Y:S02]  /*0780*/  ISETP.GT.U32.AND P1, PT, R3, R0, PT ;  /* 0x000000000300720c */ /* 0x000fe40003f24070 */
[----:B------:R-:W-:-:S04]  /*0790*/  SHF.R.S32.HI R7, RZ, 0x1f, R2 ;  /* 0x0000001fff077819 */ /* 0x000fc80000011402 */
[----:B------:R-:W-:-:S04]  /*07a0*/  LEA.HI R7, R7, R2, RZ, 0x6 ;  /* 0x0000000207077211 */ /* 0x000fc800078f30ff */
[----:B------:R-:W-:-:S03]  /*07b0*/  SHF.R.S32.HI R2, RZ, 0x6, R7 ;  /* 0x00000006ff027819 */ /* 0x000fc60000011407 */
[----:B------:R-:W-:Y:S02]  /*07c0*/  @!P1 IMAD.IADD R0, R0, 0x1, -R3 ;  /* 0x0000000100009824 */ /* 0x000fe400078e0a03 */
[----:B------:R-:W-:Y:S01]  /*07d0*/  @!P1 VIADD R5, R5, 0x1 ;  /* 0x0000000105059836 */ /* 0x000fe20000000000 */
[----:B------:R-:W-:Y:S02]  /*07e0*/  ISETP.NE.AND P1, PT, R4, RZ, PT ;  /* 0x000000ff0400720c */ /* 0x000fe40003f25270 */
[----:B------:R-:W-:Y:S02]  /*07f0*/  ISETP.GE.U32.AND P2, PT, R0, R3, PT ;  /* 0x000000030000720c */ /* 0x000fe40003f46070 */
[----:B------:R-:W-:-:S04]  /*0800*/  IADD3 R0, -R206, 0x7f, R65 ;  /* 0x0000007fce007810 */ /* 0x000fc80007ffe141 */
[----:B---3--:R-:W-:-:S04]  /*0810*/  IADD3 R3, R6, R0, R67 ;  /* 0x0000000006037210 */ /* 0x008fc80007ffe043 */
[----:B------:R-:W-:-:S03]  /*0820*/  SHF.R.S32.HI R0, RZ, 0x1f, R3 ;  /* 0x0000001fff007819 */ /* 0x000fc60000011403 */
[----:B------:R-:W-:Y:S01]  /*0830*/  @P2 VIADD R5, R5, 0x1 ;  /* 0x0000000105052836 */ /* 0x000fe20000000000 */
[----:B------:R-:W-:-:S03]  /*0840*/  LEA.HI R0, R0, R3, RZ, 0x6 ;  /* 0x0000000300007211 */ /* 0x000fc600078f30ff */
[----:B------:R-:W-:Y:S01]  /*0850*/  @!P0 IMAD.MOV R5, RZ, RZ, -R5 ;  /* 0x000000ffff058224 */ /* 0x000fe200078e0a05 */
[----:B------:R-:W-:Y:S02]  /*0860*/  @!P1 LOP3.LUT R5, RZ, R4, RZ, 0x33, !PT ;  /* 0x00000004ff059212 */ /* 0x000fe400078e33ff */
[----:B------:R-:W-:-:S03]  /*0870*/  SHF.R.S32.HI R0, RZ, 0x6, R0 ;  /* 0x00000006ff007819 */ /* 0x000fc60000011400 */
[----:B------:R-:W-:-:S05]  /*0880*/  IMAD R199, R5, UR8, RZ ;  /* 0x0000000805c77c24 */ /* 0x000fca000f8e02ff */
[----:B------:R-:W-:-:S04]  /*0890*/  VIADDMNMX R5, R199, R5, R2, PT ;  /* 0x00000005c7057246 */ /* 0x000fc80003800102 */
[----:B------:R-:W-:-:S04]  /*08a0*/  VIMNMX R138, R5, R0, PT ;  /* 0x00000000058a7248 */ /* 0x000fc80003fe0100 */
[----:B------:R-:W-:-:S13]  /*08b0*/  ISETP.GE.AND P0, PT, R199, R138, PT ;  /* 0x0000008ac700720c */ /* 0x000fda0003f06270 */
[----:B------:R-:W-:Y:S05]  /*08c0*/  @!P0 BRA `(.L_x_3533) ;  /* 0x00000004007c8947 */ /* 0x000fea0003800000 */
[----:B------:R-:W2:Y:S04]  /*08d0*/  LD.E.64 R2, desc[UR6][R20.64+0xb0] ;  /* 0x0000b00614027980 */ /* 0x000ea8000c101b00 */
[----:B------:R-:W3:Y:S04]  /*08e0*/  LD.E R4, desc[UR6][R20.64+0x60] ;  /* 0x0000600614047980 */ /* 0x000ee8000c101900 */
[----:B------:R-:W4:Y:S04]  /*08f0*/  LD.E R0, desc[UR6][R20.64+0xcc] ;  /* 0x0000cc0614007980 */ /* 0x000f28000c101900 */
[----:B------:R-:W5:Y:S04]  /*0900*/  LD.E.64 R6, desc[UR6][R20.64+0x78] ;  /* 0x0000780614067980 */ /* 0x000f68000c101b00 */
[----:B------:R-:W5:Y:S01]  /*0910*/  LD.E.64 R10, desc[UR6][R20.64+0xa8] ;  /* 0x0000a806140a7980 */ /* 0x000f62000c101b00 */
[----:B------:R-:W-:Y:S01]  /*0920*/  SHF.R.S32.HI R5, RZ, 0x1f, R58 ;  /* 0x0000001fff057819 */ /* 0x000fe2000001143a */
[----:B------:R-:W-:Y:S01]  /*0930*/  IMAD.MOV.U32 R205, RZ, RZ, 0x0 ;  /* 0x00000000ffcd7424 */ /* 0x000fe200078e00ff */
[----:B------:R-:W-:-:S02]  /*0940*/  LOP3.LUT P6, RZ, R58, 0xf, RZ, 0xc0, !PT ;  /* 0x0000000f3aff7812 */ /* 0x000fc400078cc0ff */
[----:B------:R-:W-:-:S04]  /*0950*/  LEA.HI R8, R5, R58, RZ, 0x4 ;  /* 0x0000003a05087211 */ /* 0x000fc800078f20ff */
[----:B------:R-:W-:Y:S02]  /*0960*/  LOP3.LUT R5, R8, 0x3ffffff0, RZ, 0xc0, !PT ;  /* 0x3ffffff008057812 */ /* 0x000fe400078ec0ff */
[----:B------:R-:W-:-:S03]  /*0970*/  SHF.R.S32.HI R8, RZ, 0x4, R8 ;  /* 0x00000004ff087819 */ /* 0x000fc60000011408 */
[----:B------:R-:W-:Y:S02]  /*0980*/  IMAD.IADD R5, R58, 0x1, -R5 ;  /* 0x000000013a057824 */ /* 0x000fe400078e0a05 */
[----:B------:R-:W-:Y:S02]  /*0990*/  VIADD R14, R8, 0x18 ;  /* 0x00000018080e7836 */ /* 0x000fe40000000000 */
[----:B--2---:R-:W-:-:S04]  /*09a0*/  IMAD R2, R2, UR8, R209 ;  /* 0x0000000802027c24 */ /* 0x004fc8000f8e02d1 */
[----:B---3--:R-:W-:Y:S02]  /*09b0*/  IMAD R2, R2, R4, R207 ;  /* 0x0000000402027224 */ /* 0x008fe400078e02cf */
[----:B------:R-:W-:Y:S02]  /*09c0*/  IMAD.SHL.U32 R4, R5, 0x4, RZ ;  /* 0x0000000405047824 */ /* 0x000fe400078e00ff */
[--C-:B------:R-:W-:Y:S02]  /*09d0*/  IMAD R3, R3, R2, R65.reuse ;  /* 0x0000000203037224 */ /* 0x100fe400078e0241 */
[----:B------:R-:W-:Y:S01]  /*09e0*/  IMAD.IADD R65, R206, 0x1, -R65 ;  /* 0x00000001ce417824 */ /* 0x000fe200078e0a41 */
[--C-:B------:R-:W-:Y:S01]  /*09f0*/  SHF.R.S32.HI R5, RZ, 0x1f, R4.reuse ;  /* 0x0000001fff057819 */ /* 0x100fe20000011404 */
[----:B----4-:R-:W-:Y:S01]  /*0a00*/  IMAD R0, R3, R0, RZ ;  /* 0x0000000003007224 */ /* 0x010fe200078e02ff */
[----:B------:R-:W-:Y:S01]  /*0a10*/  SHF.R.S32.HI R9, RZ, 0x1f, R3 ;  /* 0x0000001fff097819 */ /* 0x000fe20000011403 */
[C---:B------:R-:W-:Y:S01]  /*0a20*/  VIADD R2, R8.reuse, 0x8 ;  /* 0x0000000808027836 */ /* 0x040fe20000000000 */
[C---:B------:R-:W-:Y:S01]  /*0a30*/  ISETP.GE.AND P3, PT, R8.reuse, R65, PT ;  /* 0x000000410800720c */ /* 0x040fe20003f66270 */
[----:B------:R-:W-:-:S03]  /*0a40*/  IMAD.WIDE R12, R8, 0xc0, R4 ;  /* 0x000000c0080c7825 */ /* 0x000fc600078e0204 */
[-C--:B------:R-:W-:Y:S02]  /*0a50*/  ISETP.GE.AND P2, PT, R2, R65.reuse, PT ;  /* 0x000000410200720c */ /* 0x080fe40003f46270 */
[----:B------:R-:W-:Y:S01]  /*0a60*/  IADD3 R5, P0, R0, R12, RZ ;  /* 0x0000000c00057210 */ /* 0x000fe20007f1e0ff */
[----:B------:R-:W-:Y:S01]  /*0a70*/  VIADD R12, R8, 0x20 ;  /* 0x00000020080c7836 */ /* 0x000fe20000000000 */
[----:B------:R-:W-:Y:S01]  /*0a80*/  ISETP.GE.OR P5, PT, R2, R65, P6 ;  /* 0x000000410200720c */ /* 0x000fe200037a6670 */
[----:B------:R-:W-:Y:S01]  /*0a90*/  VIADD R2, R8, 0x10 ;  /* 0x0000001008027836 */ /* 0x000fe20000000000 */
[----:B------:R-:W-:Y:S02]  /*0aa0*/  LEA.HI.X.SX32 R0, R0, R13, 0x1, P0 ;  /* 0x0000000d00007211 */ /* 0x000fe400000f0eff */
[----:B------:R-:W-:Y:S02]  /*0ab0*/  IADD3 R3, P0, R3, R8, RZ ;  /* 0x0000000803037210 */ /* 0x000fe40007f1e0ff */
[----:B-----5:R-:W-:-:S02]  /*0ac0*/  LEA R4, P1, R5, R6, 0x2 ;  /* 0x0000000605047211 */ /* 0x020fc400078210ff */
[C---:B------:R-:W-:Y:S02]  /*0ad0*/  LEA.HI.X.SX32 R9, R8.reuse, R9, 0x1, P0 ;  /* 0x0000000908097211 */ /* 0x040fe400000f0eff */
[----:B------:R-:W-:Y:S01]  /*0ae0*/  LEA R6, P0, R3, R10, 0x2 ;  /* 0x0000000a03067211 */ /* 0x000fe200078010ff */
[C---:B------:R-:W-:Y:S01]  /*0af0*/  VIADD R10, R8.reuse, 0x28 ;  /* 0x00000028080a7836 */ /* 0x040fe20000000000 */
[----:B------:R-:W-:Y:S01]  /*0b00*/  LEA.HI.X R5, R5, R7, R0, 0x2, P1 ;  /* 0x0000000705057211 */ /* 0x000fe200008f1400 */
[----:B------:R-:W-:Y:S01]  /*0b10*/  VIADD R0, R8, 0x38 ;  /* 0x0000003808007836 */ /* 0x000fe20000000000 */
[----:B------:R-:W-:Y:S01]  /*0b20*/  LEA.HI.X R7, R3, R11, R9, 0x2, P0 ;  /* 0x0000000b03077211 */ /* 0x000fe200000f1409 */
[----:B------:R-:W-:Y:S01]  /*0b30*/  @!P5 IMAD.MOV.U32 R3, RZ, RZ, -0x800000 ;  /* 0xff800000ff03d424 */ /* 0x000fe200078e00ff */
[-C--:B------:R-:W-:Y:S01]  /*0b40*/  ISETP.GE.AND P1, PT, R2, R65.reuse, PT ;  /* 0x000000410200720c */ /* 0x080fe20003f26270 */
[----:B------:R-:W-:Y:S01]  /*0b50*/  @!P3 ST.E.128 desc[UR6][R4.64], RZ ;  /* 0x000000ff0400b985 */ /* 0x000fe2000c101d06 */
[----:B------:R-:W-:-:S02]  /*0b60*/  ISETP.GE.AND P0, PT, R14, R65, PT ;  /* 0x000000410e00720c */ /* 0x000fc40003f06270 */
[-C--:B------:R-:W-:Y:S01]  /*0b70*/  ISETP.GE.OR P4, PT, R2, R65.reuse, P6 ;  /* 0x000000410200720c */ /* 0x080fe20003786670 */
[----:B------:R-:W-:Y:S01]  /*0b80*/  VIADD R2, R8, 0x30 ;  /* 0x0000003008027836 */ /* 0x000fe20000000000 */
[----:B------:R-:W-:Y:S04]  /*0b90*/  @!P3 ST.E.128 desc[UR6][R4.64+0x100], RZ ;  /* 0x000100ff0400b985 */ /* 0x000fe8000c101d06 */
[----:B------:R-:W-:Y:S01]  /*0ba0*/  @!P3 ST.E.128 desc[UR6][R4.64+0x200], RZ ;  /* 0x000200ff0400b985 */ /* 0x000fe2000c101d06 */
[----:B------:R-:W-:-:S03]  /*0bb0*/  ISETP.GE.AND P3, PT, R12, R65, PT ;  /* 0x000000410c00720c */ /* 0x000fc60003f66270 */
[----:B------:R-:W-:Y:S03]  /*0bc0*/  @!P2 ST.E.128 desc[UR6][R4.64+0x1800], RZ ;  /* 0x001800ff0400a985 */ /* 0x000fe6000c101d06 */
[----:B------:R-:W-:Y:S01]  /*0bd0*/  @!P4 IMAD.MOV.U32 R19, RZ, RZ, -0x800000 ;  /* 0xff800000ff13c424 */ /* 0x000fe200078e00ff */
[----:B------:R-:W-:Y:S04]  /*0be0*/  @!P2 ST.E.128 desc[UR6][R4.64+0x1900], RZ ;  /* 0x001900ff0400a985 */ /* 0x000fe8000c101d06 */
[----:B------:R-:W-:Y:S01]  /*0bf0*/  @!P2 ST.E.128 desc[UR6][R4.64+0x1a00], RZ ;  /* 0x001a00ff0400a985 */ /* 0x000fe2000c101d06 */
[----:B------:R-:W-:-:S03]  /*0c00*/  ISETP.GE.AND P2, PT, R10, R65, PT ;  /* 0x000000410a00720c */ /* 0x000fc60003f46270 */
[----:B------:R-:W-:Y:S04]  /*0c10*/  @!P1 ST.E.128 desc[UR6][R4.64+0x3000], RZ ;  /* 0x003000ff04009985 */ /* 0x000fe8000c101d06 */
        /* <DEDUP_REMOVED lines=10> */
[----:B------:R-:W-:-:S03]  /*0cc0*/  ISETP.GE.OR P3, PT, R14, R65, P6 ;  /* 0x000000410e00720c */ /* 0x000fc60003766670 */
[----:B------:R-:W-:Y:S04]  /*0cd0*/  @!P2 ST.E.128 desc[UR6][R4.64+0x7800], RZ ;  /* 0x007800ff0400a985 */ /* 0x000fe8000c101d06 */
[----:B------:R-:W-:Y:S04]  /*0ce0*/  @!P2 ST.E.128 desc[UR6][R4.64+0x7900], RZ ;  /* 0x007900ff0400a985 */ /* 0x000fe8000c101d06 */
[----:B------:R-:W-:Y:S01]  /*0cf0*/  @!P2 ST.E.128 desc[UR6][R4.64+0x7a00], RZ ;  /* 0x007a00ff0400a985 */ /* 0x000fe2000c101d06 */
[----:B------:R-:W-:Y:S01]  /*0d00*/  ISETP.GE.OR P2, PT, R12, R65, P6 ;  /* 0x000000410c00720c */ /* 0x000fe20003746670 */
[----:B------:R-:W-:-:S02]  /*0d10*/  @!P3 IMAD.MOV.U32 R15, RZ, RZ, -0x800000 ;  /* 0xff800000ff0fb424 */ /* 0x000fc400078e00ff */
        /* <DEDUP_REMOVED lines=10> */
[----:B------:R-:W-:Y:S01]  /*0dc0*/  @!P5 ST.E desc[UR6][R6.64+0x20], R3 ;  /* 0x000020030600d985 */ /* 0x000fe2000c101906 */
[-C--:B------:R-:W-:Y:S02]  /*0dd0*/  ISETP.GE.OR P5, PT, R8, R65.reuse, P6 ;  /* 0x000000410800720c */ /* 0x080fe400037a6670 */
[----:B------:R-:W-:Y:S01]  /*0de0*/  ISETP.GE.OR P6, PT, R0, R65, P6 ;  /* 0x000000410000720c */ /* 0x000fe200037c6670 */
[----:B------:R-:W-:Y:S04]  /*0df0*/  @!P4 ST.E desc[UR6][R6.64+0x40], R19 ;  /* 0x000040130600c985 */ /* 0x000fe8000c101906 */
[----:B------:R-:W-:Y:S02]  /*0e00*/  @!P3 ST.E desc[UR6][R6.64+0x60], R15 ;  /* 0x0000600f0600b985 */ /* 0x000fe4000c101906 */
[----:B------:R-:W-:-:S02]  /*0e10*/  @!P0 IMAD.MOV.U32 R9, RZ, RZ, -0x800000 ;  /* 0xff800000ff098424 */ /* 0x000fc400078e00ff */
[----:B------:R-:W-:Y:S02]  /*0e20*/  @!P2 ST.E desc[UR6][R6.64+0x80], R13 ;  /* 0x0000800d0600a985 */ /* 0x000fe4000c101906 */
[----:B------:R-:W-:Y:S02]  /*0e30*/  @!P5 IMAD.MOV.U32 R17, RZ, RZ, -0x800000 ;  /* 0xff800000ff11d424 */ /* 0x000fe400078e00ff */
[----:B------:R-:W-:Y:S04]  /*0e40*/  @!P1 ST.E desc[UR6][R6.64+0xa0], R11 ;  /* 0x0000a00b06009985 */ /* 0x000fe8000c101906 */
[----:B------:R-:W-:Y:S04]  /*0e50*/  @!P0 ST.E desc[UR6][R6.64+0xc0], R9 ;  /* 0x0000c00906008985 */ /* 0x000fe8000c101906 */
[----:B------:R1:W-:Y:S02]  /*0e60*/  @!P5 ST.E desc[UR6][R6.64], R17 ;  /* 0x000000110600d985 */ /* 0x0003e4000c101906 */
[----:B-1----:R-:W-:Y:S05]  /*0e70*/  @P6 RET.REL.NODEC R204 `(_ZN5flash24flash_fwd_splitkv_kernelI23Flash_fwd_kernel_traitsILi192ELi64ELi64ELi4ELb0ELb0EN7cutlass10bfloat16_tE19Flash_kernel_traitsILi192ELi64ELi64ELi4ES3_EELb1ELb0ELb0ELb0ELb1ELb0ELb1ELb1EEEvNS_16Flash_fwd_paramsE) ;  /* 0xfffffff0cc606950 */ /* 0x002fea0003c3ffff */
[----:B------:R-:W-:Y:S02]  /*0e80*/  MOV R3, 0xff800000 ;  /* 0xff80000000037802 */ /* 0x000fe40000000f00 */
[----:B------:R-:W-:-:S03]  /*0e90*/  MOV R205, 0x0 ;  /* 0x0000000000cd7802 */ /* 0x000fc60000000f00 */
[----:B------:R1:W-:Y:S02]  /*0ea0*/  ST.E desc[UR6][R6.64+0xe0], R3 ;  /* 0x0000e00306007985 */ /* 0x0003e4000c101906 */
[----:B-1----:R-:W-:Y:S05]  /*0eb0*/  RET.REL.NODEC R204 `(_ZN5flash24flash_fwd_splitkv_kernelI23Flash_fwd_kernel_traitsILi192ELi64ELi64ELi4ELb0ELb0EN7cutlass10bfloat16_tE19Flash_kernel_traitsILi192ELi64ELi64ELi4ES3_EELb1ELb0ELb0ELb0ELb1ELb0ELb1ELb1EEEvNS_16Flash_fwd_paramsE) ;  /* 0xfffffff0cc507950 */ /* 0x002fea0003c3ffff */
.L_x_3533:
        /* <DEDUP_REMOVED lines=34> */
[----:B------:R-:W1:Y:S01]  /*10e0*/  F2I.FTZ.U32.TRUNC.NTZ R11, R10 ;  /* 0x0000000a000b7305 */ /* 0x000e62000021f000 */
[----:B------:R-:W-:Y:S02]  /*10f0*/  IABS R0, R2 ;  /* 0x0000000200007213 */ /* 0x000fe40000000000 */
[----:B-1----:R-:W-:Y:S01]  /*1100*/  IADD3 R3, RZ, -R11, RZ ;  /* 0x8000000bff037210 */ /* 0x002fe20007ffe0ff */
[----:B------:R-:W-:-:S04]  /*1110*/  IMAD.MOV.U32 R10, RZ, RZ, RZ ;  /* 0x000000ffff0a7224 */ /* 0x000fc800078e00ff */
[----:B-----5:R-:W-:Y:S01]  /*1120*/  IMAD R8, R3, R4, RZ ;  /* 0x0000000403087224 */ /* 0x020fe200078e02ff */
        /* <DEDUP_REMOVED lines=22> */
[----:B------:R-:W3:Y:S01]  /*1290*/  F2I.FTZ.U32.TRUNC.NTZ R23, R4 ;  /* 0x0000000400177305 */ /* 0x000ee2000021f000 */
[----:B------:R-:W-:Y:S01]  /*12a0*/  IMAD.MOV.U32 R22, RZ, RZ, RZ ;  /* 0x000000ffff167224 */ /* 0x000fe200078e00ff */
[----:B------:R-:W-:Y:S02]  /*12b0*/  IABS R7, R6 ;  /* 0x0000000600077213 */ /* 0x000fe40000000000 */
[----:B---3--:R-:W-:-:S05]  /*12c0*/  IADD3 R0, RZ, -R23, RZ ;  /* 0x80000017ff007210 */ /* 0x008fca0007ffe0ff */
[----:B-1----:R-:W-:Y:S01]  /*12d0*/  IMAD R17, R0, R8, RZ ;  /* 0x0000000800117224 */ /* 0x002fe200078e02ff */
        /* <DEDUP_REMOVED lines=19> */
[----:B------:R-:W-:-:S04]  /*1410*/  IMAD R8, R134, R13, R8 ;  /* 0x0000000d86087224 */ /* 0x000fc800078e0208 */
[----:B------:R-:W-:Y:S01]  /*1420*/  IMAD R6, R15, R4, RZ ;  /* 0x000000040f067224 */ /* 0x000fe200078e02ff */
[----:B--2---:R-:W-:Y:S01]  /*1430*/  SHF.R.S32.HI R0, RZ, 0x1f, R3 ;  /* 0x0000001fff007819 */ /* 0x004fe20000011403 */
[-C--:B------:R-:W-:Y:S02]  /*1440*/  IMAD R7, R19, R3.reuse, RZ ;  /* 0x0000000313077224 */ /* 0x080fe400078e02ff */
[----:B------:R-:W-:-:S04]  /*1450*/  IMAD.WIDE.U32 R16, R18, R3, RZ ;  /* 0x0000000312107225 */ /* 0x000fc800078e00ff */
[----:B------:R-:W-:-:S04]  /*1460*/  IMAD R7, R18, R0, R7 ;  /* 0x0000000012077224 */ /* 0x000fc800078e0207 */
[----:B------:R-:W-:Y:S02]  /*1470*/  IMAD.IADD R17, R17, 0x1, R7 ;  /* 0x0000000111117824 */ /* 0x000fe400078e0207 */
[----:B------:R-:W-:Y:S02]  /*1480*/  IMAD R7, R11, R3, RZ ;  /* 0x000000030b077224 */ /* 0x000fe400078e02ff */
[----:B------:R-:W-:Y:S01]  /*1490*/  IMAD.WIDE.U32 R16, R2, R134, R16 ;  /* 0x0000008602107225 */ /* 0x000fe200078e0010 */
[----:B------:R-:W-:-:S03]  /*14a0*/  SHF.R.S32.HI R11, RZ, 0x1f, R4 ;  /* 0x0000001fff0b7819 */ /* 0x000fc60000011404 */
[----:B------:R-:W-:Y:S02]  /*14b0*/  IMAD.IADD R17, R17, 0x1, R8 ;  /* 0x0000000111117824 */ /* 0x000fe400078e0208 */
        /* <DEDUP_REMOVED lines=9> */
.L_x_3535:
        /* <DEDUP_REMOVED lines=28> */
[----:B-----5:R-:W-:Y:S01]  /*1710*/  @!P3 SHF.R.S32.HI R6, RZ, 0x1f, R8 ;  /* 0x0000001fff06b819 */ /* 0x020fe20000011408 */
[----:B------:R-:W-:Y:S02]  /*1720*/  @!P3 IMAD.IADD R27, R27, 0x1, R5 ;  /* 0x000000011b1bb824 */ /* 0x000fe400078e0205 */
[----:B------:R-:W-:Y:S02]  /*1730*/  @!P0 IMAD.IADD R0, R0, 0x1, -R3 ;  /* 0x0000000100008824 */ /* 0x000fe400078e0a03 */
[----:B----4-:R-:W-:-:S03]  /*1740*/  @!P3 IMAD R5, R23, R8, RZ ;  /* 0x000000081705b224 */ /* 0x010fc600078e02ff */
[----:B------:R-:W-:Y:S01]  /*1750*/  ISETP.GE.U32.AND P2, PT, R0, R3, PT ;  /* 0x000000030000720c */ /* 0x000fe20003f46070 */
[-C--:B------:R-:W-:Y:S02]  /*1760*/  @P3 IMAD R11, R135, R7.reuse, RZ ;  /* 0x00000007870b3224 */ /* 0x080fe400078e02ff */
[----:B------:R-:W-:Y:S01]  /*1770*/  @P3 IMAD.WIDE.U32 R28, R134, R7, RZ ;  /* 0x00000007861c3225 */ /* 0x000fe200078e00ff */
[----:B------:R-:W-:-:S03]  /*1780*/  LOP3.LUT R0, R207, R4, RZ, 0x3c, !PT ;  /* 0x00000004cf007212 */ /* 0x000fc600078e3cff */
[C---:B------:R-:W-:Y:S02]  /*1790*/  @!P3 IMAD R5, R22.reuse, R6, R5 ;  /* 0x000000061605b224 */ /* 0x040fe400078e0205 */
[----:B------:R-:W-:Y:S01]  /*17a0*/  @!P3 IMAD.WIDE.U32 R22, R22, R8, R26 ;  /* 0x000000081616b225 */ /* 0x000fe200078e001a */
[----:B------:R-:W-:Y:S02]  /*17b0*/  @P3 IADD3 R11, R29, R11, RZ ;  /* 0x0000000b1d0b3210 */ /* 0x000fe40007ffe0ff */
[----:B------:R-:W-:Y:S01]  /*17c0*/  @P3 MOV R10, R28 ;  /* 0x0000001c000a3202 */ /* 0x000fe20000000f00 */
[----:B------:R-:W-:Y:S01]  /*17d0*/  @!P0 VIADD R2, R2, 0x1 ;  /* 0x0000000102028836 */ /* 0x000fe20000000000 */
[----:B------:R-:W-:Y:S02]  /*17e0*/  @!P3 IADD3 R11, R23, R5, RZ ;  /* 0x00000005170bb210 */ /* 0x000fe40007ffe0ff */
[----:B------:R-:W-:Y:S02]  /*17f0*/  LEA R5, R138, 0xffffffc0, 0x6 ;  /* 0xffffffc08a057811 */ /* 0x000fe400078e30ff */
[----:B------:R-:W-:-:S02]  /*1800*/  @!P3 MOV R10, R22 ;  /* 0x00000016000ab202 */ /* 0x000fc40000000f00 */
[----:B------:R-:W-:Y:S01]  /*1810*/  ISETP.GE.AND P1, PT, R0, RZ, PT ;  /* 0x000000ff0000720c */ /* 0x000fe20003f26270 */
[----:B------:R-:W-:Y:S01]  /*1820*/  @!P3 IMAD R6, R137, R12, RZ ;  /* 0x0000000c8906b224 */ /* 0x000fe200078e02ff */
[----:B------:R-:W-:Y:S02]  /*1830*/  @!P3 SHF.R.S32.HI R3, RZ, 0x1f, R12 ;  /* 0x0000001fff03b819 */ /* 0x000fe4000001140c */
[----:B------:R-:W-:Y:S01]  /*1840*/  ISETP.NE.AND P0, PT, R4, RZ, PT ;  /* 0x000000ff0400720c */ /* 0x000fe20003f05270 */
[----:B------:R-:W-:Y:S01]  /*1850*/  IMAD.WIDE.U32 R26, R134, R5, R10 ;  /* 0x00000005861a7225 */ /* 0x000fe200078e000a */
[----:B------:R-:W-:-:S03]  /*1860*/  @P2 IADD3 R2, R2, 0x1, RZ ;  /* 0x0000000102022810 */ /* 0x000fc60007ffe0ff */
[----:B------:R-:W-:Y:S02]  /*1870*/  @!P3 IMAD R3, R3, R136, R6 ;  /* 0x000000880303b224 */ /* 0x000fe400078e0206 */
[----:B------:R-:W-:Y:S01]  /*1880*/  @!P3 IMAD.WIDE.U32 R10, R136, R12, RZ ;  /* 0x0000000c880ab225 */ /* 0x000fe200078e00ff */
[----:B------:R-:W-:Y:S02]  /*1890*/  SHF.R.S32.HI R13, RZ, 0x1f, R5 ;  /* 0x0000001fff0d7819 */ /* 0x000fe40000011405 */
[----:B------:R-:W-:Y:S01]  /*18a0*/  MOV R6, R2 ;  /* 0x0000000200067202 */ /* 0x000fe20000000f00 */
[----:B------:R-:W-:Y:S02]  /*18b0*/  IMAD R7, R135, R5, RZ ;  /* 0x0000000587077224 */ /* 0x000fe400078e02ff */
[----:B------:R-:W-:Y:S01]  /*18c0*/  @!P3 IMAD.IADD R11, R11, 0x1, R3 ;  /* 0x000000010b0bb824 */ /* 0x000fe200078e0203 */
[----:B------:R-:W-:Y:S01]  /*18d0*/  @!P3 SHF.R.S32.HI R3, RZ, 0x1f, R8 ;  /* 0x0000001fff03b819 */ /* 0x000fe20000011408 */
[----:B------:R-:W-:-:S02]  /*18e0*/  @!P3 IMAD R0, R19, R8, RZ ;  /* 0x000000081300b224 */ /* 0x000fc400078e02ff */
[----:B------:R-:W-:Y:S02]  /*18f0*/  IMAD R7, R13, R134, R7 ;  /* 0x000000860d077224 */ /* 0x000fe400078e0207 */
[----:B------:R-:W-:Y:S01]  /*1900*/  @!P1 IMAD.MOV R6, RZ, RZ, -R6 ;  /* 0x000000ffff069224 */ /* 0x000fe200078e0a06 */
[----:B------:R-:W-:Y:S01]  /*1910*/  @!P0 LOP3.LUT R6, RZ, R4, RZ, 0x33, !PT ;  /* 0x00000004ff068212 */ /* 0x000fe200078e33ff */
[----:B------:R-:W-:Y:S01]  /*1920*/  @!P3 IMAD R0, R18, R3, R0 ;  /* 0x000000031200b224 */ /* 0x000fe200078e0200 */
[----:B------:R-:W-:Y:S01]  /*1930*/  @P3 IADD3 R12, R12, R15, RZ ;  /* 0x0000000f0c0c3210 */ /* 0x000fe20007ffe0ff */
[----:B------:R-:W-:Y:S01]  /*1940*/  @!P3 IMAD.WIDE.U32 R18, R18, R8, R10 ;  /* 0x000000081212b225 */ /* 0x000fe200078e000a */
[----:B------:R-:W-:Y:S02]  /*1950*/  IADD3 R27, R27, R7, RZ ;  /* 0x000000071b1b7210 */ /* 0x000fe40007ffe0ff */
        /* <DEDUP_REMOVED lines=14> */
.L_x_3536:
[----:B------:R-:W-:Y:S05]  /*1a40*/  BSYNC B0 ;  /* 0x0000000000007941 */ /* 0x000fea0003800000 */
.L_x_3534:
        /* <DEDUP_REMOVED lines=11> */
[----:B------:R-:W-:-:S04]  /*1b00*/  IMAD.IADD R64, R58, 0x1, -R19 ;  /* 0x000000013a407824 */ /* 0x000fc800078e0a13 */
[----:B------:R-:W-:Y:S01]  /*1b10*/  IMAD.SHL.U32 R18, R64, 0x8, RZ ;  /* 0x0000000840127824 */ /* 0x000fe200078e00ff */
[----:B------:R-:W-:-:S04]  /*1b20*/  SHF.R.S32.HI R156, RZ, 0x3, R156 ;  /* 0x00000003ff9c7819 */ /* 0x000fc8000001149c */
[----:B------:R-:W-:Y:S02]  /*1b30*/  IADD3 R28, P0, R18, R8, RZ ;  /* 0x00000008121c7210 */ /* 0x000fe40007f1e0ff */
[----:B------:R-:W-:Y:S01]  /*1b40*/  SHF.R.S32.HI R19, RZ, 0x1f, R18 ;  /* 0x0000001fff137819 */ /* 0x000fe20000011412 */
[----:B------:R-:W-:Y:S01]  /*1b50*/  IMAD R13, R13, R136, RZ ;  /* 0x000000880d0d7224 */ /* 0x000fe200078e02ff */
[----:B------:R-:W-:-:S03]  /*1b60*/  SHF.L.U32 R8, R156, 0x6, RZ ;  /* 0x000000069c087819 */ /* 0x000fc600000006ff */
[----:B------:R-:W-:Y:S01]  /*1b70*/  IMAD.X R29, R19, 0x1, R23, P0 ;  /* 0x00000001131d7824 */ /* 0x000fe200000e0617 */
[----:B------:R-:W-:Y:S01]  /*1b80*/  LOP3.LUT R23, R8, 0x1c0, RZ, 0xc0, !PT ;  /* 0x000001c008177812 */ /* 0x000fe200078ec0ff */
[C---:B------:R-:W-:Y:S02]  /*1b90*/  IMAD R13, R2.reuse, R137, R13 ;  /* 0x00000089020d7224 */ /* 0x040fe400078e020d */
[----:B------:R-:W-:Y:S01]  /*1ba0*/  IMAD.WIDE.U32 R28, R2, R136, R28 ;  /* 0x00000088021c7225 */ /* 0x000fe200078e001c */
[----:B------:R-:W-:Y:S02]  /*1bb0*/  LOP3.LUT R153, R23, 0x38, R18, 0xf8, !PT ;  /* 0x0000003817997812 */ /* 0x000fe400078ef812 */
[----:B------:R-:W-:Y:S01]  /*1bc0*/  SHF.R.U32.HI R2, RZ, 0x3, R23 ;  /* 0x00000003ff027819 */ /* 0x000fe20000011617 */
[----:B------:R-:W-:Y:S01]  /*1bd0*/  IMAD.IADD R23, R29, 0x1, R13 ;  /* 0x000000011d177824 */ /* 0x000fe200078e020d */
[----:B------:R-:W-:Y:S02]  /*1be0*/  MOV R22, R28 ;  /* 0x0000001c00167202 */ /* 0x000fe40000000f00 */
[----:B------:R-:W-:-:S02]  /*1bf0*/  SHF.R.S32.HI R74, RZ, 0x1f, R209 ;  /* 0x0000001fff4a7819 */ /* 0x000fc400000114d1 */
[----:B------:R-:W-:Y:S01]  /*1c00*/  LOP3.LUT R153, R153, R2, RZ, 0x3c, !PT ;  /* 0x0000000299997212 */ /* 0x000fe200078e3cff */
[----:B------:R-:W-:Y:S02]  /*1c10*/  IMAD R2, R25, R4, RZ ;  /* 0x0000000419027224 */ /* 0x000fe400078e02ff */
[----:B------:R-:W-:-:S04]  /*1c20*/  IMAD.WIDE.U32 R22, R4, R24, R22 ;  /* 0x0000001804167225 */ /* 0x000fc800078e0016 */
[----:B------:R-:W-:-:S04]  /*1c30*/  IMAD R2, R11, R24, R2 ;  /* 0x000000180b027224 */ /* 0x000fc800078e0202 */
[----:B------:R-:W-:Y:S01]  /*1c40*/  IMAD.IADD R23, R23, 0x1, R2 ;  /* 0x0000000117177824 */ /* 0x000fe200078e0202 */
[----:B------:R-:W-:Y:S01]  /*1c50*/  SHF.R.S32.HI R157, RZ, 0x1f, R156 ;  /* 0x0000001fff9d7819 */ /* 0x000fe2000001149c */
[----:B------:R-:W-:-:S04]  /*1c60*/  IMAD R203, R137, R156, RZ ;  /* 0x0000009c89cb7224 */ /* 0x000fc800078e02ff */
[----:B------:R-:W-:Y:S02]  /*1c70*/  IMAD R203, R157, R136, R203 ;  /* 0x000000889dcb7224 */ /* 0x000fe400078e02cb */
[----:B------:R-:W-:Y:S01]  /*1c80*/  IMAD R201, R135, R156, RZ ;  /* 0x0000009c87c97224 */ /* 0x000fe200078e02ff */
[----:B------:R-:W-:-:S03]  /*1c90*/  LEA.HI R68, R59, R58, RZ, 0x4 ;  /* 0x0000003a3b447211 */ /* 0x000fc600078f20ff */
[----:B------:R-:W-:Y:S01]  /*1ca0*/  IMAD R201, R157, R134, R201 ;  /* 0x000000869dc97224 */ /* 0x000fe200078e02c9 */
[----:B------:R-:W-:Y:S01]  /*1cb0*/  SHF.L.U64.HI R71, R134, 0x4, R135 ;  /* 0x0000000486477819 */ /* 0x000fe20000010287 */
[----:B------:R-:W-:Y:S01]  /*1cc0*/  IMAD.SHL.U32 R66, R136, 0x10, RZ ;  /* 0x0000001088427824 */ /* 0x000fe200078e00ff */
[----:B------:R-:W-:Y:S01]  /*1cd0*/  SHF.L.U32 R70, R134, 0x4, RZ ;  /* 0x0000000486467819 */ /* 0x000fe200000006ff */
[----:B------:R-:W-:Y:S01]  /*1ce0*/  IMAD.SHL.U32 R75, R64, 0x4, RZ ;  /* 0x00000004404b7824 */ /* 0x000fe200078e00ff */
[----:B------:R-:W-:Y:S01]  /*1cf0*/  SHF.L.U64.HI R69, R136, 0x4, R137 ;  /* 0x0000000488457819 */ /* 0x000fe20000010289 */
[----:B--2---:R-:W-:-:S04]  /*1d00*/  @P1 IMAD.WIDE.U32 R30, R162, R9, RZ ;  /* 0x00000009a21e1225 */ /* 0x004fc800078e00ff */
[----:B------:R-:W-:Y:S02]  /*1d10*/  @P1 IMAD R9, R163, R9, RZ ;  /* 0x00000009a3091224 */ /* 0x000fe400078e02ff */
[----:B------:R-:W-:Y:S02]  /*1d20*/  @P1 IMAD.MOV.U32 R10, RZ, RZ, R30 ;  /* 0x000000ffff0a1224 */ /* 0x000fe400078e001e */
[-C--:B---3--:R-:W-:Y:S02]  /*1d30*/  @!P1 IMAD R13, R27, R209.reuse, RZ ;  /* 0x000000d11b0d9224 */ /* 0x088fe400078e02ff */
[----:B------:R-:W-:-:S04]  /*1d40*/  @!P1 IMAD.WIDE.U32 R28, R26, R209, RZ ;  /* 0x000000d11a1c9225 */ /* 0x000fc800078e00ff */
[----:B------:R-:W-:Y:S01]  /*1d50*/  @!P1 IMAD R8, R26, R74, R13 ;  /* 0x0000004a1a089224 */ /* 0x000fe200078e020d */
[----:B------:R-:W-:Y:S01]  /*1d60*/  @!P1 MOV R10, R28 ;  /* 0x0000001c000a9202 */ /* 0x000fe20000000f00 */
[----:B------:R-:W-:Y:S01]  /*1d70*/  @P1 IMAD.IADD R9, R31, 0x1, R9 ;  /* 0x000000011f091824 */ /* 0x000fe200078e0209 */
[----:B------:R-:W-:Y:S01]  /*1d80*/  LEA.HI R13, R59, R58, RZ, 0x6 ;  /* 0x0000003a3b0d7211 */ /* 0x000fe200078f30ff */
[----:B------:R-:W-:Y:S01]  /*1d90*/  @!P1 IMAD.IADD R9, R29, 0x1, R8 ;  /* 0x000000011d099824 */ /* 0x000fe200078e0208 */
[C---:B------:R-:W-:Y:S02]  /*1da0*/  IADD3 R24, P0, R18.reuse, R10, RZ ;  /* 0x0000000a12187210 */ /* 0x040fe40007f1e0ff */
[----:B------:R-:W-:Y:S01]  /*1db0*/  SHF.R.S32.HI R8, RZ, 0x1f, R207 ;  /* 0x0000001fff087819 */ /* 0x000fe200000114cf */
[----:B------:R-:W-:Y:S01]  /*1dc0*/  IMAD.SHL.U32 R10, R13, 0x8, RZ ;  /* 0x000000080d0a7824 */ /* 0x000fe200078e00ff */
[----:B------:R-:W-:Y:S01]  /*1dd0*/  IADD3.X R25, R19, R9, RZ, P0, !PT ;  /* 0x0000000913197210 */ /* 0x000fe200007fe4ff */
[----:B------:R-:W-:Y:S01]  /*1de0*/  IMAD R13, R17, R207, RZ ;  /* 0x000000cf110d7224 */ /* 0x000fe200078e02ff */
[----:B------:R-:W-:-:S02]  /*1df0*/  IADD3 R2, P0, R18, R0, RZ ;  /* 0x0000000012027210 */ /* 0x000fc40007f1e0ff */
[----:B------:R-:W-:Y:S01]  /*1e00*/  SHF.R.S32.HI R0, RZ, 0x1f, R73 ;  /* 0x0000001fff007819 */ /* 0x000fe20000011449 */
[----:B------:R-:W-:Y:S01]  /*1e10*/  IMAD R8, R16, R8, R13 ;  /* 0x0000000810087224 */ /* 0x000fe200078e020d */
[----:B------:R-:W-:Y:S01]  /*1e20*/  IADD3.X R3, R19, R3, RZ, P0, !PT ;  /* 0x0000000313037210 */ /* 0x000fe200007fe4ff */
[----:B------:R-:W-:Y:S01]  /*1e30*/  IMAD.WIDE.U32 R158, R207, R16, R24 ;  /* 0x00000010cf9e7225 */ /* 0x000fe200078e0018 */
[----:B------:R-:W-:-:S03]  /*1e40*/  LEA.HI R0, R0, R73, RZ, 0x6 ;  /* 0x0000004900007211 */ /* 0x000fc600078f30ff */
[----:B------:R-:W-:Y:S02]  /*1e50*/  IMAD.IADD R159, R159, 0x1, R8 ;  /* 0x000000019f9f7824 */ /* 0x000fe400078e0208 */
[----:B------:R-:W-:Y:S01]  /*1e60*/  IMAD.WIDE.U32 R8, R156, R134, R2 ;  /* 0x000000869c087225 */ /* 0x000fe200078e0002 */
[----:B------:R-:W-:-:S03]  /*1e70*/  SHF.R.S32.HI R0, RZ, 0x6, R0 ;  /* 0x00000006ff007819 */ /* 0x000fc60000011400 */
[----:B------:R-:W-:Y:S01]  /*1e80*/  IMAD.WIDE.U32 R2, R156, R136, R22 ;  /* 0x000000889c027225 */ /* 0x000fe200078e0016 */
[----:B------:R-:W-:-:S03]  /*1e90*/  VIMNMX R93, R199, R0, !PT ;  /* 0x00000000c75d7248 */ /* 0x000fc60007fe0100 */
[----:B------:R-:W-:Y:S01]  /*1ea0*/  IMAD.IADD R203, R3, 0x1, R203 ;  /* 0x0000000103cb7824 */ /* 0x000fe200078e02cb */
[----:B----4-:R-:W-:Y:S01]  /*1eb0*/  LEA R202, P0, R2, R6, 0x1 ;  /* 0x0000000602ca7211 */ /* 0x010fe200078008ff */
[----:B------:R-:W-:-:S03]  /*1ec0*/  IMAD.WIDE R16, R205, 0x40, R156 ;  /* 0x00000040cd107825 */ /* 0x000fc600078e029c */
[----:B------:R-:W-:Y:S02]  /*1ed0*/  LEA.HI.X R203, R2, R7, R203, 0x1, P0 ;  /* 0x0000000702cb7211 */ /* 0x000fe400000f0ccb */
[----:B------:R-:W-:Y:S01]  /*1ee0*/  ISETP.GT.AND P0, PT, R138, R93, PT ;  /* 0x0000005d8a00720c */ /* 0x000fe20003f04270 */
[----:B------:R-:W-:Y:S01]  /*1ef0*/  IMAD R161, R17, R162, RZ ;  /* 0x000000a211a17224 */ /* 0x000fe200078e02ff */
[----:B------:R-:W-:Y:S01]  /*1f00*/  LEA R200, P1, R8, R14, 0x1 ;  /* 0x0000000e08c87211 */ /* 0x000fe200078208ff */
[----:B------:R-:W-:Y:S01]  /*1f10*/  IMAD.IADD R201, R9, 0x1, R201 ;  /* 0x0000000109c97824 */ /* 0x000fe200078e02c9 */
[----:B------:R-:W-:Y:S01]  /*1f20*/  LEA.HI R59, R59, R58, RZ, 0x5 ;  /* 0x0000003a3b3b7211 */ /* 0x000fe200078f28ff */
[----:B------:R-:W-:Y:S01]  /*1f30*/  IMAD R161, R16, R163, R161 ;  /* 0x000000a310a17224 */ /* 0x000fe200078e02a1 */
[----:B------:R-:W-:Y:S01]  /*1f40*/  LOP3.LUT R3, R68, 0xfffffff0, RZ, 0xc0, !PT ;  /* 0xfffffff044037812 */ /* 0x000fe200078ec0ff */
[----:B------:R-:W-:Y:S01]  /*1f50*/  IMAD.WIDE.U32 R158, R16, R162, R158 ;  /* 0x000000a2109e7225 */ /* 0x000fe200078e009e */
[----:B------:R-:W-:-:S02]  /*1f60*/  LOP3.LUT R153, R153, 0xfffffe00, R10, 0xf8, !PT ;  /* 0xfffffe0099997812 */ /* 0x000fc400078ef80a */
[----:B------:R-:W-:Y:S01]  /*1f70*/  LEA.HI.X R201, R8, R15, R201, 0x1, P1 ;  /* 0x0000000f08c97211 */ /* 0x000fe200008f0cc9 */
[----:B------:R-:W-:Y:S01]  /*1f80*/  @!P4 IMAD.MOV.U32 R12, RZ, RZ, RZ ;  /* 0x000000ffff0cc224 */ /* 0x000fe200078e00ff */
[----:B------:R-:W-:Y:S02]  /*1f90*/  SHF.R.S32.HI R59, RZ, 0x5, R59 ;  /* 0x00000005ff3b7819 */ /* 0x000fe4000001143b */
[----:B------:R-:W-:Y:S02]  /*1fa0*/  SHF.R.S32.HI R68, RZ, 0x4, R68 ;  /* 0x00000004ff447819 */ /* 0x000fe40000011444 */
[----:B------:R-:W-:Y:S02]  /*1fb0*/  IADD3 R72, -R3, R58, RZ ;  /* 0x0000003a03487210 */ /* 0x000fe40007ffe1ff */
[----:B------:R-:W-:Y:S01]  /*1fc0*/  IADD3 R161, R159, R161, RZ ;  /* 0x000000a19fa17210 */ /* 0x000fe20007ffe0ff */
        /* <DEDUP_REMOVED lines=13> */
[----:B-----5:R-:W-:Y:S01]  /*20a0*/  IADD3 R123, R12, R5, RZ ;  /* 0x000000050c7b7210 */ /* 0x020fe20007ffe0ff */
        /* <DEDUP_REMOVED lines=14> */
[----:B--2---:R-:W-:-:S04]  /*2190*/  IMAD R3, R29, R209, RZ ;  /* 0x000000d11d037224 */ /* 0x004fc800078e02ff */
[----:B------:R-:W-:Y:S02]  /*21a0*/  IMAD R0, R28, R74, R3 ;  /* 0x0000004a1c007224 */ /* 0x000fe400078e0203 */
[----:B------:R-:W-:-:S04]  /*21b0*/  IMAD.WIDE.U32 R28, R209, R28, R18 ;  /* 0x0000001cd11c7225 */ /* 0x000fc800078e0012 */
[----:B---3--:R-:W-:Y:S02]  /*21c0*/  IMAD R3, R31, R209, RZ ;  /* 0x000000d11f037224 */ /* 0x008fe400078e02ff */
[----:B------:R-:W-:Y:S02]  /*21d0*/  IMAD.IADD R29, R29, 0x1, R0 ;  /* 0x000000011d1d7824 */ /* 0x000fe400078e0200 */
[----:B------:R-:W-:-:S04]  /*21e0*/  IMAD.WIDE.U32 R26, R209, R30, R18 ;  /* 0x0000001ed11a7225 */ /* 0x000fc800078e0012 */
[----:B------:R-:W-:Y:S01]  /*21f0*/  IMAD R0, R30, R74, R3 ;  /* 0x0000004a1e007224 */ /* 0x000fe200078e0203 */
[----:B------:R-:W-:Y:S01]  /*2200*/  SHF.R.S32.HI R3, RZ, 0x1f, R5 ;  /* 0x0000001fff037819 */ /* 0x000fe20000011405 */
[-C--:B----4-:R-:W-:Y:S02]  /*2210*/  IMAD R2, R169, R5.reuse, RZ ;  /* 0x00000005a9027224 */ /* 0x090fe400078e02ff */
[----:B------:R-:W-:Y:S02]  /*2220*/  IMAD.IADD R27, R27, 0x1, R0 ;  /* 0x000000011b1b7824 */ /* 0x000fe400078e0200 */
[-C--:B------:R-:W-:Y:S02]  /*2230*/  IMAD R0, R171, R5.reuse, RZ ;  /* 0x00000005ab007224 */ /* 0x080fe400078e02ff */
[----:B------:R-:W-:-:S04]  /*2240*/  IMAD.WIDE.U32 R26, R170, R5, R26 ;  /* 0x00000005aa1a7225 */ /* 0x000fc800078e001a */
[-C--:B------:R-:W-:Y:S02]  /*2250*/  IMAD R0, R170, R3.reuse, R0 ;  /* 0x00000003aa007224 */ /* 0x080fe400078e0200 */
[C---:B------:R-:W-:Y:S02]  /*2260*/  IMAD R2, R168.reuse, R3, R2 ;  /* 0x00000003a8027224 */ /* 0x040fe400078e0202 */
[----:B------:R-:W-:Y:S01]  /*2270*/  IMAD.WIDE.U32 R28, R168, R5, R28 ;  /* 0x00000005a81c7225 */ /* 0x000fe200078e001c */
[----:B------:R-:W-:Y:S02]  /*2280*/  IADD3 R27, R27, R0, RZ ;  /* 0x000000001b1b7210 */ /* 0x000fe40007ffe0ff */
[----:B------:R-:W-:Y:S01]  /*2290*/  IADD3 R3, P0, -R73, R156, RZ ;  /* 0x0000009c49037210 */ /* 0x000fe20007f1e1ff */
[----:B------:R-:W-:Y:S01]  /*22a0*/  IMAD.IADD R29, R29, 0x1, R2 ;  /* 0x000000011d1d7824 */ /* 0x000fe200078e0202 */
[----:B------:R-:W-:Y:S01]  /*22b0*/  LEA.HI R148, R10, R10, RZ, 0x1 ;  /* 0x0000000a0a947211 */ /* 0x000fe200078f08ff */
[----:B------:R-:W-:-:S02]  /*22c0*/  IMAD R2, R25, R4, RZ ;  /* 0x0000000419027224 */ /* 0x000fc400078e02ff */
[-C--:B------:R-:W-:Y:S01]  /*22d0*/  IMAD R0, R23, R4.reuse, RZ ;  /* 0x0000000417007224 */ /* 0x080fe200078e02ff */
[----:B------:R-:W-:Y:S01]  /*22e0*/  SHF.R.S32.HI R148, RZ, 0x1, R148 ;  /* 0x00000001ff947819 */ /* 0x000fe20000011494 */
[-C--:B------:R-:W-:Y:S02]  /*22f0*/  IMAD R2, R24, R11.reuse, R2 ;  /* 0x0000000b18027224 */ /* 0x080fe400078e0202 */
        /* <DEDUP_REMOVED lines=63> */
[C-C-:B------:R-:W-:Y:S01]  /*26f0*/  IADD3.X R99, ~R96.reuse, RZ, R101.reuse, P5, P4 ;  /* 0x000000ff60637210 */ /* 0x140fe20002fe8565 */
        /* <DEDUP_REMOVED lines=30> */
[--C-:B------:R-:W-:Y:S01]  /*28e0*/  IMAD.X R106, R103, 0x1, R94.reuse, P1 ;  /* 0x00000001676a7824 */ /* 0x100fe200008e065e */
        /* <DEDUP_REMOVED lines=9> */
.L_x_3585:
[----:B------:R-:W-:Y:S01]  /*2980*/  IMAD.SHL.U32 R17, R13, 0x40, RZ ;  /* 0x000000400d117824 */ /* 0x000fe200078e00ff */
[----:B------:R-:W-:Y:S01]  /*2990*/  BSSY B2, `(.L_x_3538) ;  /* 0x0000735000027945 */ /* 0x000fe20003800000 */
[----:B------:R-:W-:Y:S02]  /*29a0*/  IMAD.MOV.U32 R117, RZ, RZ, R115 ;  /* 0x000000ffff757224 */ /* 0x000fe400078e0073 */
[----:B------:R-:W-:Y:S04]  /*29b0*/  VIADD R16, R17, 0xffffffc0 ;  /* 0xffffffc011107836 */ /* 0x000fe80000000000 */
[--C-:B------:R-:W-:Y:S02]  /*29c0*/  IMAD.IADD R173, R67, 0x1, -R16.reuse ;  /* 0x0000000143ad7824 */ /* 0x100fe400078e0a10 */
[----:B------:R-:W-:Y:S03]  /*29d0*/  IMAD.IADD R155, R73, 0x1, -R16 ;  /* 0x00000001499b7824 */ /* 0x000fe600078e0a10 */
[-C--:B------:R-:W-:Y:S02]  /*29e0*/  ISETP.GE.AND P0, PT, R156, R173.reuse, PT ;  /* 0x000000ad9c00720c */ /* 0x080fe40003f06270 */
[----:B------:R-:W-:Y:S02]  /*29f0*/  ISETP.GE.AND P1, PT, R152, R173, PT ;  /* 0x000000ad9800720c */ /* 0x000fe40003f26270 */
        /* <DEDUP_REMOVED lines=199> */
.L_x_3542:
[----:B------:R-:W-:Y:S05]  /*3670*/  BSYNC B0 ;  /* 0x0000000000007941 */ /* 0x000fea0003800000 */
.L_x_3541:
[----:B------:R-:W-:Y:S04]  /*3680*/  BSSY B0, `(.L_x_3543) ;  /* 0x000009b000007945 */ /* 0x000fe80003800000 */
[----:B------:R-:W-:Y:S05]  /*3690*/  @!P4 BRA `(.L_x_3544) ;  /* 0x000000080064c947 */ /* 0x000fea0003800000 */
[CC--:B------:R-:W-:Y:S01]  /*36a0*/  LEA R54, P1, R95.reuse, R118.reuse, 0x1 ;  /* 0x000000765f367211 */ /* 0x0c0fe200078208ff */
[----:B------:R-:W-:Y:S01]  /*36b0*/  IMAD.SHL.U32 R53, R154, 0x2, RZ ;  /* 0x000000029a357824 */ /* 0x000fe200078e00ff */
        /* <DEDUP_REMOVED lines=151> */
.L_x_3544:
[----:B------:R-:W-:Y:S05]  /*4030*/  BSYNC B0 ;  /* 0x0000000000007941 */ /* 0x000fea0003800000 */
.L_x_3543:
[----:B------:R-:W-:Y:S04]  /*4040*/  BSSY B0, `(.L_x_3545) ;  /* 0x000009b000007945 */ /* 0x000fe80003800000 */
[----:B------:R-:W-:Y:S05]  /*4050*/  @!P3 BRA `(.L_x_3546) ;  /* 0x000000080064b947 */ /* 0x000fea0003800000 */
[-C--:B--2---:R-:W-:Y:S01]  /*4060*/  LEA R54, P1, R97, R118.reuse, 0x1 ;  /* 0x0000007661367211 */ /* 0x084fe200078208ff */
        /* <DEDUP_REMOVED lines=152> */
.L_x_3546:
[----:B------:R-:W-:Y:S05]  /*49f0*/  BSYNC B0 ;  /* 0x0000000000007941 */ /* 0x000fea0003800000 */
.L_x_3545:
[----:B------:R-:W-:Y:S04]  /*4a00*/  BSSY B0, `(.L_x_3547) ;  /* 0x000009e000007945 */ /* 0x000fe80003800000 */
[----:B------:R-:W-:Y:S05]  /*4a10*/  @!P2 BRA `(.L_x_3548) ;  /* 0x000000080070a947 */ /* 0x000fea0003800000 */
[----:B------:R-:W-:Y:S01]  /*4a20*/  SHF.L.U32 R51, R148, 0x1, RZ ;  /* 0x0000000194337819 */ /* 0x000fe200000006ff */
        /* <DEDUP_REMOVED lines=155> */
.L_x_3548:
[----:B------:R-:W-:Y:S05]  /*53e0*/  BSYNC B0 ;  /* 0x0000000000007941 */ /* 0x000fea0003800000 */
.L_x_3547:
[----:B------:R-:W5:Y:S02]  /*53f0*/  LD.E R3, desc[UR6][R20.64+0xd0] ;  /* 0x0000d00614037980 */ /* 0x000f64000c101900 */
[----:B-----5:R-:W-:Y:S05]  /*5400*/  IMAD.U32 R3, R3, -0x20, RZ ;  /* 0xffffffe003037824 */ /* 0x020fea00078e00ff */
[C---:B------:R-:W-:Y:S02]  /*5410*/  LEA R22, P1, R3.reuse, R22, 0x1 ;  /* 0x0000001603167211 */ /* 0x040fe400078208ff */
[C---:B------:R-:W-:Y:S02]  /*5420*/  LEA R56, P0, R3.reuse, R56, 0x1 ;  /* 0x0000003803387211 */ /* 0x040fe400078008ff */
[C---:B------:R-:W-:Y:S02]  /*5430*/  LEA.HI.X.SX32 R23, R3.reuse, R23, 0x1, P1 ;  /* 0x0000001703177211 */ /* 0x040fe400008f0eff */
[----:B------:R-:W-:Y:S01]  /*5440*/  LEA.HI.X.SX32 R57, R3, R57, 0x1, P0 ;  /* 0x0000003903397211 */ /* 0x000fe200000f0eff */
[----:B------:R-:W-:Y:S05]  /*5450*/  BRA `(.L_x_3549) ;  /* 0x0000004800207947 */ /* 0x000fea0003800000 */
.L_x_3540:
        /* <DEDUP_REMOVED lines=85> */
.L_x_3553:
[----:B------:R-:W-:Y:S05]  /*59b0*/  BSYNC B0 ;  /* 0x0000000000007941 */ /* 0x000fea0003800000 */
.L_x_3552:
        /* <DEDUP_REMOVED lines=82> */
.L_x_3555:
[----:B------:R-:W-:Y:S05]  /*5ee0*/  BSYNC B0 ;  /* 0x0000000000007941 */ /* 0x000fea0003800000 */
.L_x_3554:
        /* <DEDUP_REMOVED lines=83> */
.L_x_3557:
[----:B------:R-:W-:Y:S05]  /*6420*/  BSYNC B0 ;  /* 0x0000000000007941 */ /* 0x000fea0003800000 */
.L_x_3556:
[----:B-----5:R4:W-:Y:S02]  /*6430*/  ST.E.128 desc[UR6][R124.64+0x100], R44 ;  /* 0x0001002c7c007985 */ /* 0x0209e4000c101d06 */
.L_x_3551:
[----:B------:R-:W-:Y:S05]  /*6440*/  BSYNC B1 ;  /* 0x0000000000017941 */ /* 0x000fea0003800000 */
.L_x_3550:
[C---:B------:R-:W-:Y:S01]  /*6450*/  ISETP.GE.AND P0, PT, R152.reuse, R173, PT ;  /* 0x000000ad9800720c */ /* 0x040fe20003f06270 */
[----:B------:R-:W-:Y:S03]  /*6460*/  BSSY B1, `(.L_x_3558) ;  /* 0x0000118000017945 */ /* 0x000fe60003800000 */
[----:B------:R-:W-:Y:S11]  /*6470*/  ISETP.GE.AND P0, PT, R152, R155, !P0 ;  /* 0x0000009b9800720c */ /* 0x000ff60004706270 */
[----:B------:R-:W-:Y:S02]  /*6480*/  @!UPT UIADD3 URZ, URZ, URZ, URZ ;  /* 0x0000003f3f3ff290 */ /* 0x000fe4000fffe03f */
[----:B------:R-:W-:Y:S05]  /*6490*/  @!P0 BRA `(.L_x_3559) ;  /* 0x0000001000508947 */ /* 0x000fea0003800000 */
[C---:B------:R-:W-:Y:S01]  /*64a0*/  LEA R174, P3, R95.reuse, R118, 0x1 ;  /* 0x000000765fae7211 */ /* 0x040fe200078608ff */
        /* <DEDUP_REMOVED lines=17> */
[C---:B----4-:R-:W-:Y:S02]  /*65c0*/  SHF.L.U32 R46, R50.reuse, 0x10, RZ ;  /* 0x00000010322e7819 */ /* 0x050fe400000006ff */
        /* <DEDUP_REMOVED lines=11> */
[----:B------:R-:W2:Y:S03]  /*6680*/  LD.E.128 R28, desc[UR6][R10.64] ;  /* 0x000000060a1c7980 */ /* 0x000ea6000c101d00 */
        /* <DEDUP_REMOVED lines=59> */
.L_x_3561:
[----:B------:R-:W-:Y:S05]  /*6a40*/  BSYNC B0 ;  /* 0x0000000000007941 */ /* 0x000fea0003800000 */
.L_x_3560:
[----:B------:R-:W-:Y:S01]  /*6a50*/  LEA.HI.X R179, R70, R125, R71, 0x1, P2 ;  /* 0x0000007d46b37211 */ /* 0x000fe200010f0c47 */
[----:B------:R-:W-:Y:S01]  /*6a60*/  BSSY B0, `(.L_x_3562) ;  /* 0x000005c000007945 */ /* 0x000fe20003800000 */
[----:B------:R-:W-:Y:S02]  /*6a70*/  LEA.HI.X R177, R98, R119, R99, 0x1, P1 ;  /* 0x0000007762b17211 */ /* 0x000fe400008f0c63 */
[----:B------:R-:W-:Y:S01]  /*6a80*/  ISETP.GE.AND P2, PT, R15, R25, PT ;  /* 0x000000190f00720c */ /* 0x000fe20003f46270 */
[----:B-----5:R1:W-:Y:S01]  /*6a90*/  ST.E.128 desc[UR6][R178.64], R48 ;  /* 0x00000030b2007985 */ /* 0x0203e2000c101d06 */
[C---:B------:R-:W-:Y:S02]  /*6aa0*/  LEA R180, P3, R89.reuse, R124, 0x1 ;  /* 0x0000007c59b47211 */ /* 0x040fe400078608ff */
[C---:B---3--:R-:W-:Y:S01]  /*6ab0*/  LEA R174, P0, R100.reuse, R118, 0x1 ;  /* 0x0000007664ae7211 */ /* 0x048fe200078008ff */
[----:B--2---:R1:W5:Y:S01]  /*6ac0*/  LD.E.128 R60, desc[UR6][R176.64] ;  /* 0x00000006b03c7980 */ /* 0x004362000c101d00 */
[----:B------:R-:W-:Y:S02]  /*6ad0*/  LEA.HI.X R181, R89, R125, R90, 0x1, P3 ;  /* 0x0000007d59b57211 */ /* 0x000fe400018f0c5a */
[----:B------:R-:W-:Y:S05]  /*6ae0*/  LEA.HI.X R175, R100, R119, R101, 0x1, P0 ;  /* 0x0000007764af7211 */ /* 0x000fea00000f0c65 */
[----:B------:R-:W-:Y:S05]  /*6af0*/  @P2 BRA `(.L_x_3563) ;  /* 0x0000000400482947 */ /* 0x000fea0003800000 */
[----:B------:R-:W-:Y:S01]  /*6b00*/  LEA.HI R172, R25, R25, RZ, 0x1 ;  /* 0x0000001919ac7211 */ /* 0x000fe200078f08ff */
[----:B-1----:R-:W-:Y:S01]  /*6b10*/  IMAD.MOV.U32 R178, RZ, RZ, RZ ;  /* 0x000000ffffb27224 */ /* 0x002fe200078e00ff */
        /* <DEDUP_REMOVED lines=8> */
[C---:B----4-:R-:W-:Y:S01]  /*6ba0*/  SHF.L.U32 R46, R62.reuse, 0x10, RZ ;  /* 0x000000103e2e7819 */ /* 0x050fe200000006ff */
        /* <DEDUP_REMOVED lines=10> */
[C---:B------:R-:W-:Y:S01]  /*6c50*/  LEA R184, P0, R117.reuse, R120, 0x1 ;  /* 0x0000007875b87211 */ /* 0x040fe200078008ff */
        /* <DEDUP_REMOVED lines=60> */
.L_x_3563:
[----:B------:R-:W-:Y:S05]  /*7020*/  BSYNC B0 ;  /* 0x0000000000007941 */ /* 0x000fea0003800000 */
.L_x_3562:
        /* <DEDUP_REMOVED lines=24> */
[----:B------:R-:W-:Y:S01]  /*71b0*/  LEA.HI.X.SX32 R11, R63, R175, 0x1, P0 ;  /* 0x000000af3f0b7211 */ /* 0x000fe200000f0eff */
[----:B------:R-:W-:Y:S01]  /*71c0*/  IMAD.MOV.U32 R175, RZ, RZ, RZ ;  /* 0x000000ffffaf7224 */ /* 0x000fe200078e00ff */
        /* <DEDUP_REMOVED lines=63> */
.L_x_3565:
[----:B------:R-:W-:Y:S05]  /*75c0*/  BSYNC B0 ;  /* 0x0000000000007941 */ /* 0x000fea0003800000 */
.L_x_3564:
[----:B-----5:R1:W-:Y:S02]  /*75d0*/  ST.E.128 desc[UR6][R176.64], R48 ;  /* 0x00000030b0007985 */ /* 0x0203e4000c101d06 */
.L_x_3559:
[----:B------:R-:W-:Y:S05]  /*75e0*/  BSYNC B1 ;  /* 0x0000000000017941 */ /* 0x000fea0003800000 */
.L_x_3558:
        /* <DEDUP_REMOVED lines=34> */
[C---:B-1----:R-:W-:Y:S01]  /*7810*/  LEA R178, P0, R61.reuse, R120, 0x1 ;  /* 0x000000783db27211 */ /* 0x042fe200078008ff */
        /* <DEDUP_REMOVED lines=60> */
.L_x_3569:
[----:B------:R-:W-:Y:S05]  /*7be0*/  BSYNC B0 ;  /* 0x0000000000007941 */ /* 0x000fea0003800000 */
.L_x_3568:
        /* <DEDUP_REMOVED lines=93> */
.L_x_3571:
[----:B------:R-:W-:Y:S05]  /*81c0*/  BSYNC B0 ;  /* 0x0000000000007941 */ /* 0x000fea0003800000 */
.L_x_3570:
        /* <DEDUP_REMOVED lines=10> */
[----:B------:R-:W-:Y:S01]  /*8270*/  IMAD.MOV.U32 R29, RZ, RZ, RZ ;  /* 0x000000ffff1d7224 */ /* 0x000fe200078e00ff */
[----:B------:R-:W-:Y:S01]  /*8280*/  SHF.R.S32.HI R27, RZ, 0x1, R27 ;  /* 0x00000001ff1b7819 */ /* 0x000fe2000001141b */
[----:B------:R-:W-:Y:S01]  /*8290*/  IMAD.U32 R33, R8, 0x10000, RZ ;  /* 0x0001000008217824 */ /* 0x000fe200078e00ff */
[----:B------:R-:W-:Y:S01]  /*82a0*/  SHF.L.U32 R28, R10, 0x10, RZ ;  /* 0x000000100a1c7819 */ /* 0x000fe200000006ff */
[----:B------:R-:W-:Y:S01]  /*82b0*/  IMAD.U32 R26, R9, 0x10000, RZ ;  /* 0x00010000091a7824 */ /* 0x000fe200078e00ff */
[----:B------:R-:W-:Y:S01]  /*82c0*/  ISETP.GE.AND P1, PT, R14, R27, PT ;  /* 0x0000001b0e00720c */ /* 0x000fe20003f26270 */
[--C-:B------:R-:W-:Y:S01]  /*82d0*/  IMAD.MOV.U32 R7, RZ, RZ, R27.reuse ;  /* 0x000000ffff077224 */ /* 0x100fe200078e001b */
        /* <DEDUP_REMOVED lines=16> */
[----:B------:R-:W4:Y:S01]  /*83e0*/  LD.E.128 R48, desc[UR6][R48.64] ;  /* 0x0000000630307980 */ /* 0x000f22000c101d00 */
        /* <DEDUP_REMOVED lines=56> */
.L_x_3573:
[----:B------:R-:W-:Y:S05]  /*8770*/  BSYNC B0 ;  /* 0x0000000000007941 */ /* 0x000fea0003800000 */
.L_x_3572:
[----:B-----5:R4:W-:Y:S02]  /*8780*/  ST.E.128 desc[UR6][R52.64], R8 ;  /* 0x0000000834007985 */ /* 0x0209e4000c101d06 */
.L_x_3567:
[----:B------:R-:W-:Y:S05]  /*8790*/  BSYNC B1 ;  /* 0x0000000000017941 */ /* 0x000fea0003800000 */
.L_x_3566:
        /* <DEDUP_REMOVED lines=105> */
.L_x_3577:
[----:B------:R-:W-:Y:S05]  /*8e30*/  BSYNC B0 ;  /* 0x0000000000007941 */ /* 0x000fea0003800000 */
.L_x_3576:
[----:B-----5:R3:W-:Y:S01]  /*8e40*/  ST.E.128 desc[UR6][R62.64], R8 ;  /* 0x000000083e007985 */ /* 0x0207e2000c101d06 */
[----:B------:R-:W-:Y:S03]  /*8e50*/  BSSY B0, `(.L_x_3578) ;  /* 0x0000055000007945 */ /* 0x000fe60003800000 */
[----:B------:R3:W5:Y:S01]  /*8e60*/  LD.E.128 R28, desc[UR6][R60.64] ;  /* 0x000000063c1c7980 */ /* 0x000762000c101d00 */
[----:B------:R-:W-:Y:S05]  /*8e70*/  @P2 BRA `(.L_x_3579) ;  /* 0x0000000400482947 */ /* 0x000fea0003800000 */
[----:B------:R-:W-:Y:S01]  /*8e80*/  LEA.HI R0, R25, R25, RZ, 0x1 ;  /* 0x0000001919007211 */ /* 0x000fe200078f08ff */
[----:B------:R-:W-:Y:S01]  /*8e90*/  IMAD.MOV.U32 R4, RZ, RZ, RZ ;  /* 0x000000ffff047224 */ /* 0x000fe200078e00ff */
[C---:B-----5:R-:W-:Y:S01]  /*8ea0*/  LOP3.LUT R35, R28.reuse, 0xffff0000, RZ, 0xc0, !PT ;  /* 0xffff00001c237812 */ /* 0x060fe200078ec0ff */
[----:B---3--:R-:W-:Y:S01]  /*8eb0*/  IMAD.MOV.U32 R10, RZ, RZ, RZ ;  /* 0x000000ffff0a7224 */ /* 0x008fe200078e00ff */
        /* <DEDUP_REMOVED lines=78> */
.L_x_3579:
[----:B------:R-:W-:Y:S05]  /*93a0*/  BSYNC B0 ;  /* 0x0000000000007941 */ /* 0x000fea0003800000 */
.L_x_3578:
        /* <DEDUP_REMOVED lines=90> */
.L_x_3581:
[----:B------:R-:W-:Y:S05]  /*9950*/  BSYNC B0 ;  /* 0x0000000000007941 */ /* 0x000fea0003800000 */
.L_x_3580:
[----:B-----5:R1:W-:Y:S02]  /*9960*/  ST.E.128 desc[UR6][R48.64], R8 ;  /* 0x0000000830007985 */ /* 0x0203e4000c101d06 */
.L_x_3575:
[----:B------:R-:W-:Y:S05]  /*9970*/  BSYNC B1 ;  /* 0x0000000000017941 */ /* 0x000fea0003800000 */
.L_x_3574:
[----:B------:R-:W5:Y:S02]  /*9980*/  LD.E R3, desc[UR6][R20.64+0xd0] ;  /* 0x0000d00614037980 */ /* 0x000f64000c101900 */
[----:B-----5:R-:W-:Y:S05]  /*9990*/  IMAD.U32 R3, R3, -0x20, RZ ;  /* 0xffffffe003037824 */ /* 0x020fea00078e00ff */
[C---:B------:R-:W-:Y:S02]  /*99a0*/  LEA R122, P1, R3.reuse, R122, 0x1 ;  /* 0x0000007a037a7211 */ /* 0x040fe400078208ff */
[C---:B------:R-:W-:Y:S02]  /*99b0*/  LEA R120, P0, R3.reuse, R120, 0x1 ;  /* 0x0000007803787211 */ /* 0x040fe400078008ff */
[C---:B------:R-:W-:Y:S02]  /*99c0*/  LEA.HI.X.SX32 R123, R3.reuse, R123, 0x1, P1 ;  /* 0x0000007b037b7211 */ /* 0x040fe400008f0eff */
[----:B------:R-:W-:Y:S01]  /*99d0*/  LEA.HI.X.SX32 R121, R3, R121, 0x1, P0 ;  /* 0x0000007903797211 */ /* 0x000fe200000f0eff */
[----:B------:R-:W-:Y:S05]  /*99e0*/  BRA `(.L_x_3549) ;  /* 0x0000000000bc7947 */ /* 0x000fea0003800000 */
.L_x_3539:
        /* <DEDUP_REMOVED lines=47> */
.L_x_3549:
[----:B------:R-:W-:Y:S05]  /*9ce0*/  BSYNC B2 ;  /* 0x0000000000027941 */ /* 0x000fea0003800000 */
.L_x_3538:
        /* <DEDUP_REMOVED lines=88> */
.L_x_3583:
        /* <DEDUP_REMOVED lines=8> */
.L_x_3584:
[----:B------:R-:W-:Y:S05]  /*a2f0*/  BSYNC B0 ;  /* 0x0000000000007941 */ /* 0x000fea0003800000 */
.L_x_3582:
[----:B------:R-:W-:Y:S04]  /*a300*/  IADD3 R13, R13, -0x1, RZ ;  /* 0xffffffff0d0d7810 */ /* 0x000fe80007ffe0ff */
[----:B------:R-:W-:Y:S11]  /*a310*/  ISETP.GT.AND P0, PT, R13, R93, PT ;  /* 0x0000005d0d00720c */ /* 0x000ff60003f04270 */
[----:B------:R-:W-:Y:S02]  /*a320*/  @!UPT UIADD3 URZ, URZ, URZ, URZ ;  /* 0x0000003f3f3ff290 */ /* 0x000fe4000fffe03f */
[----:B------:R-:W-:Y:S05]  /*a330*/  @P0 BRA `(.L_x_3585) ;  /* 0xffffff8400900947 */ /* 0x000fea000383ffff */
.L_x_3537:
        /* <DEDUP_REMOVED lines=22> */
[----:B------:R-:W-:Y:S02]  /*a4a0*/  LEA.HI R17, R3, R3, RZ, 0x1 ;  /* 0x0000000303117211 */ /* 0x000fe400078f08ff */
[CC--:B------:R-:W-:Y:S02]  /*a4b0*/  LEA R9, P0, R162.reuse, R158.reuse, 0x5 ;  /* 0x0000009ea2097211 */ /* 0x0c0fe400078028ff */
[----:B------:R-:W-:Y:S02]  /*a4c0*/  SHF.R.S32.HI R17, RZ, 0x1, R17 ;  /* 0x00000001ff117819 */ /* 0x000fe40000011411 */
[----:B------:R-:W-:Y:S02]  /*a4d0*/  IADD3 R7, P1, R7, R158, RZ ;  /* 0x0000009e07077210 */ /* 0x000fe40007f3e0ff */
[----:B------:R-:W-:Y:S02]  /*a4e0*/  LEA.HI.X R6, R162, R161, R163, 0x5, P0 ;  /* 0x000000a1a2067211 */ /* 0x000fe400000f2ca3 */
[----:B---3--:R-:W-:Y:S01]  /*a4f0*/  ISETP.NE.AND P4, PT, R0, RZ, PT ;  /* 0x000000ff0000720c */ /* 0x008fe20003f85270 */
[----:B------:R-:W-:Y:S01]  /*a500*/  IMAD.MOV.U32 R160, RZ, RZ, R158 ;  /* 0x000000ffffa07224 */ /* 0x000fe200078e009e */
[----:B-----5:R-:W-:-:S02]  /*a510*/  LEA R44, P2, R158, R164, 0x1 ;  /* 0x000000a49e2c7211 */ /* 0x020fc400078408ff */
[-C--:B------:R-:W-:Y:S01]  /*a520*/  LEA R36, P0, R9, R164.reuse, 0x1 ;  /* 0x000000a409247211 */ /* 0x080fe200078008ff */
[--C-:B------:R-:W-:Y:S01]  /*a530*/  IMAD.X R5, R5, 0x1, R161.reuse, P1 ;  /* 0x0000000105057824 */ /* 0x100fe200008e06a1 */
[-CC-:B------:R-:W-:Y:S01]  /*a540*/  LEA.HI.X R45, R158, R165.reuse, R161.reuse, 0x1, P2 ;  /* 0x000000a59e2d7211 */ /* 0x180fe200010f0ca1 */
[----:B------:R-:W-:Y:S01]  /*a550*/  IMAD R4, R163, 0x30, RZ ;  /* 0x00000030a3047824 */ /* 0x000fe200078e02ff */
[----:B------:R-:W-:Y:S01]  /*a560*/  LEA R42, P1, R7, R164, 0x1 ;  /* 0x000000a4072a7211 */ /* 0x000fe200078208ff */
[----:B------:R-:W-:Y:S01]  /*a570*/  IMAD.WIDE.U32 R160, R162, 0x30, R160 ;  /* 0x00000030a2a07825 */ /* 0x000fe200078e00a0 */
[----:B------:R-:W-:-:S03]  /*a580*/  LEA.HI.X R37, R9, R165, R6, 0x1, P0 ;  /* 0x000000a509257211 */ /* 0x000fc600000f0c06 */
[----:B------:R-:W-:Y:S01]  /*a590*/  IMAD.IADD R23, R206, 0x1, -R65 ;  /* 0x00000001ce177824 */ /* 0x000fe200078e0a41 */
[----:B------:R-:W-:Y:S01]  /*a5a0*/  LEA.HI.X R43, R7, R165, R5, 0x1, P1 ;  /* 0x000000a5072b7211 */ /* 0x000fe200008f0c05 */
[----:B------:R-:W-:Y:S01]  /*a5b0*/  IMAD.IADD R5, R161, 0x1, R4 ;  /* 0x00000001a1057824 */ /* 0x000fe200078e0204 */
[----:B------:R-:W-:Y:S02]  /*a5c0*/  LEA R38, P1, R160, R164, 0x1 ;  /* 0x000000a4a0267211 */ /* 0x000fe400078208ff */
[----:B------:R-:W-:Y:S01]  /*a5d0*/  ISETP.GE.AND P0, PT, R156, R23, PT ;  /* 0x000000179c00720c */ /* 0x000fe20003f06270 */
[----:B------:R-:W-:Y:S01]  /*a5e0*/  IMAD.SHL.U32 R41, R17, 0x10, RZ ;  /* 0x0000001011297824 */ /* 0x000fe200078e00ff */
[----:B------:R-:W-:Y:S02]  /*a5f0*/  LEA.HI.X R39, R160, R165, R5, 0x1, P1 ;  /* 0x000000a5a0277211 */ /* 0x000fe400008f0c05 */
[----:B------:R-:W-:Y:S02]  /*a600*/  ISETP.GT.AND P0, PT, R58, -0x8, !P0 ;  /* 0xfffffff83a00780c */ /* 0x000fe40004704270 */
[----:B--2---:R-:W-:Y:S01]  /*a610*/  IADD3 R8, R2, R73, R65 ;  /* 0x0000004902087210 */ /* 0x004fe20007ffe041 */
[----:B------:R-:W-:-:S04]  /*a620*/  IMAD R2, R156, R17, R75 ;  /* 0x000000119c027224 */ /* 0x000fc800078e024b */
[----:B------:R-:W-:Y:S02]  /*a630*/  IMAD R9, R8, R17, RZ ;  /* 0x0000001108097224 */ /* 0x000fe400078e02ff */
[----:B------:R-:W-:-:S03]  /*a640*/  IMAD.IADD R22, R75, 0x1, R2 ;  /* 0x000000014b167824 */ /* 0x000fc600078e0202 */
[----:B------:R-:W-:Y:S02]  /*a650*/  SHF.R.S32.HI R7, RZ, 0x1f, R9 ;  /* 0x0000001fff077819 */ /* 0x000fe40000011409 */
[C---:B------:R-:W-:Y:S02]  /*a660*/  IADD3 R8, P3, R9.reuse, R2, RZ ;  /* 0x0000000209087210 */ /* 0x040fe40007f7e0ff */
[----:B------:R-:W-:Y:S02]  /*a670*/  IADD3 R16, P2, R9, R22, RZ ;  /* 0x0000001609107210 */ /* 0x000fe40007f5e0ff */
[-C--:B------:R-:W-:Y:S02]  /*a680*/  LEA.HI.X.SX32 R9, R2, R7.reuse, 0x1, P3 ;  /* 0x0000000702097211 */ /* 0x080fe400018f0eff */
[----:B------:R-:W-:Y:S01]  /*a690*/  LEA.HI.X.SX32 R22, R22, R7, 0x1, P2 ;  /* 0x0000000716167211 */ /* 0x000fe200010f0eff */
[----:B-1----:R-:W-:Y:S08]  /*a6a0*/  @!P4 BRA `(.L_x_3588) ;  /* 0x00000024004cc947 */ /* 0x002ff00003800000 */
[----:B------:R-:W-:Y:S04]  /*a6b0*/  BSSY B1, `(.L_x_3589) ;  /* 0x0000092000017945 */ /* 0x000fe80003800000 */
[----:B------:R-:W-:Y:S05]  /*a6c0*/  @!P0 BRA `(.L_x_3590) ;  /* 0x0000000800408947 */ /* 0x000fea0003800000 */
[----:B------:R1:W5:Y:S01]  /*a6d0*/  LD.E.128 R12, desc[UR6][R44.64] ;  /* 0x000000062c0c7980 */ /* 0x000362000c101d00 */
[----:B------:R-:W-:Y:S01]  /*a6e0*/  ISETP.GE.AND P3, PT, R18, R3, PT ;  /* 0x000000031200720c */ /* 0x000fe20003f66270 */
        /* <DEDUP_REMOVED lines=12> */
[C---:B-----5:R-:W-:Y:S01]  /*a7b0*/  SHF.L.U32 R2, R13.reuse, 0x10, RZ ;  /* 0x000000100d027819 */ /* 0x060fe200000006ff */
[----:B------:R-:W-:Y:S01]  /*a7c0*/  IMAD.U32 R24, R14, 0x10000, RZ ;  /* 0x000100000e187824 */ /* 0x000fe200078e00ff */
[----:B------:R-:W-:Y:S02]  /*a7d0*/  LOP3.LUT R0, R13, 0xffff0000, RZ, 0xc0, !PT ;  /* 0xffff00000d007812 */ /* 0x000fe400078ec0ff */
[C---:B------:R-:W-:Y:S02]  /*a7e0*/  SHF.L.U32 R10, R12.reuse, 0x10, RZ ;  /* 0x000000100c0a7819 */ /* 0x040fe400000006ff */
[----:B------:R-:W-:-:S02]  /*a7f0*/  LOP3.LUT R26, R12, 0xffff0000, RZ, 0xc0, !PT ;  /* 0xffff00000c1a7812 */ /* 0x000fc400078ec0ff */
[C---:B------:R-:W-:Y:S02]  /*a800*/  LOP3.LUT R16, R15.reuse, 0xffff0000, RZ, 0xc0, !PT ;  /* 0xffff00000f107812 */ /* 0x040fe400078ec0ff */
[----:B------:R-:W-:Y:S02]  /*a810*/  SHF.L.U32 R22, R15, 0x10, RZ ;  /* 0x000000100f167819 */ /* 0x000fe400000006ff */
[----:B------:R-:W-:Y:S02]  /*a820*/  LOP3.LUT R14, R14, 0xffff0000, RZ, 0xc0, !PT ;  /* 0xffff00000e0e7812 */ /* 0x000fe400078ec0ff */
[----:B--2---:R-:W-:Y:S02]  /*a830*/  LOP3.LUT R13, R4, 0xffff0000, RZ, 0xc0, !PT ;  /* 0xffff0000040d7812 */ /* 0x004fe400078ec0ff */
[C---:B------:R-:W-:Y:S01]  /*a840*/  LOP3.LUT R12, R5.reuse, 0xffff0000, RZ, 0xc0, !PT ;  /* 0xffff0000050c7812 */ /* 0x040fe200078ec0ff */
[----:B------:R-:W-:Y:S01]  /*a850*/  IMAD.U32 R5, R5, 0x10000, RZ ;  /* 0x0001000005057824 */ /* 0x000fe200078e00ff */
[----:B---3--:R-:W-:Y:S01]  /*a860*/  LOP3.LUT R25, R6, 0xffff0000, RZ, 0xc0, !PT ;  /* 0xffff000006197812 */ /* 0x008fe200078ec0ff */
[----:B------:R-:W-:Y:S01]  /*a870*/  FMUL.FTZ R11, R0, R13 ;  /* 0x0000000d000b7220 */ /* 0x000fe20000410000 */
[C---:B------:R-:W-:Y:S01]  /*a880*/  LOP3.LUT R15, R7.reuse, 0xffff0000, RZ, 0xc0, !PT ;  /* 0xffff0000070f7812 */ /* 0x040fe200078ec0ff */
[-C--:B------:R-:W-:Y:S01]  /*a890*/  FMUL.FTZ R27, R16, R12.reuse ;  /* 0x0000000c101b7220 */ /* 0x080fe20000410000 */
        /* <DEDUP_REMOVED lines=8> */
[C---:B------:R-:W-:Y:S01]  /*a920*/  FMUL.FTZ R29, R14.reuse, R5 ;  /* 0x000000050e1d7220 */ /* 0x040fe20000410000 */
[----:B------:R-:W-:Y:S01]  /*a930*/  FMUL.FTZ R14, R14, R7 ;  /* 0x000000070e0e7220 */ /* 0x000fe20000410000 */
[----:B------:R-:W-:Y:S01]  /*a940*/  FFMA.FTZ R12, R22, R12, R13 ;  /* 0x0000000c160c7223 */ /* 0x000fe2000001000d */
[----:B------:R-:W-:Y:S01]  /*a950*/  F2FP.BF16.F32.PACK_AB R0, R0, R11 ;  /* 0x0000000b0000723e */ /* 0x000fe200000010ff */
[C---:B------:R-:W-:Y:S01]  /*a960*/  FMUL.FTZ R13, R26.reuse, R15 ;  /* 0x0000000f1a0d7220 */ /* 0x040fe20000410000 */
[----:B------:R-:W-:Y:S01]  /*a970*/  FMUL.FTZ R26, R26, R25 ;  /* 0x000000191a1a7220 */ /* 0x000fe20000410000 */
[C---:B------:R-:W-:Y:S01]  /*a980*/  FFMA.FTZ R29, R24.reuse, R7, -R29 ;  /* 0x00000007181d7223 */ /* 0x040fe2000001081d */
[----:B------:R-:W-:Y:S01]  /*a990*/  FFMA.FTZ R14, R24, R5, R14 ;  /* 0x00000005180e7223 */ /* 0x000fe2000001000e */
[C---:B------:R-:W-:Y:S01]  /*a9a0*/  FFMA.FTZ R13, R10.reuse, R25, -R13 ;  /* 0x000000190a0d7223 */ /* 0x040fe2000001080d */
[----:B------:R-:W-:Y:S01]  /*a9b0*/  FFMA.FTZ R26, R10, R15, R26 ;  /* 0x0000000f0a1a7223 */ /* 0x000fe2000001001a */
[----:B------:R-:W-:-:S02]  /*a9c0*/  F2FP.BF16.F32.PACK_AB R15, R12, R27 ;  /* 0x0000001b0c0f723e */ /* 0x000fc400000010ff */
[----:B------:R-:W-:Y:S02]  /*a9d0*/  F2FP.BF16.F32.PACK_AB R14, R14, R29 ;  /* 0x0000001d0e0e723e */ /* 0x000fe400000010ff */
[----:B------:R-:W-:Y:S02]  /*a9e0*/  F2FP.BF16.F32.PACK_AB R12, R26, R13 ;  /* 0x0000000d1a0c723e */ /* 0x000fe400000010ff */
[----:B------:R-:W-:Y:S02]  /*a9f0*/  MOV R13, R0 ;  /* 0x00000000000d7202 */ /* 0x000fe40000000f00 */
.L_x_3592:
[----:B------:R-:W-:Y:S05]  /*aa00*/  BSYNC B0 ;  /* 0x0000000000007941 */ /* 0x000fea0003800000 */
.L_x_3591:
[----:B-----5:R2:W-:Y:S04]  /*aa10*/  STS.128 [R213], R12 ;  /* 0x0000000cd5007388 */ /* 0x0205e80000000c00 */
[----:B------:R2:W5:Y:S01]  /*aa20*/  LD.E.128 R24, desc[UR6][R44.64+0x80] ;  /* 0x000080062c187980 */ /* 0x000562000c101d00 */
[----:B------:R-:W-:Y:S04]  /*aa30*/  BSSY B0, `(.L_x_3593) ;  /* 0x000002a000007945 */ /* 0x000fe80003800000 */
[----:B------:R-:W-:Y:S05]  /*aa40*/  @P2 BRA `(.L_x_3594) ;  /* 0x0000000000a02947 */ /* 0x000fea0003800000 */
[----:B------:R-:W2:Y:S04]  /*aa50*/  LD.E.64 R4, desc[UR6][R46.64+0x40] ;  /* 0x000040062e047980 */ /* 0x000ea8000c101b00 */
[----:B------:R-:W3:Y:S01]  /*aa60*/  LD.E.64 R6, desc[UR6][R30.64+0x40] ;  /* 0x000040061e067980 */ /* 0x000ee2000c101b00 */
[----:B-----5:R-:W-:Y:S01]  /*aa70*/  LOP3.LUT R0, R25, 0xffff0000, RZ, 0xc0, !PT ;  /* 0xffff000019007812 */ /* 0x020fe200078ec0ff */
[----:B------:R-:W-:Y:S01]  /*aa80*/  IMAD.U32 R29, R27, 0x10000, RZ ;  /* 0x000100001b1d7824 */ /* 0x000fe200078e00ff */
[----:B------:R-:W-:Y:S02]  /*aa90*/  SHF.L.U32 R2, R25, 0x10, RZ ;  /* 0x0000001019027819 */ /* 0x000fe400000006ff */
[----:B------:R-:W-:Y:S02]  /*aaa0*/  LOP3.LUT R25, R27, 0xffff0000, RZ, 0xc0, !PT ;  /* 0xffff00001b197812 */ /* 0x000fe400078ec0ff */
[----:B------:R-:W-:-:S02]  /*aab0*/  SHF.L.U32 R10, R24, 0x10, RZ ;  /* 0x00000010180a7819 */ /* 0x000fc400000006ff */
[----:B------:R-:W-:Y:S02]  /*aac0*/  SHF.L.U32 R16, R26, 0x10, RZ ;  /* 0x000000101a107819 */ /* 0x000fe400000006ff */
        /* <DEDUP_REMOVED lines=14> */
[----:B------:R-:W-:Y:S02]  /*abb0*/  IMAD.U32 R13, R4, 0x10000, RZ ;  /* 0x00010000040d7824 */ /* 0x000fe400078e00ff */
[-C--:B------:R-:W-:Y:S01]  /*abc0*/  FMUL.FTZ R2, R25, R14.reuse ;  /* 0x0000000e19027220 */ /* 0x080fe20000410000 */
[----:B------:R-:W-:Y:S01]  /*abd0*/  FMUL.FTZ R27, R26, R5 ;  /* 0x000000051a1b7220 */ /* 0x000fe20000410000 */
[C---:B------:R-:W-:Y:S01]  /*abe0*/  FFMA.FTZ R22, R29.reuse, R14, -R22 ;  /* 0x0000000e1d167223 */ /* 0x040fe20000010816 */
[C---:B------:R-:W-:Y:S01]  /*abf0*/  FMUL.FTZ R25, R24.reuse, R13 ;  /* 0x0000000d18197220 */ /* 0x040fe20000410000 */
[----:B------:R-:W-:Y:S01]  /*ac00*/  FMUL.FTZ R24, R24, R15 ;  /* 0x0000000f18187220 */ /* 0x000fe20000410000 */
        /* <DEDUP_REMOVED lines=12> */
.L_x_3594:
[----:B------:R-:W-:Y:S05]  /*acd0*/  BSYNC B0 ;  /* 0x0000000000007941 */ /* 0x000fea0003800000 */
.L_x_3593:
        /* <DEDUP_REMOVED lines=19> */
[----:B----4-:R-:W-:Y:S01]  /*ae10*/  LOP3.LUT R25, R6, 0xffff0000, RZ, 0xc0, !PT ;  /* 0xffff000006197812 */ /* 0x010fe200078ec0ff */
        /* <DEDUP_REMOVED lines=25> */
.L_x_3596:
[----:B------:R-:W-:Y:S05]  /*afb0*/  BSYNC B0 ;  /* 0x0000000000007941 */ /* 0x000fea0003800000 */
.L_x_3595:
[----:B-----5:R2:W-:Y:S02]  /*afc0*/  STS.128 [R213+0x4000], R12 ;  /* 0x0040000cd5007388 */ /* 0x0205e40000000c00 */
.L_x_3590:
[----:B------:R-:W-:Y:S05]  /*afd0*/  BSYNC B1 ;  /* 0x0000000000017941 */ /* 0x000fea0003800000 */
.L_x_3589:
[----:B------:R-:W-:Y:S01]  /*afe0*/  VIADD R2, R156, 0x10 ;  /* 0x000000109c027836 */ /* 0x000fe20000000000 */
[----:B------:R-:W-:Y:S04]  /*aff0*/  BSSY B1, `(.L_x_3597) ;  /* 0x0000094000017945 */ /* 0x000fe80003800000 */
[----:B------:R-:W-:-:S04]  /*b000*/  ISETP.GE.AND P0, PT, R2, R23, PT ;  /* 0x000000170200720c */ /* 0x000fc80003f06270 */
[----:B------:R-:W-:-:S13]  /*b010*/  ISETP.LT.OR P0, PT, R58, -0x87, P0 ;  /* 0xffffff793a00780c */ /* 0x000fda0000701670 */
[----:B------:R-:W-:Y:S05]  /*b020*/  @P0 BRA `(.L_x_3598) ;  /* 0x0000000800400947 */ /* 0x000fea0003800000 */
[----:B---3--:R3:W5:Y:S01]  /*b030*/  LD.E.128 R24, desc[UR6][R42.64] ;  /* 0x000000062a187980 */ /* 0x008762000c101d00 */
[C---:B------:R-:W-:Y:S01]  /*b040*/  IADD3 R5, P0, R41.reuse, R8, RZ ;  /* 0x0000000829057210 */ /* 0x040fe20007f1e0ff */
[C---:B------:R-:W-:Y:S01]  /*b050*/  VIADD R0, R18.reuse, 0x40 ;  /* 0x0000004012007836 */ /* 0x040fe20000000000 */
[----:B------:R-:W-:Y:S02]  /*b060*/  ISETP.GE.AND P1, PT, R18, R3, PT ;  /* 0x000000031200720c */ /* 0x000fe40003f26270 */
[----:B------:R-:W-:Y:S01]  /*b070*/  LEA.HI.X.SX32 R4, R41, R9, 0x1, P0 ;  /* 0x0000000929047211 */ /* 0x000fe200000f0eff */
[C---:B-1----:R-:W-:Y:S01]  /*b080*/  IMAD.SHL.U32 R45, R5.reuse, 0x2, RZ ;  /* 0x00000002052d7824 */ /* 0x042fe200078e00ff */
[----:B------:R-:W-:Y:S01]  /*b090*/  BSSY B0, `(.L_x_3599) ;  /* 0x000002f000007945 */ /* 0x000fe20003800000 */
[----:B------:R-:W-:Y:S02]  /*b0a0*/  ISETP.GE.AND P0, PT, R0, R3, PT ;  /* 0x000000030000720c */ /* 0x000fe40003f06270 */
[----:B------:R-:W-:-:S02]  /*b0b0*/  SHF.L.U64.HI R5, R5, 0x1, R4 ;  /* 0x0000000105057819 */ /* 0x000fc40000010204 */
[-C--:B------:R-:W-:Y:S02]  /*b0c0*/  IADD3 R28, P3, R34, R45.reuse, RZ ;  /* 0x0000002d221c7210 */ /* 0x080fe40007f7e0ff */
[----:B------:R-:W-:-:S03]  /*b0d0*/  IADD3 R44, P2, R32, R45, RZ ;  /* 0x0000002d202c7210 */ /* 0x000fc60007f5e0ff */
[--C-:B------:R-:W-:Y:S02]  /*b0e0*/  IMAD.X R29, R35, 0x1, R5.reuse, P3 ;  /* 0x00000001231d7824 */ /* 0x100fe400018e0605 */
[----:B------:R-:W-:Y:S01]  /*b0f0*/  IMAD.X R45, R33, 0x1, R5, P2 ;  /* 0x00000001212d7824 */ /* 0x000fe200010e0605 */
[----:B------:R-:W-:Y:S07]  /*b100*/  @P1 BRA `(.L_x_3600) ;  /* 0x00000000009c1947 */ /* 0x000fee0003800000 */
[----:B------:R-:W2:Y:S04]  /*b110*/  LD.E.64 R4, desc[UR6][R44.64] ;  /* 0x000000062c047980 */ /* 0x000ea8000c101b00 */
[----:B------:R-:W4:Y:S01]  /*b120*/  LD.E.64 R6, desc[UR6][R28.64] ;  /* 0x000000061c067980 */ /* 0x000f22000c101b00 */
[C---:B-----5:R-:W-:Y:S01]  /*b130*/  SHF.L.U32 R10, R25.reuse, 0x10, RZ ;  /* 0x00000010190a7819 */ /* 0x060fe200000006ff */
        /* <DEDUP_REMOVED lines=36> */
.L_x_3600:
[----:B------:R-:W-:Y:S05]  /*b380*/  BSYNC B0 ;  /* 0x0000000000007941 */ /* 0x000fea0003800000 */
.L_x_3599:
[----:B-----5:R1:W-:Y:S04]  /*b390*/  STS.128 [R213+0x800], R24 ;  /* 0x00080018d5007388 */ /* 0x0203e80000000c00 */
[----:B--2---:R1:W5:Y:S01]  /*b3a0*/  LD.E.128 R12, desc[UR6][R42.64+0x80] ;  /* 0x000080062a0c7980 */ /* 0x004362000c101d00 */
[----:B------:R-:W-:Y:S04]  /*b3b0*/  BSSY B0, `(.L_x_3601) ;  /* 0x0000029000007945 */ /* 0x000fe80003800000 */
[----:B------:R-:W-:Y:S05]  /*b3c0*/  @P0 BRA `(.L_x_3602) ;  /* 0x00000000009c0947 */ /* 0x000fea0003800000 */
[----:B------:R-:W2:Y:S04]  /*b3d0*/  LD.E.64 R4, desc[UR6][R44.64+0x40] ;  /* 0x000040062c047980 */ /* 0x000ea8000c101b00 */
[----:B------:R-:W4:Y:S01]  /*b3e0*/  LD.E.64 R6, desc[UR6][R28.64+0x40] ;  /* 0x000040061c067980 */ /* 0x000f22000c101b00 */
[C---:B-----5:R-:W-:Y:S01]  /*b3f0*/  SHF.L.U32 R31, R15.reuse, 0x10, RZ ;  /* 0x000000100f1f7819 */ /* 0x060fe200000006ff */
[----:B------:R-:W-:Y:S01]  /*b400*/  IMAD.U32 R22, R14, 0x10000, RZ ;  /* 0x000100000e167824 */ /* 0x000fe200078e00ff */
[----:B-1----:R-:W-:Y:S02]  /*b410*/  LOP3.LUT R27, R15, 0xffff0000, RZ, 0xc0, !PT ;  /* 0xffff00000f1b7812 */ /* 0x002fe400078ec0ff */
[C---:B------:R-:W-:Y:S02]  /*b420*/  LOP3.LUT R0, R13.reuse, 0xffff0000, RZ, 0xc0, !PT ;  /* 0xffff00000d007812 */ /* 0x040fe400078ec0ff */
[----:B------:R-:W-:-:S02]  /*b430*/  SHF.L.U32 R10, R13, 0x10, RZ ;  /* 0x000000100d0a7819 */ /* 0x000fc400000006ff */
[C---:B------:R-:W-:Y:S02]  /*b440*/  SHF.L.U32 R11, R12.reuse, 0x10, RZ ;  /* 0x000000100c0b7819 */ /* 0x040fe400000006ff */
[----:B------:R-:W-:Y:S02]  /*b450*/  LOP3.LUT R24, R12, 0xffff0000, RZ, 0xc0, !PT ;  /* 0xffff00000c187812 */ /* 0x000fe400078ec0ff */
[----:B------:R-:W-:Y:S02]  /*b460*/  LOP3.LUT R26, R14, 0xffff0000, RZ, 0xc0, !PT ;  /* 0xffff00000e1a7812 */ /* 0x000fe400078ec0ff */
[----:B--2---:R-:W-:Y:S02]  /*b470*/  LOP3.LUT R15, R4, 0xffff0000, RZ, 0xc0, !PT ;  /* 0xffff0000040f7812 */ /* 0x004fe400078ec0ff */
[C---:B------:R-:W-:Y:S01]  /*b480*/  LOP3.LUT R12, R5.reuse, 0xffff0000, RZ, 0xc0, !PT ;  /* 0xffff0000050c7812 */ /* 0x040fe200078ec0ff */
[----:B------:R-:W-:Y:S01]  /*b490*/  IMAD.U32 R5, R5, 0x10000, RZ ;  /* 0x0001000005057824 */ /* 0x000fe200078e00ff */
        /* <DEDUP_REMOVED lines=26> */
.L_x_3602:
[----:B------:R-:W-:Y:S05]  /*b640*/  BSYNC B0 ;  /* 0x0000000000007941 */ /* 0x000fea0003800000 */
.L_x_3601:
[----:B-----5:R2:W-:Y:S04]  /*b650*/  STS.128 [R213+0x2800], R12 ;  /* 0x0028000cd5007388 */ /* 0x0205e80000000c00 */
[----:B-1-3--:R-:W5:Y:S01]  /*b660*/  LD.E.128 R40, desc[UR6][R42.64+0x100] ;  /* 0x000100062a287980 */ /* 0x00af62000c101d00 */
[----:B------:R-:W-:Y:S01]  /*b670*/  IADD3 R0, R18, 0x80, RZ ;  /* 0x0000008012007810 */ /* 0x000fe20007ffe0ff */
[----:B------:R-:W-:Y:S03]  /*b680*/  BSSY B0, `(.L_x_3603) ;  /* 0x0000029000007945 */ /* 0x000fe60003800000 */
[----:B------:R-:W-:-:S13]  /*b690*/  ISETP.GE.AND P0, PT, R0, R3, PT ;  /* 0x000000030000720c */ /* 0x000fda0003f06270 */
[----:B------:R-:W-:Y:S05]  /*b6a0*/  @P0 BRA `(.L_x_3604) ;  /* 0x0000000000980947 */ /* 0x000fea0003800000 */
[----:B------:R-:W2:Y:S04]  /*b6b0*/  LD.E.64 R4, desc[UR6][R44.64+0x80] ;  /* 0x000080062c047980 */ /* 0x000ea8000c101b00 */
[----:B------:R-:W3:Y:S01]  /*b6c0*/  LD.E.64 R6, desc[UR6][R28.64+0x80] ;  /* 0x000080061c067980 */ /* 0x000ee2000c101b00 */
        /* <DEDUP_REMOVED lines=36> */
.L_x_3604:
[----:B------:R-:W-:Y:S05]  /*b910*/  BSYNC B0 ;  /* 0x0000000000007941 */ /* 0x000fea0003800000 */
.L_x_3603:
[----:B-----5:R4:W-:Y:S02]  /*b920*/  STS.128 [R213+0x4800], R40 ;  /* 0x00480028d5007388 */ /* 0x0209e40000000c00 */
.L_x_3598:
[----:B------:R-:W-:Y:S05]  /*b930*/  BSYNC B1 ;  /* 0x0000000000017941 */ /* 0x000fea0003800000 */
.L_x_3597:
        /* <DEDUP_REMOVED lines=11> */
[----:B----4-:R-:W-:Y:S01]  /*b9f0*/  IMAD.SHL.U32 R41, R6, 0x2, RZ ;  /* 0x0000000206297824 */ /* 0x010fe200078e00ff */
        /* <DEDUP_REMOVED lines=10> */
[C---:B-----5:R-:W-:Y:S02]  /*baa0*/  SHF.L.U32 R11, R25.reuse, 0x10, RZ ;  /* 0x00000010190b7819 */ /* 0x060fe400000006ff */
[----:B------:R-:W-:Y:S02]  /*bab0*/  LOP3.LUT R10, R25, 0xffff0000, RZ, 0xc0, !PT ;  /* 0xffff0000190a7812 */ /* 0x000fe400078ec0ff */
[----:B------:R-:W-:Y:S02]  /*bac0*/  LOP3.LUT R22, R27, 0xffff0000, RZ, 0xc0, !PT ;  /* 0xffff00001b167812 */ /* 0x000fe400078ec0ff */
[----:B--2---:R-:W-:-:S02]  /*bad0*/  SHF.L.U32 R12, R24, 0x10, RZ ;  /* 0x00000010180c7819 */ /* 0x004fc400000006ff */
        /* <DEDUP_REMOVED lines=32> */
.L_x_3608:
[----:B------:R-:W-:Y:S05]  /*bce0*/  BSYNC B0 ;  /* 0x0000000000007941 */ /* 0x000fea0003800000 */
.L_x_3607:
[----:B-----5:R3:W-:Y:S04]  /*bcf0*/  STS.128 [R213+0x1000], R24 ;  /* 0x00100018d5007388 */ /* 0x0207e80000000c00 */
[----:B--2---:R3:W5:Y:S01]  /*bd00*/  LD.E.128 R12, desc[UR6][R36.64+0x80] ;  /* 0x00008006240c7980 */ /* 0x004762000c101d00 */
[----:B------:R-:W-:Y:S04]  /*bd10*/  BSSY B0, `(.L_x_3609) ;  /* 0x0000028000007945 */ /* 0x000fe80003800000 */
[----:B------:R-:W-:Y:S05]  /*bd20*/  @P0 BRA `(.L_x_3610) ;  /* 0x0000000000980947 */ /* 0x000fea0003800000 */
[----:B------:R-:W2:Y:S04]  /*bd30*/  LD.E.64 R4, desc[UR6][R40.64+0x40] ;  /* 0x0000400628047980 */ /* 0x000ea8000c101b00 */
[----:B------:R-:W4:Y:S01]  /*bd40*/  LD.E.64 R6, desc[UR6][R28.64+0x40] ;  /* 0x000040061c067980 */ /* 0x000f22000c101b00 */
[C---:B-----5:R-:W-:Y:S01]  /*bd50*/  LOP3.LUT R10, R13.reuse, 0xffff0000, RZ, 0xc0, !PT ;  /* 0xffff00000d0a7812 */ /* 0x060fe200078ec0ff */
[----:B---3--:R-:W-:Y:S01]  /*bd60*/  IMAD.U32 R27, R14, 0x10000, RZ ;  /* 0x000100000e1b7824 */ /* 0x008fe200078e00ff */
        /* <DEDUP_REMOVED lines=34> */
.L_x_3610:
[----:B------:R-:W-:Y:S05]  /*bf90*/  BSYNC B0 ;  /* 0x0000000000007941 */ /* 0x000fea0003800000 */
.L_x_3609:
[----:B-----5:R2:W-:Y:S04]  /*bfa0*/  STS.128 [R213+0x3000], R12 ;  /* 0x0030000cd5007388 */ /* 0x0205e80000000c00 */
[----:B---3--:R2:W5:Y:S01]  /*bfb0*/  LD.E.128 R24, desc[UR6][R36.64+0x100] ;  /* 0x0001000624187980 */ /* 0x008562000c101d00 */
[----:B------:R-:W-:Y:S01]  /*bfc0*/  IADD3 R4, R18, 0x80, RZ ;  /* 0x0000008012047810 */ /* 0x000fe20007ffe0ff */
[----:B------:R-:W-:Y:S03]  /*bfd0*/  BSSY B0, `(.L_x_3611) ;  /* 0x0000029000007945 */ /* 0x000fe60003800000 */
[----:B------:R-:W-:-:S13]  /*bfe0*/  ISETP.GE.AND P0, PT, R4, R3, PT ;  /* 0x000000030400720c */ /* 0x000fda0003f06270 */
[----:B------:R-:W-:Y:S05]  /*bff0*/  @P0 BRA `(.L_x_3612) ;  /* 0x0000000000980947 */ /* 0x000fea0003800000 */
        /* <DEDUP_REMOVED lines=38> */
.L_x_3612:
[----:B------:R-:W-:Y:S05]  /*c260*/  BSYNC B0 ;  /* 0x0000000000007941 */ /* 0x000fea0003800000 */
.L_x_3611:
[----:B-----5:R3:W-:Y:S02]  /*c270*/  STS.128 [R213+0x5000], R24 ;  /* 0x00500018d5007388 */ /* 0x0207e40000000c00 */
.L_x_3606:
[----:B------:R-:W-:Y:S05]  /*c280*/  BSYNC B1 ;  /* 0x0000000000017941 */ /* 0x000fea0003800000 */
.L_x_3605:
[----:B--2---:R-:W-:-:S05]  /*c290*/  VIADD R36, R156, 0x30 ;  /* 0x000000309c247836 */ /* 0x004fca0000000000 */
[----:B------:R-:W-:-:S04]  /*c2a0*/  ISETP.GE.AND P0, PT, R36, R23, PT ;  /* 0x000000172400720c */ /* 0x000fc80003f06270 */
[----:B------:R-:W-:-:S13]  /*c2b0*/  ISETP.LT.OR P0, PT, R58, -0x187, P0 ;  /* 0xfffffe793a00780c */ /* 0x000fda0000701670 */
[----:B------:R-:W-:Y:S05]  /*c2c0*/  @P0 BRA `(.L_x_3613) ;  /* 0x0000004c00c40947 */ /* 0x000fea0003800000 */
[----:B------:R2:W5:Y:S01]  /*c2d0*/  LD.E.128 R12, desc[UR6][R38.64] ;  /* 0x00000006260c7980 */ /* 0x000562000c101d00 */
[----:B------:R-:W-:Y:S01]  /*c2e0*/  IMAD R6, R17, 0x30, RZ ;  /* 0x0000003011067824 */ /* 0x000fe200078e02ff */
[C---:B------:R-:W-:Y:S01]  /*c2f0*/  ISETP.GE.AND P1, PT, R18.reuse, R3, PT ;  /* 0x000000031200720c */ /* 0x040fe20003f26270 */
[----:B------:R-:W-:-:S03]  /*c300*/  VIADD R4, R18, 0x40 ;  /* 0x0000004012047836 */ /* 0x000fc60000000000 */
[----:B------:R-:W-:-:S04]  /*c310*/  IADD3 R5, P0, R6, R8, RZ ;  /* 0x0000000806057210 */ /* 0x000fc80007f1e0ff */
[----:B------:R-:W-:Y:S01]  /*c320*/  LEA.HI.X.SX32 R6, R6, R9, 0x1, P0 ;  /* 0x0000000906067211 */ /* 0x000fe200000f0eff */
[C---:B------:R-:W-:Y:S01]  /*c330*/  IMAD.SHL.U32 R23, R5.reuse, 0x2, RZ ;  /* 0x0000000205177824 */ /* 0x040fe200078e00ff */
[----:B------:R-:W-:Y:S01]  /*c340*/  BSSY B0, `(.L_x_3614) ;  /* 0x000002e000007945 */ /* 0x000fe20003800000 */
[----:B------:R-:W-:Y:S02]  /*c350*/  ISETP.GE.AND P0, PT, R4, R3, PT ;  /* 0x000000030400720c */ /* 0x000fe40003f06270 */
[----:B------:R-:W-:Y:S02]  /*c360*/  SHF.L.U64.HI R5, R5, 0x1, R6 ;  /* 0x0000000105057819 */ /* 0x000fe40000010206 */
[-C--:B------:R-:W-:Y:S02]  /*c370*/  IADD3 R16, P3, R34, R23.reuse, RZ ;  /* 0x0000001722107210 */ /* 0x080fe40007f7e0ff */
[----:B------:R-:W-:-:S03]  /*c380*/  IADD3 R22, P2, R32, R23, RZ ;  /* 0x0000001720167210 */ /* 0x000fc60007f5e0ff */
[--C-:B------:R-:W-:Y:S02]  /*c390*/  IMAD.X R17, R35, 0x1, R5.reuse, P3 ;  /* 0x0000000123117824 */ /* 0x100fe400018e0605 */
[----:B------:R-:W-:Y:S01]  /*c3a0*/  IMAD.X R23, R33, 0x1, R5, P2 ;  /* 0x0000000121177824 */ /* 0x000fe200010e0605 */
[----:B--2---:R-:W-:Y:S07]  /*c3b0*/  @P1 BRA `(.L_x_3615) ;  /* 0x0000000000981947 */ /* 0x004fee0003800000 */
[----:B------:R-:W2:Y:S04]  /*c3c0*/  LD.E.64 R4, desc[UR6][R22.64] ;  /* 0x0000000616047980 */ /* 0x000ea8000c101b00 */
[----:B------:R-:W4:Y:S01]  /*c3d0*/  LD.E.64 R6, desc[UR6][R16.64] ;  /* 0x0000000610067980 */ /* 0x000f22000c101b00 */
[C---:B-----5:R-:W-:Y:S01]  /*c3e0*/  SHF.L.U32 R9, R13.reuse, 0x10, RZ ;  /* 0x000000100d097819 */ /* 0x060fe200000006ff */
[----:B---3--:R-:W-:Y:S01]  /*c3f0*/  IMAD.U32 R27, R14, 0x10000, RZ ;  /* 0x000100000e1b7824 */ /* 0x008fe200078e00ff */
[----:B------:R-:W-:Y:S02]  /*c400*/  LOP3.LUT R8, R13, 0xffff0000, RZ, 0xc0, !PT ;  /* 0xffff00000d087812 */ /* 0x000fe400078ec0ff */
[----:B------:R-:W-:Y:S02]  /*c410*/  LOP3.LUT R24, R15, 0xffff0000, RZ, 0xc0, !PT ;  /* 0xffff00000f187812 */ /* 0x000fe400078ec0ff */
[----:B------:R-:W-:-:S02]  /*c420*/  SHF.L.U32 R10, R12, 0x10, RZ ;  /* 0x000000100c0a7819 */ /* 0x000fc400000006ff */
[----:B------:R-:W-:Y:S02]  /*c430*/  LOP3.LUT R28, R12, 0xffff0000, RZ, 0xc0, !PT ;  /* 0xffff00000c1c7812 */ /* 0x000fe400078ec0ff */
[----:B------:R-:W-:Y:S02]  /*c440*/  SHF.L.U32 R26, R15, 0x10, RZ ;  /* 0x000000100f1a7819 */ /* 0x000fe400000006ff */
        /* <DEDUP_REMOVED lines=29> */
.L_x_3615:
[----:B------:R-:W-:Y:S05]  /*c620*/  BSYNC B0 ;  /* 0x0000000000007941 */ /* 0x000fea0003800000 */
.L_x_3614:
[----:B-----5:R2:W-:Y:S04]  /*c630*/  STS.128 [R213+0x1800], R12 ;  /* 0x0018000cd5007388 */ /* 0x0205e80000000c00 */
[----:B------:R2:W5:Y:S01]  /*c640*/  LD.E.128 R8, desc[UR6][R38.64+0x80] ;  /* 0x0000800626087980 */ /* 0x000562000c101d00 */
[----:B------:R-:W-:Y:S04]  /*c650*/  BSSY B0, `(.L_x_3616) ;  /* 0x0000029000007945 */ /* 0x000fe80003800000 */
[----:B------:R-:W-:Y:S05]  /*c660*/  @P0 BRA `(.L_x_3617) ;  /* 0x00000000009c0947 */ /* 0x000fea0003800000 */
[----:B------:R-:W4:Y:S04]  /*c670*/  LD.E.64 R4, desc[UR6][R22.64+0x40] ;  /* 0x0000400616047980 */ /* 0x000f28000c101b00 */
[----:B------:R-:W4:Y:S01]  /*c680*/  LD.E.64 R6, desc[UR6][R16.64+0x40] ;  /* 0x0000400610067980 */ /* 0x000f22000c101b00 */
[C---:B--2--5:R-:W-:Y:S01]  /*c690*/  SHF.L.U32 R12, R9.reuse, 0x10, RZ ;  /* 0x00000010090c7819 */ /* 0x064fe200000006ff */
[----:B---3--:R-:W-:Y:S01]  /*c6a0*/  IMAD.U32 R27, R10, 0x10000, RZ ;  /* 0x000100000a1b7824 */ /* 0x008fe200078e00ff */
        /* <DEDUP_REMOVED lines=9> */
[----:B------:R-:W-:Y:S01]  /*c740*/  LOP3.LUT R24, R6, 0xffff0000, RZ, 0xc0, !PT ;  /* 0xffff000006187812 */ /* 0x000fe200078ec0ff */
[----:B------:R-:W-:Y:S01]  /*c750*/  FMUL.FTZ R11, R9, R14 ;  /* 0x0000000e090b7220 */ /* 0x000fe20000410000 */
[----:B------:R-:W-:Y:S01]  /*c760*/  LOP3.LUT R15, R7, 0xffff0000, RZ, 0xc0, !PT ;  /* 0xffff0000070f7812 */ /* 0x000fe200078ec0ff */
[----:B------:R-:W-:Y:S01]  /*c770*/  FMUL.FTZ R29, R25, R8 ;  /* 0x00000008191d7220 */ /* 0x000fe20000410000 */
[----:B------:R-:W-:Y:S01]  /*c780*/  SHF.L.U32 R4, R4, 0x10, RZ ;  /* 0x0000001004047819 */ /* 0x000fe200000006ff */
[-C--:B------:R-:W-:Y:S01]  /*c790*/  FMUL.FTZ R9, R9, R24.reuse ;  /* 0x0000001809097220 */ /* 0x080fe20000410000 */
[----:B------:R-:W-:Y:S01]  /*c7a0*/  SHF.L.U32 R6, R6, 0x10, RZ ;  /* 0x0000001006067819 */ /* 0x000fe200000006ff */
[C---:B------:R-:W-:Y:S01]  /*c7b0*/  FFMA.FTZ R11, R12.reuse, R24, -R11 ;  /* 0x000000180c0b7223 */ /* 0x040fe2000001080b */
[----:B------:R-:W-:Y:S01]  /*c7c0*/  SHF.L.U32 R7, R7, 0x10, RZ ;  /* 0x0000001007077819 */ /* 0x000fe200000006ff */
[----:B------:R-:W-:Y:S01]  /*c7d0*/  FFMA.FTZ R12, R12, R14, R9 ;  /* 0x0000000e0c0c7223 */ /* 0x000fe20000010009 */
[----:B------:R-:W-:Y:S01]  /*c7e0*/  FMUL.FTZ R25, R25, R15 ;  /* 0x0000000f19197220 */ /* 0x000fe20000410000 */
[C---:B------:R-:W-:Y:S01]  /*c7f0*/  FMUL.FTZ R14, R28.reuse, R4 ;  /* 0x000000041c0e7220 */ /* 0x040fe20000410000 */
[----:B------:R-:W-:Y:S01]  /*c800*/  FMUL.FTZ R9, R28, R6 ;  /* 0x000000061c097220 */ /* 0x000fe20000410000 */
[C---:B------:R-:W-:Y:S01]  /*c810*/  FMUL.FTZ R24, R10.reuse, R5 ;  /* 0x000000050a187220 */ /* 0x040fe20000410000 */
        /* <DEDUP_REMOVED lines=12> */
.L_x_3617:
[----:B------:R-:W-:Y:S05]  /*c8e0*/  BSYNC B0 ;  /* 0x0000000000007941 */ /* 0x000fea0003800000 */
.L_x_3616:
[----:B-----5:R1:W-:Y:S04]  /*c8f0*/  STS.128 [R213+0x3800], R8 ;  /* 0x00380008d5007388 */ /* 0x0203e80000000c00 */
[----:B--2---:R1:W5:Y:S01]  /*c900*/  LD.E.128 R12, desc[UR6][R38.64+0x100] ;  /* 0x00010006260c7980 */ /* 0x004362000c101d00 */
[----:B------:R-:W-:Y:S01]  /*c910*/  IADD3 R18, R18, 0x80, RZ ;  /* 0x0000008012127810 */ /* 0x000fe20007ffe0ff */
[----:B------:R-:W-:Y:S03]  /*c920*/  BSSY B0, `(.L_x_3618) ;  /* 0x0000029000007945 */ /* 0x000fe60003800000 */
[----:B------:R-:W-:-:S13]  /*c930*/  ISETP.GE.AND P0, PT, R18, R3, PT ;  /* 0x000000031200720c */ /* 0x000fda0003f06270 */
[----:B------:R-:W-:Y:S05]  /*c940*/  @P0 BRA `(.L_x_3619) ;  /* 0x0000000000980947 */ /* 0x000fea0003800000 */
[----:B------:R-:W2:Y:S04]  /*c950*/  LD.E.64 R4, desc[UR6][R22.64+0x80] ;  /* 0x0000800616047980 */ /* 0x000ea8000c101b00 */
[----:B------:R4:W2:Y:S01]  /*c960*/  LD.E.64 R6, desc[UR6][R16.64+0x80] ;  /* 0x0000800610067980 */ /* 0x0008a2000c101b00 */
[----:B-1---5:R-:W-:Y:S01]  /*c970*/  SHF.L.U32 R9, R12, 0x10, RZ ;  /* 0x000000100c097819 */ /* 0x022fe200000006ff */
[----:B---3--:R-:W-:Y:S01]  /*c980*/  IMAD.U32 R24, R14, 0x10000, RZ ;  /* 0x000100000e187824 */ /* 0x008fe200078e00ff */
[----:B------:R-:W-:Y:S02]  /*c990*/  LOP3.LUT R25, R12, 0xffff0000, RZ, 0xc0, !PT ;  /* 0xffff00000c197812 */ /* 0x000fe400078ec0ff */
[C---:B------:R-:W-:Y:S02]  /*c9a0*/  LOP3.LUT R3, R13.reuse, 0xffff0000, RZ, 0xc0, !PT ;  /* 0xffff00000d037812 */ /* 0x040fe400078ec0ff */
[----:B------:R-:W-:-:S02]  /*c9b0*/  SHF.L.U32 R8, R13, 0x10, RZ ;  /* 0x000000100d087819 */ /* 0x000fc400000006ff */
[C---:B------:R-:W-:Y:S02]  /*c9c0*/  SHF.L.U32 R19, R15.reuse, 0x10, RZ ;  /* 0x000000100f137819 */ /* 0x040fe400000006ff */
[----:B------:R-:W-:Y:S02]  /*c9d0*/  LOP3.LUT R15, R15, 0xffff0000, RZ, 0xc0, !PT ;  /* 0xffff00000f0f7812 */ /* 0x000fe400078ec0ff */
[----:B----4-:R-:W-:Y:S02]  /*c9e0*/  LOP3.LUT R16, R14, 0xffff0000, RZ, 0xc0, !PT ;  /* 0xffff00000e107812 */ /* 0x010fe400078ec0ff */
[----:B--2---:R-:W-:Y:S02]  /*c9f0*/  LOP3.LUT R12, R4, 0xffff0000, RZ, 0xc0, !PT ;  /* 0xffff0000040c7812 */ /* 0x004fe400078ec0ff */
[----:B------:R-:W-:Y:S02]  /*ca00*/  LOP3.LUT R10, R5, 0xffff0000, RZ, 0xc0, !PT ;  /* 0xffff0000050a7812 */ /* 0x000fe400078ec0ff */
[----:B------:R-:W-:Y:S01]  /*ca10*/  LOP3.LUT R18, R6, 0xffff0000, RZ, 0xc0, !PT ;  /* 0xffff000006127812 */ /* 0x000fe200078ec0ff */
        /* <DEDUP_REMOVED lines=25> */
.L_x_3619:
[----:B------:R-:W-:Y:S05]  /*cbb0*/  BSYNC B0 ;  /* 0x0000000000007941 */ /* 0x000fea0003800000 */
.L_x_3618:
[----:B-----5:R2:W-:Y:S01]  /*cbc0*/  STS.128 [R213+0x5800], R12 ;  /* 0x0058000cd5007388 */ /* 0x0205e20000000c00 */
[----:B------:R-:W-:Y:S05]  /*cbd0*/  BRA `(.L_x_3613) ;  /* 0x0000004400807947 */ /* 0x000fea0003800000 */
.L_x_3588:
        /* <DEDUP_REMOVED lines=27> */
[C---:B-----5:R-:W-:Y:S01]  /*cd90*/  LOP3.LUT R2, R25.reuse, 0xffff0000, RZ, 0xc0, !PT ;  /* 0xffff000019027812 */ /* 0x060fe200078ec0ff */
[----:B------:R-:W-:Y:S01]  /*cda0*/  IMAD.U32 R28, R24, 0x10000, RZ ;  /* 0x00010000181c7824 */ /* 0x000fe200078e00ff */
[----:B------:R-:W-:Y:S01]  /*cdb0*/  SHF.L.U32 R30, R25, 0x10, RZ ;  /* 0x00000010191e7819 */ /* 0x000fe200000006ff */
[----:B------:R-:W-:Y:S01]  /*cdc0*/  IMAD.U32 R29, R26, 0x10000, RZ ;  /* 0x000100001a1d7824 */ /* 0x000fe200078e00ff */
[C---:B------:R-:W-:Y:S02]  /*cdd0*/  LOP3.LUT R25, R27.reuse, 0xffff0000, RZ, 0xc0, !PT ;  /* 0xffff00001b197812 */ /* 0x040fe400078ec0ff */
[----:B------:R-:W-:Y:S02]  /*cde0*/  SHF.L.U32 R40, R27, 0x10, RZ ;  /* 0x000000101b287819 */ /* 0x000fe400000006ff */
[----:B------:R-:W-:Y:S02]  /*cdf0*/  LOP3.LUT R24, R24, 0xffff0000, RZ, 0xc0, !PT ;  /* 0xffff000018187812 */ /* 0x000fe400078ec0ff */
[----:B------:R-:W-:Y:S01]  /*ce00*/  LOP3.LUT R26, R26, 0xffff0000, RZ, 0xc0, !PT ;  /* 0xffff00001a1a7812 */ /* 0x000fe200078ec0ff */
[C---:B--2---:R-:W-:Y:S01]  /*ce10*/  IMAD.U32 R31, R4.reuse, 0x10000, RZ ;  /* 0x00010000041f7824 */ /* 0x044fe200078e00ff */
[----:B------:R-:W-:Y:S01]  /*ce20*/  LOP3.LUT R27, R4, 0xffff0000, RZ, 0xc0, !PT ;  /* 0xffff0000041b7812 */ /* 0x000fe200078ec0ff */
[----:B------:R-:W-:Y:S01]  /*ce30*/  IMAD.U32 R46, R6, 0x10000, RZ ;  /* 0x00010000062e7824 */ /* 0x000fe200078e00ff */
[----:B------:R-:W-:-:S02]  /*ce40*/  SHF.L.U32 R4, R5, 0x10, RZ ;  /* 0x0000001005047819 */ /* 0x000fc400000006ff */
        /* <DEDUP_REMOVED lines=48> */
.L_x_3623:
[----:B------:R-:W-:Y:S05]  /*d150*/  BSYNC B0 ;  /* 0x0000000000007941 */ /* 0x000fea0003800000 */
.L_x_3622:
        /* <DEDUP_REMOVED lines=12> */
[----:B------:R-:W-:Y:S01]  /*d220*/  LEA R8, P0, R11, R32, 0x1 ;  /* 0x000000200b087211 */ /* 0x000fe200078008ff */
[----:B------:R-:W-:Y:S01]  /*d230*/  IMAD.MOV.U32 R13, RZ, RZ, RZ ;  /* 0x000000ffff0d7224 */ /* 0x000fe200078e00ff */
[----:B------:R-:W-:Y:S01]  /*d240*/  @P1 IADD3 R13, -R17, RZ, RZ ;  /* 0x000000ff110d1210 */ /* 0x000fe20007ffe1ff */
[----:B------:R-:W3:Y:S01]  /*d250*/  LD.E.128 R4, desc[UR6][R4.64+0x80] ;  /* 0x0000800604047980 */ /* 0x000ee2000c101d00 */
[----:B------:R-:W-:Y:S02]  /*d260*/  LEA.HI.X R9, R11, R33, R9, 0x1, P0 ;  /* 0x000000210b097211 */ /* 0x000fe400000f0c09 */
[----:B------:R-:W-:-:S04]  /*d270*/  IADD3 R15, P0, R13, R16, RZ ;  /* 0x000000100d0f7210 */ /* 0x000fc80007f1e0ff */
[----:B------:R-:W4:Y:S01]  /*d280*/  LD.E.128 R8, desc[UR6][R8.64+0x80] ;  /* 0x0000800608087980 */ /* 0x000f22000c101d00 */
[----:B------:R-:W-:Y:S02]  /*d290*/  LEA.HI.X.SX32 R13, R13, R22, 0x1, P0 ;  /* 0x000000160d0d7211 */ /* 0x000fe400000f0eff */
[----:B------:R-:W-:-:S04]  /*d2a0*/  LEA R12, P0, R15, R34, 0x1 ;  /* 0x000000220f0c7211 */ /* 0x000fc800078008ff */
[----:B------:R-:W-:-:S06]  /*d2b0*/  LEA.HI.X R13, R15, R35, R13, 0x1, P0 ;  /* 0x000000230f0d7211 */ /* 0x000fcc00000f0c0d */
[----:B------:R-:W4:Y:S01]  /*d2c0*/  LD.E.128 R12, desc[UR6][R12.64+0x80] ;  /* 0x000080060c0c7980 */ /* 0x000f22000c101d00 */
[C---:B--2--5:R-:W-:Y:S01]  /*d2d0*/  IMAD.U32 R24, R28.reuse, 0x10000, RZ ;  /* 0x000100001c187824 */ /* 0x064fe200078e00ff */
        /* <DEDUP_REMOVED lines=33> */
[----:B------:R-:W-:Y:S01]  /*d4f0*/  FMUL.FTZ R9, R6, R9 ;  /* 0x0000000906097220 */ /* 0x000fe20000410000 */
[----:B------:R-:W-:Y:S01]  /*d500*/  FMUL.FTZ R48, R48, R11 ;  /* 0x0000000b30307220 */ /* 0x000fe20000410000 */
[C---:B------:R-:W-:Y:S01]  /*d510*/  IMAD.U32 R6, R12.reuse, 0x10000, RZ ;  /* 0x000100000c067824 */ /* 0x040fe200078e00ff */
        /* <DEDUP_REMOVED lines=23> */
.L_x_3625:
[----:B------:R-:W-:Y:S05]  /*d690*/  BSYNC B0 ;  /* 0x0000000000007941 */ /* 0x000fea0003800000 */
.L_x_3624:
        /* <DEDUP_REMOVED lines=25> */
[C---:B---3-5:R-:W-:Y:S01]  /*d830*/  IMAD.U32 R28, R24.reuse, 0x10000, RZ ;  /* 0x00010000181c7824 */ /* 0x068fe200078e00ff */
        /* <DEDUP_REMOVED lines=11> */
[----:B-1----:R-:W-:Y:S02]  /*d8f0*/  LOP3.LUT R44, R5, 0xffff0000, RZ, 0xc0, !PT ;  /* 0xffff0000052c7812 */ /* 0x002fe400078ec0ff */
[C---:B------:R-:W-:Y:S02]  /*d900*/  SHF.L.U32 R5, R7.reuse, 0x10, RZ ;  /* 0x0000001007057819 */ /* 0x040fe400000006ff */
[----:B------:R-:W-:Y:S01]  /*d910*/  LOP3.LUT R47, R7, 0xffff0000, RZ, 0xc0, !PT ;  /* 0xffff0000072f7812 */ /* 0x000fe200078ec0ff */
        /* <DEDUP_REMOVED lines=45> */
.L_x_3627:
[----:B------:R-:W-:Y:S05]  /*dbf0*/  BSYNC B0 ;  /* 0x0000000000007941 */ /* 0x000fea0003800000 */
.L_x_3626:
[----:B-----5:R2:W-:Y:S02]  /*dc00*/  STS.128 [R213+0x4000], R24 ;  /* 0x00400018d5007388 */ /* 0x0205e40000000c00 */
.L_x_3621:
[----:B------:R-:W-:Y:S05]  /*dc10*/  BSYNC B1 ;  /* 0x0000000000017941 */ /* 0x000fea0003800000 */
.L_x_3620:
        /* <DEDUP_REMOVED lines=35> */
[----:B------:R-:W-:Y:S01]  /*de50*/  LOP3.LUT R24, R29, 0xffff0000, RZ, 0xc0, !PT ;  /* 0xffff00001d187812 */ /* 0x000fe200078ec0ff */
[C---:B-1----:R-:W-:Y:S01]  /*de60*/  IMAD.U32 R44, R31.reuse, 0x10000, RZ ;  /* 0x000100001f2c7824 */ /* 0x042fe200078e00ff */
[C---:B------:R-:W-:Y:S02]  /*de70*/  SHF.L.U32 R29, R30.reuse, 0x10, RZ ;  /* 0x000000101e1d7819 */ /* 0x040fe400000006ff */
[----:B------:R-:W-:Y:S02]  /*de80*/  LOP3.LUT R28, R30, 0xffff0000, RZ, 0xc0, !PT ;  /* 0xffff00001e1c7812 */ /* 0x000fe400078ec0ff */
[----:B------:R-:W-:Y:S01]  /*de90*/  LOP3.LUT R27, R31, 0xffff0000, RZ, 0xc0, !PT ;  /* 0xffff00001f1b7812 */ /* 0x000fe200078ec0ff */
[C---:B----4-:R-:W-:Y:S01]  /*dea0*/  IMAD.U32 R31, R8.reuse, 0x10000, RZ ;  /* 0x00010000081f7824 */ /* 0x050fe200078e00ff */
        /* <DEDUP_REMOVED lines=51> */
.L_x_3631:
[----:B------:R-:W-:Y:S05]  /*e1e0*/  BSYNC B0 ;  /* 0x0000000000007941 */ /* 0x000fea0003800000 */
.L_x_3630:
[----:B-----5:R4:W-:Y:S04]  /*e1f0*/  STS.128 [R213+0x800], R28 ;  /* 0x0008001cd5007388 */ /* 0x0209e80000000c00 */
[----:B--2---:R4:W5:Y:S01]  /*e200*/  LD.E.128 R24, desc[UR6][R42.64+0x80] ;  /* 0x000080062a187980 */ /* 0x004962000c101d00 */
[----:B------:R-:W-:Y:S04]  /*e210*/  BSSY B0, `(.L_x_3632) ;  /* 0x0000055000007945 */ /* 0x000fe80003800000 */
[----:B------:R-:W-:Y:S05]  /*e220*/  @P0 BRA `(.L_x_3633) ;  /* 0x00000004004c0947 */ /* 0x000fea0003800000 */
[----:B------:R-:W-:Y:S01]  /*e230*/  ISETP.GE.AND P0, PT, R0, R17, PT ;  /* 0x000000110000720c */ /* 0x000fe20003f06270 */
[----:B------:R-:W-:Y:S02]  /*e240*/  VIADD R5, R41, 0x40 ;  /* 0x0000004029057836 */ /* 0x000fe40000000000 */
[----:B------:R-:W-:-:S03]  /*e250*/  IMAD.MOV.U32 R7, RZ, RZ, RZ ;  /* 0x000000ffff077224 */ /* 0x000fc600078e00ff */
[----:B------:R-:W-:-:S04]  /*e260*/  IADD3 R12, P1, R5, R16, RZ ;  /* 0x00000010050c7210 */ /* 0x000fc80007f3e0ff */
[----:B------:R-:W-:Y:S01]  /*e270*/  LEA.HI.X.SX32 R0, R5, R22, 0x1, P1 ;  /* 0x0000001605007211 */ /* 0x000fe200008f0eff */
[--C-:B------:R-:W-:Y:S02]  /*e280*/  IMAD.MOV.U32 R5, RZ, RZ, R17.reuse ;  /* 0x000000ffff057224 */ /* 0x100fe400078e0011 */
[----:B------:R-:W-:Y:S01]  /*e290*/  @P0 IADD3 R7, -R17, RZ, RZ ;  /* 0x000000ff11070210 */ /* 0x000fe20007ffe1ff */
[----:B------:R-:W-:-:S03]  /*e2a0*/  @P0 IMAD.MOV R5, RZ, RZ, -R17 ;  /* 0x000000ffff050224 */ /* 0x000fc600078e0a11 */
[C---:B------:R-:W-:Y:S02]  /*e2b0*/  IADD3 R9, P1, R7.reuse, R12, RZ ;  /* 0x0000000c07097210 */ /* 0x040fe40007f3e0ff */
[----:B------:R-:W-:Y:S02]  /*e2c0*/  MOV R13, RZ ;  /* 0x000000ff000d7202 */ /* 0x000fe40000000f00 */
[----:B------:R-:W-:Y:S01]  /*e2d0*/  LEA.HI.X.SX32 R7, R7, R0, 0x1, P1 ;  /* 0x0000000007077211 */ /* 0x000fe200008f0eff */
[----:B------:R-:W-:Y:S01]  /*e2e0*/  @P0 IMAD.MOV R13, RZ, RZ, -R17 ;  /* 0x000000ffff0d0224 */ /* 0x000fe200078e0a11 */
[----:B------:R-:W-:-:S04]  /*e2f0*/  LEA R8, P1, R9, R32, 0x1 ;  /* 0x0000002009087211 */ /* 0x000fc800078208ff */
        /* <DEDUP_REMOVED lines=9> */
[----:B-----5:R-:W-:Y:S01]  /*e390*/  LOP3.LUT R0, R25, 0xffff0000, RZ, 0xc0, !PT ;  /* 0xffff000019007812 */ /* 0x020fe200078ec0ff */
[----:B------:R-:W-:Y:S01]  /*e3a0*/  IMAD.U32 R40, R27, 0x10000, RZ ;  /* 0x000100001b287824 */ /* 0x000fe200078e00ff */
[----:B----4-:R-:W-:Y:S01]  /*e3b0*/  SHF.L.U32 R30, R25, 0x10, RZ ;  /* 0x00000010191e7819 */ /* 0x010fe200000006ff */
[----:B------:R-:W-:Y:S01]  /*e3c0*/  IMAD.U32 R28, R24, 0x10000, RZ ;  /* 0x00010000181c7824 */ /* 0x000fe200078e00ff */
[----:B------:R-:W-:Y:S01]  /*e3d0*/  LOP3.LUT R25, R27, 0xffff0000, RZ, 0xc0, !PT ;  /* 0xffff00001b197812 */ /* 0x000fe200078ec0ff */
[----:B------:R-:W-:Y:S01]  /*e3e0*/  IMAD.U32 R29, R26, 0x10000, RZ ;  /* 0x000100001a1d7824 */ /* 0x000fe200078e00ff */
[----:B------:R-:W-:Y:S02]  /*e3f0*/  LOP3.LUT R24, R24, 0xffff0000, RZ, 0xc0, !PT ;  /* 0xffff000018187812 */ /* 0x000fe400078ec0ff */
[----:B------:R-:W-:Y:S02]  /*e400*/  LOP3.LUT R26, R26, 0xffff0000, RZ, 0xc0, !PT ;  /* 0xffff00001a1a7812 */ /* 0x000fe400078ec0ff */
[----:B--2---:R-:W-:-:S02]  /*e410*/  SHF.L.U32 R31, R8, 0x10, RZ ;  /* 0x00000010081f7819 */ /* 0x004fc400000006ff */
[----:B------:R-:W-:Y:S01]  /*e420*/  LOP3.LUT R27, R8, 0xffff0000, RZ, 0xc0, !PT ;  /* 0xffff0000081b7812 */ /* 0x000fe200078ec0ff */
[C---:B------:R-:W-:Y:S01]  /*e430*/  IMAD.U32 R8, R9.reuse, 0x10000, RZ ;  /* 0x0001000009087824 */ /* 0x040fe200078e00ff */
[----:B-1----:R-:W-:Y:S01]  /*e440*/  LOP3.LUT R45, R9, 0xffff0000, RZ, 0xc0, !PT ;  /* 0xffff0000092d7812 */ /* 0x002fe200078ec0ff */
[----:B------:R-:W-:Y:S01]  /*e450*/  IMAD.U32 R9, R11, 0x10000, RZ ;  /* 0x000100000b097824 */ /* 0x000fe200078e00ff */
[C---:B------:R-:W-:Y:S01]  /*e460*/  SHF.L.U32 R44, R10.reuse, 0x10, RZ ;  /* 0x000000100a2c7819 */ /* 0x040fe200000006ff */
[----:B---3--:R-:W-:Y:S01]  /*e470*/  IMAD.U32 R47, R5, 0x10000, RZ ;  /* 0x00010000052f7824 */ /* 0x008fe200078e00ff */
        /* <DEDUP_REMOVED lines=9> */
[----:B------:R-:W-:Y:S01]  /*e510*/  IMAD.U32 R6, R7, 0x10000, RZ ;  /* 0x0001000007067824 */ /* 0x000fe200078e00ff */
[----:B------:R-:W-:Y:S01]  /*e520*/  SHF.L.U32 R46, R4, 0x10, RZ ;  /* 0x00000010042e7819 */ /* 0x000fe200000006ff */
[----:B------:R-:W-:Y:S01]  /*e530*/  @!P0 FADD.FTZ R10, -R10, -RZ ;  /* 0x800000ff0a0a8221 */ /* 0x000fe20000010100 */
[----:B------:R-:W-:Y:S01]  /*e540*/  LOP3.LUT R4, R4, 0xffff0000, RZ, 0xc0, !PT ;  /* 0xffff000004047812 */ /* 0x000fe200078ec0ff */
[----:B------:R-:W-:Y:S01]  /*e550*/  @!P0 FADD.FTZ R11, -R11, -RZ ;  /* 0x800000ff0b0b8221 */ /* 0x000fe20000010100 */
[----:B------:R-:W-:Y:S01]  /*e560*/  LOP3.LUT R50, R7, 0xffff0000, RZ, 0xc0, !PT ;  /* 0xffff000007327812 */ /* 0x000fe200078ec0ff */
[----:B------:R-:W-:Y:S01]  /*e570*/  FMUL.FTZ R9, R6, R9 ;  /* 0x0000000906097220 */ /* 0x000fe20000410000 */
[----:B------:R-:W-:Y:S01]  /*e580*/  SHF.L.U32 R7, R12, 0x10, RZ ;  /* 0x000000100c077819 */ /* 0x000fe200000006ff */
[----:B------:R-:W-:Y:S01]  /*e590*/  FMUL.FTZ R27, R4, R27 ;  /* 0x0000001b041b7220 */ /* 0x000fe20000410000 */
[----:B------:R-:W-:Y:S01]  /*e5a0*/  LOP3.LUT R6, R12, 0xffff0000, RZ, 0xc0, !PT ;  /* 0xffff00000c067812 */ /* 0x000fe200078ec0ff */
[----:B------:R-:W-:Y:S01]  /*e5b0*/  @!P0 FADD.FTZ R31, -R31, -RZ ;  /* 0x800000ff1f1f8221 */ /* 0x000fe20000010100 */
[----:B------:R-:W-:Y:S01]  /*e5c0*/  LOP3.LUT R12, R13, 0xffff0000, RZ, 0xc0, !PT ;  /* 0xffff00000d0c7812 */ /* 0x000fe200078ec0ff */
[----:B------:R-:W-:Y:S01]  /*e5d0*/  FMUL.FTZ R47, R47, R8 ;  /* 0x000000082f2f7220 */ /* 0x000fe20000410000 */
[----:B------:R-:W-:Y:S01]  /*e5e0*/  FMUL.FTZ R45, R48, R45 ;  /* 0x0000002d302d7220 */ /* 0x000fe20000410000 */
[----:B------:R-:W-:Y:S01]  /*e5f0*/  @!P0 FADD.FTZ R44, -R44, -RZ ;  /* 0x800000ff2c2c8221 */ /* 0x000fe20000010100 */
[----:B------:R-:W-:Y:S01]  /*e600*/  FMUL.FTZ R5, R5, R10 ;  /* 0x0000000a05057220 */ /* 0x000fe20000410000 */
[----:B------:R-:W-:Y:S01]  /*e610*/  FMUL.FTZ R50, R50, R11 ;  /* 0x0000000b32327220 */ /* 0x000fe20000410000 */
[----:B------:R-:W-:Y:S01]  /*e620*/  IMAD.U32 R4, R13, 0x10000, RZ ;  /* 0x000100000d047824 */ /* 0x000fe200078e00ff */
[C---:B------:R-:W-:Y:S01]  /*e630*/  SHF.L.U32 R11, R14.reuse, 0x10, RZ ;  /* 0x000000100e0b7819 */ /* 0x040fe200000006ff */
[C---:B------:R-:W-:Y:S01]  /*e640*/  IMAD.U32 R8, R15.reuse, 0x10000, RZ ;  /* 0x000100000f087824 */ /* 0x040fe200078e00ff */
        /* <DEDUP_REMOVED lines=17> */
.L_x_3633:
[----:B------:R-:W-:Y:S05]  /*e760*/  BSYNC B0 ;  /* 0x0000000000007941 */ /* 0x000fea0003800000 */
.L_x_3632:
        /* <DEDUP_REMOVED lines=10> */
[----:B--2---:R-:W-:-:S04]  /*e810*/  IADD3 R24, P1, R41, R16, RZ ;  /* 0x0000001029187210 */ /* 0x004fc80007f3e0ff */
[----:B------:R-:W-:-:S03]  /*e820*/  LEA.HI.X.SX32 R0, R41, R22, 0x1, P1 ;  /* 0x0000001629007211 */ /* 0x000fc600008f0eff */
[--C-:B------:R-:W-:Y:S02]  /*e830*/  @P0 IMAD.MOV R9, RZ, RZ, -R17.reuse ;  /* 0x000000ffff090224 */ /* 0x100fe400078e0a11 */
[----:B------:R-:W-:-:S03]  /*e840*/  @P0 IMAD.MOV R11, RZ, RZ, -R17 ;  /* 0x000000ffff0b0224 */ /* 0x000fc600078e0a11 */
[----:B------:R-:W-:Y:S01]  /*e850*/  IADD3 R13, P1, R9, R24, RZ ;  /* 0x00000018090d7210 */ /* 0x000fe20007f3e0ff */
[----:B------:R-:W-:Y:S01]  /*e860*/  IMAD.WIDE R10, R11, 0x2, R42 ;  /* 0x000000020b0a7825 */ /* 0x000fe200078e022a */
[----:B------:R-:W-:Y:S02]  /*e870*/  MOV R25, RZ ;  /* 0x000000ff00197202 */ /* 0x000fe40000000f00 */
[----:B------:R-:W-:Y:S02]  /*e880*/  LEA.HI.X.SX32 R12, R9, R0, 0x1, P1 ;  /* 0x00000000090c7211 */ /* 0x000fe400008f0eff */
[C---:B------:R-:W-:Y:S01]  /*e890*/  LEA R14, P1, R13.reuse, R32, 0x1 ;  /* 0x000000200d0e7211 */ /* 0x040fe200078208ff */
[----:B------:R-:W-:Y:S01]  /*e8a0*/  @P0 IMAD.MOV R25, RZ, RZ, -R17 ;  /* 0x000000ffff190224 */ /* 0x000fe200078e0a11 */
[----:B------:R-:W2:Y:S02]  /*e8b0*/  LD.E.128 R8, desc[UR6][R10.64+0x100] ;  /* 0x000100060a087980 */ /* 0x000ea4000c101d00 */
[----:B------:R-:W-:-:S02]  /*e8c0*/  LEA.HI.X R15, R13, R33, R12, 0x1, P1 ;  /* 0x000000210d0f7211 */ /* 0x000fc400008f0c0c */
[----:B------:R-:W-:-:S04]  /*e8d0*/  IADD3 R27, P1, R25, R24, RZ ;  /* 0x00000018191b7210 */ /* 0x000fc80007f3e0ff */
[----:B------:R-:W1:Y:S01]  /*e8e0*/  LD.E.128 R12, desc[UR6][R14.64] ;  /* 0x000000060e0c7980 */ /* 0x000e62000c101d00 */
[----:B------:R-:W-:Y:S02]  /*e8f0*/  LEA.HI.X.SX32 R0, R25, R0, 0x1, P1 ;  /* 0x0000000019007211 */ /* 0x000fe400008f0eff */
[----:B------:R-:W-:-:S04]  /*e900*/  LEA R24, P1, R27, R34, 0x1 ;  /* 0x000000221b187211 */ /* 0x000fc800078208ff */
[----:B------:R-:W-:-:S06]  /*e910*/  LEA.HI.X R25, R27, R35, R0, 0x1, P1 ;  /* 0x000000231b197211 */ /* 0x000fcc00008f0c00 */
[----:B------:R-:W3:Y:S01]  /*e920*/  LD.E.128 R24, desc[UR6][R24.64] ;  /* 0x0000000618187980 */ /* 0x000ee2000c101d00 */
[C---:B-----5:R-:W-:Y:S01]  /*e930*/  LOP3.LUT R0, R5.reuse, 0xffff0000, RZ, 0xc0, !PT ;  /* 0xffff000005007812 */ /* 0x060fe200078ec0ff */
[----:B----4-:R-:W-:Y:S01]  /*e940*/  IMAD.U32 R28, R4, 0x10000, RZ ;  /* 0x00010000041c7824 */ /* 0x010fe200078e00ff */
[----:B------:R-:W-:Y:S01]  /*e950*/  SHF.L.U32 R30, R5, 0x10, RZ ;  /* 0x00000010051e7819 */ /* 0x000fe200000006ff */
[----:B------:R-:W-:Y:S01]  /*e960*/  IMAD.U32 R29, R6, 0x10000, RZ ;  /* 0x00010000061d7824 */ /* 0x000fe200078e00ff */
[C---:B------:R-:W-:Y:S02]  /*e970*/  LOP3.LUT R5, R7.reuse, 0xffff0000, RZ, 0xc0, !PT ;  /* 0xffff000007057812 */ /* 0x040fe400078ec0ff */
[----:B------:R-:W-:Y:S02]  /*e980*/  SHF.L.U32 R40, R7, 0x10, RZ ;  /* 0x0000001007287819 */ /* 0x000fe400000006ff */
[----:B------:R-:W-:Y:S02]  /*e990*/  LOP3.LUT R4, R4, 0xffff0000, RZ, 0xc0, !PT ;  /* 0xffff000004047812 */ /* 0x000fe400078ec0ff */
[----:B------:R-:W-:-:S02]  /*e9a0*/  LOP3.LUT R6, R6, 0xffff0000, RZ, 0xc0, !PT ;  /* 0xffff000006067812 */ /* 0x000fc400078ec0ff */
[C---:B--2---:R-:W-:Y:S01]  /*e9b0*/  SHF.L.U32 R7, R9.reuse, 0x10, RZ ;  /* 0x0000001009077819 */ /* 0x044fe200000006ff */
[----:B------:R-:W-:Y:S01]  /*e9c0*/  IMAD.U32 R31, R8, 0x10000, RZ ;  /* 0x00010000081f7824 */ /* 0x000fe200078e00ff */
[----:B---3--:R-:W-:Y:S01]  /*e9d0*/  LOP3.LUT R42, R9, 0xffff0000, RZ, 0xc0, !PT ;  /* 0xffff0000092a7812 */ /* 0x008fe200078ec0ff */
[----:B------:R-:W-:Y:S01]  /*e9e0*/  IMAD.U32 R41, R10, 0x10000, RZ ;  /* 0x000100000a297824 */ /* 0x000fe200078e00ff */
[C---:B------:R-:W-:Y:S02]  /*e9f0*/  SHF.L.U32 R9, R11.reuse, 0x10, RZ ;  /* 0x000000100b097819 */ /* 0x040fe400000006ff */
[----:B------:R-:W-:Y:S01]  /*ea00*/  LOP3.LUT R43, R11, 0xffff0000, RZ, 0xc0, !PT ;  /* 0xffff00000b2b7812 */ /* 0x000fe200078ec0ff */
[C---:B-1----:R-:W-:Y:S01]  /*ea10*/  IMAD.U32 R44, R12.reuse, 0x10000, RZ ;  /* 0x000100000c2c7824 */ /* 0x042fe200078e00ff */
        /* <DEDUP_REMOVED lines=16> */
[----:B------:R-:W-:Y:S01]  /*eb20*/  FMUL.FTZ R7, R7, R12 ;  /* 0x0000000c07077220 */ /* 0x000fe20000410000 */
[----:B------:R-:W-:Y:S01]  /*eb30*/  @!P0 FADD.FTZ R46, -R46, -RZ ;  /* 0x800000ff2e2e8221 */ /* 0x000fe20000010100 */
[----:B------:R-:W-:Y:S01]  /*eb40*/  FMUL.FTZ R13, R10, R13 ;  /* 0x0000000d0a0d7220 */ /* 0x000fe20000410000 */
[----:B------:R-:W-:Y:S01]  /*eb50*/  @!P0 FADD.FTZ R48, -R48, -RZ ;  /* 0x800000ff30308221 */ /* 0x000fe20000010100 */
        /* <DEDUP_REMOVED lines=25> */
.L_x_3635:
[----:B------:R-:W-:Y:S05]  /*ecf0*/  BSYNC B0 ;  /* 0x0000000000007941 */ /* 0x000fea0003800000 */
.L_x_3634:
[----:B-----5:R1:W-:Y:S02]  /*ed00*/  STS.128 [R213+0x4800], R4 ;  /* 0x00480004d5007388 */ /* 0x0203e40000000c00 */
.L_x_3629:
[----:B------:R-:W-:Y:S05]  /*ed10*/  BSYNC B1 ;  /* 0x0000000000017941 */ /* 0x000fea0003800000 */
.L_x_3628:
        /* <DEDUP_REMOVED lines=12> */
[----:B-1----:R-:W-:Y:S02]  /*ede0*/  IMAD.SHL.U32 R5, R17, 0x20, RZ ;  /* 0x0000002011057824 */ /* 0x002fe400078e00ff */
        /* <DEDUP_REMOVED lines=8> */
[----:B------:R-:W-:Y:S02]  /*ee70*/  LEA.HI.X.SX32 R7, R7, R12, 0x1, P2 ;  /* 0x0000000c07077211 */ /* 0x000fe400010f0eff */
[----:B------:R-:W-:Y:S01]  /*ee80*/  LEA R8, P2, R9, R32, 0x1 ;  /* 0x0000002009087211 */ /* 0x000fe200078408ff */
[----:B------:R-:W-:-:S03]  /*ee90*/  @P1 IMAD.MOV R14, RZ, RZ, -R17 ;  /* 0x000000ffff0e1224 */ /* 0x000fc600078e0a11 */
        /* <DEDUP_REMOVED lines=10> */
[----:B------:R-:W-:Y:S02]  /*ef40*/  LOP3.LUT R25, R28, 0xffff0000, RZ, 0xc0, !PT ;  /* 0xffff00001c197812 */ /* 0x000fe400078ec0ff */
[C---:B------:R-:W-:Y:S02]  /*ef50*/  LOP3.LUT R24, R29.reuse, 0xffff0000, RZ, 0xc0, !PT ;  /* 0xffff00001d187812 */ /* 0x040fe400078ec0ff */
[----:B------:R-:W-:Y:S01]  /*ef60*/  SHF.L.U32 R41, R29, 0x10, RZ ;  /* 0x000000101d297819 */ /* 0x000fe200000006ff */
[C---:B------:R-:W-:Y:S01]  /*ef70*/  IMAD.U32 R29, R30.reuse, 0x10000, RZ ;  /* 0x000100001e1d7824 */ /* 0x040fe200078e00ff */
[----:B------:R-:W-:Y:S02]  /*ef80*/  LOP3.LUT R28, R30, 0xffff0000, RZ, 0xc0, !PT ;  /* 0xffff00001e1c7812 */ /* 0x000fe400078ec0ff */
        /* <DEDUP_REMOVED lines=54> */
.L_x_3639:
[----:B------:R-:W-:Y:S05]  /*f2f0*/  BSYNC B0 ;  /* 0x0000000000007941 */ /* 0x000fea0003800000 */
.L_x_3638:
[----:B-----5:R4:W-:Y:S04]  /*f300*/  STS.128 [R213+0x1000], R28 ;  /* 0x0010001cd5007388 */ /* 0x0209e80000000c00 */
[----:B--2---:R4:W5:Y:S01]  /*f310*/  LD.E.128 R24, desc[UR6][R36.64+0x80] ;  /* 0x0000800624187980 */ /* 0x004962000c101d00 */
[----:B------:R-:W-:Y:S04]  /*f320*/  BSSY B0, `(.L_x_3640) ;  /* 0x0000055000007945 */ /* 0x000fe80003800000 */
[----:B------:R-:W-:Y:S05]  /*f330*/  @P0 BRA `(.L_x_3641) ;  /* 0x00000004004c0947 */ /* 0x000fea0003800000 */
[----:B------:R-:W-:Y:S01]  /*f340*/  ISETP.GE.AND P0, PT, R40, R17, PT ;  /* 0x000000112800720c */ /* 0x000fe20003f06270 */
[----:B-1----:R-:W-:Y:S01]  /*f350*/  IMAD.MOV.U32 R7, RZ, RZ, RZ ;  /* 0x000000ffff077224 */ /* 0x002fe200078e00ff */
[----:B------:R-:W-:-:S04]  /*f360*/  LEA R5, R17, 0x40, 0x5 ;  /* 0x0000004011057811 */ /* 0x000fc800078e28ff */
[----:B------:R-:W-:-:S04]  /*f370*/  IADD3 R13, P1, R5, R16, RZ ;  /* 0x00000010050d7210 */ /* 0x000fc80007f3e0ff */
[----:B------:R-:W-:Y:S01]  /*f380*/  LEA.HI.X.SX32 R12, R5, R22, 0x1, P1 ;  /* 0x00000016050c7211 */ /* 0x000fe200008f0eff */
[----:B------:R-:W-:Y:S01]  /*f390*/  IMAD.MOV.U32 R14, RZ, RZ, RZ ;  /* 0x000000ffff0e7224 */ /* 0x000fe200078e00ff */
[----:B------:R-:W-:Y:S01]  /*f3a0*/  MOV R5, R17 ;  /* 0x0000001100057202 */ /* 0x000fe20000000f00 */
[--C-:B------:R-:W-:Y:S01]  /*f3b0*/  @P0 IMAD.MOV R7, RZ, RZ, -R17.reuse ;  /* 0x000000ffff070224 */ /* 0x100fe200078e0a11 */
[----:B------:R-:W-:Y:S01]  /*f3c0*/  @P0 IADD3 R14, -R17, RZ, RZ ;  /* 0x000000ff110e0210 */ /* 0x000fe20007ffe1ff */
[----:B------:R-:W-:-:S03]  /*f3d0*/  @P0 IMAD.MOV R5, RZ, RZ, -R17 ;  /* 0x000000ffff050224 */ /* 0x000fc600078e0a11 */
[----:B------:R-:W-:-:S04]  /*f3e0*/  IADD3 R9, P1, R7, R13, RZ ;  /* 0x0000000d07097210 */ /* 0x000fc80007f3e0ff */
[----:B------:R-:W-:Y:S02]  /*f3f0*/  LEA.HI.X.SX32 R7, R7, R12, 0x1, P1 ;  /* 0x0000000c07077211 */ /* 0x000fe400008f0eff */
[----:B------:R-:W-:Y:S01]  /*f400*/  LEA R8, P1, R9, R32, 0x1 ;  /* 0x0000002009087211 */ /* 0x000fe200078208ff */
[----:B------:R-:W-:-:S03]  /*f410*/  IMAD.WIDE R4, R5, 0x2, R36 ;  /* 0x0000000205047825 */ /* 0x000fc600078e0224 */
[----:B------:R-:W-:Y:S02]  /*f420*/  LEA.HI.X R9, R9, R33, R7, 0x1, P1 ;  /* 0x0000002109097211 */ /* 0x000fe400008f0c07 */
[C---:B------:R-:W-:Y:S01]  /*f430*/  IADD3 R13, P1, R14.reuse, R13, RZ ;  /* 0x0000000d0e0d7210 */ /* 0x040fe20007f3e0ff */
[----:B------:R-:W2:Y:S03]  /*f440*/  LD.E.128 R4, desc[UR6][R4.64+0x80] ;  /* 0x0000800604047980 */ /* 0x000ea6000c101d00 */
[----:B------:R-:W-:Y:S01]  /*f450*/  LEA.HI.X.SX32 R12, R14, R12, 0x1, P1 ;  /* 0x0000000c0e0c7211 */ /* 0x000fe200008f0eff */
[----:B------:R-:W3:Y:S01]  /*f460*/  LD.E.128 R8, desc[UR6][R8.64] ;  /* 0x0000000608087980 */ /* 0x000ee2000c101d00 */
[----:B------:R-:W-:-:S04]  /*f470*/  LEA R14, P1, R13, R34, 0x1 ;  /* 0x000000220d0e7211 */ /* 0x000fc800078208ff */
[----:B------:R-:W-:-:S06]  /*f480*/  LEA.HI.X R15, R13, R35, R12, 0x1, P1 ;  /* 0x000000230d0f7211 */ /* 0x000fcc00008f0c0c */
[----:B------:R-:W3:Y:S01]  /*f490*/  LD.E.128 R12, desc[UR6][R14.64] ;  /* 0x000000060e0c7980 */ /* 0x000ee2000c101d00 */
[C---:B----45:R-:W-:Y:S01]  /*f4a0*/  IMAD.U32 R29, R24.reuse, 0x10000, RZ ;  /* 0x00010000181d7824 */ /* 0x070fe200078e00ff */
[----:B------:R-:W-:Y:S01]  /*f4b0*/  LOP3.LUT R28, R24, 0xffff0000, RZ, 0xc0, !PT ;  /* 0xffff0000181c7812 */ /* 0x000fe200078ec0ff */
[C---:B------:R-:W-:Y:S01]  /*f4c0*/  IMAD.U32 R31, R25.reuse, 0x10000, RZ ;  /* 0x00010000191f7824 */ /* 0x040fe200078e00ff */
[----:B------:R-:W-:Y:S01]  /*f4d0*/  LOP3.LUT R24, R25, 0xffff0000, RZ, 0xc0, !PT ;  /* 0xffff000019187812 */ /* 0x000fe200078ec0ff */
[C---:B------:R-:W-:Y:S01]  /*f4e0*/  IMAD.U32 R41, R27.reuse, 0x10000, RZ ;  /* 0x000100001b297824 */ /* 0x040fe200078e00ff */
[----:B------:R-:W-:Y:S02]  /*f4f0*/  LOP3.LUT R25, R27, 0xffff0000, RZ, 0xc0, !PT ;  /* 0xffff00001b197812 */ /* 0x000fe400078ec0ff */
[C---:B------:R-:W-:Y:S02]  /*f500*/  SHF.L.U32 R30, R26.reuse, 0x10, RZ ;  /* 0x000000101a1e7819 */ /* 0x040fe400000006ff */
[----:B------:R-:W-:-:S02]  /*f510*/  LOP3.LUT R26, R26, 0xffff0000, RZ, 0xc0, !PT ;  /* 0xffff00001a1a7812 */ /* 0x000fc400078ec0ff */
[----:B--2---:R-:W-:Y:S01]  /*f520*/  SHF.L.U32 R47, R4, 0x10, RZ ;  /* 0x00000010042f7819 */ /* 0x004fe200000006ff */
[C---:B---3--:R-:W-:Y:S01]  /*f530*/  IMAD.U32 R40, R8.reuse, 0x10000, RZ ;  /* 0x0001000008287824 */ /* 0x048fe200078e00ff */
[----:B------:R-:W-:Y:S02]  /*f540*/  LOP3.LUT R27, R8, 0xffff0000, RZ, 0xc0, !PT ;  /* 0xffff0000081b7812 */ /* 0x000fe400078ec0ff */
[C---:B------:R-:W-:Y:S02]  /*f550*/  SHF.L.U32 R8, R9.reuse, 0x10, RZ ;  /* 0x0000001009087819 */ /* 0x040fe400000006ff */
[----:B------:R-:W-:Y:S01]  /*f560*/  LOP3.LUT R43, R9, 0xffff0000, RZ, 0xc0, !PT ;  /* 0xffff0000092b7812 */ /* 0x000fe200078ec0ff */
[C---:B------:R-:W-:Y:S01]  /*f570*/  IMAD.U32 R9, R11.reuse, 0x10000, RZ ;  /* 0x000100000b097824 */ /* 0x040fe200078e00ff */
[----:B------:R-:W-:Y:S01]  /*f580*/  LOP3.LUT R11, R11, 0xffff0000, RZ, 0xc0, !PT ;  /* 0xffff00000b0b7812 */ /* 0x000fe200078ec0ff */
[----:B------:R-:W-:Y:S01]  /*f590*/  IMAD.U32 R42, R10, 0x10000, RZ ;  /* 0x000100000a2a7824 */ /* 0x000fe200078e00ff */
[----:B------:R-:W-:Y:S01]  /*f5a0*/  LOP3.LUT R4, R4, 0xffff0000, RZ, 0xc0, !PT ;  /* 0xffff000004047812 */ /* 0x000fe200078ec0ff */
[----:B------:R-:W-:Y:S01]  /*f5b0*/  IMAD.U32 R45, R5, 0x10000, RZ ;  /* 0x00010000052d7824 */ /* 0x000fe200078e00ff */
[----:B------:R-:W-:Y:S01]  /*f5c0*/  LOP3.LUT R10, R10, 0xffff0000, RZ, 0xc0, !PT ;  /* 0xffff00000a0a7812 */ /* 0x000fe200078ec0ff */
[----:B------:R-:W-:Y:S01]  /*f5d0*/  @!P0 FADD.FTZ R27, -R27, -RZ ;  /* 0x800000ff1b1b8221 */ /* 0x000fe20000010100 */
[----:B------:R-:W-:Y:S01]  /*f5e0*/  LOP3.LUT R44, R5, 0xffff0000, RZ, 0xc0, !PT ;  /* 0xffff0000052c7812 */ /* 0x000fe200078ec0ff */
[----:B------:R-:W-:Y:S01]  /*f5f0*/  @!P0 FADD.FTZ R9, -R9, -RZ ;  /* 0x800000ff09098221 */ /* 0x000fe20000010100 */
[----:B------:R-:W-:-:S02]  /*f600*/  SHF.L.U32 R49, R6, 0x10, RZ ;  /* 0x0000001006317819 */ /* 0x000fc400000006ff */
[----:B------:R-:W-:Y:S01]  /*f610*/  LOP3.LUT R5, R6, 0xffff0000, RZ, 0xc0, !PT ;  /* 0xffff000006057812 */ /* 0x000fe200078ec0ff */
[C---:B------:R-:W-:Y:S01]  /*f620*/  IMAD.U32 R6, R7.reuse, 0x10000, RZ ;  /* 0x0001000007067824 */ /* 0x040fe200078e00ff */
[----:B------:R-:W-:Y:S01]  /*f630*/  LOP3.LUT R46, R7, 0xffff0000, RZ, 0xc0, !PT ;  /* 0xffff0000072e7812 */ /* 0x000fe200078ec0ff */
[----:B------:R-:W-:Y:S01]  /*f640*/  @!P0 FADD.FTZ R8, -R8, -RZ ;  /* 0x800000ff08088221 */ /* 0x000fe20000010100 */
[----:B------:R-:W-:Y:S01]  /*f650*/  @!P0 FADD.FTZ R43, -R43, -RZ ;  /* 0x800000ff2b2b8221 */ /* 0x000fe20000010100 */
[----:B------:R-:W-:Y:S01]  /*f660*/  @!P0 FADD.FTZ R11, -R11, -RZ ;  /* 0x800000ff0b0b8221 */ /* 0x000fe20000010100 */
[----:B------:R-:W-:Y:S01]  /*f670*/  FMUL.FTZ R27, R4, R27 ;  /* 0x0000001b041b7220 */ /* 0x000fe20000410000 */
[----:B------:R-:W-:Y:S01]  /*f680*/  @!P0 FADD.FTZ R10, -R10, -RZ ;  /* 0x800000ff0a0a8221 */ /* 0x000fe20000010100 */
[C---:B------:R-:W-:Y:S02]  /*f690*/  IMAD.U32 R4, R13.reuse, 0x10000, RZ ;  /* 0x000100000d047824 */ /* 0x040fe400078e00ff */
[----:B------:R-:W-:Y:S01]  /*f6a0*/  FMUL.FTZ R6, R6, R9 ;  /* 0x0000000906067220 */ /* 0x000fe20000410000 */
[----:B------:R-:W-:Y:S01]  /*f6b0*/  LOP3.LUT R13, R13, 0xffff0000, RZ, 0xc0, !PT ;  /* 0xffff00000d0d7812 */ /* 0x000fe200078ec0ff */
[----:B------:R-:W-:Y:S01]  /*f6c0*/  @!P0 FADD.FTZ R40, -R40, -RZ ;  /* 0x800000ff28288221 */ /* 0x000fe20000010100 */
[----:B------:R-:W-:Y:S01]  /*f6d0*/  FMUL.FTZ R8, R45, R8 ;  /* 0x000000082d087220 */ /* 0x000fe20000410000 */
[----:B------:R-:W-:Y:S01]  /*f6e0*/  FMUL.FTZ R43, R44, R43 ;  /* 0x0000002b2c2b7220 */ /* 0x000fe20000410000 */
[----:B------:R-:W-:Y:S01]  /*f6f0*/  @!P0 FADD.FTZ R42, -R42, -RZ ;  /* 0x800000ff2a2a8221 */ /* 0x000fe20000010100 */
[----:B------:R-:W-:Y:S01]  /*f700*/  FMUL.FTZ R46, R46, R11 ;  /* 0x0000000b2e2e7220 */ /* 0x000fe20000410000 */
[----:B------:R-:W-:-:S02]  /*f710*/  SHF.L.U32 R9, R12, 0x10, RZ ;  /* 0x000000100c097819 */ /* 0x000fc400000006ff */
[----:B------:R-:W-:Y:S01]  /*f720*/  LOP3.LUT R7, R12, 0xffff0000, RZ, 0xc0, !PT ;  /* 0xffff00000c077812 */ /* 0x000fe200078ec0ff */
[----:B------:R-:W-:Y:S01]  /*f730*/  FMUL.FTZ R5, R5, R10 ;  /* 0x0000000a05057220 */ /* 0x000fe20000410000 */
[C---:B------:R-:W-:Y:S02]  /*f740*/  SHF.L.U32 R12, R14.reuse, 0x10, RZ ;  /* 0x000000100e0c7819 */ /* 0x040fe400000006ff */
[----:B------:R-:W-:Y:S01]  /*f750*/  LOP3.LUT R11, R14, 0xffff0000, RZ, 0xc0, !PT ;  /* 0xffff00000e0b7812 */ /* 0x000fe200078ec0ff */
[C---:B------:R-:W-:Y:S01]  /*f760*/  IMAD.U32 R10, R15.reuse, 0x10000, RZ ;  /* 0x000100000f0a7824 */ /* 0x040fe200078e00ff */
        /* <DEDUP_REMOVED lines=16> */
.L_x_3641:
[----:B------:R-:W-:Y:S05]  /*f870*/  BSYNC B0 ;  /* 0x0000000000007941 */ /* 0x000fea0003800000 */
.L_x_3640:
        /* <DEDUP_REMOVED lines=10> */
[----:B--2---:R-:W-:-:S04]  /*f920*/  IADD3 R25, P1, R7, R16, RZ ;  /* 0x0000001007197210 */ /* 0x004fc80007f3e0ff */
        /* <DEDUP_REMOVED lines=14> */
[----:B------:R-:W2:Y:S03]  /*fa10*/  LD.E.128 R12, desc[UR6][R12.64+0x100] ;  /* 0x000100060c0c7980 */ /* 0x000ea6000c101d00 */
[----:B------:R-:W-:-:S06]  /*fa20*/  LEA.HI.X R27, R25, R35, R24, 0x1, P1 ;  /* 0x00000023191b7211 */ /* 0x000fcc00008f0c18 */
[----:B------:R-:W2:Y:S01]  /*fa30*/  LD.E.128 R24, desc[UR6][R26.64] ;  /* 0x000000061a187980 */ /* 0x000ea2000c101d00 */
[C---:B----45:R-:W-:Y:S01]  /*fa40*/  IMAD.U32 R29, R8.reuse, 0x10000, RZ ;  /* 0x00010000081d7824 */ /* 0x070fe200078e00ff */
[----:B------:R-:W-:Y:S01]  /*fa50*/  LOP3.LUT R28, R8, 0xffff0000, RZ, 0xc0, !PT ;  /* 0xffff0000081c7812 */ /* 0x000fe200078ec0ff */
[C---:B------:R-:W-:Y:S01]  /*fa60*/  IMAD.U32 R31, R9.reuse, 0x10000, RZ ;  /* 0x00010000091f7824 */ /* 0x040fe200078e00ff */
[----:B------:R-:W-:Y:S01]  /*fa70*/  LOP3.LUT R8, R9, 0xffff0000, RZ, 0xc0, !PT ;  /* 0xffff000009087812 */ /* 0x000fe200078ec0ff */
[C---:B---3--:R-:W-:Y:S01]  /*fa80*/  IMAD.U32 R37, R11.reuse, 0x10000, RZ ;  /* 0x000100000b257824 */ /* 0x048fe200078e00ff */
[----:B------:R-:W-:Y:S02]  /*fa90*/  LOP3.LUT R9, R11, 0xffff0000, RZ, 0xc0, !PT ;  /* 0xffff00000b097812 */ /* 0x000fe400078ec0ff */
[C---:B------:R-:W-:Y:S02]  /*faa0*/  SHF.L.U32 R30, R10.reuse, 0x10, RZ ;  /* 0x000000100a1e7819 */ /* 0x040fe400000006ff */
[----:B------:R-:W-:Y:S01]  /*fab0*/  LOP3.LUT R10, R10, 0xffff0000, RZ, 0xc0, !PT ;  /* 0xffff00000a0a7812 */ /* 0x000fe200078ec0ff */
[C---:B--2---:R-:W-:Y:S01]  /*fac0*/  IMAD.U32 R36, R4.reuse, 0x10000, RZ ;  /* 0x0001000004247824 */ /* 0x044fe200078e00ff */
[----:B------:R-:W-:Y:S01]  /*fad0*/  LOP3.LUT R11, R4, 0xffff0000, RZ, 0xc0, !PT ;  /* 0xffff0000040b7812 */ /* 0x000fe200078ec0ff */
[C---:B------:R-:W-:Y:S01]  /*fae0*/  IMAD.U32 R40, R6.reuse, 0x10000, RZ ;  /* 0x0001000006287824 */ /* 0x040fe200078e00ff */
        /* <DEDUP_REMOVED lines=50> */
.L_x_3643:
[----:B------:R-:W-:Y:S05]  /*fe10*/  BSYNC B0 ;  /* 0x0000000000007941 */ /* 0x000fea0003800000 */
.L_x_3642:
[----:B-----5:R1:W-:Y:S02]  /*fe20*/  STS.128 [R213+0x5000], R8 ;  /* 0x00500008d5007388 */ /* 0x0203e40000000c00 */
.L_x_3637:
[----:B------:R-:W-:Y:S05]  /*fe30*/  BSYNC B1 ;  /* 0x0000000000017941 */ /* 0x000fea0003800000 */
.L_x_3636:
[----:B--234-:R-:W-:-:S05]  /*fe40*/  VIADD R36, R156, 0x30 ;  /* 0x000000309c247836 */ /* 0x01cfca0000000000 */
[----:B------:R-:W-:-:S04]  /*fe50*/  ISETP.GE.AND P0, PT, R36, R23, PT ;  /* 0x000000172400720c */ /* 0x000fc80003f06270 */
[----:B------:R-:W-:-:S13]  /*fe60*/  ISETP.LT.OR P0, PT, R58, -0x187, P0 ;  /* 0xfffffe793a00780c */ /* 0x000fda0000701670 */
[----:B------:R-:W-:Y:S05]  /*fe70*/  @P0 BRA `(.L_x_3613) ;  /* 0x0000001000d80947 */ /* 0x000fea0003800000 */
[----:B------:R2:W5:Y:S01]  /*fe80*/  LD.E.128 R28, desc[UR6][R38.64] ;  /* 0x00000006261c7980 */ /* 0x000562000c101d00 */
[CC--:B------:R-:W-:Y:S01]  /*fe90*/  ISETP.GE.AND P1, PT, R18.reuse, R3.reuse, PT ;  /* 0x000000031200720c */ /* 0x0c0fe20003f26270 */
[----:B------:R-:W-:Y:S01]  /*fea0*/  VIADD R40, R18, 0x40 ;  /* 0x0000004012287836 */ /* 0x000fe20000000000 */
[----:B------:R-:W-:Y:S04]  /*feb0*/  BSSY B0, `(.L_x_3644) ;  /* 0x0000055000007945 */ /* 0x000fe80003800000 */
[----:B------:R-:W-:-:S07]  /*fec0*/  ISETP.GE.AND P0, PT, R40, R3, PT ;  /* 0x000000032800720c */ /* 0x000fce0003f06270 */
[----:B------:R-:W-:Y:S06]  /*fed0*/  @P1 BRA `(.L_x_3645) ;  /* 0x0000000400481947 */ /* 0x000fec0003800000 */
[----:B------:R-:W-:Y:S01]  /*fee0*/  ISETP.GE.AND P1, PT, R18, R17, PT ;  /* 0x000000111200720c */ /* 0x000fe20003f26270 */
[----:B-1----:R-:W-:Y:S02]  /*fef0*/  IMAD R5, R17, 0x30, RZ ;  /* 0x0000003011057824 */ /* 0x002fe400078e02ff */
[----:B------:R-:W-:-:S03]  /*ff00*/  IMAD.MOV.U32 R7, RZ, RZ, RZ ;  /* 0x000000ffff077224 */ /* 0x000fc600078e00ff */
        /* <DEDUP_REMOVED lines=9> */
[----:B------:R-:W-:-:S04]  /*ffa0*/  LEA R8, P2, R9, R32, 0x1 ;  /* 0x0000002009087211 */ /* 0x000fc800078408ff */
        /* <DEDUP_REMOVED lines=20> */
[C---:B------:R-:W-:Y:S01]  /*100f0*/  SHF.L.U32 R8, R9.reuse, 0x10, RZ ;  /* 0x0000001009087819 */ /* 0x040fe200000006ff */
[----:B----4-:R-:W-:Y:S01]  /*10100*/  IMAD.U32 R46, R6, 0x10000, RZ ;  /* 0x00010000062e7824 */ /* 0x010fe200078e00ff */
        /* <DEDUP_REMOVED lines=20> */
[----:B------:R-:W-:Y:S01]  /*10250*/  FMUL.FTZ R10, R5, R10 ;  /* 0x0000000a050a7220 */ /* 0x000fe20000410000 */
[----:B------:R-:W-:Y:S01]  /*10260*/  FMUL.FTZ R11, R6, R11 ;  /* 0x0000000b060b7220 */ /* 0x000fe20000410000 */
[C---:B--2---:R-:W-:Y:S01]  /*10270*/  IMAD.U32 R7, R12.reuse, 0x10000, RZ ;  /* 0x000100000c077824 */ /* 0x044fe200078e00ff */
        /* <DEDUP_REMOVED lines=24> */
.L_x_3645:
[----:B------:R-:W-:Y:S05]  /*10400*/  BSYNC B0 ;  /* 0x0000000000007941 */ /* 0x000fea0003800000 */
.L_x_3644:
[----:B-----5:R3:W-:Y:S04]  /*10410*/  STS.128 [R213+0x1800], R28 ;  /* 0x0018001cd5007388 */ /* 0x0207e80000000c00 */
[----:B------:R3:W5:Y:S01]  /*10420*/  LD.E.128 R24, desc[UR6][R38.64+0x80] ;  /* 0x0000800626187980 */ /* 0x000762000c101d00 */
[----:B------:R-:W-:Y:S04]  /*10430*/  BSSY B0, `(.L_x_3646) ;  /* 0x0000056000007945 */ /* 0x000fe80003800000 */
[----:B------:R-:W-:Y:S05]  /*10440*/  @P0 BRA `(.L_x_3647) ;  /* 0x0000000400500947 */ /* 0x000fea0003800000 */
[----:B------:R-:W-:Y:S01]  /*10450*/  ISETP.GE.AND P0, PT, R40, R17, PT ;  /* 0x000000112800720c */ /* 0x000fe20003f06270 */
[----:B-1----:R-:W-:Y:S02]  /*10460*/  IMAD.MOV.U32 R4, RZ, RZ, 0x30 ;  /* 0x00000030ff047424 */ /* 0x002fe400078e00ff */
[----:B------:R-:W-:Y:S02]  /*10470*/  IMAD.MOV.U32 R7, RZ, RZ, RZ ;  /* 0x000000ffff077224 */ /* 0x000fe400078e00ff */
[----:B------:R-:W-:-:S05]  /*10480*/  IMAD R5, R17, R4, 0x40 ;  /* 0x0000004011057424 */ /* 0x000fca00078e0204 */
[----:B------:R-:W-:-:S03]  /*10490*/  IADD3 R13, P1, R5, R16, RZ ;  /* 0x00000010050d7210 */ /* 0x000fc60007f3e0ff */
[----:B------:R-:W-:Y:S02]  /*104a0*/  @P0 IADD3 R7, -R17, RZ, RZ ;  /* 0x000000ff11070210 */ /* 0x000fe40007ffe1ff */
[----:B------:R-:W-:Y:S01]  /*104b0*/  LEA.HI.X.SX32 R12, R5, R22, 0x1, P1 ;  /* 0x00000016050c7211 */ /* 0x000fe200008f0eff */
[--C-:B------:R-:W-:Y:S01]  /*104c0*/  IMAD.MOV.U32 R5, RZ, RZ, R17.reuse ;  /* 0x000000ffff057224 */ /* 0x100fe200078e0011 */
[C---:B------:R-:W-:Y:S01]  /*104d0*/  IADD3 R9, P1, R7.reuse, R13, RZ ;  /* 0x0000000d07097210 */ /* 0x040fe20007f3e0ff */
[--C-:B------:R-:W-:Y:S01]  /*104e0*/  @P0 IMAD.MOV R5, RZ, RZ, -R17.reuse ;  /* 0x000000ffff050224 */ /* 0x100fe200078e0a11 */
[----:B------:R-:W-:Y:S01]  /*104f0*/  MOV R14, RZ ;  /* 0x000000ff000e7202 */ /* 0x000fe20000000f00 */
[----:B------:R-:W-:Y:S01]  /*10500*/  @P0 IMAD.MOV R14, RZ, RZ, -R17 ;  /* 0x000000ffff0e0224 */ /* 0x000fe200078e0a11 */
[----:B------:R-:W-:Y:S02]  /*10510*/  LEA.HI.X.SX32 R7, R7, R12, 0x1, P1 ;  /* 0x0000000c07077211 */ /* 0x000fe400008f0eff */
[----:B------:R-:W-:-:S04]  /*10520*/  LEA R8, P1, R9, R32, 0x1 ;  /* 0x0000002009087211 */ /* 0x000fc800078208ff */
[----:B------:R-:W-:Y:S02]  /*10530*/  LEA.HI.X R9, R9, R33, R7, 0x1, P1 ;  /* 0x0000002109097211 */ /* 0x000fe400008f0c07 */
[----:B------:R-:W-:Y:S01]  /*10540*/  IADD3 R13, P1, R14, R13, RZ ;  /* 0x0000000d0e0d7210 */ /* 0x000fe20007f3e0ff */
[----:B------:R-:W-:-:S03]  /*10550*/  IMAD.WIDE R4, R5, 0x2, R38 ;  /* 0x0000000205047825 */ /* 0x000fc600078e0226 */
[----:B------:R-:W-:Y:S01]  /*10560*/  LEA.HI.X.SX32 R12, R14, R12, 0x1, P1 ;  /* 0x0000000c0e0c7211 */ /* 0x000fe200008f0eff */
[----:B------:R-:W4:Y:S01]  /*10570*/  LD.E.128 R8, desc[UR6][R8.64] ;  /* 0x0000000608087980 */ /* 0x000f22000c101d00 */
[----:B------:R-:W-:-:S03]  /*10580*/  LEA R14, P1, R13, R34, 0x1 ;  /* 0x000000220d0e7211 */ /* 0x000fc600078208ff */
[----:B------:R-:W2:Y:S01]  /*10590*/  LD.E.128 R4, desc[UR6][R4.64+0x80] ;  /* 0x0000800604047980 */ /* 0x000ea2000c101d00 */
[----:B------:R-:W-:-:S06]  /*105a0*/  LEA.HI.X R15, R13, R35, R12, 0x1, P1 ;  /* 0x000000230d0f7211 */ /* 0x000fcc00008f0c0c */
[----:B------:R-:W2:Y:S01]  /*105b0*/  LD.E.128 R12, desc[UR6][R14.64] ;  /* 0x000000060e0c7980 */ /* 0x000ea2000c101d00 */
[C---:B-----5:R-:W-:Y:S01]  /*105c0*/  LOP3.LUT R23, R25.reuse, 0xffff0000, RZ, 0xc0, !PT ;  /* 0xffff000019177812 */ /* 0x060fe200078ec0ff */
[----:B---3--:R-:W-:Y:S01]  /*105d0*/  IMAD.U32 R30, R25, 0x10000, RZ ;  /* 0x00010000191e7824 */ /* 0x008fe200078e00ff */
[C---:B------:R-:W-:Y:S01]  /*105e0*/  LOP3.LUT R25, R27.reuse, 0xffff0000, RZ, 0xc0, !PT ;  /* 0xffff00001b197812 */ /* 0x040fe200078ec0ff */
[----:B------:R-:W-:Y:S01]  /*105f0*/  IMAD.U32 R37, R27, 0x10000, RZ ;  /* 0x000100001b257824 */ /* 0x000fe200078e00ff */
[----:B------:R-:W-:Y:S02]  /*10600*/  SHF.L.U32 R28, R24, 0x10, RZ ;  /* 0x00000010181c7819 */ /* 0x000fe400000006ff */
[----:B------:R-:W-:Y:S02]  /*10610*/  SHF.L.U32 R29, R26, 0x10, RZ ;  /* 0x000000101a1d7819 */ /* 0x000fe400000006ff */
[----:B------:R-:W-:Y:S02]  /*10620*/  LOP3.LUT R24, R24, 0xffff0000, RZ, 0xc0, !PT ;  /* 0xffff000018187812 */ /* 0x000fe400078ec0ff */
[----:B------:R-:W-:-:S02]  /*10630*/  LOP3.LUT R26, R26, 0xffff0000, RZ, 0xc0, !PT ;  /* 0xffff00001a1a7812 */ /* 0x000fc400078ec0ff */
[C---:B----4-:R-:W-:Y:S02]  /*10640*/  SHF.L.U32 R31, R8.reuse, 0x10, RZ ;  /* 0x00000010081f7819 */ /* 0x050fe400000006ff */
[----:B------:R-:W-:Y:S01]  /*10650*/  LOP3.LUT R27, R8, 0xffff0000, RZ, 0xc0, !PT ;  /* 0xffff0000081b7812 */ /* 0x000fe200078ec0ff */
[C---:B------:R-:W-:Y:S01]  /*10660*/  IMAD.U32 R8, R9.reuse, 0x10000, RZ ;  /* 0x0001000009087824 */ /* 0x040fe200078e00ff */
[----:B------:R-:W-:Y:S01]  /*10670*/  LOP3.LUT R41, R9, 0xffff0000, RZ, 0xc0, !PT ;  /* 0xffff000009297812 */ /* 0x000fe200078ec0ff */
[----:B------:R-:W-:Y:S01]  /*10680*/  IMAD.U32 R9, R11, 0x10000, RZ ;  /* 0x000100000b097824 */ /* 0x000fe200078e00ff */
[C---:B------:R-:W-:Y:S01]  /*10690*/  SHF.L.U32 R40, R10.reuse, 0x10, RZ ;  /* 0x000000100a287819 */ /* 0x040fe200000006ff */
[----:B--2---:R-:W-:Y:S01]  /*106a0*/  IMAD.U32 R43, R5, 0x10000, RZ ;  /* 0x00010000052b7824 */ /* 0x004fe200078e00ff */
        /* <DEDUP_REMOVED lines=10> */
[C---:B------:R-:W-:Y:S01]  /*10750*/  LOP3.LUT R5, R6.reuse, 0xffff0000, RZ, 0xc0, !PT ;  /* 0xffff000006057812 */ /* 0x040fe200078ec0ff */
[----:B------:R-:W-:Y:S01]  /*10760*/  FMUL.FTZ R43, R43, R8 ;  /* 0x000000082b2b7220 */ /* 0x000fe20000410000 */
[----:B------:R-:W-:Y:S01]  /*10770*/  LOP3.LUT R46, R7, 0xffff0000, RZ, 0xc0, !PT ;  /* 0xffff0000072e7812 */ /* 0x000fe200078ec0ff */
[----:B------:R-:W-:Y:S01]  /*10780*/  @!P0 FADD.FTZ R9, -R9, -RZ ;  /* 0x800000ff09098221 */ /* 0x000fe20000010100 */
[----:B------:R-:W-:Y:S01]  /*10790*/  SHF.L.U32 R45, R6, 0x10, RZ ;  /* 0x00000010062d7819 */ /* 0x000fe200000006ff */
[----:B------:R-:W-:Y:S01]  /*107a0*/  IMAD.U32 R6, R7, 0x10000, RZ ;  /* 0x0001000007067824 */ /* 0x000fe200078e00ff */
[----:B------:R-:W-:Y:S01]  /*107b0*/  SHF.L.U32 R8, R12, 0x10, RZ ;  /* 0x000000100c087819 */ /* 0x000fe200000006ff */
[----:B------:R-:W-:Y:S01]  /*107c0*/  FMUL.FTZ R27, R4, R27 ;  /* 0x0000001b041b7220 */ /* 0x000fe20000410000 */
[----:B------:R-:W-:Y:S01]  /*107d0*/  LOP3.LUT R7, R12, 0xffff0000, RZ, 0xc0, !PT ;  /* 0xffff00000c077812 */ /* 0x000fe200078ec0ff */
[----:B------:R-:W-:Y:S01]  /*107e0*/  @!P0 FADD.FTZ R31, -R31, -RZ ;  /* 0x800000ff1f1f8221 */ /* 0x000fe20000010100 */
[----:B------:R-:W-:Y:S01]  /*107f0*/  LOP3.LUT R12, R13, 0xffff0000, RZ, 0xc0, !PT ;  /* 0xffff00000d0c7812 */ /* 0x000fe200078ec0ff */
[----:B------:R-:W-:Y:S01]  /*10800*/  FMUL.FTZ R44, R44, R41 ;  /* 0x000000292c2c7220 */ /* 0x000fe20000410000 */
[----:B------:R-:W-:Y:S01]  /*10810*/  @!P0 FADD.FTZ R40, -R40, -RZ ;  /* 0x800000ff28288221 */ /* 0x000fe20000010100 */
[----:B------:R-:W-:Y:S01]  /*10820*/  FMUL.FTZ R5, R5, R10 ;  /* 0x0000000a05057220 */ /* 0x000fe20000410000 */
[----:B------:R-:W-:Y:S01]  /*10830*/  FMUL.FTZ R46, R46, R11 ;  /* 0x0000000b2e2e7220 */ /* 0x000fe20000410000 */
[----:B------:R-:W-:Y:S01]  /*10840*/  IMAD.U32 R4, R13, 0x10000, RZ ;  /* 0x000100000d047824 */ /* 0x000fe200078e00ff */
[----:B------:R-:W-:Y:S01]  /*10850*/  SHF.L.U32 R11, R14, 0x10, RZ ;  /* 0x000000100e0b7819 */ /* 0x000fe200000006ff */
[----:B------:R-:W-:Y:S01]  /*10860*/  FMUL.FTZ R6, R6, R9 ;  /* 0x0000000906067220 */ /* 0x000fe20000410000 */
        /* <DEDUP_REMOVED lines=18> */
.L_x_3647:
[----:B------:R-:W-:Y:S05]  /*10990*/  BSYNC B0 ;  /* 0x0000000000007941 */ /* 0x000fea0003800000 */
.L_x_3646:
        /* <DEDUP_REMOVED lines=28> */
[----:B------:R-:W3:Y:S01]  /*10b60*/  LD.E.128 R16, desc[UR6][R16.64] ;  /* 0x0000000610107980 */ /* 0x000ee2000c101d00 */
        /* <DEDUP_REMOVED lines=13> */
[----:B------:R-:W-:Y:S02]  /*10c40*/  LOP3.LUT R29, R11, 0xffff0000, RZ, 0xc0, !PT ;  /* 0xffff00000b1d7812 */ /* 0x000fe400078ec0ff */
[----:B------:R-:W-:Y:S01]  /*10c50*/  LOP3.LUT R8, R8, 0xffff0000, RZ, 0xc0, !PT ;  /* 0xffff000008087812 */ /* 0x000fe200078ec0ff */
[C---:B------:R-:W-:Y:S01]  /*10c60*/  IMAD.U32 R30, R12.reuse, 0x10000, RZ ;  /* 0x000100000c1e7824 */ /* 0x040fe200078e00ff */
        /* <DEDUP_REMOVED lines=44> */
.L_x_3649:
[----:B------:R-:W-:Y:S05]  /*10f30*/  BSYNC B0 ;  /* 0x0000000000007941 */ /* 0x000fea0003800000 */
.L_x_3648:
[----:B-----5:R1:W-:Y:S01]  /*10f40*/  STS.128 [R213+0x5800], R4 ;  /* 0x00580004d5007388 */ /* 0x0203e20000000c00 */
[----:B------:R-:W-:Y:S05]  /*10f50*/  BRA `(.L_x_3613) ;  /* 0x0000000000a07947 */ /* 0x000fea0003800000 */
.L_x_3587:
        /* <DEDUP_REMOVED lines=40> */
.L_x_3613:
[----:B------:R-:W-:Y:S05]  /*111e0*/  BSYNC B2 ;  /* 0x0000000000027941 */ /* 0x000fea0003800000 */
.L_x_3586:
[----:B------:R-:W-:Y:S01]  /*111f0*/  VIADD R208, R138, 0xffffffff ;  /* 0xffffffff8ad07836 */ /* 0x000fe20000000000 */
[----:B-1----:R-:W-:-:S03]  /*11200*/  LEA.HI R5, R68, R68, RZ, 0x1 ;  /* 0x0000004444057211 */ /* 0x002fc600078f08ff */
[----:B------:R-:W-:Y:S01]  /*11210*/  IMAD.SHL.U32 R4, R208, 0x40, RZ ;  /* 0x00000040d0047824 */ /* 0x000fe200078e00ff */
[----:B------:R-:W-:-:S03]  /*11220*/  LOP3.LUT R5, R5, 0xfffffffe, RZ, 0xc0, !PT ;  /* 0xfffffffe05057812 */ /* 0x000fc600078ec0ff */
[----:B------:R-:W-:Y:S02]  /*11230*/  IMAD.IADD R3, R67, 0x1, -R4 ;  /* 0x0000000143037824 */ /* 0x000fe400078e0a04 */
[----:B------:R-:W-:Y:S01]  /*11240*/  IMAD.IADD R68, R68, 0x1, -R5 ;  /* 0x0000000144447824 */ /* 0x000fe200078e0a05 */
[----:B------:R-:W-:Y:S02]  /*11250*/  SHF.R.S32.HI R5, RZ, 0x1f, R72 ;  /* 0x0000001fff057819 */ /* 0x000fe40000011448 */
[-C--:B------:R-:W-:Y:S02]  /*11260*/  ISETP.GE.AND P4, PT, R2, R3.reuse, PT ;  /* 0x000000030200720c */ /* 0x080fe40003f86270 */
[-C--:B------:R-:W-:Y:S02]  /*11270*/  ISETP.GE.AND P6, PT, R0, R3.reuse, PT ;  /* 0x000000030000720c */ /* 0x080fe40003fc6270 */
[-C--:B------:R-:W-:Y:S02]  /*11280*/  ISETP.GE.AND P1, PT, R156, R3.reuse, PT ;  /* 0x000000039c00720c */ /* 0x080fe40003f26270 */
[----:B------:R-:W-:-:S02]  /*11290*/  ISETP.GE.AND P5, PT, R36, R3, PT ;  /* 0x000000032400720c */ /* 0x000fc40003fa6270 */
[-C--:B------:R-:W-:Y:S02]  /*112a0*/  ISETP.GE.AND P3, PT, R2, R3.reuse, PT ;  /* 0x000000030200720c */ /* 0x080fe40003f66270 */
[----:B------:R-:W-:Y:S02]  /*112b0*/  ISETP.GE.AND P2, PT, R0, R3, PT ;  /* 0x000000030000720c */ /* 0x000fe40003f46270 */
[----:B------:R-:W-:Y:S02]  /*112c0*/  LEA.HI R0, R5, R72, RZ, 0x3 ;  /* 0x0000004805007211 */ /* 0x000fe400078f18ff */
[-C--:B------:R-:W-:Y:S02]  /*112d0*/  @!P4 LEA R6, P0, R70, R200.reuse, 0x1 ;  /* 0x000000c84606c211 */ /* 0x080fe400078008ff */
[----:B------:R-:W-:Y:S01]  /*112e0*/  LOP3.LUT R5, R0, 0xfffffff8, RZ, 0xc0, !PT ;  /* 0xfffffff800057812 */ /* 0x000fe200078ec0ff */
[----:B------:R-:W-:Y:S01]  /*112f0*/  @!PT LDS RZ, [RZ] ;  /* 0x00000000fffff984 */ /* 0x000fe20000000800 */
[----:B------:R-:W-:Y:S01]  /*11300*/  @!PT LDS RZ, [RZ] ;  /* 0x00000000fffff984 */ /* 0x000fe20000000800 */
[----:B------:R-:W-:Y:S01]  /*11310*/  @!PT LDS RZ, [RZ] ;  /* 0x00000000fffff984 */ /* 0x000fe20000000800 */
[----:B------:R-:W-:Y:S01]  /*11320*/  @!P1 LDGSTS.E.BYPASS.LTC128B.128 [R213+0x6000], desc[UR6][R200.64] ;  /* 0x06000000c8d59fae */ /* 0x000fe2000b901d46 */
[-C--:B------:R-:W-:Y:S01]  /*11330*/  @!P4 LEA.HI.X R7, R70, R201.reuse, R71, 0x1, P0 ;  /* 0x000000c94607c211 */ /* 0x080fe200000f0c47 */
[----:B------:R-:W-:Y:S01]  /*11340*/  @!P5 IMAD R2, R135, 0x60, RZ ;  /* 0x000000608702d824 */ /* 0x000fe200078e02ff */
[C---:B------:R-:W-:Y:S01]  /*11350*/  @!P6 LEA R10, P0, R134.reuse, R200, 0x6 ;  /* 0x000000c8860ae211 */ /* 0x040fe200078030ff */
[C---:B------:R-:W-:Y:S01]  /*11360*/  @!P5 IMAD.WIDE.U32 R8, R134.reuse, 0x60, R200 ;  /* 0x000000608608d825 */ /* 0x040fe200078e00c8 */
[----:B------:R-:W-:Y:S02]  /*11370*/  @!P1 LDGSTS.E.BYPASS.LTC128B.128 [R213+0x8000], desc[UR6][R200.64+0x80] ;  /* 0x08000080c8d59fae */ /* 0x000fe4000b901d46 */
[----:B------:R-:W-:Y:S01]  /*11380*/  @!P6 LEA.HI.X R11, R134, R201, R135, 0x6, P0 ;  /* 0x000000c9860be211 */ /* 0x000fe200000f3487 */
[----:B--2---:R-:W-:Y:S01]  /*11390*/  @!P5 IMAD.IADD R15, R2, 0x1, R9 ;  /* 0x00000001020fd824 */ /* 0x004fe200078e0209 */
[----:B------:R-:W-:Y:S01]  /*113a0*/  @!P1 LDGSTS.E.BYPASS.LTC128B.128 [R213+0xa000], desc[UR6][R200.64+0x100] ;  /* 0x0a000100c8d59fae */ /* 0x000fe2000b901d46 */
[----:B------:R-:W-:Y:S01]  /*113b0*/  @!P5 IMAD.MOV.U32 R14, RZ, RZ, R8 ;  /* 0x000000ffff0ed224 */ /* 0x000fe200078e0008 */
[----:B------:R-:W-:Y:S01]  /*113c0*/  ISETP.GE.AND P1, PT, R36, R3, PT ;  /* 0x000000032400720c */ /* 0x000fe20003f26270 */
[----:B------:R-:W-:Y:S01]  /*113d0*/  IMAD.SHL.U32 R2, R64, 0x40, RZ ;  /* 0x0000004040027824 */ /* 0x000fe200078e00ff */
[----:B------:R-:W-:Y:S01]  /*113e0*/  @!P4 LDGSTS.E.BYPASS.LTC128B.128 [R213+0x6800], desc[UR6][R6.64] ;  /* 0x0680000006d5cfae */ /* 0x000fe2000b901d46 */
[----:B------:R-:W-:-:S03]  /*113f0*/  IMAD.IADD R72, R72, 0x1, -R5 ;  /* 0x0000000148487824 */ /* 0x000fc600078e0a05 */
[----:B------:R-:W-:Y:S04]  /*11400*/  @!P4 LDGSTS.E.BYPASS.LTC128B.128 [R213+0x8800], desc[UR6][R6.64+0x80] ;  /* 0x0880008006d5cfae */ /* 0x000fe8000b901d46 */
[----:B------:R1:W-:Y:S01]  /*11410*/  @!P4 LDGSTS.E.BYPASS.LTC128B.128 [R213+0xa800], desc[UR6][R6.64+0x100] ;  /* 0x0a80010006d5cfae */ /* 0x0003e2000b901d46 */
[C---:B------:R-:W-:Y:S01]  /*11420*/  ISETP.GE.AND P4, PT, R156.reuse, R3, PT ;  /* 0x000000039c00720c */ /* 0x040fe20003f86270 */
[----:B------:R-:W-:Y:S01]  /*11430*/  IMAD.SHL.U32 R156, R156, 0x8, RZ ;  /* 0x000000089c9c7824 */ /* 0x000fe200078e00ff */
[----:B------:R-:W-:Y:S01]  /*11440*/  LOP3.LUT R3, R2, 0x1c0, RZ, 0xc0, !PT ;  /* 0x000001c002037812 */ /* 0x000fe200078ec0ff */
[----:B------:R-:W-:Y:S01]  /*11450*/  @!P6 LDGSTS.E.BYPASS.LTC128B.128 [R213+0x7000], desc[UR6][R10.64] ;  /* 0x070000000ad5efae */ /* 0x000fe2000b901d46 */
[----:B------:R-:W-:Y:S02]  /*11460*/  IMAD.SHL.U32 R2, R68, 0x8, RZ ;  /* 0x0000000844027824 */ /* 0x000fe400078e00ff */
[----:B------:R-:W-:Y:S01]  /*11470*/  LOP3.LUT R156, R3, 0x8, R156, 0xf8, !PT ;  /* 0x00000008039c7812 */ /* 0x000fe200078ef89c */
[----:B------:R-:W-:Y:S01]  /*11480*/  @!P6 LDGSTS.E.BYPASS.LTC128B.128 [R213+0x9000], desc[UR6][R10.64+0x80] ;  /* 0x090000800ad5efae */ /* 0x000fe2000b901d46 */
[----:B------:R-:W-:Y:S01]  /*11490*/  SHF.R.U32.HI R193, RZ, 0x3, R3 ;  /* 0x00000003ffc17819 */ /* 0x000fe20000011603 */
[----:B------:R-:W-:-:S02]  /*114a0*/  IMAD.SHL.U32 R3, R72, 0x40, RZ ;  /* 0x0000004048037824 */ /* 0x000fc400078e00ff */
[----:B------:R2:W-:Y:S01]  /*114b0*/  @!P6 LDGSTS.E.BYPASS.LTC128B.128 [R213+0xb000], desc[UR6][R10.64+0x100] ;  /* 0x0b0001000ad5efae */ /* 0x0005e2000b901d46 */
[----:B------:R-:W-:Y:S01]  /*114c0*/  @!P1 IMAD R8, R137, 0x60, RZ ;  /* 0x0000006089089824 */ /* 0x000fe200078e02ff */
[----:B------:R-:W-:Y:S01]  /*114d0*/  LOP3.LUT R193, R156, R193, RZ, 0x3c, !PT ;  /* 0x000000c19cc17212 */ /* 0x000fe200078e3cff */
[----:B------:R-:W-:Y:S01]  /*114e0*/  @!P1 IMAD.WIDE.U32 R12, R136, 0x60, R202 ;  /* 0x00000060880c9825 */ /* 0x000fe200078e00ca */
[----:B------:R-:W-:Y:S01]  /*114f0*/  @!P5 LDGSTS.E.BYPASS.LTC128B.128 [R213+0x7800], desc[UR6][R14.64] ;  /* 0x078000000ed5dfae */ /* 0x000fe2000b901d46 */
[----:B------:R-:W-:Y:S02]  /*11500*/  LOP3.LUT R3, R3, 0x1c0, RZ, 0xc0, !PT ;  /* 0x000001c003037812 */ /* 0x000fe400078ec0ff */
[----:B------:R-:W-:Y:S01]  /*11510*/  @!P1 IMAD.IADD R9, R8, 0x1, R13 ;  /* 0x0000000108099824 */ /* 0x000fe200078e020d */
[----:B------:R-:W-:Y:S01]  /*11520*/  @!P5 LDGSTS.E.BYPASS.LTC128B.128 [R213+0x9800], desc[UR6][R14.64+0x80] ;  /* 0x098000800ed5dfae */ /* 0x000fe2000b901d46 */
[----:B------:R-:W-:Y:S01]  /*11530*/  LOP3.LUT R2, R3, 0x8, R2, 0xf8, !PT ;  /* 0x0000000803027812 */ /* 0x000fe200078ef802 */
[----:B------:R-:W-:Y:S01]  /*11540*/  @!P1 IMAD.MOV.U32 R8, RZ, RZ, R12 ;  /* 0x000000ffff089224 */ /* 0x000fe200078e000c */
[----:B------:R-:W-:Y:S01]  /*11550*/  SHF.R.U32.HI R3, RZ, 0x3, R3 ;  /* 0x00000003ff037819 */ /* 0x000fe20000011603 */
[----:B------:R-:W-:Y:S01]  /*11560*/  @!P5 LDGSTS.E.BYPASS.LTC128B.128 [R213+0xb800], desc[UR6][R14.64+0x100] ;  /* 0x0b8001000ed5dfae */ /* 0x000fe2000b901d46 */
[----:B------:R-:W-:-:S02]  /*11570*/  IMAD R193, R68, 0x200, R193 ;  /* 0x0000020044c17824 */ /* 0x000fc400078e02c1 */
[----:B------:R-:W-:Y:S01]  /*11580*/  LOP3.LUT R3, R2, R3, RZ, 0x3c, !PT ;  /* 0x0000000302037212 */ /* 0x000fe200078e3cff */
[----:B------:R-:W0:Y:S01]  /*11590*/  LDGDEPBAR ;  /* 0x00000000000079af */ /* 0x000e220000000000 */
[----:B-1----:R-:W-:-:S03]  /*115a0*/  IMAD.SHL.U32 R6, R0, 0x40, RZ ;  /* 0x0000004000067824 */ /* 0x002fc600078e00ff */
[----:B------:R-:W5:Y:S02]  /*115b0*/  LD.E R2, desc[UR6][R20.64+0x188] ;  /* 0x0001880614027980 */ /* 0x000f64000c101900 */
[----:B------:R-:W-:Y:S02]  /*115c0*/  LOP3.LUT R6, R6, 0xfffffe00, RZ, 0xc0, !PT ;  /* 0xfffffe0006067812 */ /* 0x000fe400078ec0ff */
[----:B--2---:R-:W-:Y:S01]  /*115d0*/  @!P3 LEA R10, P0, R66, R202, 0x1 ;  /* 0x000000ca420ab211 */ /* 0x004fe200078008ff */
[----:B------:R-:W-:-:S04]  /*115e0*/  DEPBAR.LE SB0, 0x0 ;  /* 0x000080000000791a */ /* 0x000fc80000000000 */
[----:B------:R-:W-:Y:S01]  /*115f0*/  BAR.SYNC.DEFER_BLOCKING 0x0 ;  /* 0x0000000000007b1d */ /* 0x000fe20000010000 */
[----:B------:R-:W-:Y:S02]  /*11600*/  @!P3 LEA.HI.X R11, R66, R203, R69, 0x1, P0 ;  /* 0x000000cb420bb211 */ /* 0x000fe400000f0c45 */
[----:B------:R-:W-:Y:S01]  /*11610*/  @!P2 LEA R12, P0, R136, R202, 0x6 ;  /* 0x000000ca880ca211 */ /* 0x000fe200078030ff */
[----:B------:R-:W-:-:S03]  /*11620*/  IMAD R194, R59, 0x400, R6 ;  /* 0x000004003bc27824 */ /* 0x000fc600078e0206 */
        /* <DEDUP_REMOVED lines=37> */
[----:B------:R-:W-:Y:S01]  /*11880*/  @!P1 LDGSTS.E.BYPASS.LTC128B.128 [R213+0xd800], desc[UR6][R8.64] ;  /* 0x0d80000008d59fae */ /* 0x000fe2000b901d46 */
[----:B------:R-:W-:-:S03]  /*11890*/  IMAD.MOV.U32 R7, RZ, RZ, 0x10 ;  /* 0x00000010ff077424 */ /* 0x000fc600078e00ff */
[----:B------:R-:W-:Y:S01]  /*118a0*/  @!P1 LDGSTS.E.BYPASS.LTC128B.128 [R213+0xf800], desc[UR6][R8.64+0x80] ;  /* 0x0f80008008d59fae */ /* 0x000fe2000b901d46 */
[----:B------:R-:W-:-:S03]  /*118b0*/  IMAD.MOV.U32 R5, RZ, RZ, 0x20 ;  /* 0x00000020ff057424 */ /* 0x000fc600078e00ff */
[----:B------:R2:W-:Y:S01]  /*118c0*/  @!P1 LDGSTS.E.BYPASS.LTC128B.128 [R213+0x11800], desc[UR6][R8.64+0x100] ;  /* 0x1180010008d59fae */ /* 0x0005e2000b901d46 */
[----:B------:R-:W-:-:S03]  /*118d0*/  R2P PR, R72, 0x6 ;  /* 0x0000000648007804 */ /* 0x000fc60000000000 */
[----:B------:R-:W-:Y:S04]  /*118e0*/  LDSM.16.M88.4 R48, [R194] ;  /* 0x00000000c230783b */ /* 0x000fe80000000200 */
[----:B----4-:R-:W4:Y:S01]  /*118f0*/  LDSM.16.M88.4 R40, [R193+0x6000] ;  /* 0x00600000c128783b */ /* 0x010f220000000200 */
[----:B------:R-:W-:Y:S02]  /*11900*/  SEL R7, R7, 0xfffffff0, !P1 ;  /* 0xfffffff007077807 */ /* 0x000fe40004800000 */
[----:B------:R-:W-:Y:S01]  /*11910*/  SEL R5, R5, 0xffffffe0, !P2 ;  /* 0xffffffe005057807 */ /* 0x000fe20005000000 */
[----:B------:R-:W4:Y:S01]  /*11920*/  LDSM.16.M88.4 R32, [R193+0x6800] ;  /* 0x00680000c120783b */ /* 0x000f220000000200 */
[----:B------:R-:W-:-:S03]  /*11930*/  R2P PR, R64, 0x6 ;  /* 0x0000000640007804 */ /* 0x000fc60000000000 */
[----:B---3--:R-:W3:Y:S04]  /*11940*/  LDSM.16.M88.4 R24, [R193+0x7000] ;  /* 0x00700000c118783b */ /* 0x008ee80000000200 */
[----:B------:R-:W3:Y:S01]  /*11950*/  LDSM.16.M88.4 R52, [R193+0x7800] ;  /* 0x00780000c134783b */ /* 0x000ee20000000200 */
        /* <DEDUP_REMOVED lines=10> */
[----:B--2---:R-:W2:Y:S01]  /*11a00*/  LDSM.16.M88.4 R8, [R191+0x1000] ;  /* 0x00100000bf08783b */ /* 0x004ea20000000200 */
[----:B------:R-:W-:Y:S01]  /*11a10*/  SEL R0, R0, 0xffffffc0, !P2 ;  /* 0xffffffc000007807 */ /* 0x000fe20005000000 */
[----:B------:R-:W-:Y:S02]  /*11a20*/  IMAD R190, R5, 0x2, R194 ;  /* 0x0000000205be7824 */ /* 0x000fe400078e02c2 */
[----:B------:R-:W2:Y:S01]  /*11a30*/  LDSM.16.M88.4 R84, [R191+0x1800] ;  /* 0x00180000bf54783b */ /* 0x000ea20000000200 */
[----:B----4-:R-:W-:Y:S01]  /*11a40*/  HMMA.16816.F32.BF16 R44, R48, R40, RZ ;  /* 0x00000028302c723c */ /* 0x010fe200000418ff */
[----:B------:R-:W-:-:S02]  /*11a50*/  IMAD.IADD R188, R193, 0x1, R0 ;  /* 0x00000001c1bc7824 */ /* 0x000fc400078e0200 */
[----:B------:R-:W-:Y:S03]  /*11a60*/  LDSM.16.M88.4 R76, [R190] ;  /* 0x00000000be4c783b */ /* 0x000fe60000000200 */
[C---:B------:R-:W-:Y:S01]  /*11a70*/  HMMA.16816.F32.BF16 R40, R48.reuse, R42, RZ ;  /* 0x0000002a3028723c */ /* 0x040fe200000418ff */
[----:B------:R-:W-:Y:S04]  /*11a80*/  LDSM.16.M88.4 R72, [R188+0x6800] ;  /* 0x00680000bc48783b */ /* 0x000fe80000000200 */
[----:B------:R-:W-:Y:S01]  /*11a90*/  LDSM.16.M88.4 R68, [R188+0x7000] ;  /* 0x00700000bc44783b */ /* 0x000fe20000000200 */
[C---:B------:R-:W-:Y:S06]  /*11aa0*/  HMMA.16816.F32.BF16 R36, R48.reuse, R32, RZ ;  /* 0x000000203024723c */ /* 0x040fec00000418ff */
[C---:B---3--:R-:W-:Y:S06]  /*11ab0*/  HMMA.16816.F32.BF16 R28, R48.reuse, R24, RZ ;  /* 0x00000018301c723c */ /* 0x048fec00000418ff */
        /* <DEDUP_REMOVED lines=14> */
[C---:B--2---:R-:W-:Y:S06]  /*11ba0*/  HMMA.16816.F32.BF16 R28, R12.reuse, R8, R28 ;  /* 0x000000080c1c723c */ /* 0x044fec000004181c */
[C---:B------:R-:W-:Y:S01]  /*11bb0*/  HMMA.16816.F32.BF16 R24, R12.reuse, R10, R24 ;  /* 0x0000000a0c18723c */ /* 0x040fe20000041818 */
[----:B------:R-:W2:Y:S05]  /*11bc0*/  LDSM.16.M88.4 R8, [R184] ;  /* 0x00000000b808783b */ /* 0x000eaa0000000200 */
        /* <DEDUP_REMOVED lines=12> */
[----:B------:R-:W5:Y:S05]  /*11c90*/  LDSM.16.M88.4 R68, [R194+0x2000] ;  /* 0x00200000c244783b */ /* 0x000f6a0000000200 */
[C---:B-1----:R-:W-:Y:S06]  /*11ca0*/  HMMA.16816.F32.BF16 R80, R76.reuse, R60, R80 ;  /* 0x0000003c4c50723c */ /* 0x042fec0000041850 */
[----:B------:R-:W-:Y:S01]  /*11cb0*/  HMMA.16816.F32.BF16 R76, R76, R62, R48 ;  /* 0x0000003e4c4c723c */ /* 0x000fe20000041830 */
[----:B------:R-:W1:Y:S04]  /*11cc0*/  LDSM.16.M88.4 R48, [R193+0x8800] ;  /* 0x00880000c130783b */ /* 0x000e680000000200 */
[----:B------:R-:W-:Y:S01]  /*11cd0*/  LDSM.16.M88.4 R60, [R191+0x2000] ;  /* 0x00200000bf3c783b */ /* 0x000fe20000000200 */
[C---:B--2---:R-:W-:Y:S06]  /*11ce0*/  HMMA.16816.F32.BF16 R44, R16.reuse, R8, R44 ;  /* 0x00000008102c723c */ /* 0x044fec000004182c */
[C---:B------:R-:W-:Y:S01]  /*11cf0*/  HMMA.16816.F32.BF16 R40, R16.reuse, R10, R40 ;  /* 0x0000000a1028723c */ /* 0x040fe20000041828 */
[----:B------:R-:W2:Y:S05]  /*11d00*/  LDSM.16.M88.4 R8, [R193+0x9000] ;  /* 0x00900000c108783b */ /* 0x000eaa0000000200 */
[C---:B----4-:R-:W-:Y:S06]  /*11d10*/  HMMA.16816.F32.BF16 R36, R16.reuse, R12, R36 ;  /* 0x0000000c1024723c */ /* 0x050fec0000041824 */
[C---:B------:R-:W-:Y:S01]  /*11d20*/  HMMA.16816.F32.BF16 R32, R16.reuse, R14, R32 ;  /* 0x0000000e1020723c */ /* 0x040fe20000041820 */
[----:B------:R-:W4:Y:S05]  /*11d30*/  LDSM.16.M88.4 R12, [R192+0x2000] ;  /* 0x00200000c00c783b */ /* 0x000f2a0000000200 */
[C---:B---3--:R-:W-:Y:S06]  /*11d40*/  HMMA.16816.F32.BF16 R28, R16.reuse, R52, R28 ;  /* 0x00000034101c723c */ /* 0x048fec000004181c */
[C---:B------:R-:W-:Y:S01]  /*11d50*/  HMMA.16816.F32.BF16 R24, R16.reuse, R54, R24 ;  /* 0x000000361018723c */ /* 0x040fe20000041818 */
[----:B------:R-:W3:Y:S05]  /*11d60*/  LDSM.16.M88.4 R52, [R191+0x2800] ;  /* 0x00280000bf34783b */ /* 0x000eea0000000200 */
[C---:B------:R-:W-:Y:S06]  /*11d70*/  HMMA.16816.F32.BF16 R80, R16.reuse, R88, R80 ;  /* 0x000000581050723c */ /* 0x040fec0000041850 */
[----:B------:R-:W-:Y:S01]  /*11d80*/  HMMA.16816.F32.BF16 R76, R16, R90, R76 ;  /* 0x0000005a104c723c */ /* 0x000fe2000004184c */
[----:B------:R-:W3:Y:S04]  /*11d90*/  LDSM.16.M88.4 R16, [R191+0x3000] ;  /* 0x00300000bf10783b */ /* 0x000ee80000000200 */
[----:B------:R-:W-:Y:S01]  /*11da0*/  LDSM.16.M88.4 R88, [R189+0x2000] ;  /* 0x00200000bd58783b */ /* 0x000fe20000000200 */
[C---:B-----5:R-:W-:Y:S06]  /*11db0*/  HMMA.16816.F32.BF16 R44, R68.reuse, R72, R44 ;  /* 0x00000048442c723c */ /* 0x060fec000004182c */
[C---:B------:R-:W-:Y:S01]  /*11dc0*/  HMMA.16816.F32.BF16 R40, R68.reuse, R74, R40 ;  /* 0x0000004a4428723c */ /* 0x040fe20000041828 */
[----:B------:R-:W5:Y:S05]  /*11dd0*/  LDSM.16.M88.4 R72, [R191+0x3800] ;  /* 0x00380000bf48783b */ /* 0x000f6a0000000200 */
        /* <DEDUP_REMOVED lines=10> */
[C---:B----4-:R-:W-:Y:S06]  /*11e80*/  HMMA.16816.F32.BF16 R44, R12.reuse, R60, R44 ;  /* 0x0000003c0c2c723c */ /* 0x050fec000004182c */
[C---:B------:R-:W-:Y:S01]  /*11e90*/  HMMA.16816.F32.BF16 R40, R12.reuse, R62, R40 ;  /* 0x0000003e0c28723c */ /* 0x040fe20000041828 */
[----:B------:R-:W4:Y:S05]  /*11ea0*/  LDSM.16.M88.4 R60, [R188+0x9000] ;  /* 0x00900000bc3c783b */ /* 0x000f2a0000000200 */
[C---:B---3--:R-:W-:Y:S06]  /*11eb0*/  HMMA.16816.F32.BF16 R36, R12.reuse, R52, R36 ;  /* 0x000000340c24723c */ /* 0x048fec0000041824 */
[C---:B------:R-:W-:Y:S01]  /*11ec0*/  HMMA.16816.F32.BF16 R32, R12.reuse, R54, R32 ;  /* 0x000000360c20723c */ /* 0x040fe20000041820 */
[----:B------:R-:W-:Y:S05]  /*11ed0*/  LDSM.16.M88.4 R52, [R188+0x9800] ;  /* 0x00980000bc34783b */ /* 0x000fea0000000200 */
[C---:B------:R-:W-:Y:S06]  /*11ee0*/  HMMA.16816.F32.BF16 R28, R12.reuse, R16, R28 ;  /* 0x000000100c1c723c */ /* 0x040fec000004181c */
[C---:B------:R-:W-:Y:S01]  /*11ef0*/  HMMA.16816.F32.BF16 R24, R12.reuse, R18, R24 ;  /* 0x000000120c18723c */ /* 0x040fe20000041818 */
[----:B------:R-:W3:Y:S05]  /*11f00*/  LDSM.16.M88.4 R16, [R184+0x2000] ;  /* 0x00200000b810783b */ /* 0x000eea0000000200 */
[C---:B-----5:R-:W-:Y:S06]  /*11f10*/  HMMA.16816.F32.BF16 R80, R12.reuse, R72, R80 ;  /* 0x000000480c50723c */ /* 0x060fec0000041850 */
[----:B------:R-:W-:Y:S01]  /*11f20*/  HMMA.16816.F32.BF16 R76, R12, R74, R76 ;  /* 0x0000004a0c4c723c */ /* 0x000fe2000004184c */
[----:B------:R-:W5:Y:S04]  /*11f30*/  LDSM.16.M88.4 R12, [R184+0x2800] ;  /* 0x00280000b80c783b */ /* 0x000f680000000200 */
[----:B------:R-:W-:Y:S01]  /*11f40*/  LDSM.16.M88.4 R72, [R194+0x4000] ;  /* 0x00400000c248783b */ /* 0x000fe20000000200 */
[C---:B-1----:R-:W-:Y:S06]  /*11f50*/  HMMA.16816.F32.BF16 R44, R48.reuse, R8, R44 ;  /* 0x00000008302c723c */ /* 0x042fec000004182c */
[C---:B------:R-:W-:Y:S01]  /*11f60*/  HMMA.16816.F32.BF16 R40, R48.reuse, R10, R40 ;  /* 0x0000000a3028723c */ /* 0x040fe20000041828 */
[----:B------:R-:W1:Y:S05]  /*11f70*/  LDSM.16.M88.4 R8, [R184+0x3000] ;  /* 0x00300000b808783b */ /* 0x000e6a0000000200 */
[C---:B--2---:R-:W-:Y:S06]  /*11f80*/  HMMA.16816.F32.BF16 R36, R48.reuse, R68, R36 ;  /* 0x000000443024723c */ /* 0x044fec0000041824 */
[C---:B------:R-:W-:Y:S01]  /*11f90*/  HMMA.16816.F32.BF16 R32, R48.reuse, R70, R32 ;  /* 0x000000463020723c */ /* 0x040fe20000041820 */
[----:B------:R-:W2:Y:S05]  /*11fa0*/  LDSM.16.M88.4 R68, [R193+0xa000] ;  /* 0x00a00000c144783b */ /* 0x000eaa0000000200 */
[C---:B----4-:R-:W-:Y:S06]  /*11fb0*/  HMMA.16816.F32.BF16 R28, R48.reuse, R60, R28 ;  /* 0x0000003c301c723c */ /* 0x050fec000004181c */
[----:B------:R-:W-:Y:S01]  /*11fc0*/  HMMA.16816.F32.BF16 R24, R48, R62, R24 ;  /* 0x0000003e3018723c */ /* 0x000fe20000041818 */
[----:B------:R-:W4:Y:S05]  /*11fd0*/  LDSM.16.M88.4 R60, [R193+0xa800] ;  /* 0x00a80000c13c783b */ /* 0x000f2a0000000200 */
[C---:B---3--:R-:W-:Y:S06]  /*11fe0*/  HMMA.16816.F32.BF16 R44, R88.reuse, R16, R44 ;  /* 0x00000010582c723c */ /* 0x048fec000004182c */
[----:B------:R-:W-:Y:S01]  /*11ff0*/  HMMA.16816.F32.BF16 R40, R88, R18, R40 ;  /* 0x000000125828723c */ /* 0x000fe20000041828 */
[----:B------:R-:W-:Y:S05]  /*12000*/  LDSM.16.M88.4 R16, [R192+0x4000] ;  /* 0x00400000c010783b */ /* 0x000fea0000000200 */
        /* <DEDUP_REMOVED lines=8> */
[----:B------:R-:W-:Y:S01]  /*12090*/  HMMA.16816.F32.BF16 R24, R88, R10, R24 ;  /* 0x0000000a5818723c */ /* 0x000fe20000041818 */
[----:B------:R-:W1:Y:S05]  /*120a0*/  LDSM.16.M88.4 R8, [R191+0x4800] ;  /* 0x00480000bf08783b */ /* 0x000e6a0000000200 */
[C---:B--2---:R-:W-:Y:S06]  /*120b0*/  HMMA.16816.F32.BF16 R44, R72.reuse, R68, R44 ;  /* 0x00000044482c723c */ /* 0x044fec000004182c */
[----:B------:R-:W-:Y:S01]  /*120c0*/  HMMA.16816.F32.BF16 R40, R72, R70, R40 ;  /* 0x000000464828723c */ /* 0x000fe20000041828 */
[----:B------:R-:W-:Y:S05]  /*120d0*/  LDSM.16.M88.4 R68, [R188+0xa000] ;  /* 0x00a00000bc44783b */ /* 0x000fea0000000200 */
[C---:B------:R-:W-:Y:S06]  /*120e0*/  HMMA.16816.F32.BF16 R80, R88.reuse, R84, R80 ;  /* 0x000000545850723c */ /* 0x040fec0000041850 */
[----:B------:R-:W-:Y:S01]  /*120f0*/  HMMA.16816.F32.BF16 R84, R88, R86, R76 ;  /* 0x000000565854723c */ /* 0x000fe2000004184c */
[----:B------:R-:W2:Y:S05]  /*12100*/  LDSM.16.M88.4 R76, [R191+0x5000] ;  /* 0x00500000bf4c783b */ /* 0x000eaa0000000200 */
[C---:B----4-:R-:W-:Y:S06]  /*12110*/  HMMA.16816.F32.BF16 R36, R72.reuse, R60, R36 ;  /* 0x0000003c4824723c */ /* 0x050fec0000041824 */
[C---:B------:R-:W-:Y:S01]  /*12120*/  HMMA.16816.F32.BF16 R32, R72.reuse, R62, R32 ;  /* 0x0000003e4820723c */ /* 0x040fe20000041820 */
[----:B------:R-:W-:Y:S05]  /*12130*/  LDSM.16.M88.4 R60, [R191+0x5800] ;  /* 0x00580000bf3c783b */ /* 0x000fea0000000200 */
[C---:B---3--:R-:W-:Y:S06]  /*12140*/  HMMA.16816.F32.BF16 R28, R72.reuse, R52, R28 ;  /* 0x00000034481c723c */ /* 0x048fec000004181c */
[----:B------:R-:W-:Y:S01]  /*12150*/  HMMA.16816.F32.BF16 R24, R72, R54, R24 ;  /* 0x000000364818723c */ /* 0x000fe20000041818 */
[----:B------:R-:W-:Y:S05]  /*12160*/  LDSM.16.M88.4 R52, [R190+0x4000] ;  /* 0x00400000be34783b */ /* 0x000fea0000000200 */
[C---:B-----5:R-:W-:Y:S06]  /*12170*/  HMMA.16816.F32.BF16 R44, R16.reuse, R12, R44 ;  /* 0x0000000c102c723c */ /* 0x060fec000004182c */
[----:B------:R-:W-:Y:S01]  /*12180*/  HMMA.16816.F32.BF16 R40, R16, R14, R40 ;  /* 0x0000000e1028723c */ /* 0x000fe20000041828 */
[----:B------:R-:W3:Y:S01]  /*12190*/  LDSM.16.M88.4 R12, [R188+0xa800] ;  /* 0x00a80000bc0c783b */ /* 0x000ee20000000200 */
[----:B------:R-:W-:-:S04]  /*121a0*/  LEA.HI R23, R23, R58, RZ, 0x5 ;  /* 0x0000003a17177211 */ /* 0x000fc800078f28ff */
[----:B-1----:R-:W-:Y:S01]  /*121b0*/  HMMA.16816.F32.BF16 R36, R16, R8, R36 ;  /* 0x000000081024723c */ /* 0x002fe20000041824 */
[----:B------:R-:W-:-:S05]  /*121c0*/  LOP3.LUT R23, R23, 0xffffffe0, RZ, 0xc0, !PT ;  /* 0xffffffe017177812 */ /* 0x000fca00078ec0ff */
[----:B------:R-:W-:Y:S01]  /*121d0*/  HMMA.16816.F32.BF16 R32, R16, R10, R32 ;  /* 0x0000000a1020723c */ /* 0x000fe20000041820 */
[----:B------:R-:W1:Y:S05]  /*121e0*/  LDSM.16.M88.4 R8, [R188+0xb000] ;  /* 0x00b00000bc08783b */ /* 0x000e6a0000000200 */
[C---:B------:R-:W-:Y:S06]  /*121f0*/  HMMA.16816.F32.BF16 R80, R72.reuse, R48, R80 ;  /* 0x000000304850723c */ /* 0x040fec0000041850 */
[----:B------:R-:W-:Y:S01]  /*12200*/  HMMA.16816.F32.BF16 R84, R72, R50, R84 ;  /* 0x000000324854723c */ /* 0x000fe20000041854 */
[----:B------:R-:W-:Y:S01]  /*12210*/  IMAD.IADD R0, R58, 0x1, -R23 ;  /* 0x000000013a007824 */ /* 0x000fe200078e0a17 */
[----:B------:R-:W-:Y:S04]  /*12220*/  LDSM.16.M88.4 R48, [R184+0x4000] ;  /* 0x00400000b830783b */ /* 0x000fe80000000200 */
[----:B--2---:R-:W-:Y:S01]  /*12230*/  HMMA.16816.F32.BF16 R28, R16, R76, R28 ;  /* 0x0000004c101c723c */ /* 0x004fe2000004181c */
[----:B------:R-:W-:-:S05]  /*12240*/  SHF.R.S32.HI R23, RZ, 0x1f, R0 ;  /* 0x0000001fff177819 */ /* 0x000fca0000011400 */
[----:B------:R-:W-:Y:S01]  /*12250*/  HMMA.16816.F32.BF16 R76, R16, R78, R24 ;  /* 0x0000004e104c723c */ /* 0x000fe20000041818 */
[----:B------:R-:W2:Y:S01]  /*12260*/  LDSM.16.M88.4 R24, [R189+0x4000] ;  /* 0x00400000bd18783b */ /* 0x000ea20000000200 */
[----:B------:R-:W-:-:S04]  /*12270*/  LEA.HI R23, R23, R0, RZ, 0x2 ;  /* 0x0000000017177211 */ /* 0x000fc800078f10ff */
[----:B------:R-:W-:Y:S01]  /*12280*/  SHF.R.S32.HI R0, RZ, 0x2, R23 ;  /* 0x00000002ff007819 */ /* 0x000fe20000011417 */
[C---:B---3--:R-:W-:Y:S04]  /*12290*/  HMMA.16816.F32.BF16 R36, R52.reuse, R12, R36 ;  /* 0x0000000c3424723c */ /* 0x048fe80000041824 */
[----:B------:R-:W-:Y:S02]  /*122a0*/  IMAD R0, R59, 0x10, R0 ;  /* 0x000000103b007824 */ /* 0x000fe400078e0200 */
[----:B------:R-:W-:Y:S01]  /*122b0*/  HMMA.16816.F32.BF16 R32, R52, R14, R32 ;  /* 0x0000000e3420723c */ /* 0x000fe20000041820 */
[----:B------:R-:W3:Y:S01]  /*122c0*/  LDSM.16.M88.4 R12, [R188+0xb800] ;  /* 0x00b80000bc0c783b */ /* 0x000ee20000000200 */
[----:B------:R-:W-:-:S04]  /*122d0*/  IMAD.SHL.U32 R58, R58, 0x2, RZ ;  /* 0x000000023a3a7824 */ /* 0x000fc800078e00ff */
[----:B------:R-:W-:Y:S01]  /*122e0*/  HMMA.16816.F32.BF16 R80, R16, R60, R80 ;  /* 0x0000003c1050723c */ /* 0x000fe20000041850 */
[----:B------:R-:W-:-:S05]  /*122f0*/  IADD3 R65, R0, 0x1, R65 ;  /* 0x0000000100417810 */ /* 0x000fca0007ffe041 */
[----:B------:R-:W-:Y:S01]  /*12300*/  HMMA.16816.F32.BF16 R84, R16, R62, R84 ;  /* 0x0000003e1054723c */ /* 0x000fe20000041854 */
[----:B------:R-:W4:Y:S01]  /*12310*/  LDSM.16.M88.4 R16, [R184+0x4800] ;  /* 0x00480000b810783b */ /* 0x000f220000000200 */
[----:B------:R-:W-:-:S04]  /*12320*/  LOP3.LUT R23, R58, 0x6, RZ, 0xc0, !PT ;  /* 0x000000063a177812 */ /* 0x000fc800078ec0ff */
[C---:B------:R-:W-:Y:S01]  /*12330*/  HMMA.16816.F32.BF16 R44, R52.reuse, R68, R44 ;  /* 0x00000044342c723c */ /* 0x040fe2000004182c */
[----:B------:R-:W-:Y:S01]  /*12340*/  IADD3 R65, R67, R65, -R206 ;  /* 0x0000004143417210 */ /* 0x000fe20007ffe8ce */
[----:B------:R-:W5:Y:S04]  /*12350*/  LDSM.16.M88.4 R56, [R184+0x5000] ;  /* 0x00500000b838783b */ /* 0x000f680000000200 */
[----:B------:R-:W-:Y:S01]  /*12360*/  HMMA.16816.F32.BF16 R40, R52, R70, R40 ;  /* 0x000000463428723c */ /* 0x000fe20000041828 */
[----:B------:R-:W-:Y:S02]  /*12370*/  IMAD.IADD R23, R4, 0x1, R23 ;  /* 0x0000000104177824 */ /* 0x000fe400078e0217 */
[----:B------:R-:W-:-:S03]  /*12380*/  IMAD.IADD R0, R2, 0x1, R65 ;  /* 0x0000000102007824 */ /* 0x000fc600078e0241 */
[----:B-1----:R-:W-:Y:S02]  /*12390*/  HMMA.16816.F32.BF16 R28, R52, R8, R28 ;  /* 0x00000008341c723c */ /* 0x002fe4000004181c */
[C---:B------:R-:W-:Y:S02]  /*123a0*/  VIMNMX R2, R0.reuse, R67, PT ;  /* 0x0000004300027248 */ /* 0x040fe40003fe0100 */
[----:B------:R-:W-:-:S03]  /*123b0*/  VIADDMNMX R133, R0, 0x8, R67, PT ;  /* 0x0000000800857846 */ /* 0x000fc60003800143 */
[----:B------:R-:W-:Y:S01]  /*123c0*/  VIADD R8, R23, 0x1 ;  /* 0x0000000117087836 */ /* 0x000fe20000000000 */
[----:B------:R-:W-:Y:S04]  /*123d0*/  HMMA.16816.F32.BF16 R76, R52, R10, R76 ;  /* 0x0000000a344c723c */ /* 0x000fe8000004184c */
[C---:B------:R-:W-:Y:S02]  /*123e0*/  ISETP.GE.AND P0, PT, R8.reuse, R2, PT ;  /* 0x000000020800720c */ /* 0x040fe40003f06270 */
[----:B------:R-:W-:Y:S02]  /*123f0*/  ISETP.GE.AND P3, PT, R8, R133, PT ;  /* 0x000000850800720c */ /* 0x000fe40003f66270 */
[----:B------:R-:W1:Y:S01]  /*12400*/  LDSM.16.M88.4 R8, [R184+0x5800] ;  /* 0x00580000b808783b */ /* 0x000e620000000200 */
[C---:B--2---:R-:W-:Y:S06]  /*12410*/  HMMA.16816.F32.BF16 R44, R24.reuse, R48, R44 ;  /* 0x00000030182c723c */ /* 0x044fec000004182c */
[----:B------:R-:W-:Y:S01]  /*12420*/  HMMA.16816.F32.BF16 R40, R24, R50, R40 ;  /* 0x000000321828723c */ /* 0x000fe20000041828 */
[----:B------:R-:W-:Y:S01]  /*12430*/  LOP3.LUT R0, R3, R6, RZ, 0xfc, !PT ;  /* 0x0000000603007212 */ /* 0x000fe200078efcff */
[----:B------:R-:W-:Y:S01]  /*12440*/  VIADD R3, R23, 0x8 ;  /* 0x0000000817037836 */ /* 0x000fe20000000000 */
[----:B------:R-:W-:-:S04]  /*12450*/  DEPBAR.LE SB0, 0x0 ;  /* 0x000080000000791a */ /* 0x000fc80000000000 */
[----:B---3--:R-:W-:Y:S06]  /*12460*/  HMMA.16816.F32.BF16 R84, R52, R14, R84 ;  /* 0x0000000e3454723c */ /* 0x008fec0000041854 */
[----:B----4-:R-:W-:Y:S01]  /*12470*/  HMMA.16816.F32.BF16 R36, R24, R16, R36 ;  /* 0x000000101824723c */ /* 0x010fe20000041824 */
[C---:B------:R-:W-:Y:S02]  /*12480*/  ISETP.GE.AND P4, PT, R3.reuse, R2, PT ;  /* 0x000000020300720c */ /* 0x040fe40003f86270 */
[----:B------:R-:W-:Y:S01]  /*12490*/  ISETP.GE.AND P6, PT, R3, R133, PT ;  /* 0x000000850300720c */ /* 0x000fe20003fc6270 */
[----:B------:R-:W-:-:S02]  /*124a0*/  VIADD R3, R23, 0x10 ;  /* 0x0000001017037836 */ /* 0x000fc40000000000 */
[----:B------:R-:W-:Y:S01]  /*124b0*/  HMMA.16816.F32.BF16 R32, R24, R18, R32 ;  /* 0x000000121820723c */ /* 0x000fe20000041820 */
[----:B------:R-:W-:Y:S01]  /*124c0*/  VIADD R6, R23, 0x9 ;  /* 0x0000000917067836 */ /* 0x000fe20000000000 */
[----:B------:R-:W-:-:S04]  /*124d0*/  FSEL R50, R45, -INF , !P0 ;  /* 0xff8000002d327808 */ /* 0x000fc80004000000 */
[----:B------:R-:W-:Y:S01]  /*124e0*/  HMMA.16816.F32.BF16 R80, R52, R12, R80 ;  /* 0x0000000c3450723c */ /* 0x000fe20000041850 */
[CC--:B------:R-:W-:Y:S02]  /*124f0*/  ISETP.GE.AND P1, PT, R3.reuse, R2.reuse, PT ;  /* 0x000000020300720c */ /* 0x0c0fe40003f26270 */
[-C--:B------:R-:W-:Y:S01]  /*12500*/  ISETP.GE.AND P0, PT, R3, R133.reuse, PT ;  /* 0x000000850300720c */ /* 0x080fe20003f06270 */
[C---:B------:R-:W-:Y:S02]  /*12510*/  VIADD R3, R23.reuse, 0x18 ;  /* 0x0000001817037836 */ /* 0x040fe40000000000 */
[C---:B-----5:R-:W-:Y:S01]  /*12520*/  HMMA.16816.F32.BF16 R28, R24.reuse, R56, R28 ;  /* 0x00000038181c723c */ /* 0x060fe2000004181c */
[C---:B------:R-:W-:Y:S02]  /*12530*/  ISETP.GE.AND P2, PT, R6.reuse, R2, PT ;  /* 0x000000020600720c */ /* 0x040fe40003f46270 */
[----:B------:R-:W-:Y:S01]  /*12540*/  ISETP.GE.AND P5, PT, R6, R133, PT ;  /* 0x000000850600720c */ /* 0x000fe20003fa6270 */
[----:B------:R-:W-:Y:S01]  /*12550*/  VIADD R6, R23, 0x11 ;  /* 0x0000001117067836 */ /* 0x000fe20000000000 */
[----:B------:R-:W-:Y:S01]  /*12560*/  FSEL R60, R42, -INF , !P6 ;  /* 0xff8000002a3c7808 */ /* 0x000fe20007000000 */
[----:B------:R-:W-:Y:S01]  /*12570*/  HMMA.16816.F32.BF16 R76, R24, R58, R76 ;  /* 0x0000003a184c723c */ /* 0x000fe2000004184c */
[----:B------:R-:W-:-:S02]  /*12580*/  FSEL R42, R41, -INF , !P2 ;  /* 0xff800000292a7808 */ /* 0x000fc40005000000 */
[CC--:B------:R-:W-:Y:S02]  /*12590*/  ISETP.GE.AND P6, PT, R3.reuse, R2.reuse, PT ;  /* 0x000000020300720c */ /* 0x0c0fe40003fc6270 */
[-C--:B------:R-:W-:Y:S01]  /*125a0*/  ISETP.GE.AND P2, PT, R3, R133.reuse, PT ;  /* 0x000000850300720c */ /* 0x080fe20003f46270 */
[----:B------:R-:W-:Y:S01]  /*125b0*/  VIADD R3, R23, 0x19 ;  /* 0x0000001917037836 */ /* 0x000fe20000000000 */
[----:B------:R-:W-:Y:S01]  /*125c0*/  FSEL R48, R47, -INF , !P3 ;  /* 0xff8000002f307808 */ /* 0x000fe20005800000 */
[----:B-1----:R-:W-:Y:S01]  /*125d0*/  HMMA.16816.F32.BF16 R84, R24, R10, R84 ;  /* 0x0000000a1854723c */ /* 0x002fe20000041854 */
[----:B------:R-:W-:Y:S02]  /*125e0*/  FSEL R40, R40, -INF , !P4 ;  /* 0xff80000028287808 */ /* 0x000fe40006000000 */
[C---:B------:R-:W-:Y:S02]  /*125f0*/  ISETP.GE.AND P3, PT, R6.reuse, R2, PT ;  /* 0x000000020600720c */ /* 0x040fe40003f66270 */
[----:B------:R-:W-:Y:S01]  /*12600*/  ISETP.GE.AND P4, PT, R6, R133, PT ;  /* 0x000000850600720c */ /* 0x000fe20003f86270 */
[----:B------:R-:W-:Y:S01]  /*12610*/  VIADD R6, R23, 0x20 ;  /* 0x0000002017067836 */ /* 0x000fe20000000000 */
[----:B------:R-:W-:-:S02]  /*12620*/  FSEL R62, R43, -INF , !P5 ;  /* 0xff8000002b3e7808 */ /* 0x000fc40006800000 */
[----:B------:R-:W-:Y:S02]  /*12630*/  FSEL R16, R36, -INF , !P1 ;  /* 0xff80000024107808 */ /* 0x000fe40004800000 */
[CC--:B------:R-:W-:Y:S02]  /*12640*/  ISETP.GE.AND P5, PT, R3.reuse, R2.reuse, PT ;  /* 0x000000020300720c */ /* 0x0c0fe40003fa6270 */
[----:B------:R-:W-:Y:S01]  /*12650*/  ISETP.GE.AND P1, PT, R3, R133, PT ;  /* 0x000000850300720c */ /* 0x000fe20003f26270 */
[----:B------:R-:W-:Y:S01]  /*12660*/  VIADD R3, R23, 0x21 ;  /* 0x0000002117037836 */ /* 0x000fe20000000000 */
[----:B------:R-:W-:Y:S02]  /*12670*/  FSEL R12, R38, -INF , !P0 ;  /* 0xff800000260c7808 */ /* 0x000fe40004000000 */
[----:B------:R-:W-:Y:S02]  /*12680*/  FSEL R22, R37, -INF , !P3 ;  /* 0xff80000025167808 */ /* 0x000fe40005800000 */
[----:B------:R-:W-:-:S02]  /*12690*/  ISETP.GE.AND P0, PT, R6, R2, PT ;  /* 0x000000020600720c */ /* 0x000fc40003f06270 */
[-C--:B------:R-:W-:Y:S01]  /*126a0*/  ISETP.GE.AND P3, PT, R6, R133.reuse, PT ;  /* 0x000000850600720c */ /* 0x080fe20003f66270 */
[----:B------:R-:W-:Y:S01]  /*126b0*/  VIADD R6, R23, 0x28 ;  /* 0x0000002817067836 */ /* 0x000fe20000000000 */
[----:B------:R-:W-:Y:S02]  /*126c0*/  FSEL R14, R39, -INF , !P4 ;  /* 0xff800000270e7808 */ /* 0x000fe40006000000 */
[----:B------:R-:W-:Y:S02]  /*126d0*/  FSEL R32, R32, -INF , !P6 ;  /* 0xff80000020207808 */ /* 0x000fe40007000000 */
[C---:B------:R-:W-:Y:S02]  /*126e0*/  ISETP.GE.AND P4, PT, R3.reuse, R2, PT ;  /* 0x000000020300720c */ /* 0x040fe40003f86270 */
[----:B------:R-:W-:Y:S01]  /*126f0*/  ISETP.GE.AND P6, PT, R3, R133, PT ;  /* 0x000000850300720c */ /* 0x000fe20003fc6270 */
[----:B------:R-:W-:Y:S01]  /*12700*/  VIADD R3, R23, 0x29 ;  /* 0x0000002917037836 */ /* 0x000fe20000000000 */
[----:B------:R-:W-:Y:S01]  /*12710*/  FSEL R34, R34, -INF , !P2 ;  /* 0xff80000022227808 */ /* 0x000fe20005000000 */
[----:B------:R-:W-:Y:S01]  /*12720*/  HMMA.16816.F32.BF16 R80, R24, R8, R80 ;  /* 0x000000081850723c */ /* 0x000fe20000041850 */
[----:B------:R-:W-:-:S02]  /*12730*/  FSEL R18, R33, -INF , !P5 ;  /* 0xff80000021127808 */ /* 0x000fc40006800000 */
[CC--:B------:R-:W-:Y:S02]  /*12740*/  ISETP.GE.AND P2, PT, R6.reuse, R2.reuse, PT ;  /* 0x000000020600720c */ /* 0x0c0fe40003f46270 */
[-C--:B------:R-:W-:Y:S02]  /*12750*/  ISETP.GE.AND P5, PT, R6, R133.reuse, PT ;  /* 0x000000850600720c */ /* 0x080fe40003fa6270 */
[----:B------:R-:W-:Y:S02]  /*12760*/  FSEL R6, R35, -INF , !P1 ;  /* 0xff80000023067808 */ /* 0x000fe40004800000 */
[----:B------:R-:W-:Y:S02]  /*12770*/  FSEL R162, R28, -INF , !P0 ;  /* 0xff8000001ca27808 */ /* 0x000fe40004000000 */
[C---:B------:R-:W-:Y:S02]  /*12780*/  ISETP.GE.AND P1, PT, R3.reuse, R2, PT ;  /* 0x000000020300720c */ /* 0x040fe40003f26270 */
[----:B------:R-:W-:Y:S01]  /*12790*/  ISETP.GE.AND P0, PT, R3, R133, PT ;  /* 0x000000850300720c */ /* 0x000fe20003f06270 */
[----:B------:R-:W-:Y:S01]  /*127a0*/  VIADD R3, R23, 0x38 ;  /* 0x0000003817037836 */ /* 0x000fe20000000000 */
[----:B------:R-:W-:Y:S01]  /*127b0*/  FSEL R226, R77, -INF , !P1 ;  /* 0xff8000004de27808 */ /* 0x000fe20004800000 */
[----:B------:R-:W-:-:S03]  /*127c0*/  VIADD R8, R23, 0x30 ;  /* 0x0000003017087836 */ /* 0x000fc60000000000 */
[-C--:B------:R-:W-:Y:S02]  /*127d0*/  ISETP.GE.AND P1, PT, R3, R133.reuse, PT ;  /* 0x000000850300720c */ /* 0x080fe40003f26270 */
[----:B------:R-:W-:Y:S02]  /*127e0*/  FSEL R166, R30, -INF , !P3 ;  /* 0xff8000001ea67808 */ /* 0x000fe40005800000 */
[----:B------:R-:W-:Y:S02]  /*127f0*/  FSEL R164, R29, -INF , !P4 ;  /* 0xff8000001da47808 */ /* 0x000fe40006000000 */
[----:B------:R-:W-:Y:S02]  /*12800*/  FSEL R172, R86, -INF , !P1 ;  /* 0xff80000056ac7808 */ /* 0x000fe40004800000 */
[C---:B------:R-:W-:Y:S02]  /*12810*/  ISETP.GE.AND P3, PT, R8.reuse, R2, PT ;  /* 0x000000020800720c */ /* 0x040fe40003f66270 */
[----:B------:R-:W-:Y:S01]  /*12820*/  ISETP.GE.AND P4, PT, R8, R133, PT ;  /* 0x000000850800720c */ /* 0x000fe20003f86270 */
[----:B------:R-:W-:Y:S01]  /*12830*/  VIADD R8, R23, 0x31 ;  /* 0x0000003117087836 */ /* 0x000fe20000000000 */
[----:B------:R-:W-:-:S02]  /*12840*/  ISETP.GT.AND P1, PT, R208, R199, PT ;  /* 0x000000c7d000720c */ /* 0x000fc40003f24270 */
[----:B------:R-:W-:Y:S02]  /*12850*/  FSEL R222, R78, -INF , !P5 ;  /* 0xff8000004ede7808 */ /* 0x000fe40006800000 */
[-C--:B------:R-:W-:Y:S01]  /*12860*/  ISETP.GE.AND P5, PT, R3, R2.reuse, PT ;  /* 0x000000020300720c */ /* 0x080fe20003fa6270 */
[----:B------:R-:W-:Y:S01]  /*12870*/  VIADD R3, R23, 0x39 ;  /* 0x0000003917037836 */ /* 0x000fe20000000000 */
[----:B------:R-:W-:Y:S02]  /*12880*/  FSEL R212, R79, -INF , !P0 ;  /* 0xff8000004fd47808 */ /* 0x000fe40004000000 */
[----:B------:R-:W-:Y:S02]  /*12890*/  FSEL R228, R76, -INF , !P2 ;  /* 0xff8000004ce47808 */ /* 0x000fe40005000000 */
[----:B------:R-:W-:Y:S02]  /*128a0*/  ISETP.GE.AND P0, PT, R23, R2, PT ;  /* 0x000000021700720c */ /* 0x000fe40003f06270 */
[----:B------:R-:W-:-:S02]  /*128b0*/  ISETP.GE.AND P2, PT, R8, R133, PT ;  /* 0x000000850800720c */ /* 0x000fc40003f46270 */
[----:B------:R-:W-:Y:S02]  /*128c0*/  FSEL R44, R44, -INF , !P0 ;  /* 0xff8000002c2c7808 */ /* 0x000fe40004000000 */
[----:B------:R-:W-:Y:S02]  /*128d0*/  FSEL R224, R31, -INF , !P6 ;  /* 0xff8000001fe07808 */ /* 0x000fe40007000000 */
[----:B------:R-:W-:Y:S02]  /*128e0*/  FSEL R220, R80, -INF , !P3 ;  /* 0xff80000050dc7808 */ /* 0x000fe40005800000 */
[----:B------:R-:W-:Y:S02]  /*128f0*/  FSEL R214, R82, -INF , !P4 ;  /* 0xff80000052d67808 */ /* 0x000fe40006000000 */
[----:B------:R-:W-:Y:S02]  /*12900*/  ISETP.GE.AND P0, PT, R3, R133, PT ;  /* 0x000000850300720c */ /* 0x000fe40003f06270 */
[----:B------:R-:W-:Y:S01]  /*12910*/  FSEL R174, R83, -INF , !P2 ;  /* 0xff80000053ae7808 */ /* 0x000fe20005000000 */
[----:B------:R-:W-:Y:S01]  /*12920*/  BSSY B1, `(.L_x_3650) ;  /* 0x0000074000017945 */ /* 0x000fe20003800000 */
[----:B------:R-:W-:-:S02]  /*12930*/  ISETP.GE.AND P6, PT, R8, R2, PT ;  /* 0x000000020800720c */ /* 0x000fc40003fc6270 */
        /* <DEDUP_REMOVED lines=27> */
[-C--:B--2---:R-:W-:Y:S02]  /*12af0*/  IABS R10, R17.reuse ;  /* 0x00000011000a7213 */ /* 0x084fe40000000000 */
[-C--:B------:R-:W-:Y:S02]  /*12b00*/  IABS R8, R17.reuse ;  /* 0x0000001100087213 */ /* 0x080fe40000000000 */
[----:B------:R-:W1:Y:S01]  /*12b10*/  I2F.RP R11, R10 ;  /* 0x0000000a000b7306 */ /* 0x000e620000209400 */
[----:B------:R-:W-:-:S02]  /*12b20*/  LOP3.LUT R4, R4, R17, RZ, 0x3c, !PT ;  /* 0x0000001104047212 */ /* 0x000fc400078e3cff */
[----:B------:R-:W-:Y:S02]  /*12b30*/  IADD3 R8, RZ, -R8, RZ ;  /* 0x80000008ff087210 */ /* 0x000fe40007ffe0ff */
        /* <DEDUP_REMOVED lines=9> */
[----:B------:R-:W-:-:S06]  /*12bd0*/  IMAD.HI.U32 R24, R27, R24, R26 ;  /* 0x000000181b187227 */ /* 0x000fcc00078e001a */
[----:B------:R-:W-:-:S04]  /*12be0*/  IMAD.HI.U32 R15, R24, R9, RZ ;  /* 0x00000009180f7227 */ /* 0x000fc800078e00ff */
[----:B------:R-:W-:Y:S02]  /*12bf0*/  IMAD.HI.U32 R11, R24, R3, RZ ;  /* 0x00000003180b7227 */ /* 0x000fe400078e00ff */
[----:B------:R-:W2:Y:S02]  /*12c00*/  LD.E.64 R24, desc[UR6][R20.64+0x20] ;  /* 0x0000200614187980 */ /* 0x000ea4000c101b00 */
[-C--:B------:R-:W-:Y:S02]  /*12c10*/  IMAD R9, R15, R8.reuse, R9 ;  /* 0x000000080f097224 */ /* 0x080fe400078e0209 */
[----:B------:R-:W-:Y:S01]  /*12c20*/  IMAD R3, R11, R8, R3 ;  /* 0x000000080b037224 */ /* 0x000fe200078e0203 */
[----:B------:R-:W-:Y:S02]  /*12c30*/  LOP3.LUT R8, RZ, R17, RZ, 0x33, !PT ;  /* 0x00000011ff087212 */ /* 0x000fe400078e33ff */
        /* <DEDUP_REMOVED lines=9> */
[----:B------:R-:W-:-:S07]  /*12cd0*/  ISETP.NE.AND P3, PT, R17, RZ, PT ;  /* 0x000000ff1100720c */ /* 0x000fce0003f65270 */
[----:B------:R-:W-:Y:S02]  /*12ce0*/  @P6 VIADD R15, R15, 0x1 ;  /* 0x000000010f0f6836 */ /* 0x000fe40000000000 */
[----:B------:R-:W-:Y:S02]  /*12cf0*/  @P5 IADD3 R11, R11, 0x1, RZ ;  /* 0x000000010b0b5810 */ /* 0x000fe40007ffe0ff */
[----:B------:R-:W-:Y:S02]  /*12d00*/  @!P4 IMAD.MOV R15, RZ, RZ, -R15 ;  /* 0x000000ffff0fc224 */ /* 0x000fe400078e0a0f */
[----:B------:R-:W-:-:S03]  /*12d10*/  @!P2 IADD3 R11, -R11, RZ, RZ ;  /* 0x000000ff0b0ba210 */ /* 0x000fc60007ffe1ff */
[C---:B------:R-:W-:Y:S02]  /*12d20*/  SEL R9, R8.reuse, R15, !P3 ;  /* 0x0000000f08097207 */ /* 0x040fe40005800000 */
[----:B------:R-:W-:Y:S02]  /*12d30*/  SEL R8, R8, R11, !P3 ;  /* 0x0000000b08087207 */ /* 0x000fe40005800000 */
[----:B------:R-:W3:Y:S01]  /*12d40*/  LD.E.64 R10, desc[UR6][R20.64+0x38] ;  /* 0x00003806140a7980 */ /* 0x000ee2000c101b00 */
        /* <DEDUP_REMOVED lines=9> */
[----:B------:R-:W-:Y:S01]  /*12de0*/  IMAD R8, R10, R9, R8 ;  /* 0x000000090a087224 */ /* 0x000fe200078e0208 */
[----:B----4-:R-:W-:-:S03]  /*12df0*/  IADD3 R3, -R4, R3, RZ ;  /* 0x0000000304037210 */ /* 0x010fc60007ffe1ff */
[----:B------:R-:W-:Y:S01]  /*12e00*/  IMAD.IADD R27, R27, 0x1, R8 ;  /* 0x000000011b1b7824 */ /* 0x000fe200078e0208 */
[----:B------:R-:W-:Y:S01]  /*12e10*/  SHF.R.S32.HI R4, RZ, 0x1f, R3 ;  /* 0x0000001fff047819 */ /* 0x000fe20000011403 */
[----:B--2---:R-:W-:-:S04]  /*12e20*/  IMAD R9, R25, R3, RZ ;  /* 0x0000000319097224 */ /* 0x004fc800078e02ff */
[----:B------:R-:W-:Y:S02]  /*12e30*/  IMAD R4, R24, R4, R9 ;  /* 0x0000000418047224 */ /* 0x000fe400078e0209 */
[----:B------:R-:W-:-:S04]  /*12e40*/  IMAD.WIDE.U32 R24, R3, R24, R26 ;  /* 0x0000001803187225 */ /* 0x000fc800078e001a */
[----:B------:R-:W-:Y:S01]  /*12e50*/  IMAD.MOV.U32 R9, RZ, RZ, R24 ;  /* 0x000000ffff097224 */ /* 0x000fe200078e0018 */
[----:B------:R-:W-:Y:S01]  /*12e60*/  IADD3 R8, R25, R4, RZ ;  /* 0x0000000419087210 */ /* 0x000fe20007ffe0ff */
[----:B------:R-:W-:Y:S05]  /*12e70*/  BRA `(.L_x_3654) ;  /* 0x00000000000c7947 */ /* 0x000fea0003800000 */
.L_x_3653:
[----:B------:R-:W2:Y:S02]  /*12e80*/  LD.E R9, desc[UR6][R20.64+0x38] ;  /* 0x0000380614097980 */ /* 0x000ea4000c101900 */
[----:B--2---:R-:W-:-:S04]  /*12e90*/  LEA R9, -R9, RZ, 0x6 ;  /* 0x000000ff09097211 */ /* 0x004fc800078e31ff */
[----:B------:R-:W-:Y:S02]  /*12ea0*/  SHF.R.S32.HI R8, RZ, 0x1f, R9 ;  /* 0x0000001fff087819 */ /* 0x000fe40000011409 */
.L_x_3654:
[----:B------:R-:W-:Y:S05]  /*12eb0*/  BSYNC B0 ;  /* 0x0000000000007941 */ /* 0x000fea0003800000 */
.L_x_3652:
        /* <DEDUP_REMOVED lines=26> */
.L_x_3651:
[----:B------:R-:W-:Y:S05]  /*13060*/  BSYNC B1 ;  /* 0x0000000000017941 */ /* 0x000fea0003800000 */
.L_x_3650:
[----:B------:R-:W2:Y:S01]  /*13070*/  LD.E R170, desc[UR6][R20.64+0xdc] ;  /* 0x0000dc0614aa7980 */ /* 0x000ea2000c101900 */
[----:B------:R-:W-:Y:S02]  /*13080*/  FMNMX.FTZ R3, R44, R50, !PT ;  /* 0x000000322c037209 */ /* 0x000fe40007810000 */
[----:B-1----:R-:W-:Y:S02]  /*13090*/  FMNMX.FTZ R11, R46, R48, !PT ;  /* 0x000000302e0b7209 */ /* 0x002fe40007810000 */
        /* <DEDUP_REMOVED lines=31> */
[----:B------:R-:W3:Y:S01]  /*13290*/  SHFL.BFLY PT, R4, R11, 0x2, 0x1f ;  /* 0x0c401f000b047f89 */ /* 0x000ee200000e0000 */
        /* <DEDUP_REMOVED lines=8> */
[----:B---3--:R-:W-:-:S03]  /*13320*/  FMNMX.FTZ R4, R11, R4, !PT ;  /* 0x000000040b047209 */ /* 0x008fc60007810000 */
[----:B------:R-:W1:Y:S04]  /*13330*/  SHFL.BFLY PT, R132, R9, 0x1, 0x1f ;  /* 0x0c201f0009847f89 */ /* 0x000e6800000e0000 */
[----:B------:R-:W3:Y:S04]  /*13340*/  SHFL.BFLY PT, R3, R4, 0x1, 0x1f ;  /* 0x0c201f0004037f89 */ /* 0x000ee800000e0000 */
[----:B------:R-:W-:Y:S04]  /*13350*/  LDSM.16.MT88.4 R124, [R198+0xc000] ;  /* 0x00c00000c67c783b */ /* 0x000fe80000004200 */
[----:B------:R-:W-:Y:S04]  /*13360*/  LDSM.16.MT88.4 R56, [R195+0xc000] ;  /* 0x00c00000c338783b */ /* 0x000fe80000004200 */
[----:B------:R-:W-:Y:S04]  /*13370*/  LDSM.16.MT88.4 R72, [R197+0xe000] ;  /* 0x00e00000c548783b */ /* 0x000fe80000004200 */
[----:B------:R-:W-:Y:S01]  /*13380*/  LDSM.16.MT88.4 R116, [R196+0x10000] ;  /* 0x01000000c474783b */ /* 0x000fe20000004200 */
[----:B-1----:R-:W-:-:S03]  /*13390*/  FMNMX.FTZ R132, R9, R132, !PT ;  /* 0x0000008409847209 */ /* 0x002fc60007810000 */
[----:B------:R-:W-:Y:S01]  /*133a0*/  LDSM.16.MT88.4 R144, [R195+0x10000] ;  /* 0x01000000c390783b */ /* 0x000fe20000004200 */
[----:B------:R-:W-:-:S03]  /*133b0*/  FSETP.NEU.FTZ.AND P2, PT, R132, -INF , PT ;  /* 0xff8000008400780b */ /* 0x000fc60003f5d000 */
[----:B------:R-:W-:Y:S01]  /*133c0*/  LDSM.16.MT88.4 R8, [R198+0xe800] ;  /* 0x00e80000c608783b */ /* 0x000fe20000004200 */
[----:B---3--:R-:W-:-:S03]  /*133d0*/  FMNMX.FTZ R3, R4, R3, !PT ;  /* 0x0000000304037209 */ /* 0x008fc60007810000 */
[----:B------:R-:W-:Y:S04]  /*133e0*/  LDSM.16.MT88.4 R140, [R198+0xc800] ;  /* 0x00c80000c68c783b */ /* 0x000fe80000004200 */
[----:B------:R-:W-:Y:S04]  /*133f0*/  LDSM.16.MT88.4 R28, [R195+0xc800] ;  /* 0x00c80000c31c783b */ /* 0x000fe80000004200 */
[----:B------:R-:W-:Y:S01]  /*13400*/  LDSM.16.MT88.4 R24, [R197+0xe800] ;  /* 0x00e80000c518783b */ /* 0x000fe20000004200 */
[C---:B--2---:R-:W-:Y:S01]  /*13410*/  FMUL.FTZ R175, R170.reuse, R132 ;  /* 0x00000084aaaf7220 */ /* 0x044fe20000410000 */
[----:B------:R-:W-:-:S04]  /*13420*/  FMUL.FTZ R169, R170, R3 ;  /* 0x00000003aaa97220 */ /* 0x000fc80000410000 */
[----:B------:R-:W-:Y:S02]  /*13430*/  FSEL R175, R175, RZ, P2 ;  /* 0x000000ffafaf7208 */ /* 0x000fe40001000000 */
[----:B------:R-:W-:-:S03]  /*13440*/  FSETP.NEU.FTZ.AND P2, PT, R3, -INF , PT ;  /* 0xff8000000300780b */ /* 0x000fc60003f5d000 */
[-CC-:B------:R-:W-:Y:S01]  /*13450*/  FFMA.FTZ R157, R40, R170.reuse, -R175.reuse ;  /* 0x000000aa289d7223 */ /* 0x180fe200000108af */
[-CC-:B------:R-:W-:Y:S01]  /*13460*/  FFMA.FTZ R154, R42, R170.reuse, -R175.reuse ;  /* 0x000000aa2a9a7223 */ /* 0x180fe200000108af */
[----:B------:R-:W-:Y:S01]  /*13470*/  FSEL R169, R169, RZ, P2 ;  /* 0x000000ffa9a97208 */ /* 0x000fe20001000000 */
[----:B------:R-:W1:Y:S01]  /*13480*/  LDSM.16.MT88.4 R40, [R197+0xc000] ;  /* 0x00c00000c528783b */ /* 0x000e620000004200 */
[-CC-:B------:R-:W-:Y:S01]  /*13490*/  FFMA.FTZ R159, R44, R170.reuse, -R175.reuse ;  /* 0x000000aa2c9f7223 */ /* 0x180fe200000108af */
[-C--:B------:R-:W-:Y:S01]  /*134a0*/  FFMA.FTZ R158, R50, R170.reuse, -R175 ;  /* 0x000000aa329e7223 */ /* 0x080fe200000108af */
[----:B------:R-:W-:Y:S01]  /*134b0*/  MUFU.EX2 R157, R157 ;  /* 0x0000009d009d7308 */ /* 0x000fe20000000800 */
[-CC-:B------:R-:W-:Y:S01]  /*134c0*/  FFMA.FTZ R160, R46, R170.reuse, -R169.reuse ;  /* 0x000000aa2ea07223 */ /* 0x180fe200000108a9 */
[-CC-:B------:R-:W-:Y:S01]  /*134d0*/  FFMA.FTZ R161, R48, R170.reuse, -R169.reuse ;  /* 0x000000aa30a17223 */ /* 0x180fe200000108a9 */
[-CC-:B------:R-:W-:Y:S01]  /*134e0*/  FFMA.FTZ R156, R60, R170.reuse, -R169.reuse ;  /* 0x000000aa3c9c7223 */ /* 0x180fe200000108a9 */
[-CC-:B------:R-:W-:Y:S01]  /*134f0*/  FFMA.FTZ R155, R62, R170.reuse, -R169.reuse ;  /* 0x000000aa3e9b7223 */ /* 0x180fe200000108a9 */
[-CC-:B------:R-:W-:Y:S01]  /*13500*/  FFMA.FTZ R152, R12, R170.reuse, -R169.reuse ;  /* 0x000000aa0c987223 */ /* 0x180fe200000108a9 */
[-C--:B------:R-:W-:Y:S01]  /*13510*/  FFMA.FTZ R149, R14, R170.reuse, -R169 ;  /* 0x000000aa0e957223 */ /* 0x080fe200000108a9 */
[-CC-:B------:R-:W-:Y:S01]  /*13520*/  FFMA.FTZ R153, R16, R170.reuse, -R175.reuse ;  /* 0x000000aa10997223 */ /* 0x180fe200000108af */
[----:B------:R-:W-:Y:S01]  /*13530*/  MUFU.EX2 R159, R159 ;  /* 0x0000009f009f7308 */ /* 0x000fe20000000800 */
[----:B------:R-:W2:Y:S01]  /*13540*/  LDSM.16.MT88.4 R12, [R197+0xc800] ;  /* 0x00c80000c50c783b */ /* 0x000ea20000004200 */
[-CC-:B------:R-:W-:Y:S01]  /*13550*/  FFMA.FTZ R150, R22, R170.reuse, -R175.reuse ;  /* 0x000000aa16967223 */ /* 0x180fe200000108af */
[-CC-:B------:R-:W-:Y:S01]  /*13560*/  FFMA.FTZ R151, R32, R170.reuse, -R175.reuse ;  /* 0x000000aa20977223 */ /* 0x180fe200000108af */
[-C--:B------:R-:W-:Y:S01]  /*13570*/  FFMA.FTZ R0, R18, R170.reuse, -R175 ;  /* 0x000000aa12007223 */ /* 0x080fe200000108af */
[-CC-:B------:R-:W-:Y:S01]  /*13580*/  FFMA.FTZ R148, R34, R170.reuse, -R169.reuse ;  /* 0x000000aa22947223 */ /* 0x180fe200000108a9 */
[-C--:B------:R-:W-:Y:S01]  /*13590*/  FFMA.FTZ R139, R6, R170.reuse, -R169 ;  /* 0x000000aa068b7223 */ /* 0x080fe200000108a9 */
[----:B------:R-:W3:Y:S01]  /*135a0*/  LDSM.16.MT88.4 R48, [R196+0xc000] ;  /* 0x00c00000c430783b */ /* 0x000ee20000004200 */
[----:B------:R-:W4:Y:S01]  /*135b0*/  MUFU.EX2 R158, R158 ;  /* 0x0000009e009e7308 */ /* 0x000f220000000800 */
[-CC-:B------:R-:W-:Y:S01]  /*135c0*/  FFMA.FTZ R163, R164, R170.reuse, -R175.reuse ;  /* 0x000000aaa4a37223 */ /* 0x180fe200000108af */
[-CC-:B------:R-:W-:Y:S01]  /*135d0*/  FFMA.FTZ R162, R162, R170.reuse, -R175.reuse ;  /* 0x000000aaa2a27223 */ /* 0x180fe200000108af */
[----:B------:R-:W5:Y:S01]  /*135e0*/  LDSM.16.MT88.4 R20, [R196+0xe800] ;  /* 0x00e80000c414783b */ /* 0x000f620000004200 */
[-CC-:B------:R-:W-:Y:S01]  /*135f0*/  FFMA.FTZ R164, R228, R170.reuse, -R175.reuse ;  /* 0x000000aae4a47223 */ /* 0x180fe200000108af */
[-C--:B------:R-:W-:Y:S01]  /*13600*/  FFMA.FTZ R165, R226, R170.reuse, -R175 ;  /* 0x000000aae2a57223 */ /* 0x080fe200000108af */
[-CC-:B------:R-:W-:Y:S01]  /*13610*/  FFMA.FTZ R166, R166, R170.reuse, -R169.reuse ;  /* 0x000000aaa6a67223 */ /* 0x180fe200000108a9 */
[----:B------:R-:W5:Y:S01]  /*13620*/  LDSM.16.MT88.4 R16, [R195+0xe800] ;  /* 0x00e80000c310783b */ /* 0x000f620000004200 */
[----:B------:R-:W1:Y:S01]  /*13630*/  MUFU.EX2 R154, R154 ;  /* 0x0000009a009a7308 */ /* 0x000e620000000800 */
[-CC-:B------:R-:W-:Y:S01]  /*13640*/  FFMA.FTZ R167, R224, R170.reuse, -R169.reuse ;  /* 0x000000aae0a77223 */ /* 0x180fe200000108a9 */
[-CC-:B------:R-:W-:Y:S01]  /*13650*/  FFMA.FTZ R171, R222, R170.reuse, -R169.reuse ;  /* 0x000000aadeab7223 */ /* 0x180fe200000108a9 */
[----:B------:R-:W-:Y:S01]  /*13660*/  LDSM.16.MT88.4 R32, [R196+0xc800] ;  /* 0x00c80000c420783b */ /* 0x000fe20000004200 */
[-C--:B------:R-:W-:Y:S01]  /*13670*/  FFMA.FTZ R212, R212, R170.reuse, -R169 ;  /* 0x000000aad4d47223 */ /* 0x080fe200000108a9 */
[-CC-:B------:R-:W-:Y:S01]  /*13680*/  FFMA.FTZ R221, R173, R170.reuse, -R175.reuse ;  /* 0x000000aaaddd7223 */ /* 0x180fe200000108af */
[-CC-:B------:R-:W-:Y:S01]  /*13690*/  FFMA.FTZ R215, R220, R170.reuse, -R175.reuse ;  /* 0x000000aadcd77223 */ /* 0x180fe200000108af */
[-CC-:B------:R-:W-:Y:S01]  /*136a0*/  FFMA.FTZ R218, R218, R170.reuse, -R175.reuse ;  /* 0x000000aadada7223 */ /* 0x180fe200000108af */
[----:B------:R-:W-:Y:S01]  /*136b0*/  MUFU.EX2 R160, R160 ;  /* 0x000000a000a07308 */ /* 0x000fe20000000800 */
[----:B----4-:R-:W-:Y:S01]  /*136c0*/  F2FP.BF16.F32.PACK_AB R112, R158, R159 ;  /* 0x0000009f9e70723e */ /* 0x010fe200000010ff */
[-C--:B------:R-:W-:Y:S01]  /*136d0*/  FFMA.FTZ R216, R216, R170.reuse, -R175 ;  /* 0x000000aad8d87223 */ /* 0x080fe200000108af */
[-CC-:B------:R-:W-:Y:S01]  /*136e0*/  FFMA.FTZ R173, R214, R170.reuse, -R169.reuse ;  /* 0x000000aad6ad7223 */ /* 0x180fe200000108a9 */
[-CC-:B------:R-:W-:Y:S01]  /*136f0*/  FFMA.FTZ R174, R174, R170.reuse, -R169.reuse ;  /* 0x000000aaaeae7223 */ /* 0x180fe200000108a9 */
[-CC-:B------:R-:W-:Y:S01]  /*13700*/  FFMA.FTZ R172, R172, R170.reuse, -R169.reuse ;  /* 0x000000aaacac7223 */ /* 0x180fe200000108a9 */
[----:B------:R-:W-:Y:S01]  /*13710*/  FFMA.FTZ R219, R168, R170, -R169 ;  /* 0x000000aaa8db7223 */ /* 0x000fe200000108a9 */
[----:B------:R-:W-:Y:S01]  /*13720*/  FADD.FTZ R158, R159, R158 ;  /* 0x0000009e9f9e7221 */ /* 0x000fe20000010000 */
[----:B------:R-:W4:Y:S01]  /*13730*/  MUFU.EX2 R161, R161 ;  /* 0x000000a100a17308 */ /* 0x000f220000000800 */
[----:B-1----:R-:W-:-:S02]  /*13740*/  F2FP.BF16.F32.PACK_AB R114, R154, R157 ;  /* 0x0000009d9a72723e */ /* 0x002fc400000010ff */
[----:B------:R-:W-:-:S04]  /*13750*/  FADD.FTZ R157, R157, R158 ;  /* 0x0000009e9d9d7221 */ /* 0x000fc80000010000 */
[----:B------:R-:W-:Y:S01]  /*13760*/  FADD.FTZ R154, R154, R157 ;  /* 0x0000009d9a9a7221 */ /* 0x000fe20000010000 */
        /* <DEDUP_REMOVED lines=45> */
[C---:B------:R-:W-:Y:S05]  /*13a40*/  HMMA.16816.F32.BF16 R60, R4.reuse, R8, R60 ;  /* 0x00000008043c723c */ /* 0x040fea000004183c */
[----:B------:R-:W-:Y:S01]  /*13a50*/  MUFU.EX2 R166, R166 ;  /* 0x000000a600a67308 */ /* 0x000fe20000000800 */
[----:B------:R-:W-:Y:S01]  /*13a60*/  HMMA.16816.F32.BF16 R64, R4, R10, R64 ;  /* 0x0000000a0440723c */ /* 0x000fe20000041840 */
[----:B------:R-:W4:Y:S05]  /*13a70*/  LDSM.16.MT88.4 R8, [R197+0x10800] ;  /* 0x01080000c508783b */ /* 0x000f2a0000004200 */
[C---:B------:R-:W-:Y:S01]  /*13a80*/  HMMA.16816.F32.BF16 R120, R112.reuse, R122, RZ ;  /* 0x0000007a7078723c */ /* 0x040fe200000418ff */
[----:B------:R-:W1:Y:S05]  /*13a90*/  MUFU.EX2 R167, R167 ;  /* 0x000000a700a77308 */ /* 0x000e6a0000000800 */
[----:B---3--:R-:W-:Y:S03]  /*13aa0*/  HMMA.16816.F32.BF16 R44, R112, R48, RZ ;  /* 0x00000030702c723c */ /* 0x008fe600000418ff */
[----:B------:R-:W-:Y:S03]  /*13ab0*/  MUFU.EX2 R171, R171 ;  /* 0x000000ab00ab7308 */ /* 0x000fe60000000800 */
[C---:B-----5:R-:W-:Y:S05]  /*13ac0*/  HMMA.16816.F32.BF16 R76, R4.reuse, R20, R76 ;  /* 0x00000014044c723c */ /* 0x060fea000004184c */
[----:B------:R-:W3:Y:S01]  /*13ad0*/  MUFU.EX2 R212, R212 ;  /* 0x000000d400d47308 */ /* 0x000ee20000000800 */
[C---:B------:R-:W-:Y:S01]  /*13ae0*/  HMMA.16816.F32.BF16 R80, R4.reuse, R22, R80 ;  /* 0x000000160450723c */ /* 0x040fe20000041850 */
[----:B------:R-:W5:Y:S05]  /*13af0*/  LDSM.16.MT88.4 R20, [R196+0x10800] ;  /* 0x01080000c414783b */ /* 0x000f6a0000004200 */
[C---:B------:R-:W-:Y:S01]  /*13b00*/  HMMA.16816.F32.BF16 R84, R4.reuse, R16, R84 ;  /* 0x000000100454723c */ /* 0x040fe20000041854 */
[----:B------:R-:W-:Y:S05]  /*13b10*/  MUFU.EX2 R215, R215 ;  /* 0x000000d700d77308 */ /* 0x000fea0000000800 */
[----:B------:R-:W-:Y:S01]  /*13b20*/  HMMA.16816.F32.BF16 R88, R4, R18, R88 ;  /* 0x000000120458723c */ /* 0x000fe20000041858 */
[----:B------:R-:W1:Y:S02]  /*13b30*/  LDSM.16.MT88.4 R16, [R195+0x10800] ;  /* 0x01080000c310783b */ /* 0x000e640000004200 */
[----:B------:R-:W3:Y:S03]  /*13b40*/  MUFU.EX2 R218, R218 ;  /* 0x000000da00da7308 */ /* 0x000ee60000000800 */
[----:B------:R-:W-:Y:S05]  /*13b50*/  HMMA.16816.F32.BF16 R48, R112, R50, RZ ;  /* 0x000000327030723c */ /* 0x000fea00000418ff */
[----:B------:R-:W-:Y:S01]  /*13b60*/  MUFU.EX2 R216, R216 ;  /* 0x000000d800d87308 */ /* 0x000fe20000000800 */
[C---:B--2---:R-:W-:Y:S06]  /*13b70*/  HMMA.16816.F32.BF16 R92, R4.reuse, R12, R92 ;  /* 0x0000000c045c723c */ /* 0x044fec000004185c */
[C---:B------:R-:W-:Y:S01]  /*13b80*/  HMMA.16816.F32.BF16 R96, R4.reuse, R14, R96 ;  /* 0x0000000e0460723c */ /* 0x040fe20000041860 */
[----:B------:R-:W2:Y:S01]  /*13b90*/  LDSM.16.MT88.4 R12, [R196+0xd000] ;  /* 0x00d00000c40c783b */ /* 0x000ea20000004200 */
[----:B------:R-:W-:Y:S04]  /*13ba0*/  MUFU.EX2 R221, R221 ;  /* 0x000000dd00dd7308 */ /* 0x000fe80000000800 */
        /* <DEDUP_REMOVED lines=30> */
[C---:B-----5:R-:W-:Y:S06]  /*13d90*/  HMMA.16816.F32.BF16 R104, R4.reuse, R20, R104 ;  /* 0x000000140468723c */ /* 0x060fec0000041868 */
        /* <DEDUP_REMOVED lines=11> */
[----:B---3--:R-:W-:Y:S01]  /*13e50*/  F2FP.BF16.F32.PACK_AB R7, R212, R171 ;  /* 0x000000abd407723e */ /* 0x008fe200000010ff */
        /* <DEDUP_REMOVED lines=8> */
[C---:B----4-:R-:W-:Y:S06]  /*13ee0*/  HMMA.16816.F32.BF16 R76, R4.reuse, R8, R76 ;  /* 0x00000008044c723c */ /* 0x050fec000004184c */
[C---:B------:R-:W-:Y:S01]  /*13ef0*/  HMMA.16816.F32.BF16 R80, R4.reuse, R10, R80 ;  /* 0x0000000a0450723c */ /* 0x040fe20000041850 */
[----:B------:R-:W3:Y:S05]  /*13f00*/  LDSM.16.MT88.4 R8, [R196+0x11000] ;  /* 0x01100000c408783b */ /* 0x000eea0000004200 */
[C---:B-----5:R-:W-:Y:S06]  /*13f10*/  HMMA.16816.F32.BF16 R84, R4.reuse, R20, R84 ;  /* 0x000000140454723c */ /* 0x060fec0000041854 */
        /* <DEDUP_REMOVED lines=146> */
.L_x_3657:
[----:B--2---:R-:W-:Y:S02]  /*14840*/  R2UR UR4, R214 ;  /* 0x00000000d60472ca */ /* 0x004fe400000e0000 */
[----:B------:R-:W-:-:S13]  /*14850*/  R2UR UR5, R215 ;  /* 0x00000000d70572ca */ /* 0x000fda00000e0000 */
[----:B-1----:R-:W2:Y:S02]  /*14860*/  LD.E R4, desc[UR4][R216.64+0x40] ;  /* 0x00004004d8047980 */ /* 0x002ea4000c101900 */
[----:B--2---:R-:W-:-:S05]  /*14870*/  IMAD.U32 R4, R4, -0x40, RZ ;  /* 0xffffffc004047824 */ /* 0x004fca00078e00ff */
[----:B------:R-:W-:Y:S02]  /*14880*/  SHF.R.S32.HI R0, RZ, 0x1f, R4 ;  /* 0x0000001fff007819 */ /* 0x000fe40000011404 */
.L_x_3658:
[----:B------:R-:W-:Y:S05]  /*14890*/  BSYNC B0 ;  /* 0x0000000000007941 */ /* 0x000fea0003800000 */
.L_x_3656:
        /* <DEDUP_REMOVED lines=47> */
[----:B------:R-:W-:Y:S04]  /*14b90*/  LDSM.16.M88.4 R20, [R192] ;  /* 0x00000000c014783b */ /* 0x000fe80000000200 */
[----:B-1----:R-:W1:Y:S04]  /*14ba0*/  LDSM.16.M88.4 R4, [R191] ;  /* 0x00000000bf04783b */ /* 0x002e680000000200 */
[----:B------:R-:W5:Y:S04]  /*14bb0*/  LDSM.16.M88.4 R32, [R193+0x7000] ;  /* 0x00700000c120783b */ /* 0x000f680000000200 */
[----:B------:R-:W5:Y:S04]  /*14bc0*/  LDSM.16.M88.4 R24, [R193+0x7800] ;  /* 0x00780000c118783b */ /* 0x000f680000000200 */
[----:B------:R-:W5:Y:S04]  /*14bd0*/  LDSM.16.M88.4 R228, [R187] ;  /* 0x00000000bbe4783b */ /* 0x000f680000000200 */
[----:B------:R-:W-:Y:S04]  /*14be0*/  LDSM.16.M88.4 R28, [R190] ;  /* 0x00000000be1c783b */ /* 0x000fe80000000200 */
[----:B--2---:R-:W2:Y:S04]  /*14bf0*/  LDSM.16.M88.4 R8, [R188+0x6000] ;  /* 0x00600000bc08783b */ /* 0x004ea80000000200 */
[----:B------:R-:W2:Y:S01]  /*14c00*/  LDSM.16.M88.4 R160, [R186] ;  /* 0x00000000baa0783b */ /* 0x000ea20000000200 */
[C---:B---3--:R-:W-:Y:S03]  /*14c10*/  HMMA.16816.F32.BF16 R16, R168.reuse, R12, RZ ;  /* 0x0000000ca810723c */ /* 0x048fe600000418ff */
[----:B------:R-:W3:Y:S04]  /*14c20*/  LDSM.16.M88.4 R156, [R185] ;  /* 0x00000000b99c783b */ /* 0x000ee80000000200 */
[----:B------:R-:W3:Y:S01]  /*14c30*/  LDSM.16.M88.4 R224, [R188+0x6800] ;  /* 0x00680000bce0783b */ /* 0x000ee20000000200 */
[C---:B------:R-:W-:Y:S03]  /*14c40*/  HMMA.16816.F32.BF16 R12, R168.reuse, R14, RZ ;  /* 0x0000000ea80c723c */ /* 0x040fe600000418ff */
[----:B------:R-:W-:Y:S03]  /*14c50*/  LDSM.16.M88.4 R164, [R188+0x7000] ;  /* 0x00700000bca4783b */ /* 0x000fe60000000200 */
[C---:B----4-:R-:W-:Y:S01]  /*14c60*/  HMMA.16816.F32.BF16 R148, R168.reuse, R144, RZ ;  /* 0x00000090a894723c */ /* 0x050fe200000418ff */
[----:B------:R-:W-:Y:S01]  /*14c70*/  LDSM.16.M88.4 R152, [R188+0x7800] ;  /* 0x00780000bc98783b */ /* 0x000fe20000000200 */
[----:B------:R-:W4:Y:S04]  /*14c80*/  S2R R0, SR_TID.X ;  /* 0x0000000000007919 */ /* 0x000f280000002100 */
[----:B------:R-:W-:Y:S01]  /*14c90*/  HMMA.16816.F32.BF16 R144, R168, R146, RZ ;  /* 0x00000092a890723c */ /* 0x000fe200000418ff */
[----:B------:R-:W0:Y:S05]  /*14ca0*/  LDGDEPBAR ;  /* 0x00000000000079af */ /* 0x000e2a0000000000 */
[----:B-1----:R-:W-:Y:S06]  /*14cb0*/  HMMA.16816.F32.BF16 R16, R20, R4, R16 ;  /* 0x000000041410723c */ /* 0x002fec0000041810 */
[C---:B-----5:R-:W-:Y:S06]  /*14cc0*/  HMMA.16816.F32.BF16 R140, R168.reuse, R32, RZ ;  /* 0x00000020a88c723c */ /* 0x060fec00000418ff */
[C---:B------:R-:W-:Y:S06]  /*14cd0*/  HMMA.16816.F32.BF16 R32, R168.reuse, R34, RZ ;  /* 0x00000022a820723c */ /* 0x040fec00000418ff */
[C---:B------:R-:W-:Y:S06]  /*14ce0*/  HMMA.16816.F32.BF16 R172, R168.reuse, R24, RZ ;  /* 0x00000018a8ac723c */ /* 0x040fec00000418ff */
[----:B------:R-:W-:Y:S01]  /*14cf0*/  HMMA.16816.F32.BF16 R168, R168, R26, RZ ;  /* 0x0000001aa8a8723c */ /* 0x000fe200000418ff */
[----:B------:R-:W-:Y:S01]  /*14d00*/  LDSM.16.M88.4 R24, [R189] ;  /* 0x00000000bd18783b */ /* 0x000fe20000000200 */
[----:B----4-:R-:W-:-:S04]  /*14d10*/  IMAD.SHL.U32 R0, R0, 0x2, RZ ;  /* 0x0000000200007824 */ /* 0x010fc800078e00ff */
[C---:B------:R-:W-:Y:S01]  /*14d20*/  HMMA.16816.F32.BF16 R12, R20.reuse, R6, R12 ;  /* 0x00000006140c723c */ /* 0x040fe2000004180c */
[----:B------:R-:W1:Y:S05]  /*14d30*/  LDSM.16.M88.4 R4, [R184] ;  /* 0x00000000b804783b */ /* 0x000e6a0000000200 */
[C---:B------:R-:W-:Y:S06]  /*14d40*/  HMMA.16816.F32.BF16 R148, R20.reuse, R228, R148 ;  /* 0x000000e41494723c */ /* 0x040fec0000041894 */
[----:B------:R-:W-:Y:S01]  /*14d50*/  HMMA.16816.F32.BF16 R144, R20, R230, R144 ;  /* 0x000000e61490723c */ /* 0x000fe20000041890 */
[----:B------:R-:W4:Y:S05]  /*14d60*/  LDSM.16.M88.4 R228, [R184+0x800] ;  /* 0x00080000b8e4783b */ /* 0x000f2a0000000200 */
[----:B--2---:R-:W-:Y:S06]  /*14d70*/  HMMA.16816.F32.BF16 R16, R28, R8, R16 ;  /* 0x000000081c10723c */ /* 0x004fec0000041810 */
[C---:B------:R-:W-:Y:S06]  /*14d80*/  HMMA.16816.F32.BF16 R140, R20.reuse, R160, R140 ;  /* 0x000000a0148c723c */ /* 0x040fec000004188c */
[C---:B------:R-:W-:Y:S01]  /*14d90*/  HMMA.16816.F32.BF16 R32, R20.reuse, R162, R32 ;  /* 0x000000a21420723c */ /* 0x040fe20000041820 */
[----:B------:R-:W-:Y:S05]  /*14da0*/  LDSM.16.M88.4 R160, [R184+0x1000] ;  /* 0x00100000b8a0783b */ /* 0x000fea0000000200 */
[C---:B---3--:R-:W-:Y:S06]  /*14db0*/  HMMA.16816.F32.BF16 R172, R20.reuse, R156, R172 ;  /* 0x0000009c14ac723c */ /* 0x048fec00000418ac */
[----:B------:R-:W-:Y:S01]  /*14dc0*/  HMMA.16816.F32.BF16 R168, R20, R158, R168 ;  /* 0x0000009e14a8723c */ /* 0x000fe200000418a8 */
[----:B------:R-:W-:Y:S04]  /*14dd0*/  LDSM.16.M88.4 R20, [R194+0x2000] ;  /* 0x00200000c214783b */ /* 0x000fe80000000200 */
[----:B------:R-:W-:Y:S01]  /*14de0*/  LDSM.16.M88.4 R156, [R184+0x1800] ;  /* 0x00180000b89c783b */ /* 0x000fe20000000200 */
[C---:B------:R-:W-:Y:S03]  /*14df0*/  HMMA.16816.F32.BF16 R12, R28.reuse, R10, R12 ;  /* 0x0000000a1c0c723c */ /* 0x040fe6000004180c */
[----:B------:R-:W2:Y:S03]  /*14e00*/  LDSM.16.M88.4 R8, [R193+0x8000] ;  /* 0x00800000c108783b */ /* 0x000ea60000000200 */
[C---:B------:R-:W-:Y:S06]  /*14e10*/  HMMA.16816.F32.BF16 R148, R28.reuse, R224, R148 ;  /* 0x000000e01c94723c */ /* 0x040fec0000041894 */
        /* <DEDUP_REMOVED lines=11> */
[----:B------:R-:W1:Y:S03]  /*14ed0*/  LDSM.16.M88.4 R4, [R183] ;  /* 0x00000000b704783b */ /* 0x000e660000000200 */
[C---:B----4-:R-:W-:Y:S06]  /*14ee0*/  HMMA.16816.F32.BF16 R148, R24.reuse, R228, R148 ;  /* 0x000000e41894723c */ /* 0x050fec0000041894 */
[----:B------:R-:W-:Y:S01]  /*14ef0*/  HMMA.16816.F32.BF16 R144, R24, R230, R144 ;  /* 0x000000e61890723c */ /* 0x000fe20000041890 */
[----:B------:R-:W4:Y:S05]  /*14f00*/  LDSM.16.M88.4 R228, [R182] ;  /* 0x00000000b6e4783b */ /* 0x000f2a0000000200 */
[----:B--2---:R-:W-:Y:S06]  /*14f10*/  HMMA.16816.F32.BF16 R16, R20, R8, R16 ;  /* 0x000000081410723c */ /* 0x004fec0000041810 */
        /* <DEDUP_REMOVED lines=30> */
[----:B------:R-:W-:Y:S01]  /*15100*/  HMMA.16816.F32.BF16 R168, R152, R158, R168 ;  /* 0x0000009e98a8723c */ /* 0x000fe200000418a8 */
[----:B------:R-:W-:Y:S04]  /*15110*/  LDSM.16.M88.4 R156, [R184+0x3000] ;  /* 0x00300000b89c783b */ /* 0x000fe80000000200 */
[----:B------:R-:W-:Y:S01]  /*15120*/  LDSM.16.M88.4 R152, [R184+0x3800] ;  /* 0x00380000b898783b */ /* 0x000fe20000000200 */
[C---:B------:R-:W-:Y:S03]  /*15130*/  HMMA.16816.F32.BF16 R12, R8.reuse, R26, R12 ;  /* 0x0000001a080c723c */ /* 0x040fe6000004180c */
[----:B------:R-:W4:Y:S03]  /*15140*/  LDSM.16.M88.4 R24, [R193+0xa000] ;  /* 0x00a00000c118783b */ /* 0x000f260000000200 */
[C---:B---3--:R-:W-:Y:S06]  /*15150*/  HMMA.16816.F32.BF16 R148, R8.reuse, R224, R148 ;  /* 0x000000e00894723c */ /* 0x048fec0000041894 */
[----:B------:R-:W-:Y:S01]  /*15160*/  HMMA.16816.F32.BF16 R144, R8, R226, R144 ;  /* 0x000000e20890723c */ /* 0x000fe20000041890 */
[----:B------:R-:W-:Y:S05]  /*15170*/  LDSM.16.M88.4 R224, [R193+0xb800] ;  /* 0x00b80000c1e0783b */ /* 0x000fea0000000200 */
[----:B-1----:R-:W-:Y:S06]  /*15180*/  HMMA.16816.F32.BF16 R16, R28, R4, R16 ;  /* 0x000000041c10723c */ /* 0x002fec0000041810 */
[C---:B------:R-:W-:Y:S06]  /*15190*/  HMMA.16816.F32.BF16 R172, R8.reuse, R20, R172 ;  /* 0x0000001408ac723c */ /* 0x040fec00000418ac */
[C---:B------:R-:W-:Y:S01]  /*151a0*/  HMMA.16816.F32.BF16 R168, R8.reuse, R22, R168 ;  /* 0x0000001608a8723c */ /* 0x040fe200000418a8 */
[----:B------:R-:W1:Y:S05]  /*151b0*/  LDSM.16.M88.4 R20, [R193+0xa800] ;  /* 0x00a80000c114783b */ /* 0x000e6a0000000200 */
[C---:B------:R-:W-:Y:S06]  /*151c0*/  HMMA.16816.F32.BF16 R140, R8.reuse, R164, R140 ;  /* 0x000000a4088c723c */ /* 0x040fec000004188c */
[----:B------:R-:W-:Y:S01]  /*151d0*/  HMMA.16816.F32.BF16 R32, R8, R166, R32 ;  /* 0x000000a60820723c */ /* 0x000fe20000041820 */
[----:B------:R-:W-:Y:S04]  /*151e0*/  LDSM.16.M88.4 R164, [R192+0x4000] ;  /* 0x00400000c0a4783b */ /* 0x000fe80000000200 */
[----:B------:R-:W-:Y:S01]  /*151f0*/  LDSM.16.M88.4 R8, [R193+0xb000] ;  /* 0x00b00000c108783b */ /* 0x000fe20000000200 */
[C---:B------:R-:W-:Y:S03]  /*15200*/  HMMA.16816.F32.BF16 R12, R28.reuse, R6, R12 ;  /* 0x000000061c0c723c */ /* 0x040fe6000004180c */
[----:B------:R-:W3:Y:S03]  /*15210*/  LDSM.16.M88.4 R4, [R179] ;  /* 0x00000000b304783b */ /* 0x000ee60000000200 */
        /* <DEDUP_REMOVED lines=13> */
[C---:B-1----:R-:W-:Y:S06]  /*152f0*/  HMMA.16816.F32.BF16 R148, R228.reuse, R20, R148 ;  /* 0x00000014e494723c */ /* 0x042fec0000041894 */
[----:B------:R-:W-:Y:S01]  /*15300*/  HMMA.16816.F32.BF16 R144, R228, R22, R144 ;  /* 0x00000016e490723c */ /* 0x000fe20000041890 */
[----:B------:R-:W1:Y:S05]  /*15310*/  LDSM.16.M88.4 R20, [R188+0xa800] ;  /* 0x00a80000bc14783b */ /* 0x000e6a0000000200 */
[----:B---3--:R-:W-:Y:S06]  /*15320*/  HMMA.16816.F32.BF16 R16, R164, R4, R16 ;  /* 0x00000004a410723c */ /* 0x008fec0000041810 */
[C---:B------:R-:W-:Y:S06]  /*15330*/  HMMA.16816.F32.BF16 R140, R228.reuse, R8, R140 ;  /* 0x00000008e48c723c */ /* 0x040fec000004188c */
[----:B------:R-:W-:Y:S01]  /*15340*/  HMMA.16816.F32.BF16 R32, R228, R10, R32 ;  /* 0x0000000ae420723c */ /* 0x000fe20000041820 */
[----:B------:R-:W-:Y:S05]  /*15350*/  LDSM.16.M88.4 R8, [R189+0x4000] ;  /* 0x00400000bd08783b */ /* 0x000fea0000000200 */
[C---:B------:R-:W-:Y:S01]  /*15360*/  HMMA.16816.F32.BF16 R12, R164.reuse, R6, R12 ;  /* 0x00000006a40c723c */ /* 0x040fe2000004180c */
[----:B------:R-:W3:Y:S05]  /*15370*/  LDSM.16.M88.4 R4, [R184+0x4000] ;  /* 0x00400000b804783b */ /* 0x000eea0000000200 */
[C---:B--2---:R-:W-:Y:S06]  /*15380*/  HMMA.16816.F32.BF16 R148, R164.reuse, R160, R148 ;  /* 0x000000a0a494723c */ /* 0x044fec0000041894 */
[----:B------:R-:W-:Y:S01]  /*15390*/  HMMA.16816.F32.BF16 R144, R164, R162, R144 ;  /* 0x000000a2a490723c */ /* 0x000fe20000041890 */
[----:B------:R-:W2:Y:S05]  /*153a0*/  LDSM.16.M88.4 R160, [R188+0xb000] ;  /* 0x00b00000bca0783b */ /* 0x000eaa0000000200 */
[----:B----4-:R-:W-:Y:S06]  /*153b0*/  HMMA.16816.F32.BF16 R16, R28, R24, R16 ;  /* 0x000000181c10723c */ /* 0x010fec0000041810 */
[C---:B------:R-:W-:Y:S06]  /*153c0*/  HMMA.16816.F32.BF16 R172, R228.reuse, R224, R172 ;  /* 0x000000e0e4ac723c */ /* 0x040fec00000418ac */
[----:B------:R-:W-:Y:S01]  /*153d0*/  HMMA.16816.F32.BF16 R168, R228, R226, R168 ;  /* 0x000000e2e4a8723c */ /* 0x000fe200000418a8 */
[----:B------:R-:W4:Y:S05]  /*153e0*/  LDSM.16.M88.4 R224, [R184+0x4800] ;  /* 0x00480000b8e0783b */ /* 0x000f2a0000000200 */
[----:B------:R-:W-:Y:S06]  /*153f0*/  HMMA.16816.F32.BF16 R140, R164, R156, R140 ;  /* 0x0000009ca48c723c */ /* 0x000fec000004188c */
[C---:B------:R-:W-:Y:S01]  /*15400*/  HMMA.16816.F32.BF16 R12, R28.reuse, R26, R12 ;  /* 0x0000001a1c0c723c */ /* 0x040fe2000004180c */
[----:B------:R-:W-:Y:S05]  /*15410*/  LDSM.16.M88.4 R24, [R184+0x5000] ;  /* 0x00500000b818783b */ /* 0x000fea0000000200 */
[C---:B-1----:R-:W-:Y:S06]  /*15420*/  HMMA.16816.F32.BF16 R148, R28.reuse, R20, R148 ;  /* 0x000000141c94723c */ /* 0x042fec0000041894 */
[----:B------:R-:W-:Y:S01]  /*15430*/  HMMA.16816.F32.BF16 R144, R28, R22, R144 ;  /* 0x000000161c90723c */ /* 0x000fe20000041890 */
[----:B------:R-:W1:Y:S05]  /*15440*/  LDSM.16.M88.4 R20, [R188+0xb800] ;  /* 0x00b80000bc14783b */ /* 0x000e6a0000000200 */
[----:B------:R-:W-:Y:S06]  /*15450*/  HMMA.16816.F32.BF16 R32, R164, R158, R32 ;  /* 0x0000009ea420723c */ /* 0x000fec0000041820 */
[----:B---3--:R-:W-:Y:S06]  /*15460*/  HMMA.16816.F32.BF16 R16, R8, R4, R16 ;  /* 0x000000040810723c */ /* 0x008fec0000041810 */
[----:B------:R-:W-:Y:S01]  /*15470*/  HMMA.16816.F32.BF16 R172, R164, R152, R172 ;  /* 0x00000098a4ac723c */ /* 0x000fe200000418ac */
[----:B------:R-:W-:-:S05]  /*15480*/  LOP3.LUT R5, R0, 0x6, RZ, 0xc0, !PT ;  /* 0x0000000600057812 */ /* 0x000fca00078ec0ff */
[----:B------:R-:W-:Y:S01]  /*15490*/  IMAD R0, R208, 0x40, R5 ;  /* 0x00000040d0007824 */ /* 0x000fe200078e0205 */
[----:B--2---:R-:W-:Y:S03]  /*154a0*/  HMMA.16816.F32.BF16 R140, R28, R160, R140 ;  /* 0x000000a01c8c723c */ /* 0x004fe6000004188c */
[C---:B------:R-:W-:Y:S02]  /*154b0*/  VIADD R4, R0.reuse, 0x1 ;  /* 0x0000000100047836 */ /* 0x040fe40000000000 */
[C---:B------:R-:W-:Y:S01]  /*154c0*/  VIADD R5, R0.reuse, 0x8 ;  /* 0x0000000800057836 */ /* 0x040fe20000000000 */
[----:B------:R-:W-:Y:S01]  /*154d0*/  HMMA.16816.F32.BF16 R168, R164, R154, R168 ;  /* 0x0000009aa4a8723c */ /* 0x000fe200000418a8 */
[----:B------:R-:W-:Y:S01]  /*154e0*/  VIADD R152, R0, 0x10 ;  /* 0x0000001000987836 */ /* 0x000fe20000000000 */
[-C--:B------:R-:W-:Y:S01]  /*154f0*/  ISETP.GE.AND P1, PT, R4, R2.reuse, PT ;  /* 0x000000020400720c */ /* 0x080fe20003f26270 */
[----:B------:R-:W-:Y:S01]  /*15500*/  VIADD R139, R0, 0x11 ;  /* 0x00000011008b7836 */ /* 0x000fe20000000000 */
[----:B------:R-:W-:Y:S01]  /*15510*/  ISETP.GE.AND P4, PT, R4, R133, PT ;  /* 0x000000850400720c */ /* 0x000fe20003f86270 */
[----:B------:R-:W-:Y:S01]  /*15520*/  VIADD R4, R0, 0x9 ;  /* 0x0000000900047836 */ /* 0x000fe20000000000 */
[----:B------:R-:W-:Y:S01]  /*15530*/  HMMA.16816.F32.BF16 R12, R8, R6, R12 ;  /* 0x00000006080c723c */ /* 0x000fe2000004180c */
[----:B------:R-:W-:-:S02]  /*15540*/  ISETP.GE.AND P6, PT, R5, R2, PT ;  /* 0x000000020500720c */ /* 0x000fc40003fc6270 */
[-C--:B------:R-:W-:Y:S02]  /*15550*/  ISETP.GE.AND P3, PT, R5, R133.reuse, PT ;  /* 0x000000850500720c */ /* 0x080fe40003f66270 */
[C---:B------:R-:W-:Y:S01]  /*15560*/  ISETP.GE.AND P5, PT, R4.reuse, R2, PT ;  /* 0x000000020400720c */ /* 0x040fe20003fa6270 */
[----:B------:R-:W-:Y:S01]  /*15570*/  HMMA.16816.F32.BF16 R32, R28, R162, R32 ;  /* 0x000000a21c20723c */ /* 0x000fe20000041820 */
[----:B------:R-:W-:Y:S02]  /*15580*/  ISETP.GE.AND P2, PT, R4, R133, PT ;  /* 0x000000850400720c */ /* 0x000fe40003f46270 */
[----:B------:R-:W2:Y:S01]  /*15590*/  LDSM.16.M88.4 R4, [R184+0x5800] ;  /* 0x00580000b804783b */ /* 0x000ea20000000200 */
[----:B------:R-:W-:Y:S01]  /*155a0*/  FSEL R138, R17, -INF , !P1 ;  /* 0xff800000118a7808 */ /* 0x000fe20004800000 */
[----:B------:R-:W-:-:S04]  /*155b0*/  DEPBAR.LE SB0, 0x0 ;  /* 0x000080000000791a */ /* 0x000fc80000000000 */
[----:B----4-:R-:W-:Y:S01]  /*155c0*/  HMMA.16816.F32.BF16 R148, R8, R224, R148 ;  /* 0x000000e00894723c */ /* 0x010fe20000041894 */
[----:B------:R-:W-:-:S05]  /*155d0*/  ISETP.GE.AND P1, PT, R152, R2, PT ;  /* 0x000000029800720c */ /* 0x000fca0003f26270 */
[----:B------:R-:W-:Y:S03]  /*155e0*/  HMMA.16816.F32.BF16 R144, R8, R226, R144 ;  /* 0x000000e20890723c */ /* 0x000fe60000041890 */
[----:B------:R-:W-:Y:S01]  /*155f0*/  FSEL R242, R13, -INF , !P5 ;  /* 0xff8000000df27808 */ /* 0x000fe20006800000 */
[----:B------:R-:W-:Y:S01]  /*15600*/  VIADD R13, R0, 0x18 ;  /* 0x00000018000d7836 */ /* 0x000fe20000000000 */
[-C--:B------:R-:W-:Y:S01]  /*15610*/  ISETP.GE.AND P5, PT, R139, R133.reuse, PT ;  /* 0x000000858b00720c */ /* 0x080fe20003fa6270 */
[----:B-1----:R-:W-:Y:S01]  /*15620*/  HMMA.16816.F32.BF16 R172, R28, R20, R172 ;  /* 0x000000141cac723c */ /* 0x002fe200000418ac */
[----:B------:R-:W-:Y:S02]  /*15630*/  FSEL R12, R12, -INF , !P6 ;  /* 0xff8000000c0c7808 */ /* 0x000fe40007000000 */
[----:B------:R-:W-:Y:S02]  /*15640*/  FSEL R14, R14, -INF , !P3 ;  /* 0xff8000000e0e7808 */ /* 0x000fe40005800000 */
[----:B------:R-:W-:Y:S01]  /*15650*/  ISETP.GE.AND P6, PT, R152, R133, PT ;  /* 0x000000859800720c */ /* 0x000fe20003fc6270 */
[----:B------:R-:W-:Y:S01]  /*15660*/  HMMA.16816.F32.BF16 R140, R8, R24, R140 ;  /* 0x00000018088c723c */ /* 0x000fe2000004188c */
[----:B------:R-:W-:Y:S01]  /*15670*/  FSEL R20, R15, -INF , !P2 ;  /* 0xff8000000f147808 */ /* 0x000fe20005000000 */
[----:B------:R-:W-:Y:S01]  /*15680*/  VIADD R15, R0, 0x19 ;  /* 0x00000019000f7836 */ /* 0x000fe20000000000 */
[----:B------:R-:W-:-:S02]  /*15690*/  ISETP.GE.AND P2, PT, R13, R2, PT ;  /* 0x000000020d00720c */ /* 0x000fc40003f46270 */
[-C--:B------:R-:W-:Y:S01]  /*156a0*/  ISETP.GE.AND P3, PT, R139, R2.reuse, PT ;  /* 0x000000028b00720c */ /* 0x080fe20003f66270 */
[----:B------:R-:W-:Y:S01]  /*156b0*/  HMMA.16816.F32.BF16 R168, R28, R22, R168 ;  /* 0x000000161ca8723c */ /* 0x000fe200000418a8 */
[----:B------:R-:W-:Y:S02]  /*156c0*/  FSEL R240, R148, -INF , !P1 ;  /* 0xff80000094f07808 */ /* 0x000fe40004800000 */
[----:B------:R-:W-:Y:S01]  /*156d0*/  ISETP.GE.AND P1, PT, R13, R133, PT ;  /* 0x000000850d00720c */ /* 0x000fe20003f26270 */
[----:B------:R-:W-:Y:S01]  /*156e0*/  VIADD R13, R0, 0x20 ;  /* 0x00000020000d7836 */ /* 0x000fe20000000000 */
[----:B------:R-:W-:Y:S01]  /*156f0*/  FSEL R238, R151, -INF , !P5 ;  /* 0xff80000097ee7808 */ /* 0x000fe20006800000 */
[----:B------:R-:W-:Y:S01]  /*15700*/  HMMA.16816.F32.BF16 R32, R8, R26, R32 ;  /* 0x0000001a0820723c */ /* 0x000fe20000041820 */
[----:B------:R-:W-:Y:S01]  /*15710*/  FSEL R144, R144, -INF , !P2 ;  /* 0xff80000090907808 */ /* 0x000fe20005000000 */
[----:B------:R-:W-:Y:S01]  /*15720*/  BAR.SYNC.DEFER_BLOCKING 0x0 ;  /* 0x0000000000007b1d */ /* 0x000fe20000010000 */
[----:B------:R-:W-:-:S02]  /*15730*/  ISETP.GE.AND P5, PT, R13, R2, PT ;  /* 0x000000020d00720c */ /* 0x000fc40003fa6270 */
[----:B------:R-:W-:Y:S01]  /*15740*/  ISETP.GE.AND P2, PT, R13, R133, PT ;  /* 0x000000850d00720c */ /* 0x000fe20003f46270 */
[----:B------:R-:W-:Y:S01]  /*15750*/  VIADD R13, R0, 0x21 ;  /* 0x00000021000d7836 */ /* 0x000fe20000000000 */
[----:B------:R-:W-:Y:S01]  /*15760*/  FSEL R166, R146, -INF , !P1 ;  /* 0xff80000092a67808 */ /* 0x000fe20004800000 */
[C---:B--2---:R-:W-:Y:S01]  /*15770*/  HMMA.16816.F32.BF16 R172, R8.reuse, R4, R172 ;  /* 0x0000000408ac723c */ /* 0x044fe200000418ac */
[----:B------:R-:W-:Y:S02]  /*15780*/  FSEL R236, R150, -INF , !P6 ;  /* 0xff80000096ec7808 */ /* 0x000fe40007000000 */
[-C--:B------:R-:W-:Y:S02]  /*15790*/  ISETP.GE.AND P1, PT, R13, R2.reuse, PT ;  /* 0x000000020d00720c */ /* 0x080fe40003f26270 */
[----:B------:R-:W-:Y:S02]  /*157a0*/  FSEL R234, R149, -INF , !P3 ;  /* 0xff80000095ea7808 */ /* 0x000fe40005800000 */
[C---:B------:R-:W-:Y:S01]  /*157b0*/  VIADD R5, R0.reuse, 0x29 ;  /* 0x0000002900057836 */ /* 0x040fe20000000000 */
[----:B------:R-:W-:Y:S01]  /*157c0*/  FSEL R160, R141, -INF , !P1 ;  /* 0xff8000008da07808 */ /* 0x000fe20004800000 */
[----:B------:R-:W-:Y:S01]  /*157d0*/  VIADD R4, R0, 0x30 ;  /* 0x0000003000047836 */ /* 0x000fe20000000000 */
[----:B------:R-:W-:Y:S01]  /*157e0*/  HMMA.16816.F32.BF16 R168, R8, R6, R168 ;  /* 0x0000000608a8723c */ /* 0x000fe200000418a8 */
[----:B------:R-:W-:-:S02]  /*157f0*/  ISETP.GE.AND P6, PT, R15, R2, PT ;  /* 0x000000020f00720c */ /* 0x000fc40003fc6270 */
[-C--:B------:R-:W-:Y:S02]  /*15800*/  ISETP.GE.AND P1, PT, R5, R133.reuse, PT ;  /* 0x000000850500720c */ /* 0x080fe40003f26270 */
[----:B------:R-:W-:Y:S01]  /*15810*/  ISETP.GE.AND P3, PT, R15, R133, PT ;  /* 0x000000850f00720c */ /* 0x000fe20003f66270 */
[C---:B------:R-:W-:Y:S01]  /*15820*/  VIADD R15, R0.reuse, 0x28 ;  /* 0x00000028000f7836 */ /* 0x040fe20000000000 */
[----:B------:R-:W-:Y:S02]  /*15830*/  FSEL R150, R35, -INF , !P1 ;  /* 0xff80000023967808 */ /* 0x000fe40004800000 */
[----:B------:R-:W-:Y:S02]  /*15840*/  ISETP.GE.AND P1, PT, R0, R2, PT ;  /* 0x000000020000720c */ /* 0x000fe40003f26270 */
[----:B------:R-:W-:Y:S02]  /*15850*/  FSEL R146, R145, -INF , !P6 ;  /* 0xff80000091927808 */ /* 0x000fe40007000000 */
[----:B------:R-:W-:-:S02]  /*15860*/  FSEL R164, R147, -INF , !P3 ;  /* 0xff80000093a47808 */ /* 0x000fc40005800000 */
[----:B------:R-:W-:Y:S02]  /*15870*/  FSEL R154, R142, -INF , !P2 ;  /* 0xff8000008e9a7808 */ /* 0x000fe40005000000 */
[-C--:B------:R-:W-:Y:S02]  /*15880*/  ISETP.GE.AND P6, PT, R13, R133.reuse, PT ;  /* 0x000000850d00720c */ /* 0x080fe40003fc6270 */
[-C--:B------:R-:W-:Y:S02]  /*15890*/  ISETP.GE.AND P3, PT, R15, R2.reuse, PT ;  /* 0x000000020f00720c */ /* 0x080fe40003f66270 */
[----:B------:R-:W-:Y:S02]  /*158a0*/  FSEL R162, R140, -INF , !P5 ;  /* 0xff8000008ca27808 */ /* 0x000fe40006800000 */
[----:B------:R-:W-:Y:S01]  /*158b0*/  ISETP.GE.AND P2, PT, R5, R2, PT ;  /* 0x000000020500720c */ /* 0x000fe20003f46270 */
[----:B------:R-:W-:Y:S01]  /*158c0*/  VIADD R5, R0, 0x31 ;  /* 0x0000003100057836 */ /* 0x000fe20000000000 */
[----:B------:R-:W-:-:S02]  /*158d0*/  ISETP.GE.AND P5, PT, R15, R133, PT ;  /* 0x000000850f00720c */ /* 0x000fc40003fa6270 */
[----:B------:R-:W-:Y:S02]  /*158e0*/  FSEL R16, R16, -INF , !P1 ;  /* 0xff80000010107808 */ /* 0x000fe40004800000 */
[----:B------:R-:W-:Y:S02]  /*158f0*/  ISETP.GT.AND P1, PT, R208, R199, PT ;  /* 0x000000c7d000720c */ /* 0x000fe40003f24270 */
[----:B------:R-:W-:Y:S02]  /*15900*/  FSEL R152, R143, -INF , !P6 ;  /* 0xff8000008f987808 */ /* 0x000fe40007000000 */
[----:B------:R-:W-:Y:S02]  /*15910*/  FSEL R158, R32, -INF , !P3 ;  /* 0xff800000209e7808 */ /* 0x000fe40005800000 */
[C---:B------:R-:W-:Y:S02]  /*15920*/  ISETP.GE.AND P6, PT, R4.reuse, R2, PT ;  /* 0x000000020400720c */ /* 0x040fe40003fc6270 */
[----:B------:R-:W-:-:S02]  /*15930*/  ISETP.GE.AND P3, PT, R4, R133, PT ;  /* 0x000000850400720c */ /* 0x000fc40003f66270 */
[----:B------:R-:W-:Y:S02]  /*15940*/  FSEL R148, R34, -INF , !P5 ;  /* 0xff80000022947808 */ /* 0x000fe40006800000 */
[----:B------:R-:W-:Y:S02]  /*15950*/  FSEL R156, R33, -INF , !P2 ;  /* 0xff800000219c7808 */ /* 0x000fe40005000000 */
[C---:B------:R-:W-:Y:S02]  /*15960*/  ISETP.GE.AND P5, PT, R5.reuse, R2, PT ;  /* 0x000000020500720c */ /* 0x040fe40003fa6270 */
[-C--:B------:R-:W-:Y:S01]  /*15970*/  ISETP.GE.AND P2, PT, R5, R133.reuse, PT ;  /* 0x000000850500720c */ /* 0x080fe20003f46270 */
[C---:B------:R-:W-:Y:S01]  /*15980*/  VIADD R5, R0.reuse, 0x38 ;  /* 0x0000003800057836 */ /* 0x040fe20000000000 */
[----:B------:R-:W-:Y:S02]  /*15990*/  FSEL R4, R19, -INF , !P4 ;  /* 0xff80000013047808 */ /* 0x000fe40006000000 */
[C---:B------:R-:W-:Y:S01]  /*159a0*/  ISETP.GE.AND P4, PT, R0.reuse, R133, PT ;  /* 0x000000850000720c */ /* 0x040fe20003f86270 */
[----:B------:R-:W-:Y:S01]  /*159b0*/  VIADD R0, R0, 0x39 ;  /* 0x0000003900007836 */ /* 0x000fe20000000000 */
[----:B------:R-:W-:-:S02]  /*159c0*/  FSEL R232, R172, -INF , !P6 ;  /* 0xff800000ace87808 */ /* 0x000fc40007000000 */
[----:B------:R-:W-:Y:S02]  /*159d0*/  FSEL R226, R174, -INF , !P3 ;  /* 0xff800000aee27808 */ /* 0x000fe40005800000 */
[----:B------:R-:W-:Y:S02]  /*159e0*/  FSEL R228, R173, -INF , !P5 ;  /* 0xff800000ade47808 */ /* 0x000fe40006800000 */
[----:B------:R-:W-:Y:S02]  /*159f0*/  FSEL R224, R175, -INF , !P2 ;  /* 0xff800000afe07808 */ /* 0x000fe40005000000 */
[CC--:B------:R-:W-:Y:S02]  /*15a00*/  ISETP.GE.AND P6, PT, R5.reuse, R2.reuse, PT ;  /* 0x000000020500720c */ /* 0x0c0fe40003fc6270 */
        /* <DEDUP_REMOVED lines=57> */
[----:B------:R-:W-:-:S03]  /*15da0*/  @!P3 IMAD.MOV R10, RZ, RZ, -R10 ;  /* 0x000000ffff0ab224 */ /* 0x000fc600078e0a0a */
[C---:B------:R-:W-:Y:S02]  /*15db0*/  SEL R2, R5.reuse, R8, !P2 ;  /* 0x0000000805027207 */ /* 0x040fe40005000000 */
[----:B------:R-:W-:Y:S01]  /*15dc0*/  SEL R7, R5, R10, !P2 ;  /* 0x0000000a05077207 */ /* 0x000fe20005000000 */
[----:B------:R-:W3:Y:S02]  /*15dd0*/  LD.E.64 R8, desc[UR4][R216.64+0x38] ;  /* 0x00003804d8087980 */ /* 0x000ee4000c101b00 */
        /* <DEDUP_REMOVED lines=19> */
.L_x_3662:
[----:B------:R-:W-:Y:S02]  /*15f10*/  R2UR UR4, R214 ;  /* 0x00000000d60472ca */ /* 0x000fe400000e0000 */
[----:B------:R-:W-:-:S13]  /*15f20*/  R2UR UR5, R215 ;  /* 0x00000000d70572ca */ /* 0x000fda00000e0000 */
[----:B------:R-:W2:Y:S02]  /*15f30*/  LD.E R2, desc[UR4][R216.64+0x38] ;  /* 0x00003804d8027980 */ /* 0x000ea4000c101900 */
[----:B--2---:R-:W-:-:S05]  /*15f40*/  IMAD.U32 R2, R2, -0x40, RZ ;  /* 0xffffffc002027824 */ /* 0x004fca00078e00ff */
[----:B------:R-:W-:Y:S02]  /*15f50*/  SHF.R.S32.HI R0, RZ, 0x1f, R2 ;  /* 0x0000001fff007819 */ /* 0x000fe40000011402 */
.L_x_3663:
[----:B------:R-:W-:Y:S05]  /*15f60*/  BSYNC B0 ;  /* 0x0000000000007941 */ /* 0x000fea0003800000 */
.L_x_3661:
        /* <DEDUP_REMOVED lines=44> */
.L_x_3660:
[----:B------:R-:W-:Y:S05]  /*16230*/  BSYNC B1 ;  /* 0x0000000000017941 */ /* 0x000fea0003800000 */
.L_x_3659:
[----:B------:R-:W-:Y:S01]  /*16240*/  R2UR UR4, R214 ;  /* 0x00000000d60472ca */ /* 0x000fe200000e0000 */
[----:B------:R-:W-:Y:S01]  /*16250*/  LDSM.16.MT88.4 R24, [R196+0xc000] ;  /* 0x00c00000c418783b */ /* 0x000fe20000004200 */
[----:B------:R-:W-:Y:S02]  /*16260*/  R2UR UR5, R215 ;  /* 0x00000000d70572ca */ /* 0x000fe400000e0000 */
[----:B------:R-:W-:Y:S01]  /*16270*/  FMNMX.FTZ R5, R132, R16, !PT ;  /* 0x0000001084057209 */ /* 0x000fe20007810000 */
[----:B-1----:R-:W-:Y:S01]  /*16280*/  LDSM.16.MT88.4 R8, [R198+0xc000] ;  /* 0x00c00000c608783b */ /* 0x002fe20000004200 */
[----:B------:R-:W-:-:S03]  /*16290*/  FMNMX.FTZ R7, R3, R18, !PT ;  /* 0x0000001203077209 */ /* 0x000fc60007810000 */
[----:B------:R-:W-:Y:S04]  /*162a0*/  LDSM.16.MT88.4 R32, [R195+0xc000] ;  /* 0x00c00000c320783b */ /* 0x000fe80000004200 */
[----:B------:R-:W-:Y:S04]  /*162b0*/  LDSM.16.MT88.4 R140, [R198+0xc800] ;  /* 0x00c80000c68c783b */ /* 0x000fe80000004200 */
[----:B------:R1:W2:Y:S01]  /*162c0*/  LD.E R222, desc[UR4][R216.64+0xdc] ;  /* 0x0000dc04d8de7980 */ /* 0x0002a2000c101900 */
        /* <DEDUP_REMOVED lines=31> */
[----:B------:R-:W3:Y:S04]  /*164c0*/  SHFL.BFLY PT, R5, R2, 0x2, 0x1f ;  /* 0x0c401f0002057f89 */ /* 0x000ee800000e0000 */
[----:B------:R-:W4:Y:S01]  /*164d0*/  SHFL.BFLY PT, R0, R7, 0x2, 0x1f ;  /* 0x0c401f0007007f89 */ /* 0x000f2200000e0000 */
[----:B---3--:R-:W-:Y:S02]  /*164e0*/  FMNMX.FTZ R5, R2, R5, !PT ;  /* 0x0000000502057209 */ /* 0x008fe40007810000 */
[----:B----4-:R-:W-:-:S03]  /*164f0*/  FMNMX.FTZ R0, R7, R0, !PT ;  /* 0x0000000007007209 */ /* 0x010fc60007810000 */
[----:B-1----:R-:W1:Y:S04]  /*16500*/  SHFL.BFLY PT, R216, R5, 0x1, 0x1f ;  /* 0x0c201f0005d87f89 */ /* 0x002e6800000e0000 */
[----:B------:R-:W3:Y:S01]  /*16510*/  SHFL.BFLY PT, R215, R0, 0x1, 0x1f ;  /* 0x0c201f0000d77f89 */ /* 0x000ee200000e0000 */
[----:B-1----:R-:W-:Y:S02]  /*16520*/  FMNMX.FTZ R216, R5, R216, !PT ;  /* 0x000000d805d87209 */ /* 0x002fe40007810000 */
[----:B---3--:R-:W-:Y:S02]  /*16530*/  FMNMX.FTZ R215, R0, R215, !PT ;  /* 0x000000d700d77209 */ /* 0x008fe40007810000 */
[----:B------:R-:W-:Y:S02]  /*16540*/  FSETP.NEU.FTZ.AND P2, PT, R216, -INF , PT ;  /* 0xff800000d800780b */ /* 0x000fe40003f5d000 */
[----:B------:R-:W-:-:S02]  /*16550*/  FSETP.NEU.FTZ.AND P0, PT, R215, -INF , PT ;  /* 0xff800000d700780b */ /* 0x000fc40003f1d000 */
        /* <DEDUP_REMOVED lines=17> */
[-CC-:B------:R-:W-:Y:S01]  /*16670*/  FFMA.FTZ R217, R20, R222.reuse, -R223.reuse ;  /* 0x000000de14d97223 */ /* 0x180fe200000108df */
[----:B------:R-:W-:Y:S01]  /*16680*/  FADD.FTZ R3, R3, -R4 ;  /* 0x8000000403037221 */ /* 0x000fe20000010000 */
[----:B------:R-:W-:Y:S01]  /*16690*/  MUFU.EX2 R214, R214 ;  /* 0x000000d600d67308 */ /* 0x000fe20000000800 */
[-C--:B------:R-:W-:Y:S01]  /*166a0*/  FFMA.FTZ R233, R236, R222.reuse, -R223 ;  /* 0x000000deece97223 */ /* 0x080fe200000108df */
        /* <DEDUP_REMOVED lines=22> */
[----:B------:R-:W3:Y:S01]  /*16810*/  MUFU.EX2 R133, R133 ;  /* 0x0000008500857308 */ /* 0x000ee20000000800 */
        /* <DEDUP_REMOVED lines=9> */
[----:B------:R-:W-:Y:S01]  /*168b0*/  FMUL.FTZ R76, R92, R132 ;  /* 0x000000845c4c7220 */ /* 0x000fe20000410000 */
[--C-:B------:R-:W-:Y:S01]  /*168c0*/  FFMA.FTZ R92, R146, R222, -R227.reuse ;  /* 0x000000de925c7223 */ /* 0x100fe200000108e3 */
[-C--:B------:R-:W-:Y:S01]  /*168d0*/  FMUL.FTZ R61, R77, R132.reuse ;  /* 0x000000844d3d7220 */ /* 0x080fe20000410000 */
[-C--:B------:R-:W-:Y:S01]  /*168e0*/  FMUL.FTZ R68, R84, R132.reuse ;  /* 0x0000008454447220 */ /* 0x080fe20000410000 */
[-C--:B------:R-:W-:Y:S01]  /*168f0*/  FMUL.FTZ R69, R85, R132.reuse ;  /* 0x0000008455457220 */ /* 0x080fe20000410000 */
[----:B------:R-:W-:Y:S01]  /*16900*/  FMUL.FTZ R77, R93, R132 ;  /* 0x000000845d4d7220 */ /* 0x000fe20000410000 */
[----:B------:R-:W1:Y:S01]  /*16910*/  MUFU.EX2 R2, R2 ;  /* 0x0000000200027308 */ /* 0x000e620000000800 */
[----:B---3--:R-:W-:Y:S01]  /*16920*/  F2FP.BF16.F32.PACK_AB R6, R133, R212 ;  /* 0x000000d48506723e */ /* 0x008fe200000010ff */
[-C--:B------:R-:W-:Y:S01]  /*16930*/  FMUL.FTZ R84, R104, R132.reuse ;  /* 0x0000008468547220 */ /* 0x080fe20000410000 */
[-C--:B------:R-:W-:Y:S01]  /*16940*/  FMUL.FTZ R85, R105, R132.reuse ;  /* 0x0000008469557220 */ /* 0x080fe20000410000 */
[-C--:B------:R-:W-:Y:S01]  /*16950*/  FMUL.FTZ R93, R117, R132.reuse ;  /* 0x00000084755d7220 */ /* 0x080fe20000410000 */
[----:B------:R-:W-:Y:S01]  /*16960*/  LDSM.16.MT88.4 R144, [R195+0x10000] ;  /* 0x01000000c390783b */ /* 0x000fe20000004200 */
[-C--:B------:R-:W-:Y:S01]  /*16970*/  FMUL.FTZ R80, R80, R132.reuse ;  /* 0x0000008450507220 */ /* 0x080fe20000410000 */
[----:B------:R-:W-:Y:S01]  /*16980*/  FMUL.FTZ R81, R81, R132 ;  /* 0x0000008451517220 */ /* 0x000fe20000410000 */
[----:B------:R-:W-:Y:S01]  /*16990*/  MUFU.EX2 R0, R0 ;  /* 0x0000000000007308 */ /* 0x000fe20000000800 */
[-CC-:B------:R-:W-:Y:S01]  /*169a0*/  FFMA.FTZ R229, R240, R222.reuse, -R227.reuse ;  /* 0x000000def0e57223 */ /* 0x180fe200000108e3 */
[-C--:B------:R-:W-:Y:S01]  /*169b0*/  FFMA.FTZ R234, R234, R222.reuse, -R227 ;  /* 0x000000deeaea7223 */ /* 0x080fe200000108e3 */
[-CC-:B------:R-:W-:Y:S01]  /*169c0*/  FFMA.FTZ R238, R238, R222.reuse, -R223.reuse ;  /* 0x000000deeeee7223 */ /* 0x180fe200000108df */
[-CC-:B------:R-:W-:Y:S01]  /*169d0*/  FFMA.FTZ R235, R166, R222.reuse, -R223.reuse ;  /* 0x000000dea6eb7223 */ /* 0x180fe200000108df */
[----:B------:R-:W-:Y:S01]  /*169e0*/  FFMA.FTZ R240, R164, R222, -R223 ;  /* 0x000000dea4f07223 */ /* 0x000fe200000108df */
[-C--:B------:R-:W-:Y:S01]  /*169f0*/  FMUL.FTZ R88, R88, R132.reuse ;  /* 0x0000008458587220 */ /* 0x080fe20000410000 */
[----:B------:R-:W-:Y:S01]  /*16a00*/  FMUL.FTZ R89, R89, R132 ;  /* 0x0000008459597220 */ /* 0x000fe20000410000 */
[----:B------:R-:W3:Y:S01]  /*16a10*/  MUFU.EX2 R217, R217 ;  /* 0x000000d900d97308 */ /* 0x000ee20000000800 */
[----:B-1----:R-:W-:Y:S01]  /*16a20*/  F2FP.BF16.F32.PACK_AB R5, R2, R138 ;  /* 0x0000008a0205723e */ /* 0x002fe200000010ff */
[-C--:B------:R-:W-:Y:S01]  /*16a30*/  FMUL.FTZ R96, R96, R132.reuse ;  /* 0x0000008460607220 */ /* 0x080fe20000410000 */
[-C--:B------:R-:W-:Y:S01]  /*16a40*/  FMUL.FTZ R97, R97, R132.reuse ;  /* 0x0000008461617220 */ /* 0x080fe20000410000 */
[-C--:B------:R-:W-:Y:S01]  /*16a50*/  FMUL.FTZ R112, R112, R132.reuse ;  /* 0x0000008470707220 */ /* 0x080fe20000410000 */
[----:B------:R-:W-:Y:S01]  /*16a60*/  FMUL.FTZ R113, R113, R132 ;  /* 0x0000008471717220 */ /* 0x000fe20000410000 */
[-CC-:B------:R-:W-:Y:S01]  /*16a70*/  FFMA.FTZ R237, R162, R222.reuse, -R227.reuse ;  /* 0x000000dea2ed7223 */ /* 0x180fe200000108e3 */
[-CC-:B------:R-:W-:Y:S01]  /*16a80*/  FFMA.FTZ R242, R160, R222.reuse, -R227.reuse ;  /* 0x000000dea0f27223 */ /* 0x180fe200000108e3 */
[----:B------:R-:W1:Y:S01]  /*16a90*/  MUFU.EX2 R3, R3 ;  /* 0x0000000300037308 */ /* 0x000e620000000800 */
[-CC-:B------:R-:W-:Y:S01]  /*16aa0*/  FFMA.FTZ R239, R158, R222.reuse, -R227.reuse ;  /* 0x000000de9eef7223 */ /* 0x180fe200000108e3 */
[-C--:B------:R-:W-:Y:S01]  /*16ab0*/  FFMA.FTZ R244, R156, R222.reuse, -R227 ;  /* 0x000000de9cf47223 */ /* 0x080fe200000108e3 */
[-CC-:B------:R-:W-:Y:S01]  /*16ac0*/  FFMA.FTZ R241, R154, R222.reuse, -R223.reuse ;  /* 0x000000de9af17223 */ /* 0x180fe200000108df */
[-CC-:B------:R-:W-:Y:S01]  /*16ad0*/  FFMA.FTZ R246, R152, R222.reuse, -R223.reuse ;  /* 0x000000de98f67223 */ /* 0x180fe200000108df */
[-CC-:B------:R-:W-:Y:S01]  /*16ae0*/  FFMA.FTZ R243, R148, R222.reuse, -R223.reuse ;  /* 0x000000de94f37223 */ /* 0x180fe200000108df */
[----:B------:R-:W-:Y:S01]  /*16af0*/  FFMA.FTZ R248, R150, R222, -R223 ;  /* 0x000000de96f87223 */ /* 0x000fe200000108df */
[----:B------:R-:W-:Y:S01]  /*16b00*/  LDSM.16.MT88.4 R160, [R196+0xd000] ;  /* 0x00d00000c4a0783b */ /* 0x000fe20000004200 */
[----:B------:R4:W-:Y:S01]  /*16b10*/  MUFU.EX2 R236, R92 ;  /* 0x0000005c00ec7308 */ /* 0x0009e20000000800 */
[----:B---3--:R-:W-:Y:S01]  /*16b20*/  F2FP.BF16.F32.PACK_AB R7, R217, R0 ;  /* 0x00000000d907723e */ /* 0x008fe200000010ff */
[-CC-:B------:R-:W-:Y:S01]  /*16b30*/  FFMA.FTZ R245, R228, R222.reuse, -R227.reuse ;  /* 0x000000dee4f57223 */ /* 0x180fe200000108e3 */
[----:B------:R-:W-:Y:S01]  /*16b40*/  LDSM.16.MT88.4 R152, [R195+0xd000] ;  /* 0x00d00000c398783b */ /* 0x000fe20000004200 */
[-C--:B------:R-:W-:Y:S01]  /*16b50*/  FFMA.FTZ R228, R230, R222.reuse, -R227 ;  /* 0x000000dee6e47223 */ /* 0x080fe200000108e3 */
[-CC-:B------:R-:W-:Y:S01]  /*16b60*/  FFMA.FTZ R230, R226, R222.reuse, -R223.reuse ;  /* 0x000000dee2e67223 */ /* 0x180fe200000108df */
[-CC-:B------:R-:W-:Y:S01]  /*16b70*/  FFMA.FTZ R249, R224, R222.reuse, -R223.reuse ;  /* 0x000000dee0f97223 */ /* 0x180fe200000108df */
[----:B------:R-:W-:Y:S01]  /*16b80*/  FFMA.FTZ R220, R220, R222, -R223 ;  /* 0x000000dedcdc7223 */ /* 0x000fe200000108df */
[----:B------:R-:W-:Y:S01]  /*16b90*/  MUFU.EX2 R229, R229 ;  /* 0x000000e500e57308 */ /* 0x000fe20000000800 */
        /* <DEDUP_REMOVED lines=41> */
[----:B----4-:R-:W-:Y:S01]  /*16e30*/  FMUL.FTZ R92, R116, R132 ;  /* 0x00000084745c7220 */ /* 0x010fe20000410000 */
[-C--:B------:R-:W-:Y:S01]  /*16e40*/  FMUL.FTZ R94, R118, R3.reuse ;  /* 0x00000003765e7220 */ /* 0x080fe20000410000 */
[-C--:B------:R-:W-:Y:S01]  /*16e50*/  FMUL.FTZ R95, R119, R3.reuse ;  /* 0x00000003775f7220 */ /* 0x080fe20000410000 */
[C---:B------:R-:W-:Y:S01]  /*16e60*/  HMMA.16816.F32.BF16 R36, R4.reuse, R32, R36 ;  /* 0x000000200424723c */ /* 0x040fe20000041824 */
[----:B------:R-:W-:Y:S01]  /*16e70*/  LDSM.16.MT88.4 R104, [R196+0xe800] ;  /* 0x00e80000c468783b */ /* 0x000fe20000004200 */
[-C--:B------:R-:W-:Y:S01]  /*16e80*/  FMUL.FTZ R82, R82, R3.reuse ;  /* 0x0000000352527220 */ /* 0x080fe20000410000 */
[-C--:B------:R-:W-:Y:S01]  /*16e90*/  FMUL.FTZ R83, R83, R3.reuse ;  /* 0x0000000353537220 */ /* 0x080fe20000410000 */
[----:B------:R-:W4:Y:S01]  /*16ea0*/  MUFU.EX2 R234, R234 ;  /* 0x000000ea00ea7308 */ /* 0x000f220000000800 */
[----:B------:R-:W-:Y:S01]  /*16eb0*/  LDSM.16.MT88.4 R128, [R197+0x10000] ;  /* 0x01000000c580783b */ /* 0x000fe20000004200 */
[C---:B------:R-:W-:Y:S01]  /*16ec0*/  HMMA.16816.F32.BF16 R32, R4.reuse, R34, R56 ;  /* 0x000000220420723c */ /* 0x040fe20000041838 */
[-C--:B------:R-:W-:Y:S01]  /*16ed0*/  FMUL.FTZ R90, R90, R3.reuse ;  /* 0x000000035a5a7220 */ /* 0x080fe20000410000 */
[-C--:B------:R-:W-:Y:S01]  /*16ee0*/  FMUL.FTZ R91, R91, R3.reuse ;  /* 0x000000035b5b7220 */ /* 0x080fe20000410000 */
[----:B------:R-:W5:Y:S01]  /*16ef0*/  LDSM.16.MT88.4 R56, [R196+0xe000] ;  /* 0x00e00000c438783b */ /* 0x000f620000004200 */
[-C--:B------:R-:W-:Y:S01]  /*16f00*/  FMUL.FTZ R98, R98, R3.reuse ;  /* 0x0000000362627220 */ /* 0x080fe20000410000 */
[-C--:B------:R-:W-:Y:S01]  /*16f10*/  FMUL.FTZ R99, R99, R3.reuse ;  /* 0x0000000363637220 */ /* 0x080fe20000410000 */
[----:B------:R-:W-:Y:S01]  /*16f20*/  MUFU.EX2 R231, R231 ;  /* 0x000000e700e77308 */ /* 0x000fe20000000800 */
[----:B------:R-:W-:Y:S01]  /*16f30*/  LDSM.16.MT88.4 R116, [R198+0xe800] ;  /* 0x00e80000c674783b */ /* 0x000fe20000004200 */
[-C--:B------:R-:W-:Y:S01]  /*16f40*/  FMUL.FTZ R114, R114, R3.reuse ;  /* 0x0000000372727220 */ /* 0x080fe20000410000 */
[-C--:B------:R-:W-:Y:S01]  /*16f50*/  FMUL.FTZ R115, R115, R3.reuse ;  /* 0x0000000373737220 */ /* 0x080fe20000410000 */
[-CC-:B------:R-:W-:Y:S01]  /*16f60*/  FFMA.FTZ R232, R232, R222.reuse, -R227.reuse ;  /* 0x000000dee8e87223 */ /* 0x180fe200000108e3 */
[C---:B-1----:R-:W-:Y:S01]  /*16f70*/  HMMA.16816.F32.BF16 R44, R4.reuse, R40, R44 ;  /* 0x00000028042c723c */ /* 0x042fe2000004182c */
[-C--:B------:R-:W-:Y:S01]  /*16f80*/  FFMA.FTZ R247, R225, R222.reuse, -R227 ;  /* 0x000000dee1f77223 */ /* 0x080fe200000108e3 */
[----:B------:R-:W-:Y:S01]  /*16f90*/  FFMA.FTZ R223, R218, R222, -R223 ;  /* 0x000000dedadf7223 */ /* 0x000fe200000108df */
[----:B------:R-:W-:Y:S03]  /*16fa0*/  MUFU.EX2 R233, R233 ;  /* 0x000000e900e97308 */ /* 0x000fe60000000800 */
[C---:B--2---:R-:W-:Y:S05]  /*16fb0*/  HMMA.16816.F32.BF16 R52, R4.reuse, R48, R52 ;  /* 0x000000300434723c */ /* 0x044fea0000041834 */
[----:B------:R-:W1:Y:S01]  /*16fc0*/  MUFU.EX2 R238, R238 ;  /* 0x000000ee00ee7308 */ /* 0x000e620000000800 */
[C---:B------:R-:W-:Y:S01]  /*16fd0*/  HMMA.16816.F32.BF16 R40, R4.reuse, R42, R64 ;  /* 0x0000002a0428723c */ /* 0x040fe20000041840 */
[----:B------:R-:W2:Y:S05]  /*16fe0*/  LDSM.16.MT88.4 R64, [R195+0xe000] ;  /* 0x00e00000c340783b */ /* 0x000eaa0000004200 */
[C---:B------:R-:W-:Y:S01]  /*16ff0*/  HMMA.16816.F32.BF16 R48, R4.reuse, R50, R72 ;  /* 0x000000320430723c */ /* 0x040fe20000041848 */
[----:B------:R-:W1:Y:S01]  /*17000*/  LDSM.16.MT88.4 R72, [R198+0x10000] ;  /* 0x01000000c648783b */ /* 0x000e620000004200 */
[----:B------:R-:W-:Y:S04]  /*17010*/  MUFU.EX2 R235, R235 ;  /* 0x000000eb00eb7308 */ /* 0x000fe80000000800 */
[C---:B---3--:R-:W-:Y:S04]  /*17020*/  HMMA.16816.F32.BF16 R84, R4.reuse, R124, R84 ;  /* 0x0000007c0454723c */ /* 0x048fe80000041854 */
[----:B------:R-:W3:Y:S02]  /*17030*/  MUFU.EX2 R240, R240 ;  /* 0x000000f000f07308 */ /* 0x000ee40000000800 */
[C---:B------:R-:W-:Y:S01]  /*17040*/  HMMA.16816.F32.BF16 R92, R4.reuse, R126, R92 ;  /* 0x0000007e045c723c */ /* 0x040fe2000004185c */
[----:B------:R-:W3:Y:S05]  /*17050*/  LDSM.16.MT88.4 R124, [R196+0xc800] ;  /* 0x00c80000c47c783b */ /* 0x000eea0000004200 */
[C---:B-----5:R-:W-:Y:S01]  /*17060*/  HMMA.16816.F32.BF16 R60, R4.reuse, R56, R60 ;  /* 0x00000038043c723c */ /* 0x060fe2000004183c */
[----:B------:R-:W-:Y:S05]  /*17070*/  MUFU.EX2 R237, R237 ;  /* 0x000000ed00ed7308 */ /* 0x000fea0000000800 */
[C---:B------:R-:W-:Y:S03]  /*17080*/  HMMA.16816.F32.BF16 R56, R4.reuse, R58, R80 ;  /* 0x0000003a0438723c */ /* 0x040fe60000041850 */
[----:B------:R-:W-:Y:S04]  /*17090*/  MUFU.EX2 R242, R242 ;  /* 0x000000f200f27308 */ /* 0x000fe80000000800 */
[-C--:B------:R-:W-:Y:S01]  /*170a0*/  FMUL.FTZ R80, R100, R132.reuse ;  /* 0x0000008464507220 */ /* 0x080fe20000410000 */
[----:B------:R-:W-:Y:S01]  /*170b0*/  FMUL.FTZ R81, R101, R132 ;  /* 0x0000008465517220 */ /* 0x000fe20000410000 */
[-C--:B------:R-:W-:Y:S01]  /*170c0*/  FMUL.FTZ R82, R102, R3.reuse ;  /* 0x0000000366527220 */ /* 0x080fe20000410000 */
[----:B------:R-:W-:Y:S01]  /*170d0*/  FMUL.FTZ R83, R103, R3 ;  /* 0x0000000367537220 */ /* 0x000fe20000410000 */
[----:B----4-:R-:W-:Y:S01]  /*170e0*/  F2FP.BF16.F32.PACK_AB R100, R234, R229 ;  /* 0x000000e5ea64723e */ /* 0x010fe200000010ff */
[----:B--2---:R-:W-:Y:S01]  /*170f0*/  HMMA.16816.F32.BF16 R68, R4, R64, R68 ;  /* 0x000000400444723c */ /* 0x004fe20000041844 */
[----:B-1----:R-:W-:Y:S01]  /*17100*/  F2FP.BF16.F32.PACK_AB R101, R238, R233 ;  /* 0x000000e9ee65723e */ /* 0x002fe200000010ff */
[----:B------:R-:W-:Y:S01]  /*17110*/  MUFU.EX2 R239, R239 ;  /* 0x000000ef00ef7308 */ /* 0x000fe20000000800 */
[----:B------:R-:W-:-:S02]  /*17120*/  F2FP.BF16.F32.PACK_AB R102, R236, R231 ;  /* 0x000000e7ec66723e */ /* 0x000fc400000010ff */
[----:B---3--:R-:W-:Y:S01]  /*17130*/  F2FP.BF16.F32.PACK_AB R103, R240, R235 ;  /* 0x000000ebf067723e */ /* 0x008fe200000010ff */
[C---:B------:R-:W-:Y:S04]  /*17140*/  HMMA.16816.F32.BF16 R76, R4.reuse, R72, R76 ;  /* 0x00000048044c723c */ /* 0x040fe8000004184c */
[----:B------:R-:W-:Y:S02]  /*17150*/  MUFU.EX2 R244, R244 ;  /* 0x000000f400f47308 */ /* 0x000fe40000000800 */
[C---:B------:R-:W-:Y:S06]  /*17160*/  HMMA.16816.F32.BF16 R64, R4.reuse, R66, R88 ;  /* 0x000000420440723c */ /* 0x040fec0000041858 */
[----:B------:R-:W-:Y:S01]  /*17170*/  HMMA.16816.F32.BF16 R72, R4, R74, R96 ;  /* 0x0000004a0448723c */ /* 0x000fe20000041860 */
[-C--:B------:R-:W-:Y:S01]  /*17180*/  FMUL.FTZ R88, R120, R132.reuse ;  /* 0x0000008478587220 */ /* 0x080fe20000410000 */
[-C--:B------:R-:W-:Y:S01]  /*17190*/  FMUL.FTZ R89, R121, R132.reuse ;  /* 0x0000008479597220 */ /* 0x080fe20000410000 */
[-C--:B------:R-:W-:Y:S01]  /*171a0*/  FMUL.FTZ R90, R122, R3.reuse ;  /* 0x000000037a5a7220 */ /* 0x080fe20000410000 */
[-C--:B------:R-:W-:Y:S01]  /*171b0*/  FMUL.FTZ R91, R123, R3.reuse ;  /* 0x000000037b5b7220 */ /* 0x080fe20000410000 */
[----:B------:R-:W-:Y:S01]  /*171c0*/  MUFU.EX2 R241, R241 ;  /* 0x000000f100f17308 */ /* 0x000fe20000000800 */
[C---:B------:R-:W-:Y:S01]  /*171d0*/  HMMA.16816.F32.BF16 R60, R100.reuse, R104, R60 ;  /* 0x00000068643c723c */ /* 0x040fe2000004183c */
[-C--:B------:R-:W-:Y:S01]  /*171e0*/  FMUL.FTZ R96, R108, R132.reuse ;  /* 0x000000846c607220 */ /* 0x080fe20000410000 */
[-C--:B------:R-:W-:Y:S01]  /*171f0*/  FMUL.FTZ R97, R109, R132.reuse ;  /* 0x000000846d617220 */ /* 0x080fe20000410000 */
[-C--:B------:R-:W-:Y:S01]  /*17200*/  FMUL.FTZ R98, R110, R3.reuse ;  /* 0x000000036e627220 */ /* 0x080fe20000410000 */
[-C--:B------:R-:W-:Y:S01]  /*17210*/  FMUL.FTZ R99, R111, R3.reuse ;  /* 0x000000036f637220 */ /* 0x080fe20000410000 */
[----:B------:R-:W-:Y:S01]  /*17220*/  LDSM.16.MT88.4 R120, [R195+0xc800] ;  /* 0x00c80000c378783b */ /* 0x000fe20000004200 */
[----:B------:R-:W-:Y:S01]  /*17230*/  HMMA.16816.F32.BF16 R56, R100, R106, R56 ;  /* 0x0000006a6438723c */ /* 0x000fe20000041838 */
[----:B------:R-:W-:Y:S01]  /*17240*/  MUFU.EX2 R246, R246 ;  /* 0x000000f600f67308 */ /* 0x000fe20000000800 */
[----:B------:R-:W-:Y:S01]  /*17250*/  FFMA.FTZ R132, R221, R132, R214 ;  /* 0x00000084dd847223 */ /* 0x000fe200000100d6 */
[----:B------:R-:W1:Y:S01]  /*17260*/  LDSM.16.MT88.4 R104, [R196+0x10800] ;  /* 0x01080000c468783b */ /* 0x000e620000004200 */
[----:B------:R-:W-:-:S02]  /*17270*/  FFMA.FTZ R3, R219, R3, R138 ;  /* 0x00000003db037223 */ /* 0x000fc4000001008a */
[C---:B------:R-:W-:Y:S01]  /*17280*/  HMMA.16816.F32.BF16 R80, R4.reuse, R128, R80 ;  /* 0x000000800450723c */ /* 0x040fe20000041850 */
[----:B------:R-:W2:Y:S01]  /*17290*/  LDSM.16.MT88.4 R108, [R197+0xe800] ;  /* 0x00e80000c56c783b */ /* 0x000ea20000004200 */
[----:B------:R-:W-:Y:S01]  /*172a0*/  FADD.FTZ R139, R139, R132 ;  /* 0x000000848b8b7221 */ /* 0x000fe20000010000 */
[----:B------:R-:W-:Y:S01]  /*172b0*/  MUFU.EX2 R243, R243 ;  /* 0x000000f300f37308 */ /* 0x000fe20000000800 */
[----:B------:R-:W-:Y:S01]  /*172c0*/  FADD.FTZ R3, R2, R3 ;  /* 0x0000000302037221 */ /* 0x000fe20000010000 */
[----:B------:R-:W-:Y:S01]  /*172d0*/  MOV R132, R216 ;  /* 0x000000d800847202 */ /* 0x000fe20000000f00 */
[C---:B------:R-:W-:Y:S01]  /*172e0*/  HMMA.16816.F32.BF16 R88, R4.reuse, R130, R88 ;  /* 0x000000820458723c */ /* 0x040fe20000041858 */
[----:B------:R-:W-:Y:S01]  /*172f0*/  LDSM.16.MT88.4 R128, [R197+0xc800] ;  /* 0x00c80000c580783b */ /* 0x000fe20000004200 */
[----:B------:R-:W-:Y:S01]  /*17300*/  FADD.FTZ R212, R212, R139 ;  /* 0x0000008bd4d47221 */ /* 0x000fe20000010000 */
[----:B------:R-:W-:Y:S02]  /*17310*/  FADD.FTZ R0, R0, R3 ;  /* 0x0000000300007221 */ /* 0x000fe40000010000 */
[----:B------:R-:W-:Y:S01]  /*17320*/  MUFU.EX2 R248, R248 ;  /* 0x000000f800f87308 */ /* 0x000fe20000000800 */
[----:B------:R-:W-:Y:S01]  /*17330*/  HMMA.16816.F32.BF16 R96, R4, R144, R96 ;  /* 0x000000900460723c */ /* 0x000fe20000041860 */
[----:B------:R-:W-:Y:S01]  /*17340*/  FADD.FTZ R212, R133, R212 ;  /* 0x000000d485d47221 */ /* 0x000fe20000010000 */
[----:B------:R-:W-:-:S03]  /*17350*/  FADD.FTZ R0, R217, R0 ;  /* 0x00000000d9007221 */ /* 0x000fc60000010000 */
[----:B------:R-:W-:Y:S01]  /*17360*/  FADD.FTZ R229, R229, R212 ;  /* 0x000000d4e5e57221 */ /* 0x000fe20000010000 */
[----:B------:R-:W-:Y:S01]  /*17370*/  HMMA.16816.F32.BF16 R4, R4, R146, R112 ;  /* 0x000000920404723c */ /* 0x000fe20000041870 */
[----:B------:R-:W3:Y:S01]  /*17380*/  LDSM.16.MT88.4 R112, [R195+0xe800] ;  /* 0x00e80000c370783b */ /* 0x000ee20000004200 */
[----:B------:R-:W-:Y:S01]  /*17390*/  MUFU.EX2 R232, R232 ;  /* 0x000000e800e87308 */ /* 0x000fe20000000800 */
[----:B------:R-:W-:Y:S01]  /*173a0*/  FADD.FTZ R233, R233, R0 ;  /* 0x00000000e9e97221 */ /* 0x000fe20000010000 */
[----:B------:R-:W-:Y:S01]  /*173b0*/  FADD.FTZ R234, R234, R229 ;  /* 0x000000e5eaea7221 */ /* 0x000fe20000010000 */
[----:B------:R-:W-:Y:S01]  /*173c0*/  LDSM.16.MT88.4 R144, [R198+0xf000] ;  /* 0x00f00000c690783b */ /* 0x000fe20000004200 */
[C---:B------:R-:W-:Y:S01]  /*173d0*/  HMMA.16816.F32.BF16 R28, R100.reuse, R124, R28 ;  /* 0x0000007c641c723c */ /* 0x040fe2000004181c */
[----:B------:R-:W-:Y:S01]  /*173e0*/  FADD.FTZ R238, R238, R233 ;  /* 0x000000e9eeee7221 */ /* 0x000fe20000010000 */
[----:B------:R-:W-:Y:S02]  /*173f0*/  FADD.FTZ R231, R231, R234 ;  /* 0x000000eae7e77221 */ /* 0x000fe40000010000 */
[----:B------:R-:W4:Y:S01]  /*17400*/  MUFU.EX2 R245, R245 ;  /* 0x000000f500f57308 */ /* 0x000f220000000800 */
[----:B------:R-:W-:Y:S01]  /*17410*/  FADD.FTZ R235, R235, R238 ;  /* 0x000000eeebeb7221 */ /* 0x000fe20000010000 */
[----:B------:R-:W-:Y:S01]  /*17420*/  HMMA.16816.F32.BF16 R24, R100, R126, R24 ;  /* 0x0000007e6418723c */ /* 0x000fe20000041818 */
[----:B------:R-:W5:Y:S01]  /*17430*/  LDSM.16.MT88.4 R124, [R198+0xd000] ;  /* 0x00d00000c67c783b */ /* 0x000f620000004200 */
[----:B------:R-:W-:Y:S01]  /*17440*/  FADD.FTZ R236, R236, R231 ;  /* 0x000000e7ecec7221 */ /* 0x000fe20000010000 */
[----:B------:R-:W-:-:S03]  /*17450*/  FADD.FTZ R240, R240, R235 ;  /* 0x000000ebf0f07221 */ /* 0x000fc60000010000 */
[C---:B------:R-:W-:Y:S01]  /*17460*/  HMMA.16816.F32.BF16 R12, R100.reuse, R140, R12 ;  /* 0x0000008c640c723c */ /* 0x040fe2000004180c */
[----:B------:R-:W-:Y:S05]  /*17470*/  MUFU.EX2 R228, R228 ;  /* 0x000000e400e47308 */ /* 0x000fea0000000800 */
[----:B------:R-:W-:Y:S03]  /*17480*/  HMMA.16816.F32.BF16 R44, R100, R116, R44 ;  /* 0x00000074642c723c */ /* 0x000fe6000004182c */
[----:B------:R-:W2:Y:S01]  /*17490*/  MUFU.EX2 R247, R247 ;  /* 0x000000f700f77308 */ /* 0x000ea20000000800 */
[----:B----4-:R-:W-:-:S02]  /*174a0*/  F2FP.BF16.F32.PACK_AB R224, R245, R232 ;  /* 0x000000e8f5e0723e */ /* 0x010fc400000010ff */
[C---:B------:R-:W-:Y:S01]  /*174b0*/  HMMA.16816.F32.BF16 R40, R100.reuse, R118, R40 ;  /* 0x000000766428723c */ /* 0x040fe20000041828 */
[----:B------:R-:W4:Y:S04]  /*174c0*/  LDSM.16.MT88.4 R116, [R198+0x10800] ;  /* 0x01080000c674783b */ /* 0x000f280000004200 */
[----:B------:R-:W-:Y:S01]  /*174d0*/  MUFU.EX2 R230, R230 ;  /* 0x000000e600e67308 */ /* 0x000fe20000000800 */
[C---:B-1----:R-:W-:Y:S06]  /*174e0*/  HMMA.16816.F32.BF16 R84, R100.reuse, R104, R84 ;  /* 0x000000686454723c */ /* 0x042fec0000041854 */
[C---:B------:R-:W-:Y:S01]  /*174f0*/  HMMA.16816.F32.BF16 R92, R100.reuse, R106, R92 ;  /* 0x0000006a645c723c */ /* 0x040fe2000004185c */
[----:B------:R-:W-:Y:S01]  /*17500*/  F2FP.BF16.F32.PACK_AB R104, R242, R237 ;  /* 0x000000edf268723e */ /* 0x000fe200000010ff */
[----:B------:R-:W1:Y:S01]  /*17510*/  MUFU.EX2 R249, R249 ;  /* 0x000000f900f97308 */ /* 0x000e620000000800 */
[----:B------:R-:W-:Y:S01]  /*17520*/  F2FP.BF16.F32.PACK_AB R105, R246, R241 ;  /* 0x000000f1f669723e */ /* 0x000fe200000010ff */
[----:B------:R-:W-:Y:S01]  /*17530*/  FADD.FTZ R237, R237, R236 ;  /* 0x000000eceded7221 */ /* 0x000fe20000010000 */
[----:B--2---:R-:W-:Y:S01]  /*17540*/  F2FP.BF16.F32.PACK_AB R226, R247, R228 ;  /* 0x000000e4f7e2723e */ /* 0x004fe200000010ff */
[C---:B------:R-:W-:Y:S01]  /*17550*/  HMMA.16816.F32.BF16 R52, R100.reuse, R108, R52 ;  /* 0x0000006c6434723c */ /* 0x040fe20000041834 */
[----:B------:R-:W-:Y:S01]  /*17560*/  F2FP.BF16.F32.PACK_AB R106, R244, R239 ;  /* 0x000000eff46a723e */ /* 0x000fe200000010ff */
[----:B------:R-:W-:Y:S01]  /*17570*/  FADD.FTZ R241, R241, R240 ;  /* 0x000000f0f1f17221 */ /* 0x000fe20000010000 */
[----:B------:R-:W-:Y:S01]  /*17580*/  F2FP.BF16.F32.PACK_AB R107, R248, R243 ;  /* 0x000000f3f86b723e */ /* 0x000fe200000010ff */
[----:B------:R-:W-:Y:S01]  /*17590*/  MUFU.EX2 R220, R220 ;  /* 0x000000dc00dc7308 */ /* 0x000fe20000000800 */
[----:B------:R-:W-:Y:S01]  /*175a0*/  FADD.FTZ R242, R242, R237 ;  /* 0x000000edf2f27221 */ /* 0x000fe20000010000 */
[----:B------:R-:W-:Y:S01]  /*175b0*/  HMMA.16816.F32.BF16 R48, R100, R110, R48 ;  /* 0x0000006e6430723c */ /* 0x000fe20000041830 */
[----:B------:R-:W2:Y:S01]  /*175c0*/  LDSM.16.MT88.4 R108, [R197+0x10800] ;  /* 0x01080000c56c783b */ /* 0x000ea20000004200 */
[----:B------:R-:W-:Y:S01]  /*175d0*/  FADD.FTZ R246, R246, R241 ;  /* 0x000000f1f6f67221 */ /* 0x000fe20000010000 */
[----:B------:R-:W-:-:S03]  /*175e0*/  FADD.FTZ R3, R239, R242 ;  /* 0x000000f2ef037221 */ /* 0x000fc60000010000 */
[----:B------:R-:W-:Y:S01]  /*175f0*/  HMMA.16816.F32.BF16 R36, R100, R120, R36 ;  /* 0x000000786424723c */ /* 0x000fe20000041824 */
[----:B------:R-:W5:Y:S01]  /*17600*/  MUFU.EX2 R223, R223 ;  /* 0x000000df00df7308 */ /* 0x000f620000000800 */
[----:B-1----:R-:W-:Y:S01]  /*17610*/  F2FP.BF16.F32.PACK_AB R225, R249, R230 ;  /* 0x000000e6f9e1723e */ /* 0x002fe200000010ff */
[----:B------:R-:W-:-:S03]  /*17620*/  FADD.FTZ R3, R244, R3 ;  /* 0x00000003f4037221 */ /* 0x000fc60000010000 */
[----:B------:R-:W-:Y:S01]  /*17630*/  HMMA.16816.F32.BF16 R32, R100, R122, R32 ;  /* 0x0000007a6420723c */ /* 0x000fe20000041820 */
[----:B------:R-:W1:Y:S01]  /*17640*/  LDSM.16.MT88.4 R120, [R195+0x10800] ;  /* 0x01080000c378783b */ /* 0x000e620000004200 */
[----:B------:R-:W-:Y:S01]  /*17650*/  FADD.FTZ R232, R232, R3 ;  /* 0x00000003e8e87221 */ /* 0x000fe20000010000 */
[----:B------:R-:W-:-:S03]  /*17660*/  MOV R3, R215 ;  /* 0x000000d700037202 */ /* 0x000fc60000000f00 */
[----:B---3--:R-:W-:Y:S01]  /*17670*/  HMMA.16816.F32.BF16 R68, R100, R112, R68 ;  /* 0x000000706444723c */ /* 0x008fe20000041844 */
[----:B------:R-:W-:-:S04]  /*17680*/  FADD.FTZ R245, R245, R232 ;  /* 0x000000e8f5f57221 */ /* 0x000fc80000010000 */
[----:B------:R-:W-:Y:S01]  /*17690*/  FADD.FTZ R228, R228, R245 ;  /* 0x000000f5e4e47221 */ /* 0x000fe20000010000 */
[----:B------:R-:W-:Y:S01]  /*176a0*/  HMMA.16816.F32.BF16 R64, R100, R114, R64 ;  /* 0x000000726440723c */ /* 0x000fe20000041840 */
[----:B------:R-:W3:Y:S01]  /*176b0*/  LDSM.16.MT88.4 R112, [R197+0xf000] ;  /* 0x00f00000c570783b */ /* 0x000ee20000004200 */
[----:B-----5:R-:W-:Y:S01]  /*176c0*/  F2FP.BF16.F32.PACK_AB R227, R223, R220 ;  /* 0x000000dcdfe3723e */ /* 0x020fe200000010ff */
[----:B------:R-:W-:-:S03]  /*176d0*/  FADD.FTZ R221, R247, R228 ;  /* 0x000000e4f7dd7221 */ /* 0x000fc60000010000 */
[C---:B------:R-:W-:Y:S06]  /*176e0*/  HMMA.16816.F32.BF16 R20, R100.reuse, R128, R20 ;  /* 0x000000806414723c */ /* 0x040fec0000041814 */
[----:B------:R-:W-:Y:S06]  /*176f0*/  HMMA.16816.F32.BF16 R16, R100, R130, R16 ;  /* 0x000000826410723c */ /* 0x000fec0000041810 */
[----:B------:R-:W-:Y:S01]  /*17700*/  HMMA.16816.F32.BF16 R128, R104, R124, R12 ;  /* 0x0000007c6880723c */ /* 0x000fe2000004180c */
[----:B------:R-:W5:Y:S05]  /*17710*/  LDSM.16.MT88.4 R12, [R198+0x11000] ;  /* 0x01100000c60c783b */ /* 0x000f6a0000004200 */
[C---:B----4-:R-:W-:Y:S06]  /*17720*/  HMMA.16816.F32.BF16 R76, R100.reuse, R116, R76 ;  /* 0x00000074644c723c */ /* 0x050fec000004184c */
[C---:B------:R-:W-:Y:S01]  /*17730*/  HMMA.16816.F32.BF16 R72, R100.reuse, R118, R72 ;  /* 0x000000766448723c */ /* 0x040fe20000041848 */
[----:B------:R-:W-:Y:S05]  /*17740*/  LDSM.16.MT88.4 R116, [R195+0xf000] ;  /* 0x00f00000c374783b */ /* 0x000fea0000004200 */
[C---:B------:R-:W-:Y:S06]  /*17750*/  HMMA.16816.F32.BF16 R8, R100.reuse, R142, R8 ;  /* 0x0000008e6408723c */ /* 0x040fec0000041808 */
[C---:B--2---:R-:W-:Y:S06]  /*17760*/  HMMA.16816.F32.BF16 R80, R100.reuse, R108, R80 ;  /* 0x0000006c6450723c */ /* 0x044fec0000041850 */
[C---:B------:R-:W-:Y:S01]  /*17770*/  HMMA.16816.F32.BF16 R88, R100.reuse, R110, R88 ;  /* 0x0000006e6458723c */ /* 0x040fe20000041858 */
[----:B------:R-:W2:Y:S05]  /*17780*/  LDSM.16.MT88.4 R108, [R196+0xf000] ;  /* 0x00f00000c46c783b */ /* 0x000eaa0000004200 */
[C---:B-1----:R-:W-:Y:S06]  /*17790*/  HMMA.16816.F32.BF16 R96, R100.reuse, R120, R96 ;  /* 0x000000786460723c */ /* 0x042fec0000041860 */
[----:B------:R-:W-:Y:S01]  /*177a0*/  HMMA.16816.F32.BF16 R4, R100, R122, R4 ;  /* 0x0000007a6404723c */ /* 0x000fe20000041804 */
[----:B------:R-:W1:Y:S05]  /*177b0*/  LDSM.16.MT88.4 R120, [R197+0x11000] ;  /* 0x01100000c578783b */ /* 0x000e6a0000004200 */
[C---:B------:R-:W-:Y:S06]  /*177c0*/  HMMA.16816.F32.BF16 R172, R104.reuse, R168, R20 ;  /* 0x000000a868ac723c */ /* 0x040fec0000041814 */
[C---:B------:R-:W-:Y:S01]  /*177d0*/  HMMA.16816.F32.BF16 R148, R104.reuse, R144, R44 ;  /* 0x000000906894723c */ /* 0x040fe2000004182c */
[----:B------:R-:W4:Y:S05]  /*177e0*/  LDSM.16.MT88.4 R44, [R195+0x11000] ;  /* 0x01100000c32c783b */ /* 0x000f2a0000004200 */
[C---:B---3--:R-:W-:Y:S01]  /*177f0*/  HMMA.16816.F32.BF16 R140, R104.reuse, R112, R52 ;  /* 0x00000070688c723c */ /* 0x048fe20000041834 */
[----:B------:R-:W3:Y:S05]  /*17800*/  LDSM.16.MT88.4 R52, [R196+0x11000] ;  /* 0x01100000c434783b */ /* 0x000eea0000004200 */
[C---:B------:R-:W-:Y:S06]  /*17810*/  HMMA.16816.F32.BF16 R168, R104.reuse, R170, R16 ;  /* 0x000000aa68a8723c */ /* 0x040fec0000041810 */
[C---:B------:R-:W-:Y:S01]  /*17820*/  HMMA.16816.F32.BF16 R112, R104.reuse, R114, R48 ;  /* 0x000000726870723c */ /* 0x040fe20000041830 */
[----:B------:R-:W3:Y:S05]  /*17830*/  LDSM.16.MT88.4 R48, [R196+0xd800] ;  /* 0x00d80000c430783b */ /* 0x000eea0000004200 */
[C---:B-----5:R-:W-:Y:S06]  /*17840*/  HMMA.16816.F32.BF16 R16, R104.reuse, R12, R76 ;  /* 0x0000000c6810723c */ /* 0x060fec000004184c */
        /* <DEDUP_REMOVED lines=14> */
[C---:B-1----:R-:W-:Y:S01]  /*17930*/  HMMA.16816.F32.BF16 R100, R104.reuse, R120, R80 ;  /* 0x000000786864723c */ /* 0x042fe20000041850 */
        /* <DEDUP_REMOVED lines=8> */
[C---:B---3--:R-:W-:Y:S06]  /*179c0*/  HMMA.16816.F32.BF16 R8, R104.reuse, R52, R84 ;  /* 0x000000346808723c */ /* 0x048fec0000041854 */
[----:B------:R-:W-:Y:S01]  /*179d0*/  HMMA.16816.F32.BF16 R116, R104, R54, R92 ;  /* 0x000000366874723c */ /* 0x000fe2000004185c */
[----:B------:R-:W1:Y:S05]  /*179e0*/  LDSM.16.MT88.4 R104, [R197+0x11800] ;  /* 0x01180000c568783b */ /* 0x000e6a0000004200 */
[C---:B------:R-:W-:Y:S06]  /*179f0*/  HMMA.16816.F32.BF16 R44, R224.reuse, R48, R164 ;  /* 0x00000030e02c723c */ /* 0x040fec00000418a4 */
[C---:B------:R-:W-:Y:S01]  /*17a00*/  HMMA.16816.F32.BF16 R48, R224.reuse, R50, R160 ;  /* 0x00000032e030723c */ /* 0x040fe200000418a0 */
[----:B------:R-:W2:Y:S05]  /*17a10*/  LDSM.16.MT88.4 R160, [R196+0x11800] ;  /* 0x01180000c4a0783b */ /* 0x000eaa0000004200 */
[C---:B-----5:R-:W-:Y:S06]  /*17a20*/  HMMA.16816.F32.BF16 R68, R224.reuse, R72, R140 ;  /* 0x00000048e044723c */ /* 0x060fec000004188c */
[C---:B------:R-:W-:Y:S01]  /*17a30*/  HMMA.16816.F32.BF16 R72, R224.reuse, R74, R112 ;  /* 0x0000004ae048723c */ /* 0x040fe20000041870 */
[----:B------:R-:W3:Y:S05]  /*17a40*/  LDSM.16.MT88.4 R112, [R195+0x11800] ;  /* 0x01180000c370783b */ /* 0x000eea0000004200 */
[C---:B------:R-:W-:Y:S06]  /*17a50*/  HMMA.16816.F32.BF16 R128, R224.reuse, R36, R128 ;  /* 0x00000024e080723c */ /* 0x040fec0000041880 */
[C---:B------:R-:W-:Y:S06]  /*17a60*/  HMMA.16816.F32.BF16 R124, R224.reuse, R38, R124 ;  /* 0x00000026e07c723c */ /* 0x040fec000004187c */
[C---:B-1----:R-:W-:Y:S06]  /*17a70*/  HMMA.16816.F32.BF16 R100, R224.reuse, R104, R100 ;  /* 0x00000068e064723c */ /* 0x042fec0000041864 */
[C---:B------:R-:W-:Y:S06]  /*17a80*/  HMMA.16816.F32.BF16 R120, R224.reuse, R106, R120 ;  /* 0x0000006ae078723c */ /* 0x040fec0000041878 */
[C---:B--2---:R-:W-:Y:S06]  /*17a90*/  HMMA.16816.F32.BF16 R104, R224.reuse, R160, R8 ;  /* 0x000000a0e068723c */ /* 0x044fec0000041808 */
        /* <DEDUP_REMOVED lines=20> */
[----:B------:R-:W-:-:S15]  /*17be0*/  HMMA.16816.F32.BF16 R112, R224, R114, R4 ;  /* 0x00000072e070723c */ /* 0x000fde0000041804 */
[----:B------:R-:W-:-:S09]  /*17bf0*/  NOP ;  /* 0x0000000000007918 */ /* 0x000fd20000000000 */
.L_x_3655:
[----:B------:R-:W-:Y:S05]  /*17c00*/  @!P1 BRA `(.L_x_3664) ;  /* 0x0000003400149947 */ /* 0x000fea0003800000 */
[----:B------:R-:W-:Y:S01]  /*17c10*/  SHF.L.U64.HI R214, R134, 0x5, R135 ;  /* 0x0000000586d67819 */ /* 0x000fe20000010287 */
[C---:B------:R-:W-:Y:S01]  /*17c20*/  IMAD.SHL.U32 R215, R136.reuse, 0x20, RZ ;  /* 0x0000002088d77824 */ /* 0x040fe200078e00ff */
[----:B------:R-:W-:Y:S01]  /*17c30*/  SHF.L.U64.HI R212, R136, 0x5, R137 ;  /* 0x0000000588d47819 */ /* 0x000fe20000010289 */
[----:B------:R-:W-:Y:S01]  /*17c40*/  IMAD.SHL.U32 R217, R134, 0x20, RZ ;  /* 0x0000002086d97824 */ /* 0x000fe200078e00ff */
[----:B------:R-:W-:Y:S01]  /*17c50*/  MOV R0, R3 ;  /* 0x0000000300007202 */ /* 0x000fe20000000f00 */
[----:B------:R-:W-:-:S07]  /*17c60*/  IMAD.MOV.U32 R135, RZ, RZ, R132 ;  /* 0x000000ffff877224 */ /* 0x000fce00078e0084 */
.L_x_3673:
        /* <DEDUP_REMOVED lines=81> */
.L_x_3666:
[----:B-1----:R-:W-:Y:S02]  /*18180*/  R2UR UR4, R132 ;  /* 0x00000000840472ca */ /* 0x002fe400000e0000 */
[----:B------:R-:W-:Y:S11]  /*18190*/  R2UR UR5, R133 ;  /* 0x00000000850572ca */ /* 0x000ff600000e0000 */
[----:B------:R-:W-:Y:S02]  /*181a0*/  @!UPT UIADD3 URZ, URZ, URZ, URZ ;  /* 0x0000003f3f3ff290 */ /* 0x000fe4000fffe03f */
[----:B--2---:R-:W2:Y:S02]  /*181b0*/  LD.E R8, desc[UR4][R2.64+0x40] ;  /* 0x0000400402087980 */ /* 0x004ea4000c101900 */
[----:B--2---:R-:W-:Y:S05]  /*181c0*/  IMAD.U32 R8, R8, -0x40, RZ ;  /* 0xffffffc008087824 */ /* 0x004fea00078e00ff */
[----:B------:R-:W-:Y:S02]  /*181d0*/  SHF.R.S32.HI R7, RZ, 0x1f, R8 ;  /* 0x0000001fff077819 */ /* 0x000fe40000011408 */
.L_x_3667:
[----:B------:R-:W-:Y:S05]  /*181e0*/  BSYNC B0 ;  /* 0x0000000000007941 */ /* 0x000fea0003800000 */
.L_x_3665:
        /* <DEDUP_REMOVED lines=37> */
[----:B------:R-:W-:Y:S01]  /*18440*/  ISETP.GT.AND P0, PT, R208, R199, PT ;  /* 0x000000c7d000720c */ /* 0x000fe20003f04270 */
        /* <DEDUP_REMOVED lines=214> */
[----:B------:R-:W-:Y:S02]  /*191b0*/  ISETP.NE.AND P2, PT, R143, RZ, PT ;  /* 0x000000ff8f00720c */ /* 0x000fe40003f45270 */
[----:B------:R-:W-:Y:S05]  /*191c0*/  LOP3.LUT R139, RZ, R143, RZ, 0x33, !PT ;  /* 0x0000008fff8b7212 */ /* 0x000fea00078e33ff */
        /* <DEDUP_REMOVED lines=26> */
.L_x_3671:
[----:B------:R-:W-:Y:S02]  /*19370*/  R2UR UR4, R132 ;  /* 0x00000000840472ca */ /* 0x000fe400000e0000 */
[----:B------:R-:W-:Y:S11]  /*19380*/  R2UR UR5, R133 ;  /* 0x00000000850572ca */ /* 0x000ff600000e0000 */
[----:B------:R-:W-:Y:S02]  /*19390*/  @!UPT UIADD3 URZ, URZ, URZ, URZ ;  /* 0x0000003f3f3ff290 */ /* 0x000fe4000fffe03f */
[----:B------:R-:W2:Y:S02]  /*193a0*/  LD.E R140, desc[UR4][R2.64+0x38] ;  /* 0x00003804028c7980 */ /* 0x000ea4000c101900 */
[----:B--2---:R-:W-:Y:S05]  /*193b0*/  IMAD.U32 R140, R140, -0x40, RZ ;  /* 0xffffffc08c8c7824 */ /* 0x004fea00078e00ff */
[----:B------:R-:W-:Y:S02]  /*193c0*/  SHF.R.S32.HI R139, RZ, 0x1f, R140 ;  /* 0x0000001fff8b7819 */ /* 0x000fe4000001148c */
.L_x_3672:
[----:B------:R-:W-:Y:S05]  /*193d0*/  BSYNC B0 ;  /* 0x0000000000007941 */ /* 0x000fea0003800000 */
.L_x_3670:
        /* <DEDUP_REMOVED lines=42> */
.L_x_3669:
[----:B------:R-:W-:Y:S05]  /*19680*/  BSYNC B1 ;  /* 0x0000000000017941 */ /* 0x000fea0003800000 */
.L_x_3668:
        /* <DEDUP_REMOVED lines=413> */
.L_x_3664:
        /* <DEDUP_REMOVED lines=9> */
[----:B------:R-:W-:Y:S01]  /*1b0f0*/  SHF.R.S32.HI R0, RZ, 0x1f, R11 ;  /* 0x0000001fff007819 */ /* 0x000fe2000001140b */
[----:B------:R-:W-:Y:S01]  /*1b100*/  UMOV UR4, 0xffffffff ;  /* 0xffffffff00047882 */ /* 0x000fe20000000000 */
[----:B------:R-:W-:Y:S02]  /*1b110*/  IMAD.IADD R13, R11, 0x1, -R2 ;  /* 0x000000010b0d7824 */ /* 0x000fe400078e0a02 */
[----:B------:R-:W-:-:S03]  /*1b120*/  LEA.HI R0, R0, R11, RZ, 0x4 ;  /* 0x0000000b00007211 */ /* 0x000fc600078f20ff */
[----:B------:R-:W-:Y:S02]  /*1b130*/  SHF.R.S32.HI R2, RZ, 0x1f, R13 ;  /* 0x0000001fff027819 */ /* 0x000fe4000001140d */
[----:B------:R-:W-:Y:S02]  /*1b140*/  LOP3.LUT R4, R0, 0xfffffff0, RZ, 0xc0, !PT ;  /* 0xfffffff000047812 */ /* 0x000fe400078ec0ff */
[----:B------:R-:W-:Y:S02]  /*1b150*/  LEA.HI R2, R2, R13, RZ, 0x2 ;  /* 0x0000000d02027211 */ /* 0x000fe400078f10ff */
[----:B------:R-:W-:Y:S01]  /*1b160*/  SHF.R.S32.HI R0, RZ, 0x4, R0 ;  /* 0x00000004ff007819 */ /* 0x000fe20000011400 */
[----:B------:R-:W-:Y:S01]  /*1b170*/  IMAD.IADD R4, R11, 0x1, -R4 ;  /* 0x000000010b047824 */ /* 0x000fe200078e0a04 */
        /* <DEDUP_REMOVED lines=9> */
.L_x_3681:
        /* <DEDUP_REMOVED lines=20> */
[-C--:B------:R-:W-:Y:S01]  /*1b350*/  LEA.HI R16, R15, R14.reuse, RZ, 0x2 ;  /* 0x0000000e0f107211 */ /* 0x080fe200078f10ff */
[----:B------:R-:W-:Y:S01]  /*1b360*/  FMUL.FTZ R125, R13, R125 ;  /* 0x0000007d0d7d7220 */ /* 0x000fe20000410000 */
[----:B------:R-:W-:Y:S01]  /*1b370*/  LEA.HI R15, R15, R14, RZ, 0x5 ;  /* 0x0000000e0f0f7211 */ /* 0x000fe200078f28ff */
[C---:B------:R-:W-:Y:S01]  /*1b380*/  FMUL.FTZ R36, R13.reuse, R36 ;  /* 0x000000240d247220 */ /* 0x040fe20000410000 */
[--C-:B------:R-:W-:Y:S01]  /*1b390*/  SHF.R.S32.HI R17, RZ, 0x2, R16.reuse ;  /* 0x00000002ff117819 */ /* 0x100fe20000011410 */
[C---:B------:R-:W-:Y:S01]  /*1b3a0*/  FMUL.FTZ R37, R13.reuse, R37 ;  /* 0x000000250d257220 */ /* 0x040fe20000410000 */
[----:B------:R-:W-:Y:S01]  /*1b3b0*/  SHF.R.S32.HI R18, RZ, 0x1f, R16 ;  /* 0x0000001fff127819 */ /* 0x000fe20000011410 */
[C---:B------:R-:W-:Y:S01]  /*1b3c0*/  FMUL.FTZ R40, R13.reuse, R40 ;  /* 0x000000280d287220 */ /* 0x040fe20000410000 */
[----:B------:R-:W-:Y:S01]  /*1b3d0*/  LOP3.LUT R21, R16, 0x1ffffffc, RZ, 0xc0, !PT ;  /* 0x1ffffffc10157812 */ /* 0x000fe200078ec0ff */
[C---:B------:R-:W-:Y:S01]  /*1b3e0*/  FMUL.FTZ R41, R13.reuse, R41 ;  /* 0x000000290d297220 */ /* 0x040fe20000410000 */
[----:B------:R-:W-:Y:S01]  /*1b3f0*/  LEA.HI R18, R18, R17, RZ, 0x3 ;  /* 0x0000001112127211 */ /* 0x000fe200078f18ff */
[C---:B------:R-:W-:Y:S01]  /*1b400*/  FMUL.FTZ R44, R13.reuse, R44 ;  /* 0x0000002c0d2c7220 */ /* 0x040fe20000410000 */
[----:B------:R-:W-:Y:S01]  /*1b410*/  SHF.R.S32.HI R16, RZ, 0x5, R15 ;  /* 0x00000005ff107819 */ /* 0x000fe2000001140f */
[C---:B------:R-:W-:Y:S01]  /*1b420*/  FMUL.FTZ R45, R13.reuse, R45 ;  /* 0x0000002d0d2d7220 */ /* 0x040fe20000410000 */
[----:B------:R-:W-:Y:S01]  /*1b430*/  LOP3.LUT R18, R18, 0xfffffff8, RZ, 0xc0, !PT ;  /* 0xfffffff812127812 */ /* 0x000fe200078ec0ff */
[----:B------:R-:W-:Y:S01]  /*1b440*/  FMUL.FTZ R48, R13, R48 ;  /* 0x000000300d307220 */ /* 0x000fe20000410000 */
[----:B------:R-:W-:Y:S01]  /*1b450*/  IADD3 R21, -R21, R14, RZ ;  /* 0x0000000e15157210 */ /* 0x000fe20007ffe1ff */
[----:B------:R-:W-:Y:S01]  /*1b460*/  FMUL.FTZ R49, R13, R49 ;  /* 0x000000310d317220 */ /* 0x000fe20000410000 */
[----:B------:R-:W-:Y:S01]  /*1b470*/  IADD3 R17, R17, -R18, RZ ;  /* 0x8000001211117210 */ /* 0x000fe20007ffe0ff */
[C---:B------:R-:W-:Y:S01]  /*1b480*/  FMUL.FTZ R52, R13.reuse, R52 ;  /* 0x000000340d347220 */ /* 0x040fe20000410000 */
[----:B------:R-:W-:Y:S01]  /*1b490*/  LEA R18, R16, R21, 0x9 ;  /* 0x0000001510127211 */ /* 0x000fe200078e48ff */
[----:B------:R-:W-:Y:S01]  /*1b4a0*/  FMUL.FTZ R53, R13, R53 ;  /* 0x000000350d357220 */ /* 0x000fe20000410000 */
[----:B------:R-:W-:Y:S01]  /*1b4b0*/  SHF.L.U32 R19, R17, 0x6, RZ ;  /* 0x0000000611137819 */ /* 0x000fe200000006ff */
[----:B------:R-:W-:Y:S01]  /*1b4c0*/  FMUL.FTZ R56, R13, R56 ;  /* 0x000000380d387220 */ /* 0x000fe20000410000 */
[----:B------:R-:W-:Y:S01]  /*1b4d0*/  LOP3.LUT R20, R17, 0x1, RZ, 0xc0, !PT ;  /* 0x0000000111147812 */ /* 0x000fe200078ec0ff */
[----:B------:R-:W-:Y:S01]  /*1b4e0*/  FMUL.FTZ R57, R13, R57 ;  /* 0x000000390d397220 */ /* 0x000fe20000410000 */
[----:B------:R-:W-:Y:S01]  /*1b4f0*/  LOP3.LUT R19, R19, 0x1c0, RZ, 0xc0, !PT ;  /* 0x000001c013137812 */ /* 0x000fe200078ec0ff */
[C---:B------:R-:W-:Y:S01]  /*1b500*/  FMUL.FTZ R60, R13.reuse, R60 ;  /* 0x0000003c0d3c7220 */ /* 0x040fe20000410000 */
[----:B------:R-:W-:Y:S01]  /*1b510*/  ISETP.NE.U32.AND P4, PT, R20, 0x1, PT ;  /* 0x000000011400780c */ /* 0x000fe20003f85070 */
[----:B------:R-:W-:Y:S01]  /*1b520*/  FMUL.FTZ R61, R13, R61 ;  /* 0x0000003d0d3d7220 */ /* 0x000fe20000410000 */
[----:B------:R-:W-:Y:S01]  /*1b530*/  LEA.HI R19, R19, R19, RZ, 0x1d ;  /* 0x0000001313137211 */ /* 0x000fe200078fe8ff */
[C---:B------:R-:W-:Y:S01]  /*1b540*/  FMUL.FTZ R64, R13.reuse, R64 ;  /* 0x000000400d407220 */ /* 0x040fe20000410000 */
[C---:B------:R-:W-:Y:S01]  /*1b550*/  FMUL.FTZ R65, R13.reuse, R65 ;  /* 0x000000410d417220 */ /* 0x040fe20000410000 */
[C---:B------:R-:W-:Y:S01]  /*1b560*/  FMUL.FTZ R68, R13.reuse, R68 ;  /* 0x000000440d447220 */ /* 0x040fe20000410000 */
        /* <DEDUP_REMOVED lines=84> */
[----:B------:R-:W-:Y:S02]  /*1bab0*/  @P4 IADD3 R17, R18, 0x20, RZ ;  /* 0x0000002012114810 */ /* 0x000fe40007ffe0ff */
[----:B------:R-:W-:Y:S02]  /*1bac0*/  SEL R12, R12, 0xffffff80, !P2 ;  /* 0xffffff800c0c7807 */ /* 0x000fe40005000000 */
[C---:B------:R-:W-:Y:S01]  /*1bad0*/  IADD3 R19, R18.reuse, R13, RZ ;  /* 0x0000000d12137210 */ /* 0x040fe20007ffe0ff */
        /* <DEDUP_REMOVED lines=45> */
[----:B------:R4:W-:Y:S04]  /*1bdb0*/  STS.64 [R21+0x8000], R116 ;  /* 0x0080007415007388 */ /* 0x0009e80000000a00 */
[----:B------:R-:W-:Y:S04]  /*1bdc0*/  STS.64 [R21+0x8800], R118 ;  /* 0x0088007615007388 */ /* 0x000fe80000000a00 */
[----:B------:R-:W-:Y:S04]  /*1bdd0*/  STS.64 [R22+0x8000], R108 ;  /* 0x0080006c16007388 */ /* 0x000fe80000000a00 */
[----:B------:R4:W-:Y:S04]  /*1bde0*/  STS.64 [R22+0x8800], R110 ;  /* 0x0088006e16007388 */ /* 0x0009e80000000a00 */
[----:B------:R-:W-:Y:S04]  /*1bdf0*/  STS.64 [R12+0x8000], R112 ;  /* 0x008000700c007388 */ /* 0x000fe80000000a00 */
[----:B------:R4:W-:Y:S04]  /*1be00*/  STS.64 [R12+0x8800], R114 ;  /* 0x008800720c007388 */ /* 0x0009e80000000a00 */
[----:B-1----:R-:W4:Y:S04]  /*1be10*/  LD.E.64 R18, desc[UR12][R6.64+0xb0] ;  /* 0x0000b00c06127980 */ /* 0x002f28000c101b00 */
[----:B------:R-:W4:Y:S04]  /*1be20*/  LD.E R26, desc[UR10][R6.64+0x60] ;  /* 0x0000600a061a7980 */ /* 0x000f28000c101900 */
[----:B------:R-:W4:Y:S04]  /*1be30*/  LD.E R17, desc[UR12][R6.64+0xcc] ;  /* 0x0000cc0c06117980 */ /* 0x000f28000c101900 */
[----:B------:R-:W4:Y:S01]  /*1be40*/  LD.E.64 R24, desc[UR10][R6.64+0x78] ;  /* 0x0000780a06187980 */ /* 0x000f22000c101b00 */
[----:B------:R-:W1:Y:S01]  /*1be50*/  @P3 MUFU.LG2 R11, R11 ;  /* 0x0000000b000b3308 */ /* 0x000e620000000c00 */
[----:B--2---:R-:W-:Y:S01]  /*1be60*/  IMAD R13, R205, -0x40, R206 ;  /* 0xffffffc0cd0d7824 */ /* 0x004fe200078e02ce */
[C---:B---3--:R-:W-:Y:S01]  /*1be70*/  IADD3 R20, R0.reuse, 0x20, RZ ;  /* 0x0000002000147810 */ /* 0x048fe20007ffe0ff */
[----:B----4-:R2:W5:Y:S01]  /*1be80*/  LD.E.64 R116, desc[UR10][R6.64+0xa8] ;  /* 0x0000a80a06747980 */ /* 0x010562000c101b00 */
[----:B------:R-:W-:Y:S01]  /*1be90*/  IADD3 R22, R0, 0x18, RZ ;  /* 0x0000001800167810 */ /* 0x000fe20007ffe0ff */
[----:B------:R-:W-:Y:S01]  /*1bea0*/  BSSY B0, `(.L_x_3675) ;  /* 0x0000059000007945 */ /* 0x000fe20003800000 */
[----:B------:R-:W-:-:S02]  /*1beb0*/  ISETP.GE.AND P2, PT, R20, R13, PT ;  /* 0x0000000d1400720c */ /* 0x000fc40003f46270 */
[----:B------:R-:W3:Y:S01]  /*1bec0*/  @P0 MUFU.LG2 R10, R10 ;  /* 0x0000000a000a0308 */ /* 0x000ee20000000c00 */
[-C--:B------:R-:W-:Y:S02]  /*1bed0*/  ISETP.GE.AND P4, PT, R22, R13.reuse, PT ;  /* 0x0000000d1600720c */ /* 0x080fe40003f86270 */
[----:B------:R-:W-:Y:S02]  /*1bee0*/  IADD3 R12, R0, 0x8, RZ ;  /* 0x00000008000c7810 */ /* 0x000fe40007ffe0ff */
[----:B------:R-:W-:Y:S02]  /*1bef0*/  SHF.L.U32 R20, R205, 0x6, RZ ;  /* 0x00000006cd147819 */ /* 0x000fe400000006ff */
[----:B------:R-:W-:Y:S02]  /*1bf00*/  ISETP.GE.AND P6, PT, R12, R13, PT ;  /* 0x0000000d0c00720c */ /* 0x000fe40003fc6270 */
[----:B------:R-:W-:Y:S02]  /*1bf10*/  IADD3 R12, R0, 0x28, RZ ;  /* 0x00000028000c7810 */ /* 0x000fe40007ffe0ff */
[----:B------:R-:W-:-:S02]  /*1bf20*/  SHF.L.U32 R22, R4, 0x2, RZ ;  /* 0x0000000204167819 */ /* 0x000fc400000006ff */
[----:B------:R-:W-:Y:S01]  /*1bf30*/  ISETP.GE.AND P1, PT, R12, R13, PT ;  /* 0x0000000d0c00720c */ /* 0x000fe20003f26270 */
[----:B-1----:R-:W-:Y:S01]  /*1bf40*/  @P3 FMUL.FTZ R12, R11, 0.69314718246459960938 ;  /* 0x3f3172180b0c3820 */ /* 0x002fe20000410000 */
[--C-:B------:R-:W-:Y:S01]  /*1bf50*/  SHF.R.S32.HI R23, RZ, 0x1f, R22.reuse ;  /* 0x0000001fff177819 */ /* 0x100fe20000011416 */
[----:B---3--:R-:W-:Y:S01]  /*1bf60*/  @P0 FMUL.FTZ R10, R10, 0.69314718246459960938 ;  /* 0x3f3172180a0a0820 */ /* 0x008fe20000410000 */
[----:B------:R-:W-:Y:S02]  /*1bf70*/  IADD3 R28, R0, 0x10, RZ ;  /* 0x00000010001c7810 */ /* 0x000fe40007ffe0ff */
[----:B--2---:R-:W-:Y:S01]  /*1bf80*/  LEA.HI R7, R4, R4, RZ, 0x1 ;  /* 0x0000000404077211 */ /* 0x004fe200078f08ff */
[----:B------:R-:W-:Y:S01]  /*1bf90*/  IMAD.WIDE R22, R0, 0xc0, R22 ;  /* 0x000000c000167825 */ /* 0x000fe200078e0216 */
[----:B------:R-:W-:-:S03]  /*1bfa0*/  MOV R6, 0xff800000 ;  /* 0xff80000000067802 */ /* 0x000fc60000000f00 */
[----:B-----5:R-:W-:Y:S01]  /*1bfb0*/  @P3 FFMA.FTZ R6, R5, R132, R12 ;  /* 0x0000008405063223 */ /* 0x020fe2000001000c */
[----:B------:R-:W-:Y:S02]  /*1bfc0*/  SHF.L.U32 R12, R0, 0x6, RZ ;  /* 0x00000006000c7819 */ /* 0x000fe400000006ff */
[C---:B------:R-:W-:Y:S02]  /*1bfd0*/  LOP3.LUT R11, R7.reuse, 0xffffffe, RZ, 0xc0, !PT ;  /* 0x0ffffffe070b7812 */ /* 0x040fe400078ec0ff */
[----:B------:R-:W-:Y:S02]  /*1bfe0*/  LOP3.LUT R12, R12, 0x1c0, RZ, 0xc0, !PT ;  /* 0x000001c00c0c7812 */ /* 0x000fe400078ec0ff */
[----:B------:R-:W-:Y:S02]  /*1bff0*/  SHF.L.U32 R21, R7, 0x2, RZ ;  /* 0x0000000207157819 */ /* 0x000fe400000006ff */
[----:B------:R-:W-:Y:S02]  /*1c000*/  IADD3 R11, R4, -R11, RZ ;  /* 0x8000000b040b7210 */ /* 0x000fe40007ffe0ff */
[----:B------:R-:W-:-:S02]  /*1c010*/  LOP3.LUT R21, R12, 0x38, R21, 0xf8, !PT ;  /* 0x000000380c157812 */ /* 0x000fc400078ef815 */
[----:B------:R-:W-:Y:S02]  /*1c020*/  SHF.R.U32.HI R12, RZ, 0x3, R12 ;  /* 0x00000003ff0c7819 */ /* 0x000fe4000001160c */
[----:B------:R-:W-:Y:S01]  /*1c030*/  MOV R7, 0xff800000 ;  /* 0xff80000000077802 */ /* 0x000fe20000000f00 */
[----:B------:R-:W-:Y:S01]  /*1c040*/  @P0 FFMA.FTZ R7, R5, R3, R10 ;  /* 0x0000000305070223 */ /* 0x000fe2000001000a */
[----:B------:R-:W-:Y:S01]  /*1c050*/  LOP3.LUT R12, R21, R12, RZ, 0x3c, !PT ;  /* 0x0000000c150c7212 */ /* 0x000fe200078e3cff */
[----:B------:R-:W-:Y:S01]  /*1c060*/  BAR.SYNC.DEFER_BLOCKING 0x0 ;  /* 0x0000000000007b1d */ /* 0x000fe20000010000 */
[----:B------:R-:W-:Y:S02]  /*1c070*/  ISETP.GE.AND P5, PT, R28, R13, PT ;  /* 0x0000000d1c00720c */ /* 0x000fe40003fa6270 */
[----:B------:R-:W-:Y:S02]  /*1c080*/  LEA R5, R11, R12, 0x2 ;  /* 0x0000000c0b057211 */ /* 0x000fe400078e10ff */
[----:B------:R-:W-:-:S02]  /*1c090*/  LOP3.LUT R15, R15, 0xffffffe0, RZ, 0xc0, !PT ;  /* 0xffffffe00f0f7812 */ /* 0x000fc400078ec0ff */
[----:B------:R-:W-:Y:S02]  /*1c0a0*/  LEA R5, R5, UR4, 0x2 ;  /* 0x0000000405057c11 */ /* 0x000fe4000f8e10ff */
[----:B------:R-:W-:-:S04]  /*1c0b0*/  IADD3 R15, R14, -R15, RZ ;  /* 0x8000000f0e0f7210 */ /* 0x000fc80007ffe0ff */
[----:B------:R-:W-:Y:S01]  /*1c0c0*/  LOP3.LUT P3, RZ, R15, 0x3, RZ, 0xc0, !PT ;  /* 0x000000030fff7812 */ /* 0x000fe2000786c0ff */
[----:B------:R1:W2:Y:S04]  /*1c0d0*/  LDS.128 R108, [R5] ;  /* 0x00000000056c7984 */ /* 0x0002a80000000c00 */
        /* <DEDUP_REMOVED lines=20> */
[----:B------:R-:W-:-:S04]  /*1c220*/  IMAD R18, R18, UR8, R209 ;  /* 0x0000000812127c24 */ /* 0x000fc8000f8e02d1 */
[----:B------:R-:W-:-:S04]  /*1c230*/  IMAD R18, R18, R26, R207 ;  /* 0x0000001a12127224 */ /* 0x000fc800078e02cf */
[----:B------:R-:W-:Y:S01]  /*1c240*/  IMAD R4, R19, R18, R20 ;  /* 0x0000001213047224 */ /* 0x000fe200078e0214 */
[----:B------:R-:W-:-:S03]  /*1c250*/  SHF.R.S32.HI R19, RZ, 0x1f, R16 ;  /* 0x0000001fff137819 */ /* 0x000fc60000011410 */
[----:B------:R-:W-:Y:S01]  /*1c260*/  IMAD R17, R4, R17, RZ ;  /* 0x0000001104117224 */ /* 0x000fe200078e02ff */
[----:B------:R-:W-:-:S04]  /*1c270*/  LEA.HI R19, R19, R16, RZ, 0x2 ;  /* 0x0000001013137211 */ /* 0x000fc800078f10ff */
[----:B------:R-:W-:Y:S02]  /*1c280*/  LOP3.LUT R3, R19, 0xffffffc, RZ, 0xc0, !PT ;  /* 0x0ffffffc13037812 */ /* 0x000fe400078ec0ff */
[----:B------:R-:W-:Y:S02]  /*1c290*/  IADD3 R19, P0, R22, R17, RZ ;  /* 0x0000001116137210 */ /* 0x000fe40007f1e0ff */
[----:B------:R-:W-:Y:S02]  /*1c2a0*/  IADD3 R3, R16, -R3, RZ ;  /* 0x8000000310037210 */ /* 0x000fe40007ffe0ff */
[----:B------:R-:W-:Y:S02]  /*1c2b0*/  LEA.HI.X.SX32 R17, R17, R23, 0x1, P0 ;  /* 0x0000001711117211 */ /* 0x000fe400000f0eff */
[----:B------:R-:W-:Y:S01]  /*1c2c0*/  LEA R10, P0, R19, R24, 0x2 ;  /* 0x00000018130a7211 */ /* 0x000fe200078010ff */
[----:B------:R1:W1:Y:S01]  /*1c2d0*/  LDS.128 R20, [R5+0xb000] ;  /* 0x00b0000005147984 */ /* 0x0002620000000c00 */
[----:B------:R-:W-:-:S02]  /*1c2e0*/  LEA R3, R3, R2, 0x4 ;  /* 0x0000000203037211 */ /* 0x000fc400078e20ff */
[----:B------:R-:W-:Y:S02]  /*1c2f0*/  LEA.HI.X R11, R19, R25, R17, 0x2, P0 ;  /* 0x00000019130b7211 */ /* 0x000fe400000f1411 */
[----:B------:R1:W1:Y:S01]  /*1c300*/  LDS.128 R24, [R5+0xa800] ;  /* 0x00a8000005187984 */ /* 0x0002620000000c00 */
[----:B------:R-:W-:-:S03]  /*1c310*/  ISETP.GE.AND P0, PT, R0, R13, PT ;  /* 0x0000000d0000720c */ /* 0x000fc60003f06270 */
[----:B------:R1:W1:Y:S01]  /*1c320*/  LDS.128 R16, [R5+0xb800] ;  /* 0x00b8000005107984 */ /* 0x0002620000000c00 */
[----:B--234-:R-:W-:Y:S09]  /*1c330*/  @P3 BRA `(.L_x_3676) ;  /* 0x00000000003c3947 */ /* 0x01cff20003800000 */
[----:B------:R-:W-:Y:S01]  /*1c340*/  SHF.R.S32.HI R2, RZ, 0x1f, R4 ;  /* 0x0000001fff027819 */ /* 0x000fe20000011404 */
[----:B------:R-:W-:Y:S01]  /*1c350*/  IMAD R206, R205, -0x40, R206 ;  /* 0xffffffc0cdce7824 */ /* 0x000fe200078e02ce */
[----:B------:R-:W-:-:S04]  /*1c360*/  IADD3 R4, P3, R4, R3, RZ ;  /* 0x0000000304047210 */ /* 0x000fc80007f7e0ff */
[----:B-1----:R-:W-:Y:S02]  /*1c370*/  LEA.HI.X.SX32 R5, R3, R2, 0x1, P3 ;  /* 0x0000000203057211 */ /* 0x002fe400018f0eff */
[----:B------:R-:W-:-:S04]  /*1c380*/  LEA R14, P3, R4, R116, 0x2 ;  /* 0x00000074040e7211 */ /* 0x000fc800078610ff */
[----:B------:R-:W-:Y:S02]  /*1c390*/  LEA.HI.X R15, R4, R117, R5, 0x2, P3 ;  /* 0x00000075040f7211 */ /* 0x000fe400018f1405 */
[C---:B------:R-:W-:Y:S01]  /*1c3a0*/  ISETP.GE.AND P3, PT, R3.reuse, R206, PT ;  /* 0x000000ce0300720c */ /* 0x040fe20003f66270 */
[----:B------:R-:W-:-:S12]  /*1c3b0*/  VIADD R3, R3, 0x8 ;  /* 0x0000000803037836 */ /* 0x000fd80000000000 */
[----:B------:R-:W-:Y:S02]  /*1c3c0*/  @!P3 R2UR UR4, R8 ;  /* 0x000000000804b2ca */ /* 0x000fe400000e0000 */
[----:B------:R-:W-:-:S13]  /*1c3d0*/  @!P3 R2UR UR5, R9 ;  /* 0x000000000905b2ca */ /* 0x000fda00000e0000 */
[----:B------:R2:W-:Y:S01]  /*1c3e0*/  @!P3 ST.E desc[UR4][R14.64], R6 ;  /* 0x000000060e00b985 */ /* 0x0005e2000c101904 */
[----:B------:R-:W-:-:S13]  /*1c3f0*/  ISETP.GE.AND P3, PT, R3, R206, PT ;  /* 0x000000ce0300720c */ /* 0x000fda0003f66270 */
[----:B------:R-:W-:Y:S02]  /*1c400*/  @!P3 R2UR UR4, R8 ;  /* 0x000000000804b2ca */ /* 0x000fe400000e0000 */
[----:B------:R-:W-:-:S13]  /*1c410*/  @!P3 R2UR UR5, R9 ;  /* 0x000000000905b2ca */ /* 0x000fda00000e0000 */
[----:B------:R2:W-:Y:S02]  /*1c420*/  @!P3 ST.E desc[UR4][R14.64+0x20], R7 ;  /* 0x000020070e00b985 */ /* 0x0005e4000c101904 */
.L_x_3676:
[----:B------:R-:W-:Y:S05]  /*1c430*/  BSYNC B0 ;  /* 0x0000000000007941 */ /* 0x000fea0003800000 */
.L_x_3675:
[----:B------:R-:W-:Y:S01]  /*1c440*/  VIADD R2, R0, 0x30 ;  /* 0x0000003000027836 */ /* 0x000fe20000000000 */
[----:B------:R-:W-:Y:S01]  /*1c450*/  @!P6 R2UR UR20, R8 ;  /* 0x000000000814e2ca */ /* 0x000fe200000e0000 */
[----:B------:R-:W-:Y:S01]  /*1c460*/  VIADD R0, R0, 0x38 ;  /* 0x0000003800007836 */ /* 0x000fe20000000000 */
[C---:B------:R-:W-:Y:S01]  /*1c470*/  @!P6 R2UR UR21, R9.reuse ;  /* 0x000000000915e2ca */ /* 0x040fe200000e0000 */
[----:B------:R-:W-:Y:S01]  /*1c480*/  IMAD.MOV.U32 R205, RZ, RZ, 0x0 ;  /* 0x00000000ffcd7424 */ /* 0x000fe200078e00ff */
[C---:B------:R-:W-:Y:S02]  /*1c490*/  @!P6 R2UR UR18, R8.reuse ;  /* 0x000000000812e2ca */ /* 0x040fe400000e0000 */
[C---:B------:R-:W-:Y:S02]  /*1c4a0*/  @!P6 R2UR UR19, R9.reuse ;  /* 0x000000000913e2ca */ /* 0x040fe400000e0000 */
[----:B------:R-:W-:Y:S02]  /*1c4b0*/  @!P6 R2UR UR16, R8 ;  /* 0x000000000810e2ca */ /* 0x000fe400000e0000 */
[----:B------:R-:W-:-:S02]  /*1c4c0*/  @!P6 R2UR UR17, R9 ;  /* 0x000000000911e2ca */ /* 0x000fc400000e0000 */
[C---:B------:R-:W-:Y:S02]  /*1c4d0*/  @!P0 R2UR UR24, R8.reuse ;  /* 0x00000000081882ca */ /* 0x040fe400000e0000 */
[C---:B------:R-:W-:Y:S01]  /*1c4e0*/  @!P0 R2UR UR25, R9.reuse ;  /* 0x00000000091982ca */ /* 0x040fe200000e0000 */
[----:B------:R-:W-:Y:S01]  /*1c4f0*/  @!P6 ST.E.128 desc[UR20][R10.64+0x1800], R104 ;  /* 0x001800680a00e985 */ /* 0x000fe2000c101d14 */
[C---:B------:R-:W-:Y:S02]  /*1c500*/  @!P0 R2UR UR22, R8.reuse ;  /* 0x00000000081682ca */ /* 0x040fe400000e0000 */
[C---:B------:R-:W-:Y:S01]  /*1c510*/  @!P0 R2UR UR23, R9.reuse ;  /* 0x00000000091782ca */ /* 0x040fe200000e0000 */
[----:B-1----:R-:W-:Y:S01]  /*1c520*/  @!P6 ST.E.128 desc[UR18][R10.64+0x1900], R72 ;  /* 0x001900480a00e985 */ /* 0x002fe2000c101d12 */
[C---:B------:R-:W-:Y:S02]  /*1c530*/  @!P5 R2UR UR14, R8.reuse ;  /* 0x00000000080ed2ca */ /* 0x040fe400000e0000 */
[----:B------:R-:W-:Y:S01]  /*1c540*/  @!P5 R2UR UR15, R9 ;  /* 0x00000000090fd2ca */ /* 0x000fe200000e0000 */
[----:B------:R-:W-:Y:S01]  /*1c550*/  @!P6 ST.E.128 desc[UR16][R10.64+0x1a00], R40 ;  /* 0x001a00280a00e985 */ /* 0x000fe2000c101d10 */
[----:B------:R-:W-:-:S02]  /*1c560*/  @!P5 R2UR UR12, R8 ;  /* 0x00000000080cd2ca */ /* 0x000fc400000e0000 */
[C---:B------:R-:W-:Y:S01]  /*1c570*/  @!P5 R2UR UR13, R9.reuse ;  /* 0x00000000090dd2ca */ /* 0x040fe200000e0000 */
[----:B------:R-:W-:Y:S01]  /*1c580*/  @!P0 ST.E.128 desc[UR24][R10.64+0x100], R76 ;  /* 0x0001004c0a008985 */ /* 0x000fe2000c101d18 */
[C---:B------:R-:W-:Y:S02]  /*1c590*/  @!P5 R2UR UR10, R8.reuse ;  /* 0x00000000080ad2ca */ /* 0x040fe400000e0000 */
[C---:B------:R-:W-:Y:S01]  /*1c5a0*/  @!P5 R2UR UR11, R9.reuse ;  /* 0x00000000090bd2ca */ /* 0x040fe200000e0000 */
[----:B------:R-:W-:Y:S01]  /*1c5b0*/  @!P0 ST.E.128 desc[UR22][R10.64+0x200], R44 ;  /* 0x0002002c0a008985 */ /* 0x000fe2000c101d16 */
[----:B------:R-:W-:Y:S02]  /*1c5c0*/  @!P4 R2UR UR4, R8 ;  /* 0x000000000804c2ca */ /* 0x000fe400000e0000 */
[----:B------:R-:W-:Y:S01]  /*1c5d0*/  @!P4 R2UR UR5, R9 ;  /* 0x000000000905c2ca */ /* 0x000fe200000e0000 */
[----:B------:R-:W-:Y:S01]  /*1c5e0*/  @!P5 ST.E.128 desc[UR14][R10.64+0x3000], R100 ;  /* 0x003000640a00d985 */ /* 0x000fe2000c101d0e */
[----:B------:R-:W-:-:S02]  /*1c5f0*/  ISETP.GE.AND P3, PT, R2, R13, PT ;  /* 0x0000000d0200720c */ /* 0x000fc40003f66270 */
[C---:B------:R-:W-:Y:S01]  /*1c600*/  @!P4 R2UR UR28, R8.reuse ;  /* 0x00000000081cc2ca */ /* 0x040fe200000e0000 */
[----:B------:R-:W-:Y:S01]  /*1c610*/  @!P5 ST.E.128 desc[UR12][R10.64+0x3100], R68 ;  /* 0x003100440a00d985 */ /* 0x000fe2000c101d0c */
[C---:B------:R-:W-:Y:S02]  /*1c620*/  @!P4 R2UR UR29, R9.reuse ;  /* 0x00000000091dc2ca */ /* 0x040fe400000e0000 */
[C---:B------:R-:W-:Y:S01]  /*1c630*/  @!P4 R2UR UR26, R8.reuse ;  /* 0x00000000081ac2ca */ /* 0x040fe200000e0000 */
[----:B------:R-:W-:Y:S01]  /*1c640*/  @!P5 ST.E.128 desc[UR10][R10.64+0x3200], R36 ;  /* 0x003200240a00d985 */ /* 0x000fe2000c101d0a */
[C---:B------:R-:W-:Y:S02]  /*1c650*/  @!P4 R2UR UR27, R9.reuse ;  /* 0x00000000091bc2ca */ /* 0x040fe400000e0000 */
[----:B------:R-:W-:Y:S01]  /*1c660*/  @!P2 R2UR UR24, R8 ;  /* 0x000000000818a2ca */ /* 0x000fe200000e0000 */
[----:B------:R-:W-:Y:S01]  /*1c670*/  @!P4 ST.E.128 desc[UR4][R10.64+0x4800], R96 ;  /* 0x004800600a00c985 */ /* 0x000fe2000c101d04 */
[----:B------:R-:W-:-:S02]  /*1c680*/  @!P2 R2UR UR25, R9 ;  /* 0x000000000919a2ca */ /* 0x000fc400000e0000 */
[C---:B------:R-:W-:Y:S02]  /*1c690*/  @!P2 R2UR UR22, R8.reuse ;  /* 0x000000000816a2ca */ /* 0x040fe400000e0000 */
        /* <DEDUP_REMOVED lines=27> */
[----:B------:R-:W-:Y:S01]  /*1c850*/  @!P0 R2UR UR31, R9 ;  /* 0x00000000091f82ca */ /* 0x000fe200000e0000 */
[----:B------:R-:W-:Y:S01]  /*1c860*/  @!P3 ST.E.128 desc[UR10][R10.64+0x9100], R52 ;  /* 0x009100340a00b985 */ /* 0x000fe2000c101d0a */
[----:B------:R-:W-:-:S03]  /*1c870*/  ISETP.GE.AND P6, PT, R0, R13, PT ;  /* 0x0000000d0000720c */ /* 0x000fc60003fc6270 */
[----:B------:R-:W-:Y:S04]  /*1c880*/  @!P3 ST.E.128 desc[UR4][R10.64+0x9200], R20 ;  /* 0x009200140a00b985 */ /* 0x000fe8000c101d04 */
[----:B------:R-:W-:Y:S04]  /*1c890*/  @!P0 ST.E.64 desc[UR32][R10.64], R108 ;  /* 0x0000006c0a008985 */ /* 0x000fe8000c101b20 */
[----:B------:R2:W-:Y:S02]  /*1c8a0*/  @!P0 ST.E.64 desc[UR30][R10.64+0x8], R110 ;  /* 0x0000086e0a008985 */ /* 0x0005e4000c101b1e */
[----:B--2---:R-:W-:Y:S05]  /*1c8b0*/  @P6 RET.REL.NODEC R204 `(_ZN5flash24flash_fwd_splitkv_kernelI23Flash_fwd_kernel_traitsILi192ELi64ELi64ELi4ELb0ELb0EN7cutlass10bfloat16_tE19Flash_kernel_traitsILi192ELi64ELi64ELi4ES3_EELb1ELb0ELb0ELb0ELb1ELb0ELb1ELb1EEEvNS_16Flash_fwd_paramsE) ;  /* 0xfffffe34ccd06950 */ /* 0x004fea0003c3ffff */
[C---:B------:R-:W-:Y:S01]  /*1c8c0*/  R2UR UR12, R8.reuse ;  /* 0x00000000080c72ca */ /* 0x040fe200000e0000 */
[----:B------:R-:W-:Y:S01]  /*1c8d0*/  IMAD.MOV.U32 R205, RZ, RZ, 0x0 ;  /* 0x00000000ffcd7424 */ /* 0x000fe200078e00ff */
[C---:B------:R-:W-:Y:S02]  /*1c8e0*/  R2UR UR13, R9.reuse ;  /* 0x00000000090d72ca */ /* 0x040fe400000e0000 */
[C---:B------:R-:W-:Y:S02]  /*1c8f0*/  R2UR UR10, R8.reuse ;  /* 0x00000000080a72ca */ /* 0x040fe400000e0000 */
[C---:B------:R-:W-:Y:S02]  /*1c900*/  R2UR UR11, R9.reuse ;  /* 0x00000000090b72ca */ /* 0x040fe400000e0000 */
[----:B------:R-:W-:Y:S02]  /*1c910*/  R2UR UR4, R8 ;  /* 0x00000000080472ca */ /* 0x000fe400000e0000 */
[----:B------:R-:W-:-:S05]  /*1c920*/  R2UR UR5, R9 ;  /* 0x00000000090572ca */ /* 0x000fca00000e0000 */
[----:B------:R-:W-:Y:S04]  /*1c930*/  ST.E.128 desc[UR12][R10.64+0xa800], R80 ;  /* 0x00a800500a007985 */ /* 0x000fe8000c101d0c */
[----:B------:R-:W-:Y:S04]  /*1c940*/  ST.E.128 desc[UR10][R10.64+0xa900], R48 ;  /* 0x00a900300a007985 */ /* 0x000fe8000c101d0a */
[----:B------:R1:W-:Y:S02]  /*1c950*/  ST.E.128 desc[UR4][R10.64+0xaa00], R16 ;  /* 0x00aa00100a007985 */ /* 0x0003e4000c101d04 */
[----:B-1----:R-:W-:Y:S05]  /*1c960*/  RET.REL.NODEC R204 `(_ZN5flash24flash_fwd_splitkv_kernelI23Flash_fwd_kernel_traitsILi192ELi64ELi64ELi4ELb0ELb0EN7cutlass10bfloat16_tE19Flash_kernel_traitsILi192ELi64ELi64ELi4ES3_EELb1ELb0ELb0ELb0ELb1ELb0ELb1ELb1EEEvNS_16Flash_fwd_paramsE) ;  /* 0xfffffe34cca47950 */ /* 0x002fea0003c3ffff */
.L_x_3674:
[----:B------:R-:W-:Y:S01]  /*1c970*/  MOV R13, 0x2 ;  /* 0x00000002000d7802 */ /* 0x000fe20000000f00 */
[----:B------:R-:W-:Y:S01]  /*1c980*/  IMAD.MOV.U32 R10, RZ, RZ, 0x1f ;  /* 0x0000001fff0a7424 */ /* 0x000fe200078e00ff */
[----:B------:R-:W-:-:S07]  /*1c990*/  MOV R12, 0xffffffff ;  /* 0xffffffff000c7802 */ /* 0x000fce0000000f00 */
[----:B-1---5:R-:W-:Y:S05]  /*1c9a0*/  WARPSYNC.COLLECTIVE R12, `(.L_x_3677) ;  /* 0x000000000c087348 */ /* 0x022fea0003c00000 */
[----:B------:R2:W3:Y:S02]  /*1c9b0*/  SHFL.BFLY P0, R16, R221, R13, R10 ;  /* 0x0c00000ddd107389 */ /* 0x0004e4000000000a */
[----:B-123-5:R-:W-:Y:S01]  /*1c9c0*/  ENDCOLLECTIVE ;  /* 0x000000000000791b */ /* 0x02efe20003800000 */
.L_x_3677:
[----:B------:R-:W-:Y:S02]  /*1c9d0*/  IMAD.MOV.U32 R14, RZ, RZ, R16 ;  /* 0x000000ffff0e7224 */ /* 0x000fe400078e0010 */
[----:B------:R-:W-:Y:S02]  /*1c9e0*/  IMAD.MOV.U32 R13, RZ, RZ, 0x1 ;  /* 0x00000001ff0d7424 */ /* 0x000fe400078e00ff */
[----:B------:R-:W-:-:S05]  /*1c9f0*/  FADD.FTZ R14, R14, R221 ;  /* 0x000000dd0e0e7221 */ /* 0x000fca0000010000 */
[----:B------:R-:W-:-:S07]  /*1ca00*/  MOV R221, R14 ;  /* 0x0000000e00dd7202 */ /* 0x000fce0000000f00 */
[----:B------:R-:W-:Y:S05]  /*1ca10*/  WARPSYNC.COLLECTIVE R12, `(.L_x_3678) ;  /* 0x000000000c087348 */ /* 0x000fea0003c00000 */
[----:B------:R1:W2:Y:S02]  /*1ca20*/  SHFL.BFLY P0, R16, R221, R13, R10 ;  /* 0x0c00000ddd107389 */ /* 0x0002a4000000000a */
[----:B-12---:R-:W-:Y:S01]  /*1ca30*/  ENDCOLLECTIVE ;  /* 0x000000000000791b */ /* 0x006fe20003800000 */
.L_x_3678:
[----:B------:R-:W-:Y:S01]  /*1ca40*/  MOV R221, R219 ;  /* 0x000000db00dd7202 */ /* 0x000fe20000000f00 */
[----:B------:R-:W-:Y:S01]  /*1ca50*/  IMAD.MOV.U32 R13, RZ, RZ, 0x2 ;  /* 0x00000002ff0d7424 */ /* 0x000fe200078e00ff */
[----:B------:R-:W-:-:S07]  /*1ca60*/  MOV R11, R16 ;  /* 0x00000010000b7202 */ /* 0x000fce0000000f00 */
[----:B------:R-:W-:Y:S05]  /*1ca70*/  WARPSYNC.COLLECTIVE R12, `(.L_x_3679) ;  /* 0x000000000c087348 */ /* 0x000fea0003c00000 */
[----:B------:R1:W2:Y:S02]  /*1ca80*/  SHFL.BFLY P0, R16, R221, R13, R10 ;  /* 0x0c00000ddd107389 */ /* 0x0002a4000000000a */
[----:B-12---:R-:W-:Y:S01]  /*1ca90*/  ENDCOLLECTIVE ;  /* 0x000000000000791b */ /* 0x006fe20003800000 */
.L_x_3679:
[----:B------:R-:W-:Y:S01]  /*1caa0*/  FADD.FTZ R11, R14, R11 ;  /* 0x0000000b0e0b7221 */ /* 0x000fe20000010000 */
[----:B------:R-:W-:Y:S01]  /*1cab0*/  FADD.FTZ R15, R16, R219 ;  /* 0x000000db100f7221 */ /* 0x000fe20000010000 */
[----:B------:R-:W-:-:S04]  /*1cac0*/  MOV R13, 0x1 ;  /* 0x00000001000d7802 */ /* 0x000fc80000000f00 */
[----:B------:R-:W-:-:S07]  /*1cad0*/  MOV R221, R15 ;  /* 0x0000000f00dd7202 */ /* 0x000fce0000000f00 */
[----:B------:R-:W-:Y:S05]  /*1cae0*/  WARPSYNC.COLLECTIVE R12, `(.L_x_3680) ;  /* 0x000000000c087348 */ /* 0x000fea0003c00000 */
[----:B------:R1:W2:Y:S02]  /*1caf0*/  SHFL.BFLY P0, R16, R221, R13, R10 ;  /* 0x0c00000ddd107389 */ /* 0x0002a4000000000a */
[----:B-12---:R-:W-:Y:S01]  /*1cb00*/  ENDCOLLECTIVE ;  /* 0x000000000000791b */ /* 0x006fe20003800000 */
.L_x_3680:
[----:B------:R-:W-:Y:S05]  /*1cb10*/  BRA `(.L_x_3681) ;  /* 0xffffffe400bc7947 */ /* 0x000fea000383ffff */
.L_x_3682:
        /* <DEDUP_REMOVED lines=14> */
.L_x_4462:


//--------------------- .text._ZN5flash24flash_fwd_splitkv_kernelI23Flash_fwd_kernel_traitsILi192ELi64ELi64ELi4ELb0ELb0EN7cutlass10bfloat16_tE19Flash_kernel_traitsILi192ELi64ELi64ELi4ES3_EELb1ELb0ELb0ELb0ELb1ELb1ELb1ELb1EEEvNS_16Flash_fwd_paramsE --------------------------
	.section	.text._ZN5flash24flash_fwd_splitkv_kernelI23Flash_fwd_kernel_traitsILi192ELi64ELi64ELi4ELb0ELb0EN7cutlass10bfloat16_tE19Flash_kernel_traitsILi192ELi64ELi64ELi4ES3_EELb1ELb0ELb0ELb0ELb1ELb1ELb1ELb1EEEvNS_16Flash_fwd_paramsE,"ax",@progbits
	.align	128
        .global         _ZN5flash24flash_fwd_splitkv_kernelI23Flash_fwd_kernel_traitsILi192ELi64ELi64ELi4ELb0ELb0EN7cutlass10bfloat16_tE19Flash_kernel_traitsILi192ELi64ELi64ELi4ES3_EELb1ELb0ELb0ELb0ELb1ELb1ELb1ELb1EEEvNS_16Flash_fwd_paramsE
        .type           _ZN5flash24flash_fwd_splitkv_kernelI23Flash_fwd_kernel_traitsILi192ELi64ELi64ELi4ELb0ELb0EN7cutlass10bfloat16_tE19Flash_kernel_traitsILi192ELi64ELi64ELi4ES3_EELb1ELb0ELb0ELb0ELb1ELb1ELb1ELb1EEEvNS_16Flash_fwd_paramsE,@function
        .size           _ZN5flash24flash_fwd_splitkv_kernelI23Flash_fwd_kernel_traitsILi192ELi64ELi64ELi4ELb0ELb0EN7cutlass10bfloat16_tE19Flash_kernel_traitsILi192ELi64ELi64ELi4ES3_EELb1ELb0ELb0ELb0ELb1ELb1ELb1ELb1EEEvNS_16Flash_fwd_paramsE,(.L_x_4463 - _ZN5flash24flash_fwd_splitkv_kernelI23Flash_fwd_kernel_traitsILi192ELi64ELi64ELi4ELb0ELb0EN7cutlass10bfloat16_tE19Flash_kernel_traitsILi192ELi64ELi64ELi4ES3_EELb1ELb0ELb0ELb0ELb1ELb1ELb1ELb1EEEvNS_16Flash_fwd_paramsE)
        .other          _ZN5flash24flash_fwd_splitkv_kernelI23Flash_fwd_kernel_traitsILi192ELi64ELi64ELi4ELb0ELb0EN7cutlass10bfloat16_tE19Flash_kernel_traitsILi192ELi64ELi64ELi4ES3_EELb1ELb0ELb0ELb0ELb1ELb1ELb1ELb1EEEvNS_16Flash_fwd_paramsE,@"STO_CUDA_ENTRY STV_DEFAULT"
_ZN5flash24flash_fwd_splitkv_kernelI23Flash_fwd_kernel_traitsILi192ELi64ELi64ELi4ELb0ELb0EN7cutlass10bfloat16_tE19Flash_kernel_traitsILi192ELi64ELi64ELi4ES3_EELb1ELb0ELb0ELb0ELb1ELb1ELb1ELb1EEEvNS_16Flash_fwd_paramsE:
.text._ZN5flash24flash_fwd_splitkv_kernelI23Flash_fwd_kernel_traitsILi192ELi64ELi64ELi4ELb0ELb0EN7cutlass10bfloat16_tE19Flash_kernel_traitsILi192ELi64ELi64ELi4ES3_EELb1ELb0ELb0ELb0ELb1ELb1ELb1ELb1EEEvNS_16Flash_fwd_paramsE:
        /* <DEDUP_REMOVED lines=29> */
[----:B------:R-:W-:Y:S05]  /*01d0*/  CALL.REL.NOINC `($_ZN5flash24flash_fwd_splitkv_kernelI23Flash_fwd_kernel_traitsILi192ELi64ELi64ELi4ELb0ELb0EN7cutlass10bfloat16_tE19Flash_kernel_traitsILi192ELi64ELi64ELi4ES3_EELb1ELb0ELb0ELb0ELb1ELb1ELb1ELb1EEEvNS_16Flash_fwd_paramsE$_ZN5flash30compute_attn_1rowblock_splitkvI23Flash_fwd_kernel_traitsILi192ELi64ELi64ELi4ELb0ELb0EN7cutlass10bfloat16_tE19Flash_kernel_traitsILi192ELi64ELi64ELi4ES3_EELb1ELb0ELb0ELb0ELb1ELb1ELb1ELb1ENS_16Flash_fwd_paramsEEEvRKT8_iiiii) ;  /* 0x0000000000087944 */ /* 0x000fea0003c00000 */
[----:B------:R-:W-:Y:S05]  /*01e0*/  BSYNC B3 ;  /* 0x0000000000037941 */ /* 0x000fea0003800000 */
.L_x_3683:
[----:B------:R-:W-:Y:S05]  /*01f0*/  EXIT ;  /* 0x000000000000794d */ /* 0x000fea0003800000 */
        .type           $_ZN5flash24flash_fwd_splitkv_kernelI23Flash_fwd_kernel_traitsILi192ELi64ELi64ELi4ELb0ELb0EN7cutlass10bfloat16_tE19Flash_kernel_traitsILi192ELi64ELi64ELi4ES3_EELb1ELb0ELb0ELb0ELb1ELb1ELb1ELb1EEEvNS_16Flash_fwd_paramsE$_ZN5flash30compute_attn_1rowblock_splitkvI23Flash_fwd_kernel_traitsILi192ELi64ELi64ELi4ELb0ELb0EN7cutlass10bfloat16_tE19Flash_kernel_traitsILi192ELi64ELi64ELi4ES3_EELb1ELb0ELb0ELb0ELb1ELb1ELb1ELb1ENS_16Flash_fwd_paramsEEEvRKT8_iiiii,@function
        .size           $_ZN5flash24flash_fwd_splitkv_kernelI23Flash_fwd_kernel_traitsILi192ELi64ELi64ELi4ELb0ELb0EN7cutlass10bfloat16_tE19Flash_kernel_traitsILi192ELi64ELi64ELi4ES3_EELb1ELb0ELb0ELb0ELb1ELb1ELb1ELb1EEEvNS_16Flash_fwd_paramsE$_ZN5flash30compute_attn_1rowblock_splitkvI23Flash_fwd_kernel_traitsILi192ELi64ELi64ELi4ELb0ELb0EN7cutlass10bfloat16_tE19Flash_kernel_traitsILi192ELi64ELi64ELi4ES3_EELb1ELb0ELb0ELb0ELb1ELb1ELb1ELb1ENS_16Flash_fwd_paramsEEEvRKT8_iiiii,(.L_x_4463 - $_ZN5flash24flash_fwd_splitkv_kernelI23Flash_fwd_kernel_traitsILi192ELi64ELi64ELi4ELb0ELb0EN7cutlass10bfloat16_tE19Flash_kernel_traitsILi192ELi64ELi64ELi4ES3_EELb1ELb0ELb0ELb0ELb1ELb1ELb1ELb1EEEvNS_16Flash_fwd_paramsE$_ZN5flash30compute_attn_1rowblock_splitkvI23Flash_fwd_kernel_traitsILi192ELi64ELi64ELi4ELb0ELb0EN7cutlass10bfloat16_tE19Flash_kernel_traitsILi192ELi64ELi64ELi4ES3_EELb1ELb0ELb0ELb0ELb1ELb1ELb1ELb1ENS_16Flash_fwd_paramsEEEvRKT8_iiiii)
$_ZN5flash24flash_fwd_splitkv_kernelI23Flash_fwd_kernel_traitsILi192ELi64ELi64ELi4ELb0ELb0EN7cutlass10bfloat16_tE19Flash_kernel_traitsILi192ELi64ELi64ELi4ES3_EELb1ELb0ELb0ELb0ELb1ELb1ELb1ELb1EEEvNS_16Flash_fwd_paramsE$_ZN5flash30compute_attn_1rowblock_splitkvI23Flash_fwd_kernel_traitsILi192ELi64ELi64ELi4ELb0ELb0EN7cutlass10bfloat16_tE19Flash_kernel_traitsILi192ELi64ELi64ELi4ES3_EELb1ELb0ELb0ELb0ELb1ELb1ELb1ELb1ENS_16Flash_fwd_paramsEEEvRKT8_iiiii:
        /* <DEDUP_REMOVED lines=27> */
.L_x_3685:
[----:B------:R-:W-:Y:S05]  /*03b0*/  BSYNC B0 ;  /* 0x0000000000007941 */ /* 0x000fea0003800000 */
.L_x_3684:
        /* <DEDUP_REMOVED lines=8> */
.L_x_3687:
[----:B------:R3:W5:Y:S02]  /*0440*/  LD.E R0, desc[UR6][R20.64+0xb8] ;  /* 0x0000b80614007980 */ /* 0x000764000c101900 */
.L_x_3688:
[----:B------:R-:W-:Y:S05]  /*0450*/  BSYNC B0 ;  /* 0x0000000000007941 */ /* 0x000fea0003800000 */
.L_x_3686:
        /* <DEDUP_REMOVED lines=10> */
.L_x_3690:
[----:B------:R-:W2:Y:S01]  /*0500*/  LD.E.64 R2, desc[UR6][R20.64+0x108] ;  /* 0x0001080614027980 */ /* 0x000ea2000c101b00 */
[----:B------:R-:W-:Y:S01]  /*0510*/  BSSY B0, `(.L_x_3692) ;  /* 0x0000006000007945 */ /* 0x000fe20003800000 */
[----:B------:R-:W-:Y:S01]  /*0520*/  IMAD.MOV.U32 R0, RZ, RZ, RZ ;  /* 0x000000ffff007224 */ /* 0x000fe200078e00ff */
[----:B--2---:R-:W-:-:S04]  /*0530*/  ISETP.NE.U32.AND P0, PT, R2, RZ, PT ;  /* 0x000000ff0200720c */ /* 0x004fc80003f05070 */
[----:B------:R-:W-:-:S13]  /*0540*/  ISETP.NE.AND.EX P0, PT, R3, RZ, PT, P0 ;  /* 0x000000ff0300720c */ /* 0x000fda0003f05300 */
[----:B------:R-:W-:Y:S05]  /*0550*/  @!P0 BRA `(.L_x_3693) ;  /* 0x0000000000048947 */ /* 0x000fea0003800000 */
[----:B------:R2:W5:Y:S02]  /*0560*/  LD.E R0, desc[UR6][R20.64+0xbc] ;  /* 0x0000bc0614007980 */ /* 0x000564000c101900 */
.L_x_3693:
[----:B------:R-:W-:Y:S05]  /*0570*/  BSYNC B0 ;  /* 0x0000000000007941 */ /* 0x000fea0003800000 */
.L_x_3692:
[----:B-----5:R-:W-:Y:S02]  /*0580*/  IADD3 R59, R75, R0, RZ ;  /* 0x000000004b3b7210 */ /* 0x020fe40007ffe0ff */
.L_x_3691:
[----:B------:R-:W-:Y:S05]  /*0590*/  BSYNC B1 ;  /* 0x0000000000017941 */ /* 0x000fea0003800000 */
.L_x_3689:
[----:B------:R-:W-:Y:S01]  /*05a0*/  IMAD.SHL.U32 R67, R213, 0x40, RZ ;  /* 0x00000040d5437824 */ /* 0x000fe200078e00ff */
[----:B------:R-:W-:Y:S01]  /*05b0*/  MOV R2, R212 ;  /* 0x000000d400027202 */ /* 0x000fe20000000f00 */
[----:B------:R-:W-:-:S03]  /*05c0*/  IMAD.MOV.U32 R3, RZ, RZ, 0x0 ;  /* 0x00000000ff037424 */ /* 0x000fc600078e00ff */
[----:B------:R-:W-:-:S13]  /*05d0*/  ISETP.GT.AND P0, PT, R214, R67, PT ;  /* 0x00000043d600720c */ /* 0x000fda0003f04270 */
[----:B-1234-:R-:W-:Y:S05]  /*05e0*/  @!P0 RET.REL.NODEC R2 `(_ZN5flash24flash_fwd_splitkv_kernelI23Flash_fwd_kernel_traitsILi192ELi64ELi64ELi4ELb0ELb0EN7cutlass10bfloat16_tE19Flash_kernel_traitsILi192ELi64ELi64ELi4ES3_EELb1ELb0ELb0ELb0ELb1ELb1ELb1ELb1EEEvNS_16Flash_fwd_paramsE) ;  /* 0xfffffff802848950 */ /* 0x01efea0003c3ffff */
        /* <DEDUP_REMOVED lines=136> */
[----:B-1----:R-:W-:Y:S05]  /*0e70*/  @P6 RET.REL.NODEC R212 `(_ZN5flash24flash_fwd_splitkv_kernelI23Flash_fwd_kernel_traitsILi192ELi64ELi64ELi4ELb0ELb0EN7cutlass10bfloat16_tE19Flash_kernel_traitsILi192ELi64ELi64ELi4ES3_EELb1ELb0ELb0ELb0ELb1ELb1ELb1ELb1EEEvNS_16Flash_fwd_paramsE) ;  /* 0xfffffff0d4606950 */ /* 0x002fea0003c3ffff */
[----:B------:R-:W-:Y:S02]  /*0e80*/  MOV R3, 0xff800000 ;  /* 0xff80000000037802 */ /* 0x000fe40000000f00 */
[----:B------:R-:W-:-:S03]  /*0e90*/  MOV R213, 0x0 ;  /* 0x0000000000d57802 */ /* 0x000fc60000000f00 */
[----:B------:R1:W-:Y:S02]  /*0ea0*/  ST.E desc[UR6][R6.64+0xe0], R3 ;  /* 0x0000e00306007985 */ /* 0x0003e4000c101906 */
[----:B-1----:R-:W-:Y:S05]  /*0eb0*/  RET.REL.NODEC R212 `(_ZN5flash24flash_fwd_splitkv_kernelI23Flash_fwd_kernel_traitsILi192ELi64ELi64ELi4ELb0ELb0EN7cutlass10bfloat16_tE19Flash_kernel_traitsILi192ELi64ELi64ELi4ES3_EELb1ELb0ELb0ELb0ELb1ELb1ELb1ELb1EEEvNS_16Flash_fwd_paramsE) ;  /* 0xfffffff0d4507950 */ /* 0x002fea0003c3ffff */
.L_x_3694:
        /* <DEDUP_REMOVED lines=61> */
[----:B------:R-:W1:Y:S01]  /*1290*/  F2I.FTZ.U32.TRUNC.NTZ R25, R4 ;  /* 0x0000000400197305 */ /* 0x000e62000021f000 */
        /* <DEDUP_REMOVED lines=34> */
[----:B------:R-:W-:-:S04]  /*14c0*/  IMAD.WIDE.U32 R8, R10, R3, RZ ;  /* 0x000000030a087225 */ /* 0x000fc800078e00ff */
[----:B------:R-:W-:Y:S02]  /*14d0*/  IMAD R3, R14, R11, R6 ;  /* 0x0000000b0e037224 */ /* 0x000fe400078e0206 */
[----:B------:R-:W-:-:S04]  /*14e0*/  IMAD.WIDE.U32 R14, R4, R14, R18 ;  /* 0x0000000e040e7225 */ /* 0x000fc800078e0012 */
[----:B------:R-:W-:Y:S01]  /*14f0*/  IMAD R7, R10, R2, R7 ;  /* 0x000000020a077224 */ /* 0x000fe200078e0207 */
[----:B------:R-:W-:Y:S01]  /*1500*/  MOV R6, R8 ;  /* 0x0000000800067202 */ /* 0x000fe20000000f00 */
[----:B------:R-:W-:Y:S01]  /*1510*/  IMAD.MOV.U32 R2, RZ, RZ, R14 ;  /* 0x000000ffff027224 */ /* 0x000fe200078e000e */
[----:B------:R-:W-:Y:S01]  /*1520*/  IADD3 R3, R15, R3, RZ ;  /* 0x000000030f037210 */ /* 0x000fe20007ffe0ff */
[----:B------:R-:W-:Y:S01]  /*1530*/  IMAD.IADD R25, R9, 0x1, R7 ;  /* 0x0000000109197824 */ /* 0x000fe200078e0207 */
[----:B------:R-:W-:Y:S05]  /*1540*/  BRA `(.L_x_3697) ;  /* 0x00000004003c7947 */ /* 0x000fea0003800000 */
.L_x_3696:
        /* <DEDUP_REMOVED lines=32> */
[----:B------:R-:W-:-:S04]  /*1750*/  @P3 IMAD.WIDE.U32 R30, R134, R7, RZ ;  /* 0x00000007861e3225 */ /* 0x000fc800078e00ff */
[----:B------:R-:W-:Y:S02]  /*1760*/  @!P3 IMAD R5, R24, R6, R5 ;  /* 0x000000061805b224 */ /* 0x000fe400078e0205 */
[----:B------:R-:W-:Y:S02]  /*1770*/  @!P0 IMAD.IADD R0, R0, 0x1, -R3 ;  /* 0x0000000100008824 */ /* 0x000fe400078e0a03 */
[----:B------:R-:W-:Y:S01]  /*1780*/  @!P3 IMAD.WIDE.U32 R24, R24, R10, R26 ;  /* 0x0000000a1818b225 */ /* 0x000fe200078e001a */
[----:B------:R-:W-:Y:S02]  /*1790*/  @P3 IADD3 R9, R31, R9, RZ ;  /* 0x000000091f093210 */ /* 0x000fe40007ffe0ff */
[----:B------:R-:W-:Y:S02]  /*17a0*/  ISETP.GE.U32.AND P2, PT, R0, R3, PT ;  /* 0x000000030000720c */ /* 0x000fe40003f46070 */
[----:B------:R-:W-:Y:S02]  /*17b0*/  @!P3 IADD3 R9, R25, R5, RZ ;  /* 0x000000051909b210 */ /* 0x000fe40007ffe0ff */
[----:B------:R-:W-:-:S02]  /*17c0*/  LEA R5, R133, 0xffffffc0, 0x6 ;  /* 0xffffffc085057811 */ /* 0x000fc400078e30ff */
[----:B------:R-:W-:Y:S02]  /*17d0*/  @P3 MOV R8, R30 ;  /* 0x0000001e00083202 */ /* 0x000fe40000000f00 */
[----:B------:R-:W-:Y:S01]  /*17e0*/  LOP3.LUT R0, R215, R4, RZ, 0x3c, !PT ;  /* 0x00000004d7007212 */ /* 0x000fe200078e3cff */
[-C--:B------:R-:W-:Y:S01]  /*17f0*/  IMAD R7, R135, R5.reuse, RZ ;  /* 0x0000000587077224 */ /* 0x080fe200078e02ff */
[----:B------:R-:W-:Y:S02]  /*1800*/  @!P3 MOV R8, R24 ;  /* 0x000000180008b202 */ /* 0x000fe40000000f00 */
[----:B------:R-:W-:Y:S01]  /*1810*/  SHF.R.S32.HI R13, RZ, 0x1f, R5 ;  /* 0x0000001fff0d7819 */ /* 0x000fe20000011405 */
[----:B------:R-:W-:Y:S01]  /*1820*/  @!P0 VIADD R2, R2, 0x1 ;  /* 0x0000000102028836 */ /* 0x000fe20000000000 */
[----:B------:R-:W-:Y:S01]  /*1830*/  ISETP.GE.AND P1, PT, R0, RZ, PT ;  /* 0x000000ff0000720c */ /* 0x000fe20003f26270 */
[----:B------:R-:W-:Y:S01]  /*1840*/  IMAD.WIDE.U32 R8, R134, R5, R8 ;  /* 0x0000000586087225 */ /* 0x000fe200078e0008 */
[----:B------:R-:W-:-:S03]  /*1850*/  ISETP.NE.AND P0, PT, R4, RZ, PT ;  /* 0x000000ff0400720c */ /* 0x000fc60003f05270 */
[----:B------:R-:W-:Y:S01]  /*1860*/  IMAD R7, R13, R134, R7 ;  /* 0x000000860d077224 */ /* 0x000fe200078e0207 */
[----:B------:R-:W-:Y:S01]  /*1870*/  @P2 IADD3 R2, R2, 0x1, RZ ;  /* 0x0000000102022810 */ /* 0x000fe20007ffe0ff */
[----:B------:R-:W-:Y:S01]  /*1880*/  @!P3 IMAD R6, R139, R11, RZ ;  /* 0x0000000b8b06b224 */ /* 0x000fe200078e02ff */
[----:B------:R-:W-:Y:S02]  /*1890*/  @!P3 SHF.R.S32.HI R3, RZ, 0x1f, R11 ;  /* 0x0000001fff03b819 */ /* 0x000fe4000001140b */
[----:B------:R-:W-:Y:S02]  /*18a0*/  IADD3 R9, R9, R7, RZ ;  /* 0x0000000709097210 */ /* 0x000fe40007ffe0ff */
[----:B------:R-:W-:Y:S01]  /*18b0*/  MOV R7, R2 ;  /* 0x0000000200077202 */ /* 0x000fe20000000f00 */
[----:B------:R-:W-:Y:S02]  /*18c0*/  @!P3 IMAD R3, R3, R138, R6 ;  /* 0x0000008a0303b224 */ /* 0x000fe400078e0206 */
[----:B------:R-:W-:Y:S01]  /*18d0*/  @!P3 IMAD.WIDE.U32 R26, R138, R11, RZ ;  /* 0x0000000b8a1ab225 */ /* 0x000fe200078e00ff */
[----:B------:R-:W-:-:S03]  /*18e0*/  @P3 IADD3 R11, R11, R12, RZ ;  /* 0x0000000c0b0b3210 */ /* 0x000fc60007ffe0ff */
[----:B------:R-:W-:Y:S01]  /*18f0*/  @!P1 IMAD.MOV R7, RZ, RZ, -R7 ;  /* 0x000000ffff079224 */ /* 0x000fe200078e0a07 */
[----:B------:R-:W-:Y:S01]  /*1900*/  @!P0 LOP3.LUT R7, RZ, R4, RZ, 0x33, !PT ;  /* 0x00000004ff078212 */ /* 0x000fe200078e33ff */
[----:B------:R-:W-:Y:S01]  /*1910*/  @!P3 IMAD.IADD R27, R27, 0x1, R3 ;  /* 0x000000011b1bb824 */ /* 0x000fe200078e0203 */
[----:B------:R-:W-:Y:S01]  /*1920*/  @!P3 SHF.R.S32.HI R3, RZ, 0x1f, R10 ;  /* 0x0000001fff03b819 */ /* 0x000fe2000001140a */
[----:B------:R-:W-:Y:S02]  /*1930*/  @!P3 IMAD R0, R19, R10, RZ ;  /* 0x0000000a1300b224 */ /* 0x000fe400078e02ff */
[-C--:B------:R-:W-:Y:S02]  /*1940*/  @P3 IMAD R25, R139, R11.reuse, RZ ;  /* 0x0000000b8b193224 */ /* 0x080fe400078e02ff */
[----:B------:R-:W-:Y:S01]  /*1950*/  @P3 IMAD.WIDE.U32 R30, R138, R11, RZ ;  /* 0x0000000b8a1e3225 */ /* 0x000fe200078e00ff */
[----:B------:R-:W-:-:S03]  /*1960*/  SHF.R.S32.HI R11, RZ, 0x1f, R7 ;  /* 0x0000001fff0b7819 */ /* 0x000fc60000011407 */
[----:B------:R-:W-:Y:S02]  /*1970*/  IMAD R2, R15, R7, RZ ;  /* 0x000000070f027224 */ /* 0x000fe400078e02ff */
[C---:B------:R-:W-:Y:S02]  /*1980*/  @!P3 IMAD R0, R18.reuse, R3, R0 ;  /* 0x000000031200b224 */ /* 0x040fe400078e0200 */
        /* <DEDUP_REMOVED lines=11> */
.L_x_3697:
[----:B------:R-:W-:Y:S05]  /*1a40*/  BSYNC B0 ;  /* 0x0000000000007941 */ /* 0x000fea0003800000 */
.L_x_3695:
        /* <DEDUP_REMOVED lines=12> */
[----:B------:R-:W-:-:S05]  /*1b10*/  IMAD.SHL.U32 R18, R66, 0x8, RZ ;  /* 0x0000000842127824 */ /* 0x000fca00078e00ff */
[----:B------:R-:W-:Y:S02]  /*1b20*/  IADD3 R24, P0, R18, R6, RZ ;  /* 0x0000000612187210 */ /* 0x000fe40007f1e0ff */
[----:B------:R-:W-:Y:S01]  /*1b30*/  SHF.R.S32.HI R19, RZ, 0x1f, R18 ;  /* 0x0000001fff137819 */ /* 0x000fe20000011412 */
[----:B------:R-:W-:-:S04]  /*1b40*/  IMAD R13, R13, R138, RZ ;  /* 0x0000008a0d0d7224 */ /* 0x000fc800078e02ff */
[----:B------:R-:W-:Y:S02]  /*1b50*/  IMAD.X R25, R19, 0x1, R25, P0 ;  /* 0x0000000113197824 */ /* 0x000fe400000e0619 */
[C---:B------:R-:W-:Y:S02]  /*1b60*/  IMAD R13, R0.reuse, R139, R13 ;  /* 0x0000008b000d7224 */ /* 0x040fe400078e020d */
[----:B-1----:R-:W-:Y:S01]  /*1b70*/  IMAD.WIDE.U32 R28, R0, R138, R24 ;  /* 0x0000008a001c7225 */ /* 0x002fe200078e0018 */
[----:B------:R-:W-:-:S04]  /*1b80*/  SHF.R.S32.HI R74, RZ, 0x1f, R217 ;  /* 0x0000001fff4a7819 */ /* 0x000fc800000114d9 */
[----:B------:R-:W-:Y:S01]  /*1b90*/  IADD3 R29, R29, R13, RZ ;  /* 0x0000000d1d1d7210 */ /* 0x000fe20007ffe0ff */
[----:B------:R-:W-:Y:S01]  /*1ba0*/  IMAD R6, R23, R4, RZ ;  /* 0x0000000417067224 */ /* 0x000fe200078e02ff */
[----:B------:R-:W-:-:S03]  /*1bb0*/  SHF.R.S32.HI R156, RZ, 0x3, R156 ;  /* 0x00000003ff9c7819 */ /* 0x000fc6000001149c */
[-C--:B------:R-:W-:Y:S01]  /*1bc0*/  IMAD R6, R11, R22.reuse, R6 ;  /* 0x000000160b067224 */ /* 0x080fe200078e0206 */
[----:B------:R-:W-:Y:S01]  /*1bd0*/  SHF.R.S32.HI R157, RZ, 0x1f, R156 ;  /* 0x0000001fff9d7819 */ /* 0x000fe2000001149c */
[----:B------:R-:W-:-:S04]  /*1be0*/  IMAD.WIDE.U32 R28, R4, R22, R28 ;  /* 0x00000016041c7225 */ /* 0x000fc800078e001c */
[-C--:B------:R-:W-:Y:S02]  /*1bf0*/  IMAD R207, R135, R156.reuse, RZ ;  /* 0x0000009c87cf7224 */ /* 0x080fe400078e02ff */
[----:B------:R-:W-:Y:S02]  /*1c00*/  IMAD.IADD R29, R29, 0x1, R6 ;  /* 0x000000011d1d7824 */ /* 0x000fe400078e0206 */
[----:B------:R-:W-:Y:S02]  /*1c10*/  IMAD R211, R139, R156, RZ ;  /* 0x0000009c8bd37224 */ /* 0x000fe400078e02ff */
[C---:B------:R-:W-:Y:S02]  /*1c20*/  IMAD R207, R157.reuse, R134, R207 ;  /* 0x000000869dcf7224 */ /* 0x040fe400078e02cf */
[-C--:B------:R-:W-:Y:S02]  /*1c30*/  IMAD R211, R157, R138.reuse, R211 ;  /* 0x0000008a9dd37224 */ /* 0x080fe400078e02d3 */
[----:B------:R-:W-:-:S05]  /*1c40*/  IMAD.WIDE.U32 R28, R156, R138, R28 ;  /* 0x0000008a9c1c7225 */ /* 0x000fca00078e001c */
[----:B------:R-:W-:Y:S02]  /*1c50*/  IADD3 R211, R29, R211, RZ ;  /* 0x000000d31dd37210 */ /* 0x000fe40007ffe0ff */
[CC--:B------:R-:W-:Y:S02]  /*1c60*/  LEA.HI R64, R7.reuse, R58.reuse, RZ, 0x5 ;  /* 0x0000003a07407211 */ /* 0x0c0fe400078f28ff */
[----:B------:R-:W-:Y:S02]  /*1c70*/  LEA.HI R68, R7, R58, RZ, 0x4 ;  /* 0x0000003a07447211 */ /* 0x000fe400078f20ff */
[----:B------:R-:W-:Y:S02]  /*1c80*/  LOP3.LUT R65, R64, 0xffffffe0, RZ, 0xc0, !PT ;  /* 0xffffffe040417812 */ /* 0x000fe400078ec0ff */
[----:B------:R-:W-:Y:S01]  /*1c90*/  LOP3.LUT R73, R68, 0xfffffff0, RZ, 0xc0, !PT ;  /* 0xfffffff044497812 */ /* 0x000fe200078ec0ff */
[C---:B------:R-:W-:Y:S01]  /*1ca0*/  IMAD.SHL.U32 R71, R134.reuse, 0x10, RZ ;  /* 0x0000001086477824 */ /* 0x040fe200078e00ff */
[----:B------:R-:W-:Y:S01]  /*1cb0*/  SHF.L.U64.HI R72, R134, 0x4, R135 ;  /* 0x0000000486487819 */ /* 0x000fe20000010287 */
[C---:B------:R-:W-:Y:S01]  /*1cc0*/  IMAD.SHL.U32 R69, R138.reuse, 0x10, RZ ;  /* 0x000000108a457824 */ /* 0x040fe200078e00ff */
[----:B------:R-:W-:Y:S01]  /*1cd0*/  SHF.L.U64.HI R70, R138, 0x4, R139 ;  /* 0x000000048a467819 */ /* 0x000fe2000001028b */
[C---:B------:R-:W-:Y:S01]  /*1ce0*/  IMAD.IADD R65, R58.reuse, 0x1, -R65 ;  /* 0x000000013a417824 */ /* 0x040fe200078e0a41 */
[----:B------:R-:W-:Y:S01]  /*1cf0*/  SHF.R.S32.HI R64, RZ, 0x5, R64 ;  /* 0x00000005ff407819 */ /* 0x000fe20000011440 */
[----:B------:R-:W-:Y:S01]  /*1d00*/  IMAD.IADD R73, R58, 0x1, -R73 ;  /* 0x000000013a497824 */ /* 0x000fe200078e0a49 */
[----:B------:R-:W-:-:S02]  /*1d10*/  SHF.R.S32.HI R68, RZ, 0x4, R68 ;  /* 0x00000004ff447819 */ /* 0x000fc40000011444 */
[----:B------:R-:W-:Y:S01]  /*1d20*/  SHF.L.U32 R76, R66, 0x2, RZ ;  /* 0x00000002424c7819 */ /* 0x000fe200000006ff */
[----:B--2---:R-:W-:-:S04]  /*1d30*/  @P1 IMAD.WIDE.U32 R24, R160, R17, RZ ;  /* 0x00000011a0181225 */ /* 0x004fc800078e00ff */
[----:B------:R-:W-:Y:S02]  /*1d40*/  @P1 IMAD R17, R161, R17, RZ ;  /* 0x00000011a1111224 */ /* 0x000fe400078e02ff */
[----:B---3--:R-:W-:-:S04]  /*1d50*/  @!P1 IMAD R13, R31, R217, RZ ;  /* 0x000000d91f0d9224 */ /* 0x008fc800078e02ff */
[C---:B------:R-:W-:Y:S02]  /*1d60*/  @!P1 IMAD R10, R30.reuse, R74, R13 ;  /* 0x0000004a1e0a9224 */ /* 0x040fe400078e020d */
[----:B------:R-:W-:-:S04]  /*1d70*/  @!P1 IMAD.WIDE.U32 R30, R30, R217, RZ ;  /* 0x000000d91e1e9225 */ /* 0x000fc800078e00ff */
[----:B------:R-:W-:Y:S02]  /*1d80*/  @P1 IMAD.MOV.U32 R0, RZ, RZ, R24 ;  /* 0x000000ffff001224 */ /* 0x000fe400078e0018 */
[----:B------:R-:W-:Y:S02]  /*1d90*/  @!P1 IMAD.MOV.U32 R0, RZ, RZ, R30 ;  /* 0x000000ffff009224 */ /* 0x000fe400078e001e */
[----:B------:R-:W-:Y:S02]  /*1da0*/  @P1 IMAD.IADD R17, R25, 0x1, R17 ;  /* 0x0000000119111824 */ /* 0x000fe400078e0211 */
[----:B------:R-:W-:Y:S01]  /*1db0*/  @!P1 IMAD.IADD R17, R31, 0x1, R10 ;  /* 0x000000011f119824 */ /* 0x000fe200078e020a */
[----:B------:R-:W-:Y:S01]  /*1dc0*/  IADD3 R16, P0, R18, R0, RZ ;  /* 0x0000000012107210 */ /* 0x000fe20007f1e0ff */
[----:B------:R-:W-:Y:S01]  /*1dd0*/  IMAD R0, R27, R215, RZ ;  /* 0x000000d71b007224 */ /* 0x000fe200078e02ff */
[----:B------:R-:W-:Y:S02]  /*1de0*/  SHF.R.S32.HI R13, RZ, 0x1f, R215 ;  /* 0x0000001fff0d7819 */ /* 0x000fe400000114d7 */
[----:B------:R-:W-:-:S02]  /*1df0*/  IADD3.X R17, R19, R17, RZ, P0, !PT ;  /* 0x0000001113117210 */ /* 0x000fc400007fe4ff */
[----:B------:R-:W-:Y:S01]  /*1e00*/  IADD3 R2, P0, R18, R2, RZ ;  /* 0x0000000212027210 */ /* 0x000fe20007f1e0ff */
[----:B------:R-:W-:Y:S02]  /*1e10*/  IMAD R0, R26, R13, R0 ;  /* 0x0000000d1a007224 */ /* 0x000fe400078e0200 */
[----:B------:R-:W-:-:S04]  /*1e20*/  IMAD.WIDE.U32 R158, R215, R26, R16 ;  /* 0x0000001ad79e7225 */ /* 0x000fc800078e0010 */
[----:B------:R-:W-:Y:S01]  /*1e30*/  IMAD.X R3, R19, 0x1, R3, P0 ;  /* 0x0000000113037824 */ /* 0x000fe200000e0603 */
[----:B------:R-:W-:Y:S02]  /*1e40*/  IADD3 R159, R159, R0, RZ ;  /* 0x000000009f9f7210 */ /* 0x000fe40007ffe0ff */
[----:B------:R-:W-:Y:S01]  /*1e50*/  SHF.R.S32.HI R0, RZ, 0x1f, R75 ;  /* 0x0000001fff007819 */ /* 0x000fe2000001144b */
[----:B------:R-:W-:-:S03]  /*1e60*/  IMAD.WIDE.U32 R2, R156, R134, R2 ;  /* 0x000000869c027225 */ /* 0x000fc600078e0002 */
[----:B------:R-:W-:Y:S01]  /*1e70*/  LEA.HI R0, R0, R75, RZ, 0x6 ;  /* 0x0000004b00007211 */ /* 0x000fe200078f30ff */
[----:B------:R-:W-:-:S03]  /*1e80*/  IMAD.IADD R207, R3, 0x1, R207 ;  /* 0x0000000103cf7824 */ /* 0x000fc600078e02cf */
[----:B------:R-:W-:Y:S02]  /*1e90*/  SHF.R.S32.HI R3, RZ, 0x6, R0 ;  /* 0x00000006ff037819 */ /* 0x000fe40000011400 */
[----:B----4-:R-:W-:Y:S02]  /*1ea0*/  LEA R210, P0, R28, R8, 0x1 ;  /* 0x000000081cd27211 */ /* 0x010fe400078008ff */
[----:B------:R-:W-:Y:S02]  /*1eb0*/  VIMNMX R94, R206, R3, !PT ;  /* 0x00000003ce5e7248 */ /* 0x000fe40007fe0100 */
[----:B------:R-:W-:Y:S02]  /*1ec0*/  SHF.L.U32 R25, R156, 0x6, RZ ;  /* 0x000000069c197819 */ /* 0x000fe400000006ff */
[----:B------:R-:W-:Y:S02]  /*1ed0*/  LEA.HI.X R211, R28, R9, R211, 0x1, P0 ;  /* 0x000000091cd37211 */ /* 0x000fe400000f0cd3 */
[----:B------:R-:W-:Y:S01]  /*1ee0*/  ISETP.GT.AND P0, PT, R133, R94, PT ;  /* 0x0000005e8500720c */ /* 0x000fe20003f04270 */
[----:B------:R-:W-:Y:S01]  /*1ef0*/  IMAD.WIDE R16, R213, 0x40, R156 ;  /* 0x00000040d5107825 */ /* 0x000fe200078e029c */
[----:B------:R-:W-:-:S02]  /*1f00*/  LOP3.LUT R25, R25, 0x1c0, RZ, 0xc0, !PT ;  /* 0x000001c019197812 */ /* 0x000fc400078ec0ff */
[----:B------:R-:W-:Y:S01]  /*1f10*/  LEA.HI R10, R7, R58, RZ, 0x6 ;  /* 0x0000003a070a7211 */ /* 0x000fe200078f30ff */
[----:B------:R-:W-:Y:S01]  /*1f20*/  IMAD R155, R17, R160, RZ ;  /* 0x000000a0119b7224 */ /* 0x000fe200078e02ff */
[----:B------:R-:W-:Y:S02]  /*1f30*/  LOP3.LUT R23, R25, 0x38, R18, 0xf8, !PT ;  /* 0x0000003819177812 */ /* 0x000fe400078ef812 */
[----:B------:R-:W-:Y:S01]  /*1f40*/  SHF.R.U32.HI R154, RZ, 0x3, R25 ;  /* 0x00000003ff9a7819 */ /* 0x000fe20000011619 */
[----:B------:R-:W-:Y:S01]  /*1f50*/  IMAD.SHL.U32 R13, R10, 0x8, RZ ;  /* 0x000000080a0d7824 */ /* 0x000fe200078e00ff */
[----:B------:R-:W-:Y:S01]  /*1f60*/  LEA R208, P1, R2, R14, 0x1 ;  /* 0x0000000e02d07211 */ /* 0x000fe200078208ff */
[C---:B------:R-:W-:Y:S01]  /*1f70*/  IMAD R155, R16.reuse, R161, R155 ;  /* 0x000000a1109b7224 */ /* 0x040fe200078e029b */
[----:B------:R-:W-:Y:S01]  /*1f80*/  LOP3.LUT R154, R23, R154, RZ, 0x3c, !PT ;  /* 0x0000009a179a7212 */ /* 0x000fe200078e3cff */
[----:B------:R-:W-:Y:S01]  /*1f90*/  IMAD.WIDE.U32 R158, R16, R160, R158 ;  /* 0x000000a0109e7225 */ /* 0x000fe200078e009e */
[----:B------:R-:W-:-:S02]  /*1fa0*/  LEA.HI.X R207, R2, R15, R207, 0x1, P1 ;  /* 0x0000000f02cf7211 */ /* 0x000fc400008f0ccf */
[----:B------:R-:W-:Y:S01]  /*1fb0*/  LOP3.LUT R154, R154, 0xfffffe00, R13, 0xf8, !PT ;  /* 0xfffffe009a9a7812 */ /* 0x000fe200078ef80d */
[----:B------:R-:W-:Y:S01]  /*1fc0*/  IMAD.IADD R155, R159, 0x1, R155 ;  /* 0x000000019f9b7824 */ /* 0x000fe200078e029b */
[----:B------:R-:W-:Y:S01]  /*1fd0*/  @!P4 MOV R12, RZ ;  /* 0x000000ff000cc202 */ /* 0x000fe20000000f00 */
        /* <DEDUP_REMOVED lines=13> */
[C---:B------:R-:W-:Y:S01]  /*20b0*/  IMAD.SHL.U32 R92, R134.reuse, 0x20, RZ ;  /* 0x00000020865c7824 */ /* 0x040fe200078e00ff */
[----:B------:R-:W-:Y:S01]  /*20c0*/  SHF.L.U64.HI R93, R134, 0x5, R135 ;  /* 0x00000005865d7819 */ /* 0x000fe20000010287 */
[C---:B------:R-:W-:Y:S01]  /*20d0*/  IMAD.SHL.U32 R78, R138.reuse, 0x20, RZ ;  /* 0x000000208a4e7824 */ /* 0x040fe200078e00ff */
[----:B------:R-:W-:Y:S01]  /*20e0*/  SHF.L.U64.HI R79, R138, 0x5, R139 ;  /* 0x000000058a4f7819 */ /* 0x000fe2000001028b */
[----:B------:R-:W-:-:S02]  /*20f0*/  IMAD R77, R139, 0x60, RZ ;  /* 0x000000608b4d7824 */ /* 0x000fc400078e02ff */
[----:B------:R-:W-:Y:S01]  /*2100*/  IMAD.WIDE.U32 R164, R138, 0x60, RZ ;  /* 0x000000608aa47825 */ /* 0x000fe200078e00ff */
[----:B------:R-:W-:Y:S02]  /*2110*/  SHF.L.U64.HI R79, R78, 0x1, R79 ;  /* 0x000000014e4f7819 */ /* 0x000fe4000001024f */
[C---:B------:R-:W-:Y:S01]  /*2120*/  IADD3 R152, R156.reuse, 0x10, RZ ;  /* 0x000000109c987810 */ /* 0x040fe20007ffe0ff */
[C---:B------:R-:W-:Y:S01]  /*2130*/  VIADD R151, R156.reuse, 0x20 ;  /* 0x000000209c977836 */ /* 0x040fe20000000000 */
[----:B------:R-:W-:Y:S01]  /*2140*/  MOV R127, R210 ;  /* 0x000000d2007f7202 */ /* 0x000fe20000000f00 */
[----:B------:R-:W-:Y:S02]  /*2150*/  VIADD R150, R156, 0x30 ;  /* 0x000000309c967836 */ /* 0x000fe40000000000 */
[----:B------:R-:W-:Y:S02]  /*2160*/  IMAD.MOV.U32 R124, RZ, RZ, R208 ;  /* 0x000000ffff7c7224 */ /* 0x000fe400078e00d0 */
[----:B------:R-:W-:-:S02]  /*2170*/  IMAD.MOV.U32 R125, RZ, RZ, R207 ;  /* 0x000000ffff7d7224 */ /* 0x000fc400078e00cf */
[----:B------:R-:W-:Y:S02]  /*2180*/  IMAD.MOV.U32 R126, RZ, RZ, R211 ;  /* 0x000000ffff7e7224 */ /* 0x000fe400078e00d3 */
[----:B------:R-:W-:Y:S02]  /*2190*/  IMAD.SHL.U32 R78, R78, 0x2, RZ ;  /* 0x000000024e4e7824 */ /* 0x000fe400078e00ff */
[----:B------:R-:W-:Y:S02]  /*21a0*/  IMAD.IADD R77, R165, 0x1, R77 ;  /* 0x00000001a54d7824 */ /* 0x000fe400078e024d */
        /* <DEDUP_REMOVED lines=26> */
[----:B------:R-:W-:Y:S01]  /*2350*/  IMAD.X R13, R157, 0x1, ~R13, P0 ;  /* 0x000000019d0d7824 */ /* 0x000fe200000e0e0d */
[----:B-----5:R-:W-:Y:S01]  /*2360*/  IADD3 R4, R12, R5, RZ ;  /* 0x000000050c047210 */ /* 0x020fe20007ffe0ff */
[----:B------:R-:W-:Y:S02]  /*2370*/  IMAD.IADD R25, R25, 0x1, R2 ;  /* 0x0000000119197824 */ /* 0x000fe400078e0202 */
[----:B------:R-:W-:Y:S02]  /*2380*/  IMAD.IADD R23, R23, 0x1, R0 ;  /* 0x0000000117177824 */ /* 0x000fe400078e0200 */
[C---:B------:R-:W-:Y:S02]  /*2390*/  IMAD R117, R13.reuse, R166, RZ ;  /* 0x000000a60d757224 */ /* 0x040fe400078e02ff */
[----:B------:R-:W-:Y:S02]  /*23a0*/  IMAD R119, R13, R168, RZ ;  /* 0x000000a80d777224 */ /* 0x000fe400078e02ff */
[----:B------:R-:W-:-:S02]  /*23b0*/  IMAD R5, R156, R147, R76 ;  /* 0x000000939c057224 */ /* 0x000fc400078e024c */
[-C--:B------:R-:W-:Y:S02]  /*23c0*/  IMAD R117, R167, R3.reuse, R117 ;  /* 0x00000003a7757224 */ /* 0x080fe400078e0275 */
[----:B------:R-:W-:-:S04]  /*23d0*/  IMAD.WIDE.U32 R10, R166, R3, R24 ;  /* 0x00000003a60a7225 */ /* 0x000fc800078e0018 */
[-C--:B------:R-:W-:Y:S02]  /*23e0*/  IMAD R119, R169, R3.reuse, R119 ;  /* 0x00000003a9777224 */ /* 0x080fe400078e0277 */
[----:B------:R-:W-:-:S04]  /*23f0*/  IMAD.WIDE.U32 R12, R168, R3, R22 ;  /* 0x00000003a80c7225 */ /* 0x000fc800078e0016 */
[----:B------:R-:W-:Y:S02]  /*2400*/  IMAD R4, R147, R4, RZ ;  /* 0x0000000493047224 */ /* 0x000fe400078e02ff */
[----:B------:R-:W-:-:S03]  /*2410*/  IMAD.IADD R3, R76, 0x1, R5 ;  /* 0x000000014c037824 */ /* 0x000fc600078e0205 */
        /* <DEDUP_REMOVED lines=87> */
.L_x_3746:
        /* <DEDUP_REMOVED lines=11> */
[C---:B------:R-:W-:Y:S01]  /*2a40*/  @P1 IADD3 R26, P2, R116.reuse, R112, RZ ;  /* 0x00000070741a1210 */ /* 0x040fe20007f5e0ff */
        /* <DEDUP_REMOVED lines=196> */
.L_x_3703:
[----:B------:R-:W-:Y:S05]  /*3690*/  BSYNC B0 ;  /* 0x0000000000007941 */ /* 0x000fea0003800000 */
.L_x_3702:
        /* <DEDUP_REMOVED lines=155> */
.L_x_3705:
[----:B------:R-:W-:Y:S05]  /*4050*/  BSYNC B0 ;  /* 0x0000000000007941 */ /* 0x000fea0003800000 */
.L_x_3704:
        /* <DEDUP_REMOVED lines=155> */
.L_x_3707:
[----:B------:R-:W-:Y:S05]  /*4a10*/  BSYNC B0 ;  /* 0x0000000000007941 */ /* 0x000fea0003800000 */
.L_x_3706:
        /* <DEDUP_REMOVED lines=158> */
.L_x_3709:
[----:B------:R-:W-:Y:S05]  /*5400*/  BSYNC B0 ;  /* 0x0000000000007941 */ /* 0x000fea0003800000 */
.L_x_3708:
[----:B------:R-:W5:Y:S02]  /*5410*/  LD.E R3, desc[UR6][R20.64+0xd0] ;  /* 0x0000d00614037980 */ /* 0x000f64000c101900 */
[----:B-----5:R-:W-:Y:S05]  /*5420*/  IMAD.U32 R3, R3, -0x20, RZ ;  /* 0xffffffe003037824 */ /* 0x020fea00078e00ff */
[C---:B------:R-:W-:Y:S02]  /*5430*/  LEA R22, P1, R3.reuse, R22, 0x1 ;  /* 0x0000001603167211 */ /* 0x040fe400078208ff */
[C---:B------:R-:W-:Y:S02]  /*5440*/  LEA R56, P0, R3.reuse, R56, 0x1 ;  /* 0x0000003803387211 */ /* 0x040fe400078008ff */
[C---:B------:R-:W-:Y:S02]  /*5450*/  LEA.HI.X.SX32 R23, R3.reuse, R23, 0x1, P1 ;  /* 0x0000001703177211 */ /* 0x040fe400008f0eff */
[----:B------:R-:W-:Y:S01]  /*5460*/  LEA.HI.X.SX32 R57, R3, R57, 0x1, P0 ;  /* 0x0000003903397211 */ /* 0x000fe200000f0eff */
[----:B------:R-:W-:Y:S05]  /*5470*/  BRA `(.L_x_3710) ;  /* 0x0000004800207947 */ /* 0x000fea0003800000 */
.L_x_3701:
        /* <DEDUP_REMOVED lines=85> */
.L_x_3714:
[----:B------:R-:W-:Y:S05]  /*59d0*/  BSYNC B0 ;  /* 0x0000000000007941 */ /* 0x000fea0003800000 */
.L_x_3713:
        /* <DEDUP_REMOVED lines=82> */
.L_x_3716:
[----:B------:R-:W-:Y:S05]  /*5f00*/  BSYNC B0 ;  /* 0x0000000000007941 */ /* 0x000fea0003800000 */
.L_x_3715:
        /* <DEDUP_REMOVED lines=83> */
.L_x_3718:
[----:B------:R-:W-:Y:S05]  /*6440*/  BSYNC B0 ;  /* 0x0000000000007941 */ /* 0x000fea0003800000 */
.L_x_3717:
[----:B-----5:R4:W-:Y:S02]  /*6450*/  ST.E.128 desc[UR6][R124.64+0x100], R44 ;  /* 0x0001002c7c007985 */ /* 0x0209e4000c101d06 */
.L_x_3712:
[----:B------:R-:W-:Y:S05]  /*6460*/  BSYNC B1 ;  /* 0x0000000000017941 */ /* 0x000fea0003800000 */
.L_x_3711:
        /* <DEDUP_REMOVED lines=95> */
.L_x_3722:
[----:B------:R-:W-:Y:S05]  /*6a60*/  BSYNC B0 ;  /* 0x0000000000007941 */ /* 0x000fea0003800000 */
.L_x_3721:
[----:B------:R-:W-:Y:S01]  /*6a70*/  LEA.HI.X R179, R71, R125, R72, 0x1, P2 ;  /* 0x0000007d47b37211 */ /* 0x000fe200010f0c48 */
[----:B------:R-:W-:Y:S01]  /*6a80*/  BSSY B0, `(.L_x_3723) ;  /* 0x000005c000007945 */ /* 0x000fe20003800000 */
[----:B------:R-:W-:Y:S02]  /*6a90*/  LEA.HI.X R177, R99, R119, R100, 0x1, P1 ;  /* 0x0000007763b17211 */ /* 0x000fe400008f0c64 */
[----:B------:R-:W-:Y:S01]  /*6aa0*/  ISETP.GE.AND P2, PT, R15, R25, PT ;  /* 0x000000190f00720c */ /* 0x000fe20003f46270 */
[----:B-----5:R1:W-:Y:S01]  /*6ab0*/  ST.E.128 desc[UR6][R178.64], R48 ;  /* 0x00000030b2007985 */ /* 0x0203e2000c101d06 */
[C---:B---3--:R-:W-:Y:S02]  /*6ac0*/  LEA R180, P3, R90.reuse, R124, 0x1 ;  /* 0x0000007c5ab47211 */ /* 0x048fe400078608ff */
[C---:B------:R-:W-:Y:S01]  /*6ad0*/  LEA R174, P0, R101.reuse, R118, 0x1 ;  /* 0x0000007665ae7211 */ /* 0x040fe200078008ff */
[----:B--2---:R1:W5:Y:S01]  /*6ae0*/  LD.E.128 R60, desc[UR6][R176.64] ;  /* 0x00000006b03c7980 */ /* 0x004362000c101d00 */
[----:B------:R-:W-:Y:S02]  /*6af0*/  LEA.HI.X R181, R90, R125, R91, 0x1, P3 ;  /* 0x0000007d5ab57211 */ /* 0x000fe400018f0c5b */
[----:B------:R-:W-:Y:S05]  /*6b00*/  LEA.HI.X R175, R101, R119, R102, 0x1, P0 ;  /* 0x0000007765af7211 */ /* 0x000fea00000f0c66 */
[----:B------:R-:W-:Y:S05]  /*6b10*/  @P2 BRA `(.L_x_3724) ;  /* 0x0000000400482947 */ /* 0x000fea0003800000 */
[----:B------:R-:W-:Y:S01]  /*6b20*/  LEA.HI R170, R25, R25, RZ, 0x1 ;  /* 0x0000001919aa7211 */ /* 0x000fe200078f08ff */
[----:B-1----:R-:W-:Y:S01]  /*6b30*/  IMAD.MOV.U32 R178, RZ, RZ, RZ ;  /* 0x000000ffffb27224 */ /* 0x002fe200078e00ff */
        /* <DEDUP_REMOVED lines=21> */
[----:B------:R-:W-:Y:S03]  /*6c90*/  @P1 IADD3 R172, -R170, RZ, RZ ;  /* 0x000000ffaaac1210 */ /* 0x000fe60007ffe1ff */
[----:B------:R-:W3:Y:S01]  /*6ca0*/  LD.E.128 R176, desc[UR6][R184.64] ;  /* 0x00000006b8b07980 */ /* 0x000ee2000c101d00 */
[----:B------:R-:W-:Y:S04]  /*6cb0*/  IADD3 R183, P0, R148, R172, RZ ;  /* 0x000000ac94b77210 */ /* 0x000fe80007f1e0ff */
        /* <DEDUP_REMOVED lines=56> */
.L_x_3724:
[----:B------:R-:W-:Y:S05]  /*7040*/  BSYNC B0 ;  /* 0x0000000000007941 */ /* 0x000fea0003800000 */
.L_x_3723:
        /* <DEDUP_REMOVED lines=89> */
.L_x_3726:
[----:B------:R-:W-:Y:S05]  /*75e0*/  BSYNC B0 ;  /* 0x0000000000007941 */ /* 0x000fea0003800000 */
.L_x_3725:
[----:B-----5:R1:W-:Y:S02]  /*75f0*/  ST.E.128 desc[UR6][R176.64], R48 ;  /* 0x00000030b0007985 */ /* 0x0203e4000c101d06 */
.L_x_3720:
[----:B------:R-:W-:Y:S05]  /*7600*/  BSYNC B1 ;  /* 0x0000000000017941 */ /* 0x000fea0003800000 */
.L_x_3719:
        /* <DEDUP_REMOVED lines=9> */
[----:B-1----:R-:W-:Y:S02]  /*76a0*/  LEA R176, P2, R92, R124, 0x1 ;  /* 0x0000007c5cb07211 */ /* 0x002fe400078408ff */
[----:B------:R-:W-:Y:S01]  /*76b0*/  LEA R174, P1, R103, R118, 0x1 ;  /* 0x0000007667ae7211 */ /* 0x000fe200078208ff */
        /* <DEDUP_REMOVED lines=84> */
.L_x_3730:
[----:B------:R-:W-:Y:S05]  /*7c00*/  BSYNC B0 ;  /* 0x0000000000007941 */ /* 0x000fea0003800000 */
.L_x_3729:
        /* <DEDUP_REMOVED lines=93> */
.L_x_3732:
[----:B------:R-:W-:Y:S05]  /*81e0*/  BSYNC B0 ;  /* 0x0000000000007941 */ /* 0x000fea0003800000 */
.L_x_3731:
        /* <DEDUP_REMOVED lines=90> */
.L_x_3734:
[----:B------:R-:W-:Y:S05]  /*8790*/  BSYNC B0 ;  /* 0x0000000000007941 */ /* 0x000fea0003800000 */
.L_x_3733:
[----:B-----5:R4:W-:Y:S02]  /*87a0*/  ST.E.128 desc[UR6][R52.64], R8 ;  /* 0x0000000834007985 */ /* 0x0209e4000c101d06 */
.L_x_3728:
[----:B------:R-:W-:Y:S05]  /*87b0*/  BSYNC B1 ;  /* 0x0000000000017941 */ /* 0x000fea0003800000 */
.L_x_3727:
        /* <DEDUP_REMOVED lines=105> */
.L_x_3738:
[----:B------:R-:W-:Y:S05]  /*8e50*/  BSYNC B0 ;  /* 0x0000000000007941 */ /* 0x000fea0003800000 */
.L_x_3737:
        /* <DEDUP_REMOVED lines=86> */
.L_x_3740:
[----:B------:R-:W-:Y:S05]  /*93c0*/  BSYNC B0 ;  /* 0x0000000000007941 */ /* 0x000fea0003800000 */
.L_x_3739:
        /* <DEDUP_REMOVED lines=90> */
.L_x_3742:
[----:B------:R-:W-:Y:S05]  /*9970*/  BSYNC B0 ;  /* 0x0000000000007941 */ /* 0x000fea0003800000 */
.L_x_3741:
[----:B-----5:R1:W-:Y:S02]  /*9980*/  ST.E.128 desc[UR6][R48.64], R8 ;  /* 0x0000000830007985 */ /* 0x0203e4000c101d06 */
.L_x_3736:
[----:B------:R-:W-:Y:S05]  /*9990*/  BSYNC B1 ;  /* 0x0000000000017941 */ /* 0x000fea0003800000 */
.L_x_3735:
[----:B------:R-:W5:Y:S02]  /*99a0*/  LD.E R3, desc[UR6][R20.64+0xd0] ;  /* 0x0000d00614037980 */ /* 0x000f64000c101900 */
[----:B-----5:R-:W-:Y:S05]  /*99b0*/  IMAD.U32 R3, R3, -0x20, RZ ;  /* 0xffffffe003037824 */ /* 0x020fea00078e00ff */
[C---:B------:R-:W-:Y:S02]  /*99c0*/  LEA R122, P1, R3.reuse, R122, 0x1 ;  /* 0x0000007a037a7211 */ /* 0x040fe400078208ff */
[C---:B------:R-:W-:Y:S02]  /*99d0*/  LEA R120, P0, R3.reuse, R120, 0x1 ;  /* 0x0000007803787211 */ /* 0x040fe400078008ff */
[C---:B------:R-:W-:Y:S02]  /*99e0*/  LEA.HI.X.SX32 R123, R3.reuse, R123, 0x1, P1 ;  /* 0x0000007b037b7211 */ /* 0x040fe400008f0eff */
[----:B------:R-:W-:Y:S01]  /*99f0*/  LEA.HI.X.SX32 R121, R3, R121, 0x1, P0 ;  /* 0x0000007903797211 */ /* 0x000fe200000f0eff */
[----:B------:R-:W-:Y:S05]  /*9a00*/  BRA `(.L_x_3710) ;  /* 0x0000000000bc7947 */ /* 0x000fea0003800000 */
.L_x_3700:
        /* <DEDUP_REMOVED lines=47> */
.L_x_3710:
[----:B------:R-:W-:Y:S05]  /*9d00*/  BSYNC B2 ;  /* 0x0000000000027941 */ /* 0x000fea0003800000 */
.L_x_3699:
        /* <DEDUP_REMOVED lines=72> */
[C---:B------:R-:W-:Y:S02]  /*a190*/  IMAD R4, R24.reuse, R7, R4 ;  /* 0x0000000718047224 */ /* 0x040fe400078e0204 */
        /* <DEDUP_REMOVED lines=15> */
.L_x_3744:
        /* <DEDUP_REMOVED lines=10> */
.L_x_3745:
[----:B------:R-:W-:Y:S05]  /*a330*/  BSYNC B0 ;  /* 0x0000000000007941 */ /* 0x000fea0003800000 */
.L_x_3743:
[----:B------:R-:W-:Y:S04]  /*a340*/  IADD3 R13, R13, -0x1, RZ ;  /* 0xffffffff0d0d7810 */ /* 0x000fe80007ffe0ff */
[----:B------:R-:W-:Y:S11]  /*a350*/  ISETP.GT.AND P0, PT, R13, R94, PT ;  /* 0x0000005e0d00720c */ /* 0x000ff60003f04270 */
[----:B------:R-:W-:Y:S02]  /*a360*/  @!UPT UIADD3 URZ, URZ, URZ, URZ ;  /* 0x0000003f3f3ff290 */ /* 0x000fe4000fffe03f */
[----:B------:R-:W-:Y:S05]  /*a370*/  @P0 BRA `(.L_x_3746) ;  /* 0xffffff8400840947 */ /* 0x000fea000383ffff */
.L_x_3698:
        /* <DEDUP_REMOVED lines=43> */
[----:B------:R-:W-:Y:S02]  /*a630*/  LEA R38, P1, R154, R162, 0x1 ;  /* 0x000000a29a267211 */ /* 0x000fe400078208ff */
        /* <DEDUP_REMOVED lines=64> */
.L_x_3753:
[----:B------:R-:W-:Y:S05]  /*aa40*/  BSYNC B0 ;  /* 0x0000000000007941 */ /* 0x000fea0003800000 */
.L_x_3752:
[----:B-----5:R2:W-:Y:S04]  /*aa50*/  STS.128 [R221], R12 ;  /* 0x0000000cdd007388 */ /* 0x0205e80000000c00 */
[----:B------:R2:W5:Y:S01]  /*aa60*/  LD.E.128 R24, desc[UR6][R46.64+0x80] ;  /* 0x000080062e187980 */ /* 0x000562000c101d00 */
[----:B------:R-:W-:Y:S04]  /*aa70*/  BSSY B0, `(.L_x_3754) ;  /* 0x0000029000007945 */ /* 0x000fe80003800000 */
[----:B------:R-:W-:Y:S05]  /*aa80*/  @P2 BRA `(.L_x_3755) ;  /* 0x00000000009c2947 */ /* 0x000fea0003800000 */
[----:B------:R-:W2:Y:S04]  /*aa90*/  LD.E.64 R4, desc[UR6][R40.64+0x40] ;  /* 0x0000400628047980 */ /* 0x000ea8000c101b00 */
[----:B------:R-:W3:Y:S01]  /*aaa0*/  LD.E.64 R6, desc[UR6][R30.64+0x40] ;  /* 0x000040061e067980 */ /* 0x000ee2000c101b00 */
        /* <DEDUP_REMOVED lines=37> */
.L_x_3755:
[----:B------:R-:W-:Y:S05]  /*ad00*/  BSYNC B0 ;  /* 0x0000000000007941 */ /* 0x000fea0003800000 */
.L_x_3754:
        /* <DEDUP_REMOVED lines=9> */
[----:B------:R-:W-:Y:S01]  /*ada0*/  IMAD.U32 R22, R14, 0x10000, RZ ;  /* 0x000100000e167824 */ /* 0x000fe200078e00ff */
[----:B---3--:R-:W-:Y:S02]  /*adb0*/  LOP3.LUT R27, R15, 0xffff0000, RZ, 0xc0, !PT ;  /* 0xffff00000f1b7812 */ /* 0x008fe400078ec0ff */
        /* <DEDUP_REMOVED lines=34> */
.L_x_3757:
[----:B------:R-:W-:Y:S05]  /*afe0*/  BSYNC B0 ;  /* 0x0000000000007941 */ /* 0x000fea0003800000 */
.L_x_3756:
[----:B-----5:R2:W-:Y:S02]  /*aff0*/  STS.128 [R221+0x4000], R12 ;  /* 0x0040000cdd007388 */ /* 0x0205e40000000c00 */
.L_x_3751:
[----:B------:R-:W-:Y:S05]  /*b000*/  BSYNC B1 ;  /* 0x0000000000017941 */ /* 0x000fea0003800000 */
.L_x_3750:
        /* <DEDUP_REMOVED lines=58> */
.L_x_3761:
[----:B------:R-:W-:Y:S05]  /*b3b0*/  BSYNC B0 ;  /* 0x0000000000007941 */ /* 0x000fea0003800000 */
.L_x_3760:
[----:B-----5:R4:W-:Y:S04]  /*b3c0*/  STS.128 [R221+0x800], R24 ;  /* 0x00080018dd007388 */ /* 0x0209e80000000c00 */
[----:B--2---:R4:W5:Y:S01]  /*b3d0*/  LD.E.128 R12, desc[UR6][R44.64+0x80] ;  /* 0x000080062c0c7980 */ /* 0x004962000c101d00 */
[----:B------:R-:W-:Y:S04]  /*b3e0*/  BSSY B0, `(.L_x_3762) ;  /* 0x0000029000007945 */ /* 0x000fe80003800000 */
[----:B------:R-:W-:Y:S05]  /*b3f0*/  @P0 BRA `(.L_x_3763) ;  /* 0x00000000009c0947 */ /* 0x000fea0003800000 */
[----:B------:R-:W2:Y:S04]  /*b400*/  LD.E.64 R4, desc[UR6][R40.64+0x40] ;  /* 0x0000400628047980 */ /* 0x000ea8000c101b00 */
[----:B------:R-:W3:Y:S01]  /*b410*/  LD.E.64 R6, desc[UR6][R28.64+0x40] ;  /* 0x000040061c067980 */ /* 0x000ee2000c101b00 */
[C---:B-----5:R-:W-:Y:S01]  /*b420*/  SHF.L.U32 R31, R15.reuse, 0x10, RZ ;  /* 0x000000100f1f7819 */ /* 0x060fe200000006ff */
[----:B------:R-:W-:Y:S01]  /*b430*/  IMAD.U32 R22, R14, 0x10000, RZ ;  /* 0x000100000e167824 */ /* 0x000fe200078e00ff */
[----:B----4-:R-:W-:Y:S02]  /*b440*/  LOP3.LUT R27, R15, 0xffff0000, RZ, 0xc0, !PT ;  /* 0xffff00000f1b7812 */ /* 0x010fe400078ec0ff */
        /* <DEDUP_REMOVED lines=34> */
.L_x_3763:
[----:B------:R-:W-:Y:S05]  /*b670*/  BSYNC B0 ;  /* 0x0000000000007941 */ /* 0x000fea0003800000 */
.L_x_3762:
[----:B-----5:R2:W-:Y:S04]  /*b680*/  STS.128 [R221+0x2800], R12 ;  /* 0x0028000cdd007388 */ /* 0x0205e80000000c00 */
[----:B-1-34-:R-:W5:Y:S01]  /*b690*/  LD.E.128 R44, desc[UR6][R44.64+0x100] ;  /* 0x000100062c2c7980 */ /* 0x01af62000c101d00 */
        /* <DEDUP_REMOVED lines=42> */
.L_x_3765:
[----:B------:R-:W-:Y:S05]  /*b940*/  BSYNC B0 ;  /* 0x0000000000007941 */ /* 0x000fea0003800000 */
.L_x_3764:
[----:B-----5:R4:W-:Y:S02]  /*b950*/  STS.128 [R221+0x4800], R44 ;  /* 0x0048002cdd007388 */ /* 0x0209e40000000c00 */
.L_x_3759:
[----:B------:R-:W-:Y:S05]  /*b960*/  BSYNC B1 ;  /* 0x0000000000017941 */ /* 0x000fea0003800000 */
.L_x_3758:
        /* <DEDUP_REMOVED lines=58> */
.L_x_3769:
[----:B------:R-:W-:Y:S05]  /*bd10*/  BSYNC B0 ;  /* 0x0000000000007941 */ /* 0x000fea0003800000 */
.L_x_3768:
        /* <DEDUP_REMOVED lines=42> */
.L_x_3771:
[----:B------:R-:W-:Y:S05]  /*bfc0*/  BSYNC B0 ;  /* 0x0000000000007941 */ /* 0x000fea0003800000 */
.L_x_3770:
        /* <DEDUP_REMOVED lines=44> */
.L_x_3773:
[----:B------:R-:W-:Y:S05]  /*c290*/  BSYNC B0 ;  /* 0x0000000000007941 */ /* 0x000fea0003800000 */
.L_x_3772:
[----:B-----5:R3:W-:Y:S02]  /*c2a0*/  STS.128 [R221+0x5000], R24 ;  /* 0x00500018dd007388 */ /* 0x0207e40000000c00 */
.L_x_3767:
[----:B------:R-:W-:Y:S05]  /*c2b0*/  BSYNC B1 ;  /* 0x0000000000017941 */ /* 0x000fea0003800000 */
.L_x_3766:
[----:B------:R-:W-:-:S05]  /*c2c0*/  VIADD R16, R156, 0x30 ;  /* 0x000000309c107836 */ /* 0x000fca0000000000 */
[----:B------:R-:W-:-:S04]  /*c2d0*/  ISETP.GE.AND P0, PT, R16, R23, PT ;  /* 0x000000171000720c */ /* 0x000fc80003f06270 */
[----:B------:R-:W-:-:S13]  /*c2e0*/  ISETP.LT.OR P0, PT, R58, -0x187, P0 ;  /* 0xfffffe793a00780c */ /* 0x000fda0000701670 */
[----:B------:R-:W-:Y:S05]  /*c2f0*/  @P0 BRA `(.L_x_3774) ;  /* 0x0000004c00c00947 */ /* 0x000fea0003800000 */
[----:B--2---:R2:W5:Y:S01]  /*c300*/  LD.E.128 R12, desc[UR6][R38.64] ;  /* 0x00000006260c7980 */ /* 0x004562000c101d00 */
        /* <DEDUP_REMOVED lines=52> */
.L_x_3776:
[----:B------:R-:W-:Y:S05]  /*c650*/  BSYNC B0 ;  /* 0x0000000000007941 */ /* 0x000fea0003800000 */
.L_x_3775:
[----:B-----5:R2:W-:Y:S04]  /*c660*/  STS.128 [R221+0x1800], R12 ;  /* 0x0018000cdd007388 */ /* 0x0205e80000000c00 */
        /* <DEDUP_REMOVED lines=42> */
.L_x_3778:
[----:B------:R-:W-:Y:S05]  /*c910*/  BSYNC B0 ;  /* 0x0000000000007941 */ /* 0x000fea0003800000 */
.L_x_3777:
[----:B-----5:R3:W-:Y:S04]  /*c920*/  STS.128 [R221+0x3800], R8 ;  /* 0x00380008dd007388 */ /* 0x0207e80000000c00 */
[----:B--2---:R-:W5:Y:S01]  /*c930*/  LD.E.128 R36, desc[UR6][R38.64+0x100] ;  /* 0x0001000626247980 */ /* 0x004f62000c101d00 */
        /* <DEDUP_REMOVED lines=8> */
[----:B---3--:R-:W-:Y:S02]  /*c9c0*/  SHF.L.U32 R8, R37, 0x10, RZ ;  /* 0x0000001025087819 */ /* 0x008fe400000006ff */
[C---:B------:R-:W-:Y:S02]  /*c9d0*/  LOP3.LUT R15, R39.reuse, 0xffff0000, RZ, 0xc0, !PT ;  /* 0xffff0000270f7812 */ /* 0x040fe400078ec0ff */
[----:B------:R-:W-:-:S02]  /*c9e0*/  SHF.L.U32 R17, R39, 0x10, RZ ;  /* 0x0000001027117819 */ /* 0x000fc400000006ff */
[----:B------:R-:W-:Y:S02]  /*c9f0*/  SHF.L.U32 R9, R36, 0x10, RZ ;  /* 0x0000001024097819 */ /* 0x000fe400000006ff */
        /* <DEDUP_REMOVED lines=30> */
.L_x_3780:
[----:B------:R-:W-:Y:S05]  /*cbe0*/  BSYNC B0 ;  /* 0x0000000000007941 */ /* 0x000fea0003800000 */
.L_x_3779:
[----:B-----5:R2:W-:Y:S01]  /*cbf0*/  STS.128 [R221+0x5800], R36 ;  /* 0x00580024dd007388 */ /* 0x0205e20000000c00 */
[----:B------:R-:W-:Y:S05]  /*cc00*/  BRA `(.L_x_3774) ;  /* 0x00000044007c7947 */ /* 0x000fea0003800000 */
.L_x_3749:
        /* <DEDUP_REMOVED lines=87> */
.L_x_3784:
[----:B------:R-:W-:Y:S05]  /*d180*/  BSYNC B0 ;  /* 0x0000000000007941 */ /* 0x000fea0003800000 */
.L_x_3783:
        /* <DEDUP_REMOVED lines=83> */
.L_x_3786:
[----:B------:R-:W-:Y:S05]  /*d6c0*/  BSYNC B0 ;  /* 0x0000000000007941 */ /* 0x000fea0003800000 */
.L_x_3785:
        /* <DEDUP_REMOVED lines=85> */
.L_x_3788:
[----:B------:R-:W-:Y:S05]  /*dc20*/  BSYNC B0 ;  /* 0x0000000000007941 */ /* 0x000fea0003800000 */
.L_x_3787:
[----:B-----5:R2:W-:Y:S02]  /*dc30*/  STS.128 [R221+0x4000], R24 ;  /* 0x00400018dd007388 */ /* 0x0205e40000000c00 */
.L_x_3782:
[----:B------:R-:W-:Y:S05]  /*dc40*/  BSYNC B1 ;  /* 0x0000000000017941 */ /* 0x000fea0003800000 */
.L_x_3781:
        /* <DEDUP_REMOVED lines=92> */
.L_x_3792:
[----:B------:R-:W-:Y:S05]  /*e210*/  BSYNC B0 ;  /* 0x0000000000007941 */ /* 0x000fea0003800000 */
.L_x_3791:
        /* <DEDUP_REMOVED lines=86> */
.L_x_3794:
[----:B------:R-:W-:Y:S05]  /*e780*/  BSYNC B0 ;  /* 0x0000000000007941 */ /* 0x000fea0003800000 */
.L_x_3793:
        /* <DEDUP_REMOVED lines=88> */
.L_x_3796:
[----:B------:R-:W-:Y:S05]  /*ed10*/  BSYNC B0 ;  /* 0x0000000000007941 */ /* 0x000fea0003800000 */
.L_x_3795:
[----:B-----5:R1:W-:Y:S02]  /*ed20*/  STS.128 [R221+0x4800], R4 ;  /* 0x00480004dd007388 */ /* 0x0203e40000000c00 */
.L_x_3790:
[----:B------:R-:W-:Y:S05]  /*ed30*/  BSYNC B1 ;  /* 0x0000000000017941 */ /* 0x000fea0003800000 */
.L_x_3789:
        /* <DEDUP_REMOVED lines=93> */
.L_x_3800:
[----:B------:R-:W-:Y:S05]  /*f310*/  BSYNC B0 ;  /* 0x0000000000007941 */ /* 0x000fea0003800000 */
.L_x_3799:
        /* <DEDUP_REMOVED lines=86> */
.L_x_3802:
[----:B------:R-:W-:Y:S05]  /*f880*/  BSYNC B0 ;  /* 0x0000000000007941 */ /* 0x000fea0003800000 */
.L_x_3801:
        /* <DEDUP_REMOVED lines=89> */
.L_x_3804:
[----:B------:R-:W-:Y:S05]  /*fe20*/  BSYNC B0 ;  /* 0x0000000000007941 */ /* 0x000fea0003800000 */
.L_x_3803:
[----:B-----5:R1:W-:Y:S02]  /*fe30*/  STS.128 [R221+0x5000], R8 ;  /* 0x00500008dd007388 */ /* 0x0203e40000000c00 */
.L_x_3798:
[----:B------:R-:W-:Y:S05]  /*fe40*/  BSYNC B1 ;  /* 0x0000000000017941 */ /* 0x000fea0003800000 */
.L_x_3797:
        /* <DEDUP_REMOVED lines=92> */
.L_x_3806:
[----:B------:R-:W-:Y:S05]  /*10410*/  BSYNC B0 ;  /* 0x0000000000007941 */ /* 0x000fea0003800000 */
.L_x_3805:
        /* <DEDUP_REMOVED lines=87> */
.L_x_3808:
[----:B------:R-:W-:Y:S05]  /*10990*/  BSYNC B0 ;  /* 0x0000000000007941 */ /* 0x000fea0003800000 */
.L_x_3807:
        /* <DEDUP_REMOVED lines=91> */
.L_x_3810:
[----:B------:R-:W-:Y:S05]  /*10f50*/  BSYNC B0 ;  /* 0x0000000000007941 */ /* 0x000fea0003800000 */
.L_x_3809:
[----:B-----5:R1:W-:Y:S01]  /*10f60*/  STS.128 [R221+0x5800], R4 ;  /* 0x00580004dd007388 */ /* 0x0203e20000000c00 */
[----:B------:R-:W-:Y:S05]  /*10f70*/  BRA `(.L_x_3774) ;  /* 0x0000000000a07947 */ /* 0x000fea0003800000 */
.L_x_3748:
        /* <DEDUP_REMOVED lines=40> */
.L_x_3774:
[----:B------:R-:W-:Y:S05]  /*11200*/  BSYNC B2 ;  /* 0x0000000000027941 */ /* 0x000fea0003800000 */
.L_x_3747:
[----:B------:R-:W-:Y:S02]  /*11210*/  VIADD R223, R133, 0xffffffff ;  /* 0xffffffff85df7836 */ /* 0x000fe40000000000 */
[----:B-1----:R-:W-:Y:S02]  /*11220*/  IMAD.SHL.U32 R4, R66, 0x40, RZ ;  /* 0x0000004042047824 */ /* 0x002fe400078e00ff */
[----:B------:R-:W-:-:S03]  /*11230*/  IMAD.SHL.U32 R22, R223, 0x40, RZ ;  /* 0x00000040df167824 */ /* 0x000fc600078e00ff */
[----:B------:R-:W-:Y:S01]  /*11240*/  LOP3.LUT R4, R4, 0x1c0, RZ, 0xc0, !PT ;  /* 0x000001c004047812 */ /* 0x000fe200078ec0ff */
[----:B------:R-:W-:-:S05]  /*11250*/  IMAD.IADD R5, R59, 0x1, -R22 ;  /* 0x000000013b057824 */ /* 0x000fca00078e0a16 */
[-C--:B------:R-:W-:Y:S02]  /*11260*/  ISETP.GE.AND P2, PT, R16, R5.reuse, PT ;  /* 0x000000051000720c */ /* 0x080fe40003f46270 */
[-C--:B------:R-:W-:Y:S02]  /*11270*/  ISETP.GE.AND P5, PT, R0, R5.reuse, PT ;  /* 0x000000050000720c */ /* 0x080fe40003fa6270 */
[-C--:B------:R-:W-:Y:S02]  /*11280*/  ISETP.GE.AND P0, PT, R156, R5.reuse, PT ;  /* 0x000000059c00720c */ /* 0x080fe40003f06270 */
[-C--:B------:R-:W-:Y:S02]  /*11290*/  ISETP.GE.AND P4, PT, R2, R5.reuse, PT ;  /* 0x000000050200720c */ /* 0x080fe40003f86270 */
[----:B------:R-:W-:Y:S02]  /*112a0*/  ISETP.GE.AND P3, PT, R0, R5, PT ;  /* 0x000000050000720c */ /* 0x000fe40003f66270 */
[----:B------:R-:W-:-:S03]  /*112b0*/  LEA.HI R0, R68, R68, RZ, 0x1 ;  /* 0x0000004444007211 */ /* 0x000fc600078f08ff */
[----:B------:R-:W-:Y:S02]  /*112c0*/  @!P2 IMAD.MOV.U32 R209, RZ, RZ, R207 ;  /* 0x000000ffffd1a224 */ /* 0x000fe400078e00cf */
[-C--:B------:R-:W-:Y:S01]  /*112d0*/  @!P5 LEA R6, P1, R71, R208.reuse, 0x1 ;  /* 0x000000d04706d211 */ /* 0x080fe200078208ff */
[----:B------:R-:W-:Y:S02]  /*112e0*/  @!P2 IMAD R3, R135, 0x60, RZ ;  /* 0x000000608703a824 */ /* 0x000fe400078e02ff */
[C---:B---3--:R-:W-:Y:S01]  /*112f0*/  @!P2 IMAD.WIDE.U32 R8, R134.reuse, 0x60, R208 ;  /* 0x000000608608a825 */ /* 0x048fe200078e00d0 */
[-C--:B------:R-:W-:Y:S02]  /*11300*/  @!P5 LEA.HI.X R7, R71, R207.reuse, R72, 0x1, P1 ;  /* 0x000000cf4707d211 */ /* 0x080fe400008f0c48 */
[C---:B------:R-:W-:Y:S01]  /*11310*/  @!P4 LEA R10, P1, R134.reuse, R208, 0x6 ;  /* 0x000000d0860ac211 */ /* 0x040fe200078230ff */
[----:B------:R-:W-:Y:S02]  /*11320*/  @!P0 IMAD.MOV.U32 R209, RZ, RZ, R207 ;  /* 0x000000ffffd18224 */ /* 0x000fe400078e00cf */
[----:B------:R-:W-:Y:S01]  /*11330*/  @!P2 IMAD.IADD R9, R3, 0x1, R9 ;  /* 0x000000010309a824 */ /* 0x000fe200078e0209 */
[----:B------:R-:W-:Y:S01]  /*11340*/  @!P4 LEA.HI.X R11, R134, R207, R135, 0x6, P1 ;  /* 0x000000cf860bc211 */ /* 0x000fe200008f3487 */
[----:B------:R-:W-:Y:S01]  /*11350*/  IMAD.SHL.U32 R3, R156, 0x8, RZ ;  /* 0x000000089c037824 */ /* 0x000fe200078e00ff */
[----:B------:R-:W-:Y:S01]  /*11360*/  @!PT LDS RZ, [RZ] ;  /* 0x00000000fffff984 */ /* 0x000fe20000000800 */
[----:B------:R-:W-:Y:S01]  /*11370*/  @!PT LDS RZ, [RZ] ;  /* 0x00000000fffff984 */ /* 0x000fe20000000800 */
[----:B------:R-:W-:Y:S01]  /*11380*/  @!PT LDS RZ, [RZ] ;  /* 0x00000000fffff984 */ /* 0x000fe20000000800 */
[----:B------:R-:W-:Y:S04]  /*11390*/  @!P0 LDGSTS.E.BYPASS.LTC128B.128 [R221+0x6000], desc[UR6][R208.64] ;  /* 0x06000000d0dd8fae */ /* 0x000fe8000b901d46 */
[----:B------:R-:W-:Y:S01]  /*113a0*/  @!P0 LDGSTS.E.BYPASS.LTC128B.128 [R221+0x8000], desc[UR6][R208.64+0x80] ;  /* 0x08000080d0dd8fae */ /* 0x000fe2000b901d46 */
[----:B------:R-:W-:-:S02]  /*113b0*/  LOP3.LUT R3, R4, 0x8, R3, 0xf8, !PT ;  /* 0x0000000804037812 */ /* 0x000fc400078ef803 */
[----:B------:R-:W-:Y:S01]  /*113c0*/  SHF.R.U32.HI R4, RZ, 0x3, R4 ;  /* 0x00000003ff047819 */ /* 0x000fe20000011604 */
[----:B------:R-:W-:Y:S01]  /*113d0*/  @!P0 LDGSTS.E.BYPASS.LTC128B.128 [R221+0xa000], desc[UR6][R208.64+0x100] ;  /* 0x0a000100d0dd8fae */ /* 0x000fe2000b901d46 */
[-C--:B------:R-:W-:Y:S02]  /*113e0*/  ISETP.GE.AND P0, PT, R16, R5.reuse, PT ;  /* 0x000000051000720c */ /* 0x080fe40003f06270 */
[----:B------:R-:W-:Y:S01]  /*113f0*/  LOP3.LUT R3, R3, R4, RZ, 0x3c, !PT ;  /* 0x0000000403037212 */ /* 0x000fe200078e3cff */
[----:B------:R-:W-:Y:S04]  /*11400*/  @!P5 LDGSTS.E.BYPASS.LTC128B.128 [R221+0x6800], desc[UR6][R6.64] ;  /* 0x0680000006dddfae */ /* 0x000fe8000b901d46 */
[----:B------:R-:W-:Y:S04]  /*11410*/  @!P5 LDGSTS.E.BYPASS.LTC128B.128 [R221+0x8800], desc[UR6][R6.64+0x80] ;  /* 0x0880008006dddfae */ /* 0x000fe8000b901d46 */
[----:B------:R1:W-:Y:S01]  /*11420*/  @!P5 LDGSTS.E.BYPASS.LTC128B.128 [R221+0xa800], desc[UR6][R6.64+0x100] ;  /* 0x0a80010006dddfae */ /* 0x0003e2000b901d46 */
[----:B------:R-:W-:Y:S01]  /*11430*/  ISETP.GE.AND P5, PT, R2, R5, PT ;  /* 0x000000050200720c */ /* 0x000fe20003fa6270 */
[----:B------:R-:W-:-:S02]  /*11440*/  @!P0 IMAD R4, R139, 0x60, RZ ;  /* 0x000000608b048824 */ /* 0x000fc400078e02ff */
[----:B------:R-:W-:Y:S04]  /*11450*/  @!P4 LDGSTS.E.BYPASS.LTC128B.128 [R221+0x7000], desc[UR6][R10.64] ;  /* 0x070000000addcfae */ /* 0x000fe8000b901d46 */
[----:B------:R-:W-:Y:S04]  /*11460*/  @!P4 LDGSTS.E.BYPASS.LTC128B.128 [R221+0x9000], desc[UR6][R10.64+0x80] ;  /* 0x090000800addcfae */ /* 0x000fe8000b901d46 */
[----:B------:R-:W-:Y:S01]  /*11470*/  @!P4 LDGSTS.E.BYPASS.LTC128B.128 [R221+0xb000], desc[UR6][R10.64+0x100] ;  /* 0x0b0001000addcfae */ /* 0x000fe2000b901d46 */
[----:B------:R-:W-:-:S03]  /*11480*/  ISETP.GE.AND P4, PT, R156, R5, PT ;  /* 0x000000059c00720c */ /* 0x000fc60003f86270 */
[----:B------:R-:W-:Y:S04]  /*11490*/  @!P2 LDGSTS.E.BYPASS.LTC128B.128 [R221+0x7800], desc[UR6][R8.64] ;  /* 0x0780000008ddafae */ /* 0x000fe8000b901d46 */
[----:B------:R-:W-:Y:S04]  /*114a0*/  @!P2 LDGSTS.E.BYPASS.LTC128B.128 [R221+0x9800], desc[UR6][R8.64+0x80] ;  /* 0x0980008008ddafae */ /* 0x000fe8000b901d46 */
[----:B------:R3:W-:Y:S01]  /*114b0*/  @!P2 LDGSTS.E.BYPASS.LTC128B.128 [R221+0xb800], desc[UR6][R8.64+0x100] ;  /* 0x0b80010008ddafae */ /* 0x0007e2000b901d46 */
[----:B-1----:R-:W-:-:S03]  /*114c0*/  SHF.R.S32.HI R6, RZ, 0x1f, R73 ;  /* 0x0000001fff067819 */ /* 0x002fc60000011449 */
[----:B------:R-:W0:Y:S01]  /*114d0*/  LDGDEPBAR ;  /* 0x00000000000079af */ /* 0x000e220000000000 */
[----:B------:R-:W-:Y:S02]  /*114e0*/  LOP3.LUT R7, R0, 0xfffffffe, RZ, 0xc0, !PT ;  /* 0xfffffffe00077812 */ /* 0x000fe400078ec0ff */
[----:B------:R-:W-:Y:S01]  /*114f0*/  LEA.HI R0, R6, R73, RZ, 0x3 ;  /* 0x0000004906007211 */ /* 0x000fe200078f18ff */
[----:B------:R-:W5:Y:S01]  /*11500*/  LD.E R56, desc[UR6][R20.64+0x188] ;  /* 0x0001880614387980 */ /* 0x000f62000c101900 */
[C---:B------:R-:W-:Y:S01]  /*11510*/  @!P3 LEA R6, P1, R69.reuse, R210, 0x1 ;  /* 0x000000d24506b211 */ /* 0x040fe200078208ff */
[----:B------:R-:W-:Y:S02]  /*11520*/  IMAD.IADD R68, R68, 0x1, -R7 ;  /* 0x0000000144447824 */ /* 0x000fe400078e0a07 */
[----:B------:R-:W-:Y:S01]  /*11530*/  IMAD.SHL.U32 R128, R0, 0x40, RZ ;  /* 0x0000004000807824 */ /* 0x000fe200078e00ff */
[----:B------:R-:W-:Y:S01]  /*11540*/  @!P3 LEA.HI.X R7, R69, R211, R70, 0x1, P1 ;  /* 0x000000d34507b211 */ /* 0x000fe200008f0c46 */
[----:B------:R-:W-:-:S02]  /*11550*/  IMAD.SHL.U32 R57, R68, 0x8, RZ ;  /* 0x0000000844397824 */ /* 0x000fc400078e00ff */
[----:B------:R-:W-:Y:S01]  /*11560*/  IMAD R200, R68, 0x200, R3 ;  /* 0x0000020044c87824 */ /* 0x000fe200078e0203 */
[----:B---3--:R-:W-:Y:S01]  /*11570*/  LOP3.LUT R8, R0, 0xfffffff8, RZ, 0xc0, !PT ;  /* 0xfffffff800087812 */ /* 0x008fe200078ec0ff */
[----:B------:R-:W-:-:S04]  /*11580*/  DEPBAR.LE SB0, 0x0 ;  /* 0x000080000000791a */ /* 0x000fc80000000000 */
[----:B------:R-:W-:Y:S01]  /*11590*/  BAR.SYNC.DEFER_BLOCKING 0x0 ;  /* 0x0000000000007b1d */ /* 0x000fe20000010000 */
[----:B------:R-:W-:Y:S02]  /*115a0*/  IMAD.IADD R8, R73, 0x1, -R8 ;  /* 0x0000000149087824 */ /* 0x000fe400078e0a08 */
[----:B------:R-:W-:Y:S02]  /*115b0*/  @!P0 IMAD.MOV.U32 R9, RZ, RZ, R211 ;  /* 0x000000ffff098224 */ /* 0x000fe400078e00d3 */
[----:B------:R-:W-:Y:S01]  /*115c0*/  IMAD.SHL.U32 R2, R8, 0x40, RZ ;  /* 0x0000004008027824 */ /* 0x000fe200078e00ff */
[----:B------:R-:W-:Y:S02]  /*115d0*/  LOP3.LUT R128, R128, 0xfffffe00, RZ, 0xc0, !PT ;  /* 0xfffffe0080807812 */ /* 0x000fe400078ec0ff */
[----:B------:R-:W-:Y:S01]  /*115e0*/  R2P PR, R8, 0x6 ;  /* 0x0000000608007804 */ /* 0x000fe20000000000 */
[----:B------:R-:W-:Y:S01]  /*115f0*/  @!P0 IMAD.MOV.U32 R8, RZ, RZ, R210 ;  /* 0x000000ffff088224 */ /* 0x000fe200078e00d2 */
[----:B------:R-:W-:Y:S01]  /*11600*/  LOP3.LUT R2, R2, 0x1c0, RZ, 0xc0, !PT ;  /* 0x000001c002027812 */ /* 0x000fe200078ec0ff */
[----:B------:R-:W-:-:S02]  /*11610*/  IMAD R0, R64, 0x400, R128 ;  /* 0x0000040040007824 */ /* 0x000fc400078e0280 */
[----:B------:R-:W-:Y:S01]  /*11620*/  @!P0 IMAD.WIDE.U32 R8, R138, 0x60, R8 ;  /* 0x000000608a088825 */ /* 0x000fe200078e0008 */
[----:B------:R-:W-:Y:S02]  /*11630*/  LOP3.LUT R57, R2, 0x8, R57, 0xf8, !PT ;  /* 0x0000000802397812 */ /* 0x000fe400078ef839 */
[----:B------:R-:W-:Y:S01]  /*11640*/  SHF.R.U32.HI R2, RZ, 0x3, R2 ;  /* 0x00000003ff027819 */ /* 0x000fe20000011602 */
[----:B------:R-:W-:Y:S04]  /*11650*/  @P4 STS.128 [R221+0xc000], RZ ;  /* 0x00c000ffdd004388 */ /* 0x000fe80000000c00 */
[----:B------:R-:W-:Y:S04]  /*11660*/  @P4 STS.128 [R221+0xe000], RZ ;  /* 0x00e000ffdd004388 */ /* 0x000fe80000000c00 */
[----:B------:R-:W-:Y:S04]  /*11670*/  @P4 STS.128 [R221+0x10000], RZ ;  /* 0x010000ffdd004388 */ /* 0x000fe80000000c00 */
[----:B------:R-:W-:Y:S01]  /*11680*/  @!PT LDS RZ, [RZ] ;  /* 0x00000000fffff984 */ /* 0x000fe20000000800 */
[----:B------:R-:W-:Y:S01]  /*11690*/  @!PT LDS RZ, [RZ] ;  /* 0x00000000fffff984 */ /* 0x000fe20000000800 */
[----:B------:R-:W-:Y:S01]  /*116a0*/  @!PT LDS RZ, [RZ] ;  /* 0x00000000fffff984 */ /* 0x000fe20000000800 */
[----:B------:R-:W-:Y:S01]  /*116b0*/  @!P4 LDGSTS.E.BYPASS.LTC128B.128 [R221+0xc000], desc[UR6][R210.64] ;  /* 0x0c000000d2ddcfae */ /* 0x000fe2000b901d46 */
[----:B------:R-:W-:-:S03]  /*116c0*/  LOP3.LUT R57, R57, R2, RZ, 0x3c, !PT ;  /* 0x0000000239397212 */ /* 0x000fc600078e3cff */
[----:B------:R-:W-:Y:S04]  /*116d0*/  @!P4 LDGSTS.E.BYPASS.LTC128B.128 [R221+0xe000], desc[UR6][R210.64+0x80] ;  /* 0x0e000080d2ddcfae */ /* 0x000fe8000b901d46 */
[----:B------:R-:W-:Y:S01]  /*116e0*/  @!P4 LDGSTS.E.BYPASS.LTC128B.128 [R221+0x10000], desc[UR6][R210.64+0x100] ;  /* 0x10000100d2ddcfae */ /* 0x000fe2000b901d46 */
[C---:B------:R-:W-:Y:S01]  /*116f0*/  @!P5 LEA R10, P4, R138.reuse, R210, 0x6 ;  /* 0x000000d28a0ad211 */ /* 0x040fe200078830ff */
[----:B------:R-:W-:Y:S02]  /*11700*/  IMAD.IADD R201, R57, 0x1, R0 ;  /* 0x0000000139c97824 */ /* 0x000fe400078e0200 */
[----:B------:R-:W-:Y:S01]  /*11710*/  @P3 STS.128 [R221+0xc800], RZ ;  /* 0x00c800ffdd003388 */ /* 0x000fe20000000c00 */
[----:B------:R-:W-:-:S03]  /*11720*/  @!P5 LEA.HI.X R11, R138, R211, R139, 0x6, P4 ;  /* 0x000000d38a0bd211 */ /* 0x000fc600020f348b */
[----:B------:R-:W-:Y:S01]  /*11730*/  @P3 STS.128 [R221+0xe800], RZ ;  /* 0x00e800ffdd003388 */ /* 0x000fe20000000c00 */
[----:B------:R-:W-:-:S03]  /*11740*/  @!P0 IMAD.IADD R5, R4, 0x1, R9 ;  /* 0x0000000104058824 */ /* 0x000fc600078e0209 */
[----:B------:R-:W-:Y:S01]  /*11750*/  @P3 STS.128 [R221+0x10800], RZ ;  /* 0x010800ffdd003388 */ /* 0x000fe20000000c00 */
[----:B------:R-:W-:-:S03]  /*11760*/  @!P0 IMAD.MOV.U32 R4, RZ, RZ, R8 ;  /* 0x000000ffff048224 */ /* 0x000fc600078e0008 */
[----:B------:R-:W-:Y:S01]  /*11770*/  @!PT LDS RZ, [RZ] ;  /* 0x00000000fffff984 */ /* 0x000fe20000000800 */
[----:B------:R-:W-:Y:S01]  /*11780*/  @!PT LDS RZ, [RZ] ;  /* 0x00000000fffff984 */ /* 0x000fe20000000800 */
[----:B------:R-:W-:Y:S01]  /*11790*/  @!PT LDS RZ, [RZ] ;  /* 0x00000000fffff984 */ /* 0x000fe20000000800 */
[----:B------:R-:W-:Y:S04]  /*117a0*/  @!P3 LDGSTS.E.BYPASS.LTC128B.128 [R221+0xc800], desc[UR6][R6.64] ;  /* 0x0c80000006ddbfae */ /* 0x000fe8000b901d46 */
[----:B------:R-:W-:Y:S04]  /*117b0*/  @!P3 LDGSTS.E.BYPASS.LTC128B.128 [R221+0xe800], desc[UR6][R6.64+0x80] ;  /* 0x0e80008006ddbfae */ /* 0x000fe8000b901d46 */
[----:B------:R-:W-:Y:S01]  /*117c0*/  @!P3 LDGSTS.E.BYPASS.LTC128B.128 [R221+0x10800], desc[UR6][R6.64+0x100] ;  /* 0x1080010006ddbfae */ /* 0x000fe2000b901d46 */
[----:B------:R-:W-:-:S03]  /*117d0*/  LEA R200, R200, UR4, 0x1 ;  /* 0x00000004c8c87c11 */ /* 0x000fc6000f8e08ff */
[----:B------:R-:W-:Y:S01]  /*117e0*/  @P5 STS.128 [R221+0xd000], RZ ;  /* 0x00d000ffdd005388 */ /* 0x000fe20000000c00 */
[----:B------:R-:W-:-:S03]  /*117f0*/  LEA R201, R201, UR4, 0x1 ;  /* 0x00000004c9c97c11 */ /* 0x000fc6000f8e08ff */
        /* <DEDUP_REMOVED lines=10> */
[----:B------:R-:W-:Y:S01]  /*118a0*/  @P0 STS.128 [R221+0x11800], RZ ;  /* 0x011800ffdd000388 */ /* 0x000fe20000000c00 */
[----:B------:R-:W-:-:S03]  /*118b0*/  IMAD.MOV.U32 R2, RZ, RZ, 0x10 ;  /* 0x00000010ff027424 */ /* 0x000fc600078e00ff */
[----:B------:R-:W-:Y:S01]  /*118c0*/  @!PT LDS RZ, [RZ] ;  /* 0x00000000fffff984 */ /* 0x000fe20000000800 */
[----:B------:R-:W-:Y:S01]  /*118d0*/  @!PT LDS RZ, [RZ] ;  /* 0x00000000fffff984 */ /* 0x000fe20000000800 */
[----:B------:R-:W-:Y:S01]  /*118e0*/  @!PT LDS RZ, [RZ] ;  /* 0x00000000fffff984 */ /* 0x000fe20000000800 */
[----:B------:R-:W-:Y:S01]  /*118f0*/  @!P0 LDGSTS.E.BYPASS.LTC128B.128 [R221+0xd800], desc[UR6][R4.64] ;  /* 0x0d80000004dd8fae */ /* 0x000fe2000b901d46 */
[----:B------:R-:W-:-:S03]  /*11900*/  IMAD.MOV.U32 R0, RZ, RZ, 0x20 ;  /* 0x00000020ff007424 */ /* 0x000fc600078e00ff */
[----:B------:R-:W-:Y:S04]  /*11910*/  @!P0 LDGSTS.E.BYPASS.LTC128B.128 [R221+0xf800], desc[UR6][R4.64+0x80] ;  /* 0x0f80008004dd8fae */ /* 0x000fe8000b901d46 */
[----:B------:R1:W-:Y:S04]  /*11920*/  @!P0 LDGSTS.E.BYPASS.LTC128B.128 [R221+0x11800], desc[UR6][R4.64+0x100] ;  /* 0x1180010004dd8fae */ /* 0x0003e8000b901d46 */
[----:B--2---:R-:W-:Y:S04]  /*11930*/  LDSM.16.M88.4 R12, [R201] ;  /* 0x00000000c90c783b */ /* 0x004fe80000000200 */
[----:B----4-:R-:W2:Y:S01]  /*11940*/  LDSM.16.M88.4 R28, [R200+0x6000] ;  /* 0x00600000c81c783b */ /* 0x010ea20000000200 */
[----:B------:R-:W-:-:S02]  /*11950*/  SEL R2, R2, 0xfffffff0, !P1 ;  /* 0xfffffff002027807 */ /* 0x000fc40004800000 */
[----:B------:R-:W-:Y:S01]  /*11960*/  SEL R0, R0, 0xffffffe0, !P2 ;  /* 0xffffffe000007807 */ /* 0x000fe20005000000 */
[----:B------:R-:W-:Y:S01]  /*11970*/  VIADD R3, R200, 0x6000 ;  /* 0x00006000c8037836 */ /* 0x000fe20000000000 */
[----:B------:R-:W-:Y:S01]  /*11980*/  R2P PR, R66, 0x6 ;  /* 0x0000000642007804 */ /* 0x000fe20000000000 */
[----:B------:R-:W-:Y:S01]  /*11990*/  VIADD R198, R200, 0x6020 ;  /* 0x00006020c8c67836 */ /* 0x000fe20000000000 */
[----:B------:R-:W3:Y:S01]  /*119a0*/  LD.E R23, desc[UR6][R20.64+0x18c] ;  /* 0x00018c0614177980 */ /* 0x000ee2000c101900 */
[--C-:B------:R-:W-:Y:S02]  /*119b0*/  IMAD R199, R2, 0x2, R201.reuse ;  /* 0x0000000202c77824 */ /* 0x100fe400078e02c9 */
[----:B------:R-:W-:Y:S01]  /*119c0*/  IMAD R197, R0, 0x2, R201 ;  /* 0x0000000200c57824 */ /* 0x000fe200078e02c9 */
[----:B------:R-:W4:Y:S04]  /*119d0*/  LDSM.16.M88.4 R52, [R200+0x6800] ;  /* 0x00680000c834783b */ /* 0x000f280000000200 */
[----:B------:R-:W-:Y:S03]  /*119e0*/  LDSM.16.M88.4 R96, [R197] ;  /* 0x00000000c560783b */ /* 0x000fe60000000200 */
[----:B------:R-:W-:Y:S01]  /*119f0*/  @P1 VIADD R198, R3, 0xffffffe0 ;  /* 0xffffffe003c61836 */ /* 0x000fe20000000000 */
[----:B-1----:R-:W-:Y:S04]  /*11a00*/  LDSM.16.M88.4 R4, [R199] ;  /* 0x00000000c704783b */ /* 0x002fe80000000200 */
[----:B------:R-:W1:Y:S01]  /*11a10*/  LDSM.16.M88.4 R24, [R198] ;  /* 0x00000000c618783b */ /* 0x000e620000000200 */
[----:B------:R-:W-:-:S03]  /*11a20*/  IMAD.MOV.U32 R3, RZ, RZ, 0x40 ;  /* 0x00000040ff037424 */ /* 0x000fc600078e00ff */
[----:B------:R-:W1:Y:S02]  /*11a30*/  LDSM.16.M88.4 R84, [R200+0x7000] ;  /* 0x00700000c854783b */ /* 0x000e640000000200 */
[----:B------:R-:W-:Y:S02]  /*11a40*/  SEL R3, R3, 0xffffffc0, !P2 ;  /* 0xffffffc003037807 */ /* 0x000fe40005000000 */
[----:B------:R-:W-:Y:S03]  /*11a50*/  LDSM.16.M88.4 R92, [R201+0x2000] ;  /* 0x00200000c95c783b */ /* 0x000fe60000000200 */
[----:B------:R-:W-:Y:S01]  /*11a60*/  IMAD.IADD R195, R200, 0x1, R3 ;  /* 0x00000001c8c37824 */ /* 0x000fe200078e0203 */
[----:B------:R-:W-:Y:S04]  /*11a70*/  LDSM.16.M88.4 R44, [R198+0x800] ;  /* 0x00080000c62c783b */ /* 0x000fe80000000200 */
[----:B------:R-:W1:Y:S01]  /*11a80*/  LDSM.16.M88.4 R36, [R195+0x6000] ;  /* 0x00600000c324783b */ /* 0x000e620000000200 */
[----:B--2---:R-:W-:Y:S01]  /*11a90*/  HMMA.16816.F32.BF16 R16, R12, R28, RZ ;  /* 0x0000001c0c10723c */ /* 0x004fe200000418ff */
[----:B------:R-:W-:-:S02]  /*11aa0*/  IMAD R196, R0, 0x2, R199 ;  /* 0x0000000200c47824 */ /* 0x000fc400078e02c7 */
[----:B------:R-:W-:Y:S01]  /*11ab0*/  IMAD.IADD R191, R3, 0x1, R198 ;  /* 0x0000000103bf7824 */ /* 0x000fe200078e02c6 */
[----:B------:R-:W-:Y:S02]  /*11ac0*/  LDSM.16.M88.4 R32, [R195+0x6800] ;  /* 0x00680000c320783b */ /* 0x000fe40000000200 */
[C---:B------:R-:W-:Y:S02]  /*11ad0*/  HMMA.16816.F32.BF16 R28, R12.reuse, R30, RZ ;  /* 0x0000001e0c1c723c */ /* 0x040fe400000418ff */
[----:B------:R-:W-:Y:S04]  /*11ae0*/  LDSM.16.M88.4 R108, [R196] ;  /* 0x00000000c46c783b */ /* 0x000fe80000000200 */
[----:B------:R-:W2:Y:S01]  /*11af0*/  LDSM.16.M88.4 R8, [R191] ;  /* 0x00000000bf08783b */ /* 0x000ea20000000200 */
[----:B----4-:R-:W-:Y:S03]  /*11b00*/  HMMA.16816.F32.BF16 R40, R12, R52, RZ ;  /* 0x000000340c28723c */ /* 0x010fe600000418ff */
[----:B------:R-:W-:Y:S04]  /*11b10*/  LDSM.16.M88.4 R104, [R198+0x1000] ;  /* 0x00100000c668783b */ /* 0x000fe80000000200 */
[----:B------:R-:W-:Y:S04]  /*11b20*/  LDSM.16.M88.4 R80, [R199+0x2000] ;  /* 0x00200000c750783b */ /* 0x000fe80000000200 */
[C---:B-1----:R-:W-:Y:S01]  /*11b30*/  HMMA.16816.F32.BF16 R16, R4.reuse, R24, R16 ;  /* 0x000000180410723c */ /* 0x042fe20000041810 */
[----:B------:R-:W-:Y:S04]  /*11b40*/  LDSM.16.M88.4 R112, [R198+0x2000] ;  /* 0x00200000c670783b */ /* 0x000fe80000000200 */
[----:B------:R-:W-:Y:S01]  /*11b50*/  LDSM.16.M88.4 R88, [R195+0x7000] ;  /* 0x00700000c358783b */ /* 0x000fe20000000200 */
[----:B------:R-:W-:Y:S03]  /*11b60*/  HMMA.16816.F32.BF16 R28, R4, R26, R28 ;  /* 0x0000001a041c723c */ /* 0x000fe6000004181c */
[----:B------:R-:W1:Y:S03]  /*11b70*/  LDSM.16.M88.4 R24, [R200+0x8000] ;  /* 0x00800000c818783b */ /* 0x000e660000000200 */
[----:B------:R-:W-:Y:S01]  /*11b80*/  HMMA.16816.F32.BF16 R72, R12, R84, RZ ;  /* 0x000000540c48723c */ /* 0x000fe200000418ff */
[----:B------:R-:W-:Y:S04]  /*11b90*/  LDSM.16.M88.4 R68, [R197+0x2000] ;  /* 0x00200000c544783b */ /* 0x000fe80000000200 */
[----:B------:R-:W-:Y:S04]  /*11ba0*/  LDSM.16.M88.4 R76, [R195+0x8000] ;  /* 0x00800000c34c783b */ /* 0x000fe80000000200 */
[----:B------:R-:W-:Y:S03]  /*11bb0*/  LDSM.16.M88.4 R124, [R191+0x1000] ;  /* 0x00100000bf7c783b */ /* 0x000fe60000000200 */
[C---:B------:R-:W-:Y:S01]  /*11bc0*/  HMMA.16816.F32.BF16 R16, R96.reuse, R36, R16 ;  /* 0x000000246010723c */ /* 0x040fe20000041810 */
[----:B------:R-:W-:Y:S04]  /*11bd0*/  LDSM.16.M88.4 R48, [R196+0x2000] ;  /* 0x00200000c430783b */ /* 0x000fe80000000200 */
[----:B------:R-:W-:Y:S01]  /*11be0*/  LDSM.16.M88.4 R60, [R191+0x2000] ;  /* 0x00200000bf3c783b */ /* 0x000fe20000000200 */
[----:B------:R-:W-:Y:S03]  /*11bf0*/  HMMA.16816.F32.BF16 R28, R96, R38, R28 ;  /* 0x00000026601c723c */ /* 0x000fe6000004181c */
[----:B------:R-:W4:Y:S03]  /*11c00*/  LDSM.16.M88.4 R36, [R191+0x800] ;  /* 0x00080000bf24783b */ /* 0x000f260000000200 */
[----:B------:R-:W-:Y:S01]  /*11c10*/  HMMA.16816.F32.BF16 R40, R4, R44, R40 ;  /* 0x0000002c0428723c */ /* 0x000fe20000041828 */
[----:B------:R-:W-:Y:S04]  /*11c20*/  LDSM.16.M88.4 R120, [R200+0x9000] ;  /* 0x00900000c878783b */ /* 0x000fe80000000200 */
[----:B------:R-:W-:Y:S01]  /*11c30*/  LDSM.16.M88.4 R116, [R195+0x8800] ;  /* 0x00880000c374783b */ /* 0x000fe20000000200 */
[----:B------:R-:W-:Y:S03]  /*11c40*/  HMMA.16816.F32.BF16 R52, R12, R54, RZ ;  /* 0x000000360c34723c */ /* 0x000fe600000418ff */
[----:B------:R-:W0:Y:S03]  /*11c50*/  LDGDEPBAR ;  /* 0x00000000000079af */ /* 0x000e260000000000 */
[C---:B--2---:R-:W-:Y:S06]  /*11c60*/  HMMA.16816.F32.BF16 R16, R108.reuse, R8, R16 ;  /* 0x000000086c10723c */ /* 0x044fec0000041810 */
[----:B------:R-:W-:Y:S01]  /*11c70*/  HMMA.16816.F32.BF16 R28, R108, R10, R28 ;  /* 0x0000000a6c1c723c */ /* 0x000fe2000004181c */
[----:B------:R-:W2:Y:S05]  /*11c80*/  LDSM.16.M88.4 R8, [R200+0x7800] ;  /* 0x00780000c808783b */ /* 0x000eaa0000000200 */
[----:B------:R-:W-:Y:S06]  /*11c90*/  HMMA.16816.F32.BF16 R40, R96, R32, R40 ;  /* 0x000000206028723c */ /* 0x000fec0000041828 */
[----:B------:R-:W-:Y:S01]  /*11ca0*/  HMMA.16816.F32.BF16 R52, R4, R46, R52 ;  /* 0x0000002e0434723c */ /* 0x000fe20000041834 */
[----:B------:R-:W5:Y:S05]  /*11cb0*/  LDSM.16.M88.4 R44, [R200+0x8800] ;  /* 0x00880000c82c783b */ /* 0x000f6a0000000200 */
[----:B-1----:R-:W-:Y:S06]  /*11cc0*/  HMMA.16816.F32.BF16 R16, R92, R24, R16 ;  /* 0x000000185c10723c */ /* 0x002fec0000041810 */
[----:B------:R-:W-:Y:S06]  /*11cd0*/  HMMA.16816.F32.BF16 R72, R4, R104, R72 ;  /* 0x000000680448723c */ /* 0x000fec0000041848 */
[----:B------:R-:W-:Y:S01]  /*11ce0*/  HMMA.16816.F32.BF16 R28, R92, R26, R28 ;  /* 0x0000001a5c1c723c */ /* 0x000fe2000004181c */
[----:B------:R-:W1:Y:S05]  /*11cf0*/  LDSM.16.M88.4 R24, [R198+0x1800] ;  /* 0x00180000c618783b */ /* 0x000e6a0000000200 */
[----:B----4-:R-:W-:Y:S06]  /*11d00*/  HMMA.16816.F32.BF16 R40, R108, R36, R40 ;  /* 0x000000246c28723c */ /* 0x010fec0000041828 */
[----:B------:R-:W-:Y:S06]  /*11d10*/  HMMA.16816.F32.BF16 R16, R80, R112, R16 ;  /* 0x000000705010723c */ /* 0x000fec0000041810 */
[C---:B------:R-:W-:Y:S01]  /*11d20*/  HMMA.16816.F32.BF16 R52, R96.reuse, R34, R52 ;  /* 0x000000226034723c */ /* 0x040fe20000041834 */
[----:B------:R-:W4:Y:S05]  /*11d30*/  LDSM.16.M88.4 R32, [R198+0x2800] ;  /* 0x00280000c620783b */ /* 0x000f2a0000000200 */
[----:B------:R-:W-:Y:S06]  /*11d40*/  HMMA.16816.F32.BF16 R72, R96, R88, R72 ;  /* 0x000000586048723c */ /* 0x000fec0000041848 */
[C---:B------:R-:W-:Y:S06]  /*11d50*/  HMMA.16816.F32.BF16 R84, R12.reuse, R86, RZ ;  /* 0x000000560c54723c */ /* 0x040fec00000418ff */
[C---:B--2---:R-:W-:Y:S06]  /*11d60*/  HMMA.16816.F32.BF16 R100, R12.reuse, R8, RZ ;  /* 0x000000080c64723c */ /* 0x044fec00000418ff */
[----:B------:R-:W-:Y:S01]  /*11d70*/  HMMA.16816.F32.BF16 R12, R12, R10, RZ ;  /* 0x0000000a0c0c723c */ /* 0x000fe200000418ff */
[----:B------:R-:W2:Y:S05]  /*11d80*/  LDSM.16.M88.4 R8, [R195+0x7800] ;  /* 0x00780000c308783b */ /* 0x000eaa0000000200 */
[----:B------:R-:W-:Y:S01]  /*11d90*/  HMMA.16816.F32.BF16 R28, R80, R114, R28 ;  /* 0x00000072501c723c */ /* 0x000fe2000004181c */
[----:B------:R-:W-:Y:S05]  /*11da0*/  LDSM.16.M88.4 R112, [R200+0xa000] ;  /* 0x00a00000c870783b */ /* 0x000fea0000000200 */
[----:B------:R-:W-:Y:S06]  /*11db0*/  HMMA.16816.F32.BF16 R16, R68, R76, R16 ;  /* 0x0000004c4410723c */ /* 0x000fec0000041810 */
[----:B-----5:R-:W-:Y:S06]  /*11dc0*/  HMMA.16816.F32.BF16 R40, R92, R44, R40 ;  /* 0x0000002c5c28723c */ /* 0x020fec0000041828 */
[C---:B------:R-:W-:Y:S01]  /*11dd0*/  HMMA.16816.F32.BF16 R52, R108.reuse, R38, R52 ;  /* 0x000000266c34723c */ /* 0x040fe20000041834 */
[----:B------:R-:W5:Y:S05]  /*11de0*/  LDSM.16.M88.4 R36, [R201+0x4000] ;  /* 0x00400000c924783b */ /* 0x000f6a0000000200 */
[----:B------:R-:W-:Y:S06]  /*11df0*/  HMMA.16816.F32.BF16 R72, R108, R124, R72 ;  /* 0x0000007c6c48723c */ /* 0x000fec0000041848 */
[C---:B------:R-:W-:Y:S01]  /*11e00*/  HMMA.16816.F32.BF16 R84, R4.reuse, R106, R84 ;  /* 0x0000006a0454723c */ /* 0x040fe20000041854 */
[----:B------:R-:W-:Y:S05]  /*11e10*/  LDSM.16.M88.4 R104, [R191+0x1800] ;  /* 0x00180000bf68783b */ /* 0x000fea0000000200 */
[C---:B-1----:R-:W-:Y:S06]  /*11e20*/  HMMA.16816.F32.BF16 R100, R4.reuse, R24, R100 ;  /* 0x000000180464723c */ /* 0x042fec0000041864 */
[----:B------:R-:W-:Y:S01]  /*11e30*/  HMMA.16816.F32.BF16 R4, R4, R26, R12 ;  /* 0x0000001a0404723c */ /* 0x000fe2000004180c */
[----:B------:R-:W-:Y:S04]  /*11e40*/  LDSM.16.M88.4 R12, [R199+0x4000] ;  /* 0x00400000c70c783b */ /* 0x000fe80000000200 */
[----:B------:R-:W-:Y:S01]  /*11e50*/  LDSM.16.M88.4 R24, [R198+0x4000] ;  /* 0x00400000c618783b */ /* 0x000fe20000000200 */
[----:B------:R-:W-:Y:S03]  /*11e60*/  HMMA.16816.F32.BF16 R28, R68, R78, R28 ;  /* 0x0000004e441c723c */ /* 0x000fe6000004181c */
[----:B------:R-:W1:Y:S03]  /*11e70*/  LDSM.16.M88.4 R76, [R198+0x3000] ;  /* 0x00300000c64c783b */ /* 0x000e660000000200 */
[----:B------:R-:W-:Y:S06]  /*11e80*/  HMMA.16816.F32.BF16 R16, R48, R60, R16 ;  /* 0x0000003c3010723c */ /* 0x000fec0000041810 */
[----:B----4-:R-:W-:Y:S06]  /*11e90*/  HMMA.16816.F32.BF16 R40, R80, R32, R40 ;  /* 0x000000205028723c */ /* 0x010fec0000041828 */
[C---:B------:R-:W-:Y:S01]  /*11ea0*/  HMMA.16816.F32.BF16 R52, R92.reuse, R46, R52 ;  /* 0x0000002e5c34723c */ /* 0x040fe20000041834 */
[----:B------:R-:W4:Y:S05]  /*11eb0*/  LDSM.16.M88.4 R44, [R191+0x2800] ;  /* 0x00280000bf2c783b */ /* 0x000f2a0000000200 */
[----:B------:R-:W-:Y:S06]  /*11ec0*/  HMMA.16816.F32.BF16 R72, R92, R120, R72 ;  /* 0x000000785c48723c */ /* 0x000fec0000041848 */
[C---:B------:R-:W-:Y:S01]  /*11ed0*/  HMMA.16816.F32.BF16 R84, R96.reuse, R90, R84 ;  /* 0x0000005a6054723c */ /* 0x040fe20000041854 */
[----:B------:R-:W-:Y:S05]  /*11ee0*/  LDSM.16.M88.4 R88, [R200+0x9800] ;  /* 0x00980000c858783b */ /* 0x000fea0000000200 */
[C---:B--2---:R-:W-:Y:S06]  /*11ef0*/  HMMA.16816.F32.BF16 R100, R96.reuse, R8, R100 ;  /* 0x000000086064723c */ /* 0x044fec0000041864 */
[----:B------:R-:W-:Y:S01]  /*11f00*/  HMMA.16816.F32.BF16 R96, R96, R10, R4 ;  /* 0x0000000a6060723c */ /* 0x000fe20000041804 */
[----:B------:R-:W-:Y:S04]  /*11f10*/  LDSM.16.M88.4 R8, [R197+0x4000] ;  /* 0x00400000c508783b */ /* 0x000fe80000000200 */
[----:B------:R-:W-:Y:S01]  /*11f20*/  LDSM.16.M88.4 R4, [R195+0xa000] ;  /* 0x00a00000c304783b */ /* 0x000fe20000000200 */
[----:B------:R-:W-:Y:S03]  /*11f30*/  HMMA.16816.F32.BF16 R28, R48, R62, R28 ;  /* 0x0000003e301c723c */ /* 0x000fe6000004181c */
[----:B------:R-:W2:Y:S03]  /*11f40*/  LDSM.16.M88.4 R60, [R195+0x9000] ;  /* 0x00900000c33c783b */ /* 0x000ea60000000200 */
[----:B-----5:R-:W-:Y:S06]  /*11f50*/  HMMA.16816.F32.BF16 R16, R36, R112, R16 ;  /* 0x000000702410723c */ /* 0x020fec0000041810 */
[----:B------:R-:W-:Y:S06]  /*11f60*/  HMMA.16816.F32.BF16 R40, R68, R116, R40 ;  /* 0x000000744428723c */ /* 0x000fec0000041828 */
[C---:B------:R-:W-:Y:S01]  /*11f70*/  HMMA.16816.F32.BF16 R52, R80.reuse, R34, R52 ;  /* 0x000000225034723c */ /* 0x040fe20000041834 */
[----:B------:R-:W5:Y:S05]  /*11f80*/  LDSM.16.M88.4 R32, [R200+0xa800] ;  /* 0x00a80000c820783b */ /* 0x000f6a0000000200 */
[----:B-1----:R-:W-:Y:S06]  /*11f90*/  HMMA.16816.F32.BF16 R72, R80, R76, R72 ;  /* 0x0000004c5048723c */ /* 0x002fec0000041848 */
[C---:B------:R-:W-:Y:S06]  /*11fa0*/  HMMA.16816.F32.BF16 R84, R108.reuse, R126, R84 ;  /* 0x0000007e6c54723c */ /* 0x040fec0000041854 */
[C---:B------:R-:W-:Y:S06]  /*11fb0*/  HMMA.16816.F32.BF16 R100, R108.reuse, R104, R100 ;  /* 0x000000686c64723c */ /* 0x040fec0000041864 */
[----:B------:R-:W-:Y:S01]  /*11fc0*/  HMMA.16816.F32.BF16 R96, R108, R106, R96 ;  /* 0x0000006a6c60723c */ /* 0x000fe20000041860 */
[----:B------:R-:W1:Y:S04]  /*11fd0*/  LDSM.16.M88.4 R104, [R191+0x3000] ;  /* 0x00300000bf68783b */ /* 0x000e680000000200 */
[----:B------:R-:W3:Y:S01]  /*11fe0*/  LDSM.16.M88.4 R108, [R198+0x3800] ;  /* 0x00380000c66c783b */ /* 0x000ee20000000200 */
[----:B------:R-:W-:Y:S03]  /*11ff0*/  HMMA.16816.F32.BF16 R28, R36, R114, R28 ;  /* 0x00000072241c723c */ /* 0x000fe6000004181c */
[----:B------:R-:W-:Y:S03]  /*12000*/  LDSM.16.M88.4 R112, [R191+0x4000] ;  /* 0x00400000bf70783b */ /* 0x000fe60000000200 */
[----:B------:R-:W-:Y:S06]  /*12010*/  HMMA.16816.F32.BF16 R16, R12, R24, R16 ;  /* 0x000000180c10723c */ /* 0x000fec0000041810 */
[----:B----4-:R-:W-:Y:S06]  /*12020*/  HMMA.16816.F32.BF16 R40, R48, R44, R40 ;  /* 0x0000002c3028723c */ /* 0x010fec0000041828 */
[C---:B------:R-:W-:Y:S01]  /*12030*/  HMMA.16816.F32.BF16 R124, R68.reuse, R118, R52 ;  /* 0x00000076447c723c */ /* 0x040fe20000041834 */
[----:B------:R-:W4:Y:S04]  /*12040*/  LDSM.16.M88.4 R52, [R196+0x4000] ;  /* 0x00400000c434783b */ /* 0x000f280000000200 */
[----:B------:R-:W4:Y:S01]  /*12050*/  LDSM.16.M88.4 R116, [R198+0x4800] ;  /* 0x00480000c674783b */ /* 0x000f220000000200 */
[----:B--2---:R-:W-:Y:S06]  /*12060*/  HMMA.16816.F32.BF16 R72, R68, R60, R72 ;  /* 0x0000003c4448723c */ /* 0x004fec0000041848 */
[----:B------:R-:W-:Y:S06]  /*12070*/  HMMA.16816.F32.BF16 R84, R92, R122, R84 ;  /* 0x0000007a5c54723c */ /* 0x000fec0000041854 */
[----:B------:R-:W-:Y:S01]  /*12080*/  HMMA.16816.F32.BF16 R28, R12, R26, R28 ;  /* 0x0000001a0c1c723c */ /* 0x000fe2000004181c */
[----:B------:R-:W2:Y:S05]  /*12090*/  LDSM.16.M88.4 R24, [R200+0xb000] ;  /* 0x00b00000c818783b */ /* 0x000eaa0000000200 */
[C---:B------:R-:W-:Y:S06]  /*120a0*/  HMMA.16816.F32.BF16 R100, R92.reuse, R88, R100 ;  /* 0x000000585c64723c */ /* 0x040fec0000041864 */
[----:B------:R-:W-:Y:S01]  /*120b0*/  HMMA.16816.F32.BF16 R96, R92, R90, R96 ;  /* 0x0000005a5c60723c */ /* 0x000fe20000041860 */
[----:B------:R-:W2:Y:S05]  /*120c0*/  LDSM.16.M88.4 R88, [R195+0x9800] ;  /* 0x00980000c358783b */ /* 0x000eaa0000000200 */
[----:B------:R-:W-:Y:S06]  /*120d0*/  HMMA.16816.F32.BF16 R16, R8, R4, R16 ;  /* 0x000000040810723c */ /* 0x000fec0000041810 */
[----:B-----5:R-:W-:Y:S06]  /*120e0*/  HMMA.16816.F32.BF16 R40, R36, R32, R40 ;  /* 0x000000202428723c */ /* 0x020fec0000041828 */
[C---:B------:R-:W-:Y:S01]  /*120f0*/  HMMA.16816.F32.BF16 R124, R48.reuse, R46, R124 ;  /* 0x0000002e307c723c */ /* 0x040fe2000004187c */
[----:B------:R-:W5:Y:S05]  /*12100*/  LDSM.16.M88.4 R44, [R195+0xa800] ;  /* 0x00a80000c32c783b */ /* 0x000f6a0000000200 */
[----:B-1----:R-:W-:Y:S06]  /*12110*/  HMMA.16816.F32.BF16 R72, R48, R104, R72 ;  /* 0x000000683048723c */ /* 0x002fec0000041848 */
[----:B------:R-:W-:Y:S01]  /*12120*/  HMMA.16816.F32.BF16 R84, R80, R78, R84 ;  /* 0x0000004e5054723c */ /* 0x000fe20000041854 */
[----:B------:R-:W-:Y:S05]  /*12130*/  LDSM.16.M88.4 R76, [R195+0xb000] ;  /* 0x00b00000c34c783b */ /* 0x000fea0000000200 */
[----:B------:R-:W-:Y:S01]  /*12140*/  HMMA.16816.F32.BF16 R28, R8, R6, R28 ;  /* 0x00000006081c723c */ /* 0x000fe2000004181c */
[----:B------:R-:W1:Y:S05]  /*12150*/  LDSM.16.M88.4 R4, [R198+0x5000] ;  /* 0x00500000c604783b */ /* 0x000e6a0000000200 */
[C---:B---3--:R-:W-:Y:S06]  /*12160*/  HMMA.16816.F32.BF16 R100, R80.reuse, R108, R100 ;  /* 0x0000006c5064723c */ /* 0x048fec0000041864 */
[----:B------:R-:W-:Y:S06]  /*12170*/  HMMA.16816.F32.BF16 R96, R80, R110, R96 ;  /* 0x0000006e5060723c */ /* 0x000fec0000041860 */
[----:B----4-:R-:W-:Y:S06]  /*12180*/  HMMA.16816.F32.BF16 R16, R52, R112, R16 ;  /* 0x000000703410723c */ /* 0x010fec0000041810 */
[----:B------:R-:W-:Y:S06]  /*12190*/  HMMA.16816.F32.BF16 R40, R12, R116, R40 ;  /* 0x000000740c28723c */ /* 0x000fec0000041828 */
[C---:B------:R-:W-:Y:S01]  /*121a0*/  HMMA.16816.F32.BF16 R124, R36.reuse, R34, R124 ;  /* 0x00000022247c723c */ /* 0x040fe2000004187c */
[----:B------:R-:W-:Y:S05]  /*121b0*/  LDSM.16.M88.4 R32, [R191+0x4800] ;  /* 0x00480000bf20783b */ /* 0x000fea0000000200 */
[----:B--2---:R-:W-:Y:S06]  /*121c0*/  HMMA.16816.F32.BF16 R72, R36, R24, R72 ;  /* 0x000000182448723c */ /* 0x004fec0000041848 */
[----:B------:R-:W-:Y:S01]  /*121d0*/  HMMA.16816.F32.BF16 R84, R68, R62, R84 ;  /* 0x0000003e4454723c */ /* 0x000fe20000041854 */
[----:B------:R-:W2:Y:S01]  /*121e0*/  LDSM.16.M88.4 R60, [R191+0x3800] ;  /* 0x00380000bf3c783b */ /* 0x000ea20000000200 */
[----:B------:R-:W-:-:S04]  /*121f0*/  FMUL.FTZ R17, R17, R23 ;  /* 0x0000001711117220 */ /* 0x000fc80000410000 */
[C---:B------:R-:W-:Y:S06]  /*12200*/  HMMA.16816.F32.BF16 R100, R68.reuse, R88, R100 ;  /* 0x000000584464723c */ /* 0x040fec0000041864 */
[----:B------:R-:W-:Y:S01]  /*12210*/  HMMA.16816.F32.BF16 R96, R68, R90, R96 ;  /* 0x0000005a4460723c */ /* 0x000fe20000041860 */
[----:B------:R-:W-:-:S05]  /*12220*/  FMUL.FTZ R3, R16, R23 ;  /* 0x0000001710037220 */ /* 0x000fca0000410000 */
[----:B------:R-:W-:Y:S06]  /*12230*/  HMMA.16816.F32.BF16 R28, R52, R114, R28 ;  /* 0x00000072341c723c */ /* 0x000fec000004181c */
[----:B-----5:R-:W-:Y:S01]  /*12240*/  HMMA.16816.F32.BF16 R40, R8, R44, R40 ;  /* 0x0000002c0828723c */ /* 0x020fe20000041828 */
[----:B------:R3:W4:Y:S05]  /*12250*/  MUFU.TANH R45, R17 ;  /* 0x00000011002d7308 */ /* 0x00072a0000002400 */
[----:B------:R-:W-:Y:S01]  /*12260*/  HMMA.16816.F32.BF16 R124, R12, R118, R124 ;  /* 0x000000760c7c723c */ /* 0x000fe2000004187c */
[----:B------:R-:W-:-:S05]  /*12270*/  FMUL.FTZ R44, R18, R23 ;  /* 0x00000017122c7220 */ /* 0x000fca0000410000 */
[----:B-1----:R-:W-:Y:S06]  /*12280*/  HMMA.16816.F32.BF16 R72, R12, R4, R72 ;  /* 0x000000040c48723c */ /* 0x002fec0000041848 */
[----:B------:R-:W-:Y:S01]  /*12290*/  HMMA.16816.F32.BF16 R84, R48, R106, R84 ;  /* 0x0000006a3054723c */ /* 0x000fe20000041854 */
[-C--:B------:R-:W-:Y:S02]  /*122a0*/  FMUL.FTZ R5, R19, R23.reuse ;  /* 0x0000001713057220 */ /* 0x080fe40000410000 */
[----:B---3--:R-:W1:Y:S01]  /*122b0*/  LDSM.16.M88.4 R16, [R200+0xb800] ;  /* 0x00b80000c810783b */ /* 0x008e620000000200 */
[----:B------:R-:W-:-:S02]  /*122c0*/  FMUL.FTZ R28, R28, R23 ;  /* 0x000000171c1c7220 */ /* 0x000fc40000410000 */
[----:B--2---:R-:W-:Y:S01]  /*122d0*/  HMMA.16816.F32.BF16 R100, R48, R60, R100 ;  /* 0x0000003c3064723c */ /* 0x004fe20000041864 */
[----:B------:R-:W-:-:S05]  /*122e0*/  FMUL.FTZ R29, R29, R23 ;  /* 0x000000171d1d7220 */ /* 0x000fca0000410000 */
[----:B------:R-:W-:Y:S01]  /*122f0*/  HMMA.16816.F32.BF16 R96, R48, R62, R96 ;  /* 0x0000003e3060723c */ /* 0x000fe20000041860 */
[----:B------:R-:W-:Y:S01]  /*12300*/  MUFU.TANH R66, R28 ;  /* 0x0000001c00427308 */ /* 0x000fe20000002400 */
[----:B------:R-:W-:-:S04]  /*12310*/  FMUL.FTZ R68, R31, R23 ;  /* 0x000000171f447220 */ /* 0x000fc80000410000 */
[----:B------:R-:W-:Y:S03]  /*12320*/  HMMA.16816.F32.BF16 R124, R8, R46, R124 ;  /* 0x0000002e087c723c */ /* 0x000fe6000004187c */
[----:B------:R2:W-:Y:S03]  /*12330*/  MUFU.TANH R46, R29 ;  /* 0x0000001d002e7308 */ /* 0x0005e60000002400 */
[C---:B------:R-:W-:Y:S01]  /*12340*/  HMMA.16816.F32.BF16 R84, R36.reuse, R26, R84 ;  /* 0x0000001a2454723c */ /* 0x040fe20000041854 */
[----:B------:R-:W-:Y:S01]  /*12350*/  FMUL.FTZ R47, R30, R23 ;  /* 0x000000171e2f7220 */ /* 0x000fe20000410000 */
[----:B------:R-:W-:Y:S04]  /*12360*/  LDSM.16.M88.4 R24, [R191+0x5000] ;  /* 0x00500000bf18783b */ /* 0x000fe80000000200 */
[----:B--2---:R-:W2:Y:S01]  /*12370*/  LDSM.16.M88.4 R28, [R198+0x5800] ;  /* 0x00580000c61c783b */ /* 0x004ea20000000200 */
[C---:B-1----:R-:W-:Y:S06]  /*12380*/  HMMA.16816.F32.BF16 R100, R36.reuse, R16, R100 ;  /* 0x000000102464723c */ /* 0x042fec0000041864 */
[----:B------:R-:W-:Y:S01]  /*12390*/  HMMA.16816.F32.BF16 R96, R36, R18, R96 ;  /* 0x000000122460723c */ /* 0x000fe20000041860 */
[----:B------:R-:W-:Y:S05]  /*123a0*/  LDSM.16.M88.4 R16, [R191+0x5800] ;  /* 0x00580000bf10783b */ /* 0x000fea0000000200 */
[C---:B------:R-:W-:Y:S06]  /*123b0*/  HMMA.16816.F32.BF16 R40, R52.reuse, R32, R40 ;  /* 0x000000203428723c */ /* 0x040fec0000041828 */
[----:B------:R-:W-:Y:S01]  /*123c0*/  HMMA.16816.F32.BF16 R124, R52, R34, R124 ;  /* 0x00000022347c723c */ /* 0x000fe2000004187c */
[----:B------:R-:W1:Y:S05]  /*123d0*/  LDSM.16.M88.4 R32, [R195+0xb800] ;  /* 0x00b80000c320783b */ /* 0x000e6a0000000200 */
[----:B------:R-:W-:Y:S06]  /*123e0*/  HMMA.16816.F32.BF16 R84, R12, R6, R84 ;  /* 0x000000060c54723c */ /* 0x000fec0000041854 */
[----:B------:R-:W-:Y:S01]  /*123f0*/  HMMA.16816.F32.BF16 R72, R8, R76, R72 ;  /* 0x0000004c0848723c */ /* 0x000fe20000041848 */
[----:B------:R-:W-:Y:S01]  /*12400*/  SHF.R.S32.HI R4, RZ, 0x1f, R65 ;  /* 0x0000001fff047819 */ /* 0x000fe20000011441 */
[----:B------:R-:W3:Y:S01]  /*12410*/  MUFU.TANH R5, R5 ;  /* 0x0000000500057308 */ /* 0x000ee20000002400 */
[----:B------:R-:W-:-:S04]  /*12420*/  DEPBAR.LE SB0, 0x0 ;  /* 0x000080000000791a */ /* 0x000fc80000000000 */
[C---:B--2---:R-:W-:Y:S06]  /*12430*/  HMMA.16816.F32.BF16 R100, R12.reuse, R28, R100 ;  /* 0x0000001c0c64723c */ /* 0x044fec0000041864 */
[----:B------:R-:W-:Y:S06]  /*12440*/  HMMA.16816.F32.BF16 R96, R12, R30, R96 ;  /* 0x0000001e0c60723c */ /* 0x000fec0000041860 */
[----:B------:R-:W-:Y:S01]  /*12450*/  HMMA.16816.F32.BF16 R84, R8, R78, R84 ;  /* 0x0000004e0854723c */ /* 0x000fe20000041854 */
[----:B------:R-:W-:-:S04]  /*12460*/  LEA.HI R4, R4, R65, RZ, 0x2 ;  /* 0x0000004104047211 */ /* 0x000fc800078f10ff */
[----:B------:R-:W-:-:S07]  /*12470*/  SHF.R.S32.HI R37, RZ, 0x2, R4 ;  /* 0x00000002ff257819 */ /* 0x000fce0000011404 */
[----:B-1----:R-:W-:Y:S01]  /*12480*/  HMMA.16816.F32.BF16 R100, R8, R32, R100 ;  /* 0x000000200864723c */ /* 0x002fe20000041864 */
[----:B------:R-:W-:-:S05]  /*12490*/  IMAD R64, R64, 0x10, R37 ;  /* 0x0000001040407824 */ /* 0x000fca00078e0225 */
[----:B------:R-:W-:Y:S01]  /*124a0*/  HMMA.16816.F32.BF16 R96, R8, R34, R96 ;  /* 0x000000220860723c */ /* 0x000fe20000041860 */
[----:B------:R-:W-:-:S05]  /*124b0*/  IADD3 R67, R64, 0x1, R67 ;  /* 0x0000000140437810 */ /* 0x000fca0007ffe043 */
[----:B------:R-:W-:Y:S01]  /*124c0*/  HMMA.16816.F32.BF16 R84, R52, R26, R84 ;  /* 0x0000001a3454723c */ /* 0x000fe20000041854 */
[----:B------:R-:W-:-:S05]  /*124d0*/  IADD3 R67, R59, R67, -R214 ;  /* 0x000000433b437210 */ /* 0x000fca0007ffe8d6 */
[----:B------:R-:W-:Y:S01]  /*124e0*/  HMMA.16816.F32.BF16 R72, R52, R24, R72 ;  /* 0x000000183448723c */ /* 0x000fe20000041848 */
[----:B------:R-:W-:Y:S02]  /*124f0*/  IMAD.SHL.U32 R27, R58, 0x2, RZ ;  /* 0x000000023a1b7824 */ /* 0x000fe400078e00ff */
[----:B------:R-:W-:-:S03]  /*12500*/  FMUL.FTZ R6, R42, R23 ;  /* 0x000000172a067220 */ /* 0x000fc60000410000 */
[----:B------:R-:W-:Y:S01]  /*12510*/  LOP3.LUT R27, R27, 0x6, RZ, 0xc0, !PT ;  /* 0x000000061b1b7812 */ /* 0x000fe200078ec0ff */
[----:B------:R-:W-:Y:S02]  /*12520*/  IMAD.IADD R56, R56, 0x1, R67 ;  /* 0x0000000138387824 */ /* 0x000fe400078e0243 */
[----:B------:R-:W-:Y:S02]  /*12530*/  FMUL.FTZ R40, R40, R23 ;  /* 0x0000001728287220 */ /* 0x000fe40000410000 */
[----:B------:R-:W-:Y:S01]  /*12540*/  IMAD.IADD R42, R22, 0x1, R27 ;  /* 0x00000001162a7824 */ /* 0x000fe200078e021b */
[C---:B------:R-:W-:Y:S01]  /*12550*/  VIMNMX R137, R56.reuse, R59, PT ;  /* 0x0000003b38897248 */ /* 0x040fe20003fe0100 */
[-C--:B------:R-:W-:Y:S01]  /*12560*/  FMUL.FTZ R41, R41, R23.reuse ;  /* 0x0000001729297220 */ /* 0x080fe20000410000 */
[----:B------:R-:W-:Y:S01]  /*12570*/  VIADDMNMX R209, R56, 0x8, R59, PT ;  /* 0x0000000838d17846 */ /* 0x000fe2000380013b */
[C---:B------:R-:W-:Y:S01]  /*12580*/  VIADD R12, R42.reuse, 0x8 ;  /* 0x000000082a0c7836 */ /* 0x040fe20000000000 */
[----:B------:R-:W-:Y:S01]  /*12590*/  HMMA.16816.F32.BF16 R100, R52, R16, R100 ;  /* 0x000000103464723c */ /* 0x000fe20000041864 */
[----:B------:R-:W-:Y:S01]  /*125a0*/  VIADD R26, R42, 0x1 ;  /* 0x000000012a1a7836 */ /* 0x000fe20000000000 */
[----:B------:R-:W1:Y:S01]  /*125b0*/  MUFU.TANH R68, R68 ;  /* 0x0000004400447308 */ /* 0x000e620000002400 */
[-C--:B------:R-:W-:Y:S01]  /*125c0*/  FMUL.FTZ R7, R43, R23.reuse ;  /* 0x000000172b077220 */ /* 0x080fe20000410000 */
[----:B------:R-:W-:-:S02]  /*125d0*/  FMUL.FTZ R24, R124, R23 ;  /* 0x000000177c187220 */ /* 0x000fc40000410000 */
[----:B------:R-:W-:Y:S01]  /*125e0*/  HMMA.16816.F32.BF16 R16, R52, R18, R96 ;  /* 0x000000123410723c */ /* 0x000fe20000041860 */
[C---:B------:R-:W-:Y:S01]  /*125f0*/  ISETP.GE.AND P0, PT, R12.reuse, R137, PT ;  /* 0x000000890c00720c */ /* 0x040fe20003f06270 */
[----:B------:R-:W-:Y:S01]  /*12600*/  FMUL.FTZ R25, R125, R23 ;  /* 0x000000177d197220 */ /* 0x000fe20000410000 */
[----:B------:R-:W-:Y:S01]  /*12610*/  ISETP.GE.AND P4, PT, R12, R209, PT ;  /* 0x000000d10c00720c */ /* 0x000fe20003f86270 */
[----:B------:R-:W2:Y:S01]  /*12620*/  MUFU.TANH R40, R40 ;  /* 0x0000002800287308 */ /* 0x000ea20000002400 */
[----:B------:R-:W-:Y:S01]  /*12630*/  ISETP.GE.AND P6, PT, R26, R137, PT ;  /* 0x000000891a00720c */ /* 0x000fe20003fc6270 */
[----:B------:R-:W-:Y:S02]  /*12640*/  VIADD R12, R42, 0x10 ;  /* 0x000000102a0c7836 */ /* 0x000fe40000000000 */
[----:B------:R-:W-:-:S04]  /*12650*/  FMUL.FTZ R126, R126, R23 ;  /* 0x000000177e7e7220 */ /* 0x000fc80000410000 */
[----:B------:R-:W5:Y:S01]  /*12660*/  MUFU.TANH R47, R47 ;  /* 0x0000002f002f7308 */ /* 0x000f620000002400 */
[-C--:B------:R-:W-:Y:S01]  /*12670*/  FMUL.FTZ R127, R127, R23.reuse ;  /* 0x000000177f7f7220 */ /* 0x080fe20000410000 */
[----:B------:R-:W-:Y:S01]  /*12680*/  FMUL.FTZ R72, R72, R23 ;  /* 0x0000001748487220 */ /* 0x000fe20000410000 */
[----:B----4-:R-:W-:-:S05]  /*12690*/  FSEL R38, R45, -INF , !P6 ;  /* 0xff8000002d267808 */ /* 0x010fca0007000000 */
[----:B------:R-:W4:Y:S01]  /*126a0*/  MUFU.TANH R6, R6 ;  /* 0x0000000600067308 */ /* 0x000f220000002400 */
[----:B------:R-:W-:Y:S01]  /*126b0*/  ISETP.GE.AND P2, PT, R12, R137, PT ;  /* 0x000000890c00720c */ /* 0x000fe20003f46270 */
[----:B------:R-:W-:Y:S01]  /*126c0*/  VIADD R14, R42, 0x9 ;  /* 0x000000092a0e7836 */ /* 0x000fe20000000000 */
[----:B------:R-:W-:Y:S01]  /*126d0*/  ISETP.GE.AND P6, PT, R12, R209, PT ;  /* 0x000000d10c00720c */ /* 0x000fe20003fc6270 */
[----:B------:R-:W-:-:S04]  /*126e0*/  VIADD R12, R42, 0x11 ;  /* 0x000000112a0c7836 */ /* 0x000fc80000000000 */
[----:B------:R-:W4:Y:S01]  /*126f0*/  MUFU.TANH R41, R41 ;  /* 0x0000002900297308 */ /* 0x000f220000002400 */
[----:B------:R-:W-:Y:S01]  /*12700*/  ISETP.GE.AND P3, PT, R26, R209, PT ;  /* 0x000000d11a00720c */ /* 0x000fe20003f66270 */
[----:B------:R-:W-:-:S06]  /*12710*/  FMUL.FTZ R73, R73, R23 ;  /* 0x0000001749497220 */ /* 0x000fcc0000410000 */
[----:B------:R-:W4:Y:S01]  /*12720*/  MUFU.TANH R7, R7 ;  /* 0x0000000700077308 */ /* 0x000f220000002400 */
[----:B------:R-:W-:Y:S01]  /*12730*/  FMUL.FTZ R74, R74, R23 ;  /* 0x000000174a4a7220 */ /* 0x000fe20000410000 */
[----:B---3--:R-:W-:-:S06]  /*12740*/  FSEL R32, R5, -INF , !P3 ;  /* 0xff80000005207808 */ /* 0x008fcc0005800000 */
[----:B------:R-:W3:Y:S01]  /*12750*/  MUFU.TANH R24, R24 ;  /* 0x0000001800187308 */ /* 0x000ee20000002400 */
[----:B------:R-:W-:Y:S01]  /*12760*/  FSEL R66, R66, -INF , !P0 ;  /* 0xff80000042427808 */ /* 0x000fe20004000000 */
[----:B------:R-:W-:Y:S01]  /*12770*/  VIADD R8, R42, 0x19 ;  /* 0x000000192a087836 */ /* 0x000fe20000000000 */
[----:B------:R-:W-:-:S05]  /*12780*/  ISETP.GE.AND P5, PT, R14, R209, PT ;  /* 0x000000d10e00720c */ /* 0x000fca0003fa6270 */
[----:B------:R-:W-:Y:S01]  /*12790*/  MUFU.TANH R25, R25 ;  /* 0x0000001900197308 */ /* 0x000fe20000002400 */
[C---:B------:R-:W-:Y:S02]  /*127a0*/  ISETP.GE.AND P3, PT, R12.reuse, R137, PT ;  /* 0x000000890c00720c */ /* 0x040fe40003f66270 */
[----:B------:R-:W-:-:S05]  /*127b0*/  ISETP.GE.AND P0, PT, R12, R209, PT ;  /* 0x000000d10c00720c */ /* 0x000fca0003f06270 */
[----:B------:R-:W3:Y:S01]  /*127c0*/  MUFU.TANH R29, R126 ;  /* 0x0000007e001d7308 */ /* 0x000ee20000002400 */
[----:B------:R-:W-:Y:S01]  /*127d0*/  ISETP.GE.AND P1, PT, R14, R137, PT ;  /* 0x000000890e00720c */ /* 0x000fe20003f26270 */
[----:B------:R-:W-:-:S06]  /*127e0*/  VIADD R12, R42, 0x18 ;  /* 0x000000182a0c7836 */ /* 0x000fcc0000000000 */
[----:B------:R-:W3:Y:S01]  /*127f0*/  MUFU.TANH R36, R127 ;  /* 0x0000007f00247308 */ /* 0x000ee20000002400 */
[----:B-1----:R-:W-:-:S07]  /*12800*/  FSEL R68, R68, -INF , !P5 ;  /* 0xff80000044447808 */ /* 0x002fce0006800000 */
[----:B------:R-:W1:Y:S01]  /*12810*/  MUFU.TANH R160, R72 ;  /* 0x0000004800a07308 */ /* 0x000e620000002400 */
[----:B--2---:R-:W-:Y:S01]  /*12820*/  FSEL R28, R40, -INF , !P2 ;  /* 0xff800000281c7808 */ /* 0x004fe20005000000 */
[----:B------:R-:W-:Y:S01]  /*12830*/  VIADD R10, R42, 0x20 ;  /* 0x000000202a0a7836 */ /* 0x000fe20000000000 */
[----:B-----5:R-:W-:Y:S01]  /*12840*/  FSEL R30, R47, -INF , !P4 ;  /* 0xff8000002f1e7808 */ /* 0x020fe20006000000 */
[----:B------:R-:W-:Y:S01]  /*12850*/  FMUL.FTZ R86, R86, R23 ;  /* 0x0000001756567220 */ /* 0x000fe20000410000 */
[----:B------:R-:W-:-:S03]  /*12860*/  FSEL R46, R46, -INF , !P1 ;  /* 0xff8000002e2e7808 */ /* 0x000fc60004800000 */
[----:B------:R-:W-:Y:S01]  /*12870*/  MUFU.TANH R224, R73 ;  /* 0x0000004900e07308 */ /* 0x000fe20000002400 */
[C---:B------:R-:W-:Y:S02]  /*12880*/  ISETP.GE.AND P5, PT, R8.reuse, R137, PT ;  /* 0x000000890800720c */ /* 0x040fe40003fa6270 */
[----:B------:R-:W-:Y:S01]  /*12890*/  ISETP.GE.AND P2, PT, R8, R209, PT ;  /* 0x000000d10800720c */ /* 0x000fe20003f46270 */
[----:B------:R-:W-:Y:S01]  /*128a0*/  VIADD R8, R42, 0x21 ;  /* 0x000000212a087836 */ /* 0x000fe20000000000 */
[----:B------:R-:W-:-:S03]  /*128b0*/  ISETP.GE.AND P4, PT, R12, R137, PT ;  /* 0x000000890c00720c */ /* 0x000fc60003f86270 */
[----:B------:R-:W2:Y:S01]  /*128c0*/  MUFU.TANH R164, R74 ;  /* 0x0000004a00a47308 */ /* 0x000ea20000002400 */
[----:B------:R-:W-:Y:S02]  /*128d0*/  ISETP.GE.AND P1, PT, R12, R209, PT ;  /* 0x000000d10c00720c */ /* 0x000fe40003f26270 */
[----:B----4-:R-:W-:Y:S01]  /*128e0*/  FSEL R12, R6, -INF , !P6 ;  /* 0xff800000060c7808 */ /* 0x010fe20007000000 */
[C---:B------:R-:W-:Y:S01]  /*128f0*/  VIADD R6, R42.reuse, 0x28 ;  /* 0x000000282a067836 */ /* 0x040fe20000000000 */
[----:B------:R-:W-:Y:S01]  /*12900*/  FSEL R26, R41, -INF , !P3 ;  /* 0xff800000291a7808 */ /* 0x000fe20005800000 */
[----:B------:R-:W-:Y:S01]  /*12910*/  VIADD R34, R42, 0x29 ;  /* 0x000000292a227836 */ /* 0x000fe20000000000 */
[C---:B------:R-:W-:Y:S01]  /*12920*/  ISETP.GE.AND P6, PT, R10.reuse, R137, PT ;  /* 0x000000890a00720c */ /* 0x040fe20003fc6270 */
[----:B------:R-:W4:Y:S01]  /*12930*/  MUFU.TANH R216, R86 ;  /* 0x0000005600d87308 */ /* 0x000f220000002400 */
[----:B------:R-:W-:Y:S01]  /*12940*/  ISETP.GE.AND P3, PT, R10, R209, PT ;  /* 0x000000d10a00720c */ /* 0x000fe20003f66270 */
[----:B------:R-:W-:Y:S01]  /*12950*/  FMUL.FTZ R16, R16, R23 ;  /* 0x0000001710107220 */ /* 0x000fe20000410000 */
[----:B------:R-:W-:-:S02]  /*12960*/  FSEL R10, R7, -INF , !P0 ;  /* 0xff800000070a7808 */ /* 0x000fc40004000000 */
[----:B---3--:R-:W-:Y:S02]  /*12970*/  FSEL R14, R24, -INF , !P4 ;  /* 0xff800000180e7808 */ /* 0x008fe40006000000 */
[C---:B------:R-:W-:Y:S02]  /*12980*/  ISETP.GE.AND P0, PT, R8.reuse, R137, PT ;  /* 0x000000890800720c */ /* 0x040fe40003f06270 */
[----:B------:R-:W-:Y:S02]  /*12990*/  ISETP.GE.AND P4, PT, R8, R209, PT ;  /* 0x000000d10800720c */ /* 0x000fe40003f86270 */
[----:B------:R-:W-:Y:S02]  /*129a0*/  FSEL R8, R29, -INF , !P1 ;  /* 0xff8000001d087808 */ /* 0x000fe40004800000 */
[----:B------:R-:W-:Y:S01]  /*129b0*/  FSEL R24, R25, -INF , !P5 ;  /* 0xff80000019187808 */ /* 0x000fe20006800000 */
[----:B------:R-:W3:Y:S01]  /*129c0*/  MUFU.TANH R178, R16 ;  /* 0x0000001000b27308 */ /* 0x000ee20000002400 */
[----:B------:R-:W-:-:S02]  /*129d0*/  ISETP.GE.AND P1, PT, R6, R137, PT ;  /* 0x000000890600720c */ /* 0x000fc40003f26270 */
[----:B------:R-:W-:Y:S01]  /*129e0*/  ISETP.GE.AND P5, PT, R6, R209, PT ;  /* 0x000000d10600720c */ /* 0x000fe20003fa6270 */
[-C--:B------:R-:W-:Y:S01]  /*129f0*/  FMUL.FTZ R87, R87, R23.reuse ;  /* 0x0000001757577220 */ /* 0x080fe20000410000 */
[----:B------:R-:W-:Y:S01]  /*12a00*/  FSEL R6, R36, -INF , !P2 ;  /* 0xff80000024067808 */ /* 0x000fe20005000000 */
[-C--:B------:R-:W-:Y:S01]  /*12a10*/  FMUL.FTZ R100, R100, R23.reuse ;  /* 0x0000001764647220 */ /* 0x080fe20000410000 */
[----:B-1----:R-:W-:Y:S01]  /*12a20*/  FSEL R160, R160, -INF , !P6 ;  /* 0xff800000a0a07808 */ /* 0x002fe20007000000 */
[----:B------:R-:W-:Y:S01]  /*12a30*/  FMUL.FTZ R75, R75, R23 ;  /* 0x000000174b4b7220 */ /* 0x000fe20000410000 */
[----:B------:R-:W-:Y:S01]  /*12a40*/  ISETP.GE.AND P2, PT, R34, R137, PT ;  /* 0x000000892200720c */ /* 0x000fe20003f46270 */
[----:B------:R-:W-:Y:S01]  /*12a50*/  FMUL.FTZ R84, R84, R23 ;  /* 0x0000001754547220 */ /* 0x000fe20000410000 */
[----:B------:R-:W-:Y:S01]  /*12a60*/  ISETP.GE.AND P6, PT, R34, R209, PT ;  /* 0x000000d12200720c */ /* 0x000fe20003fc6270 */
[----:B------:R-:W-:Y:S01]  /*12a70*/  VIADD R34, R42, 0x30 ;  /* 0x000000302a227836 */ /* 0x000fe20000000000 */
[----:B------:R-:W1:Y:S01]  /*12a80*/  MUFU.TANH R174, R87 ;  /* 0x0000005700ae7308 */ /* 0x000e620000002400 */
[----:B--2---:R-:W-:Y:S01]  /*12a90*/  FSEL R164, R164, -INF , !P3 ;  /* 0xff800000a4a47808 */ /* 0x004fe20005800000 */
[-C--:B------:R-:W-:Y:S01]  /*12aa0*/  FMUL.FTZ R85, R85, R23.reuse ;  /* 0x0000001755557220 */ /* 0x080fe20000410000 */
[----:B------:R-:W-:Y:S01]  /*12ab0*/  FSEL R224, R224, -INF , !P0 ;  /* 0xff800000e0e07808 */ /* 0x000fe20004000000 */
[-C--:B------:R-:W-:Y:S01]  /*12ac0*/  FMUL.FTZ R101, R101, R23.reuse ;  /* 0x0000001765657220 */ /* 0x080fe20000410000 */
[-C--:B------:R-:W-:Y:S01]  /*12ad0*/  FMUL.FTZ R102, R102, R23.reuse ;  /* 0x0000001766667220 */ /* 0x080fe20000410000 */
[----:B------:R-:W-:-:S02]  /*12ae0*/  FMUL.FTZ R103, R103, R23 ;  /* 0x0000001767677220 */ /* 0x000fc40000410000 */
[----:B------:R-:W2:Y:S01]  /*12af0*/  MUFU.TANH R182, R100 ;  /* 0x0000006400b67308 */ /* 0x000ea20000002400 */
[C---:B------:R-:W-:Y:S02]  /*12b00*/  ISETP.GE.AND P3, PT, R34.reuse, R137, PT ;  /* 0x000000892200720c */ /* 0x040fe40003f66270 */
[----:B------:R-:W-:Y:S01]  /*12b10*/  ISETP.GE.AND P0, PT, R34, R209, PT ;  /* 0x000000d12200720c */ /* 0x000fe20003f06270 */
[----:B------:R-:W-:-:S04]  /*12b20*/  VIADD R34, R42, 0x38 ;  /* 0x000000382a227836 */ /* 0x000fc80000000000 */
[----:B------:R-:W5:Y:S01]  /*12b30*/  MUFU.TANH R220, R75 ;  /* 0x0000004b00dc7308 */ /* 0x000f620000002400 */
[----:B----4-:R-:W-:Y:S01]  /*12b40*/  FSEL R216, R216, -INF , !P5 ;  /* 0xff800000d8d87808 */ /* 0x010fe20006800000 */
[----:B------:R-:W-:-:S06]  /*12b50*/  FMUL.FTZ R17, R17, R23 ;  /* 0x0000001711117220 */ /* 0x000fcc0000410000 */
[----:B------:R-:W4:Y:S01]  /*12b60*/  MUFU.TANH R162, R84 ;  /* 0x0000005400a27308 */ /* 0x000f220000002400 */
[-C--:B------:R-:W-:Y:S01]  /*12b70*/  FMUL.FTZ R18, R18, R23.reuse ;  /* 0x0000001712127220 */ /* 0x080fe20000410000 */
[----:B------:R-:W-:Y:S01]  /*12b80*/  FMUL.FTZ R19, R19, R23 ;  /* 0x0000001713137220 */ /* 0x000fe20000410000 */
[----:B------:R-:W-:-:S05]  /*12b90*/  ISETP.GE.AND P5, PT, R34, R137, PT ;  /* 0x000000892200720c */ /* 0x000fca0003fa6270 */
[----:B------:R-:W4:Y:S01]  /*12ba0*/  MUFU.TANH R222, R85 ;  /* 0x0000005500de7308 */ /* 0x000f220000002400 */
[----:B---3--:R-:W-:-:S07]  /*12bb0*/  FSEL R178, R178, -INF , !P5 ;  /* 0xff800000b2b27808 */ /* 0x008fce0006800000 */
[----:B------:R-:W-:Y:S01]  /*12bc0*/  MUFU.TANH R180, R101 ;  /* 0x0000006500b47308 */ /* 0x000fe20000002400 */
[----:B------:R-:W-:-:S07]  /*12bd0*/  ISETP.GT.AND P5, PT, R223, R206, PT ;  /* 0x000000cedf00720c */ /* 0x000fce0003fa4270 */
[----:B------:R-:W3:Y:S08]  /*12be0*/  MUFU.TANH R176, R102 ;  /* 0x0000006600b07308 */ /* 0x000ef00000002400 */
[----:B------:R-:W3:Y:S01]  /*12bf0*/  MUFU.TANH R172, R103 ;  /* 0x0000006700ac7308 */ /* 0x000ee20000002400 */
[----:B------:R-:W-:Y:S01]  /*12c00*/  VIADD R36, R42, 0x31 ;  /* 0x000000312a247836 */ /* 0x000fe20000000000 */
[----:B-1----:R-:W-:-:S06]  /*12c10*/  FSEL R174, R174, -INF , !P6 ;  /* 0xff800000aeae7808 */ /* 0x002fcc0007000000 */
[----:B------:R-:W-:Y:S01]  /*12c20*/  MUFU.TANH R3, R3 ;  /* 0x0000000300037308 */ /* 0x000fe20000002400 */
[----:B--2---:R-:W-:-:S07]  /*12c30*/  FSEL R182, R182, -INF , !P3 ;  /* 0xff800000b6b67808 */ /* 0x004fce0005800000 */
[----:B------:R-:W-:Y:S01]  /*12c40*/  MUFU.TANH R44, R44 ;  /* 0x0000002c002c7308 */ /* 0x000fe20000002400 */
[----:B-----5:R-:W-:-:S07]  /*12c50*/  FSEL R220, R220, -INF , !P4 ;  /* 0xff800000dcdc7808 */ /* 0x020fce0006000000 */
[----:B------:R-:W-:Y:S01]  /*12c60*/  MUFU.TANH R175, R17 ;  /* 0x0000001100af7308 */ /* 0x000fe20000002400 */
[----:B----4-:R-:W-:-:S07]  /*12c70*/  FSEL R162, R162, -INF , !P1 ;  /* 0xff800000a2a27808 */ /* 0x010fce0004800000 */
[----:B------:R-:W1:Y:S01]  /*12c80*/  MUFU.TANH R170, R18 ;  /* 0x0000001200aa7308 */ /* 0x000e620000002400 */
[----:B------:R-:W-:-:S07]  /*12c90*/  ISETP.GE.AND P6, PT, R42, R137, PT ;  /* 0x000000892a00720c */ /* 0x000fce0003fc6270 */
[----:B------:R-:W2:Y:S01]  /*12ca0*/  MUFU.TANH R166, R19 ;  /* 0x0000001300a67308 */ /* 0x000ea20000002400 */
[C---:B------:R-:W-:Y:S01]  /*12cb0*/  ISETP.GE.AND P3, PT, R42.reuse, R209, PT ;  /* 0x000000d12a00720c */ /* 0x040fe20003f66270 */
[----:B------:R-:W-:Y:S01]  /*12cc0*/  VIADD R42, R42, 0x39 ;  /* 0x000000392a2a7836 */ /* 0x000fe20000000000 */
[C---:B------:R-:W-:Y:S02]  /*12cd0*/  ISETP.GE.AND P4, PT, R36.reuse, R137, PT ;  /* 0x000000892400720c */ /* 0x040fe40003f86270 */
[----:B------:R-:W-:Y:S02]  /*12ce0*/  ISETP.GE.AND P1, PT, R36, R209, PT ;  /* 0x000000d12400720c */ /* 0x000fe40003f26270 */
[----:B------:R-:W-:Y:S02]  /*12cf0*/  FSEL R222, R222, -INF , !P2 ;  /* 0xff800000dede7808 */ /* 0x000fe40005000000 */
[----:B---3--:R-:W-:Y:S02]  /*12d00*/  FSEL R176, R176, -INF , !P0 ;  /* 0xff800000b0b07808 */ /* 0x008fe40004000000 */
[----:B------:R-:W-:-:S02]  /*12d10*/  FSEL R180, R180, -INF , !P4 ;  /* 0xff800000b4b47808 */ /* 0x000fc40006000000 */
[----:B------:R-:W-:Y:S01]  /*12d20*/  FSEL R172, R172, -INF , !P1 ;  /* 0xff800000acac7808 */ /* 0x000fe20004800000 */
[----:B------:R-:W-:Y:S01]  /*12d30*/  BSSY B1, `(.L_x_3811) ;  /* 0x0000077000017945 */ /* 0x000fe20003800000 */
[----:B------:R-:W-:Y:S02]  /*12d40*/  ISETP.GE.AND P2, PT, R34, R209, PT ;  /* 0x000000d12200720c */ /* 0x000fe40003f46270 */
[----:B------:R-:W-:Y:S02]  /*12d50*/  ISETP.NE.U32.AND P0, PT, R218, RZ, PT ;  /* 0x000000ffda00720c */ /* 0x000fe40003f05070 */
[C---:B------:R-:W-:Y:S02]  /*12d60*/  ISETP.GE.AND P4, PT, R42.reuse, R137, PT ;  /* 0x000000892a00720c */ /* 0x040fe40003f86270 */
[----:B------:R-:W-:Y:S01]  /*12d70*/  ISETP.GE.AND P1, PT, R42, R209, PT ;  /* 0x000000d12a00720c */ /* 0x000fe20003f26270 */
[C---:B------:R-:W-:Y:S01]  /*12d80*/  VIADD R194, R198.reuse, 0x800 ;  /* 0x00000800c6c27836 */ /* 0x040fe20000000000 */
[----:B------:R-:W-:Y:S01]  /*12d90*/  LOP3.LUT R4, R57, R128, RZ, 0xfc, !PT ;  /* 0x0000008039047212 */ /* 0x000fe200078efcff */
[C---:B------:R-:W-:Y:S01]  /*12da0*/  VIADD R193, R198.reuse, 0x1000 ;  /* 0x00001000c6c17836 */ /* 0x040fe20000000000 */
[----:B------:R-:W-:Y:S01]  /*12db0*/  ISETP.NE.AND.EX P0, PT, R219, RZ, PT, P0 ;  /* 0x000000ffdb00720c */ /* 0x000fe20003f05300 */
[----:B------:R-:W-:Y:S01]  /*12dc0*/  VIADD R192, R198, 0x1800 ;  /* 0x00001800c6c07836 */ /* 0x000fe20000000000 */
[----:B-1----:R-:W-:Y:S01]  /*12dd0*/  FSEL R170, R170, -INF , !P2 ;  /* 0xff800000aaaa7808 */ /* 0x002fe20005000000 */
[C---:B------:R-:W-:Y:S01]  /*12de0*/  VIADD R190, R198.reuse, 0x2000 ;  /* 0x00002000c6be7836 */ /* 0x040fe20000000000 */
[----:B------:R-:W-:Y:S01]  /*12df0*/  FSEL R16, R3, -INF , !P6 ;  /* 0xff80000003107808 */ /* 0x000fe20007000000 */
[----:B------:R-:W-:Y:S01]  /*12e00*/  VIADD R189, R198, 0x2800 ;  /* 0x00002800c6bd7836 */ /* 0x000fe20000000000 */
[----:B------:R-:W-:Y:S01]  /*12e10*/  FSEL R44, R44, -INF , !P3 ;  /* 0xff8000002c2c7808 */ /* 0x000fe20005800000 */
[C---:B------:R-:W-:Y:S01]  /*12e20*/  VIADD R188, R198.reuse, 0x3000 ;  /* 0x00003000c6bc7836 */ /* 0x040fe20000000000 */
[----:B------:R-:W-:Y:S01]  /*12e30*/  FSEL R175, R175, -INF , !P4 ;  /* 0xff800000afaf7808 */ /* 0x000fe20006000000 */
[----:B------:R-:W-:Y:S01]  /*12e40*/  VIADD R187, R198, 0x3800 ;  /* 0x00003800c6bb7836 */ /* 0x000fe20000000000 */
[----:B--2---:R-:W-:Y:S01]  /*12e50*/  FSEL R166, R166, -INF , !P1 ;  /* 0xff800000a6a67808 */ /* 0x004fe20004800000 */
        /* <DEDUP_REMOVED lines=68> */
.L_x_3814:
[----:B------:R-:W2:Y:S02]  /*132a0*/  LD.E R5, desc[UR6][R20.64+0x38] ;  /* 0x0000380614057980 */ /* 0x000ea4000c101900 */
[----:B--2---:R-:W-:-:S04]  /*132b0*/  LEA R5, -R5, RZ, 0x6 ;  /* 0x000000ff05057211 */ /* 0x004fc800078e31ff */
[----:B------:R-:W-:Y:S02]  /*132c0*/  SHF.R.S32.HI R22, RZ, 0x1f, R5 ;  /* 0x0000001fff167819 */ /* 0x000fe40000011405 */
.L_x_3815:
[----:B------:R-:W-:Y:S05]  /*132d0*/  BSYNC B0 ;  /* 0x0000000000007941 */ /* 0x000fea0003800000 */
.L_x_3813:
[C---:B------:R-:W-:Y:S01]  /*132e0*/  LEA R208, P2, R5.reuse, R208, 0x1 ;  /* 0x000000d005d07211 */ /* 0x040fe200078408ff */
[C---:B------:R-:W-:Y:S01]  /*132f0*/  IMAD.SHL.U32 R3, R134.reuse, 0x20, RZ ;  /* 0x0000002086037824 */ /* 0x040fe200078e00ff */
[----:B------:R-:W-:Y:S02]  /*13300*/  SHF.L.U64.HI R18, R134, 0x5, R135 ;  /* 0x0000000586127819 */ /* 0x000fe40000010287 */
[----:B------:R-:W-:Y:S01]  /*13310*/  LEA.HI.X R207, R5, R207, R22, 0x1, P2 ;  /* 0x000000cf05cf7211 */ /* 0x000fe200010f0c16 */
[----:B------:R-:W-:Y:S01]  /*13320*/  IMAD.MOV.U32 R40, RZ, RZ, R208 ;  /* 0x000000ffff287224 */ /* 0x000fe200078e00d0 */
[----:B------:R-:W-:-:S03]  /*13330*/  IADD3 R34, P1, R208, R3, RZ ;  /* 0x00000003d0227210 */ /* 0x000fc60007f3e0ff */
[----:B------:R-:W-:Y:S01]  /*13340*/  IMAD.MOV.U32 R41, RZ, RZ, R207 ;  /* 0x000000ffff297224 */ /* 0x000fe200078e00cf */
[----:B------:R-:W-:Y:S01]  /*13350*/  IADD3 R22, P2, R34, R3, RZ ;  /* 0x0000000322167210 */ /* 0x000fe20007f5e0ff */
[----:B------:R-:W-:-:S03]  /*13360*/  IMAD.X R35, R207, 0x1, R18, P1 ;  /* 0x00000001cf237824 */ /* 0x000fc600008e0612 */
[----:B------:R-:W-:Y:S01]  /*13370*/  IADD3 R36, P1, R22, R3, RZ ;  /* 0x0000000316247210 */ /* 0x000fe20007f3e0ff */
[--C-:B------:R-:W-:Y:S01]  /*13380*/  IMAD.X R23, R35, 0x1, R18.reuse, P2 ;  /* 0x0000000123177824 */ /* 0x100fe200010e0612 */
[----:B------:R-:W-:Y:S01]  /*13390*/  @!PT LDS RZ, [RZ] ;  /* 0x00000000fffff984 */ /* 0x000fe20000000800 */
[----:B------:R-:W-:Y:S01]  /*133a0*/  @!PT LDS RZ, [RZ] ;  /* 0x00000000fffff984 */ /* 0x000fe20000000800 */
[----:B------:R-:W-:Y:S01]  /*133b0*/  @!PT LDS RZ, [RZ] ;  /* 0x00000000fffff984 */ /* 0x000fe20000000800 */
        /* <DEDUP_REMOVED lines=14> */
.L_x_3812:
[----:B------:R-:W-:Y:S05]  /*134a0*/  BSYNC B1 ;  /* 0x0000000000017941 */ /* 0x000fea0003800000 */
.L_x_3811:
        /* <DEDUP_REMOVED lines=30> */
[----:B------:R-:W-:-:S02]  /*13690*/  FMNMX.FTZ R7, R166, R7, !PT ;  /* 0x00000007a6077209 */ /* 0x000fc40007810000 */
[----:B------:R-:W-:Y:S01]  /*136a0*/  LEA R205, R4, UR4, 0x1 ;  /* 0x0000000404cd7c11 */ /* 0x000fe2000f8e08ff */
[----:B------:R-:W2:Y:S03]  /*136b0*/  SHFL.BFLY PT, R5, R20, 0x2, 0x1f ;  /* 0x0c401f0014057f89 */ /* 0x000ea600000e0000 */
[-C--:B------:R-:W-:Y:S01]  /*136c0*/  LEA R204, R2, R205.reuse, 0x1 ;  /* 0x000000cd02cc7211 */ /* 0x080fe200078e08ff */
[----:B------:R-:W4:Y:S01]  /*136d0*/  SHFL.BFLY PT, R18, R7, 0x2, 0x1f ;  /* 0x0c401f0007127f89 */ /* 0x000f2200000e0000 */
[C---:B------:R-:W-:Y:S02]  /*136e0*/  LEA R203, R0.reuse, R205, 0x1 ;  /* 0x000000cd00cb7211 */ /* 0x040fe400078e08ff */
[----:B------:R-:W-:Y:S01]  /*136f0*/  LEA R202, R0, R204, 0x1 ;  /* 0x000000cc00ca7211 */ /* 0x000fe200078e08ff */
[----:B------:R-:W-:Y:S04]  /*13700*/  LDSM.16.MT88.4 R116, [R204+0xc000] ;  /* 0x00c00000cc74783b */ /* 0x000fe80000004200 */
[----:B-1----:R-:W-:Y:S04]  /*13710*/  LDSM.16.MT88.4 R40, [R205+0xe000] ;  /* 0x00e00000cd28783b */ /* 0x002fe80000004200 */
[----:B------:R-:W-:Y:S04]  /*13720*/  LDSM.16.MT88.4 R56, [R203+0xe000] ;  /* 0x00e00000cb38783b */ /* 0x000fe80000004200 */
[----:B------:R-:W-:Y:S01]  /*13730*/  LDSM.16.MT88.4 R72, [R205+0x10000] ;  /* 0x01000000cd48783b */ /* 0x000fe20000004200 */
[----:B--2---:R-:W-:-:S03]  /*13740*/  FMNMX.FTZ R5, R20, R5, !PT ;  /* 0x0000000514057209 */ /* 0x004fc60007810000 */
[----:B------:R-:W-:Y:S01]  /*13750*/  LDSM.16.MT88.4 R80, [R204+0x10000] ;  /* 0x01000000cc50783b */ /* 0x000fe20000004200 */
[----:B----4-:R-:W-:-:S03]  /*13760*/  FMNMX.FTZ R18, R7, R18, !PT ;  /* 0x0000001207127209 */ /* 0x010fc60007810000 */
        /* <DEDUP_REMOVED lines=29> */
[-CC-:B------:R-:W-:Y:S01]  /*13940*/  FFMA.FTZ R148, R10, R168.reuse, -R171.reuse ;  /* 0x000000a80a947223 */ /* 0x180fe200000108ab */
[-C--:B------:R-:W-:Y:S01]  /*13950*/  FFMA.FTZ R149, R8, R168.reuse, -R171 ;  /* 0x000000a808957223 */ /* 0x080fe200000108ab */
[----:B------:R-:W-:Y:S01]  /*13960*/  LDSM.16.MT88.4 R12, [R204+0xc800] ;  /* 0x00c80000cc0c783b */ /* 0x000fe20000004200 */
[-CC-:B------:R-:W-:Y:S01]  /*13970*/  FFMA.FTZ R155, R28, R168.reuse, -R177.reuse ;  /* 0x000000a81c9b7223 */ /* 0x180fe200000108b1 */
[-CC-:B------:R-:W-:Y:S01]  /*13980*/  FFMA.FTZ R150, R26, R168.reuse, -R177.reuse ;  /* 0x000000a81a967223 */ /* 0x180fe200000108b1 */
[-C--:B------:R-:W-:Y:S01]  /*13990*/  FFMA.FTZ R0, R24, R168.reuse, -R177 ;  /* 0x000000a818007223 */ /* 0x080fe200000108b1 */
[----:B------:R-:W1:Y:S01]  /*139a0*/  MUFU.EX2 R156, R156 ;  /* 0x0000009c009c7308 */ /* 0x000e620000000800 */
[----:B------:R-:W-:Y:S01]  /*139b0*/  LDSM.16.MT88.4 R8, [R205+0xe800] ;  /* 0x00e80000cd08783b */ /* 0x000fe20000004200 */
[-C--:B------:R-:W-:Y:S01]  /*139c0*/  FFMA.FTZ R2, R6, R168.reuse, -R171 ;  /* 0x000000a806027223 */ /* 0x080fe200000108ab */
[-CC-:B------:R-:W-:Y:S01]  /*139d0*/  FFMA.FTZ R160, R160, R168.reuse, -R177.reuse ;  /* 0x000000a8a0a07223 */ /* 0x180fe200000108b1 */
[-CC-:B------:R-:W-:Y:S01]  /*139e0*/  FFMA.FTZ R165, R224, R168.reuse, -R177.reuse ;  /* 0x000000a8e0a57223 */ /* 0x180fe200000108b1 */
[----:B------:R-:W2:Y:S01]  /*139f0*/  LDSM.16.MT88.4 R64, [R202+0xe000] ;  /* 0x00e00000ca40783b */ /* 0x000ea20000004200 */
[-CC-:B------:R-:W-:Y:S01]  /*13a00*/  FFMA.FTZ R162, R162, R168.reuse, -R177.reuse ;  /* 0x000000a8a2a27223 */ /* 0x180fe200000108b1 */
[-C--:B------:R-:W-:Y:S01]  /*13a10*/  FFMA.FTZ R167, R222, R168.reuse, -R177 ;  /* 0x000000a8dea77223 */ /* 0x080fe200000108b1 */
[----:B------:R-:W-:Y:S01]  /*13a20*/  MUFU.EX2 R157, R157 ;  /* 0x0000009d009d7308 */ /* 0x000fe20000000800 */
[----:B------:R-:W3:Y:S01]  /*13a30*/  LDSM.16.MT88.4 R16, [R202+0xe800] ;  /* 0x00e80000ca10783b */ /* 0x000ee20000004200 */
[-CC-:B------:R-:W-:Y:S01]  /*13a40*/  FFMA.FTZ R164, R164, R168.reuse, -R171.reuse ;  /* 0x000000a8a4a47223 */ /* 0x180fe200000108ab */
[-CC-:B------:R-:W-:Y:S01]  /*13a50*/  FFMA.FTZ R169, R220, R168.reuse, -R171.reuse ;  /* 0x000000a8dca97223 */ /* 0x180fe200000108ab */
[-CC-:B------:R-:W-:Y:S01]  /*13a60*/  FFMA.FTZ R173, R216, R168.reuse, -R171.reuse ;  /* 0x000000a8d8ad7223 */ /* 0x180fe200000108ab */
[----:B------:R-:W-:Y:S01]  /*13a70*/  LDSM.16.MT88.4 R32, [R203+0xc800] ;  /* 0x00c80000cb20783b */ /* 0x000fe20000004200 */
[-C--:B------:R-:W-:Y:S01]  /*13a80*/  FFMA.FTZ R174, R174, R168.reuse, -R171 ;  /* 0x000000a8aeae7223 */ /* 0x080fe200000108ab */
[-CC-:B------:R-:W-:Y:S01]  /*13a90*/  FFMA.FTZ R231, R175, R168.reuse, -R177.reuse ;  /* 0x000000a8afe77223 */ /* 0x180fe200000108b1 */
[----:B------:R-:W4:Y:S01]  /*13aa0*/  MUFU.EX2 R152, R152 ;  /* 0x0000009800987308 */ /* 0x000f220000000800 */
[----:B-1----:R-:W-:Y:S01]  /*13ab0*/  F2FP.BF16.F32.PACK_AB R96, R156, R161 ;  /* 0x000000a19c60723e */ /* 0x002fe200000010ff */
[----:B------:R-:W-:Y:S01]  /*13ac0*/  LDSM.16.MT88.4 R28, [R202+0xc800] ;  /* 0x00c80000ca1c783b */ /* 0x000fe20000004200 */
[-CC-:B------:R-:W-:Y:S01]  /*13ad0*/  FFMA.FTZ R179, R182, R168.reuse, -R177.reuse ;  /* 0x000000a8b6b37223 */ /* 0x180fe200000108b1 */
[-CC-:B------:R-:W-:Y:S01]  /*13ae0*/  FFMA.FTZ R180, R180, R168.reuse, -R177.reuse ;  /* 0x000000a8b4b47223 */ /* 0x180fe200000108b1 */
[-C--:B------:R-:W-:Y:S01]  /*13af0*/  FFMA.FTZ R178, R178, R168.reuse, -R177 ;  /* 0x000000a8b2b27223 */ /* 0x080fe200000108b1 */
[----:B------:R-:W-:Y:S01]  /*13b00*/  LDSM.16.MT88.4 R24, [R204+0xe800] ;  /* 0x00e80000cc18783b */ /* 0x000fe20000004200 */
[-CC-:B------:R-:W-:Y:S01]  /*13b10*/  FFMA.FTZ R175, R176, R168.reuse, -R171.reuse ;  /* 0x000000a8b0af7223 */ /* 0x180fe200000108ab */
[----:B------:R-:W-:Y:S01]  /*13b20*/  MUFU.EX2 R158, R158 ;  /* 0x0000009e009e7308 */ /* 0x000fe20000000800 */
[-CC-:B------:R-:W-:Y:S01]  /*13b30*/  FFMA.FTZ R172, R172, R168.reuse, -R171.reuse ;  /* 0x000000a8acac7223 */ /* 0x180fe200000108ab */
[-CC-:B------:R-:W-:Y:S01]  /*13b40*/  FFMA.FTZ R170, R170, R168.reuse, -R171.reuse ;  /* 0x000000a8aaaa7223 */ /* 0x180fe200000108ab */
[----:B------:R-:W-:Y:S01]  /*13b50*/  FFMA.FTZ R229, R166, R168, -R171 ;  /* 0x000000a8a6e57223 */ /* 0x000fe200000108ab */
[----:B------:R-:W-:-:S04]  /*13b60*/  FADD.FTZ R156, R161, R156 ;  /* 0x0000009ca19c7221 */ /* 0x000fc80000010000 */
[----:B------:R-:W1:Y:S01]  /*13b70*/  MUFU.EX2 R163, R163 ;  /* 0x000000a300a37308 */ /* 0x000e620000000800 */
[----:B----4-:R-:W-:Y:S01]  /*13b80*/  F2FP.BF16.F32.PACK_AB R98, R152, R157 ;  /* 0x0000009d9862723e */ /* 0x010fe200000010ff */
[----:B------:R-:W-:-:S04]  /*13b90*/  FADD.FTZ R157, R157, R156 ;  /* 0x0000009c9d9d7221 */ /* 0x000fc80000010000 */
[----:B------:R-:W-:Y:S02]  /*13ba0*/  FADD.FTZ R152, R152, R157 ;  /* 0x0000009d98987221 */ /* 0x000fe40000010000 */
[----:B------:R-:W-:Y:S08]  /*13bb0*/  MUFU.EX2 R159, R159 ;  /* 0x0000009f009f7308 */ /* 0x000ff00000000800 */
[----:B------:R-:W4:Y:S01]  /*13bc0*/  MUFU.EX2 R154, R154 ;  /* 0x0000009a009a7308 */ /* 0x000f220000000800 */
[----:B-1----:R-:W-:Y:S01]  /*13bd0*/  F2FP.BF16.F32.PACK_AB R97, R163, R158 ;  /* 0x0000009ea361723e */ /* 0x002fe200000010ff */
[----:B------:R-:W-:-:S06]  /*13be0*/  FADD.FTZ R158, R158, R163 ;  /* 0x000000a39e9e7221 */ /* 0x000fcc0000010000 */
[----:B------:R-:W-:Y:S08]  /*13bf0*/  MUFU.EX2 R155, R155 ;  /* 0x0000009b009b7308 */ /* 0x000ff00000000800 */
[----:B------:R-:W1:Y:S01]  /*13c00*/  MUFU.EX2 R150, R150 ;  /* 0x0000009600967308 */ /* 0x000e620000000800 */
[----:B----4-:R-:W-:Y:S01]  /*13c10*/  F2FP.BF16.F32.PACK_AB R99, R154, R159 ;  /* 0x0000009f9a63723e */ /* 0x010fe200000010ff */
[----:B------:R-:W-:-:S04]  /*13c20*/  FADD.FTZ R159, R159, R158 ;  /* 0x0000009e9f9f7221 */ /* 0x000fc80000010000 */
[----:B------:R-:W-:Y:S02]  /*13c30*/  FADD.FTZ R154, R154, R159 ;  /* 0x0000009f9a9a7221 */ /* 0x000fe40000010000 */
[C---:B------:R-:W-:Y:S01]  /*13c40*/  HMMA.16816.F32.BF16 R120, R96.reuse, R116, RZ ;  /* 0x000000746078723c */ /* 0x040fe200000418ff */
[----:B------:R-:W-:Y:S05]  /*13c50*/  MUFU.EX2 R151, R151 ;  /* 0x0000009700977308 */ /* 0x000fea0000000800 */
[C---:B------:R-:W-:Y:S03]  /*13c60*/  HMMA.16816.F32.BF16 R36, R96.reuse, R40, RZ ;  /* 0x000000286024723c */ /* 0x040fe600000418ff */
[----:B------:R-:W4:Y:S01]  /*13c70*/  MUFU.EX2 R0, R0 ;  /* 0x0000000000007308 */ /* 0x000f220000000800 */
        /* <DEDUP_REMOVED lines=8> */
[----:B----4-:R-:W-:Y:S01]  /*13d00*/  F2FP.BF16.F32.PACK_AB R6, R0, R151 ;  /* 0x000000970006723e */ /* 0x010fe200000010ff */
[----:B------:R-:W-:-:S03]  /*13d10*/  FADD.FTZ R151, R151, R150 ;  /* 0x0000009697977221 */ /* 0x000fc60000010000 */
[C---:B--2---:R-:W-:Y:S01]  /*13d20*/  HMMA.16816.F32.BF16 R60, R96.reuse, R64, RZ ;  /* 0x00000040603c723c */ /* 0x044fe200000418ff */
        /* <DEDUP_REMOVED lines=26> */
[----:B------:R-:W5:Y:S05]  /*13ed0*/  MUFU.EX2 R169, R169 ;  /* 0x000000a900a97308 */ /* 0x000f6a0000000800 */
[----:B------:R-:W-:Y:S03]  /*13ee0*/  HMMA.16816.F32.BF16 R112, R96, R108, RZ ;  /* 0x0000006c6070723c */ /* 0x000fe600000418ff */
[----:B------:R-:W-:Y:S03]  /*13ef0*/  MUFU.EX2 R173, R173 ;  /* 0x000000ad00ad7308 */ /* 0x000fe60000000800 */
[C---:B------:R-:W-:Y:S05]  /*13f00*/  HMMA.16816.F32.BF16 R52, R4.reuse, R20, R52 ;  /* 0x000000140434723c */ /* 0x040fea0000041834 */
[----:B------:R-:W5:Y:S01]  /*13f10*/  MUFU.EX2 R174, R174 ;  /* 0x000000ae00ae7308 */ /* 0x000f620000000800 */
[C---:B------:R-:W-:Y:S01]  /*13f20*/  HMMA.16816.F32.BF16 R56, R4.reuse, R22, R56 ;  /* 0x000000160438723c */ /* 0x040fe20000041838 */
[----:B------:R-:W1:Y:S05]  /*13f30*/  LDSM.16.MT88.4 R20, [R203+0x10800] ;  /* 0x01080000cb14783b */ /* 0x000e6a0000004200 */
[C---:B---3--:R-:W-:Y:S01]  /*13f40*/  HMMA.16816.F32.BF16 R60, R4.reuse, R16, R60 ;  /* 0x00000010043c723c */ /* 0x048fe2000004183c */
        /* <DEDUP_REMOVED lines=48> */
[----:B-----5:R-:W-:Y:S01]  /*14250*/  F2FP.BF16.F32.PACK_AB R5, R169, R164 ;  /* 0x000000a4a905723e */ /* 0x020fe200000010ff */
        /* <DEDUP_REMOVED lines=112> */
[-C--:B------:R-:W-:Y:S02]  /*14960*/  LOP3.LUT R10, R10, R9.reuse, RZ, 0x3c, !PT ;  /* 0x000000090a0a7212 */ /* 0x080fe400078e3cff */
[----:B------:R-:W-:Y:S02]  /*14970*/  ISETP.GE.AND P1, PT, R0, RZ, PT ;  /* 0x000000ff0000720c */ /* 0x000fe40003f26270 */
        /* <DEDUP_REMOVED lines=21> */
[----:B------:R-:W-:Y:S01]  /*14ad0*/  ISETP.GE.U32.AND P6, PT, R5, R6, PT ;  /* 0x000000060500720c */ /* 0x000fe20003fc6070 */
[----:B------:R-:W3:Y:S01]  /*14ae0*/  LD.E.64 R10, desc[UR4][R244.64+0x40] ;  /* 0x00004004f40a7980 */ /* 0x000ee2000c101b00 */
[----:B------:R-:W-:-:S09]  /*14af0*/  ISETP.NE.AND P2, PT, R9, RZ, PT ;  /* 0x000000ff0900720c */ /* 0x000fd20003f45270 */
[----:B------:R-:W-:Y:S02]  /*14b00*/  @P5 VIADD R7, R7, 0x1 ;  /* 0x0000000107075836 */ /* 0x000fe40000000000 */
[----:B------:R-:W-:Y:S02]  /*14b10*/  @P6 IADD3 R8, R8, 0x1, RZ ;  /* 0x0000000108086810 */ /* 0x000fe40007ffe0ff */
[----:B------:R-:W-:-:S03]  /*14b20*/  @!P1 IMAD.MOV R7, RZ, RZ, -R7 ;  /* 0x000000ffff079224 */ /* 0x000fc600078e0a07 */
[----:B------:R-:W-:Y:S02]  /*14b30*/  @!P3 IMAD.MOV R8, RZ, RZ, -R8 ;  /* 0x000000ffff08b224 */ /* 0x000fe400078e0a08 */
[----:B------:R-:W-:-:S03]  /*14b40*/  SEL R2, R0, R7, !P2 ;  /* 0x0000000700027207 */ /* 0x000fc60005000000 */
        /* <DEDUP_REMOVED lines=16> */
[----:B------:R-:W-:Y:S02]  /*14c50*/  IMAD R0, R12, R0, R7 ;  /* 0x000000000c007224 */ /* 0x000fe400078e0207 */
[----:B------:R-:W-:-:S03]  /*14c60*/  IMAD.MOV.U32 R2, RZ, RZ, R8 ;  /* 0x000000ffff027224 */ /* 0x000fc600078e0008 */
[----:B------:R-:W-:Y:S01]  /*14c70*/  IADD3 R0, R9, R0, RZ ;  /* 0x0000000009007210 */ /* 0x000fe20007ffe0ff */
[----:B------:R-:W-:Y:S05]  /*14c80*/  BRA `(.L_x_3819) ;  /* 0x0000000000147947 */ /* 0x000fea0003800000 */
.L_x_3818:
[----:B-1----:R-:W-:Y:S02]  /*14c90*/  R2UR UR4, R246 ;  /* 0x00000000f60472ca */ /* 0x002fe400000e0000 */
[----:B------:R-:W-:-:S13]  /*14ca0*/  R2UR UR5, R247 ;  /* 0x00000000f70572ca */ /* 0x000fda00000e0000 */
[----:B--2---:R-:W2:Y:S02]  /*14cb0*/  LD.E R2, desc[UR4][R244.64+0x40] ;  /* 0x00004004f4027980 */ /* 0x004ea4000c101900 */
[----:B--2---:R-:W-:-:S05]  /*14cc0*/  IMAD.U32 R2, R2, -0x40, RZ ;  /* 0xffffffc002027824 */ /* 0x004fca00078e00ff */
[----:B------:R-:W-:Y:S02]  /*14cd0*/  SHF.R.S32.HI R0, RZ, 0x1f, R2 ;  /* 0x0000001fff007819 */ /* 0x000fe40000011402 */
.L_x_3819:
[----:B------:R-:W-:Y:S05]  /*14ce0*/  BSYNC B0 ;  /* 0x0000000000007941 */ /* 0x000fea0003800000 */
.L_x_3817:
        /* <DEDUP_REMOVED lines=44> */
[----:B------:R-:W2:Y:S04]  /*14fb0*/  LDSM.16.M88.4 R16, [R200+0x6000] ;  /* 0x00600000c810783b */ /* 0x000ea80000000200 */
[----:B------:R-:W-:Y:S04]  /*14fc0*/  LDSM.16.M88.4 R12, [R199] ;  /* 0x00000000c70c783b */ /* 0x000fe80000000200 */
[----:B------:R-:W-:Y:S04]  /*14fd0*/  LDSM.16.M88.4 R164, [R198] ;  /* 0x00000000c6a4783b */ /* 0x000fe80000000200 */
[----:B------:R-:W3:Y:S04]  /*14fe0*/  LD.E R0, desc[UR4][R244.64+0x18c] ;  /* 0x00018c04f4007980 */ /* 0x000ee8000c101900 */
[----:B------:R-:W4:Y:S04]  /*14ff0*/  LDSM.16.M88.4 R144, [R200+0x6800] ;  /* 0x00680000c890783b */ /* 0x000f280000000200 */
[----:B------:R-:W5:Y:S04]  /*15000*/  LDSM.16.M88.4 R176, [R200+0x7000] ;  /* 0x00700000c8b0783b */ /* 0x000f680000000200 */
[----:B------:R-:W5:Y:S04]  /*15010*/  LDSM.16.M88.4 R20, [R200+0x7800] ;  /* 0x00780000c814783b */ /* 0x000f680000000200 */
[----:B-1----:R-:W-:Y:S04]  /*15020*/  LDSM.16.M88.4 R8, [R197] ;  /* 0x00000000c508783b */ /* 0x002fe80000000200 */
[----:B------:R-:W1:Y:S04]  /*15030*/  LDSM.16.M88.4 R224, [R195+0x6000] ;  /* 0x00600000c3e0783b */ /* 0x000e680000000200 */
[----:B------:R-:W1:Y:S01]  /*15040*/  LDSM.16.M88.4 R160, [R194] ;  /* 0x00000000c2a0783b */ /* 0x000e620000000200 */
[C---:B--2---:R-:W-:Y:S03]  /*15050*/  HMMA.16816.F32.BF16 R4, R168.reuse, R16, RZ ;  /* 0x00000010a804723c */ /* 0x044fe600000418ff */
[----:B------:R-:W2:Y:S04]  /*15060*/  LDSM.16.M88.4 R140, [R193] ;  /* 0x00000000c18c783b */ /* 0x000ea80000000200 */
[----:B------:R-:W2:Y:S01]  /*15070*/  LDSM.16.M88.4 R32, [R192] ;  /* 0x00000000c020783b */ /* 0x000ea20000000200 */
[C---:B------:R-:W-:Y:S03]  /*15080*/  HMMA.16816.F32.BF16 R16, R168.reuse, R18, RZ ;  /* 0x00000012a810723c */ /* 0x040fe600000418ff */
[----:B------:R-:W-:Y:S04]  /*15090*/  LDSM.16.M88.4 R180, [R191] ;  /* 0x00000000bfb4783b */ /* 0x000fe80000000200 */
[----:B------:R-:W-:Y:S01]  /*150a0*/  LDSM.16.M88.4 R152, [R195+0x6800] ;  /* 0x00680000c398783b */ /* 0x000fe20000000200 */
[----:B----4-:R-:W-:Y:S03]  /*150b0*/  HMMA.16816.F32.BF16 R28, R168, R144, RZ ;  /* 0x00000090a81c723c */ /* 0x010fe600000418ff */
[----:B------:R-:W-:Y:S04]  /*150c0*/  LDSM.16.M88.4 R148, [R195+0x7000] ;  /* 0x00700000c394783b */ /* 0x000fe80000000200 */
[----:B------:R-:W-:Y:S01]  /*150d0*/  LDSM.16.M88.4 R24, [R195+0x7800] ;  /* 0x00780000c318783b */ /* 0x000fe20000000200 */
[----:B------:R-:W-:Y:S03]  /*150e0*/  HMMA.16816.F32.BF16 R4, R12, R164, R4 ;  /* 0x000000a40c04723c */ /* 0x000fe60000041804 */
[----:B------:R-:W-:Y:S04]  /*150f0*/  LDSM.16.M88.4 R240, [R195+0x9000] ;  /* 0x00900000c3f0783b */ /* 0x000fe80000000200 */
[----:B------:R-:W-:Y:S01]  /*15100*/  LDSM.16.M88.4 R236, [R200+0xa800] ;  /* 0x00a80000c8ec783b */ /* 0x000fe20000000200 */
[C---:B-----5:R-:W-:Y:S03]  /*15110*/  HMMA.16816.F32.BF16 R156, R168.reuse, R176, RZ ;  /* 0x000000b0a89c723c */ /* 0x060fe600000418ff */
[----:B------:R-:W-:Y:S03]  /*15120*/  LDSM.16.M88.4 R232, [R195+0xa000] ;  /* 0x00a00000c3e8783b */ /* 0x000fe60000000200 */
[C---:B------:R-:W-:Y:S01]  /*15130*/  HMMA.16816.F32.BF16 R144, R168.reuse, R146, RZ ;  /* 0x00000092a890723c */ /* 0x040fe200000418ff */
[----:B------:R-:W0:Y:S05]  /*15140*/  LDGDEPBAR ;  /* 0x00000000000079af */ /* 0x000e2a0000000000 */
[C---:B------:R-:W-:Y:S06]  /*15150*/  HMMA.16816.F32.BF16 R176, R168.reuse, R178, RZ ;  /* 0x000000b2a8b0723c */ /* 0x040fec00000418ff */
[----:B------:R-:W-:Y:S06]  /*15160*/  HMMA.16816.F32.BF16 R172, R168, R20, RZ ;  /* 0x00000014a8ac723c */ /* 0x000fec00000418ff */
[----:B------:R-:W-:Y:S01]  /*15170*/  HMMA.16816.F32.BF16 R16, R12, R166, R16 ;  /* 0x000000a60c10723c */ /* 0x000fe20000041810 */
[----:B------:R-:W-:Y:S05]  /*15180*/  LDSM.16.M88.4 R164, [R191+0x800] ;  /* 0x00080000bfa4783b */ /* 0x000fea0000000200 */
[----:B------:R-:W-:Y:S01]  /*15190*/  HMMA.16816.F32.BF16 R168, R168, R22, RZ ;  /* 0x00000016a8a8723c */ /* 0x000fe200000418ff */
[----:B------:R-:W4:Y:S05]  /*151a0*/  LDSM.16.M88.4 R20, [R196] ;  /* 0x00000000c414783b */ /* 0x000f2a0000000200 */
[----:B-1----:R-:W-:Y:S06]  /*151b0*/  HMMA.16816.F32.BF16 R4, R8, R224, R4 ;  /* 0x000000e00804723c */ /* 0x002fec0000041804 */
[----:B------:R-:W-:Y:S06]  /*151c0*/  HMMA.16816.F32.BF16 R28, R12, R160, R28 ;  /* 0x000000a00c1c723c */ /* 0x000fec000004181c */
[----:B------:R-:W-:Y:S01]  /*151d0*/  HMMA.16816.F32.BF16 R16, R8, R226, R16 ;  /* 0x000000e20810723c */ /* 0x000fe20000041810 */
[----:B------:R-:W-:Y:S05]  /*151e0*/  LDSM.16.M88.4 R224, [R197+0x2000] ;  /* 0x00200000c5e0783b */ /* 0x000fea0000000200 */
[C---:B------:R-:W-:Y:S01]  /*151f0*/  HMMA.16816.F32.BF16 R144, R12.reuse, R162, R144 ;  /* 0x000000a20c90723c */ /* 0x040fe20000041890 */
[----:B------:R-:W-:Y:S05]  /*15200*/  LDSM.16.M88.4 R160, [R191+0x1800] ;  /* 0x00180000bfa0783b */ /* 0x000fea0000000200 */
[C---:B--2---:R-:W-:Y:S06]  /*15210*/  HMMA.16816.F32.BF16 R156, R12.reuse, R140, R156 ;  /* 0x0000008c0c9c723c */ /* 0x044fec000004189c */
[C---:B------:R-:W-:Y:S01]  /*15220*/  HMMA.16816.F32.BF16 R176, R12.reuse, R142, R176 ;  /* 0x0000008e0cb0723c */ /* 0x040fe200000418b0 */
[----:B------:R-:W-:Y:S05]  /*15230*/  LDSM.16.M88.4 R140, [R191+0x1000] ;  /* 0x00100000bf8c783b */ /* 0x000fea0000000200 */
[C---:B------:R-:W-:Y:S06]  /*15240*/  HMMA.16816.F32.BF16 R172, R12.reuse, R32, R172 ;  /* 0x000000200cac723c */ /* 0x040fec00000418ac */
[----:B------:R-:W-:Y:S01]  /*15250*/  HMMA.16816.F32.BF16 R168, R12, R34, R168 ;  /* 0x000000220ca8723c */ /* 0x000fe200000418a8 */
[----:B------:R-:W-:Y:S04]  /*15260*/  LDSM.16.M88.4 R12, [R201+0x2000] ;  /* 0x00200000c90c783b */ /* 0x000fe80000000200 */
[----:B------:R-:W1:Y:S01]  /*15270*/  LDSM.16.M88.4 R32, [R200+0x8000] ;  /* 0x00800000c820783b */ /* 0x000e620000000200 */
[C---:B----4-:R-:W-:Y:S06]  /*15280*/  HMMA.16816.F32.BF16 R4, R20.reuse, R180, R4 ;  /* 0x000000b41404723c */ /* 0x050fec0000041804 */
[----:B------:R-:W-:Y:S01]  /*15290*/  HMMA.16816.F32.BF16 R16, R20, R182, R16 ;  /* 0x000000b61410723c */ /* 0x000fe20000041810 */
[----:B------:R-:W-:Y:S05]  /*152a0*/  LDSM.16.M88.4 R180, [R191+0x2000] ;  /* 0x00200000bfb4783b */ /* 0x000fea0000000200 */
[C---:B------:R-:W-:Y:S06]  /*152b0*/  HMMA.16816.F32.BF16 R28, R8.reuse, R152, R28 ;  /* 0x00000098081c723c */ /* 0x040fec000004181c */
[C---:B------:R-:W-:Y:S01]  /*152c0*/  HMMA.16816.F32.BF16 R144, R8.reuse, R154, R144 ;  /* 0x0000009a0890723c */ /* 0x040fe20000041890 */
[----:B------:R-:W-:Y:S05]  /*152d0*/  LDSM.16.M88.4 R152, [R200+0x8800] ;  /* 0x00880000c898783b */ /* 0x000fea0000000200 */
[C---:B------:R-:W-:Y:S06]  /*152e0*/  HMMA.16816.F32.BF16 R156, R8.reuse, R148, R156 ;  /* 0x00000094089c723c */ /* 0x040fec000004189c */
[C---:B------:R-:W-:Y:S01]  /*152f0*/  HMMA.16816.F32.BF16 R176, R8.reuse, R150, R176 ;  /* 0x0000009608b0723c */ /* 0x040fe200000418b0 */
[----:B------:R-:W-:Y:S05]  /*15300*/  LDSM.16.M88.4 R148, [R190] ;  /* 0x00000000be94783b */ /* 0x000fea0000000200 */
[C---:B------:R-:W-:Y:S06]  /*15310*/  HMMA.16816.F32.BF16 R172, R8.reuse, R24, R172 ;  /* 0x0000001808ac723c */ /* 0x040fec00000418ac */
[----:B------:R-:W-:Y:S01]  /*15320*/  HMMA.16816.F32.BF16 R168, R8, R26, R168 ;  /* 0x0000001a08a8723c */ /* 0x000fe200000418a8 */
[----:B------:R-:W2:Y:S04]  /*15330*/  LDSM.16.M88.4 R8, [R199+0x2000] ;  /* 0x00200000c708783b */ /* 0x000ea80000000200 */
[----:B------:R-:W4:Y:S01]  /*15340*/  LDSM.16.M88.4 R24, [R200+0x9000] ;  /* 0x00900000c818783b */ /* 0x000f220000000200 */
[C---:B-1----:R-:W-:Y:S06]  /*15350*/  HMMA.16816.F32.BF16 R4, R12.reuse, R32, R4 ;  /* 0x000000200c04723c */ /* 0x042fec0000041804 */
[----:B------:R-:W-:Y:S01]  /*15360*/  HMMA.16816.F32.BF16 R16, R12, R34, R16 ;  /* 0x000000220c10723c */ /* 0x000fe20000041810 */
[----:B------:R-:W-:Y:S05]  /*15370*/  LDSM.16.M88.4 R32, [R189] ;  /* 0x00000000bd20783b */ /* 0x000fea0000000200 */
        /* <DEDUP_REMOVED lines=9> */
[----:B------:R-:W-:Y:S01]  /*15410*/  LDSM.16.M88.4 R160, [R195+0x8800] ;  /* 0x00880000c3a0783b */ /* 0x000fe20000000200 */
[C---:B--2---:R-:W-:Y:S06]  /*15420*/  HMMA.16816.F32.BF16 R4, R8.reuse, R148, R4 ;  /* 0x000000940804723c */ /* 0x044fec0000041804 */
[----:B------:R-:W-:Y:S01]  /*15430*/  HMMA.16816.F32.BF16 R16, R8, R150, R16 ;  /* 0x000000960810723c */ /* 0x000fe20000041810 */
[----:B------:R-:W-:Y:S05]  /*15440*/  LDSM.16.M88.4 R148, [R191+0x2800] ;  /* 0x00280000bf94783b */ /* 0x000fea0000000200 */
[C---:B------:R-:W-:Y:S06]  /*15450*/  HMMA.16816.F32.BF16 R28, R12.reuse, R152, R28 ;  /* 0x000000980c1c723c */ /* 0x040fec000004181c */
[C---:B------:R-:W-:Y:S01]  /*15460*/  HMMA.16816.F32.BF16 R144, R12.reuse, R154, R144 ;  /* 0x0000009a0c90723c */ /* 0x040fe20000041890 */
[----:B------:R-:W-:Y:S05]  /*15470*/  LDSM.16.M88.4 R152, [R201+0x4000] ;  /* 0x00400000c998783b */ /* 0x000fea0000000200 */
[----:B----4-:R-:W-:Y:S06]  /*15480*/  HMMA.16816.F32.BF16 R156, R12, R24, R156 ;  /* 0x000000180c9c723c */ /* 0x010fec000004189c */
[----:B-1----:R-:W-:Y:S06]  /*15490*/  HMMA.16816.F32.BF16 R4, R224, R20, R4 ;  /* 0x00000014e004723c */ /* 0x002fec0000041804 */
[----:B------:R-:W-:Y:S01]  /*154a0*/  HMMA.16816.F32.BF16 R176, R12, R26, R176 ;  /* 0x0000001a0cb0723c */ /* 0x000fe200000418b0 */
[----:B------:R-:W1:Y:S05]  /*154b0*/  LDSM.16.M88.4 R24, [R188] ;  /* 0x00000000bc18783b */ /* 0x000e6a0000000200 */
[----:B------:R-:W-:Y:S01]  /*154c0*/  HMMA.16816.F32.BF16 R16, R224, R22, R16 ;  /* 0x00000016e010723c */ /* 0x000fe20000041810 */
[----:B------:R-:W-:Y:S05]  /*154d0*/  LDSM.16.M88.4 R20, [R186] ;  /* 0x00000000ba14783b */ /* 0x000fea0000000200 */
[C---:B------:R-:W-:Y:S06]  /*154e0*/  HMMA.16816.F32.BF16 R172, R12.reuse, R140, R172 ;  /* 0x0000008c0cac723c */ /* 0x040fec00000418ac */
[----:B------:R-:W-:Y:S01]  /*154f0*/  HMMA.16816.F32.BF16 R168, R12, R142, R168 ;  /* 0x0000008e0ca8723c */ /* 0x000fe200000418a8 */
[----:B------:R-:W2:Y:S04]  /*15500*/  LDSM.16.M88.4 R12, [R200+0xa000] ;  /* 0x00a00000c80c783b */ /* 0x000ea80000000200 */
[----:B------:R-:W4:Y:S01]  /*15510*/  LDSM.16.M88.4 R140, [R199+0x4000] ;  /* 0x00400000c78c783b */ /* 0x000f220000000200 */
[C---:B------:R-:W-:Y:S06]  /*15520*/  HMMA.16816.F32.BF16 R28, R8.reuse, R32, R28 ;  /* 0x00000020081c723c */ /* 0x040fec000004181c */
[----:B------:R-:W-:Y:S01]  /*15530*/  HMMA.16816.F32.BF16 R144, R8, R34, R144 ;  /* 0x000000220890723c */ /* 0x000fe20000041890 */
[----:B------:R-:W5:Y:S05]  /*15540*/  LDSM.16.M88.4 R32, [R187] ;  /* 0x00000000bb20783b */ /* 0x000f6a0000000200 */
[C---:B------:R-:W-:Y:S06]  /*15550*/  HMMA.16816.F32.BF16 R4, R164.reuse, R180, R4 ;  /* 0x000000b4a404723c */ /* 0x040fec0000041804 */
[----:B------:R-:W-:Y:S01]  /*15560*/  HMMA.16816.F32.BF16 R16, R164, R182, R16 ;  /* 0x000000b6a410723c */ /* 0x000fe20000041810 */
[----:B------:R-:W-:Y:S05]  /*15570*/  LDSM.16.M88.4 R180, [R195+0x9800] ;  /* 0x00980000c3b4783b */ /* 0x000fea0000000200 */
[----:B-1----:R-:W-:Y:S06]  /*15580*/  HMMA.16816.F32.BF16 R156, R8, R24, R156 ;  /* 0x00000018089c723c */ /* 0x002fec000004189c */
[----:B------:R-:W-:Y:S06]  /*15590*/  HMMA.16816.F32.BF16 R28, R224, R160, R28 ;  /* 0x000000a0e01c723c */ /* 0x000fec000004181c */
[----:B--2---:R-:W-:Y:S06]  /*155a0*/  HMMA.16816.F32.BF16 R4, R152, R12, R4 ;  /* 0x0000000c9804723c */ /* 0x004fec0000041804 */
[----:B------:R-:W-:Y:S01]  /*155b0*/  HMMA.16816.F32.BF16 R144, R224, R162, R144 ;  /* 0x000000a2e090723c */ /* 0x000fe20000041890 */
[----:B------:R-:W1:Y:S05]  /*155c0*/  LDSM.16.M88.4 R160, [R191+0x3000] ;  /* 0x00300000bfa0783b */ /* 0x000e6a0000000200 */
[----:B------:R-:W-:Y:S01]  /*155d0*/  HMMA.16816.F32.BF16 R16, R152, R14, R16 ;  /* 0x0000000e9810723c */ /* 0x000fe20000041810 */
[----:B------:R-:W-:Y:S05]  /*155e0*/  LDSM.16.M88.4 R12, [R196+0x4000] ;  /* 0x00400000c40c783b */ /* 0x000fea0000000200 */
[----:B------:R-:W-:Y:S01]  /*155f0*/  HMMA.16816.F32.BF16 R176, R8, R26, R176 ;  /* 0x0000001a08b0723c */ /* 0x000fe200000418b0 */
[----:B------:R-:W2:Y:S05]  /*15600*/  LDSM.16.M88.4 R24, [R197+0x4000] ;  /* 0x00400000c518783b */ /* 0x000eaa0000000200 */
[----:B------:R-:W-:Y:S06]  /*15610*/  HMMA.16816.F32.BF16 R156, R224, R240, R156 ;  /* 0x000000f0e09c723c */ /* 0x000fec000004189c */
[----:B------:R-:W-:Y:S06]  /*15620*/  HMMA.16816.F32.BF16 R28, R164, R148, R28 ;  /* 0x00000094a41c723c */ /* 0x000fec000004181c */
[----:B----4-:R-:W-:Y:S06]  /*15630*/  HMMA.16816.F32.BF16 R4, R140, R20, R4 ;  /* 0x000000148c04723c */ /* 0x010fec0000041804 */
[----:B------:R-:W-:Y:S01]  /*15640*/  HMMA.16816.F32.BF16 R144, R164, R150, R144 ;  /* 0x00000096a490723c */ /* 0x000fe20000041890 */
[----:B------:R-:W4:Y:S05]  /*15650*/  LDSM.16.M88.4 R148, [R200+0xb000] ;  /* 0x00b00000c894783b */ /* 0x000f2a0000000200 */
[----:B------:R-:W-:Y:S01]  /*15660*/  HMMA.16816.F32.BF16 R16, R140, R22, R16 ;  /* 0x000000168c10723c */ /* 0x000fe20000041810 */
[----:B------:R-:W-:Y:S05]  /*15670*/  LDSM.16.M88.4 R20, [R195+0xa800] ;  /* 0x00a80000c314783b */ /* 0x000fea0000000200 */
[C---:B-----5:R-:W-:Y:S06]  /*15680*/  HMMA.16816.F32.BF16 R172, R8.reuse, R32, R172 ;  /* 0x0000002008ac723c */ /* 0x060fec00000418ac */
[----:B------:R-:W-:Y:S01]  /*15690*/  HMMA.16816.F32.BF16 R168, R8, R34, R168 ;  /* 0x0000002208a8723c */ /* 0x000fe200000418a8 */
[----:B------:R-:W5:Y:S04]  /*156a0*/  LDSM.16.M88.4 R32, [R185] ;  /* 0x00000000b920783b */ /* 0x000f680000000200 */
[----:B------:R-:W3:Y:S01]  /*156b0*/  LDSM.16.M88.4 R8, [R191+0x4000] ;  /* 0x00400000bf08783b */ /* 0x000ee20000000200 */
[----:B-1----:R-:W-:Y:S06]  /*156c0*/  HMMA.16816.F32.BF16 R156, R164, R160, R156 ;  /* 0x000000a0a49c723c */ /* 0x002fec000004189c */
[----:B------:R-:W-:Y:S06]  /*156d0*/  HMMA.16816.F32.BF16 R28, R152, R236, R28 ;  /* 0x000000ec981c723c */ /* 0x000fec000004181c */
[----:B--2---:R-:W-:Y:S06]  /*156e0*/  HMMA.16816.F32.BF16 R4, R24, R232, R4 ;  /* 0x000000e81804723c */ /* 0x004fec0000041804 */
[----:B------:R-:W-:Y:S06]  /*156f0*/  HMMA.16816.F32.BF16 R144, R152, R238, R144 ;  /* 0x000000ee9890723c */ /* 0x000fec0000041890 */
[----:B------:R-:W-:Y:S01]  /*15700*/  HMMA.16816.F32.BF16 R16, R24, R234, R16 ;  /* 0x000000ea1810723c */ /* 0x000fe20000041810 */
[----:B------:R-:W1:Y:S05]  /*15710*/  LDSM.16.M88.4 R232, [R184] ;  /* 0x00000000b8e8783b */ /* 0x000e6a0000000200 */
[----:B------:R-:W-:Y:S06]  /*15720*/  HMMA.16816.F32.BF16 R176, R224, R242, R176 ;  /* 0x000000f2e0b0723c */ /* 0x000fec00000418b0 */
[----:B----4-:R-:W-:Y:S06]  /*15730*/  HMMA.16816.F32.BF16 R156, R152, R148, R156 ;  /* 0x00000094989c723c */ /* 0x010fec000004189c */
[----:B-----5:R-:W-:Y:S06]  /*15740*/  HMMA.16816.F32.BF16 R28, R140, R32, R28 ;  /* 0x000000208c1c723c */ /* 0x020fec000004181c */
[----:B---3--:R-:W-:Y:S06]  /*15750*/  HMMA.16816.F32.BF16 R4, R12, R8, R4 ;  /* 0x000000080c04723c */ /* 0x008fec0000041804 */
[----:B------:R-:W-:Y:S01]  /*15760*/  HMMA.16816.F32.BF16 R144, R140, R34, R144 ;  /* 0x000000228c90723c */ /* 0x000fe20000041890 */
[----:B------:R-:W2:Y:S05]  /*15770*/  LDSM.16.M88.4 R32, [R191+0x3800] ;  /* 0x00380000bf20783b */ /* 0x000eaa0000000200 */
[----:B------:R-:W-:Y:S06]  /*15780*/  HMMA.16816.F32.BF16 R172, R224, R180, R172 ;  /* 0x000000b4e0ac723c */ /* 0x000fec00000418ac */
[----:B------:R-:W-:Y:S01]  /*15790*/  HMMA.16816.F32.BF16 R16, R12, R10, R16 ;  /* 0x0000000a0c10723c */ /* 0x000fe20000041810 */
[----:B------:R-:W3:Y:S05]  /*157a0*/  LDSM.16.M88.4 R8, [R195+0xb000] ;  /* 0x00b00000c308783b */ /* 0x000eea0000000200 */
[----:B------:R-:W-:Y:S01]  /*157b0*/  HMMA.16816.F32.BF16 R180, R224, R182, R168 ;  /* 0x000000b6e0b4723c */ /* 0x000fe200000418a8 */
[----:B------:R-:W4:Y:S01]  /*157c0*/  LDSM.16.M88.4 R168, [R191+0x4800] ;  /* 0x00480000bfa8783b */ /* 0x000f220000000200 */
[-C--:B------:R-:W-:Y:S01]  /*157d0*/  FMUL.FTZ R2, R4, R0.reuse ;  /* 0x0000000004027220 */ /* 0x080fe20000410000 */
[-C--:B------:R-:W-:Y:S01]  /*157e0*/  FMUL.FTZ R148, R5, R0.reuse ;  /* 0x0000000005947220 */ /* 0x080fe20000410000 */
[-C--:B------:R-:W-:Y:S01]  /*157f0*/  FMUL.FTZ R133, R6, R0.reuse ;  /* 0x0000000006857220 */ /* 0x080fe20000410000 */
[-C--:B------:R-:W-:Y:S01]  /*15800*/  FMUL.FTZ R149, R7, R0.reuse ;  /* 0x0000000007957220 */ /* 0x080fe20000410000 */
[----:B------:R-:W-:Y:S01]  /*15810*/  HMMA.16816.F32.BF16 R176, R164, R162, R176 ;  /* 0x000000a2a4b0723c */ /* 0x000fe200000418b0 */
[----:B------:R-:W5:Y:S05]  /*15820*/  LDSM.16.M88.4 R4, [R200+0xb800] ;  /* 0x00b80000c804783b */ /* 0x000f6a0000000200 */
[----:B-1----:R-:W-:Y:S06]  /*15830*/  HMMA.16816.F32.BF16 R156, R140, R232, R156 ;  /* 0x000000e88c9c723c */ /* 0x002fec000004189c */
[----:B------:R-:W-:Y:S06]  /*15840*/  HMMA.16816.F32.BF16 R28, R24, R20, R28 ;  /* 0x00000014181c723c */ /* 0x000fec000004181c */
[----:B--2---:R-:W-:Y:S01]  /*15850*/  HMMA.16816.F32.BF16 R172, R164, R32, R172 ;  /* 0x00000020a4ac723c */ /* 0x004fe200000418ac */
[----:B------:R-:W-:-:S05]  /*15860*/  FMUL.FTZ R160, R16, R0 ;  /* 0x0000000010a07220 */ /* 0x000fca0000410000 */
[----:B------:R-:W-:Y:S01]  /*15870*/  HMMA.16816.F32.BF16 R180, R164, R34, R180 ;  /* 0x00000022a4b4723c */ /* 0x000fe200000418b4 */
[----:B------:R-:W-:-:S05]  /*15880*/  FMUL.FTZ R32, R18, R0 ;  /* 0x0000000012207220 */ /* 0x000fca0000410000 */
[----:B------:R-:W-:Y:S06]  /*15890*/  HMMA.16816.F32.BF16 R176, R152, R150, R176 ;  /* 0x0000009698b0723c */ /* 0x000fec00000418b0 */
[----:B---3--:R-:W-:Y:S01]  /*158a0*/  HMMA.16816.F32.BF16 R156, R24, R8, R156 ;  /* 0x00000008189c723c */ /* 0x008fe2000004189c */
[----:B------:R-:W-:-:S05]  /*158b0*/  FMUL.FTZ R150, R17, R0 ;  /* 0x0000000011967220 */ /* 0x000fca0000410000 */
[----:B----4-:R-:W-:Y:S01]  /*158c0*/  HMMA.16816.F32.BF16 R28, R12, R168, R28 ;  /* 0x000000a80c1c723c */ /* 0x010fe2000004181c */
[-C--:B------:R-:W-:Y:S02]  /*158d0*/  FMUL.FTZ R8, R19, R0.reuse ;  /* 0x0000000013087220 */ /* 0x080fe40000410000 */
[----:B------:R-:W1:Y:S03]  /*158e0*/  LDSM.16.M88.4 R16, [R136] ;  /* 0x000000008810783b */ /* 0x000e660000000200 */
[C---:B-----5:R-:W-:Y:S06]  /*158f0*/  HMMA.16816.F32.BF16 R172, R152.reuse, R4, R172 ;  /* 0x0000000498ac723c */ /* 0x060fec00000418ac */
[----:B------:R-:W-:Y:S01]  /*15900*/  HMMA.16816.F32.BF16 R180, R152, R6, R180 ;  /* 0x0000000698b4723c */ /* 0x000fe200000418b4 */
[----:B------:R-:W-:Y:S05]  /*15910*/  LDSM.16.M88.4 R4, [R191+0x5800] ;  /* 0x00580000bf04783b */ /* 0x000fea0000000200 */
[----:B------:R-:W-:Y:S06]  /*15920*/  HMMA.16816.F32.BF16 R176, R140, R234, R176 ;  /* 0x000000ea8cb0723c */ /* 0x000fec00000418b0 */
[-C--:B------:R-:W-:Y:S01]  /*15930*/  FMUL.FTZ R239, R28, R0.reuse ;  /* 0x000000001cef7220 */ /* 0x080fe20000410000 */
[-C--:B------:R-:W-:Y:S01]  /*15940*/  FMUL.FTZ R237, R29, R0.reuse ;  /* 0x000000001ded7220 */ /* 0x080fe20000410000 */
[-C--:B------:R-:W-:Y:S01]  /*15950*/  FMUL.FTZ R9, R30, R0.reuse ;  /* 0x000000001e097220 */ /* 0x080fe20000410000 */
[----:B------:R-:W-:-:S02]  /*15960*/  FMUL.FTZ R33, R31, R0 ;  /* 0x000000001f217220 */ /* 0x000fc40000410000 */
[----:B------:R-:W2:Y:S01]  /*15970*/  LDSM.16.M88.4 R28, [R195+0xb800] ;  /* 0x00b80000c31c783b */ /* 0x000ea20000000200 */
[----:B------:R-:W-:Y:S03]  /*15980*/  HMMA.16816.F32.BF16 R144, R24, R22, R144 ;  /* 0x000000161890723c */ /* 0x000fe60000041890 */
[----:B------:R-:W3:Y:S03]  /*15990*/  LDSM.16.M88.4 R20, [R191+0x5000] ;  /* 0x00500000bf14783b */ /* 0x000ee60000000200 */
[C---:B-1----:R-:W-:Y:S06]  /*159a0*/  HMMA.16816.F32.BF16 R172, R140.reuse, R16, R172 ;  /* 0x000000108cac723c */ /* 0x042fec00000418ac */
[----:B------:R-:W-:Y:S06]  /*159b0*/  HMMA.16816.F32.BF16 R180, R140, R18, R180 ;  /* 0x000000128cb4723c */ /* 0x000fec00000418b4 */
[----:B------:R-:W-:Y:S01]  /*159c0*/  HMMA.16816.F32.BF16 R176, R24, R10, R176 ;  /* 0x0000000a18b0723c */ /* 0x000fe200000418b0 */
[----:B------:R-:W1:Y:S01]  /*159d0*/  S2R R10, SR_TID.X ;  /* 0x00000000000a7919 */ /* 0x000e620000002100 */
[----:B------:R-:W4:Y:S01]  /*159e0*/  MUFU.TANH R160, R160 ;  /* 0x000000a000a07308 */ /* 0x000f220000002400 */
[----:B------:R-:W-:-:S09]  /*159f0*/  DEPBAR.LE SB0, 0x0 ;  /* 0x000080000000791a */ /* 0x000fd20000000000 */
[C---:B--2---:R-:W-:Y:S06]  /*15a00*/  HMMA.16816.F32.BF16 R172, R24.reuse, R28, R172 ;  /* 0x0000001c18ac723c */ /* 0x044fec00000418ac */
[----:B------:R-:W-:Y:S06]  /*15a10*/  HMMA.16816.F32.BF16 R180, R24, R30, R180 ;  /* 0x0000001e18b4723c */ /* 0x000fec00000418b4 */
[C---:B------:R-:W-:Y:S06]  /*15a20*/  HMMA.16816.F32.BF16 R144, R12.reuse, R170, R144 ;  /* 0x000000aa0c90723c */ /* 0x040fec0000041890 */
[----:B---3--:R-:W-:Y:S01]  /*15a30*/  HMMA.16816.F32.BF16 R156, R12, R20, R156 ;  /* 0x000000140c9c723c */ /* 0x008fe2000004189c */
[----:B-1----:R-:W-:-:S05]  /*15a40*/  IMAD.SHL.U32 R10, R10, 0x2, RZ ;  /* 0x000000020a0a7824 */ /* 0x002fca00078e00ff */
[----:B------:R-:W-:Y:S01]  /*15a50*/  LOP3.LUT R10, R10, 0x6, RZ, 0xc0, !PT ;  /* 0x000000060a0a7812 */ /* 0x000fe200078ec0ff */
[C---:B------:R-:W-:Y:S01]  /*15a60*/  HMMA.16816.F32.BF16 R172, R12.reuse, R4, R172 ;  /* 0x000000040cac723c */ /* 0x040fe200000418ac */
[----:B------:R-:W1:Y:S03]  /*15a70*/  MUFU.TANH R32, R32 ;  /* 0x0000002000207308 */ /* 0x000e660000002400 */
[----:B------:R-:W-:Y:S02]  /*15a80*/  IMAD R10, R223, 0x40, R10 ;  /* 0x00000040df0a7824 */ /* 0x000fe400078e020a */
[C---:B------:R-:W-:Y:S06]  /*15a90*/  HMMA.16816.F32.BF16 R176, R12.reuse, R22, R176 ;  /* 0x000000160cb0723c */ /* 0x040fec00000418b0 */
[----:B------:R-:W-:Y:S01]  /*15aa0*/  HMMA.16816.F32.BF16 R180, R12, R6, R180 ;  /* 0x000000060cb4723c */ /* 0x000fe200000418b4 */
[----:B------:R-:W2:Y:S01]  /*15ab0*/  MUFU.TANH R148, R148 ;  /* 0x0000009400947308 */ /* 0x000ea20000002400 */
[----:B------:R-:W-:-:S02]  /*15ac0*/  VIADD R16, R10, 0x1 ;  /* 0x000000010a107836 */ /* 0x000fc40000000000 */
[-C--:B------:R-:W-:Y:S01]  /*15ad0*/  FMUL.FTZ R145, R145, R0.reuse ;  /* 0x0000000091917220 */ /* 0x080fe20000410000 */
[----:B------:R-:W-:-:S04]  /*15ae0*/  FMUL.FTZ R20, R144, R0 ;  /* 0x0000000090147220 */ /* 0x000fc80000410000 */
[----:B------:R-:W3:Y:S01]  /*15af0*/  MUFU.TANH R149, R149 ;  /* 0x0000009500957308 */ /* 0x000ee20000002400 */
[----:B------:R-:W-:Y:S01]  /*15b00*/  FMUL.FTZ R147, R147, R0 ;  /* 0x0000000093937220 */ /* 0x000fe20000410000 */
[----:B------:R-:W-:Y:S01]  /*15b10*/  ISETP.GE.AND P4, PT, R16, R137, PT ;  /* 0x000000891000720c */ /* 0x000fe20003f86270 */
[----:B------:R-:W-:Y:S01]  /*15b20*/  VIADD R4, R10, 0x9 ;  /* 0x000000090a047836 */ /* 0x000fe20000000000 */
[----:B------:R-:W-:Y:S01]  /*15b30*/  ISETP.GE.AND P1, PT, R16, R209, PT ;  /* 0x000000d11000720c */ /* 0x000fe20003f26270 */
[----:B------:R-:W-:-:S03]  /*15b40*/  VIADD R16, R10, 0x8 ;  /* 0x000000080a107836 */ /* 0x000fc60000000000 */
[----:B------:R-:W5:Y:S01]  /*15b50*/  MUFU.TANH R237, R237 ;  /* 0x000000ed00ed7308 */ /* 0x000f620000002400 */
[----:B------:R-:W-:-:S07]  /*15b60*/  ISETP.GE.AND P5, PT, R4, R137, PT ;  /* 0x000000890400720c */ /* 0x000fce0003fa6270 */
[----:B------:R-:W5:Y:S01]  /*15b70*/  MUFU.TANH R33, R33 ;  /* 0x0000002100217308 */ /* 0x000f620000002400 */
[----:B------:R-:W-:-:S07]  /*15b80*/  ISETP.GE.AND P2, PT, R4, R209, PT ;  /* 0x000000d10400720c */ /* 0x000fce0003f46270 */
[----:B------:R-:W5:Y:S01]  /*15b90*/  MUFU.TANH R239, R239 ;  /* 0x000000ef00ef7308 */ /* 0x000f620000002400 */
[----:B------:R-:W-:-:S07]  /*15ba0*/  FMUL.FTZ R157, R157, R0 ;  /* 0x000000009d9d7220 */ /* 0x000fce0000410000 */
[----:B------:R-:W5:Y:S01]  /*15bb0*/  MUFU.TANH R9, R9 ;  /* 0x0000000900097308 */ /* 0x000f620000002400 */
[----:B------:R-:W-:Y:S01]  /*15bc0*/  ISETP.GE.AND P6, PT, R16, R137, PT ;  /* 0x000000891000720c */ /* 0x000fe20003fc6270 */
[----:B------:R-:W-:-:S06]  /*15bd0*/  VIADD R4, R10, 0x11 ;  /* 0x000000110a047836 */ /* 0x000fcc0000000000 */
[----:B------:R-:W5:Y:S01]  /*15be0*/  MUFU.TANH R150, R150 ;  /* 0x0000009600967308 */ /* 0x000f620000002400 */
[----:B------:R-:W-:Y:S01]  /*15bf0*/  ISETP.GE.AND P3, PT, R16, R209, PT ;  /* 0x000000d11000720c */ /* 0x000fe20003f66270 */
[----:B------:R-:W-:-:S06]  /*15c00*/  VIADD R16, R10, 0x10 ;  /* 0x000000100a107836 */ /* 0x000fcc0000000000 */
[----:B------:R-:W5:Y:S01]  /*15c10*/  MUFU.TANH R145, R145 ;  /* 0x0000009100917308 */ /* 0x000f620000002400 */
[----:B------:R-:W-:Y:S01]  /*15c20*/  FMUL.FTZ R146, R146, R0 ;  /* 0x0000000092927220 */ /* 0x000fe20000410000 */
[----:B----4-:R-:W-:-:S06]  /*15c30*/  FSEL R21, R160, -INF , !P6 ;  /* 0xff800000a0157808 */ /* 0x010fcc0007000000 */
[----:B------:R-:W4:Y:S01]  /*15c40*/  MUFU.TANH R225, R147 ;  /* 0x0000009300e17308 */ /* 0x000f220000002400 */
[----:B-1----:R-:W-:Y:S01]  /*15c50*/  FSEL R17, R32, -INF , !P3 ;  /* 0xff80000020117808 */ /* 0x002fe20005800000 */
[----:B------:R-:W-:-:S06]  /*15c60*/  FMUL.FTZ R172, R172, R0 ;  /* 0x00000000acac7220 */ /* 0x000fcc0000410000 */
[----:B------:R-:W1:Y:S01]  /*15c70*/  MUFU.TANH R20, R20 ;  /* 0x0000001400147308 */ /* 0x000e620000002400 */
[----:B--2---:R-:W-:Y:S01]  /*15c80*/  FSEL R19, R148, -INF , !P4 ;  /* 0xff80000094137808 */ /* 0x004fe20006000000 */
[----:B------:R-:W-:Y:S01]  /*15c90*/  VIADD R6, R10, 0x20 ;  /* 0x000000200a067836 */ /* 0x000fe20000000000 */
[----:B---3--:R-:W-:Y:S02]  /*15ca0*/  FSEL R11, R149, -INF , !P1 ;  /* 0xff800000950b7808 */ /* 0x008fe40004800000 */
[----:B------:R-:W-:-:S03]  /*15cb0*/  ISETP.GE.AND P6, PT, R4, R137, PT ;  /* 0x000000890400720c */ /* 0x000fc60003fc6270 */
[----:B------:R-:W2:Y:S01]  /*15cc0*/  MUFU.TANH R8, R8 ;  /* 0x0000000800087308 */ /* 0x000ea20000002400 */
[----:B------:R-:W-:Y:S01]  /*15cd0*/  ISETP.GE.AND P3, PT, R4, R209, PT ;  /* 0x000000d10400720c */ /* 0x000fe20003f66270 */
[----:B------:R-:W-:Y:S01]  /*15ce0*/  VIADD R4, R10, 0x19 ;  /* 0x000000190a047836 */ /* 0x000fe20000000000 */
[C---:B------:R-:W-:Y:S01]  /*15cf0*/  ISETP.GE.AND P4, PT, R16.reuse, R137, PT ;  /* 0x000000891000720c */ /* 0x040fe20003f86270 */
[----:B------:R-:W-:Y:S01]  /*15d00*/  FMUL.FTZ R171, R175, R0 ;  /* 0x00000000afab7220 */ /* 0x000fe20000410000 */
[----:B------:R-:W-:-:S03]  /*15d10*/  ISETP.GE.AND P1, PT, R16, R209, PT ;  /* 0x000000d11000720c */ /* 0x000fc60003f26270 */
[----:B------:R3:W2:Y:S01]  /*15d20*/  MUFU.TANH R227, R157 ;  /* 0x0000009d00e37308 */ /* 0x0006a20000002400 */
[----:B------:R-:W-:Y:S02]  /*15d30*/  VIADD R16, R10, 0x18 ;  /* 0x000000180a107836 */ /* 0x000fe40000000000 */
[-C--:B------:R-:W-:Y:S01]  /*15d40*/  FMUL.FTZ R155, R158, R0.reuse ;  /* 0x000000009e9b7220 */ /* 0x080fe20000410000 */
[-C--:B------:R-:W-:Y:S01]  /*15d50*/  FMUL.FTZ R149, R179, R0.reuse ;  /* 0x00000000b3957220 */ /* 0x080fe20000410000 */
[-C--:B------:R-:W-:Y:S01]  /*15d60*/  FMUL.FTZ R175, R180, R0.reuse ;  /* 0x00000000b4af7220 */ /* 0x080fe20000410000 */
[----:B-----5:R-:W-:Y:S01]  /*15d70*/  FSEL R237, R237, -INF , !P6 ;  /* 0xff800000eded7808 */ /* 0x020fe20007000000 */
[----:B------:R-:W-:Y:S01]  /*15d80*/  FMUL.FTZ R156, R156, R0 ;  /* 0x000000009c9c7220 */ /* 0x000fe20000410000 */
[----:B------:R-:W-:Y:S01]  /*15d90*/  FSEL R141, R33, -INF , !P3 ;  /* 0xff800000218d7808 */ /* 0x000fe20005800000 */
[----:B------:R-:W5:Y:S01]  /*15da0*/  MUFU.TANH R235, R146 ;  /* 0x0000009200eb7308 */ /* 0x000f620000002400 */
[----:B------:R-:W-:-:S02]  /*15db0*/  FSEL R239, R239, -INF , !P4 ;  /* 0xff800000efef7808 */ /* 0x000fc40006000000 */
[----:B------:R-:W-:Y:S02]  /*15dc0*/  FSEL R143, R9, -INF , !P1 ;  /* 0xff800000098f7808 */ /* 0x000fe40004800000 */
[C---:B------:R-:W-:Y:S02]  /*15dd0*/  ISETP.GE.AND P6, PT, R6.reuse, R137, PT ;  /* 0x000000890600720c */ /* 0x040fe40003fc6270 */
[----:B------:R-:W-:Y:S01]  /*15de0*/  ISETP.GE.AND P3, PT, R6, R209, PT ;  /* 0x000000d10600720c */ /* 0x000fe20003f66270 */
[----:B------:R-:W5:Y:S01]  /*15df0*/  MUFU.TANH R179, R172 ;  /* 0x000000ac00b37308 */ /* 0x000f620000002400 */
[----:B------:R-:W-:Y:S01]  /*15e00*/  FSEL R23, R150, -INF , !P5 ;  /* 0xff80000096177808 */ /* 0x000fe20006800000 */
[----:B------:R-:W-:Y:S01]  /*15e10*/  VIADD R6, R10, 0x28 ;  /* 0x000000280a067836 */ /* 0x000fe20000000000 */
[C---:B------:R-:W-:Y:S02]  /*15e20*/  ISETP.GE.AND P4, PT, R4.reuse, R137, PT ;  /* 0x000000890400720c */ /* 0x040fe40003f86270 */
[----:B------:R-:W-:Y:S01]  /*15e30*/  ISETP.GE.AND P1, PT, R4, R209, PT ;  /* 0x000000d10400720c */ /* 0x000fe20003f26270 */
[----:B------:R-:W-:Y:S01]  /*15e40*/  VIADD R4, R10, 0x21 ;  /* 0x000000210a047836 */ /* 0x000fe20000000000 */
[----:B------:R-:W-:Y:S01]  /*15e50*/  ISETP.GE.AND P5, PT, R16, R137, PT ;  /* 0x000000891000720c */ /* 0x000fe20003fa6270 */
[-C--:B------:R-:W-:Y:S01]  /*15e60*/  FMUL.FTZ R153, R159, R0.reuse ;  /* 0x000000009f997220 */ /* 0x080fe20000410000 */
[-C--:B---3--:R-:W-:Y:S01]  /*15e70*/  FMUL.FTZ R157, R177, R0.reuse ;  /* 0x00000000b19d7220 */ /* 0x088fe20000410000 */
[----:B------:R-:W3:Y:S01]  /*15e80*/  MUFU.TANH R233, R156 ;  /* 0x0000009c00e97308 */ /* 0x000ee20000002400 */
[-C--:B------:R-:W-:Y:S01]  /*15e90*/  FMUL.FTZ R159, R176, R0.reuse ;  /* 0x00000000b09f7220 */ /* 0x080fe20000410000 */
[----:B------:R-:W-:Y:S01]  /*15ea0*/  FMUL.FTZ R151, R178, R0 ;  /* 0x00000000b2977220 */ /* 0x000fe20000410000 */
[----:B------:R-:W-:-:S02]  /*15eb0*/  FSEL R145, R145, -INF , !P4 ;  /* 0xff80000091917808 */ /* 0x000fc40006000000 */
[----:B----4-:R-:W-:-:S03]  /*15ec0*/  FSEL R225, R225, -INF , !P1 ;  /* 0xff800000e1e17808 */ /* 0x010fc60004800000 */
[----:B------:R-:W4:Y:S01]  /*15ed0*/  MUFU.TANH R155, R155 ;  /* 0x0000009b009b7308 */ /* 0x000f220000002400 */
[----:B-1----:R-:W-:Y:S02]  /*15ee0*/  FSEL R147, R20, -INF , !P5 ;  /* 0xff80000014937808 */ /* 0x002fe40006800000 */
[C---:B------:R-:W-:Y:S02]  /*15ef0*/  ISETP.GE.AND P4, PT, R6.reuse, R137, PT ;  /* 0x000000890600720c */ /* 0x040fe40003f86270 */
[----:B------:R-:W-:-:S03]  /*15f00*/  ISETP.GE.AND P1, PT, R6, R209, PT ;  /* 0x000000d10600720c */ /* 0x000fc60003f26270 */
[----:B------:R-:W1:Y:S01]  /*15f10*/  MUFU.TANH R175, R175 ;  /* 0x000000af00af7308 */ /* 0x000e620000002400 */
[----:B------:R-:W-:Y:S01]  /*15f20*/  ISETP.GE.AND P5, PT, R4, R137, PT ;  /* 0x000000890400720c */ /* 0x000fe20003fa6270 */
[----:B------:R-:W-:Y:S02]  /*15f30*/  VIADD R6, R10, 0x30 ;  /* 0x000000300a067836 */ /* 0x000fe40000000000 */
[-C--:B------:R-:W-:Y:S01]  /*15f40*/  FMUL.FTZ R177, R173, R0.reuse ;  /* 0x00000000adb17220 */ /* 0x080fe20000410000 */
[-C--:B------:R-:W-:Y:S01]  /*15f50*/  FMUL.FTZ R173, R174, R0.reuse ;  /* 0x00000000aead7220 */ /* 0x080fe20000410000 */
[----:B--2---:R-:W-:Y:S01]  /*15f60*/  FSEL R5, R8, -INF , !P2 ;  /* 0xff80000008057808 */ /* 0x004fe20005000000 */
[-C--:B------:R-:W-:Y:S01]  /*15f70*/  FMUL.FTZ R170, R181, R0.reuse ;  /* 0x00000000b5aa7220 */ /* 0x080fe20000410000 */
[----:B------:R-:W2:Y:S01]  /*15f80*/  MUFU.TANH R157, R157 ;  /* 0x0000009d009d7308 */ /* 0x000ea20000002400 */
[----:B------:R-:W-:Y:S01]  /*15f90*/  ISETP.GE.AND P2, PT, R16, R209, PT ;  /* 0x000000d11000720c */ /* 0x000fe20003f46270 */
[-C--:B------:R-:W-:Y:S01]  /*15fa0*/  FMUL.FTZ R167, R182, R0.reuse ;  /* 0x00000000b6a77220 */ /* 0x080fe20000410000 */
[----:B------:R-:W-:Y:S01]  /*15fb0*/  FSEL R227, R227, -INF , !P5 ;  /* 0xff800000e3e37808 */ /* 0x000fe20006800000 */
[----:B------:R-:W-:Y:S01]  /*15fc0*/  FMUL.FTZ R166, R183, R0 ;  /* 0x00000000b7a67220 */ /* 0x000fe20000410000 */
[----:B------:R-:W-:-:S03]  /*15fd0*/  ISETP.GE.AND P5, PT, R6, R137, PT ;  /* 0x000000890600720c */ /* 0x000fc60003fa6270 */
[----:B------:R-:W2:Y:S01]  /*15fe0*/  MUFU.TANH R149, R149 ;  /* 0x0000009500957308 */ /* 0x000ea20000002400 */
[----:B------:R-:W-:Y:S01]  /*15ff0*/  VIADD R0, R10, 0x38 ;  /* 0x000000380a007836 */ /* 0x000fe20000000000 */
[----:B-----5:R-:W-:-:S06]  /*16000*/  FSEL R235, R235, -INF , !P2 ;  /* 0xff800000ebeb7808 */ /* 0x020fcc0005000000 */
[----:B------:R-:W5:Y:S01]  /*16010*/  MUFU.TANH R153, R153 ;  /* 0x0000009900997308 */ /* 0x000f620000002400 */
[----:B------:R-:W-:-:S07]  /*16020*/  ISETP.GE.AND P2, PT, R4, R209, PT ;  /* 0x000000d10400720c */ /* 0x000fce0003f46270 */
[----:B------:R-:W5:Y:S01]  /*16030*/  MUFU.TANH R159, R159 ;  /* 0x0000009f009f7308 */ /* 0x000f620000002400 */
[----:B------:R-:W-:-:S07]  /*16040*/  FSEL R179, R179, -INF , !P5 ;  /* 0xff800000b3b37808 */ /* 0x000fce0006800000 */
[----:B------:R-:W5:Y:S01]  /*16050*/  MUFU.TANH R151, R151 ;  /* 0x0000009700977308 */ /* 0x000f620000002400 */
[----:B------:R-:W-:Y:S01]  /*16060*/  VIADD R4, R10, 0x29 ;  /* 0x000000290a047836 */ /* 0x000fe20000000000 */
[----:B------:R-:W-:-:S06]  /*16070*/  ISETP.GE.AND P5, PT, R0, R137, PT ;  /* 0x000000890000720c */ /* 0x000fcc0003fa6270 */
[----:B------:R-:W-:Y:S01]  /*16080*/  MUFU.TANH R177, R177 ;  /* 0x000000b100b17308 */ /* 0x000fe20000002400 */
[----:B---3--:R-:W-:-:S07]  /*16090*/  FSEL R233, R233, -INF , !P6 ;  /* 0xff800000e9e97808 */ /* 0x008fce0007000000 */
[----:B------:R-:W3:Y:S01]  /*160a0*/  MUFU.TANH R173, R173 ;  /* 0x000000ad00ad7308 */ /* 0x000ee20000002400 */
[----:B----4-:R-:W-:-:S07]  /*160b0*/  FSEL R155, R155, -INF , !P3 ;  /* 0xff8000009b9b7808 */ /* 0x010fce0005800000 */
[----:B------:R-:W4:Y:S01]  /*160c0*/  MUFU.TANH R171, R171 ;  /* 0x000000ab00ab7308 */ /* 0x000f220000002400 */
[----:B-1----:R-:W-:Y:S02]  /*160d0*/  FSEL R175, R175, -INF , !P5 ;  /* 0xff800000afaf7808 */ /* 0x002fe40006800000 */
[C---:B------:R-:W-:Y:S02]  /*160e0*/  ISETP.GE.AND P6, PT, R4.reuse, R137, PT ;  /* 0x000000890400720c */ /* 0x040fe40003fc6270 */
[----:B------:R-:W-:-:S03]  /*160f0*/  ISETP.GE.AND P3, PT, R4, R209, PT ;  /* 0x000000d10400720c */ /* 0x000fc60003f66270 */
[----:B------:R-:W-:Y:S01]  /*16100*/  MUFU.TANH R2, R2 ;  /* 0x0000000200027308 */ /* 0x000fe20000002400 */
[----:B------:R-:W-:Y:S01]  /*16110*/  ISETP.GT.AND P5, PT, R223, R206, PT ;  /* 0x000000cedf00720c */ /* 0x000fe20003fa4270 */
[----:B------:R-:W-:-:S06]  /*16120*/  VIADD R4, R10, 0x31 ;  /* 0x000000310a047836 */ /* 0x000fcc0000000000 */
[----:B------:R-:W-:Y:S01]  /*16130*/  MUFU.TANH R133, R133 ;  /* 0x0000008500857308 */ /* 0x000fe20000002400 */
[----:B--2---:R-:W-:-:S07]  /*16140*/  FSEL R157, R157, -INF , !P6 ;  /* 0xff8000009d9d7808 */ /* 0x004fce0007000000 */
[----:B------:R-:W-:Y:S01]  /*16150*/  MUFU.TANH R170, R170 ;  /* 0x000000aa00aa7308 */ /* 0x000fe20000002400 */
[----:B------:R-:W-:-:S07]  /*16160*/  FSEL R149, R149, -INF , !P3 ;  /* 0xff80000095957808 */ /* 0x000fce0005800000 */
[----:B------:R-:W1:Y:S01]  /*16170*/  MUFU.TANH R167, R167 ;  /* 0x000000a700a77308 */ /* 0x000e620000002400 */
[----:B-----5:R-:W-:-:S07]  /*16180*/  FSEL R153, R153, -INF , !P2 ;  /* 0xff80000099997808 */ /* 0x020fce0005000000 */
[----:B------:R-:W2:Y:S01]  /*16190*/  MUFU.TANH R166, R166 ;  /* 0x000000a600a67308 */ /* 0x000ea20000002400 */
[----:B------:R-:W-:Y:S02]  /*161a0*/  FSEL R159, R159, -INF , !P4 ;  /* 0xff8000009f9f7808 */ /* 0x000fe40006000000 */
[----:B------:R-:W-:Y:S01]  /*161b0*/  FSEL R151, R151, -INF , !P1 ;  /* 0xff80000097977808 */ /* 0x000fe20004800000 */
[----:B------:R-:W-:Y:S01]  /*161c0*/  BAR.SYNC.DEFER_BLOCKING 0x0 ;  /* 0x0000000000007b1d */ /* 0x000fe20000010000 */
[C---:B------:R-:W-:Y:S02]  /*161d0*/  ISETP.GE.AND P6, PT, R10.reuse, R137, PT ;  /* 0x000000890a00720c */ /* 0x040fe40003fc6270 */
[CC--:B------:R-:W-:Y:S01]  /*161e0*/  ISETP.GE.AND P3, PT, R10.reuse, R209.reuse, PT ;  /* 0x000000d10a00720c */ /* 0x0c0fe20003f66270 */
[----:B------:R-:W-:Y:S01]  /*161f0*/  VIADD R10, R10, 0x39 ;  /* 0x000000390a0a7836 */ /* 0x000fe20000000000 */
[----:B------:R-:W-:Y:S02]  /*16200*/  ISETP.GE.AND P2, PT, R6, R209, PT ;  /* 0x000000d10600720c */ /* 0x000fe40003f46270 */
[----:B------:R-:W-:-:S02]  /*16210*/  ISETP.GE.AND P4, PT, R4, R137, PT ;  /* 0x000000890400720c */ /* 0x000fc40003f86270 */
[-C--:B------:R-:W-:Y:S02]  /*16220*/  ISETP.GE.AND P1, PT, R4, R209.reuse, PT ;  /* 0x000000d10400720c */ /* 0x080fe40003f26270 */
[----:B---3--:R-:W-:Y:S02]  /*16230*/  FSEL R173, R173, -INF , !P2 ;  /* 0xff800000adad7808 */ /* 0x008fe40005000000 */
[----:B------:R-:W-:Y:S02]  /*16240*/  FSEL R177, R177, -INF , !P4 ;  /* 0xff800000b1b17808 */ /* 0x000fe40006000000 */
[----:B----4-:R-:W-:Y:S01]  /*16250*/  FSEL R171, R171, -INF , !P1 ;  /* 0xff800000abab7808 */ /* 0x010fe20004800000 */
[----:B------:R-:W-:Y:S01]  /*16260*/  BSSY B1, `(.L_x_3820) ;  /* 0x0000084000017945 */ /* 0x000fe20003800000 */
[----:B------:R-:W-:Y:S02]  /*16270*/  ISETP.GE.AND P2, PT, R0, R209, PT ;  /* 0x000000d10000720c */ /* 0x000fe40003f46270 */
[----:B------:R-:W-:-:S02]  /*16280*/  ISETP.GE.AND P4, PT, R10, R137, PT ;  /* 0x000000890a00720c */ /* 0x000fc40003f86270 */
[----:B------:R-:W-:Y:S02]  /*16290*/  ISETP.GE.AND P1, PT, R10, R209, PT ;  /* 0x000000d10a00720c */ /* 0x000fe40003f26270 */
[----:B-1----:R-:W-:Y:S02]  /*162a0*/  FSEL R167, R167, -INF , !P2 ;  /* 0xff800000a7a77808 */ /* 0x002fe40005000000 */
[----:B------:R-:W-:Y:S02]  /*162b0*/  FSEL R9, R2, -INF , !P6 ;  /* 0xff80000002097808 */ /* 0x000fe40007000000 */
[----:B------:R-:W-:Y:S02]  /*162c0*/  FSEL R170, R170, -INF , !P4 ;  /* 0xff800000aaaa7808 */ /* 0x000fe40006000000 */
[----:B------:R-:W-:Y:S02]  /*162d0*/  FSEL R7, R133, -INF , !P3 ;  /* 0xff80000085077808 */ /* 0x000fe40005800000 */
[----:B--2---:R-:W-:Y:S01]  /*162e0*/  FSEL R166, R166, -INF , !P1 ;  /* 0xff800000a6a67808 */ /* 0x004fe20004800000 */
        /* <DEDUP_REMOVED lines=72> */
.L_x_3823:
[----:B------:R-:W-:Y:S02]  /*16770*/  R2UR UR4, R246 ;  /* 0x00000000f60472ca */ /* 0x000fe400000e0000 */
[----:B------:R-:W-:-:S13]  /*16780*/  R2UR UR5, R247 ;  /* 0x00000000f70572ca */ /* 0x000fda00000e0000 */
[----:B------:R-:W2:Y:S02]  /*16790*/  LD.E R2, desc[UR4][R244.64+0x38] ;  /* 0x00003804f4027980 */ /* 0x000ea4000c101900 */
[----:B--2---:R-:W-:-:S05]  /*167a0*/  IMAD.U32 R2, R2, -0x40, RZ ;  /* 0xffffffc002027824 */ /* 0x004fca00078e00ff */
[----:B------:R-:W-:Y:S02]  /*167b0*/  SHF.R.S32.HI R0, RZ, 0x1f, R2 ;  /* 0x0000001fff007819 */ /* 0x000fe40000011402 */
.L_x_3824:
[----:B------:R-:W-:Y:S05]  /*167c0*/  BSYNC B0 ;  /* 0x0000000000007941 */ /* 0x000fea0003800000 */
.L_x_3822:
        /* <DEDUP_REMOVED lines=45> */
.L_x_3821:
[----:B------:R-:W-:Y:S05]  /*16aa0*/  BSYNC B1 ;  /* 0x0000000000017941 */ /* 0x000fea0003800000 */
.L_x_3820:
        /* <DEDUP_REMOVED lines=412> */
.L_x_3816:
[----:B------:R-:W-:Y:S05]  /*18470*/  @!P5 BRA `(.L_x_3825) ;  /* 0x000000380018d947 */ /* 0x000fea0003800000 */
[C---:B------:R-:W-:Y:S01]  /*18480*/  SHF.L.U64.HI R216, R138.reuse, 0x5, R139 ;  /* 0x000000058ad87819 */ /* 0x040fe2000001028b */
[----:B------:R-:W-:Y:S01]  /*18490*/  IMAD.SHL.U32 R225, R138, 0x20, RZ ;  /* 0x000000208ae17824 */ /* 0x000fe200078e00ff */
[C---:B------:R-:W-:Y:S01]  /*184a0*/  SHF.L.U64.HI R220, R134.reuse, 0x5, R135 ;  /* 0x0000000586dc7819 */ /* 0x040fe20000010287 */
[----:B------:R-:W-:Y:S01]  /*184b0*/  IMAD.SHL.U32 R227, R134, 0x20, RZ ;  /* 0x0000002086e37824 */ /* 0x000fe200078e00ff */
[----:B------:R-:W-:Y:S01]  /*184c0*/  MOV R0, R3 ;  /* 0x0000000300007202 */ /* 0x000fe20000000f00 */
[----:B------:R-:W-:-:S07]  /*184d0*/  IMAD.MOV.U32 R137, RZ, RZ, R132 ;  /* 0x000000ffff897224 */ /* 0x000fce00078e0084 */
.L_x_3834:
        /* <DEDUP_REMOVED lines=81> */
.L_x_3827:
[----:B--2---:R-:W-:Y:S02]  /*189f0*/  R2UR UR4, R138 ;  /* 0x000000008a0472ca */ /* 0x004fe400000e0000 */
[----:B------:R-:W-:Y:S11]  /*18a00*/  R2UR UR5, R139 ;  /* 0x000000008b0572ca */ /* 0x000ff600000e0000 */
[----:B------:R-:W-:Y:S02]  /*18a10*/  @!UPT UIADD3 URZ, URZ, URZ, URZ ;  /* 0x0000003f3f3ff290 */ /* 0x000fe4000fffe03f */
[----:B-1----:R-:W2:Y:S02]  /*18a20*/  LD.E R8, desc[UR4][R2.64+0x40] ;  /* 0x0000400402087980 */ /* 0x002ea4000c101900 */
[----:B--2---:R-:W-:Y:S05]  /*18a30*/  IMAD.U32 R8, R8, -0x40, RZ ;  /* 0xffffffc008087824 */ /* 0x004fea00078e00ff */
[----:B------:R-:W-:Y:S02]  /*18a40*/  SHF.R.S32.HI R7, RZ, 0x1f, R8 ;  /* 0x0000001fff077819 */ /* 0x000fe40000011408 */
.L_x_3828:
[----:B------:R-:W-:Y:S05]  /*18a50*/  BSYNC B0 ;  /* 0x0000000000007941 */ /* 0x000fea0003800000 */
.L_x_3826:
        /* <DEDUP_REMOVED lines=38> */
[----:B------:R-:W-:Y:S04]  /*18cc0*/  ISETP.GT.AND P0, PT, R223, R206, PT ;  /* 0x000000cedf00720c */ /* 0x000fe80003f04270 */
        /* <DEDUP_REMOVED lines=277> */
[----:B------:R-:W-:Y:S02]  /*19e20*/  LOP3.LUT R4, RZ, R13, RZ, 0x33, !PT ;  /* 0x0000000dff047212 */ /* 0x000fe400078e33ff */
[----:B------:R-:W-:Y:S05]  /*19e30*/  ISETP.NE.AND P2, PT, R13, RZ, PT ;  /* 0x000000ff0d00720c */ /* 0x000fea0003f45270 */
        /* <DEDUP_REMOVED lines=26> */
.L_x_3832:
[----:B------:R-:W-:Y:S02]  /*19fe0*/  R2UR UR4, R138 ;  /* 0x000000008a0472ca */ /* 0x000fe400000e0000 */
[----:B------:R-:W-:Y:S11]  /*19ff0*/  R2UR UR5, R139 ;  /* 0x000000008b0572ca */ /* 0x000ff600000e0000 */
[----:B------:R-:W-:Y:S02]  /*1a000*/  @!UPT UIADD3 URZ, URZ, URZ, URZ ;  /* 0x0000003f3f3ff290 */ /* 0x000fe4000fffe03f */
[----:B------:R-:W2:Y:S02]  /*1a010*/  LD.E R8, desc[UR4][R2.64+0x38] ;  /* 0x0000380402087980 */ /* 0x000ea4000c101900 */
[----:B--2---:R-:W-:Y:S05]  /*1a020*/  IMAD.U32 R8, R8, -0x40, RZ ;  /* 0xffffffc008087824 */ /* 0x004fea00078e00ff */
[----:B------:R-:W-:Y:S02]  /*1a030*/  SHF.R.S32.HI R7, RZ, 0x1f, R8 ;  /* 0x0000001fff077819 */ /* 0x000fe40000011408 */
.L_x_3833:
[----:B------:R-:W-:Y:S05]  /*1a040*/  BSYNC B0 ;  /* 0x0000000000007941 */ /* 0x000fea0003800000 */
.L_x_3831:
        /* <DEDUP_REMOVED lines=43> */
.L_x_3830:
[----:B------:R-:W-:Y:S05]  /*1a300*/  BSYNC B1 ;  /* 0x0000000000017941 */ /* 0x000fea0003800000 */
.L_x_3829:
        /* <DEDUP_REMOVED lines=67> */
[-CC-:B------:R-:W-:Y:S01]  /*1a740*/  FFMA.FTZ R168, R146, R134.reuse, -R155.reuse ;  /* 0x0000008692a87223 */ /* 0x180fe2000001089b */
[-CC-:B------:R-:W-:Y:S01]  /*1a750*/  FFMA.FTZ R175, R140, R134.reuse, -R155.reuse ;  /* 0x000000868caf7223 */ /* 0x180fe2000001089b */
[----:B------:R-:W-:Y:S01]  /*1a760*/  LDSM.16.MT88.4 R144, [R203+0xe800] ;  /* 0x00e80000cb90783b */ /* 0x000fe20000004200 */
[-C--:B------:R-:W-:Y:S01]  /*1a770*/  FFMA.FTZ R183, R148, R134.reuse, -R155 ;  /* 0x0000008694b77223 */ /* 0x080fe2000001089b */
[----:B------:R-:W-:Y:S01]  /*1a780*/  FFMA.FTZ R209, R156, R134, -R159 ;  /* 0x000000869cd17223 */ /* 0x000fe2000001089f */
        /* <DEDUP_REMOVED lines=24> */
[----:B------:R-:W-:Y:S01]  /*1a910*/  FFMA.FTZ R233, R152, R134, -R155 ;  /* 0x0000008698e97223 */ /* 0x000fe2000001089b */
        /* <DEDUP_REMOVED lines=15> */
[C---:B------:R-:W-:Y:S01]  /*1aa10*/  FMUL.FTZ R46, R0.reuse, R46 ;  /* 0x0000002e002e7220 */ /* 0x040fe20000410000 */
        /* <DEDUP_REMOVED lines=46> */
[----:B------:R-:W-:Y:S01]  /*1ad00*/  ISETP.GT.AND P0, PT, R223, R206, PT ;  /* 0x000000cedf00720c */ /* 0x000fe20003f04270 */
[C---:B------:R-:W-:Y:S01]  /*1ad10*/  FMUL.FTZ R12, R2.reuse, R120 ;  /* 0x00000078020c7220 */ /* 0x040fe20000410000 */
[----:B------:R-:W-:Y:S03]  /*1ad20*/  FMUL.FTZ R13, R2, R121 ;  /* 0x00000079020d7220 */ /* 0x000fe60000410000 */
[C---:B------:R-:W-:Y:S01]  /*1ad30*/  FMUL.FTZ R14, R0.reuse, R122 ;  /* 0x0000007a000e7220 */ /* 0x040fe20000410000 */
[C---:B------:R-:W-:Y:S02]  /*1ad40*/  FMUL.FTZ R15, R0.reuse, R123 ;  /* 0x0000007b000f7220 */ /* 0x040fe40000410000 */
[----:B------:R-:W-:Y:S01]  /*1ad50*/  LDSM.16.MT88.4 R120, [R203+0xc800] ;  /* 0x00c80000cb78783b */ /* 0x000fe20000004200 */
[C---:B------:R-:W-:Y:S01]  /*1ad60*/  FMUL.FTZ R82, R0.reuse, R82 ;  /* 0x0000005200527220 */ /* 0x040fe20000410000 */
[----:B------:R-:W-:Y:S01]  /*1ad70*/  FMUL.FTZ R83, R0, R83 ;  /* 0x0000005300537220 */ /* 0x000fe20000410000 */
[-C--:B------:R-:W-:Y:S01]  /*1ad80*/  FFMA.FTZ R170, R172, R134.reuse, -R159 ;  /* 0x00000086acaa7223 */ /* 0x080fe2000001089f */
[----:B------:R-:W-:Y:S01]  /*1ad90*/  FFMA.FTZ R172, R142, R134, -R155 ;  /* 0x000000868eac7223 */ /* 0x000fe2000001089b */
[C---:B------:R-:W-:Y:S01]  /*1ada0*/  HMMA.16816.F32.BF16 R12, R128.reuse, R20, R12 ;  /* 0x00000014800c723c */ /* 0x040fe2000004180c */
[----:B------:R-:W-:Y:S02]  /*1adb0*/  MUFU.EX2 R175, R175 ;  /* 0x000000af00af7308 */ /* 0x000fe40000000800 */
[----:B------:R-:W-:Y:S01]  /*1adc0*/  LDSM.16.MT88.4 R140, [R204+0xe800] ;  /* 0x00e80000cc8c783b */ /* 0x000fe20000004200 */
[C---:B------:R-:W-:Y:S01]  /*1add0*/  FMUL.FTZ R84, R2.reuse, R84 ;  /* 0x0000005402547220 */ /* 0x040fe20000410000 */
[C---:B------:R-:W-:Y:S01]  /*1ade0*/  FMUL.FTZ R85, R2.reuse, R85 ;  /* 0x0000005502557220 */ /* 0x040fe20000410000 */
[C---:B------:R-:W-:Y:S05]  /*1adf0*/  HMMA.16816.F32.BF16 R16, R128.reuse, R22, R16 ;  /* 0x000000168010723c */ /* 0x040fea0000041810 */
[----:B------:R-:W-:Y:S01]  /*1ae00*/  MUFU.EX2 R170, R170 ;  /* 0x000000aa00aa7308 */ /* 0x000fe20000000800 */
[C---:B------:R-:W-:Y:S01]  /*1ae10*/  FMUL.FTZ R20, R2.reuse, R112 ;  /* 0x0000007002147220 */ /* 0x040fe20000410000 */
[----:B------:R-:W-:Y:S01]  /*1ae20*/  FMUL.FTZ R21, R2, R113 ;  /* 0x0000007102157220 */ /* 0x000fe20000410000 */
[C---:B------:R-:W-:Y:S03]  /*1ae30*/  FMUL.FTZ R22, R0.reuse, R114 ;  /* 0x0000007200167220 */ /* 0x040fe60000410000 */
[C---:B------:R-:W-:Y:S02]  /*1ae40*/  FMUL.FTZ R23, R0.reuse, R115 ;  /* 0x0000007300177220 */ /* 0x040fe40000410000 */
[----:B------:R-:W-:Y:S01]  /*1ae50*/  LDSM.16.MT88.4 R112, [R205+0xc800] ;  /* 0x00c80000cd70783b */ /* 0x000fe20000004200 */
[C---:B------:R-:W-:Y:S01]  /*1ae60*/  FMUL.FTZ R86, R0.reuse, R86 ;  /* 0x0000005600567220 */ /* 0x040fe20000410000 */
[----:B------:R-:W-:Y:S01]  /*1ae70*/  FMUL.FTZ R87, R0, R87 ;  /* 0x0000005700577220 */ /* 0x000fe20000410000 */
[-CC-:B------:R-:W-:Y:S01]  /*1ae80*/  FFMA.FTZ R166, R166, R134.reuse, -R159.reuse ;  /* 0x00000086a6a67223 */ /* 0x180fe2000001089f */
[-C--:B------:R-:W-:Y:S01]  /*1ae90*/  FFMA.FTZ R169, R226, R134.reuse, -R159 ;  /* 0x00000086e2a97223 */ /* 0x080fe2000001089f */
[C---:B------:R-:W-:Y:S01]  /*1aea0*/  HMMA.16816.F32.BF16 R20, R128.reuse, R28, R20 ;  /* 0x0000001c8014723c */ /* 0x040fe20000041814 */
[----:B------:R-:W-:Y:S02]  /*1aeb0*/  MUFU.EX2 R172, R172 ;  /* 0x000000ac00ac7308 */ /* 0x000fe40000000800 */
[-C--:B------:R-:W-:Y:S01]  /*1aec0*/  FFMA.FTZ R171, R224, R134.reuse, -R155 ;  /* 0x00000086e0ab7223 */ /* 0x080fe2000001089b */
[--C-:B------:R-:W-:Y:S01]  /*1aed0*/  FFMA.FTZ R224, R157, R134, -R159.reuse ;  /* 0x000000869de07223 */ /* 0x100fe2000001089f */
[C---:B------:R-:W-:Y:S01]  /*1aee0*/  FMUL.FTZ R88, R2.reuse, R88 ;  /* 0x0000005802587220 */ /* 0x040fe20000410000 */
[C---:B------:R-:W-:Y:S05]  /*1aef0*/  HMMA.16816.F32.BF16 R24, R128.reuse, R30, R24 ;  /* 0x0000001e8018723c */ /* 0x040fea0000041818 */
[----:B------:R-:W-:Y:S01]  /*1af00*/  MUFU.EX2 R166, R166 ;  /* 0x000000a600a67308 */ /* 0x000fe20000000800 */
[C---:B------:R-:W-:Y:S01]  /*1af10*/  FMUL.FTZ R28, R2.reuse, R104 ;  /* 0x00000068021c7220 */ /* 0x040fe20000410000 */
[----:B------:R-:W-:Y:S01]  /*1af20*/  FMUL.FTZ R29, R2, R105 ;  /* 0x00000069021d7220 */ /* 0x000fe20000410000 */
[C---:B------:R-:W-:Y:S03]  /*1af30*/  FMUL.FTZ R30, R0.reuse, R106 ;  /* 0x0000006a001e7220 */ /* 0x040fe60000410000 */
[----:B------:R-:W-:Y:S02]  /*1af40*/  FMUL.FTZ R31, R0, R107 ;  /* 0x0000006b001f7220 */ /* 0x000fe40000410000 */
[----:B------:R-:W2:Y:S01]  /*1af50*/  LDSM.16.MT88.4 R104, [R202+0xe000] ;  /* 0x00e00000ca68783b */ /* 0x000ea20000004200 */
[----:B------:R-:W-:Y:S01]  /*1af60*/  FMUL.FTZ R89, R2, R89 ;  /* 0x0000005902597220 */ /* 0x000fe20000410000 */
[C---:B------:R-:W-:Y:S01]  /*1af70*/  FMUL.FTZ R90, R0.reuse, R90 ;  /* 0x0000005a005a7220 */ /* 0x040fe20000410000 */
[----:B------:R-:W-:Y:S01]  /*1af80*/  FMUL.FTZ R91, R0, R91 ;  /* 0x0000005b005b7220 */ /* 0x000fe20000410000 */
[----:B------:R-:W4:Y:S01]  /*1af90*/  MUFU.EX2 R169, R169 ;  /* 0x000000a900a97308 */ /* 0x000f220000000800 */
[C---:B------:R-:W-:Y:S03]  /*1afa0*/  HMMA.16816.F32.BF16 R28, R128.reuse, R124, R28 ;  /* 0x0000007c801c723c */ /* 0x040fe6000004181c */
[C---:B------:R-:W-:Y:S01]  /*1afb0*/  FMUL.FTZ R92, R2.reuse, R92 ;  /* 0x0000005c025c7220 */ /* 0x040fe20000410000 */
[----:B------:R-:W-:Y:S01]  /*1afc0*/  FMUL.FTZ R93, R2, R93 ;  /* 0x0000005d025d7220 */ /* 0x000fe20000410000 */
[C---:B------:R-:W-:Y:S01]  /*1afd0*/  FMUL.FTZ R94, R0.reuse, R94 ;  /* 0x0000005e005e7220 */ /* 0x040fe20000410000 */
[C---:B------:R-:W-:Y:S01]  /*1afe0*/  HMMA.16816.F32.BF16 R32, R128.reuse, R126, R32 ;  /* 0x0000007e8020723c */ /* 0x040fe20000041820 */
[----:B------:R-:W-:Y:S02]  /*1aff0*/  LDSM.16.MT88.4 R124, [R202+0xc800] ;  /* 0x00c80000ca7c783b */ /* 0x000fe40000004200 */
[----:B------:R-:W4:Y:S02]  /*1b000*/  MUFU.EX2 R171, R171 ;  /* 0x000000ab00ab7308 */ /* 0x000f240000000800 */
[----:B------:R-:W-:Y:S01]  /*1b010*/  FMUL.FTZ R95, R0, R95 ;  /* 0x0000005f005f7220 */ /* 0x000fe20000410000 */
[C---:B---3--:R-:W-:Y:S07]  /*1b020*/  HMMA.16816.F32.BF16 R36, R128.reuse, R116, R36 ;  /* 0x000000748024723c */ /* 0x048fee0000041824 */
[----:B------:R-:W-:Y:S01]  /*1b030*/  MUFU.EX2 R183, R183 ;  /* 0x000000b700b77308 */ /* 0x000fe20000000800 */
[C---:B------:R-:W-:Y:S01]  /*1b040*/  FMUL.FTZ R96, R2.reuse, R96 ;  /* 0x0000006002607220 */ /* 0x040fe20000410000 */
[C---:B------:R-:W-:Y:S01]  /*1b050*/  HMMA.16816.F32.BF16 R40, R128.reuse, R118, R40 ;  /* 0x000000768028723c */ /* 0x040fe20000041828 */
[----:B------:R-:W-:Y:S02]  /*1b060*/  LDSM.16.MT88.4 R116, [R204+0xc800] ;  /* 0x00c80000cc74783b */ /* 0x000fe40000004200 */
[----:B------:R-:W-:Y:S03]  /*1b070*/  FMUL.FTZ R97, R2, R97 ;  /* 0x0000006102617220 */ /* 0x000fe60000410000 */
[C---:B-1----:R-:W-:Y:S02]  /*1b080*/  HMMA.16816.F32.BF16 R44, R128.reuse, R108, R44 ;  /* 0x0000006c802c723c */ /* 0x042fe4000004182c */
[----:B------:R-:W-:Y:S03]  /*1b090*/  MUFU.EX2 R209, R209 ;  /* 0x000000d100d17308 */ /* 0x000fe60000000800 */
[C---:B------:R-:W-:Y:S01]  /*1b0a0*/  FMUL.FTZ R98, R0.reuse, R98 ;  /* 0x0000006200627220 */ /* 0x040fe20000410000 */
[C---:B------:R-:W-:Y:S01]  /*1b0b0*/  HMMA.16816.F32.BF16 R48, R128.reuse, R110, R48 ;  /* 0x0000006e8030723c */ /* 0x040fe20000041830 */
[----:B------:R-:W1:Y:S05]  /*1b0c0*/  LDSM.16.MT88.4 R108, [R205+0x10000] ;  /* 0x01000000cd6c783b */ /* 0x000e6a0000004200 */
[----:B------:R-:W-:Y:S01]  /*1b0d0*/  MUFU.EX2 R233, R233 ;  /* 0x000000e900e97308 */ /* 0x000fe20000000800 */
[----:B------:R-:W-:Y:S01]  /*1b0e0*/  FMUL.FTZ R99, R0, R99 ;  /* 0x0000006300637220 */ /* 0x000fe20000410000 */
[C---:B-----5:R-:W-:Y:S03]  /*1b0f0*/  HMMA.16816.F32.BF16 R52, R128.reuse, R100, R52 ;  /* 0x000000648034723c */ /* 0x060fe60000041834 */
[-C--:B------:R-:W-:Y:S03]  /*1b100*/  FFMA.FTZ R181, R174, R134.reuse, -R159 ;  /* 0x00000086aeb57223 */ /* 0x080fe6000001089f */
[C---:B------:R-:W-:Y:S01]  /*1b110*/  HMMA.16816.F32.BF16 R56, R128.reuse, R102, R56 ;  /* 0x000000668038723c */ /* 0x040fe20000041838 */
[----:B------:R-:W3:Y:S01]  /*1b120*/  LDSM.16.MT88.4 R100, [R204+0x10000] ;  /* 0x01000000cc64783b */ /* 0x000ee20000004200 */
[----:B------:R-:W-:Y:S03]  /*1b130*/  MUFU.EX2 R224, R224 ;  /* 0x000000e000e07308 */ /* 0x000fe60000000800 */
[-C--:B------:R-:W-:Y:S01]  /*1b140*/  FFMA.FTZ R174, R150, R134.reuse, -R155 ;  /* 0x0000008696ae7223 */ /* 0x080fe2000001089b */
[C---:B--2---:R-:W-:Y:S03]  /*1b150*/  HMMA.16816.F32.BF16 R60, R128.reuse, R104, R60 ;  /* 0x00000068803c723c */ /* 0x044fe6000004183c */
[----:B------:R-:W-:Y:S03]  /*1b160*/  LDSM.16.MT88.4 R148, [R202+0xf000] ;  /* 0x00f00000ca94783b */ /* 0x000fe60000004200 */
[----:B------:R-:W-:Y:S01]  /*1b170*/  MUFU.EX2 R181, R181 ;  /* 0x000000b500b57308 */ /* 0x000fe20000000800 */
[-C--:B------:R-:W-:Y:S01]  /*1b180*/  FFMA.FTZ R177, R222, R134.reuse, -R159 ;  /* 0x00000086deb17223 */ /* 0x080fe2000001089f */
[C---:B------:R-:W-:Y:S03]  /*1b190*/  HMMA.16816.F32.BF16 R64, R128.reuse, R106, R64 ;  /* 0x0000006a8040723c */ /* 0x040fe60000041840 */
[----:B------:R-:W2:Y:S01]  /*1b1a0*/  LDSM.16.MT88.4 R104, [R203+0x10000] ;  /* 0x01000000cb68783b */ /* 0x000ea20000004200 */
[-C--:B------:R-:W-:Y:S01]  /*1b1b0*/  FFMA.FTZ R222, R154, R134.reuse, -R155 ;  /* 0x000000869ade7223 */ /* 0x080fe2000001089b */
[-C--:B------:R-:W-:Y:S01]  /*1b1c0*/  FFMA.FTZ R182, R182, R134.reuse, -R159 ;  /* 0x00000086b6b67223 */ /* 0x080fe2000001089f */
[-C--:B------:R-:W-:Y:S02]  /*1b1d0*/  FFMA.FTZ R179, R180, R134.reuse, -R155 ;  /* 0x00000086b4b37223 */ /* 0x080fe4000001089b */
[----:B------:R-:W-:Y:S03]  /*1b1e0*/  MUFU.EX2 R177, R177 ;  /* 0x000000b100b17308 */ /* 0x000fe60000000800 */
[-C--:B------:R-:W-:Y:S01]  /*1b1f0*/  FFMA.FTZ R180, R158, R134.reuse, -R159 ;  /* 0x000000869eb47223 */ /* 0x080fe2000001089f */
[-C--:B------:R-:W-:Y:S01]  /*1b200*/  FFMA.FTZ R178, R178, R134.reuse, -R155 ;  /* 0x00000086b2b27223 */ /* 0x080fe2000001089b */
[-CC-:B------:R-:W-:Y:S01]  /*1b210*/  FFMA.FTZ R176, R176, R134.reuse, -R159.reuse ;  /* 0x00000086b0b07223 */ /* 0x180fe2000001089f */
[-C--:B------:R-:W-:Y:S01]  /*1b220*/  FFMA.FTZ R159, R153, R134.reuse, -R159 ;  /* 0x00000086999f7223 */ /* 0x080fe2000001089f */
[-CC-:B------:R-:W-:Y:S01]  /*1b230*/  FFMA.FTZ R135, R135, R134.reuse, -R155.reuse ;  /* 0x0000008687877223 */ /* 0x180fe2000001089b */
[----:B------:R-:W-:Y:S01]  /*1b240*/  FFMA.FTZ R155, R133, R134, -R155 ;  /* 0x00000086859b7223 */ /* 0x000fe2000001089b */
[C---:B-1----:R-:W-:Y:S01]  /*1b250*/  HMMA.16816.F32.BF16 R68, R128.reuse, R108, R68 ;  /* 0x0000006c8044723c */ /* 0x042fe20000041844 */
[----:B------:R1:W-:Y:S02]  /*1b260*/  MUFU.EX2 R235, R159 ;  /* 0x0000009f00eb7308 */ /* 0x0003e40000000800 */
[----:B------:R-:W-:Y:S01]  /*1b270*/  FFMA.FTZ R167, R2, R231, R167 ;  /* 0x000000e702a77223 */ /* 0x000fe200000100a7 */
[----:B------:R-:W-:Y:S01]  /*1b280*/  FFMA.FTZ R165, R0, R229, R165 ;  /* 0x000000e500a57223 */ /* 0x000fe200000100a5 */
[----:B------:R-:W-:Y:S01]  /*1b290*/  MOV R0, R3 ;  /* 0x0000000300007202 */ /* 0x000fe20000000f00 */
[C---:B------:R-:W-:Y:S01]  /*1b2a0*/  HMMA.16816.F32.BF16 R72, R128.reuse, R110, R72 ;  /* 0x0000006e8048723c */ /* 0x040fe20000041848 */
[----:B------:R-:W5:Y:S04]  /*1b2b0*/  LDSM.16.MT88.4 R108, [R202+0x10000] ;  /* 0x01000000ca6c783b */ /* 0x000f680000004200 */
[----:B------:R2:W-:Y:S01]  /*1b2c0*/  MUFU.EX2 R134, R155 ;  /* 0x0000009b00867308 */ /* 0x0005e20000000800 */
[----:B------:R-:W-:Y:S01]  /*1b2d0*/  FADD.FTZ R164, R164, R167 ;  /* 0x000000a7a4a47221 */ /* 0x000fe20000010000 */
[C---:B---3--:R-:W-:Y:S08]  /*1b2e0*/  HMMA.16816.F32.BF16 R76, R128.reuse, R100, R76 ;  /* 0x00000064804c723c */ /* 0x048ff0000004184c */
[----:B------:R-:W3:Y:S01]  /*1b2f0*/  MUFU.EX2 R182, R182 ;  /* 0x000000b600b67308 */ /* 0x000ee20000000800 */
[C---:B------:R-:W-:Y:S01]  /*1b300*/  HMMA.16816.F32.BF16 R80, R128.reuse, R102, R80 ;  /* 0x000000668050723c */ /* 0x040fe20000041850 */
[----:B-1----:R-:W-:Y:S02]  /*1b310*/  LDSM.16.MT88.4 R156, [R204+0xf800] ;  /* 0x00f80000cc9c783b */ /* 0x002fe40000004200 */
[----:B----4-:R-:W-:Y:S01]  /*1b320*/  F2FP.BF16.F32.PACK_AB R100, R169, R166 ;  /* 0x000000a6a964723e */ /* 0x010fe200000010ff */
[----:B------:R-:W-:Y:S01]  /*1b330*/  FADD.FTZ R165, R161, R165 ;  /* 0x000000a5a1a57221 */ /* 0x000fe20000010000 */
[----:B------:R-:W-:Y:S04]  /*1b340*/  F2FP.BF16.F32.PACK_AB R101, R168, R171 ;  /* 0x000000aba865723e */ /* 0x000fe800000010ff */
[----:B------:R-:W-:Y:S01]  /*1b350*/  MUFU.EX2 R179, R179 ;  /* 0x000000b300b37308 */ /* 0x000fe20000000800 */
[----:B--2---:R-:W-:Y:S01]  /*1b360*/  LDSM.16.MT88.4 R152, [R205+0xf800] ;  /* 0x00f80000cd98783b */ /* 0x004fe20000004200 */
[C---:B------:R-:W-:Y:S03]  /*1b370*/  HMMA.16816.F32.BF16 R84, R128.reuse, R104, R84 ;  /* 0x000000688054723c */ /* 0x040fe60000041854 */
[----:B------:R-:W-:Y:S01]  /*1b380*/  F2FP.BF16.F32.PACK_AB R102, R173, R170 ;  /* 0x000000aaad66723e */ /* 0x000fe200000010ff */
[----:B------:R-:W-:Y:S01]  /*1b390*/  FADD.FTZ R163, R163, R164 ;  /* 0x000000a4a3a37221 */ /* 0x000fe20000010000 */
[----:B------:R-:W-:Y:S01]  /*1b3a0*/  F2FP.BF16.F32.PACK_AB R103, R175, R172 ;  /* 0x000000acaf67723e */ /* 0x000fe200000010ff */
        /* <DEDUP_REMOVED lines=8> */
[C---:B-----5:R-:W-:Y:S03]  /*1b430*/  HMMA.16816.F32.BF16 R92, R128.reuse, R108, R92 ;  /* 0x0000006c805c723c */ /* 0x060fe6000004185c */
        /* <DEDUP_REMOVED lines=51> */
[----:B-----5:R-:W-:Y:S01]  /*1b770*/  F2FP.BF16.F32.PACK_AB R107, R183, R174 ;  /* 0x000000aeb76b723e */ /* 0x020fe200000010ff */
        /* <DEDUP_REMOVED lines=86> */
.L_x_3825:
        /* <DEDUP_REMOVED lines=11> */
[C---:B------:R-:W-:Y:S02]  /*1bd90*/  IMAD.IADD R13, R11.reuse, 0x1, -R0 ;  /* 0x000000010b0d7824 */ /* 0x040fe400078e0a00 */
[----:B------:R-:W-:Y:S02]  /*1bda0*/  LOP3.LUT R0, R2, 0xfffffff0, RZ, 0xc0, !PT ;  /* 0xfffffff002007812 */ /* 0x000fe400078ec0ff */
[----:B------:R-:W-:Y:S02]  /*1bdb0*/  SHF.R.S32.HI R2, RZ, 0x4, R2 ;  /* 0x00000004ff027819 */ /* 0x000fe40000011402 */
[----:B------:R-:W-:Y:S01]  /*1bdc0*/  SHF.R.S32.HI R4, RZ, 0x1f, R13 ;  /* 0x0000001fff047819 */ /* 0x000fe2000001140d */
[----:B------:R-:W-:-:S03]  /*1bdd0*/  IMAD.IADD R0, R11, 0x1, -R0 ;  /* 0x000000010b007824 */ /* 0x000fc600078e0a00 */
        /* <DEDUP_REMOVED lines=10> */
.L_x_3842:
        /* <DEDUP_REMOVED lines=199> */
[----:B------:R2:W5:Y:S01]  /*1caf0*/  LD.E.64 R112, desc[UR10][R8.64+0xa8] ;  /* 0x0000a80a08707980 */ /* 0x000562000c101b00 */
[----:B------:R-:W-:Y:S01]  /*1cb00*/  IADD3 R20, R2, 0x20, RZ ;  /* 0x0000002002147810 */ /* 0x000fe20007ffe0ff */
[----:B------:R-:W-:Y:S01]  /*1cb10*/  BSSY B0, `(.L_x_3836) ;  /* 0x0000059000007945 */ /* 0x000fe20003800000 */
[----:B------:R-:W-:-:S02]  /*1cb20*/  ISETP.GE.AND P4, PT, R22, R13, PT ;  /* 0x0000000d1600720c */ /* 0x000fc40003f86270 */
[----:B------:R-:W3:Y:S01]  /*1cb30*/  @P0 MUFU.LG2 R10, R10 ;  /* 0x0000000a000a0308 */ /* 0x000ee20000000c00 */
[-C--:B------:R-:W-:Y:S02]  /*1cb40*/  ISETP.GE.AND P2, PT, R20, R13.reuse, PT ;  /* 0x0000000d1400720c */ /* 0x080fe40003f46270 */
[----:B----4-:R-:W-:Y:S02]  /*1cb50*/  IADD3 R12, R2, 0x8, RZ ;  /* 0x00000008020c7810 */ /* 0x010fe40007ffe0ff */
[----:B------:R-:W-:Y:S02]  /*1cb60*/  SHF.L.U32 R20, R213, 0x6, RZ ;  /* 0x00000006d5147819 */ /* 0x000fe400000006ff */
[----:B------:R-:W-:Y:S02]  /*1cb70*/  ISETP.GE.AND P6, PT, R12, R13, PT ;  /* 0x0000000d0c00720c */ /* 0x000fe40003fc6270 */
[----:B------:R-:W-:Y:S02]  /*1cb80*/  IADD3 R12, R2, 0x28, RZ ;  /* 0x00000028020c7810 */ /* 0x000fe40007ffe0ff */
[----:B------:R-:W-:-:S02]  /*1cb90*/  SHF.L.U32 R22, R0, 0x2, RZ ;  /* 0x0000000200167819 */ /* 0x000fc400000006ff */
[----:B------:R-:W-:Y:S01]  /*1cba0*/  ISETP.GE.AND P1, PT, R12, R13, PT ;  /* 0x0000000d0c00720c */ /* 0x000fe20003f26270 */
[----:B-1----:R-:W-:Y:S01]  /*1cbb0*/  @P3 FMUL.FTZ R12, R11, 0.69314718246459960938 ;  /* 0x3f3172180b0c3820 */ /* 0x002fe20000410000 */
[----:B------:R-:W-:Y:S01]  /*1cbc0*/  SHF.R.S32.HI R23, RZ, 0x1f, R22 ;  /* 0x0000001fff177819 */ /* 0x000fe20000011416 */
[----:B---3--:R-:W-:Y:S01]  /*1cbd0*/  @P0 FMUL.FTZ R10, R10, 0.69314718246459960938 ;  /* 0x3f3172180a0a0820 */ /* 0x008fe20000410000 */
[----:B------:R-:W-:Y:S02]  /*1cbe0*/  IADD3 R28, R2, 0x10, RZ ;  /* 0x00000010021c7810 */ /* 0x000fe40007ffe0ff */
[----:B--2---:R-:W-:Y:S01]  /*1cbf0*/  MOV R8, 0xff800000 ;  /* 0xff80000000087802 */ /* 0x004fe20000000f00 */
[----:B-----5:R-:W-:Y:S01]  /*1cc00*/  @P3 FFMA.FTZ R8, R5, R132, R12 ;  /* 0x0000008405083223 */ /* 0x020fe2000001000c */
[----:B------:R-:W-:Y:S01]  /*1cc10*/  LEA.HI R9, R0, R0, RZ, 0x1 ;  /* 0x0000000000097211 */ /* 0x000fe200078f08ff */
[C---:B------:R-:W-:Y:S01]  /*1cc20*/  IMAD.WIDE R22, R2.reuse, 0xc0, R22 ;  /* 0x000000c002167825 */ /* 0x040fe200078e0216 */
[----:B------:R-:W-:-:S02]  /*1cc30*/  SHF.L.U32 R12, R2, 0x6, RZ ;  /* 0x00000006020c7819 */ /* 0x000fc400000006ff */
[C---:B------:R-:W-:Y:S02]  /*1cc40*/  LOP3.LUT R11, R9.reuse, 0xffffffe, RZ, 0xc0, !PT ;  /* 0x0ffffffe090b7812 */ /* 0x040fe400078ec0ff */
[----:B------:R-:W-:Y:S02]  /*1cc50*/  LOP3.LUT R12, R12, 0x1c0, RZ, 0xc0, !PT ;  /* 0x000001c00c0c7812 */ /* 0x000fe400078ec0ff */
[----:B------:R-:W-:Y:S02]  /*1cc60*/  SHF.L.U32 R21, R9, 0x2, RZ ;  /* 0x0000000209157819 */ /* 0x000fe400000006ff */
[----:B------:R-:W-:Y:S02]  /*1cc70*/  IADD3 R11, R0, -R11, RZ ;  /* 0x8000000b000b7210 */ /* 0x000fe40007ffe0ff */
[----:B------:R-:W-:Y:S02]  /*1cc80*/  LOP3.LUT R21, R12, 0x38, R21, 0xf8, !PT ;  /* 0x000000380c157812 */ /* 0x000fe400078ef815 */
[----:B------:R-:W-:-:S02]  /*1cc90*/  SHF.R.U32.HI R12, RZ, 0x3, R12 ;  /* 0x00000003ff0c7819 */ /* 0x000fc4000001160c */
[----:B------:R-:W-:Y:S01]  /*1cca0*/  MOV R9, 0xff800000 ;  /* 0xff80000000097802 */ /* 0x000fe20000000f00 */
[----:B------:R-:W-:Y:S01]  /*1ccb0*/  @P0 FFMA.FTZ R9, R5, R3, R10 ;  /* 0x0000000305090223 */ /* 0x000fe2000001000a */
[----:B------:R-:W-:Y:S01]  /*1ccc0*/  LOP3.LUT R12, R21, R12, RZ, 0x3c, !PT ;  /* 0x0000000c150c7212 */ /* 0x000fe200078e3cff */
[----:B------:R-:W-:Y:S01]  /*1ccd0*/  BAR.SYNC.DEFER_BLOCKING 0x0 ;  /* 0x0000000000007b1d */ /* 0x000fe20000010000 */
[----:B------:R-:W-:Y:S02]  /*1cce0*/  ISETP.GE.AND P5, PT, R28, R13, PT ;  /* 0x0000000d1c00720c */ /* 0x000fe40003fa6270 */
[----:B------:R-:W-:Y:S02]  /*1ccf0*/  LEA R3, R11, R12, 0x2 ;  /* 0x0000000c0b037211 */ /* 0x000fe400078e10ff */
[----:B------:R-:W-:Y:S02]  /*1cd00*/  LOP3.LUT R15, R15, 0xffffffe0, RZ, 0xc0, !PT ;  /* 0xffffffe00f0f7812 */ /* 0x000fe400078ec0ff */
[----:B------:R-:W-:-:S02]  /*1cd10*/  LEA R3, R3, UR4, 0x2 ;  /* 0x0000000403037c11 */ /* 0x000fc4000f8e10ff */
[----:B------:R-:W-:-:S04]  /*1cd20*/  IADD3 R15, -R15, R14, RZ ;  /* 0x0000000e0f0f7210 */ /* 0x000fc80007ffe1ff */
        /* <DEDUP_REMOVED lines=40> */
[----:B-1----:R-:W-:Y:S01]  /*1cfb0*/  SHF.R.S32.HI R3, RZ, 0x1f, R0 ;  /* 0x0000001fff037819 */ /* 0x002fe20000011400 */
[----:B------:R-:W-:Y:S01]  /*1cfc0*/  IMAD R213, R213, -0x40, R214 ;  /* 0xffffffc0d5d57824 */ /* 0x000fe200078e02d6 */
[----:B------:R-:W-:-:S04]  /*1cfd0*/  IADD3 R0, P3, R0, R4, RZ ;  /* 0x0000000400007210 */ /* 0x000fc80007f7e0ff */
[----:B------:R-:W-:Y:S02]  /*1cfe0*/  LEA.HI.X.SX32 R3, R4, R3, 0x1, P3 ;  /* 0x0000000304037211 */ /* 0x000fe400018f0eff */
        /* <DEDUP_REMOVED lines=11> */
.L_x_3837:
[----:B------:R-:W-:Y:S05]  /*1d0a0*/  BSYNC B0 ;  /* 0x0000000000007941 */ /* 0x000fea0003800000 */
.L_x_3836:
        /* <DEDUP_REMOVED lines=71> */
[----:B--2---:R-:W-:Y:S05]  /*1d520*/  @P6 RET.REL.NODEC R212 `(_ZN5flash24flash_fwd_splitkv_kernelI23Flash_fwd_kernel_traitsILi192ELi64ELi64ELi4ELb0ELb0EN7cutlass10bfloat16_tE19Flash_kernel_traitsILi192ELi64ELi64ELi4ES3_EELb1ELb0ELb0ELb0ELb1ELb1ELb1ELb1EEEvNS_16Flash_fwd_paramsE) ;  /* 0xfffffe28d4b46950 */ /* 0x004fea0003c3ffff */
        /* <DEDUP_REMOVED lines=10> */
[----:B-1----:R-:W-:Y:S05]  /*1d5d0*/  RET.REL.NODEC R212 `(_ZN5flash24flash_fwd_splitkv_kernelI23Flash_fwd_kernel_traitsILi192ELi64ELi64ELi4ELb0ELb0EN7cutlass10bfloat16_tE19Flash_kernel_traitsILi192ELi64ELi64ELi4ES3_EELb1ELb0ELb0ELb0ELb1ELb1ELb1ELb1EEEvNS_16Flash_fwd_paramsE) ;  /* 0xfffffe28d4887950 */ /* 0x002fea0003c3ffff */
.L_x_3835:
[----:B------:R-:W-:Y:S01]  /*1d5e0*/  MOV R13, 0x2 ;  /* 0x00000002000d7802 */ /* 0x000fe20000000f00 */
[----:B------:R-:W-:Y:S01]  /*1d5f0*/  IMAD.MOV.U32 R10, RZ, RZ, 0x1f ;  /* 0x0000001fff0a7424 */ /* 0x000fe200078e00ff */
[----:B------:R-:W-:-:S07]  /*1d600*/  MOV R12, 0xffffffff ;  /* 0xffffffff000c7802 */ /* 0x000fce0000000f00 */
[----:B-1---5:R-:W-:Y:S05]  /*1d610*/  WARPSYNC.COLLECTIVE R12, `(.L_x_3838) ;  /* 0x000000000c087348 */ /* 0x022fea0003c00000 */
[----:B------:R2:W3:Y:S02]  /*1d620*/  SHFL.BFLY P0, R16, R231, R13, R10 ;  /* 0x0c00000de7107389 */ /* 0x0004e4000000000a */
[----:B-123-5:R-:W-:Y:S01]  /*1d630*/  ENDCOLLECTIVE ;  /* 0x000000000000791b */ /* 0x02efe20003800000 */
.L_x_3838:
[----:B------:R-:W-:Y:S02]  /*1d640*/  IMAD.MOV.U32 R14, RZ, RZ, R16 ;  /* 0x000000ffff0e7224 */ /* 0x000fe400078e0010 */
[----:B------:R-:W-:Y:S02]  /*1d650*/  IMAD.MOV.U32 R13, RZ, RZ, 0x1 ;  /* 0x00000001ff0d7424 */ /* 0x000fe400078e00ff */
[----:B------:R-:W-:-:S05]  /*1d660*/  FADD.FTZ R14, R14, R231 ;  /* 0x000000e70e0e7221 */ /* 0x000fca0000010000 */
[----:B------:R-:W-:-:S07]  /*1d670*/  MOV R231, R14 ;  /* 0x0000000e00e77202 */ /* 0x000fce0000000f00 */
[----:B------:R-:W-:Y:S05]  /*1d680*/  WARPSYNC.COLLECTIVE R12, `(.L_x_3839) ;  /* 0x000000000c087348 */ /* 0x000fea0003c00000 */
[----:B------:R1:W2:Y:S02]  /*1d690*/  SHFL.BFLY P0, R16, R231, R13, R10 ;  /* 0x0c00000de7107389 */ /* 0x0002a4000000000a */
[----:B-12---:R-:W-:Y:S01]  /*1d6a0*/  ENDCOLLECTIVE ;  /* 0x000000000000791b */ /* 0x006fe20003800000 */
.L_x_3839:
[----:B------:R-:W-:Y:S01]  /*1d6b0*/  MOV R231, R229 ;  /* 0x000000e500e77202 */ /* 0x000fe20000000f00 */
[----:B------:R-:W-:Y:S01]  /*1d6c0*/  IMAD.MOV.U32 R13, RZ, RZ, 0x2 ;  /* 0x00000002ff0d7424 */ /* 0x000fe200078e00ff */
[----:B------:R-:W-:-:S07]  /*1d6d0*/  MOV R11, R16 ;  /* 0x00000010000b7202 */ /* 0x000fce0000000f00 */
[----:B------:R-:W-:Y:S05]  /*1d6e0*/  WARPSYNC.COLLECTIVE R12, `(.L_x_3840) ;  /* 0x000000000c087348 */ /* 0x000fea0003c00000 */
[----:B------:R1:W2:Y:S02]  /*1d6f0*/  SHFL.BFLY P0, R16, R231, R13, R10 ;  /* 0x0c00000de7107389 */ /* 0x0002a4000000000a */
[----:B-12---:R-:W-:Y:S01]  /*1d700*/  ENDCOLLECTIVE ;  /* 0x000000000000791b */ /* 0x006fe20003800000 */
.L_x_3840:
[----:B------:R-:W-:Y:S01]  /*1d710*/  FADD.FTZ R11, R14, R11 ;  /* 0x0000000b0e0b7221 */ /* 0x000fe20000010000 */
[----:B------:R-:W-:Y:S01]  /*1d720*/  FADD.FTZ R15, R16, R229 ;  /* 0x000000e5100f7221 */ /* 0x000fe20000010000 */
[----:B------:R-:W-:-:S04]  /*1d730*/  MOV R13, 0x1 ;  /* 0x00000001000d7802 */ /* 0x000fc80000000f00 */
[----:B------:R-:W-:-:S07]  /*1d740*/  MOV R231, R15 ;  /* 0x0000000f00e77202 */ /* 0x000fce0000000f00 */
[----:B------:R-:W-:Y:S05]  /*1d750*/  WARPSYNC.COLLECTIVE R12, `(.L_x_3841) ;  /* 0x000000000c087348 */ /* 0x000fea0003c00000 */
[----:B------:R1:W2:Y:S02]  /*1d760*/  SHFL.BFLY P0, R16, R231, R13, R10 ;  /* 0x0c00000de7107389 */ /* 0x0002a4000000000a */
[----:B-12---:R-:W-:Y:S01]  /*1d770*/  ENDCOLLECTIVE ;  /* 0x000000000000791b */ /* 0x006fe20003800000 */
.L_x_3841:
[----:B------:R-:W-:Y:S05]  /*1d780*/  BRA `(.L_x_3842) ;  /* 0xffffffe400bc7947 */ /* 0x000fea000383ffff */
.L_x_3843:
        /* <DEDUP_REMOVED lines=15> */
.L_x_4463:


//--------------------- .text._ZN5flash24flash_fwd_splitkv_kernelI23Flash_fwd_kernel_traitsILi192ELi64ELi64ELi4ELb0ELb0EN7cutlass10bfloat16_tE19Flash_kernel_traitsILi192ELi64ELi64ELi4ES3_EELb1ELb0ELb1ELb0ELb0ELb0ELb1ELb1EEEvNS_16Flash_fwd_paramsE --------------------------
	.section	.text._ZN5flash24flash_fwd_splitkv_kernelI23Flash_fwd_kernel_traitsILi192ELi64ELi64ELi4ELb0ELb0EN7cutlass10bfloat16_tE19Flash_kernel_traitsILi192ELi64ELi64ELi4ES3_EELb1ELb0ELb1ELb0ELb0ELb0ELb1ELb1EEEvNS_16Flash_fwd_paramsE,"ax",@progbits
	.align	128
        .global         _ZN5flash24flash_fwd_splitkv_kernelI23Flash_fwd_kernel_traitsILi192ELi64ELi64ELi4ELb0ELb0EN7cutlass10bfloat16_tE19Flash_kernel_traitsILi192ELi64ELi64ELi4ES3_EELb1ELb0ELb1ELb0ELb0ELb0ELb1ELb1EEEvNS_16Flash_fwd_paramsE
        .type           _ZN5flash24flash_fwd_splitkv_kernelI23Flash_fwd_kernel_traitsILi192ELi64ELi64ELi4ELb0ELb0EN7cutlass10bfloat16_tE19Flash_kernel_traitsILi192ELi64ELi64ELi4ES3_EELb1ELb0ELb1ELb0ELb0ELb0ELb1ELb1EEEvNS_16Flash_fwd_paramsE,@function
        .size           _ZN5flash24flash_fwd_splitkv_kernelI23Flash_fwd_kernel_traitsILi192ELi64ELi64ELi4ELb0ELb0EN7cutlass10bfloat16_tE19Flash_kernel_traitsILi192ELi64ELi64ELi4ES3_EELb1ELb0ELb1ELb0ELb0ELb0ELb1ELb1EEEvNS_16Flash_fwd_paramsE,(.L_x_4464 - _ZN5flash24flash_fwd_splitkv_kernelI23Flash_fwd_kernel_traitsILi192ELi64ELi64ELi4ELb0ELb0EN7cutlass10bfloat16_tE19Flash_kernel_traitsILi192ELi64ELi64ELi4ES3_EELb1ELb0ELb1ELb0ELb0ELb0ELb1ELb1EEEvNS_16Flash_fwd_paramsE)
        .other          _ZN5flash24flash_fwd_splitkv_kernelI23Flash_fwd_kernel_traitsILi192ELi64ELi64ELi4ELb0ELb0EN7cutlass10bfloat16_tE19Flash_kernel_traitsILi192ELi64ELi64ELi4ES3_EELb1ELb0ELb1ELb0ELb0ELb0ELb1ELb1EEEvNS_16Flash_fwd_paramsE,@"STO_CUDA_ENTRY STV_DEFAULT"
_ZN5flash24flash_fwd_splitkv_kernelI23Flash_fwd_kernel_traitsILi192ELi64ELi64ELi4ELb0ELb0EN7cutlass10bfloat16_tE19Flash_kernel_traitsILi192ELi64ELi64ELi4ES3_EELb1ELb0ELb1ELb0ELb0ELb0ELb1ELb1EEEvNS_16Flash_fwd_paramsE:
.text._ZN5flash24flash_fwd_splitkv_kernelI23Flash_fwd_kernel_traitsILi192ELi64ELi64ELi4ELb0ELb0EN7cutlass10bfloat16_tE19Flash_kernel_traitsILi192ELi64ELi64ELi4ES3_EELb1ELb0ELb1ELb0ELb0ELb0ELb1ELb1EEEvNS_16Flash_fwd_paramsE:
        /* <DEDUP_REMOVED lines=14> */
[----:B------:R-:W-:-:S03]  /*00e0*/  MOV R4, RZ ;  /* 0x000000ff00047202 */ /* 0x000fc60000000f00 */
[----:B------:R-:W-:-:S04]  /*00f0*/  IMAD R7, R0, R3, RZ ;  /* 0x0000000300077224 */ /* 0x000fc800078e02ff */
[----:B------:R-:W-:Y:S02]  /*0100*/  IMAD.HI.U32 R7, R5, R7, R4 ;  /* 0x0000000705077227 */ /* 0x000fe400078e0004 */
[----:B------:R-:W1:Y:S04]  /*0110*/  LDC R4, c[0x0][0x10] ;  /* 0x00000400ff047b82 */ /* 0x000e680000000800 */
        /* <DEDUP_REMOVED lines=11> */
[----:B------:R-:W-:Y:S05]  /*01d0*/  CALL.REL.NOINC `($_ZN5flash24flash_fwd_splitkv_kernelI23Flash_fwd_kernel_traitsILi192ELi64ELi64ELi4ELb0ELb0EN7cutlass10bfloat16_tE19Flash_kernel_traitsILi192ELi64ELi64ELi4ES3_EELb1ELb0ELb1ELb0ELb0ELb0ELb1ELb1EEEvNS_16Flash_fwd_paramsE$_ZN5flash30compute_attn_1rowblock_splitkvI23Flash_fwd_kernel_traitsILi192ELi64ELi64ELi4ELb0ELb0EN7cutlass10bfloat16_tE19Flash_kernel_traitsILi192ELi64ELi64ELi4ES3_EELb1ELb0ELb1ELb0ELb0ELb0ELb1ELb1ENS_16Flash_fwd_paramsEEEvRKT8_iiiii) ;  /* 0x0000000000087944 */ /* 0x000fea0003c00000 */
[----:B------:R-:W-:Y:S05]  /*01e0*/  BSYNC B4 ;  /* 0x0000000000047941 */ /* 0x000fea0003800000 */
.L_x_3844:
[----:B------:R-:W-:Y:S05]  /*01f0*/  EXIT ;  /* 0x000000000000794d */ /* 0x000fea0003800000 */
        .type           $_ZN5flash24flash_fwd_splitkv_kernelI23Flash_fwd_kernel_traitsILi192ELi64ELi64ELi4ELb0ELb0EN7cutlass10bfloat16_tE19Flash_kernel_traitsILi192ELi64ELi64ELi4ES3_EELb1ELb0ELb1ELb0ELb0ELb0ELb1ELb1EEEvNS_16Flash_fwd_paramsE$_ZN5flash30compute_attn_1rowblock_splitkvI23Flash_fwd_kernel_traitsILi192ELi64ELi64ELi4ELb0ELb0EN7cutlass10bfloat16_tE19Flash_kernel_traitsILi192ELi64ELi64ELi4ES3_EELb1ELb0ELb1ELb0ELb0ELb0ELb1ELb1ENS_16Flash_fwd_paramsEEEvRKT8_iiiii,@function
        .size           $_ZN5flash24flash_fwd_splitkv_kernelI23Flash_fwd_kernel_traitsILi192ELi64ELi64ELi4ELb0ELb0EN7cutlass10bfloat16_tE19Flash_kernel_traitsILi192ELi64ELi64ELi4ES3_EELb1ELb0ELb1ELb0ELb0ELb0ELb1ELb1EEEvNS_16Flash_fwd_paramsE$_ZN5flash30compute_attn_1rowblock_splitkvI23Flash_fwd_kernel_traitsILi192ELi64ELi64ELi4ELb0ELb0EN7cutlass10bfloat16_tE19Flash_kernel_traitsILi192ELi64ELi64ELi4ES3_EELb1ELb0ELb1ELb0ELb0ELb0ELb1ELb1ENS_16Flash_fwd_paramsEEEvRKT8_iiiii,(.L_x_4464 - $_ZN5flash24flash_fwd_splitkv_kernelI23Flash_fwd_kernel_traitsILi192ELi64ELi64ELi4ELb0ELb0EN7cutlass10bfloat16_tE19Flash_kernel_traitsILi192ELi64ELi64ELi4ES3_EELb1ELb0ELb1ELb0ELb0ELb0ELb1ELb1EEEvNS_16Flash_fwd_paramsE$_ZN5flash30compute_attn_1rowblock_splitkvI23Flash_fwd_kernel_traitsILi192ELi64ELi64ELi4ELb0ELb0EN7cutlass10bfloat16_tE19Flash_kernel_traitsILi192ELi64ELi64ELi4ES3_EELb1ELb0ELb1ELb0ELb0ELb0ELb1ELb1ENS_16Flash_fwd_paramsEEEvRKT8_iiiii)
$_ZN5flash24flash_fwd_splitkv_kernelI23Flash_fwd_kernel_traitsILi192ELi64ELi64ELi4ELb0ELb0EN7cutlass10bfloat16_tE19Flash_kernel_traitsILi192ELi64ELi64ELi4ES3_EELb1ELb0ELb1ELb0ELb0ELb0ELb1ELb1EEEvNS_16Flash_fwd_paramsE$_ZN5flash30compute_attn_1rowblock_splitkvI23Flash_fwd_kernel_traitsILi192ELi64ELi64ELi4ELb0ELb0EN7cutlass10bfloat16_tE19Flash_kernel_traitsILi192ELi64ELi64ELi4ES3_EELb1ELb0ELb1ELb0ELb0ELb0ELb1ELb1ENS_16Flash_fwd_paramsEEEvRKT8_iiiii:
        /* <DEDUP_REMOVED lines=27> */
.L_x_3846:
[----:B------:R-:W-:Y:S05]  /*03b0*/  BSYNC B0 ;  /* 0x0000000000007941 */ /* 0x000fea0003800000 */
.L_x_3845:
        /* <DEDUP_REMOVED lines=8> */
.L_x_3848:
[----:B------:R3:W5:Y:S02]  /*0440*/  LD.E R3, desc[UR6][R10.64+0xb8] ;  /* 0x0000b8060a037980 */ /* 0x000764000c101900 */
.L_x_3849:
[----:B------:R-:W-:Y:S05]  /*0450*/  BSYNC B0 ;  /* 0x0000000000007941 */ /* 0x000fea0003800000 */
.L_x_3847:
        /* <DEDUP_REMOVED lines=10> */
.L_x_3851:
[----:B------:R-:W2:Y:S01]  /*0500*/  LD.E.64 R2, desc[UR6][R10.64+0x108] ;  /* 0x000108060a027980 */ /* 0x000ea2000c101b00 */
[----:B------:R-:W-:Y:S01]  /*0510*/  BSSY B0, `(.L_x_3853) ;  /* 0x0000006000007945 */ /* 0x000fe20003800000 */
[----:B------:R-:W-:Y:S01]  /*0520*/  IMAD.MOV.U32 R69, RZ, RZ, RZ ;  /* 0x000000ffff457224 */ /* 0x000fe200078e00ff */
[----:B--2---:R-:W-:-:S04]  /*0530*/  ISETP.NE.U32.AND P0, PT, R2, RZ, PT ;  /* 0x000000ff0200720c */ /* 0x004fc80003f05070 */
[----:B------:R-:W-:-:S13]  /*0540*/  ISETP.NE.AND.EX P0, PT, R3, RZ, PT, P0 ;  /* 0x000000ff0300720c */ /* 0x000fda0003f05300 */
[----:B------:R-:W-:Y:S05]  /*0550*/  @!P0 BRA `(.L_x_3854) ;  /* 0x0000000000048947 */ /* 0x000fea0003800000 */
[----:B------:R2:W5:Y:S02]  /*0560*/  LD.E R69, desc[UR6][R10.64+0xbc] ;  /* 0x0000bc060a457980 */ /* 0x000564000c101900 */
.L_x_3854:
[----:B------:R-:W-:Y:S05]  /*0570*/  BSYNC B0 ;  /* 0x0000000000007941 */ /* 0x000fea0003800000 */
.L_x_3853:
[----:B-----5:R-:W-:Y:S02]  /*0580*/  IADD3 R69, R76, R69, RZ ;  /* 0x000000454c457210 */ /* 0x020fe40007ffe0ff */
.L_x_3852:
[----:B------:R-:W-:Y:S05]  /*0590*/  BSYNC B1 ;  /* 0x0000000000017941 */ /* 0x000fea0003800000 */
.L_x_3850:
[----:B------:R-:W-:Y:S01]  /*05a0*/  IMAD.SHL.U32 R57, R209, 0x40, RZ ;  /* 0x00000040d1397824 */ /* 0x000fe200078e00ff */
[----:B------:R-:W-:Y:S01]  /*05b0*/  MOV R2, R210 ;  /* 0x000000d200027202 */ /* 0x000fe20000000f00 */
[----:B------:R-:W-:-:S03]  /*05c0*/  IMAD.MOV.U32 R3, RZ, RZ, 0x0 ;  /* 0x00000000ff037424 */ /* 0x000fc600078e00ff */
[----:B------:R-:W-:-:S13]  /*05d0*/  ISETP.GT.AND P0, PT, R212, R57, PT ;  /* 0x00000039d400720c */ /* 0x000fda0003f04270 */
[----:B-123--:R-:W-:Y:S05]  /*05e0*/  @!P0 RET.REL.NODEC R2 `(_ZN5flash24flash_fwd_splitkv_kernelI23Flash_fwd_kernel_traitsILi192ELi64ELi64ELi4ELb0ELb0EN7cutlass10bfloat16_tE19Flash_kernel_traitsILi192ELi64ELi64ELi4ES3_EELb1ELb0ELb1ELb0ELb0ELb0ELb1ELb1EEEvNS_16Flash_fwd_paramsE) ;  /* 0xfffffff802848950 */ /* 0x00efea0003c3ffff */
        /* <DEDUP_REMOVED lines=66> */
[----:B----4-:R-:W-:Y:S02]  /*0a10*/  IMAD R0, R3, R0, RZ ;  /* 0x0000000003007224 */ /* 0x010fe400078e02ff */
[C---:B------:R-:W-:Y:S01]  /*0a20*/  VIADD R2, R8.reuse, 0x8 ;  /* 0x0000000808027836 */ /* 0x040fe20000000000 */
[-C--:B------:R-:W-:Y:S02]  /*0a30*/  ISETP.GE.AND P2, PT, R8, R57.reuse, PT ;  /* 0x000000390800720c */ /* 0x080fe40003f46270 */
[----:B------:R-:W-:Y:S01]  /*0a40*/  IADD3 R5, P0, R0, R10, RZ ;  /* 0x0000000a00057210 */ /* 0x000fe20007f1e0ff */
[----:B------:R-:W-:Y:S01]  /*0a50*/  VIADD R10, R14, 0x40 ;  /* 0x000000400e0a7836 */ /* 0x000fe20000000000 */
[----:B------:R-:W-:-:S02]  /*0a60*/  ISETP.GE.AND P5, PT, R2, R57, PT ;  /* 0x000000390200720c */ /* 0x000fc40003fa6270 */
[----:B------:R-:W-:Y:S02]  /*0a70*/  LEA.HI.X.SX32 R0, R0, R11, 0x1, P0 ;  /* 0x0000000b00007211 */ /* 0x000fe400000f0eff */
[----:B------:R-:W-:Y:S02]  /*0a80*/  LEA R4, P1, R5, R6, 0x2 ;  /* 0x0000000605047211 */ /* 0x000fe400078210ff */
[----:B------:R-:W-:Y:S02]  /*0a90*/  SHF.R.S32.HI R11, RZ, 0x1f, R3 ;  /* 0x0000001fff0b7819 */ /* 0x000fe40000011403 */
[----:B------:R-:W-:Y:S02]  /*0aa0*/  IADD3 R3, P0, R3, R8, RZ ;  /* 0x0000000803037210 */ /* 0x000fe40007f1e0ff */
[----:B------:R-:W-:Y:S01]  /*0ab0*/  LEA.HI.X R5, R5, R7, R0, 0x2, P1 ;  /* 0x0000000705057211 */ /* 0x000fe200008f1400 */
[----:B------:R-:W-:Y:S01]  /*0ac0*/  VIADD R0, R8, 0x10 ;  /* 0x0000001008007836 */ /* 0x000fe20000000000 */
[----:B------:R-:W-:Y:S01]  /*0ad0*/  ISETP.GE.OR P4, PT, R2, R57, P6 ;  /* 0x000000390200720c */ /* 0x000fe20003786670 */
[C---:B------:R-:W-:Y:S01]  /*0ae0*/  VIADD R2, R8.reuse, 0x18 ;  /* 0x0000001808027836 */ /* 0x040fe20000000000 */
[----:B------:R-:W-:-:S02]  /*0af0*/  LEA.HI.X.SX32 R11, R8, R11, 0x1, P0 ;  /* 0x0000000b080b7211 */ /* 0x000fc400000f0eff */
[C---:B------:R-:W-:Y:S02]  /*0b00*/  LEA R6, P1, R3.reuse, R12, 0x2 ;  /* 0x0000000c03067211 */ /* 0x040fe400078210ff */
        /* <DEDUP_REMOVED lines=12> */
.L_x_3857:
[----:B------:R-:W-:Y:S05]  /*0bd0*/  BSYNC B0 ;  /* 0x0000000000007941 */ /* 0x000fea0003800000 */
.L_x_3856:
        /* <DEDUP_REMOVED lines=10> */
.L_x_3859:
[----:B------:R-:W-:Y:S05]  /*0c80*/  BSYNC B0 ;  /* 0x0000000000007941 */ /* 0x000fea0003800000 */
.L_x_3858:
        /* <DEDUP_REMOVED lines=10> */
.L_x_3861:
[----:B------:R-:W-:Y:S05]  /*0d30*/  BSYNC B0 ;  /* 0x0000000000007941 */ /* 0x000fea0003800000 */
.L_x_3860:
        /* <DEDUP_REMOVED lines=10> */
.L_x_3863:
[----:B------:R-:W-:Y:S05]  /*0de0*/  BSYNC B0 ;  /* 0x0000000000007941 */ /* 0x000fea0003800000 */
.L_x_3862:
        /* <DEDUP_REMOVED lines=9> */
.L_x_3865:
[----:B------:R-:W-:Y:S05]  /*0e80*/  BSYNC B0 ;  /* 0x0000000000007941 */ /* 0x000fea0003800000 */
.L_x_3864:
        /* <DEDUP_REMOVED lines=10> */
.L_x_3867:
[----:B------:R-:W-:Y:S05]  /*0f30*/  BSYNC B0 ;  /* 0x0000000000007941 */ /* 0x000fea0003800000 */
.L_x_3866:
        /* <DEDUP_REMOVED lines=9> */
.L_x_3869:
[----:B------:R-:W-:Y:S05]  /*0fd0*/  BSYNC B0 ;  /* 0x0000000000007941 */ /* 0x000fea0003800000 */
.L_x_3868:
        /* <DEDUP_REMOVED lines=10> */
.L_x_3871:
[----:B------:R-:W-:Y:S05]  /*1080*/  BSYNC B0 ;  /* 0x0000000000007941 */ /* 0x000fea0003800000 */
.L_x_3870:
        /* <DEDUP_REMOVED lines=17> */
[----:B-1----:R-:W-:Y:S05]  /*11a0*/  @P6 RET.REL.NODEC R210 `(_ZN5flash24flash_fwd_splitkv_kernelI23Flash_fwd_kernel_traitsILi192ELi64ELi64ELi4ELb0ELb0EN7cutlass10bfloat16_tE19Flash_kernel_traitsILi192ELi64ELi64ELi4ES3_EELb1ELb0ELb1ELb0ELb0ELb0ELb1ELb1EEEvNS_16Flash_fwd_paramsE) ;  /* 0xffffffecd2946950 */ /* 0x002fea0003c3ffff */
[----:B------:R-:W-:Y:S02]  /*11b0*/  MOV R3, 0xff800000 ;  /* 0xff80000000037802 */ /* 0x000fe40000000f00 */
[----:B------:R-:W-:-:S03]  /*11c0*/  MOV R211, 0x0 ;  /* 0x0000000000d37802 */ /* 0x000fc60000000f00 */
[----:B------:R1:W-:Y:S02]  /*11d0*/  ST.E desc[UR6][R6.64+0xe0], R3 ;  /* 0x0000e00306007985 */ /* 0x0003e4000c101906 */
[----:B-1----:R-:W-:Y:S05]  /*11e0*/  RET.REL.NODEC R210 `(_ZN5flash24flash_fwd_splitkv_kernelI23Flash_fwd_kernel_traitsILi192ELi64ELi64ELi4ELb0ELb0EN7cutlass10bfloat16_tE19Flash_kernel_traitsILi192ELi64ELi64ELi4ES3_EELb1ELb0ELb1ELb0ELb0ELb0ELb1ELb1EEEvNS_16Flash_fwd_paramsE) ;  /* 0xffffffecd2847950 */ /* 0x002fea0003c3ffff */
.L_x_3855:
        /* <DEDUP_REMOVED lines=42> */
[----:B------:R-:W-:Y:S02]  /*1490*/  IMAD.HI.U32 R17, R9, R2, RZ ;  /* 0x0000000209117227 */ /* 0x000fe400078e00ff */
[----:B-----5:R-:W2:Y:S02]  /*14a0*/  LD.E.64 R8, desc[UR6][R10.64+0x28] ;  /* 0x000028060a087980 */ /* 0x020ea4000c101b00 */
        /* <DEDUP_REMOVED lines=43> */
[----:B------:R-:W-:-:S04]  /*1760*/  IMAD.WIDE.U32 R16, R22, R2, RZ ;  /* 0x0000000216107225 */ /* 0x000fc800078e00ff */
[----:B------:R-:W-:-:S04]  /*1770*/  IMAD R3, R22, R0, R3 ;  /* 0x0000000016037224 */ /* 0x000fc800078e0203 */
[----:B------:R-:W-:Y:S01]  /*1780*/  IMAD.IADD R17, R17, 0x1, R3 ;  /* 0x0000000111117824 */ /* 0x000fe200078e0203 */
[----:B------:R-:W-:Y:S01]  /*1790*/  SHF.R.S32.HI R3, RZ, 0x1f, R6 ;  /* 0x0000001fff037819 */ /* 0x000fe20000011406 */
[----:B------:R-:W-:-:S04]  /*17a0*/  IMAD.WIDE.U32 R16, R6, R66, R16 ;  /* 0x0000004206107225 */ /* 0x000fc800078e0010 */
[----:B------:R-:W-:Y:S02]  /*17b0*/  IMAD R4, R66, R3, R4 ;  /* 0x0000000342047224 */ /* 0x000fe400078e0204 */
[----:B------:R-:W-:Y:S02]  /*17c0*/  IMAD R7, R9, R2, RZ ;  /* 0x0000000209077224 */ /* 0x000fe400078e02ff */
[----:B------:R-:W-:Y:S02]  /*17d0*/  IMAD.IADD R17, R17, 0x1, R4 ;  /* 0x0000000111117824 */ /* 0x000fe400078e0204 */
[----:B------:R-:W-:Y:S02]  /*17e0*/  IMAD R9, R19, R15, RZ ;  /* 0x0000000f13097224 */ /* 0x000fe400078e02ff */
        /* <DEDUP_REMOVED lines=9> */
.L_x_3873:
        /* <DEDUP_REMOVED lines=8> */
[----:B------:R-:W-:-:S02]  /*1900*/  IMAD.MOV.U32 R14, RZ, RZ, RZ ;  /* 0x000000ffff0e7224 */ /* 0x000fc400078e00ff */
[----:B------:R-:W-:Y:S01]  /*1910*/  @P4 IMAD.IADD R6, R12, 0x1, R17 ;  /* 0x000000010c064824 */ /* 0x000fe200078e0211 */
        /* <DEDUP_REMOVED lines=19> */
[----:B------:R-:W-:-:S03]  /*1a50*/  @P4 IMAD.WIDE.U32 R28, R66, R6, RZ ;  /* 0x00000006421c4225 */ /* 0x000fc600078e00ff */
[----:B------:R-:W-:Y:S01]  /*1a60*/  @!P4 IADD3 R7, R15, R4, RZ ;  /* 0x000000040f07c210 */ /* 0x000fe20007ffe0ff */
[----:B------:R-:W-:Y:S02]  /*1a70*/  @!P0 IMAD.IADD R0, R0, 0x1, -R3 ;  /* 0x0000000100008824 */ /* 0x000fe400078e0a03 */
[----:B------:R-:W-:Y:S02]  /*1a80*/  @P4 IMAD R15, R67, R6, RZ ;  /* 0x00000006430f4224 */ /* 0x000fe400078e02ff */
[-C--:B----4-:R-:W-:Y:S02]  /*1a90*/  @!P4 IMAD R4, R25, R8.reuse, RZ ;  /* 0x000000081904c224 */ /* 0x090fe400078e02ff */
[----:B------:R-:W-:Y:S01]  /*1aa0*/  @!P4 IMAD.MOV.U32 R6, RZ, RZ, R14 ;  /* 0x000000ffff06c224 */ /* 0x000fe200078e000e */
[----:B------:R-:W-:Y:S01]  /*1ab0*/  ISETP.GE.U32.AND P3, PT, R0, R3, PT ;  /* 0x000000030000720c */ /* 0x000fe20003f66070 */
[C---:B------:R-:W-:Y:S01]  /*1ac0*/  @!P4 IMAD R4, R24.reuse, R5, R4 ;  /* 0x000000051804c224 */ /* 0x040fe200078e0204 */
[----:B------:R-:W-:Y:S01]  /*1ad0*/  LEA R5, R135, 0xffffffc0, 0x6 ;  /* 0xffffffc087057811 */ /* 0x000fe200078e30ff */
[----:B------:R-:W-:Y:S01]  /*1ae0*/  @!P4 IMAD.WIDE.U32 R6, R24, R8, R6 ;  /* 0x000000081806c225 */ /* 0x000fe200078e0006 */
[----:B------:R-:W-:-:S02]  /*1af0*/  LOP3.LUT R0, R214, R9, RZ, 0x3c, !PT ;  /* 0x00000009d6007212 */ /* 0x000fc400078e3cff */
[----:B------:R-:W-:Y:S02]  /*1b00*/  @P4 IADD3 R15, R29, R15, RZ ;  /* 0x0000000f1d0f4210 */ /* 0x000fe40007ffe0ff */
[----:B------:R-:W-:Y:S02]  /*1b10*/  @P4 MOV R14, R28 ;  /* 0x0000001c000e4202 */ /* 0x000fe40000000f00 */
[----:B------:R-:W-:Y:S02]  /*1b20*/  @!P4 IADD3 R15, R7, R4, RZ ;  /* 0x00000004070fc210 */ /* 0x000fe40007ffe0ff */
[----:B------:R-:W-:Y:S01]  /*1b30*/  @!P4 MOV R14, R6 ;  /* 0x00000006000ec202 */ /* 0x000fe20000000f00 */
[----:B------:R-:W-:Y:S01]  /*1b40*/  IMAD R6, R67, R5, RZ ;  /* 0x0000000543067224 */ /* 0x000fe200078e02ff */
[----:B------:R-:W-:Y:S01]  /*1b50*/  SHF.R.S32.HI R3, RZ, 0x1f, R5 ;  /* 0x0000001fff037819 */ /* 0x000fe20000011405 */
[----:B------:R-:W-:Y:S01]  /*1b60*/  @!P0 VIADD R2, R2, 0x1 ;  /* 0x0000000102028836 */ /* 0x000fe20000000000 */
[----:B------:R-:W-:-:S02]  /*1b70*/  ISETP.GE.AND P2, PT, R0, RZ, PT ;  /* 0x000000ff0000720c */ /* 0x000fc40003f46270 */
[----:B------:R-:W-:Y:S01]  /*1b80*/  ISETP.NE.AND P0, PT, R9, RZ, PT ;  /* 0x000000ff0900720c */ /* 0x000fe20003f05270 */
[----:B------:R-:W-:Y:S01]  /*1b90*/  @!P4 IMAD R4, R65, R12, RZ ;  /* 0x0000000c4104c224 */ /* 0x000fe200078e02ff */
[----:B------:R-:W-:Y:S01]  /*1ba0*/  @!P4 SHF.R.S32.HI R7, RZ, 0x1f, R12 ;  /* 0x0000001fff07c819 */ /* 0x000fe2000001140c */
[----:B------:R-:W-:Y:S02]  /*1bb0*/  IMAD R6, R3, R66, R6 ;  /* 0x0000004203067224 */ /* 0x000fe400078e0206 */
[----:B------:R-:W-:Y:S01]  /*1bc0*/  IMAD.WIDE.U32 R14, R66, R5, R14 ;  /* 0x00000005420e7225 */ /* 0x000fe200078e000e */
[----:B------:R-:W-:-:S03]  /*1bd0*/  @P3 IADD3 R2, R2, 0x1, RZ ;  /* 0x0000000102023810 */ /* 0x000fc60007ffe0ff */
[----:B------:R-:W-:Y:S01]  /*1be0*/  @!P4 IMAD R4, R7, R64, R4 ;  /* 0x000000400704c224 */ /* 0x000fe200078e0204 */
[----:B------:R-:W-:Y:S02]  /*1bf0*/  IADD3 R7, R15, R6, RZ ;  /* 0x000000060f077210 */ /* 0x000fe40007ffe0ff */
[----:B------:R-:W-:Y:S01]  /*1c00*/  MOV R15, R2 ;  /* 0x00000002000f7202 */ /* 0x000fe20000000f00 */
[----:B------:R-:W-:Y:S01]  /*1c10*/  @!P4 IMAD.WIDE.U32 R24, R64, R12, RZ ;  /* 0x0000000c4018c225 */ /* 0x000fe200078e00ff */
[----:B------:R-:W-:Y:S02]  /*1c20*/  @P4 IADD3 R12, R12, R17, RZ ;  /* 0x000000110c0c4210 */ /* 0x000fe40007ffe0ff */
[----:B------:R-:W-:Y:S01]  /*1c30*/  @!P2 IADD3 R15, -R15, RZ, RZ ;  /* 0x000000ff0f0fa210 */ /* 0x000fe20007ffe1ff */
[----:B------:R-:W-:Y:S01]  /*1c40*/  @!P4 IMAD R0, R23, R8, RZ ;  /* 0x000000081700c224 */ /* 0x000fe200078e02ff */
[----:B------:R-:W-:Y:S02]  /*1c50*/  @!P4 SHF.R.S32.HI R17, RZ, 0x1f, R8 ;  /* 0x0000001fff11c819 */ /* 0x000fe40000011408 */
[----:B------:R-:W-:Y:S01]  /*1c60*/  @!P0 LOP3.LUT R15, RZ, R9, RZ, 0x33, !PT ;  /* 0x00000009ff0f8212 */ /* 0x000fe200078e33ff */
[----:B------:R-:W-:-:S02]  /*1c70*/  @!P4 IMAD.IADD R25, R25, 0x1, R4 ;  /* 0x000000011919c824 */ /* 0x000fc400078e0204 */
[----:B------:R-:W-:Y:S01]  /*1c80*/  IMAD.MOV.U32 R6, RZ, RZ, R14 ;  /* 0x000000ffff067224 */ /* 0x000fe200078e000e */
[----:B------:R-:W-:Y:S01]  /*1c90*/  SHF.R.S32.HI R14, RZ, 0x1f, R15 ;  /* 0x0000001fff0e7819 */ /* 0x000fe2000001140f */
[----:B------:R-:W-:Y:S02]  /*1ca0*/  @!P4 IMAD R0, R22, R17, R0 ;  /* 0x000000111600c224 */ /* 0x000fe400078e0200 */
[----:B------:R-:W-:Y:S02]  /*1cb0*/  IMAD R17, R19, R15, RZ ;  /* 0x0000000f13117224 */ /* 0x000fe400078e02ff */
[-C--:B------:R-:W-:Y:S02]  /*1cc0*/  @P4 IMAD R9, R65, R12.reuse, RZ ;  /* 0x0000000c41094224 */ /* 0x080fe400078e02ff */
[----:B------:R-:W-:-:S04]  /*1cd0*/  @P4 IMAD.WIDE.U32 R28, R64, R12, RZ ;  /* 0x0000000c401c4225 */ /* 0x000fc800078e00ff */
        /* <DEDUP_REMOVED lines=10> */
.L_x_3874:
[----:B------:R-:W-:Y:S05]  /*1d80*/  BSYNC B0 ;  /* 0x0000000000007941 */ /* 0x000fea0003800000 */
.L_x_3872:
        /* <DEDUP_REMOVED lines=25> */
[----:B------:R-:W-:Y:S02]  /*1f20*/  SHF.R.S32.HI R71, RZ, 0x4, R4 ;  /* 0x00000004ff477819 */ /* 0x000fe40000011404 */
[----:B------:R-:W-:Y:S02]  /*1f30*/  LEA.HI R12, R9, R8, RZ, 0x3 ;  /* 0x00000008090c7211 */ /* 0x000fe400078f18ff */
[----:B-1----:R-:W-:Y:S02]  /*1f40*/  LOP3.LUT R21, R3, 0x38, R16, 0xf8, !PT ;  /* 0x0000003803157812 */ /* 0x002fe400078ef810 */
[----:B------:R-:W-:Y:S02]  /*1f50*/  SHF.R.U32.HI R154, RZ, 0x3, R3 ;  /* 0x00000003ff9a7819 */ /* 0x000fe40000011603 */
[----:B------:R-:W-:Y:S02]  /*1f60*/  LEA.HI R3, R4, R71, RZ, 0x1 ;  /* 0x0000004704037211 */ /* 0x000fe400078f08ff */
[----:B------:R-:W-:Y:S01]  /*1f70*/  LOP3.LUT R9, R12, 0xfffffff8, RZ, 0xc0, !PT ;  /* 0xfffffff80c097812 */ /* 0x000fe200078ec0ff */
[----:B------:R-:W-:-:S02]  /*1f80*/  IMAD R2, R6, R65, R2 ;  /* 0x0000004106027224 */ /* 0x000fc400078e0202 */
[----:B------:R-:W-:Y:S01]  /*1f90*/  IMAD.WIDE.U32 R28, R6, R64, R28 ;  /* 0x00000040061c7225 */ /* 0x000fe200078e001c */
[----:B------:R-:W-:Y:S02]  /*1fa0*/  LOP3.LUT R6, R3, 0xfffffffe, RZ, 0xc0, !PT ;  /* 0xfffffffe03067812 */ /* 0x000fe400078ec0ff */
[----:B------:R-:W-:Y:S01]  /*1fb0*/  LEA.HI R4, R68, R73, RZ, 0x6 ;  /* 0x0000004944047211 */ /* 0x000fe200078f30ff */
[----:B------:R-:W-:Y:S02]  /*1fc0*/  IMAD.IADD R8, R8, 0x1, -R9 ;  /* 0x0000000108087824 */ /* 0x000fe400078e0a09 */
[----:B------:R-:W-:Y:S01]  /*1fd0*/  IMAD.IADD R71, R71, 0x1, -R6 ;  /* 0x0000000147477824 */ /* 0x000fe200078e0a06 */
[----:B------:R-:W-:Y:S01]  /*1fe0*/  LOP3.LUT R154, R21, R154, RZ, 0x3c, !PT ;  /* 0x0000009a159a7212 */ /* 0x000fe200078e3cff */
[----:B------:R-:W-:Y:S02]  /*1ff0*/  IMAD.SHL.U32 R3, R4, 0x8, RZ ;  /* 0x0000000804037824 */ /* 0x000fe400078e00ff */
[----:B------:R-:W-:-:S02]  /*2000*/  IMAD.SHL.U32 R6, R8, 0x40, RZ ;  /* 0x0000004008067824 */ /* 0x000fc400078e00ff */
[----:B------:R-:W-:Y:S01]  /*2010*/  IMAD.SHL.U32 R9, R71, 0x8, RZ ;  /* 0x0000000847097824 */ /* 0x000fe200078e00ff */
[----:B------:R-:W-:Y:S01]  /*2020*/  LOP3.LUT R154, R154, 0xfffffe00, R3, 0xf8, !PT ;  /* 0xfffffe009a9a7812 */ /* 0x000fe200078ef803 */
[----:B------:R-:W-:Y:S01]  /*2030*/  IMAD R3, R27, R15, RZ ;  /* 0x0000000f1b037224 */ /* 0x000fe200078e02ff */
[----:B------:R-:W-:Y:S01]  /*2040*/  LOP3.LUT R6, R6, 0x1c0, RZ, 0xc0, !PT ;  /* 0x000001c006067812 */ /* 0x000fe200078ec0ff */
[----:B------:R-:W-:Y:S01]  /*2050*/  IMAD.IADD R29, R29, 0x1, R2 ;  /* 0x000000011d1d7824 */ /* 0x000fe200078e0202 */
[----:B------:R-:W-:Y:S01]  /*2060*/  SHF.R.S32.HI R72, RZ, 0x1f, R211 ;  /* 0x0000001fff487819 */ /* 0x000fe200000114d3 */
[----:B------:R-:W-:Y:S01]  /*2070*/  IMAD R2, R14, R26, R3 ;  /* 0x0000001a0e027224 */ /* 0x000fe200078e0203 */
[----:B------:R-:W-:Y:S02]  /*2080*/  LOP3.LUT R9, R6, 0x8, R9, 0xf8, !PT ;  /* 0x0000000806097812 */ /* 0x000fe400078ef809 */
[----:B------:R-:W-:-:S04]  /*2090*/  SHF.R.U32.HI R6, RZ, 0x3, R6 ;  /* 0x00000003ff067819 */ /* 0x000fc80000011606 */
[----:B------:R-:W-:Y:S01]  /*20a0*/  LOP3.LUT R9, R9, R6, RZ, 0x3c, !PT ;  /* 0x0000000609097212 */ /* 0x000fe200078e3cff */
[----:B------:R-:W-:Y:S01]  /*20b0*/  IMAD.SHL.U32 R12, R12, 0x40, RZ ;  /* 0x000000400c0c7824 */ /* 0x000fe200078e00ff */
[----:B------:R-:W-:-:S04]  /*20c0*/  SHF.R.S32.HI R161, RZ, 0x1f, R214 ;  /* 0x0000001fffa17819 */ /* 0x000fc800000114d6 */
[----:B------:R-:W-:Y:S01]  /*20d0*/  LOP3.LUT R55, R9, 0xfffffe00, R12, 0xf8, !PT ;  /* 0xfffffe0009377812 */ /* 0x000fe200078ef80c */
[----:B------:R-:W-:-:S04]  /*20e0*/  IMAD.WIDE.U32 R26, R15, R26, R28 ;  /* 0x0000001a0f1a7225 */ /* 0x000fc800078e001c */
[----:B------:R-:W-:Y:S01]  /*20f0*/  IMAD.IADD R27, R27, 0x1, R2 ;  /* 0x000000011b1b7824 */ /* 0x000fe200078e0202 */
[--C-:B------:R-:W-:Y:S01]  /*2100*/  SHF.R.S32.HI R157, RZ, 0x1f, R156.reuse ;  /* 0x0000001fff9d7819 */ /* 0x100fe2000001149c */
[----:B------:R-:W-:Y:S01]  /*2110*/  IMAD R165, R65, R156, RZ ;  /* 0x0000009c41a57224 */ /* 0x000fe200078e02ff */
[C---:B------:R-:W-:Y:S02]  /*2120*/  LOP3.LUT P5, RZ, R8.reuse, 0x4, RZ, 0xc0, !PT ;  /* 0x0000000408ff7812 */ /* 0x040fe400078ac0ff */
[----:B------:R-:W-:Y:S01]  /*2130*/  LOP3.LUT P4, RZ, R8, 0x2, RZ, 0xc0, !PT ;  /* 0x0000000208ff7812 */ /* 0x000fe2000788c0ff */
[----:B------:R-:W-:Y:S02]  /*2140*/  IMAD R165, R157, R64, R165 ;  /* 0x000000409da57224 */ /* 0x000fe400078e02a5 */
        /* <DEDUP_REMOVED lines=26> */
[----:B------:R-:W-:-:S04]  /*22f0*/  IMAD R9, R23, R214, RZ ;  /* 0x000000d617097224 */ /* 0x000fc800078e02ff */
[----:B------:R-:W-:Y:S02]  /*2300*/  IMAD.X R13, R17, 0x1, R3, P0 ;  /* 0x00000001110d7824 */ /* 0x000fe400000e0603 */
[----:B------:R-:W-:Y:S02]  /*2310*/  IMAD R2, R22, R161, R9 ;  /* 0x000000a116027224 */ /* 0x000fe400078e0209 */
[----:B------:R-:W-:-:S04]  /*2320*/  IMAD.WIDE.U32 R22, R214, R22, R12 ;  /* 0x00000016d6167225 */ /* 0x000fc800078e000c */
[----:B------:R-:W-:-:S05]  /*2330*/  VIADD R13, R16, 0x40 ;  /* 0x00000040100d7836 */ /* 0x000fca0000000000 */
[-C--:B----4-:R-:W-:Y:S02]  /*2340*/  ISETP.GE.AND P0, PT, R13, R79.reuse, PT ;  /* 0x0000004f0d00720c */ /* 0x090fe40003f06270 */
[----:B------:R-:W-:Y:S02]  /*2350*/  ISETP.GE.AND P3, PT, R16, R79, PT ;  /* 0x0000004f1000720c */ /* 0x000fe40003f66270 */
[----:B------:R-:W-:Y:S02]  /*2360*/  SEL R3, RZ, 0xffffffff, P0 ;  /* 0xffffffffff037807 */ /* 0x000fe40000000000 */
[----:B------:R-:W-:-:S03]  /*2370*/  SEL R4, RZ, 0x1, P3 ;  /* 0x00000001ff047807 */ /* 0x000fc60001800000 */
[----:B------:R-:W-:-:S05]  /*2380*/  IMAD.SHL.U32 R3, R3, 0x2, RZ ;  /* 0x0000000203037824 */ /* 0x000fca00078e00ff */
[----:B------:R-:W-:Y:S02]  /*2390*/  LOP3.LUT R4, R3, 0x2, R4, 0xe2, !PT ;  /* 0x0000000203047812 */ /* 0x000fe400078ee204 */
[----:B------:R-:W-:Y:S01]  /*23a0*/  SHF.R.S32.HI R3, RZ, 0x1f, R76 ;  /* 0x0000001fff037819 */ /* 0x000fe2000001144c */
[----:B------:R-:W-:-:S03]  /*23b0*/  IMAD.WIDE.U32 R8, R156, R64, R26 ;  /* 0x000000409c087225 */ /* 0x000fc600078e001a */
[----:B------:R-:W-:Y:S01]  /*23c0*/  LEA.HI R3, R3, R76, RZ, 0x6 ;  /* 0x0000004c03037211 */ /* 0x000fe200078f30ff */
[----:B------:R-:W-:Y:S01]  /*23d0*/  IMAD.IADD R165, R9, 0x1, R165 ;  /* 0x0000000109a57824 */ /* 0x000fe200078e02a5 */
[C---:B------:R-:W-:Y:S02]  /*23e0*/  LEA R164, P0, R8.reuse, R18, 0x1 ;  /* 0x0000001208a47211 */ /* 0x040fe400078008ff */
[----:B------:R-:W-:Y:S02]  /*23f0*/  SHF.R.S32.HI R3, RZ, 0x6, R3 ;  /* 0x00000006ff037819 */ /* 0x000fe40000011403 */
[----:B------:R-:W-:Y:S02]  /*2400*/  LEA.HI.X R165, R8, R19, R165, 0x1, P0 ;  /* 0x0000001308a57211 */ /* 0x000fe400000f0ca5 */
[----:B------:R-:W-:Y:S02]  /*2410*/  VIMNMX R96, R206, R3, !PT ;  /* 0x00000003ce607248 */ /* 0x000fe40007fe0100 */
[C---:B------:R-:W-:Y:S01]  /*2420*/  IADD3 R158, P0, R16.reuse, R0, RZ ;  /* 0x00000000109e7210 */ /* 0x040fe20007f1e0ff */
[----:B------:R-:W-:Y:S01]  /*2430*/  @!P1 IMAD.MOV.U32 R20, RZ, RZ, RZ ;  /* 0x000000ffff149224 */ /* 0x000fe200078e00ff */
[----:B------:R-:W-:Y:S01]  /*2440*/  ISETP.GT.AND P1, PT, R135, R96, PT ;  /* 0x000000608700720c */ /* 0x000fe20003f24270 */
[----:B------:R-:W-:-:S02]  /*2450*/  VIADD R12, R16, 0x80 ;  /* 0x00000080100c7836 */ /* 0x000fc40000000000 */
[----:B------:R-:W-:Y:S02]  /*2460*/  IMAD.X R159, R17, 0x1, R7, P0 ;  /* 0x00000001119f7824 */ /* 0x000fe400000e0607 */
[----:B------:R-:W-:Y:S01]  /*2470*/  IMAD R171, R169, R172, RZ ;  /* 0x000000aca9ab7224 */ /* 0x000fe200078e02ff */
[----:B------:R-:W-:Y:S01]  /*2480*/  ISETP.GE.AND P2, PT, R12, R79, PT ;  /* 0x0000004f0c00720c */ /* 0x000fe20003f46270 */
[----:B------:R-:W-:-:S04]  /*2490*/  IMAD.WIDE.U32 R158, R156, R66, R158 ;  /* 0x000000429c9e7225 */ /* 0x000fc800078e009e */
[----:B------:R-:W-:Y:S01]  /*24a0*/  IMAD.IADD R23, R23, 0x1, R2 ;  /* 0x0000000117177824 */ /* 0x000fe200078e0202 */
[----:B------:R-:W-:Y:S01]  /*24b0*/  SEL R75, RZ, 0x4, P2 ;  /* 0x00000004ff4b7807 */ /* 0x000fe20001000000 */
[----:B------:R-:W-:Y:S01]  /*24c0*/  IMAD R171, R168, R173, R171 ;  /* 0x000000ada8ab7224 */ /* 0x000fe200078e02ab */
[----:B------:R-:W-:Y:S01]  /*24d0*/  LEA R208, P0, R158, R166, 0x1 ;  /* 0x000000a69ed07211 */ /* 0x000fe200078008ff */
[----:B------:R-:W-:Y:S02]  /*24e0*/  IMAD.IADD R163, R159, 0x1, R163 ;  /* 0x000000019fa37824 */ /* 0x000fe400078e02a3 */
[----:B------:R-:W-:Y:S01]  /*24f0*/  IMAD.WIDE.U32 R168, R168, R172, R22 ;  /* 0x000000aca8a87225 */ /* 0x000fe200078e0016 */
[----:B------:R-:W-:Y:S02]  /*2500*/  LOP3.LUT R75, R4, R75, RZ, 0xfc, !PT ;  /* 0x0000004b044b7212 */ /* 0x000fe400078efcff */
[----:B------:R-:W-:Y:S01]  /*2510*/  LEA.HI.X R207, R158, R167, R163, 0x1, P0 ;  /* 0x000000a79ecf7211 */ /* 0x000fe200000f0ca3 */
        /* <DEDUP_REMOVED lines=154> */
.L_x_3969:
[----:B------:R-:W-:Y:S01]  /*2ec0*/  IMAD.SHL.U32 R15, R9, 0x40, RZ ;  /* 0x00000040090f7824 */ /* 0x000fe200078e00ff */
[----:B------:R-:W-:Y:S03]  /*2ed0*/  BSSY B0, `(.L_x_3876) ;  /* 0x0000016000007945 */ /* 0x000fe60003800000 */
[----:B------:R-:W-:Y:S04]  /*2ee0*/  VIADD R14, R15, 0xffffffc0 ;  /* 0xffffffc00f0e7836 */ /* 0x000fe80000000000 */
[--C-:B------:R-:W-:Y:S02]  /*2ef0*/  IMAD.IADD R187, R69, 0x1, -R14.reuse ;  /* 0x0000000145bb7824 */ /* 0x100fe400078e0a0e */
        /* <DEDUP_REMOVED lines=9> */
[----:B---3-5:R-:W-:Y:S05]  /*2f90*/  @!P2 BRA `(.L_x_3877) ;  /* 0x000000000024a947 */ /* 0x028fea0003800000 */
        /* <DEDUP_REMOVED lines=9> */
.L_x_3877:
[----:B------:R-:W-:Y:S05]  /*3030*/  BSYNC B0 ;  /* 0x0000000000007941 */ /* 0x000fea0003800000 */
.L_x_3876:
        /* <DEDUP_REMOVED lines=15> */
.L_x_3879:
[----:B------:R-:W-:Y:S05]  /*3130*/  BSYNC B0 ;  /* 0x0000000000007941 */ /* 0x000fea0003800000 */
.L_x_3878:
        /* <DEDUP_REMOVED lines=15> */
.L_x_3881:
[----:B------:R-:W-:Y:S05]  /*3230*/  BSYNC B0 ;  /* 0x0000000000007941 */ /* 0x000fea0003800000 */
.L_x_3880:
        /* <DEDUP_REMOVED lines=15> */
.L_x_3883:
[----:B------:R-:W-:Y:S05]  /*3330*/  BSYNC B0 ;  /* 0x0000000000007941 */ /* 0x000fea0003800000 */
.L_x_3882:
        /* <DEDUP_REMOVED lines=66> */
.L_x_3890:
[----:B------:R-:W-:Y:S05]  /*3760*/  BSYNC B0 ;  /* 0x0000000000007941 */ /* 0x000fea0003800000 */
.L_x_3889:
        /* <DEDUP_REMOVED lines=48> */
.L_x_3892:
[----:B------:R-:W-:Y:S05]  /*3a70*/  BSYNC B0 ;  /* 0x0000000000007941 */ /* 0x000fea0003800000 */
.L_x_3891:
        /* <DEDUP_REMOVED lines=47> */
.L_x_3888:
[----:B------:R-:W-:Y:S05]  /*3d70*/  BSYNC B1 ;  /* 0x0000000000017941 */ /* 0x000fea0003800000 */
.L_x_3887:
        /* <DEDUP_REMOVED lines=65> */
.L_x_3896:
[----:B------:R-:W-:Y:S05]  /*4190*/  BSYNC B0 ;  /* 0x0000000000007941 */ /* 0x000fea0003800000 */
.L_x_3895:
        /* <DEDUP_REMOVED lines=51> */
.L_x_3898:
[----:B------:R-:W-:Y:S05]  /*44d0*/  BSYNC B0 ;  /* 0x0000000000007941 */ /* 0x000fea0003800000 */
.L_x_3897:
        /* <DEDUP_REMOVED lines=50> */
.L_x_3894:
[----:B------:R-:W-:Y:S05]  /*4800*/  BSYNC B1 ;  /* 0x0000000000017941 */ /* 0x000fea0003800000 */
.L_x_3893:
        /* <DEDUP_REMOVED lines=65> */
.L_x_3902:
[----:B------:R-:W-:Y:S05]  /*4c20*/  BSYNC B0 ;  /* 0x0000000000007941 */ /* 0x000fea0003800000 */
.L_x_3901:
        /* <DEDUP_REMOVED lines=51> */
.L_x_3904:
[----:B------:R-:W-:Y:S05]  /*4f60*/  BSYNC B0 ;  /* 0x0000000000007941 */ /* 0x000fea0003800000 */
.L_x_3903:
        /* <DEDUP_REMOVED lines=50> */
.L_x_3900:
[----:B------:R-:W-:Y:S05]  /*5290*/  BSYNC B1 ;  /* 0x0000000000017941 */ /* 0x000fea0003800000 */
.L_x_3899:
        /* <DEDUP_REMOVED lines=67> */
.L_x_3908:
[----:B------:R-:W-:Y:S05]  /*56d0*/  BSYNC B0 ;  /* 0x0000000000007941 */ /* 0x000fea0003800000 */
.L_x_3907:
        /* <DEDUP_REMOVED lines=51> */
.L_x_3910:
[----:B------:R-:W-:Y:S05]  /*5a10*/  BSYNC B0 ;  /* 0x0000000000007941 */ /* 0x000fea0003800000 */
.L_x_3909:
        /* <DEDUP_REMOVED lines=50> */
.L_x_3906:
[----:B------:R-:W-:Y:S05]  /*5d40*/  BSYNC B1 ;  /* 0x0000000000017941 */ /* 0x000fea0003800000 */
.L_x_3905:
[----:B------:R-:W2:Y:S02]  /*5d50*/  LD.E R3, desc[UR6][R10.64+0xd0] ;  /* 0x0000d0060a037980 */ /* 0x000ea4000c101900 */
[----:B--2---:R-:W-:Y:S05]  /*5d60*/  IMAD.U32 R3, R3, -0x20, RZ ;  /* 0xffffffe003037824 */ /* 0x004fea00078e00ff */
[C---:B------:R-:W-:Y:S02]  /*5d70*/  LEA R18, P1, R3.reuse, R18, 0x1 ;  /* 0x0000001203127211 */ /* 0x040fe400078208ff */
[C---:B------:R-:W-:Y:S02]  /*5d80*/  LEA R58, P0, R3.reuse, R58, 0x1 ;  /* 0x0000003a033a7211 */ /* 0x040fe400078008ff */
[C---:B------:R-:W-:Y:S02]  /*5d90*/  LEA.HI.X.SX32 R19, R3.reuse, R19, 0x1, P1 ;  /* 0x0000001303137211 */ /* 0x040fe400008f0eff */
[----:B------:R-:W-:Y:S01]  /*5da0*/  LEA.HI.X.SX32 R59, R3, R59, 0x1, P0 ;  /* 0x0000003b033b7211 */ /* 0x000fe200000f0eff */
[----:B------:R-:W-:Y:S05]  /*5db0*/  BRA `(.L_x_3911) ;  /* 0x0000004c00a87947 */ /* 0x000fea0003800000 */
.L_x_3886:
        /* <DEDUP_REMOVED lines=89> */
.L_x_3917:
[----:B------:R-:W-:Y:S05]  /*6350*/  BSYNC B0 ;  /* 0x0000000000007941 */ /* 0x000fea0003800000 */
.L_x_3916:
[----:B-----5:R2:W-:Y:S02]  /*6360*/  ST.E.128 desc[UR6][R126.64], R48 ;  /* 0x000000307e007985 */ /* 0x0205e4000c101d06 */
.L_x_3915:
[----:B------:R-:W-:Y:S05]  /*6370*/  BSYNC B1 ;  /* 0x0000000000017941 */ /* 0x000fea0003800000 */
.L_x_3914:
        /* <DEDUP_REMOVED lines=87> */
.L_x_3921:
[----:B------:R-:W-:Y:S05]  /*68f0*/  BSYNC B0 ;  /* 0x0000000000007941 */ /* 0x000fea0003800000 */
.L_x_3920:
[----:B-----5:R3:W-:Y:S02]  /*6900*/  ST.E.128 desc[UR6][R126.64+0x80], R48 ;  /* 0x000080307e007985 */ /* 0x0207e4000c101d06 */
.L_x_3919:
[----:B------:R-:W-:Y:S05]  /*6910*/  BSYNC B1 ;  /* 0x0000000000017941 */ /* 0x000fea0003800000 */
.L_x_3918:
        /* <DEDUP_REMOVED lines=86> */
.L_x_3923:
[----:B------:R-:W-:Y:S05]  /*6e80*/  BSYNC B0 ;  /* 0x0000000000007941 */ /* 0x000fea0003800000 */
.L_x_3922:
[----:B-----5:R4:W-:Y:S02]  /*6e90*/  ST.E.128 desc[UR6][R126.64+0x100], R48 ;  /* 0x000100307e007985 */ /* 0x0209e4000c101d06 */
.L_x_3913:
[----:B------:R-:W-:Y:S05]  /*6ea0*/  BSYNC B2 ;  /* 0x0000000000027941 */ /* 0x000fea0003800000 */
.L_x_3912:
        /* <DEDUP_REMOVED lines=99> */
.L_x_3929:
[----:B------:R-:W-:Y:S05]  /*74e0*/  BSYNC B0 ;  /* 0x0000000000007941 */ /* 0x000fea0003800000 */
.L_x_3928:
[----:B-----5:R3:W-:Y:S02]  /*74f0*/  ST.E.128 desc[UR6][R192.64], R48 ;  /* 0x00000030c0007985 */ /* 0x0207e4000c101d06 */
.L_x_3927:
[----:B------:R-:W-:Y:S05]  /*7500*/  BSYNC B1 ;  /* 0x0000000000017941 */ /* 0x000fea0003800000 */
.L_x_3926:
        /* <DEDUP_REMOVED lines=94> */
.L_x_3933:
[----:B------:R-:W-:Y:S05]  /*7af0*/  BSYNC B0 ;  /* 0x0000000000007941 */ /* 0x000fea0003800000 */
.L_x_3932:
[----:B-----5:R3:W-:Y:S02]  /*7b00*/  ST.E.128 desc[UR6][R192.64], R48 ;  /* 0x00000030c0007985 */ /* 0x0207e4000c101d06 */
.L_x_3931:
[----:B------:R-:W-:Y:S05]  /*7b10*/  BSYNC B1 ;  /* 0x0000000000017941 */ /* 0x000fea0003800000 */
.L_x_3930:
        /* <DEDUP_REMOVED lines=93> */
.L_x_3935:
[----:B------:R-:W-:Y:S05]  /*80f0*/  BSYNC B0 ;  /* 0x0000000000007941 */ /* 0x000fea0003800000 */
.L_x_3934:
[----:B-----5:R3:W-:Y:S02]  /*8100*/  ST.E.128 desc[UR6][R192.64], R48 ;  /* 0x00000030c0007985 */ /* 0x0207e4000c101d06 */
.L_x_3925:
[----:B------:R-:W-:Y:S05]  /*8110*/  BSYNC B2 ;  /* 0x0000000000027941 */ /* 0x000fea0003800000 */
.L_x_3924:
        /* <DEDUP_REMOVED lines=99> */
.L_x_3941:
[----:B------:R-:W-:Y:S05]  /*8750*/  BSYNC B0 ;  /* 0x0000000000007941 */ /* 0x000fea0003800000 */
.L_x_3940:
[----:B-----5:R3:W-:Y:S02]  /*8760*/  ST.E.128 desc[UR6][R192.64], R48 ;  /* 0x00000030c0007985 */ /* 0x0207e4000c101d06 */
.L_x_3939:
[----:B------:R-:W-:Y:S05]  /*8770*/  BSYNC B1 ;  /* 0x0000000000017941 */ /* 0x000fea0003800000 */
.L_x_3938:
        /* <DEDUP_REMOVED lines=94> */
.L_x_3945:
[----:B------:R-:W-:Y:S05]  /*8d60*/  BSYNC B0 ;  /* 0x0000000000007941 */ /* 0x000fea0003800000 */
.L_x_3944:
[----:B-----5:R3:W-:Y:S02]  /*8d70*/  ST.E.128 desc[UR6][R192.64], R48 ;  /* 0x00000030c0007985 */ /* 0x0207e4000c101d06 */
.L_x_3943:
[----:B------:R-:W-:Y:S05]  /*8d80*/  BSYNC B1 ;  /* 0x0000000000017941 */ /* 0x000fea0003800000 */
.L_x_3942:
        /* <DEDUP_REMOVED lines=93> */
.L_x_3947:
[----:B------:R-:W-:Y:S05]  /*9360*/  BSYNC B0 ;  /* 0x0000000000007941 */ /* 0x000fea0003800000 */
.L_x_3946:
[----:B-----5:R3:W-:Y:S02]  /*9370*/  ST.E.128 desc[UR6][R192.64], R48 ;  /* 0x00000030c0007985 */ /* 0x0207e4000c101d06 */
.L_x_3937:
[----:B------:R-:W-:Y:S05]  /*9380*/  BSYNC B2 ;  /* 0x0000000000027941 */ /* 0x000fea0003800000 */
.L_x_3936:
        /* <DEDUP_REMOVED lines=15> */
[----:B--2---:R-:W-:Y:S04]  /*9480*/  IMAD.WIDE.U32 R188, R66, 0x60, R126 ;  /* 0x0000006042bc7825 */ /* 0x004fe800078e007e */
        /* <DEDUP_REMOVED lines=85> */
.L_x_3953:
[----:B------:R-:W-:Y:S05]  /*99e0*/  BSYNC B0 ;  /* 0x0000000000007941 */ /* 0x000fea0003800000 */
.L_x_3952:
[----:B-----5:R3:W-:Y:S02]  /*99f0*/  ST.E.128 desc[UR6][R188.64], R48 ;  /* 0x00000030bc007985 */ /* 0x0207e4000c101d06 */
.L_x_3951:
[----:B------:R-:W-:Y:S05]  /*9a00*/  BSYNC B1 ;  /* 0x0000000000017941 */ /* 0x000fea0003800000 */
.L_x_3950:
        /* <DEDUP_REMOVED lines=94> */
.L_x_3957:
[----:B------:R-:W-:Y:S05]  /*9ff0*/  BSYNC B0 ;  /* 0x0000000000007941 */ /* 0x000fea0003800000 */
.L_x_3956:
[----:B-----5:R3:W-:Y:S02]  /*a000*/  ST.E.128 desc[UR6][R188.64], R48 ;  /* 0x00000030bc007985 */ /* 0x0207e4000c101d06 */
.L_x_3955:
[----:B------:R-:W-:Y:S05]  /*a010*/  BSYNC B1 ;  /* 0x0000000000017941 */ /* 0x000fea0003800000 */
.L_x_3954:
        /* <DEDUP_REMOVED lines=93> */
.L_x_3959:
[----:B------:R-:W-:Y:S05]  /*a5f0*/  BSYNC B0 ;  /* 0x0000000000007941 */ /* 0x000fea0003800000 */
.L_x_3958:
[----:B-----5:R3:W-:Y:S02]  /*a600*/  ST.E.128 desc[UR6][R182.64], R48 ;  /* 0x00000030b6007985 */ /* 0x0207e4000c101d06 */
.L_x_3949:
[----:B------:R-:W-:Y:S05]  /*a610*/  BSYNC B2 ;  /* 0x0000000000027941 */ /* 0x000fea0003800000 */
.L_x_3948:
[----:B------:R-:W4:Y:S02]  /*a620*/  LD.E R3, desc[UR6][R10.64+0xd0] ;  /* 0x0000d0060a037980 */ /* 0x000f24000c101900 */
[----:B----4-:R-:W-:Y:S05]  /*a630*/  IMAD.U32 R3, R3, -0x20, RZ ;  /* 0xffffffe003037824 */ /* 0x010fea00078e00ff */
[C---:B------:R-:W-:Y:S02]  /*a640*/  LEA R124, P1, R3.reuse, R124, 0x1 ;  /* 0x0000007c037c7211 */ /* 0x040fe400078208ff */
[C---:B------:R-:W-:Y:S02]  /*a650*/  LEA R122, P0, R3.reuse, R122, 0x1 ;  /* 0x0000007a037a7211 */ /* 0x040fe400078008ff */
[C---:B------:R-:W-:Y:S02]  /*a660*/  LEA.HI.X.SX32 R125, R3.reuse, R125, 0x1, P1 ;  /* 0x0000007d037d7211 */ /* 0x040fe400008f0eff */
[----:B------:R-:W-:Y:S01]  /*a670*/  LEA.HI.X.SX32 R123, R3, R123, 0x1, P0 ;  /* 0x0000007b037b7211 */ /* 0x000fe200000f0eff */
[----:B------:R-:W-:Y:S05]  /*a680*/  BRA `(.L_x_3911) ;  /* 0x0000000400747947 */ /* 0x000fea0003800000 */
.L_x_3885:
        /* <DEDUP_REMOVED lines=18> */
.L_x_3961:
[----:B------:R-:W-:Y:S05]  /*a7b0*/  BSYNC B0 ;  /* 0x0000000000007941 */ /* 0x000fea0003800000 */
.L_x_3960:
        /* <DEDUP_REMOVED lines=24> */
.L_x_3963:
[----:B------:R-:W-:Y:S05]  /*a940*/  BSYNC B0 ;  /* 0x0000000000007941 */ /* 0x000fea0003800000 */
.L_x_3962:
        /* <DEDUP_REMOVED lines=24> */
.L_x_3965:
[----:B------:R-:W-:Y:S05]  /*aad0*/  BSYNC B0 ;  /* 0x0000000000007941 */ /* 0x000fea0003800000 */
.L_x_3964:
        /* <DEDUP_REMOVED lines=24> */
.L_x_3911:
[----:B------:R-:W-:Y:S05]  /*ac60*/  BSYNC B3 ;  /* 0x0000000000037941 */ /* 0x000fea0003800000 */
.L_x_3884:
        /* <DEDUP_REMOVED lines=89> */
.L_x_3967:
        /* <DEDUP_REMOVED lines=8> */
.L_x_3968:
[----:B------:R-:W-:Y:S05]  /*b280*/  BSYNC B0 ;  /* 0x0000000000007941 */ /* 0x000fea0003800000 */
.L_x_3966:
[----:B------:R-:W-:Y:S04]  /*b290*/  IADD3 R9, R9, -0x1, RZ ;  /* 0xffffffff09097810 */ /* 0x000fe80007ffe0ff */
[----:B------:R-:W-:Y:S11]  /*b2a0*/  ISETP.GT.AND P0, PT, R9, R96, PT ;  /* 0x000000600900720c */ /* 0x000ff60003f04270 */
[----:B------:R-:W-:Y:S02]  /*b2b0*/  @!UPT UIADD3 URZ, URZ, URZ, URZ ;  /* 0x0000003f3f3ff290 */ /* 0x000fe4000fffe03f */
[----:B------:R-:W-:Y:S05]  /*b2c0*/  @P0 BRA `(.L_x_3969) ;  /* 0xffffff7800fc0947 */ /* 0x000fea000383ffff */
.L_x_3875:
        /* <DEDUP_REMOVED lines=110> */
.L_x_3978:
[----:B------:R-:W-:Y:S05]  /*b9b0*/  BSYNC B0 ;  /* 0x0000000000007941 */ /* 0x000fea0003800000 */
.L_x_3977:
[----:B-----5:R3:W-:Y:S02]  /*b9c0*/  STS.128 [R213], R20 ;  /* 0x00000014d5007388 */ /* 0x0207e40000000c00 */
.L_x_3976:
[----:B------:R-:W-:Y:S05]  /*b9d0*/  BSYNC B1 ;  /* 0x0000000000017941 */ /* 0x000fea0003800000 */
.L_x_3975:
        /* <DEDUP_REMOVED lines=46> */
.L_x_3982:
[----:B------:R-:W-:Y:S05]  /*bcc0*/  BSYNC B0 ;  /* 0x0000000000007941 */ /* 0x000fea0003800000 */
.L_x_3981:
[----:B-----5:R1:W-:Y:S02]  /*bcd0*/  STS.128 [R213+0x2000], R20 ;  /* 0x00200014d5007388 */ /* 0x0203e40000000c00 */
.L_x_3980:
[----:B------:R-:W-:Y:S05]  /*bce0*/  BSYNC B1 ;  /* 0x0000000000017941 */ /* 0x000fea0003800000 */
.L_x_3979:
        /* <DEDUP_REMOVED lines=45> */
.L_x_3984:
[----:B------:R-:W-:Y:S05]  /*bfc0*/  BSYNC B0 ;  /* 0x0000000000007941 */ /* 0x000fea0003800000 */
.L_x_3983:
[----:B-----5:R3:W-:Y:S02]  /*bfd0*/  STS.128 [R213+0x4000], R20 ;  /* 0x00400014d5007388 */ /* 0x0207e40000000c00 */
.L_x_3974:
[----:B------:R-:W-:Y:S05]  /*bfe0*/  BSYNC B2 ;  /* 0x0000000000027941 */ /* 0x000fea0003800000 */
.L_x_3973:
        /* <DEDUP_REMOVED lines=59> */
.L_x_3990:
[----:B------:R-:W-:Y:S05]  /*c3a0*/  BSYNC B0 ;  /* 0x0000000000007941 */ /* 0x000fea0003800000 */
.L_x_3989:
[----:B-----5:R3:W-:Y:S02]  /*c3b0*/  STS.128 [R213+0x800], R20 ;  /* 0x00080014d5007388 */ /* 0x0207e40000000c00 */
.L_x_3988:
[----:B------:R-:W-:Y:S05]  /*c3c0*/  BSYNC B1 ;  /* 0x0000000000017941 */ /* 0x000fea0003800000 */
.L_x_3987:
        /* <DEDUP_REMOVED lines=46> */
.L_x_3994:
[----:B------:R-:W-:Y:S05]  /*c6b0*/  BSYNC B0 ;  /* 0x0000000000007941 */ /* 0x000fea0003800000 */
.L_x_3993:
[----:B-----5:R3:W-:Y:S02]  /*c6c0*/  STS.128 [R213+0x2800], R20 ;  /* 0x00280014d5007388 */ /* 0x0207e40000000c00 */
.L_x_3992:
[----:B------:R-:W-:Y:S05]  /*c6d0*/  BSYNC B1 ;  /* 0x0000000000017941 */ /* 0x000fea0003800000 */
.L_x_3991:
        /* <DEDUP_REMOVED lines=45> */
.L_x_3996:
[----:B------:R-:W-:Y:S05]  /*c9b0*/  BSYNC B0 ;  /* 0x0000000000007941 */ /* 0x000fea0003800000 */
.L_x_3995:
[----:B-----5:R1:W-:Y:S02]  /*c9c0*/  STS.128 [R213+0x4800], R44 ;  /* 0x0048002cd5007388 */ /* 0x0203e40000000c00 */
.L_x_3986:
[----:B------:R-:W-:Y:S05]  /*c9d0*/  BSYNC B2 ;  /* 0x0000000000027941 */ /* 0x000fea0003800000 */
.L_x_3985:
        /* <DEDUP_REMOVED lines=60> */
.L_x_4002:
[----:B------:R-:W-:Y:S05]  /*cda0*/  BSYNC B0 ;  /* 0x0000000000007941 */ /* 0x000fea0003800000 */
.L_x_4001:
[----:B-----5:R1:W-:Y:S02]  /*cdb0*/  STS.128 [R213+0x1000], R20 ;  /* 0x00100014d5007388 */ /* 0x0203e40000000c00 */
.L_x_4000:
[----:B------:R-:W-:Y:S05]  /*cdc0*/  BSYNC B1 ;  /* 0x0000000000017941 */ /* 0x000fea0003800000 */
.L_x_3999:
        /* <DEDUP_REMOVED lines=46> */
.L_x_4006:
[----:B------:R-:W-:Y:S05]  /*d0b0*/  BSYNC B0 ;  /* 0x0000000000007941 */ /* 0x000fea0003800000 */
.L_x_4005:
[----:B-----5:R3:W-:Y:S02]  /*d0c0*/  STS.128 [R213+0x3000], R20 ;  /* 0x00300014d5007388 */ /* 0x0207e40000000c00 */
.L_x_4004:
[----:B------:R-:W-:Y:S05]  /*d0d0*/  BSYNC B1 ;  /* 0x0000000000017941 */ /* 0x000fea0003800000 */
.L_x_4003:
        /* <DEDUP_REMOVED lines=45> */
.L_x_4008:
[----:B------:R-:W-:Y:S05]  /*d3b0*/  BSYNC B0 ;  /* 0x0000000000007941 */ /* 0x000fea0003800000 */
.L_x_4007:
[----:B-----5:R3:W-:Y:S02]  /*d3c0*/  STS.128 [R213+0x5000], R20 ;  /* 0x00500014d5007388 */ /* 0x0207e40000000c00 */
.L_x_3998:
[----:B------:R-:W-:Y:S05]  /*d3d0*/  BSYNC B2 ;  /* 0x0000000000027941 */ /* 0x000fea0003800000 */
.L_x_3997:
        /* <DEDUP_REMOVED lines=59> */
.L_x_4013:
[----:B------:R-:W-:Y:S05]  /*d790*/  BSYNC B0 ;  /* 0x0000000000007941 */ /* 0x000fea0003800000 */
.L_x_4012:
[----:B-----5:R3:W-:Y:S02]  /*d7a0*/  STS.128 [R213+0x1800], R20 ;  /* 0x00180014d5007388 */ /* 0x0207e40000000c00 */
.L_x_4011:
[----:B------:R-:W-:Y:S05]  /*d7b0*/  BSYNC B1 ;  /* 0x0000000000017941 */ /* 0x000fea0003800000 */
.L_x_4010:
        /* <DEDUP_REMOVED lines=10> */
[----:B-----5:R-:W-:Y:S01]  /*d860*/  LOP3.LUT R0, R21, 0xffff0000, RZ, 0xc0, !PT ;  /* 0xffff000015007812 */ /* 0x020fe200078ec0ff */
[----:B------:R-:W-:Y:S01]  /*d870*/  IMAD.U32 R25, R22, 0x10000, RZ ;  /* 0x0001000016197824 */ /* 0x000fe200078e00ff */
[C---:B------:R-:W-:Y:S02]  /*d880*/  SHF.L.U32 R26, R23.reuse, 0x10, RZ ;  /* 0x00000010171a7819 */ /* 0x040fe400000006ff */
[----:B------:R-:W-:Y:S02]  /*d890*/  LOP3.LUT R24, R23, 0xffff0000, RZ, 0xc0, !PT ;  /* 0xffff000017187812 */ /* 0x000fe400078ec0ff */
        /* <DEDUP_REMOVED lines=32> */
.L_x_4017:
[----:B------:R-:W-:Y:S05]  /*daa0*/  BSYNC B0 ;  /* 0x0000000000007941 */ /* 0x000fea0003800000 */
.L_x_4016:
[----:B-----5:R3:W-:Y:S02]  /*dab0*/  STS.128 [R213+0x3800], R20 ;  /* 0x00380014d5007388 */ /* 0x0207e40000000c00 */
.L_x_4015:
[----:B------:R-:W-:Y:S05]  /*dac0*/  BSYNC B1 ;  /* 0x0000000000017941 */ /* 0x000fea0003800000 */
.L_x_4014:
        /* <DEDUP_REMOVED lines=45> */
.L_x_4019:
[----:B------:R-:W-:Y:S05]  /*dda0*/  BSYNC B0 ;  /* 0x0000000000007941 */ /* 0x000fea0003800000 */
.L_x_4018:
[----:B-----5:R1:W-:Y:S01]  /*ddb0*/  STS.128 [R213+0x5800], R40 ;  /* 0x00580028d5007388 */ /* 0x0203e20000000c00 */
[----:B------:R-:W-:Y:S05]  /*ddc0*/  BRA `(.L_x_4009) ;  /* 0x0000004c00787947 */ /* 0x000fea0003800000 */
.L_x_3972:
        /* <DEDUP_REMOVED lines=89> */
.L_x_4025:
[----:B------:R-:W-:Y:S05]  /*e360*/  BSYNC B0 ;  /* 0x0000000000007941 */ /* 0x000fea0003800000 */
.L_x_4024:
[----:B-----5:R3:W-:Y:S02]  /*e370*/  STS.128 [R213], R32 ;  /* 0x00000020d5007388 */ /* 0x0207e40000000c00 */
.L_x_4023:
[----:B------:R-:W-:Y:S05]  /*e380*/  BSYNC B1 ;  /* 0x0000000000017941 */ /* 0x000fea0003800000 */
.L_x_4022:
        /* <DEDUP_REMOVED lines=87> */
.L_x_4029:
[----:B------:R-:W-:Y:S05]  /*e900*/  BSYNC B0 ;  /* 0x0000000000007941 */ /* 0x000fea0003800000 */
.L_x_4028:
[----:B-----5:R1:W-:Y:S02]  /*e910*/  STS.128 [R213+0x2000], R32 ;  /* 0x00200020d5007388 */ /* 0x0203e40000000c00 */
.L_x_4027:
[----:B------:R-:W-:Y:S05]  /*e920*/  BSYNC B1 ;  /* 0x0000000000017941 */ /* 0x000fea0003800000 */
.L_x_4026:
        /* <DEDUP_REMOVED lines=86> */
.L_x_4031:
[----:B------:R-:W-:Y:S05]  /*ee90*/  BSYNC B0 ;  /* 0x0000000000007941 */ /* 0x000fea0003800000 */
.L_x_4030:
[----:B-----5:R3:W-:Y:S02]  /*eea0*/  STS.128 [R213+0x4000], R32 ;  /* 0x00400020d5007388 */ /* 0x0207e40000000c00 */
.L_x_4021:
[----:B------:R-:W-:Y:S05]  /*eeb0*/  BSYNC B2 ;  /* 0x0000000000027941 */ /* 0x000fea0003800000 */
.L_x_4020:
        /* <DEDUP_REMOVED lines=94> */
.L_x_4037:
[----:B------:R-:W-:Y:S05]  /*f4a0*/  BSYNC B0 ;  /* 0x0000000000007941 */ /* 0x000fea0003800000 */
.L_x_4036:
[----:B-----5:R3:W-:Y:S02]  /*f4b0*/  STS.128 [R213+0x800], R32 ;  /* 0x00080020d5007388 */ /* 0x0207e40000000c00 */
.L_x_4035:
[----:B------:R-:W-:Y:S05]  /*f4c0*/  BSYNC B1 ;  /* 0x0000000000017941 */ /* 0x000fea0003800000 */
.L_x_4034:
        /* <DEDUP_REMOVED lines=90> */
.L_x_4041:
[----:B------:R-:W-:Y:S05]  /*fa70*/  BSYNC B0 ;  /* 0x0000000000007941 */ /* 0x000fea0003800000 */
.L_x_4040:
[----:B-----5:R3:W-:Y:S02]  /*fa80*/  STS.128 [R213+0x2800], R32 ;  /* 0x00280020d5007388 */ /* 0x0207e40000000c00 */
.L_x_4039:
[----:B------:R-:W-:Y:S05]  /*fa90*/  BSYNC B1 ;  /* 0x0000000000017941 */ /* 0x000fea0003800000 */
.L_x_4038:
        /* <DEDUP_REMOVED lines=90> */
.L_x_4043:
[----:B------:R-:W-:Y:S05]  /*10040*/  BSYNC B0 ;  /* 0x0000000000007941 */ /* 0x000fea0003800000 */
.L_x_4042:
[----:B-----5:R1:W-:Y:S02]  /*10050*/  STS.128 [R213+0x4800], R20 ;  /* 0x00480014d5007388 */ /* 0x0203e40000000c00 */
.L_x_4033:
[----:B------:R-:W-:Y:S05]  /*10060*/  BSYNC B2 ;  /* 0x0000000000027941 */ /* 0x000fea0003800000 */
.L_x_4032:
        /* <DEDUP_REMOVED lines=95> */
.L_x_4049:
[----:B------:R-:W-:Y:S05]  /*10660*/  BSYNC B0 ;  /* 0x0000000000007941 */ /* 0x000fea0003800000 */
.L_x_4048:
[----:B-----5:R3:W-:Y:S02]  /*10670*/  STS.128 [R213+0x1000], R32 ;  /* 0x00100020d5007388 */ /* 0x0207e40000000c00 */
.L_x_4047:
[----:B------:R-:W-:Y:S05]  /*10680*/  BSYNC B1 ;  /* 0x0000000000017941 */ /* 0x000fea0003800000 */
.L_x_4046:
        /* <DEDUP_REMOVED lines=90> */
.L_x_4053:
[----:B------:R-:W-:Y:S05]  /*10c30*/  BSYNC B0 ;  /* 0x0000000000007941 */ /* 0x000fea0003800000 */
.L_x_4052:
[----:B-----5:R3:W-:Y:S02]  /*10c40*/  STS.128 [R213+0x3000], R32 ;  /* 0x00300020d5007388 */ /* 0x0207e40000000c00 */
.L_x_4051:
[----:B------:R-:W-:Y:S05]  /*10c50*/  BSYNC B1 ;  /* 0x0000000000017941 */ /* 0x000fea0003800000 */
.L_x_4050:
        /* <DEDUP_REMOVED lines=89> */
.L_x_4055:
[----:B------:R-:W-:Y:S05]  /*111f0*/  BSYNC B0 ;  /* 0x0000000000007941 */ /* 0x000fea0003800000 */
.L_x_4054:
[----:B-----5:R3:W-:Y:S02]  /*11200*/  STS.128 [R213+0x5000], R32 ;  /* 0x00500020d5007388 */ /* 0x0207e40000000c00 */
.L_x_4045:
[----:B------:R-:W-:Y:S05]  /*11210*/  BSYNC B2 ;  /* 0x0000000000027941 */ /* 0x000fea0003800000 */
.L_x_4044:
        /* <DEDUP_REMOVED lines=95> */
.L_x_4059:
[----:B------:R-:W-:Y:S05]  /*11810*/  BSYNC B0 ;  /* 0x0000000000007941 */ /* 0x000fea0003800000 */
.L_x_4058:
[----:B-----5:R1:W-:Y:S02]  /*11820*/  STS.128 [R213+0x1800], R20 ;  /* 0x00180014d5007388 */ /* 0x0203e40000000c00 */
.L_x_4057:
[----:B------:R-:W-:Y:S05]  /*11830*/  BSYNC B1 ;  /* 0x0000000000017941 */ /* 0x000fea0003800000 */
.L_x_4056:
        /* <DEDUP_REMOVED lines=17> */
[----:B-1----:R-:W-:-:S04]  /*11950*/  IADD3 R23, P1, R8, R5, RZ ;  /* 0x0000000508177210 */ /* 0x002fc80007f3e0ff */
[----:B------:R-:W-:Y:S02]  /*11960*/  LEA.HI.X.SX32 R21, R8, R3, 0x1, P1 ;  /* 0x0000000308157211 */ /* 0x000fe400008f0eff */
[----:B------:R-:W-:Y:S01]  /*11970*/  MOV R8, RZ ;  /* 0x000000ff00087202 */ /* 0x000fe20000000f00 */
[----:B------:R-:W-:Y:S01]  /*11980*/  @P0 IMAD.MOV R8, RZ, RZ, -R15 ;  /* 0x000000ffff080224 */ /* 0x000fe200078e0a0f */
[----:B------:R-:W-:-:S04]  /*11990*/  LEA R24, P1, R23, R36, 0x1 ;  /* 0x0000002417187211 */ /* 0x000fc800078208ff */
        /* <DEDUP_REMOVED lines=16> */
[----:B------:R-:W-:Y:S02]  /*11aa0*/  SHF.L.U32 R34, R19, 0x10, RZ ;  /* 0x0000001013227819 */ /* 0x000fe400000006ff */
[C---:B--2---:R-:W-:Y:S01]  /*11ab0*/  LOP3.LUT R19, R24.reuse, 0xffff0000, RZ, 0xc0, !PT ;  /* 0xffff000018137812 */ /* 0x044fe200078ec0ff */
[----:B------:R-:W-:Y:S01]  /*11ac0*/  IMAD.U32 R33, R24, 0x10000, RZ ;  /* 0x0001000018217824 */ /* 0x000fe200078e00ff */
[C---:B------:R-:W-:Y:S01]  /*11ad0*/  SHF.L.U32 R18, R25.reuse, 0x10, RZ ;  /* 0x0000001019127819 */ /* 0x040fe200000006ff */
[----:B------:R-:W-:Y:S01]  /*11ae0*/  IMAD.U32 R35, R26, 0x10000, RZ ;  /* 0x000100001a237824 */ /* 0x000fe200078e00ff */
[----:B------:R-:W-:Y:S01]  /*11af0*/  LOP3.LUT R42, R25, 0xffff0000, RZ, 0xc0, !PT ;  /* 0xffff0000192a7812 */ /* 0x000fe200078ec0ff */
        /* <DEDUP_REMOVED lines=49> */
.L_x_4063:
[----:B------:R-:W-:Y:S05]  /*11e10*/  BSYNC B0 ;  /* 0x0000000000007941 */ /* 0x000fea0003800000 */
.L_x_4062:
[----:B-----5:R1:W-:Y:S02]  /*11e20*/  STS.128 [R213+0x3800], R16 ;  /* 0x00380010d5007388 */ /* 0x0203e40000000c00 */
.L_x_4061:
[----:B------:R-:W-:Y:S05]  /*11e30*/  BSYNC B1 ;  /* 0x0000000000017941 */ /* 0x000fea0003800000 */
.L_x_4060:
        /* <DEDUP_REMOVED lines=43> */
[----:B------:R-:W-:Y:S02]  /*120f0*/  LOP3.LUT R17, R22, 0xffff0000, RZ, 0xc0, !PT ;  /* 0xffff000016117812 */ /* 0x000fe400078ec0ff */
        /* <DEDUP_REMOVED lines=15> */
[----:B------:R-:W-:Y:S01]  /*121f0*/  SHF.L.U32 R24, R27, 0x10, RZ ;  /* 0x000000101b187819 */ /* 0x000fe200000006ff */
        /* <DEDUP_REMOVED lines=32> */
.L_x_4065:
[----:B------:R-:W-:Y:S05]  /*12400*/  BSYNC B0 ;  /* 0x0000000000007941 */ /* 0x000fea0003800000 */
.L_x_4064:
[----:B-----5:R1:W-:Y:S01]  /*12410*/  STS.128 [R213+0x5800], R16 ;  /* 0x00580010d5007388 */ /* 0x0203e20000000c00 */
[----:B------:R-:W-:Y:S05]  /*12420*/  BRA `(.L_x_4009) ;  /* 0x0000000400e07947 */ /* 0x000fea0003800000 */
.L_x_3971:
        /* <DEDUP_REMOVED lines=35> */
.L_x_4067:
[----:B------:R-:W-:Y:S05]  /*12660*/  BSYNC B0 ;  /* 0x0000000000007941 */ /* 0x000fea0003800000 */
.L_x_4066:
        /* <DEDUP_REMOVED lines=27> */
.L_x_4069:
[----:B------:R-:W-:Y:S05]  /*12820*/  BSYNC B0 ;  /* 0x0000000000007941 */ /* 0x000fea0003800000 */
.L_x_4068:
        /* <DEDUP_REMOVED lines=27> */
.L_x_4071:
[----:B------:R-:W-:Y:S05]  /*129e0*/  BSYNC B0 ;  /* 0x0000000000007941 */ /* 0x000fea0003800000 */
.L_x_4070:
        /* <DEDUP_REMOVED lines=28> */
.L_x_4009:
[----:B------:R-:W-:Y:S05]  /*12bb0*/  BSYNC B3 ;  /* 0x0000000000037941 */ /* 0x000fea0003800000 */
.L_x_3970:
[----:B------:R-:W-:Y:S01]  /*12bc0*/  VIADD R215, R135, 0xffffffff ;  /* 0xffffffff87d77836 */ /* 0x000fe20000000000 */
[----:B------:R-:W-:Y:S01]  /*12bd0*/  BSSY B0, `(.L_x_4072) ;  /* 0x0000020000007945 */ /* 0x000fe20003800000 */
[----:B------:R-:W-:-:S03]  /*12be0*/  LOP3.LUT R218, R75, 0xff, RZ, 0xc0, !PT ;  /* 0x000000ff4bda7812 */ /* 0x000fc600078ec0ff */
[----:B-123--:R-:W-:-:S05]  /*12bf0*/  SHF.L.U32 R8, R215, 0x6, RZ ;  /* 0x00000006d7087819 */ /* 0x00efca00000006ff */
[----:B------:R-:W-:-:S05]  /*12c00*/  IMAD.IADD R5, R69, 0x1, -R8 ;  /* 0x0000000145057824 */ /* 0x000fca00078e0a08 */
[----:B------:R-:W-:-:S13]  /*12c10*/  ISETP.GE.AND P0, PT, R156, R5, PT ;  /* 0x000000059c00720c */ /* 0x000fda0003f06270 */
[----:B------:R-:W-:Y:S05]  /*12c20*/  @P0 BRA `(.L_x_4073) ;  /* 0x0000000000680947 */ /* 0x000fea0003800000 */
[C---:B------:R-:W-:Y:S02]  /*12c30*/  LOP3.LUT R0, R218.reuse, 0x1, RZ, 0xc0, !PT ;  /* 0x00000001da007812 */ /* 0x040fe400078ec0ff */
[----:B------:R-:W-:Y:S02]  /*12c40*/  R2P PR, R218, 0x6 ;  /* 0x00000006da007804 */ /* 0x000fe40000000000 */
[----:B------:R-:W-:-:S11]  /*12c50*/  ISETP.NE.U32.AND P0, PT, R0, 0x1, PT ;  /* 0x000000010000780c */ /* 0x000fd60003f05070 */
[----:B----4-:R-:W-:Y:S02]  /*12c60*/  @P1 IMAD.MOV.U32 R2, RZ, RZ, R208 ;  /* 0x000000ffff021224 */ /* 0x010fe400078e00d0 */
        /* <DEDUP_REMOVED lines=21> */
.L_x_4074:
[----:B------:R2:W-:Y:S02]  /*12dc0*/  STS.128 [R213+0xa000], RZ ;  /* 0x00a000ffd5007388 */ /* 0x0005e40000000c00 */
.L_x_4073:
[----:B------:R-:W-:Y:S05]  /*12dd0*/  BSYNC B0 ;  /* 0x0000000000007941 */ /* 0x000fea0003800000 */
.L_x_4072:
[----:B------:R-:W-:Y:S01]  /*12de0*/  ISETP.GE.AND P0, PT, R6, R5, PT ;  /* 0x000000050600720c */ /* 0x000fe20003f06270 */
[----:B------:R-:W-:-:S12]  /*12df0*/  BSSY B0, `(.L_x_4075) ;  /* 0x000001f000007945 */ /* 0x000fd80003800000 */
[----:B------:R-:W-:Y:S05]  /*12e00*/  @P0 BRA `(.L_x_4076) ;  /* 0x0000000000740947 */ /* 0x000fea0003800000 */
[C---:B------:R-:W-:Y:S02]  /*12e10*/  LOP3.LUT R0, R218.reuse, 0x1, RZ, 0xc0, !PT ;  /* 0x00000001da007812 */ /* 0x040fe400078ec0ff */
[----:B------:R-:W-:Y:S02]  /*12e20*/  LOP3.LUT P0, RZ, R218, 0x2, RZ, 0xc0, !PT ;  /* 0x00000002daff7812 */ /* 0x000fe4000780c0ff */
[----:B------:R-:W-:Y:S02]  /*12e30*/  ISETP.NE.U32.AND P1, PT, R0, 0x1, PT ;  /* 0x000000010000780c */ /* 0x000fe40003f25070 */
[----:B------:R-:W-:-:S05]  /*12e40*/  IADD3 R7, P2, R204, R158, RZ ;  /* 0x0000009ecc077210 */ /* 0x000fca0007f5e0ff */
[----:B-1--4-:R-:W-:-:S04]  /*12e50*/  IMAD.X R3, R205, 0x1, R163, P2 ;  /* 0x00000001cd037824 */ /* 0x012fc800010e06a3 */
        /* <DEDUP_REMOVED lines=23> */
.L_x_4077:
[----:B------:R3:W-:Y:S02]  /*12fd0*/  STS.128 [R213+0xa800], RZ ;  /* 0x00a800ffd5007388 */ /* 0x0007e40000000c00 */
.L_x_4076:
[----:B------:R-:W-:Y:S05]  /*12fe0*/  BSYNC B0 ;  /* 0x0000000000007941 */ /* 0x000fea0003800000 */
.L_x_4075:
        /* <DEDUP_REMOVED lines=33> */
.L_x_4080:
[----:B------:R3:W-:Y:S02]  /*13200*/  STS.128 [R213+0xb000], RZ ;  /* 0x00b000ffd5007388 */ /* 0x0007e40000000c00 */
.L_x_4079:
[----:B------:R-:W-:Y:S05]  /*13210*/  BSYNC B0 ;  /* 0x0000000000007941 */ /* 0x000fea0003800000 */
.L_x_4078:
        /* <DEDUP_REMOVED lines=9> */
[----:B------:R-:W-:-:S08]  /*132b0*/  IMAD.WIDE.U32 R162, R66, 0x30, R162 ;  /* 0x0000003042a27825 */ /* 0x000fd000078e00a2 */
[-C--:B-1----:R-:W-:Y:S02]  /*132c0*/  @P2 LEA R16, P4, R162, R166.reuse, 0x1 ;  /* 0x000000a6a2102211 */ /* 0x082fe400078808ff */
[----:B---34-:R-:W-:Y:S01]  /*132d0*/  @!P3 MOV R3, R207 ;  /* 0x000000cf0003b202 */ /* 0x018fe20000000f00 */
[----:B------:R-:W-:Y:S02]  /*132e0*/  @!P3 IMAD.MOV.U32 R2, RZ, RZ, R208 ;  /* 0x000000ffff02b224 */ /* 0x000fe400078e00d0 */
[----:B------:R-:W-:Y:S02]  /*132f0*/  @!P3 IMAD R67, R67, 0x60, RZ ;  /* 0x000000604343b824 */ /* 0x000fe400078e02ff */
[----:B------:R-:W-:Y:S01]  /*13300*/  @!P3 IMAD.WIDE.U32 R12, R66, 0x60, R2 ;  /* 0x00000060420cb825 */ /* 0x000fe200078e0002 */
[----:B------:R-:W-:-:S03]  /*13310*/  @P1 LEA R2, P0, R162, R166, 0x1 ;  /* 0x000000a6a2021211 */ /* 0x000fc600078008ff */
[----:B------:R-:W-:Y:S01]  /*13320*/  IMAD.IADD R3, R163, 0x1, R0 ;  /* 0x00000001a3037824 */ /* 0x000fe200078e0200 */
[----:B------:R-:W-:-:S04]  /*13330*/  @!P3 IADD3 R13, R67, R13, RZ ;  /* 0x0000000d430db210 */ /* 0x000fc80007ffe0ff */
[CCC-:B------:R-:W-:Y:S01]  /*13340*/  @P2 LEA.HI.X R17, R162.reuse, R167.reuse, R3.reuse, 0x1, P4 ;  /* 0x000000a7a2112211 */ /* 0x1c0fe200020f0c03 */
[----:B------:R-:W-:Y:S01]  /*13350*/  @!PT LDS RZ, [RZ] ;  /* 0x00000000fffff984 */ /* 0x000fe20000000800 */
[----:B------:R-:W-:Y:S01]  /*13360*/  @!PT LDS RZ, [RZ] ;  /* 0x00000000fffff984 */ /* 0x000fe20000000800 */
[----:B------:R-:W-:Y:S01]  /*13370*/  @!PT LDS RZ, [RZ] ;  /* 0x00000000fffff984 */ /* 0x000fe20000000800 */
[----:B------:R1:W-:Y:S01]  /*13380*/  @!P3 LDGSTS.E.BYPASS.LTC128B.128 [R213+0x7800], desc[UR6][R12.64] ;  /* 0x078000000cd5bfae */ /* 0x0003e2000b901d46 */
[----:B------:R-:W-:-:S03]  /*13390*/  @P1 LEA.HI.X R3, R162, R167, R3, 0x1, P0 ;  /* 0x000000a7a2031211 */ /* 0x000fc600000f0c03 */
        /* <DEDUP_REMOVED lines=11> */
.L_x_4082:
[----:B------:R-:W-:Y:S05]  /*13450*/  BSYNC B0 ;  /* 0x0000000000007941 */ /* 0x000fea0003800000 */
.L_x_4081:
[----:B------:R-:W2:Y:S04]  /*13460*/  LD.E.64 R18, desc[UR6][R10.64+0x1c0] ;  /* 0x0001c0060a127980 */ /* 0x000ea8000c101b00 */
[----:B-1----:R-:W2:Y:S01]  /*13470*/  LD.E.64 R12, desc[UR6][R10.64+0x1b8] ;  /* 0x0001b8060a0c7980 */ /* 0x002ea2000c101b00 */
[----:B------:R-:W-:-:S03]  /*13480*/  IMAD.MOV.U32 R160, RZ, RZ, R214 ;  /* 0x000000ffffa07224 */ /* 0x000fc600078e00d6 */
[----:B---34-:R-:W3:Y:S04]  /*13490*/  LD.E R2, desc[UR6][R10.64+0xd8] ;  /* 0x0000d8060a027980 */ /* 0x018ee8000c101900 */
[----:B------:R-:W0:Y:S04]  /*134a0*/  LDGDEPBAR ;  /* 0x00000000000079af */ /* 0x000e280000000000 */
[----:B------:R1:W5:Y:S01]  /*134b0*/  LD.E R0, desc[UR6][R10.64+0x188] ;  /* 0x000188060a007980 */ /* 0x000362000c101900 */
[----:B--2---:R-:W-:Y:S02]  /*134c0*/  IMAD R3, R19, R211, RZ ;  /* 0x000000d313037224 */ /* 0x004fe400078e02ff */
[----:B------:R-:W-:-:S04]  /*134d0*/  IMAD.WIDE.U32 R16, R211, R18, R160 ;  /* 0x00000012d3107225 */ /* 0x000fc800078e00a0 */
[----:B------:R-:W-:Y:S01]  /*134e0*/  IMAD R3, R18, R72, R3 ;  /* 0x0000004812037224 */ /* 0x000fe200078e0203 */
[----:B------:R-:W-:-:S03]  /*134f0*/  LEA R12, P0, R16, R12, 0x2 ;  /* 0x0000000c100c7211 */ /* 0x000fc600078010ff */
[----:B------:R-:W-:-:S05]  /*13500*/  IMAD.IADD R3, R17, 0x1, R3 ;  /* 0x0000000111037824 */ /* 0x000fca00078e0203 */
[----:B------:R-:W-:-:S05]  /*13510*/  LEA.HI.X R13, R16, R13, R3, 0x2, P0 ;  /* 0x0000000d100d7211 */ /* 0x000fca00000f1403 */
[----:B------:R-:W2:Y:S01]  /*13520*/  LD.E R3, desc[UR6][R12.64] ;  /* 0x000000060c037980 */ /* 0x000ea2000c101900 */
[----:B------:R-:W-:-:S04]  /*13530*/  DEPBAR.LE SB0, 0x0 ;  /* 0x000080000000791a */ /* 0x000fc80000000000 */
[----:B------:R-:W-:Y:S01]  /*13540*/  BAR.SYNC.DEFER_BLOCKING 0x0 ;  /* 0x0000000000007b1d */ /* 0x000fe20000010000 */
[----:B------:R-:W-:-:S05]  /*13550*/  ISETP.GE.AND P0, PT, R156, R5, PT ;  /* 0x000000059c00720c */ /* 0x000fca0003f06270 */
[----:B---3--:R-:W2:Y:S01]  /*13560*/  MUFU.RCP R2, R2 ;  /* 0x0000000200027308 */ /* 0x008ea20000001000 */
        /* <DEDUP_REMOVED lines=32> */
.L_x_4085:
[----:B------:R3:W-:Y:S02]  /*13770*/  STS.128 [R213+0x10000], RZ ;  /* 0x010000ffd5007388 */ /* 0x0007e40000000c00 */
.L_x_4084:
[----:B------:R-:W-:Y:S05]  /*13780*/  BSYNC B0 ;  /* 0x0000000000007941 */ /* 0x000fea0003800000 */
.L_x_4083:
        /* <DEDUP_REMOVED lines=32> */
.L_x_4088:
[----:B------:R1:W-:Y:S02]  /*13990*/  STS.128 [R213+0x10800], RZ ;  /* 0x010800ffd5007388 */ /* 0x0003e40000000c00 */
.L_x_4087:
[----:B------:R-:W-:Y:S05]  /*139a0*/  BSYNC B0 ;  /* 0x0000000000007941 */ /* 0x000fea0003800000 */
.L_x_4086:
        /* <DEDUP_REMOVED lines=34> */
.L_x_4091:
[----:B------:R1:W-:Y:S02]  /*13bd0*/  STS.128 [R213+0x11000], RZ ;  /* 0x011000ffd5007388 */ /* 0x0003e40000000c00 */
.L_x_4090:
[----:B------:R-:W-:Y:S05]  /*13be0*/  BSYNC B0 ;  /* 0x0000000000007941 */ /* 0x000fea0003800000 */
.L_x_4089:
        /* <DEDUP_REMOVED lines=35> */
.L_x_4094:
[----:B------:R1:W-:Y:S02]  /*13e20*/  STS.128 [R213+0x11800], RZ ;  /* 0x011800ffd5007388 */ /* 0x0003e40000000c00 */
.L_x_4093:
[----:B------:R-:W-:Y:S05]  /*13e30*/  BSYNC B0 ;  /* 0x0000000000007941 */ /* 0x000fea0003800000 */
.L_x_4092:
        /* <DEDUP_REMOVED lines=16> */
[----:B------:R-:W-:Y:S01]  /*13f40*/  IMAD R196, R71, 0x200, R196 ;  /* 0x0000020047c47824 */ /* 0x000fe200078e02c4 */
[----:B------:R-:W-:Y:S01]  /*13f50*/  IADD3 R9, R69, R68, -R212 ;  /* 0x0000004445097210 */ /* 0x000fe20007ffe8d4 */
        /* <DEDUP_REMOVED lines=20> */
[C---:B-----5:R-:W-:Y:S01]  /*140a0*/  VIADD R183, R194.reuse, 0x3800 ;  /* 0x00003800c2b77836 */ /* 0x060fe20000000000 */
[----:B------:R-:W4:Y:S01]  /*140b0*/  LDSM.16.M88.4 R20, [R194+0x800] ;  /* 0x00080000c214783b */ /* 0x000f220000000200 */
        /* <DEDUP_REMOVED lines=11> */
[----:B------:R-:W-:Y:S01]  /*14170*/  SEL R5, R2, 0xffffffc0, !P2 ;  /* 0xffffffc002057807 */ /* 0x000fe20005000000 */
[----:B------:R-:W-:-:S02]  /*14180*/  IMAD.IADD R2, R0, 0x1, R9 ;  /* 0x0000000100027824 */ /* 0x000fc400078e0209 */
[----:B------:R-:W-:Y:S02]  /*14190*/  VIADD R9, R53, 0x1 ;  /* 0x0000000135097836 */ /* 0x000fe40000000000 */
[----:B------:R-:W-:Y:S01]  /*141a0*/  IMAD.IADD R191, R196, 0x1, R5 ;  /* 0x00000001c4bf7824 */ /* 0x000fe200078e0205 */
[C---:B----4-:R-:W-:Y:S01]  /*141b0*/  HMMA.16816.F32.BF16 R32, R72.reuse, R28, RZ ;  /* 0x0000001c4820723c */ /* 0x050fe200000418ff */
[----:B------:R-:W-:Y:S01]  /*141c0*/  IMAD.IADD R187, R5, 0x1, R194 ;  /* 0x0000000105bb7824 */ /* 0x000fe200078e02c2 */
[C---:B------:R-:W-:Y:S02]  /*141d0*/  VIMNMX R0, R2.reuse, R69, PT ;  /* 0x0000004502007248 */ /* 0x040fe40003fe0100 */
[----:B------:R-:W1:Y:S01]  /*141e0*/  LDSM.16.M88.4 R64, [R191+0x6000] ;  /* 0x00600000bf40783b */ /* 0x000e620000000200 */
[----:B------:R-:W-:Y:S01]  /*141f0*/  VIADDMNMX R2, R2, 0x8, R69, PT ;  /* 0x0000000802027846 */ /* 0x000fe20003800145 */
[----:B------:R-:W-:Y:S01]  /*14200*/  HMMA.16816.F32.BF16 R36, R72, R38, RZ ;  /* 0x000000264824723c */ /* 0x000fe200000418ff */
[C---:B------:R-:W-:Y:S01]  /*14210*/  ISETP.GE.AND P1, PT, R9.reuse, R0, PT ;  /* 0x000000000900720c */ /* 0x040fe20003f26270 */
[----:B------:R-:W-:Y:S01]  /*14220*/  LDSM.16.M88.4 R60, [R191+0x7000] ;  /* 0x00700000bf3c783b */ /* 0x000fe20000000200 */
[----:B------:R-:W-:-:S03]  /*14230*/  ISETP.GE.AND P3, PT, R9, R2, PT ;  /* 0x000000020900720c */ /* 0x000fc60003f66270 */
        /* <DEDUP_REMOVED lines=103> */
[----:B------:R-:W-:Y:S05]  /*148b0*/  LDSM.16.M88.4 R64, [R191+0xb000] ;  /* 0x00b00000bf40783b */ /* 0x000fea0000000200 */
        /* <DEDUP_REMOVED lines=27> */
[C---:B--2---:R-:W-:Y:S06]  /*14a70*/  HMMA.16816.F32.BF16 R24, R4.reuse, R36, R24 ;  /* 0x000000240418723c */ /* 0x044fec0000041818 */
[----:B------:R-:W-:Y:S01]  /*14a80*/  HMMA.16816.F32.BF16 R40, R4, R16, R40 ;  /* 0x000000100428723c */ /* 0x000fe20000041828 */
[----:B------:R-:W-:-:S05]  /*14a90*/  VIADD R37, R53, 0x8 ;  /* 0x0000000835257836 */ /* 0x000fca0000000000 */
[C---:B------:R-:W-:Y:S01]  /*14aa0*/  HMMA.16816.F32.BF16 R72, R4.reuse, R18, R72 ;  /* 0x000000120448723c */ /* 0x040fe20000041848 */
[----:B------:R-:W-:Y:S01]  /*14ab0*/  BAR.SYNC.DEFER_BLOCKING 0x0 ;  /* 0x0000000000007b1d */ /* 0x000fe20000010000 */
[C---:B------:R-:W-:Y:S02]  /*14ac0*/  ISETP.GE.AND P5, PT, R37.reuse, R0, PT ;  /* 0x000000002500720c */ /* 0x040fe40003fa6270 */
[----:B------:R-:W-:Y:S02]  /*14ad0*/  ISETP.GE.AND P2, PT, R37, R2, PT ;  /* 0x000000022500720c */ /* 0x000fe40003f46270 */
[----:B------:R-:W-:Y:S01]  /*14ae0*/  HMMA.16816.F32.BF16 R32, R4, R12, R32 ;  /* 0x0000000c0420723c */ /* 0x000fe20000041820 */
[----:B------:R-:W-:-:S05]  /*14af0*/  I2FP.F32.S32 R37, R37 ;  /* 0x0000002500257245 */ /* 0x000fca0000201400 */
[C---:B------:R-:W-:Y:S01]  /*14b00*/  HMMA.16816.F32.BF16 R28, R4.reuse, R14, R28 ;  /* 0x0000000e041c723c */ /* 0x040fe2000004181c */
[----:B------:R-:W-:Y:S01]  /*14b10*/  I2FP.F32.S32 R12, R9 ;  /* 0x00000009000c7245 */ /* 0x000fe20000201400 */
[CC--:B------:R-:W-:Y:S01]  /*14b20*/  FFMA.FTZ R44, R3.reuse, R37.reuse, R44 ;  /* 0x00000025032c7223 */ /* 0x0c0fe2000001002c */
[----:B------:R-:W-:Y:S01]  /*14b30*/  FFMA.FTZ R37, R3, R37, R46 ;  /* 0x0000002503257223 */ /* 0x000fe2000001002e */
[----:B------:R-:W-:Y:S02]  /*14b40*/  VIADD R13, R53, 0x10 ;  /* 0x00000010350d7836 */ /* 0x000fe40000000000 */
[----:B------:R-:W-:Y:S01]  /*14b50*/  HMMA.16816.F32.BF16 R84, R4, R38, R84 ;  /* 0x000000260454723c */ /* 0x000fe20000041854 */
[----:B------:R-:W-:Y:S01]  /*14b60*/  FFMA.FTZ R49, R3, R12, R49 ;  /* 0x0000000c03317223 */ /* 0x000fe20000010031 */
[----:B------:R-:W-:Y:S01]  /*14b70*/  VIADD R9, R53, 0x11 ;  /* 0x0000001135097836 */ /* 0x000fe20000000000 */
[----:B------:R-:W-:Y:S02]  /*14b80*/  FSEL R37, R37, -INF , !P2 ;  /* 0xff80000025257808 */ /* 0x000fe40005000000 */
[----:B------:R-:W-:-:S02]  /*14b90*/  ISETP.GE.AND P4, PT, R13, R0, PT ;  /* 0x000000000d00720c */ /* 0x000fc40003f86270 */
[----:B------:R-:W-:Y:S01]  /*14ba0*/  VIADD R5, R53, 0x9 ;  /* 0x0000000935057836 */ /* 0x000fe20000000000 */
[----:B------:R-:W-:Y:S01]  /*14bb0*/  FSEL R49, R49, -INF , !P1 ;  /* 0xff80000031317808 */ /* 0x000fe20004800000 */
[----:B------:R-:W-:Y:S01]  /*14bc0*/  VIADD R7, R53, 0x18 ;  /* 0x0000001835077836 */ /* 0x000fe20000000000 */
[----:B------:R-:W-:Y:S01]  /*14bd0*/  ISETP.GE.AND P1, PT, R13, R2, PT ;  /* 0x000000020d00720c */ /* 0x000fe20003f26270 */
[----:B------:R-:W-:Y:S01]  /*14be0*/  FFMA.FTZ R39, R3, R12, R51 ;  /* 0x0000000c03277223 */ /* 0x000fe20000010033 */
[----:B------:R-:W-:Y:S01]  /*14bf0*/  I2FP.F32.S32 R4, R5 ;  /* 0x0000000500047245 */ /* 0x000fe20000201400 */
[----:B------:R-:W-:Y:S01]  /*14c00*/  VIADD R51, R53, 0x20 ;  /* 0x0000002035337836 */ /* 0x000fe20000000000 */
[C---:B------:R-:W-:Y:S02]  /*14c10*/  ISETP.GE.AND P0, PT, R5.reuse, R0, PT ;  /* 0x000000000500720c */ /* 0x040fe40003f06270 */
[----:B------:R-:W-:Y:S01]  /*14c20*/  ISETP.GE.AND P6, PT, R5, R2, PT ;  /* 0x000000020500720c */ /* 0x000fe20003fc6270 */
[----:B------:R-:W-:Y:S01]  /*14c30*/  FFMA.FTZ R45, R3, R4, R45 ;  /* 0x00000004032d7223 */ /* 0x000fe2000001002d */
[----:B------:R-:W-:Y:S01]  /*14c40*/  VIADD R5, R53, 0x19 ;  /* 0x0000001935057836 */ /* 0x000fe20000000000 */
[----:B------:R-:W-:Y:S01]  /*14c50*/  ISETP.GE.AND P2, PT, R7, R0, PT ;  /* 0x000000000700720c */ /* 0x000fe20003f46270 */
[----:B------:R-:W-:Y:S01]  /*14c60*/  FFMA.FTZ R23, R3, R4, R47 ;  /* 0x0000000403177223 */ /* 0x000fe2000001002f */
[----:B------:R-:W-:-:S02]  /*14c70*/  I2FP.F32.S32 R13, R13 ;  /* 0x0000000d000d7245 */ /* 0x000fc40000201400 */
[----:B------:R-:W-:Y:S02]  /*14c80*/  FSEL R45, R45, -INF , !P0 ;  /* 0xff8000002d2d7808 */ /* 0x000fe40004000000 */
[----:B------:R-:W-:Y:S01]  /*14c90*/  ISETP.GE.AND P0, PT, R7, R2, PT ;  /* 0x000000020700720c */ /* 0x000fe20003f06270 */
[C---:B------:R-:W-:Y:S01]  /*14ca0*/  FFMA.FTZ R19, R3.reuse, R13, R40 ;  /* 0x0000000d03137223 */ /* 0x040fe20000010028 */
[----:B------:R-:W-:Y:S01]  /*14cb0*/  I2FP.F32.S32 R7, R7 ;  /* 0x0000000700077245 */ /* 0x000fe20000201400 */
[C---:B------:R-:W-:Y:S01]  /*14cc0*/  FFMA.FTZ R13, R3.reuse, R13, R42 ;  /* 0x0000000d030d7223 */ /* 0x040fe2000001002a */
[----:B------:R-:W-:Y:S02]  /*14cd0*/  I2FP.F32.S32 R6, R9 ;  /* 0x0000000900067245 */ /* 0x000fe40000201400 */
        /* <DEDUP_REMOVED lines=14> */
[----:B------:R-:W-:-:S02]  /*14dc0*/  FSEL R19, R19, -INF , !P4 ;  /* 0xff80000013137808 */ /* 0x000fc40006000000 */
[----:B------:R-:W-:Y:S01]  /*14dd0*/  ISETP.GE.AND P4, PT, R5, R2, PT ;  /* 0x000000020500720c */ /* 0x000fe20003f86270 */
[----:B------:R-:W-:Y:S01]  /*14de0*/  FFMA.FTZ R5, R3, R4, R75 ;  /* 0x0000000403057223 */ /* 0x000fe2000001004b */
[----:B------:R-:W-:Y:S02]  /*14df0*/  FSEL R7, R7, -INF , !P0 ;  /* 0xff80000007077808 */ /* 0x000fe40004000000 */
[----:B------:R-:W-:Y:S02]  /*14e00*/  FSEL R15, R15, -INF , !P6 ;  /* 0xff8000000f0f7808 */ /* 0x000fe40007000000 */
[C---:B------:R-:W-:Y:S02]  /*14e10*/  ISETP.GE.AND P0, PT, R41.reuse, R0, PT ;  /* 0x000000002900720c */ /* 0x040fe40003f06270 */
[----:B------:R-:W-:Y:S02]  /*14e20*/  ISETP.GE.AND P6, PT, R41, R2, PT ;  /* 0x000000022900720c */ /* 0x000fe40003fc6270 */
[----:B------:R-:W-:-:S02]  /*14e30*/  I2FP.F32.S32 R4, R43 ;  /* 0x0000002b00047245 */ /* 0x000fc40000201400 */
        /* <DEDUP_REMOVED lines=50> */
[-C--:B------:R-:W-:Y:S01]  /*15160*/  FFMA.FTZ R27, R3, R25.reuse, R48 ;  /* 0x00000019031b7223 */ /* 0x080fe20000010030 */
[----:B------:R-:W-:Y:S01]  /*15170*/  ISETP.GT.AND P1, PT, R215, R206, PT ;  /* 0x000000ced700720c */ /* 0x000fe20003f24270 */
        /* <DEDUP_REMOVED lines=84> */
.L_x_4098:
[----:B------:R-:W2:Y:S02]  /*156c0*/  LD.E R29, desc[UR6][R10.64+0x38] ;  /* 0x000038060a1d7980 */ /* 0x000ea4000c101900 */
[----:B--2---:R-:W-:-:S04]  /*156d0*/  LEA R29, -R29, RZ, 0x6 ;  /* 0x000000ff1d1d7211 */ /* 0x004fc800078e31ff */
[----:B------:R-:W-:Y:S02]  /*156e0*/  SHF.R.S32.HI R4, RZ, 0x1f, R29 ;  /* 0x0000001fff047819 */ /* 0x000fe4000001141d */
.L_x_4099:
[----:B------:R-:W-:Y:S05]  /*156f0*/  BSYNC B0 ;  /* 0x0000000000007941 */ /* 0x000fea0003800000 */
.L_x_4097:
        /* <DEDUP_REMOVED lines=92> */
.L_x_4096:
[----:B------:R-:W-:Y:S05]  /*15cc0*/  BSYNC B1 ;  /* 0x0000000000017941 */ /* 0x000fea0003800000 */
.L_x_4095:
        /* <DEDUP_REMOVED lines=94> */
[----:B------:R-:W-:Y:S01]  /*162b0*/  FFMA.FTZ R177, R177, R169, -R168 ;  /* 0x000000a9b1b17223 */ /* 0x000fe200000108a8 */
[----:B------:R-:W-:Y:S01]  /*162c0*/  LDSM.16.MT88.4 R24, [R200+0xe800] ;  /* 0x00e80000c818783b */ /* 0x000fe20000004200 */
[----:B------:R-:W4:Y:S01]  /*162d0*/  MUFU.EX2 R152, R152 ;  /* 0x0000009800987308 */ /* 0x000f220000000800 */
[----:B---3--:R-:W-:Y:S01]  /*162e0*/  F2FP.BF16.F32.PACK_AB R112, R156, R157 ;  /* 0x0000009d9c70723e */ /* 0x008fe200000010ff */
[-CC-:B------:R-:W-:Y:S01]  /*162f0*/  FFMA.FTZ R178, R219, R169.reuse, -R174.reuse ;  /* 0x000000a9dbb27223 */ /* 0x180fe200000108ae */
[-C--:B------:R-:W-:Y:S01]  /*16300*/  FFMA.FTZ R219, R172, R169.reuse, -R174 ;  /* 0x000000a9acdb7223 */ /* 0x080fe200000108ae */
[-CC-:B------:R-:W-:Y:S01]  /*16310*/  FFMA.FTZ R172, R179, R169.reuse, -R168.reuse ;  /* 0x000000a9b3ac7223 */ /* 0x180fe200000108a8 */
[-CC-:B------:R-:W-:Y:S01]  /*16320*/  FFMA.FTZ R175, R175, R169.reuse, -R168.reuse ;  /* 0x000000a9afaf7223 */ /* 0x180fe200000108a8 */
[-C--:B------:R-:W-:Y:S01]  /*16330*/  FFMA.FTZ R173, R173, R169.reuse, -R168 ;  /* 0x000000a9adad7223 */ /* 0x080fe200000108a8 */
[-CC-:B------:R-:W-:Y:S01]  /*16340*/  FFMA.FTZ R176, R223, R169.reuse, -R174.reuse ;  /* 0x000000a9dfb07223 */ /* 0x180fe200000108ae */
[----:B------:R-:W-:Y:S01]  /*16350*/  MUFU.EX2 R158, R158 ;  /* 0x0000009e009e7308 */ /* 0x000fe20000000800 */
[-C--:B------:R-:W-:Y:S01]  /*16360*/  FFMA.FTZ R221, R221, R169.reuse, -R174 ;  /* 0x000000a9dddd7223 */ /* 0x080fe200000108ae */
        /* <DEDUP_REMOVED lines=276> */
.L_x_4102:
[----:B-1----:R-:W-:Y:S02]  /*174b0*/  R2UR UR4, R222 ;  /* 0x00000000de0472ca */ /* 0x002fe400000e0000 */
[----:B------:R-:W-:-:S13]  /*174c0*/  R2UR UR5, R223 ;  /* 0x00000000df0572ca */ /* 0x000fda00000e0000 */
[----:B--2---:R-:W2:Y:S02]  /*174d0*/  LD.E R5, desc[UR4][R136.64+0x40] ;  /* 0x0000400488057980 */ /* 0x004ea4000c101900 */
[----:B--2---:R-:W-:-:S05]  /*174e0*/  IMAD.U32 R5, R5, -0x40, RZ ;  /* 0xffffffc005057824 */ /* 0x004fca00078e00ff */
[----:B------:R-:W-:Y:S02]  /*174f0*/  SHF.R.S32.HI R4, RZ, 0x1f, R5 ;  /* 0x0000001fff047819 */ /* 0x000fe40000011405 */
.L_x_4103:
[----:B------:R-:W-:Y:S05]  /*17500*/  BSYNC B0 ;  /* 0x0000000000007941 */ /* 0x000fea0003800000 */
.L_x_4101:
        /* <DEDUP_REMOVED lines=122> */
[----:B------:R-:W3:Y:S04]  /*17cb0*/  LDSM.16.M88.4 R24, [R196+0x6800] ;  /* 0x00680000c418783b */ /* 0x000ee80000000200 */
[----:B-1----:R-:W1:Y:S04]  /*17cc0*/  LDSM.16.M88.4 R16, [R196+0x7000] ;  /* 0x00700000c410783b */ /* 0x002e680000000200 */
[----:B------:R-:W5:Y:S04]  /*17cd0*/  LDSM.16.M88.4 R8, [R196+0x7800] ;  /* 0x00780000c408783b */ /* 0x000f680000000200 */
[----:B------:R-:W-:Y:S04]  /*17ce0*/  LDSM.16.M88.4 R4, [R195] ;  /* 0x00000000c304783b */ /* 0x000fe80000000200 */
[----:B------:R-:W5:Y:S04]  /*17cf0*/  LDSM.16.M88.4 R144, [R194] ;  /* 0x00000000c290783b */ /* 0x000f680000000200 */
[----:B------:R-:W5:Y:S04]  /*17d00*/  LDSM.16.M88.4 R148, [R190] ;  /* 0x00000000be94783b */ /* 0x000f680000000200 */
[----:B--2---:R-:W2:Y:S04]  /*17d10*/  LDSM.16.M88.4 R12, [R189] ;  /* 0x00000000bd0c783b */ /* 0x004ea80000000200 */
[----:B------:R-:W2:Y:S04]  /*17d20*/  LDSM.16.M88.4 R176, [R188] ;  /* 0x00000000bcb0783b */ /* 0x000ea80000000200 */
[----:B------:R-:W-:Y:S01]  /*17d30*/  LDSM.16.M88.4 R172, [R191+0x6000] ;  /* 0x00600000bfac783b */ /* 0x000fe20000000200 */
[C---:B----4-:R-:W-:Y:S03]  /*17d40*/  HMMA.16816.F32.BF16 R140, R164.reuse, R32, RZ ;  /* 0x00000020a48c723c */ /* 0x050fe600000418ff */
[----:B------:R-:W-:Y:S04]  /*17d50*/  LDSM.16.M88.4 R152, [R191+0x6800] ;  /* 0x00680000bf98783b */ /* 0x000fe80000000200 */
[----:B------:R-:W-:Y:S01]  /*17d60*/  LDSM.16.M88.4 R156, [R191+0x7800] ;  /* 0x00780000bf9c783b */ /* 0x000fe20000000200 */
[C---:B------:R-:W-:Y:S03]  /*17d70*/  HMMA.16816.F32.BF16 R32, R164.reuse, R34, RZ ;  /* 0x00000022a420723c */ /* 0x040fe600000418ff */
[----:B------:R-:W-:Y:S03]  /*17d80*/  LDSM.16.M88.4 R160, [R192] ;  /* 0x00000000c0a0783b */ /* 0x000fe60000000200 */
[C---:B---3--:R-:W-:Y:S01]  /*17d90*/  HMMA.16816.F32.BF16 R28, R164.reuse, R24, RZ ;  /* 0x00000018a41c723c */ /* 0x048fe200000418ff */
[----:B------:R-:W0:Y:S05]  /*17da0*/  LDGDEPBAR ;  /* 0x00000000000079af */ /* 0x000e2a0000000000 */
[C---:B------:R-:W-:Y:S06]  /*17db0*/  HMMA.16816.F32.BF16 R24, R164.reuse, R26, RZ ;  /* 0x0000001aa418723c */ /* 0x040fec00000418ff */
[C---:B-1----:R-:W-:Y:S06]  /*17dc0*/  HMMA.16816.F32.BF16 R20, R164.reuse, R16, RZ ;  /* 0x00000010a414723c */ /* 0x042fec00000418ff */
[C---:B------:R-:W-:Y:S06]  /*17dd0*/  HMMA.16816.F32.BF16 R16, R164.reuse, R18, RZ ;  /* 0x00000012a410723c */ /* 0x040fec00000418ff */
[C---:B-----5:R-:W-:Y:S06]  /*17de0*/  HMMA.16816.F32.BF16 R168, R164.reuse, R8, RZ ;  /* 0x00000008a4a8723c */ /* 0x060fec00000418ff */
[----:B------:R-:W-:Y:S01]  /*17df0*/  HMMA.16816.F32.BF16 R164, R164, R10, RZ ;  /* 0x0000000aa4a4723c */ /* 0x000fe200000418ff */
[----:B------:R-:W1:Y:S05]  /*17e00*/  LDSM.16.M88.4 R8, [R193] ;  /* 0x00000000c108783b */ /* 0x000e6a0000000200 */
[C---:B------:R-:W-:Y:S06]  /*17e10*/  HMMA.16816.F32.BF16 R140, R4.reuse, R144, R140 ;  /* 0x00000090048c723c */ /* 0x040fec000004188c */
[C---:B------:R-:W-:Y:S01]  /*17e20*/  HMMA.16816.F32.BF16 R32, R4.reuse, R146, R32 ;  /* 0x000000920420723c */ /* 0x040fe20000041820 */
[----:B------:R-:W3:Y:S05]  /*17e30*/  LDSM.16.M88.4 R144, [R191+0x7000] ;  /* 0x00700000bf90783b */ /* 0x000eea0000000200 */
[C---:B------:R-:W-:Y:S06]  /*17e40*/  HMMA.16816.F32.BF16 R28, R4.reuse, R148, R28 ;  /* 0x00000094041c723c */ /* 0x040fec000004181c */
[C---:B------:R-:W-:Y:S01]  /*17e50*/  HMMA.16816.F32.BF16 R24, R4.reuse, R150, R24 ;  /* 0x000000960418723c */ /* 0x040fe20000041818 */
[----:B------:R-:W-:Y:S05]  /*17e60*/  LDSM.16.M88.4 R148, [R187] ;  /* 0x00000000bb94783b */ /* 0x000fea0000000200 */
[C---:B--2---:R-:W-:Y:S06]  /*17e70*/  HMMA.16816.F32.BF16 R20, R4.reuse, R12, R20 ;  /* 0x0000000c0414723c */ /* 0x044fec0000041814 */
[C---:B------:R-:W-:Y:S01]  /*17e80*/  HMMA.16816.F32.BF16 R16, R4.reuse, R14, R16 ;  /* 0x0000000e0410723c */ /* 0x040fe20000041810 */
[----:B------:R-:W2:Y:S05]  /*17e90*/  LDSM.16.M88.4 R12, [R187+0x800] ;  /* 0x00080000bb0c783b */ /* 0x000eaa0000000200 */
        /* <DEDUP_REMOVED lines=15> */
[----:B------:R-:W3:Y:S04]  /*17f90*/  LDSM.16.M88.4 R8, [R196+0x8800] ;  /* 0x00880000c408783b */ /* 0x000ee80000000200 */
[----:B------:R-:W5:Y:S01]  /*17fa0*/  LDSM.16.M88.4 R156, [R196+0x9800] ;  /* 0x00980000c49c783b */ /* 0x000f620000000200 */
[C---:B--2---:R-:W-:Y:S06]  /*17fb0*/  HMMA.16816.F32.BF16 R28, R160.reuse, R12, R28 ;  /* 0x0000000ca01c723c */ /* 0x044fec000004181c */
[C---:B------:R-:W-:Y:S01]  /*17fc0*/  HMMA.16816.F32.BF16 R24, R160.reuse, R14, R24 ;  /* 0x0000000ea018723c */ /* 0x040fe20000041818 */
[----:B------:R-:W-:Y:S05]  /*17fd0*/  LDSM.16.M88.4 R12, [R185] ;  /* 0x00000000b90c783b */ /* 0x000fea0000000200 */
[C---:B------:R-:W-:Y:S06]  /*17fe0*/  HMMA.16816.F32.BF16 R140, R160.reuse, R148, R140 ;  /* 0x00000094a08c723c */ /* 0x040fec000004188c */
[C---:B------:R-:W-:Y:S01]  /*17ff0*/  HMMA.16816.F32.BF16 R32, R160.reuse, R150, R32 ;  /* 0x00000096a020723c */ /* 0x040fe20000041820 */
[----:B------:R-:W-:Y:S05]  /*18000*/  LDSM.16.M88.4 R148, [R186] ;  /* 0x00000000ba94783b */ /* 0x000fea0000000200 */
[C---:B----4-:R-:W-:Y:S06]  /*18010*/  HMMA.16816.F32.BF16 R20, R160.reuse, R4, R20 ;  /* 0x00000004a014723c */ /* 0x050fec0000041814 */
[C---:B------:R-:W-:Y:S01]  /*18020*/  HMMA.16816.F32.BF16 R16, R160.reuse, R6, R16 ;  /* 0x00000006a010723c */ /* 0x040fe20000041810 */
[----:B------:R-:W2:Y:S05]  /*18030*/  LDSM.16.M88.4 R4, [R195+0x2000] ;  /* 0x00200000c304783b */ /* 0x000eaa0000000200 */
[C---:B-1----:R-:W-:Y:S06]  /*18040*/  HMMA.16816.F32.BF16 R168, R160.reuse, R172, R168 ;  /* 0x000000aca0a8723c */ /* 0x042fec00000418a8 */
[----:B------:R-:W-:Y:S01]  /*18050*/  HMMA.16816.F32.BF16 R164, R160, R174, R164 ;  /* 0x000000aea0a4723c */ /* 0x000fe200000418a4 */
[----:B------:R-:W1:Y:S04]  /*18060*/  LDSM.16.M88.4 R172, [R184] ;  /* 0x00000000b8ac783b */ /* 0x000e680000000200 */
[----:B------:R-:W-:Y:S01]  /*18070*/  LDSM.16.M88.4 R160, [R191+0x8000] ;  /* 0x00800000bfa0783b */ /* 0x000fe20000000200 */
[C---:B---3--:R-:W-:Y:S06]  /*18080*/  HMMA.16816.F32.BF16 R28, R152.reuse, R8, R28 ;  /* 0x00000008981c723c */ /* 0x048fec000004181c */
        /* <DEDUP_REMOVED lines=17> */
[----:B------:R-:W2:Y:S05]  /*181a0*/  LDSM.16.M88.4 R12, [R187+0x2000] ;  /* 0x00200000bb0c783b */ /* 0x000eaa0000000200 */
[C---:B-1----:R-:W-:Y:S06]  /*181b0*/  HMMA.16816.F32.BF16 R20, R4.reuse, R172, R20 ;  /* 0x000000ac0414723c */ /* 0x042fec0000041814 */
[C---:B------:R-:W-:Y:S01]  /*181c0*/  HMMA.16816.F32.BF16 R16, R4.reuse, R174, R16 ;  /* 0x000000ae0410723c */ /* 0x040fe20000041810 */
[----:B------:R-:W-:Y:S05]  /*181d0*/  LDSM.16.M88.4 R172, [R187+0x3800] ;  /* 0x00380000bbac783b */ /* 0x000fea0000000200 */
[C---:B---3--:R-:W-:Y:S06]  /*181e0*/  HMMA.16816.F32.BF16 R168, R4.reuse, R8, R168 ;  /* 0x0000000804a8723c */ /* 0x048fec00000418a8 */
[----:B------:R-:W-:Y:S01]  /*181f0*/  HMMA.16816.F32.BF16 R164, R4, R10, R164 ;  /* 0x0000000a04a4723c */ /* 0x000fe200000418a4 */
[----:B------:R-:W1:Y:S04]  /*18200*/  LDSM.16.M88.4 R8, [R187+0x2800] ;  /* 0x00280000bb08783b */ /* 0x000e680000000200 */
[----:B------:R-:W3:Y:S01]  /*18210*/  LDSM.16.M88.4 R4, [R187+0x3000] ;  /* 0x00300000bb04783b */ /* 0x000ee20000000200 */
[C---:B----4-:R-:W-:Y:S06]  /*18220*/  HMMA.16816.F32.BF16 R140, R144.reuse, R160, R140 ;  /* 0x000000a0908c723c */ /* 0x050fec000004188c */
[C---:B------:R-:W-:Y:S01]  /*18230*/  HMMA.16816.F32.BF16 R32, R144.reuse, R162, R32 ;  /* 0x000000a29020723c */ /* 0x040fe20000041820 */
[----:B------:R-:W-:Y:S05]  /*18240*/  LDSM.16.M88.4 R160, [R197+0x4000] ;  /* 0x00400000c5a0783b */ /* 0x000fea0000000200 */
[C---:B-----5:R-:W-:Y:S06]  /*18250*/  HMMA.16816.F32.BF16 R28, R144.reuse, R156, R28 ;  /* 0x0000009c901c723c */ /* 0x060fec000004181c */
[C---:B------:R-:W-:Y:S01]  /*18260*/  HMMA.16816.F32.BF16 R24, R144.reuse, R158, R24 ;  /* 0x0000009e9018723c */ /* 0x040fe20000041818 */
[----:B------:R-:W4:Y:S05]  /*18270*/  LDSM.16.M88.4 R156, [R196+0xa000] ;  /* 0x00a00000c49c783b */ /* 0x000f2a0000000200 */
[C---:B------:R-:W-:Y:S06]  /*18280*/  HMMA.16816.F32.BF16 R20, R144.reuse, R152, R20 ;  /* 0x000000989014723c */ /* 0x040fec0000041814 */
[----:B------:R-:W-:Y:S01]  /*18290*/  HMMA.16816.F32.BF16 R16, R144, R154, R16 ;  /* 0x0000009a9010723c */ /* 0x000fe20000041810 */
[----:B------:R-:W5:Y:S05]  /*182a0*/  LDSM.16.M88.4 R152, [R196+0xa800] ;  /* 0x00a80000c498783b */ /* 0x000f6a0000000200 */
[C---:B--2---:R-:W-:Y:S06]  /*182b0*/  HMMA.16816.F32.BF16 R140, R176.reuse, R12, R140 ;  /* 0x0000000cb08c723c */ /* 0x044fec000004188c */
        /* <DEDUP_REMOVED lines=8> */
[----:B------:R-:W1:Y:S05]  /*18340*/  LDSM.16.M88.4 R8, [R182] ;  /* 0x00000000b608783b */ /* 0x000e6a0000000200 */
[C---:B---3--:R-:W-:Y:S06]  /*18350*/  HMMA.16816.F32.BF16 R20, R176.reuse, R4, R20 ;  /* 0x00000004b014723c */ /* 0x048fec0000041814 */
[----:B------:R-:W-:Y:S01]  /*18360*/  HMMA.16816.F32.BF16 R16, R176, R6, R16 ;  /* 0x00000006b010723c */ /* 0x000fe20000041810 */
[----:B------:R-:W2:Y:S05]  /*18370*/  LDSM.16.M88.4 R4, [R181] ;  /* 0x00000000b504783b */ /* 0x000eaa0000000200 */
[C---:B----4-:R-:W-:Y:S06]  /*18380*/  HMMA.16816.F32.BF16 R140, R160.reuse, R156, R140 ;  /* 0x0000009ca08c723c */ /* 0x050fec000004188c */
[----:B------:R-:W-:Y:S01]  /*18390*/  HMMA.16816.F32.BF16 R32, R160, R158, R32 ;  /* 0x0000009ea020723c */ /* 0x000fe20000041820 */
[----:B------:R-:W-:Y:S05]  /*183a0*/  LDSM.16.M88.4 R156, [R180] ;  /* 0x00000000b49c783b */ /* 0x000fea0000000200 */
[C---:B------:R-:W-:Y:S06]  /*183b0*/  HMMA.16816.F32.BF16 R168, R176.reuse, R172, R168 ;  /* 0x000000acb0a8723c */ /* 0x040fec00000418a8 */
[----:B------:R-:W-:Y:S01]  /*183c0*/  HMMA.16816.F32.BF16 R164, R176, R174, R164 ;  /* 0x000000aeb0a4723c */ /* 0x000fe200000418a4 */
[----:B------:R-:W-:Y:S05]  /*183d0*/  LDSM.16.M88.4 R176, [R138] ;  /* 0x000000008ab0783b */ /* 0x000fea0000000200 */
[C---:B-----5:R-:W-:Y:S06]  /*183e0*/  HMMA.16816.F32.BF16 R28, R160.reuse, R152, R28 ;  /* 0x00000098a01c723c */ /* 0x060fec000004181c */
[----:B------:R-:W-:Y:S01]  /*183f0*/  HMMA.16816.F32.BF16 R172, R160, R154, R24 ;  /* 0x0000009aa0ac723c */ /* 0x000fe20000041818 */
[----:B------:R-:W-:Y:S04]  /*18400*/  LDSM.16.M88.4 R152, [R193+0x4000] ;  /* 0x00400000c198783b */ /* 0x000fe80000000200 */
[----:B------:R-:W3:Y:S01]  /*18410*/  LDSM.16.M88.4 R24, [R191+0xa000] ;  /* 0x00a00000bf18783b */ /* 0x000ee20000000200 */
[C---:B-1----:R-:W-:Y:S06]  /*18420*/  HMMA.16816.F32.BF16 R140, R12.reuse, R8, R140 ;  /* 0x000000080c8c723c */ /* 0x042fec000004188c */
[----:B------:R-:W-:Y:S01]  /*18430*/  HMMA.16816.F32.BF16 R32, R12, R10, R32 ;  /* 0x0000000a0c20723c */ /* 0x000fe20000041820 */
[----:B------:R-:W-:Y:S05]  /*18440*/  LDSM.16.M88.4 R8, [R191+0xa800] ;  /* 0x00a80000bf08783b */ /* 0x000fea0000000200 */
[C---:B------:R-:W-:Y:S06]  /*18450*/  HMMA.16816.F32.BF16 R168, R160.reuse, R144, R168 ;  /* 0x00000090a0a8723c */ /* 0x040fec00000418a8 */
[----:B------:R-:W-:Y:S01]  /*18460*/  HMMA.16816.F32.BF16 R164, R160, R146, R164 ;  /* 0x00000092a0a4723c */ /* 0x000fe200000418a4 */
[----:B------:R-:W-:Y:S05]  /*18470*/  LDSM.16.M88.4 R144, [R192+0x4000] ;  /* 0x00400000c090783b */ /* 0x000fea0000000200 */
[C---:B--2---:R-:W-:Y:S06]  /*18480*/  HMMA.16816.F32.BF16 R28, R12.reuse, R4, R28 ;  /* 0x000000040c1c723c */ /* 0x044fec000004181c */
[----:B------:R-:W-:Y:S01]  /*18490*/  HMMA.16816.F32.BF16 R172, R12, R6, R172 ;  /* 0x000000060cac723c */ /* 0x000fe200000418ac */
[----:B------:R-:W1:Y:S05]  /*184a0*/  LDSM.16.M88.4 R4, [R187+0x4000] ;  /* 0x00400000bb04783b */ /* 0x000e6a0000000200 */
[C---:B------:R-:W-:Y:S06]  /*184b0*/  HMMA.16816.F32.BF16 R20, R160.reuse, R148, R20 ;  /* 0x00000094a014723c */ /* 0x040fec0000041814 */
[----:B------:R-:W-:Y:S01]  /*184c0*/  HMMA.16816.F32.BF16 R16, R160, R150, R16 ;  /* 0x00000096a010723c */ /* 0x000fe20000041810 */
[----:B------:R-:W2:Y:S04]  /*184d0*/  LDSM.16.M88.4 R148, [R191+0xb000] ;  /* 0x00b00000bf94783b */ /* 0x000ea80000000200 */
[----:B------:R-:W-:Y:S01]  /*184e0*/  LDSM.16.M88.4 R160, [R191+0xb800] ;  /* 0x00b80000bfa0783b */ /* 0x000fe20000000200 */
[C---:B---3--:R-:W-:Y:S06]  /*184f0*/  HMMA.16816.F32.BF16 R140, R152.reuse, R24, R140 ;  /* 0x00000018988c723c */ /* 0x048fec000004188c */
[----:B------:R-:W-:Y:S06]  /*18500*/  HMMA.16816.F32.BF16 R32, R152, R26, R32 ;  /* 0x0000001a9820723c */ /* 0x000fec0000041820 */
[C---:B------:R-:W-:Y:S06]  /*18510*/  HMMA.16816.F32.BF16 R20, R12.reuse, R156, R20 ;  /* 0x0000009c0c14723c */ /* 0x040fec0000041814 */
[----:B------:R-:W-:Y:S01]  /*18520*/  HMMA.16816.F32.BF16 R16, R12, R158, R16 ;  /* 0x0000009e0c10723c */ /* 0x000fe20000041810 */
[----:B------:R-:W3:Y:S05]  /*18530*/  LDSM.16.M88.4 R156, [R187+0x4800] ;  /* 0x00480000bb9c783b */ /* 0x000eea0000000200 */
[C---:B-1----:R-:W-:Y:S06]  /*18540*/  HMMA.16816.F32.BF16 R140, R144.reuse, R4, R140 ;  /* 0x00000004908c723c */ /* 0x042fec000004188c */
[----:B------:R-:W-:Y:S01]  /*18550*/  HMMA.16816.F32.BF16 R32, R144, R6, R32 ;  /* 0x000000069020723c */ /* 0x000fe20000041820 */
[----:B------:R-:W-:-:S05]  /*18560*/  LOP3.LUT R4, R139, 0x6, RZ, 0xc0, !PT ;  /* 0x000000068b047812 */ /* 0x000fca00078ec0ff */
[C---:B------:R-:W-:Y:S06]  /*18570*/  HMMA.16816.F32.BF16 R168, R12.reuse, R176, R168 ;  /* 0x000000b00ca8723c */ /* 0x040fec00000418a8 */
[----:B------:R-:W-:Y:S06]  /*18580*/  HMMA.16816.F32.BF16 R164, R12, R178, R164 ;  /* 0x000000b20ca4723c */ /* 0x000fec00000418a4 */
[----:B------:R-:W-:Y:S01]  /*18590*/  HMMA.16816.F32.BF16 R28, R152, R8, R28 ;  /* 0x00000008981c723c */ /* 0x000fe2000004181c */
[----:B------:R-:W-:-:S02]  /*185a0*/  IMAD R13, R215, 0x40, R4 ;  /* 0x00000040d70d7824 */ /* 0x000fc400078e0204 */
[----:B------:R-:W1:Y:S02]  /*185b0*/  LDSM.16.M88.4 R4, [R187+0x5000] ;  /* 0x00500000bb04783b */ /* 0x000e640000000200 */
[C---:B------:R-:W-:Y:S01]  /*185c0*/  VIADD R139, R13.reuse, 0x11 ;  /* 0x000000110d8b7836 */ /* 0x040fe20000000000 */
[----:B------:R-:W-:Y:S01]  /*185d0*/  HMMA.16816.F32.BF16 R172, R152, R10, R172 ;  /* 0x0000000a98ac723c */ /* 0x000fe200000418ac */
[----:B------:R-:W-:-:S05]  /*185e0*/  VIADD R9, R13, 0x1 ;  /* 0x000000010d097836 */ /* 0x000fca0000000000 */
[----:B------:R-:W-:Y:S01]  /*185f0*/  I2FP.F32.S32 R8, R9 ;  /* 0x0000000900087245 */ /* 0x000fe20000201400 */
[----:B------:R-:W-:Y:S01]  /*18600*/  VIADD R11, R13, 0x9 ;  /* 0x000000090d0b7836 */ /* 0x000fe20000000000 */
[C---:B------:R-:W-:Y:S01]  /*18610*/  ISETP.GE.AND P4, PT, R9.reuse, R0, PT ;  /* 0x000000000900720c */ /* 0x040fe20003f86270 */
[C---:B--2---:R-:W-:Y:S01]  /*18620*/  HMMA.16816.F32.BF16 R20, R152.reuse, R148, R20 ;  /* 0x000000949814723c */ /* 0x044fe20000041814 */
[----:B------:R-:W-:Y:S01]  /*18630*/  ISETP.GE.AND P5, PT, R9, R2, PT ;  /* 0x000000020900720c */ /* 0x000fe20003fa6270 */
[----:B------:R-:W-:Y:S02]  /*18640*/  VIADD R9, R13, 0x8 ;  /* 0x000000080d097836 */ /* 0x000fe40000000000 */
[CC--:B------:R-:W-:Y:S01]  /*18650*/  FFMA.FTZ R27, R3.reuse, R8.reuse, R141 ;  /* 0x00000008031b7223 */ /* 0x0c0fe2000001008d */
[----:B------:R-:W-:Y:S01]  /*18660*/  FFMA.FTZ R15, R3, R8, R143 ;  /* 0x00000008030f7223 */ /* 0x000fe2000001008f */
[----:B------:R-:W-:Y:S01]  /*18670*/  I2FP.F32.S32 R8, R11 ;  /* 0x0000000b00087245 */ /* 0x000fe20000201400 */
[----:B------:R-:W-:Y:S01]  /*18680*/  HMMA.16816.F32.BF16 R16, R152, R150, R16 ;  /* 0x000000969810723c */ /* 0x000fe20000041810 */
[----:B------:R-:W-:-:S02]  /*18690*/  ISETP.GE.AND P1, PT, R9, R0, PT ;  /* 0x000000000900720c */ /* 0x000fc40003f26270 */
[----:B------:R-:W-:Y:S01]  /*186a0*/  ISETP.GE.AND P6, PT, R9, R2, PT ;  /* 0x000000020900720c */ /* 0x000fe20003fc6270 */
[CC--:B------:R-:W-:Y:S01]  /*186b0*/  FFMA.FTZ R12, R3.reuse, R8.reuse, R33 ;  /* 0x00000008030c7223 */ /* 0x0c0fe20000010021 */
[----:B------:R-:W-:Y:S01]  /*186c0*/  I2FP.F32.S32 R9, R9 ;  /* 0x0000000900097245 */ /* 0x000fe20000201400 */
[----:B------:R-:W-:Y:S01]  /*186d0*/  FFMA.FTZ R25, R3, R8, R35 ;  /* 0x0000000803197223 */ /* 0x000fe20000010023 */
[----:B------:R-:W-:Y:S01]  /*186e0*/  FSEL R27, R27, -INF , !P4 ;  /* 0xff8000001b1b7808 */ /* 0x000fe20006000000 */
[C---:B---3--:R-:W-:Y:S01]  /*186f0*/  HMMA.16816.F32.BF16 R28, R144.reuse, R156, R28 ;  /* 0x0000009c901c723c */ /* 0x048fe2000004181c */
[----:B------:R-:W-:Y:S01]  /*18700*/  FSEL R15, R15, -INF , !P5 ;  /* 0xff8000000f0f7808 */ /* 0x000fe20006800000 */
[CC--:B------:R-:W-:Y:S01]  /*18710*/  FFMA.FTZ R32, R3.reuse, R9.reuse, R32 ;  /* 0x0000000903207223 */ /* 0x0c0fe20000010020 */
[----:B------:R-:W-:Y:S01]  /*18720*/  FFMA.FTZ R34, R3, R9, R34 ;  /* 0x0000000903227223 */ /* 0x000fe20000010022 */
[----:B------:R-:W-:Y:S01]  /*18730*/  VIADD R9, R13, 0x10 ;  /* 0x000000100d097836 */ /* 0x000fe20000000000 */
[----:B------:R-:W-:Y:S01]  /*18740*/  ISETP.GE.AND P4, PT, R11, R0, PT ;  /* 0x000000000b00720c */ /* 0x000fe20003f86270 */
[----:B------:R-:W-:Y:S01]  /*18750*/  HMMA.16816.F32.BF16 R172, R144, R158, R172 ;  /* 0x0000009e90ac723c */ /* 0x000fe200000418ac */
[----:B------:R-:W-:-:S02]  /*18760*/  FSEL R225, R32, -INF , !P1 ;  /* 0xff80000020e17808 */ /* 0x000fc40004800000 */
[----:B------:R-:W-:Y:S02]  /*18770*/  FSEL R33, R34, -INF , !P6 ;  /* 0xff80000022217808 */ /* 0x000fe40007000000 */
[----:B------:R-:W-:Y:S01]  /*18780*/  ISETP.GE.AND P5, PT, R11, R2, PT ;  /* 0x000000020b00720c */ /* 0x000fe20003fa6270 */
[----:B------:R-:W-:Y:S01]  /*18790*/  HMMA.16816.F32.BF16 R168, R152, R160, R168 ;  /* 0x000000a098a8723c */ /* 0x000fe200000418a8 */
[C---:B------:R-:W-:Y:S02]  /*187a0*/  ISETP.GE.AND P1, PT, R9.reuse, R0, PT ;  /* 0x000000000900720c */ /* 0x040fe40003f26270 */
[----:B------:R-:W-:Y:S02]  /*187b0*/  ISETP.GE.AND P6, PT, R9, R2, PT ;  /* 0x000000020900720c */ /* 0x000fe40003fc6270 */
[----:B------:R-:W-:Y:S01]  /*187c0*/  I2FP.F32.S32 R14, R9 ;  /* 0x00000009000e7245 */ /* 0x000fe20000201400 */
[----:B-1----:R-:W-:Y:S01]  /*187d0*/  HMMA.16816.F32.BF16 R20, R144, R4, R20 ;  /* 0x000000049014723c */ /* 0x002fe20000041814 */
[----:B------:R-:W1:Y:S01]  /*187e0*/  LDSM.16.M88.4 R8, [R187+0x5800] ;  /* 0x00580000bb08783b */ /* 0x000e620000000200 */
[----:B------:R-:W-:Y:S01]  /*187f0*/  FSEL R35, R12, -INF , !P4 ;  /* 0xff8000000c237808 */ /* 0x000fe20006000000 */
[----:B------:R-:W-:-:S04]  /*18800*/  DEPBAR.LE SB0, 0x0 ;  /* 0x000080000000791a */ /* 0x000fc80000000000 */
[----:B------:R-:W-:Y:S01]  /*18810*/  FSEL R25, R25, -INF , !P5 ;  /* 0xff80000019197808 */ /* 0x000fe20006800000 */
[----:B------:R-:W-:Y:S01]  /*18820*/  VIADD R5, R13, 0x19 ;  /* 0x000000190d057836 */ /* 0x000fe20000000000 */
[C---:B------:R-:W-:Y:S01]  /*18830*/  ISETP.GE.AND P4, PT, R139.reuse, R0, PT ;  /* 0x000000008b00720c */ /* 0x040fe20003f86270 */
[----:B------:R-:W-:Y:S01]  /*18840*/  HMMA.16816.F32.BF16 R16, R144, R6, R16 ;  /* 0x000000069010723c */ /* 0x000fe20000041810 */
[----:B------:R-:W-:Y:S01]  /*18850*/  BAR.SYNC.DEFER_BLOCKING 0x0 ;  /* 0x0000000000007b1d */ /* 0x000fe20000010000 */
[----:B------:R-:W-:Y:S01]  /*18860*/  ISETP.GE.AND P5, PT, R139, R2, PT ;  /* 0x000000028b00720c */ /* 0x000fe20003fa6270 */
[-C--:B------:R-:W-:Y:S01]  /*18870*/  FFMA.FTZ R28, R3, R14.reuse, R28 ;  /* 0x0000000e031c7223 */ /* 0x080fe2000001001c */
[----:B------:R-:W-:Y:S01]  /*18880*/  I2FP.F32.S32 R12, R139 ;  /* 0x0000008b000c7245 */ /* 0x000fe20000201400 */
[----:B------:R-:W-:Y:S02]  /*18890*/  VIADD R139, R13, 0x18 ;  /* 0x000000180d8b7836 */ /* 0x000fe40000000000 */
[C---:B------:R-:W-:Y:S01]  /*188a0*/  FFMA.FTZ R30, R3.reuse, R14, R30 ;  /* 0x0000000e031e7223 */ /* 0x040fe2000001001e */
[----:B------:R-:W-:Y:S01]  /*188b0*/  HMMA.16816.F32.BF16 R164, R152, R162, R164 ;  /* 0x000000a298a4723c */ /* 0x000fe200000418a4 */
[----:B------:R-:W-:Y:S01]  /*188c0*/  FSEL R241, R28, -INF , !P1 ;  /* 0xff8000001cf17808 */ /* 0x000fe20004800000 */
[CC--:B------:R-:W-:Y:S01]  /*188d0*/  FFMA.FTZ R29, R3.reuse, R12.reuse, R29 ;  /* 0x0000000c031d7223 */ /* 0x0c0fe2000001001d */
[----:B------:R-:W-:Y:S01]  /*188e0*/  FFMA.FTZ R31, R3, R12, R31 ;  /* 0x0000000c031f7223 */ /* 0x000fe2000001001f */
[----:B------:R-:W-:Y:S01]  /*188f0*/  I2FP.F32.S32 R4, R139 ;  /* 0x0000008b00047245 */ /* 0x000fe20000201400 */
[----:B------:R-:W-:Y:S01]  /*18900*/  VIADD R7, R13, 0x20 ;  /* 0x000000200d077836 */ /* 0x000fe20000000000 */
[----:B------:R-:W-:-:S02]  /*18910*/  I2FP.F32.S32 R12, R5 ;  /* 0x00000005000c7245 */ /* 0x000fc40000201400 */
[----:B------:R-:W-:Y:S01]  /*18920*/  FSEL R235, R29, -INF , !P4 ;  /* 0xff8000001deb7808 */ /* 0x000fe20006000000 */
        /* <DEDUP_REMOVED lines=8> */
[----:B------:R-:W-:Y:S01]  /*189b0*/  VIADD R5, R13, 0x21 ;  /* 0x000000210d057836 */ /* 0x000fe20000000000 */
[----:B------:R-:W-:-:S02]  /*189c0*/  ISETP.GE.AND P1, PT, R139, R0, PT ;  /* 0x000000008b00720c */ /* 0x000fc40003f26270 */
[----:B------:R-:W-:Y:S02]  /*189d0*/  ISETP.GE.AND P6, PT, R139, R2, PT ;  /* 0x000000028b00720c */ /* 0x000fe40003fc6270 */
[----:B------:R-:W-:Y:S02]  /*189e0*/  FSEL R239, R172, -INF , !P1 ;  /* 0xff800000acef7808 */ /* 0x000fe40004800000 */
[----:B------:R-:W-:Y:S01]  /*189f0*/  FSEL R175, R174, -INF , !P6 ;  /* 0xff800000aeaf7808 */ /* 0x000fe20007000000 */
[C---:B-1----:R-:W-:Y:S01]  /*18a00*/  HMMA.16816.F32.BF16 R168, R144.reuse, R8, R168 ;  /* 0x0000000890a8723c */ /* 0x042fe200000418a8 */
[C---:B------:R-:W-:Y:S02]  /*18a10*/  ISETP.GE.AND P1, PT, R7.reuse, R0, PT ;  /* 0x000000000700720c */ /* 0x040fe40003f26270 */
[----:B------:R-:W-:Y:S02]  /*18a20*/  ISETP.GE.AND P6, PT, R7, R2, PT ;  /* 0x000000020700720c */ /* 0x000fe40003fc6270 */
[----:B------:R-:W-:Y:S01]  /*18a30*/  I2FP.F32.S32 R4, R7 ;  /* 0x0000000700047245 */ /* 0x000fe20000201400 */
[----:B------:R-:W-:Y:S01]  /*18a40*/  VIADD R7, R13, 0x28 ;  /* 0x000000280d077836 */ /* 0x000fe20000000000 */
[----:B------:R-:W-:Y:S01]  /*18a50*/  I2FP.F32.S32 R6, R5 ;  /* 0x0000000500067245 */ /* 0x000fe20000201400 */
[----:B------:R-:W-:Y:S01]  /*18a60*/  HMMA.16816.F32.BF16 R164, R144, R10, R164 ;  /* 0x0000000a90a4723c */ /* 0x000fe200000418a4 */
[----:B------:R-:W-:Y:S01]  /*18a70*/  FSEL R237, R173, -INF , !P4 ;  /* 0xff800000aded7808 */ /* 0x000fe20006000000 */
[CC--:B------:R-:W-:Y:S01]  /*18a80*/  FFMA.FTZ R20, R3.reuse, R4.reuse, R20 ;  /* 0x0000000403147223 */ /* 0x0c0fe20000010014 */
[----:B------:R-:W-:Y:S01]  /*18a90*/  FSEL R173, R12, -INF , !P5 ;  /* 0xff8000000cad7808 */ /* 0x000fe20006800000 */
[----:B------:R-:W-:Y:S01]  /*18aa0*/  FFMA.FTZ R22, R3, R4, R22 ;  /* 0x0000000403167223 */ /* 0x000fe20000010016 */
[----:B------:R-:W-:Y:S01]  /*18ab0*/  ISETP.GE.AND P4, PT, R5, R0, PT ;  /* 0x000000000500720c */ /* 0x000fe20003f86270 */
[----:B------:R-:W-:Y:S01]  /*18ac0*/  FFMA.FTZ R21, R3, R6, R21 ;  /* 0x0000000603157223 */ /* 0x000fe20000010015 */
[----:B------:R-:W-:Y:S01]  /*18ad0*/  ISETP.GE.AND P5, PT, R5, R2, PT ;  /* 0x000000020500720c */ /* 0x000fe20003fa6270 */
[----:B------:R-:W-:Y:S01]  /*18ae0*/  FFMA.FTZ R23, R3, R6, R23 ;  /* 0x0000000603177223 */ /* 0x000fe20000010017 */
[----:B------:R-:W-:Y:S01]  /*18af0*/  VIADD R5, R13, 0x29 ;  /* 0x000000290d057836 */ /* 0x000fe20000000000 */
[----:B------:R-:W-:-:S02]  /*18b00*/  I2FP.F32.S32 R4, R7 ;  /* 0x0000000700047245 */ /* 0x000fc40000201400 */
[----:B------:R-:W-:Y:S02]  /*18b10*/  FSEL R157, R21, -INF , !P4 ;  /* 0xff800000159d7808 */ /* 0x000fe40006000000 */
[----:B------:R-:W-:Y:S01]  /*18b20*/  FSEL R151, R23, -INF , !P5 ;  /* 0xff80000017977808 */ /* 0x000fe20006800000 */
[CC--:B------:R-:W-:Y:S01]  /*18b30*/  FFMA.FTZ R16, R3.reuse, R4.reuse, R16 ;  /* 0x0000000403107223 */ /* 0x0c0fe20000010010 */
[----:B------:R-:W-:Y:S01]  /*18b40*/  FSEL R163, R20, -INF , !P1 ;  /* 0xff80000014a37808 */ /* 0x000fe20004800000 */
[----:B------:R-:W-:Y:S01]  /*18b50*/  FFMA.FTZ R18, R3, R4, R18 ;  /* 0x0000000403127223 */ /* 0x000fe20000010012 */
[----:B------:R-:W-:Y:S02]  /*18b60*/  FSEL R155, R22, -INF , !P6 ;  /* 0xff800000169b7808 */ /* 0x000fe40007000000 */
[C---:B------:R-:W-:Y:S02]  /*18b70*/  ISETP.GE.AND P4, PT, R5.reuse, R0, PT ;  /* 0x000000000500720c */ /* 0x040fe40003f86270 */
[----:B------:R-:W-:-:S02]  /*18b80*/  ISETP.GE.AND P5, PT, R5, R2, PT ;  /* 0x000000020500720c */ /* 0x000fc40003fa6270 */
[----:B------:R-:W-:Y:S01]  /*18b90*/  I2FP.F32.S32 R6, R5 ;  /* 0x0000000500067245 */ /* 0x000fe20000201400 */
[----:B------:R-:W-:Y:S01]  /*18ba0*/  VIADD R5, R13, 0x30 ;  /* 0x000000300d057836 */ /* 0x000fe20000000000 */
[C---:B------:R-:W-:Y:S02]  /*18bb0*/  ISETP.GE.AND P1, PT, R7.reuse, R0, PT ;  /* 0x000000000700720c */ /* 0x040fe40003f26270 */
[----:B------:R-:W-:Y:S01]  /*18bc0*/  ISETP.GE.AND P6, PT, R7, R2, PT ;  /* 0x000000020700720c */ /* 0x000fe20003fc6270 */
[----:B------:R-:W-:Y:S01]  /*18bd0*/  VIADD R7, R13, 0x31 ;  /* 0x000000310d077836 */ /* 0x000fe20000000000 */
[----:B------:R-:W-:Y:S01]  /*18be0*/  FSEL R161, R16, -INF , !P1 ;  /* 0xff80000010a17808 */ /* 0x000fe20004800000 */
[CC--:B------:R-:W-:Y:S01]  /*18bf0*/  FFMA.FTZ R17, R3.reuse, R6.reuse, R17 ;  /* 0x0000000603117223 */ /* 0x0c0fe20000010011 */
[----:B------:R-:W-:Y:S01]  /*18c00*/  FSEL R149, R18, -INF , !P6 ;  /* 0xff80000012957808 */ /* 0x000fe20007000000 */
[----:B------:R-:W-:Y:S01]  /*18c10*/  FFMA.FTZ R19, R3, R6, R19 ;  /* 0x0000000603137223 */ /* 0x000fe20000010013 */
[----:B------:R-:W-:-:S02]  /*18c20*/  ISETP.GE.AND P1, PT, R5, R0, PT ;  /* 0x000000000500720c */ /* 0x000fc40003f26270 */
[----:B------:R-:W-:Y:S02]  /*18c30*/  ISETP.GE.AND P6, PT, R5, R2, PT ;  /* 0x000000020500720c */ /* 0x000fe40003fc6270 */
[----:B------:R-:W-:Y:S02]  /*18c40*/  I2FP.F32.S32 R5, R5 ;  /* 0x0000000500057245 */ /* 0x000fe40000201400 */
[----:B------:R-:W-:Y:S02]  /*18c50*/  I2FP.F32.S32 R4, R7 ;  /* 0x0000000700047245 */ /* 0x000fe40000201400 */
[----:B------:R-:W-:Y:S01]  /*18c60*/  FSEL R159, R17, -INF , !P4 ;  /* 0xff800000119f7808 */ /* 0x000fe20006000000 */
[CC--:B------:R-:W-:Y:S01]  /*18c70*/  FFMA.FTZ R168, R3.reuse, R5.reuse, R168 ;  /* 0x0000000503a87223 */ /* 0x0c0fe200000100a8 */
[C---:B------:R-:W-:Y:S01]  /*18c80*/  FFMA.FTZ R170, R3.reuse, R5, R170 ;  /* 0x0000000503aa7223 */ /* 0x040fe200000100aa */
[----:B------:R-:W-:Y:S01]  /*18c90*/  FFMA.FTZ R169, R3, R4, R169 ;  /* 0x0000000403a97223 */ /* 0x000fe200000100a9 */
[----:B------:R-:W-:Y:S01]  /*18ca0*/  ISETP.GE.AND P4, PT, R7, R0, PT ;  /* 0x000000000700720c */ /* 0x000fe20003f86270 */
[----:B------:R-:W-:-:S02]  /*18cb0*/  VIADD R5, R13, 0x38 ;  /* 0x000000380d057836 */ /* 0x000fc40000000000 */
[----:B------:R-:W-:Y:S01]  /*18cc0*/  FFMA.FTZ R171, R3, R4, R171 ;  /* 0x0000000403ab7223 */ /* 0x000fe200000100ab */
[----:B------:R-:W-:Y:S02]  /*18cd0*/  FSEL R229, R170, -INF , !P6 ;  /* 0xff800000aae57808 */ /* 0x000fe40007000000 */
[----:B------:R-:W-:Y:S02]  /*18ce0*/  FSEL R231, R169, -INF , !P4 ;  /* 0xff800000a9e77808 */ /* 0x000fe40006000000 */
[C---:B------:R-:W-:Y:S02]  /*18cf0*/  ISETP.GE.AND P6, PT, R5.reuse, R0, PT ;  /* 0x000000000500720c */ /* 0x040fe40003fc6270 */
[----:B------:R-:W-:Y:S02]  /*18d00*/  ISETP.GE.AND P4, PT, R5, R2, PT ;  /* 0x000000020500720c */ /* 0x000fe40003f86270 */
[----:B------:R-:W-:Y:S02]  /*18d10*/  I2FP.F32.S32 R4, R5 ;  /* 0x0000000500047245 */ /* 0x000fe40000201400 */
[----:B------:R-:W-:-:S02]  /*18d20*/  I2FP.F32.S32 R5, R13 ;  /* 0x0000000d00057245 */ /* 0x000fc40000201400 */
[----:B------:R-:W-:Y:S01]  /*18d30*/  FSEL R153, R19, -INF , !P5 ;  /* 0xff80000013997808 */ /* 0x000fe20006800000 */
[----:B------:R-:W-:Y:S01]  /*18d40*/  FFMA.FTZ R164, R3, R4, R164 ;  /* 0x0000000403a47223 */ /* 0x000fe200000100a4 */
[----:B------:R-:W-:Y:S01]  /*18d50*/  ISETP.GE.AND P5, PT, R7, R2, PT ;  /* 0x000000020700720c */ /* 0x000fe20003fa6270 */
[CC--:B------:R-:W-:Y:S01]  /*18d60*/  FFMA.FTZ R7, R3.reuse, R5.reuse, R140 ;  /* 0x0000000503077223 */ /* 0x0c0fe2000001008c */
[----:B------:R-:W-:Y:S01]  /*18d70*/  FSEL R233, R168, -INF , !P1 ;  /* 0xff800000a8e97808 */ /* 0x000fe20004800000 */
[----:B------:R-:W-:Y:S01]  /*18d80*/  FFMA.FTZ R166, R3, R4, R166 ;  /* 0x0000000403a67223 */ /* 0x000fe200000100a6 */
[----:B------:R-:W-:Y:S01]  /*18d90*/  ISETP.GE.AND P1, PT, R13, R0, PT ;  /* 0x000000000d00720c */ /* 0x000fe20003f26270 */
[----:B------:R-:W-:Y:S01]  /*18da0*/  FFMA.FTZ R5, R3, R5, R142 ;  /* 0x0000000503057223 */ /* 0x000fe2000001008e */
[----:B------:R-:W-:Y:S02]  /*18db0*/  FSEL R227, R171, -INF , !P5 ;  /* 0xff800000abe37808 */ /* 0x000fe40006800000 */
[C---:B------:R-:W-:Y:S01]  /*18dc0*/  ISETP.GE.AND P5, PT, R13.reuse, R2, PT ;  /* 0x000000020d00720c */ /* 0x040fe20003fa6270 */
[----:B------:R-:W-:Y:S01]  /*18dd0*/  VIADD R13, R13, 0x39 ;  /* 0x000000390d0d7836 */ /* 0x000fe20000000000 */
[----:B------:R-:W-:-:S02]  /*18de0*/  FSEL R7, R7, -INF , !P1 ;  /* 0xff80000007077808 */ /* 0x000fc40004800000 */
[----:B------:R-:W-:Y:S02]  /*18df0*/  ISETP.GT.AND P1, PT, R215, R206, PT ;  /* 0x000000ced700720c */ /* 0x000fe40003f24270 */
[----:B------:R-:W-:Y:S01]  /*18e00*/  FSEL R228, R164, -INF , !P6 ;  /* 0xff800000a4e47808 */ /* 0x000fe20007000000 */
[----:B------:R-:W-:Y:S01]  /*18e10*/  IMAD.MOV.U32 R164, RZ, RZ, R134 ;  /* 0x000000ffffa47224 */ /* 0x000fe200078e0086 */
[C---:B------:R-:W-:Y:S02]  /*18e20*/  ISETP.GE.AND P6, PT, R13.reuse, R0, PT ;  /* 0x000000000d00720c */ /* 0x040fe40003fc6270 */
[----:B------:R-:W-:Y:S02]  /*18e30*/  I2FP.F32.S32 R0, R13 ;  /* 0x0000000d00007245 */ /* 0x000fe40000201400 */
[----:B------:R-:W-:Y:S02]  /*18e40*/  FSEL R177, R166, -INF , !P4 ;  /* 0xff800000a6b17808 */ /* 0x000fe40006000000 */
[----:B------:R-:W-:Y:S01]  /*18e50*/  ISETP.GE.AND P4, PT, R13, R2, PT ;  /* 0x000000020d00720c */ /* 0x000fe20003f86270 */
[CC--:B------:R-:W-:Y:S01]  /*18e60*/  FFMA.FTZ R226, R3.reuse, R0.reuse, R165 ;  /* 0x0000000003e27223 */ /* 0x0c0fe200000100a5 */
[----:B------:R-:W-:Y:S01]  /*18e70*/  FFMA.FTZ R167, R3, R0, R167 ;  /* 0x0000000003a77223 */ /* 0x000fe200000100a7 */
[----:B------:R-:W-:Y:S01]  /*18e80*/  IMAD.MOV.U32 R165, RZ, RZ, R135 ;  /* 0x000000ffffa57224 */ /* 0x000fe200078e0087 */
        /* <DEDUP_REMOVED lines=76> */
.L_x_4107:
[----:B------:R-:W-:Y:S02]  /*19350*/  R2UR UR4, R222 ;  /* 0x00000000de0472ca */ /* 0x000fe400000e0000 */
[----:B------:R-:W-:-:S13]  /*19360*/  R2UR UR5, R223 ;  /* 0x00000000df0572ca */ /* 0x000fda00000e0000 */
[----:B------:R-:W2:Y:S02]  /*19370*/  LD.E R13, desc[UR4][R136.64+0x38] ;  /* 0x00003804880d7980 */ /* 0x000ea4000c101900 */
[----:B--2---:R-:W-:-:S05]  /*19380*/  IMAD.U32 R13, R13, -0x40, RZ ;  /* 0xffffffc00d0d7824 */ /* 0x004fca00078e00ff */
[----:B------:R-:W-:Y:S02]  /*19390*/  SHF.R.S32.HI R4, RZ, 0x1f, R13 ;  /* 0x0000001fff047819 */ /* 0x000fe4000001140d */
.L_x_4108:
[----:B------:R-:W-:Y:S05]  /*193a0*/  BSYNC B0 ;  /* 0x0000000000007941 */ /* 0x000fea0003800000 */
.L_x_4106:
        /* <DEDUP_REMOVED lines=119> */
.L_x_4105:
[----:B------:R-:W-:Y:S05]  /*19b20*/  BSYNC B1 ;  /* 0x0000000000017941 */ /* 0x000fea0003800000 */
.L_x_4104:
        /* <DEDUP_REMOVED lines=46> */
[----:B------:R-:W-:Y:S01]  /*19e10*/  FSETP.NEU.FTZ.AND P0, PT, R167, -INF , PT ;  /* 0xff800000a700780b */ /* 0x000fe20003f1d000 */
[----:B------:R-:W-:Y:S01]  /*19e20*/  LDSM.16.MT88.4 R8, [R201+0xc000] ;  /* 0x00c00000c908783b */ /* 0x000fe20000004200 */
[----:B------:R-:W-:-:S04]  /*19e30*/  FSETP.NEU.FTZ.AND P2, PT, R222, -INF , PT ;  /* 0xff800000de00780b */ /* 0x000fc80003f5d000 */
[----:B------:R-:W-:-:S05]  /*19e40*/  FSEL R4, R222, RZ, P2 ;  /* 0x000000ffde047208 */ /* 0x000fca0001000000 */
[----:B------:R-:W-:Y:S01]  /*19e50*/  FADD.FTZ R4, R133, -R4 ;  /* 0x8000000485047221 */ /* 0x000fe20000010000 */
[C---:B--2---:R-:W-:Y:S01]  /*19e60*/  FMUL.FTZ R178, R179.reuse, R167 ;  /* 0x000000a7b3b27220 */ /* 0x044fe20000410000 */
[----:B------:R-:W-:-:S04]  /*19e70*/  FMUL.FTZ R230, R179, R222 ;  /* 0x000000deb3e67220 */ /* 0x000fc80000410000 */
[----:B------:R-:W-:Y:S02]  /*19e80*/  FSEL R178, R178, RZ, P0 ;  /* 0x000000ffb2b27208 */ /* 0x000fe40000000000 */
[----:B------:R-:W-:-:S03]  /*19e90*/  FSEL R230, R230, RZ, P2 ;  /* 0x000000ffe6e67208 */ /* 0x000fc60001000000 */
[-C--:B------:R-:W-:Y:S01]  /*19ea0*/  FFMA.FTZ R136, R5, R179.reuse, -R178 ;  /* 0x000000b305887223 */ /* 0x080fe200000108b2 */
[----:B------:R-:W-:Y:S01]  /*19eb0*/  FSEL R5, R167, RZ, P0 ;  /* 0x000000ffa7057208 */ /* 0x000fe20000000000 */
[-CC-:B------:R-:W-:Y:S01]  /*19ec0*/  FFMA.FTZ R166, R225, R179.reuse, -R230.reuse ;  /* 0x000000b3e1a67223 */ /* 0x180fe200000108e6 */
[----:B------:R-:W-:Y:S01]  /*19ed0*/  FMUL.FTZ R225, R179, R4 ;  /* 0x00000004b3e17220 */ /* 0x000fe20000410000 */
[-CC-:B------:R-:W-:Y:S01]  /*19ee0*/  FFMA.FTZ R220, R7, R179.reuse, -R230.reuse ;  /* 0x000000b307dc7223 */ /* 0x180fe200000108e6 */
[-CC-:B------:R-:W-:Y:S01]  /*19ef0*/  FFMA.FTZ R139, R27, R179.reuse, -R230.reuse ;  /* 0x000000b31b8b7223 */ /* 0x180fe200000108e6 */
[----:B------:R-:W-:Y:S01]  /*19f00*/  FADD.FTZ R4, R132, -R5 ;  /* 0x8000000584047221 */ /* 0x000fe20000010000 */
[-C--:B------:R-:W-:Y:S01]  /*19f10*/  FFMA.FTZ R137, R35, R179.reuse, -R230 ;  /* 0x000000b323897223 */ /* 0x080fe200000108e6 */
[-CC-:B------:R-:W-:Y:S01]  /*19f20*/  FFMA.FTZ R2, R15, R179.reuse, -R178.reuse ;  /* 0x000000b30f027223 */ /* 0x180fe200000108b2 */
[-CC-:B------:R-:W-:Y:S01]  /*19f30*/  FFMA.FTZ R0, R33, R179.reuse, -R178.reuse ;  /* 0x000000b321007223 */ /* 0x180fe200000108b2 */
[-C--:B------:R-:W-:Y:S01]  /*19f40*/  FFMA.FTZ R223, R25, R179.reuse, -R178 ;  /* 0x000000b319df7223 */ /* 0x080fe200000108b2 */
[----:B------:R-:W-:Y:S01]  /*19f50*/  FMUL.FTZ R224, R179, R4 ;  /* 0x00000004b3e07220 */ /* 0x000fe20000410000 */
[----:B------:R-:W-:Y:S01]  /*19f60*/  MUFU.EX2 R220, R220 ;  /* 0x000000dc00dc7308 */ /* 0x000fe20000000800 */
[----:B------:R-:W1:Y:S01]  /*19f70*/  LDSM.16.MT88.4 R24, [R199+0xc000] ;  /* 0x00c00000c718783b */ /* 0x000e620000004200 */
[-CC-:B------:R-:W-:Y:S01]  /*19f80*/  FFMA.FTZ R232, R241, R179.reuse, -R230.reuse ;  /* 0x000000b3f1e87223 */ /* 0x180fe200000108e6 */
[-CC-:B------:R-:W-:Y:S01]  /*19f90*/  FFMA.FTZ R234, R239, R179.reuse, -R230.reuse ;  /* 0x000000b3efea7223 */ /* 0x180fe200000108e6 */
[-CC-:B------:R-:W-:Y:S01]  /*19fa0*/  FFMA.FTZ R235, R235, R179.reuse, -R230.reuse ;  /* 0x000000b3ebeb7223 */ /* 0x180fe200000108e6 */
[----:B------:R-:W2:Y:S01]  /*19fb0*/  LDSM.16.MT88.4 R32, [R198+0xc000] ;  /* 0x00c00000c620783b */ /* 0x000ea20000004200 */
[-C--:B------:R-:W-:Y:S01]  /*19fc0*/  FFMA.FTZ R237, R237, R179.reuse, -R230 ;  /* 0x000000b3eded7223 */ /* 0x080fe200000108e6 */
[-CC-:B------:R-:W-:Y:S01]  /*19fd0*/  FFMA.FTZ R236, R143, R179.reuse, -R178.reuse ;  /* 0x000000b38fec7223 */ /* 0x180fe200000108b2 */
[----:B------:R-:W3:Y:S01]  /*19fe0*/  MUFU.EX2 R139, R139 ;  /* 0x0000008b008b7308 */ /* 0x000ee20000000800 */
[-CC-:B------:R-:W-:Y:S01]  /*19ff0*/  FFMA.FTZ R239, R141, R179.reuse, -R178.reuse ;  /* 0x000000b38def7223 */ /* 0x180fe200000108b2 */
[-CC-:B------:R-:W-:Y:S01]  /*1a000*/  FFMA.FTZ R238, R175, R179.reuse, -R178.reuse ;  /* 0x000000b3afee7223 */ /* 0x180fe200000108b2 */
[-C--:B------:R-:W-:Y:S01]  /*1a010*/  FFMA.FTZ R241, R173, R179.reuse, -R178 ;  /* 0x000000b3adf17223 */ /* 0x080fe200000108b2 */
[----:B------:R-:W-:Y:S01]  /*1a020*/  LDSM.16.MT88.4 R140, [R201+0xc800] ;  /* 0x00c80000c98c783b */ /* 0x000fe20000004200 */
        /* <DEDUP_REMOVED lines=8> */
[-C--:B------:R-:W-:Y:S01]  /*1a0b0*/  FFMA.FTZ R249, R153, R179.reuse, -R178 ;  /* 0x000000b399f97223 */ /* 0x080fe200000108b2 */
[----:B------:R-:W-:Y:S01]  /*1a0c0*/  LDSM.16.MT88.4 R132, [R200+0xc800] ;  /* 0x00c80000c884783b */ /* 0x000fe20000004200 */
[-CC-:B------:R-:W-:Y:S01]  /*1a0d0*/  FFMA.FTZ R248, R231, R179.reuse, -R230.reuse ;  /* 0x000000b3e7f87223 */ /* 0x180fe200000108e6 */
[----:B------:R-:W4:Y:S01]  /*1a0e0*/  MUFU.EX2 R137, R137 ;  /* 0x0000008900897308 */ /* 0x000f220000000800 */
[----:B---3--:R-:W-:Y:S01]  /*1a0f0*/  F2FP.BF16.F32.PACK_AB R4, R139, R220 ;  /* 0x000000dc8b04723e */ /* 0x008fe200000010ff */
        /* <DEDUP_REMOVED lines=9> */
[----:B------:R-:W-:-:S05]  /*1a190*/  FFMA.FTZ R230, R176, R179, -R178 ;  /* 0x000000b3b0e67223 */ /* 0x000fca00000108b2 */
        /* <DEDUP_REMOVED lines=57> */
[----:B------:R-:W4:Y:S01]  /*1a530*/  LDSM.16.MT88.4 R124, [R199+0x10000] ;  /* 0x01000000c77c783b */ /* 0x000f220000004200 */
        /* <DEDUP_REMOVED lines=43> */
[C---:B----4-:R-:W-:Y:S01]  /*1a7f0*/  HMMA.16816.F32.BF16 R84, R4.reuse, R124, R84 ;  /* 0x0000007c0454723c */ /* 0x050fe20000041854 */
[-C--:B------:R-:W-:Y:S01]  /*1a800*/  FMUL.FTZ R81, R81, R225.reuse ;  /* 0x000000e151517220 */ /* 0x080fe20000410000 */
[-C--:B------:R-:W-:Y:S01]  /*1a810*/  FMUL.FTZ R82, R82, R224.reuse ;  /* 0x000000e052527220 */ /* 0x080fe20000410000 */
[-C--:B------:R-:W-:Y:S01]  /*1a820*/  FMUL.FTZ R83, R83, R224.reuse ;  /* 0x000000e053537220 */ /* 0x080fe20000410000 */
[----:B------:R-:W4:Y:S01]  /*1a830*/  MUFU.EX2 R235, R235 ;  /* 0x000000eb00eb7308 */ /* 0x000f220000000800 */
[-C--:B------:R-:W-:Y:S01]  /*1a840*/  FMUL.FTZ R96, R96, R225.reuse ;  /* 0x000000e160607220 */ /* 0x080fe20000410000 */
[C---:B------:R-:W-:Y:S01]  /*1a850*/  HMMA.16816.F32.BF16 R92, R4.reuse, R126, R92 ;  /* 0x0000007e045c723c */ /* 0x040fe2000004185c */
[----:B------:R-:W5:Y:S01]  /*1a860*/  LDSM.16.MT88.4 R124, [R198+0xc800] ;  /* 0x00c80000c67c783b */ /* 0x000f620000004200 */
[-C--:B------:R-:W-:Y:S01]  /*1a870*/  FMUL.FTZ R97, R97, R225.reuse ;  /* 0x000000e161617220 */ /* 0x080fe20000410000 */
[-C--:B------:R-:W-:Y:S01]  /*1a880*/  FMUL.FTZ R98, R98, R224.reuse ;  /* 0x000000e062627220 */ /* 0x080fe20000410000 */
[-C--:B------:R-:W-:Y:S01]  /*1a890*/  FMUL.FTZ R99, R99, R224.reuse ;  /* 0x000000e063637220 */ /* 0x080fe20000410000 */
[-C--:B------:R-:W-:Y:S01]  /*1a8a0*/  FMUL.FTZ R112, R112, R225.reuse ;  /* 0x000000e170707220 */ /* 0x080fe20000410000 */
[C---:B--2---:R-:W-:Y:S01]  /*1a8b0*/  HMMA.16816.F32.BF16 R60, R4.reuse, R56, R60 ;  /* 0x00000038043c723c */ /* 0x044fe2000004183c */
[----:B------:R-:W-:Y:S01]  /*1a8c0*/  MUFU.EX2 R234, R234 ;  /* 0x000000ea00ea7308 */ /* 0x000fe20000000800 */
[-C--:B------:R-:W-:Y:S01]  /*1a8d0*/  FMUL.FTZ R113, R113, R225.reuse ;  /* 0x000000e171717220 */ /* 0x080fe20000410000 */
[-C--:B------:R-:W-:Y:S01]  /*1a8e0*/  FMUL.FTZ R114, R114, R224.reuse ;  /* 0x000000e072727220 */ /* 0x080fe20000410000 */
[-C--:B------:R-:W-:Y:S01]  /*1a8f0*/  FMUL.FTZ R115, R115, R224.reuse ;  /* 0x000000e073737220 */ /* 0x080fe20000410000 */
[----:B------:R-:W-:Y:S01]  /*1a900*/  LDSM.16.MT88.4 R108, [R200+0xe800] ;  /* 0x00e80000c86c783b */ /* 0x000fe20000004200 */
[C---:B------:R-:W-:Y:S01]  /*1a910*/  HMMA.16816.F32.BF16 R56, R4.reuse, R58, R80 ;  /* 0x0000003a0438723c */ /* 0x040fe20000041850 */
[-C--:B------:R-:W-:Y:S01]  /*1a920*/  FFMA.FTZ R220, R221, R225.reuse, R220 ;  /* 0x000000e1dddc7223 */ /* 0x080fe200000100dc */
[-C--:B------:R-:W-:Y:S01]  /*1a930*/  FFMA.FTZ R219, R219, R224.reuse, R136 ;  /* 0x000000e0dbdb7223 */ /* 0x080fe20000010088 */
[----:B------:R-:W2:Y:S01]  /*1a940*/  MUFU.EX2 R237, R237 ;  /* 0x000000ed00ed7308 */ /* 0x000ea20000000800 */
[----:B------:R-:W-:Y:S01]  /*1a950*/  LDSM.16.MT88.4 R120, [R201+0xe800] ;  /* 0x00e80000c978783b */ /* 0x000fe20000004200 */
[----:B------:R-:W-:Y:S01]  /*1a960*/  FADD.FTZ R139, R139, R220 ;  /* 0x000000dc8b8b7221 */ /* 0x000fe20000010000 */
[C---:B---3--:R-:W-:Y:S01]  /*1a970*/  HMMA.16816.F32.BF16 R68, R4.reuse, R64, R68 ;  /* 0x000000400444723c */ /* 0x048fe20000041844 */
[-C--:B------:R-:W-:Y:S01]  /*1a980*/  FMUL.FTZ R80, R100, R225.reuse ;  /* 0x000000e164507220 */ /* 0x080fe20000410000 */
[----:B------:R-:W-:Y:S01]  /*1a990*/  FMUL.FTZ R81, R101, R225 ;  /* 0x000000e165517220 */ /* 0x000fe20000410000 */
[-C--:B------:R-:W-:Y:S01]  /*1a9a0*/  FMUL.FTZ R82, R102, R224.reuse ;  /* 0x000000e066527220 */ /* 0x080fe20000410000 */
[----:B------:R-:W-:Y:S01]  /*1a9b0*/  FMUL.FTZ R83, R103, R224 ;  /* 0x000000e067537220 */ /* 0x000fe20000410000 */
[----:B------:R-:W-:Y:S01]  /*1a9c0*/  MUFU.EX2 R236, R236 ;  /* 0x000000ec00ec7308 */ /* 0x000fe20000000800 */
[----:B------:R-:W-:Y:S01]  /*1a9d0*/  HMMA.16816.F32.BF16 R64, R4, R66, R88 ;  /* 0x000000420440723c */ /* 0x000fe20000041858 */
[----:B----4-:R-:W-:Y:S01]  /*1a9e0*/  F2FP.BF16.F32.PACK_AB R100, R235, R232 ;  /* 0x000000e8eb64723e */ /* 0x010fe200000010ff */
[----:B------:R-:W-:Y:S01]  /*1a9f0*/  FADD.FTZ R219, R2, R219 ;  /* 0x000000db02db7221 */ /* 0x000fe20000010000 */
[----:B------:R-:W-:-:S03]  /*1aa00*/  FADD.FTZ R166, R166, R139 ;  /* 0x0000008ba6a67221 */ /* 0x000fc60000010000 */
[C---:B-1----:R-:W-:Y:S01]  /*1aa10*/  HMMA.16816.F32.BF16 R76, R4.reuse, R72, R76 ;  /* 0x00000048044c723c */ /* 0x042fe2000004184c */
[-C--:B------:R-:W-:Y:S01]  /*1aa20*/  FMUL.FTZ R88, R104, R225.reuse ;  /* 0x000000e168587220 */ /* 0x080fe20000410000 */
[----:B------:R-:W-:Y:S01]  /*1aa30*/  FMUL.FTZ R89, R105, R225 ;  /* 0x000000e169597220 */ /* 0x000fe20000410000 */
[-C--:B------:R-:W-:Y:S01]  /*1aa40*/  FMUL.FTZ R90, R106, R224.reuse ;  /* 0x000000e06a5a7220 */ /* 0x080fe20000410000 */
[----:B------:R-:W-:Y:S01]  /*1aa50*/  FMUL.FTZ R91, R107, R224 ;  /* 0x000000e06b5b7220 */ /* 0x000fe20000410000 */
[----:B------:R-:W1:Y:S01]  /*1aa60*/  MUFU.EX2 R239, R239 ;  /* 0x000000ef00ef7308 */ /* 0x000e620000000800 */
[----:B------:R-:W3:Y:S01]  /*1aa70*/  LDSM.16.MT88.4 R104, [R199+0xe800] ;  /* 0x00e80000c768783b */ /* 0x000ee20000004200 */
[----:B--2---:R-:W-:Y:S01]  /*1aa80*/  F2FP.BF16.F32.PACK_AB R102, R237, R234 ;  /* 0x000000eaed66723e */ /* 0x004fe200000010ff */
[----:B------:R-:W-:Y:S01]  /*1aa90*/  HMMA.16816.F32.BF16 R72, R4, R74, R96 ;  /* 0x0000004a0448723c */ /* 0x000fe20000041860 */
[----:B------:R-:W-:Y:S01]  /*1aaa0*/  FADD.FTZ R0, R0, R219 ;  /* 0x000000db00007221 */ /* 0x000fe20000010000 */
[----:B------:R-:W-:-:S03]  /*1aab0*/  FADD.FTZ R137, R137, R166 ;  /* 0x000000a689897221 */ /* 0x000fc60000010000 */
[----:B------:R-:W-:Y:S01]  /*1aac0*/  MUFU.EX2 R238, R238 ;  /* 0x000000ee00ee7308 */ /* 0x000fe20000000800 */
[C---:B-----5:R-:W-:Y:S01]  /*1aad0*/  HMMA.16816.F32.BF16 R80, R4.reuse, R128, R80 ;  /* 0x000000800450723c */ /* 0x060fe20000041850 */
[-C--:B------:R-:W-:Y:S01]  /*1aae0*/  FMUL.FTZ R96, R116, R225.reuse ;  /* 0x000000e174607220 */ /* 0x080fe20000410000 */
[----:B------:R-:W-:Y:S01]  /*1aaf0*/  FMUL.FTZ R97, R117, R225 ;  /* 0x000000e175617220 */ /* 0x000fe20000410000 */
[-C--:B------:R-:W-:Y:S01]  /*1ab00*/  FMUL.FTZ R98, R118, R224.reuse ;  /* 0x000000e076627220 */ /* 0x080fe20000410000 */
[----:B------:R-:W-:Y:S01]  /*1ab10*/  FMUL.FTZ R99, R119, R224 ;  /* 0x000000e077637220 */ /* 0x000fe20000410000 */
[----:B------:R-:W-:Y:S01]  /*1ab20*/  FADD.FTZ R223, R223, R0 ;  /* 0x00000000dfdf7221 */ /* 0x000fe20000010000 */
[C---:B------:R-:W-:Y:S01]  /*1ab30*/  HMMA.16816.F32.BF16 R88, R4.reuse, R130, R88 ;  /* 0x000000820458723c */ /* 0x040fe20000041858 */
[----:B------:R-:W2:Y:S01]  /*1ab40*/  MUFU.EX2 R241, R241 ;  /* 0x000000f100f17308 */ /* 0x000ea20000000800 */
[----:B-1----:R-:W-:Y:S01]  /*1ab50*/  F2FP.BF16.F32.PACK_AB R101, R239, R236 ;  /* 0x000000ecef65723e */ /* 0x002fe200000010ff */
[----:B------:R-:W1:Y:S01]  /*1ab60*/  LDSM.16.MT88.4 R128, [R199+0xc800] ;  /* 0x00c80000c780783b */ /* 0x000e620000004200 */
        /* <DEDUP_REMOVED lines=9> */
[----:B------:R-:W-:-:S03]  /*1ac00*/  FADD.FTZ R234, R234, R235 ;  /* 0x000000ebeaea7221 */ /* 0x000fc60000010000 */
[----:B------:R-:W4:Y:S01]  /*1ac10*/  MUFU.EX2 R243, R243 ;  /* 0x000000f300f37308 */ /* 0x000f220000000800 */
[----:B--2---:R-:W-:Y:S01]  /*1ac20*/  F2FP.BF16.F32.PACK_AB R103, R241, R238 ;  /* 0x000000eef167723e */ /* 0x004fe200000010ff */
[----:B------:R-:W-:Y:S01]  /*1ac30*/  FADD.FTZ R238, R238, R239 ;  /* 0x000000efeeee7221 */ /* 0x000fe20000010000 */
[----:B------:R-:W-:-:S03]  /*1ac40*/  FADD.FTZ R237, R237, R234 ;  /* 0x000000eaeded7221 */ /* 0x000fc60000010000 */
[----:B------:R-:W-:Y:S02]  /*1ac50*/  FADD.FTZ R241, R241, R238 ;  /* 0x000000eef1f17221 */ /* 0x000fe40000010000 */
[C---:B------:R-:W-:Y:S01]  /*1ac60*/  HMMA.16816.F32.BF16 R36, R100.reuse, R124, R36 ;  /* 0x0000007c6424723c */ /* 0x040fe20000041824 */
[----:B------:R-:W-:Y:S05]  /*1ac70*/  MUFU.EX2 R242, R242 ;  /* 0x000000f200f27308 */ /* 0x000fea0000000800 */
[C---:B---3--:R-:W-:Y:S03]  /*1ac80*/  HMMA.16816.F32.BF16 R60, R100.reuse, R104, R60 ;  /* 0x00000068643c723c */ /* 0x048fe6000004183c */
[----:B------:R-:W-:Y:S03]  /*1ac90*/  MUFU.EX2 R245, R245 ;  /* 0x000000f500f57308 */ /* 0x000fe60000000800 */
[C---:B------:R-:W-:Y:S01]  /*1aca0*/  HMMA.16816.F32.BF16 R56, R100.reuse, R106, R56 ;  /* 0x0000006a6438723c */ /* 0x040fe20000041838 */
[----:B------:R-:W2:Y:S04]  /*1acb0*/  LDSM.16.MT88.4 R104, [R199+0x10800] ;  /* 0x01080000c768783b */ /* 0x000ea80000004200 */
[----:B------:R-:W-:Y:S01]  /*1acc0*/  MUFU.EX2 R244, R244 ;  /* 0x000000f400f47308 */ /* 0x000fe20000000800 */
[C---:B------:R-:W-:Y:S01]  /*1acd0*/  HMMA.16816.F32.BF16 R32, R100.reuse, R126, R32 ;  /* 0x0000007e6420723c */ /* 0x040fe20000041820 */
[----:B------:R-:W3:Y:S05]  /*1ace0*/  LDSM.16.MT88.4 R124, [R201+0xd000] ;  /* 0x00d00000c97c783b */ /* 0x000eea0000004200 */
[C---:B------:R-:W-:Y:S01]  /*1acf0*/  HMMA.16816.F32.BF16 R12, R100.reuse, R140, R12 ;  /* 0x0000008c640c723c */ /* 0x040fe2000004180c */
[----:B------:R-:W5:Y:S05]  /*1ad00*/  MUFU.EX2 R247, R247 ;  /* 0x000000f700f77308 */ /* 0x000f6a0000000800 */
[C---:B-1----:R-:W-:Y:S03]  /*1ad10*/  HMMA.16816.F32.BF16 R28, R100.reuse, R128, R28 ;  /* 0x00000080641c723c */ /* 0x042fe6000004181c */
[----:B------:R-:W-:Y:S03]  /*1ad20*/  MUFU.EX2 R246, R246 ;  /* 0x000000f600f67308 */ /* 0x000fe60000000800 */
[C---:B------:R-:W-:Y:S05]  /*1ad30*/  HMMA.16816.F32.BF16 R24, R100.reuse, R130, R24 ;  /* 0x000000826418723c */ /* 0x040fea0000041818 */
[----:B------:R-:W1:Y:S01]  /*1ad40*/  MUFU.EX2 R249, R249 ;  /* 0x000000f900f97308 */ /* 0x000e620000000800 */
[C---:B------:R-:W-:Y:S06]  /*1ad50*/  HMMA.16816.F32.BF16 R52, R100.reuse, R108, R52 ;  /* 0x0000006c6434723c */ /* 0x040fec0000041834 */
[C---:B------:R-:W-:Y:S01]  /*1ad60*/  HMMA.16816.F32.BF16 R48, R100.reuse, R110, R48 ;  /* 0x0000006e6430723c */ /* 0x040fe20000041830 */
[----:B------:R-:W3:Y:S01]  /*1ad70*/  LDSM.16.MT88.4 R108, [R200+0x10800] ;  /* 0x01080000c86c783b */ /* 0x000ee20000004200 */
[----:B------:R-:W-:Y:S04]  /*1ad80*/  MUFU.EX2 R233, R233 ;  /* 0x000000e900e97308 */ /* 0x000fe80000000800 */
[C---:B--2---:R-:W-:Y:S04]  /*1ad90*/  HMMA.16816.F32.BF16 R84, R100.reuse, R104, R84 ;  /* 0x000000686454723c */ /* 0x044fe80000041854 */
[----:B------:R-:W2:Y:S02]  /*1ada0*/  MUFU.EX2 R248, R248 ;  /* 0x000000f800f87308 */ /* 0x000ea40000000800 */
[----:B------:R-:W-:Y:S01]  /*1adb0*/  HMMA.16816.F32.BF16 R92, R100, R106, R92 ;  /* 0x0000006a645c723c */ /* 0x000fe2000004185c */
[----:B----4-:R-:W-:Y:S01]  /*1adc0*/  F2FP.BF16.F32.PACK_AB R104, R243, R240 ;  /* 0x000000f0f368723e */ /* 0x010fe200000010ff */
[----:B------:R-:W-:Y:S01]  /*1add0*/  FADD.FTZ R240, R240, R237 ;  /* 0x000000edf0f07221 */ /* 0x000fe20000010000 */
[----:B-----5:R-:W-:Y:S01]  /*1ade0*/  F2FP.BF16.F32.PACK_AB R105, R247, R244 ;  /* 0x000000f4f769723e */ /* 0x020fe200000010ff */
[----:B------:R-:W-:-:S02]  /*1adf0*/  FADD.FTZ R244, R244, R241 ;  /* 0x000000f1f4f47221 */ /* 0x000fc40000010000 */
[C---:B------:R-:W-:Y:S01]  /*1ae00*/  HMMA.16816.F32.BF16 R8, R100.reuse, R142, R8 ;  /* 0x0000008e6408723c */ /* 0x040fe20000041808 */
[----:B------:R-:W-:Y:S01]  /*1ae10*/  F2FP.BF16.F32.PACK_AB R106, R245, R242 ;  /* 0x000000f2f56a723e */ /* 0x000fe200000010ff */
[----:B------:R-:W-:Y:S01]  /*1ae20*/  LDSM.16.MT88.4 R140, [R201+0xf000] ;  /* 0x00f00000c98c783b */ /* 0x000fe20000004200 */
[----:B-1----:R-:W-:Y:S01]  /*1ae30*/  F2FP.BF16.F32.PACK_AB R107, R249, R246 ;  /* 0x000000f6f96b723e */ /* 0x002fe200000010ff */
[----:B------:R-:W-:Y:S01]  /*1ae40*/  MUFU.EX2 R228, R228 ;  /* 0x000000e400e47308 */ /* 0x000fe20000000800 */
[----:B------:R-:W-:Y:S01]  /*1ae50*/  FADD.FTZ R243, R243, R240 ;  /* 0x000000f0f3f37221 */ /* 0x000fe20000010000 */
[----:B------:R-:W-:Y:S01]  /*1ae60*/  HMMA.16816.F32.BF16 R44, R100, R120, R44 ;  /* 0x00000078642c723c */ /* 0x000fe2000004182c */
[----:B------:R-:W-:Y:S01]  /*1ae70*/  FADD.FTZ R247, R247, R244 ;  /* 0x000000f4f7f77221 */ /* 0x000fe20000010000 */
[----:B--2---:R-:W-:Y:S01]  /*1ae80*/  F2FP.BF16.F32.PACK_AB R176, R248, R233 ;  /* 0x000000e9f8b0723e */ /* 0x004fe200000010ff */
[----:B------:R-:W-:Y:S02]  /*1ae90*/  FADD.FTZ R0, R242, R243 ;  /* 0x000000f3f2007221 */ /* 0x000fe40000010000 */
[----:B------:R-:W-:Y:S01]  /*1aea0*/  FADD.FTZ R246, R246, R247 ;  /* 0x000000f7f6f67221 */ /* 0x000fe20000010000 */
[----:B---3--:R-:W-:Y:S01]  /*1aeb0*/  HMMA.16816.F32.BF16 R128, R104, R124, R12 ;  /* 0x0000007c6880723c */ /* 0x008fe2000004180c */
[----:B------:R-:W1:Y:S01]  /*1aec0*/  LDSM.16.MT88.4 R12, [R201+0x11000] ;  /* 0x01100000c90c783b */ /* 0x000e620000004200 */
[----:B------:R-:W2:Y:S01]  /*1aed0*/  MUFU.EX2 R231, R231 ;  /* 0x000000e700e77308 */ /* 0x000ea20000000800 */
[----:B------:R-:W-:Y:S01]  /*1aee0*/  FADD.FTZ R0, R245, R0 ;  /* 0x00000000f5007221 */ /* 0x000fe20000010000 */
[----:B------:R-:W-:-:S02]  /*1aef0*/  FADD.FTZ R249, R249, R246 ;  /* 0x000000f6f9f97221 */ /* 0x000fc40000010000 */
[C---:B------:R-:W-:Y:S01]  /*1af00*/  HMMA.16816.F32.BF16 R40, R100.reuse, R122, R40 ;  /* 0x0000007a6428723c */ /* 0x040fe20000041828 */
[----:B------:R-:W3:Y:S01]  /*1af10*/  LDSM.16.MT88.4 R120, [R198+0x10800] ;  /* 0x01080000c678783b */ /* 0x000ee20000004200 */
[----:B------:R-:W-:Y:S02]  /*1af20*/  FADD.FTZ R233, R233, R0 ;  /* 0x00000000e9e97221 */ /* 0x000fe40000010000 */
[----:B------:R-:W-:Y:S02]  /*1af30*/  MUFU.EX2 R226, R226 ;  /* 0x000000e200e27308 */ /* 0x000fe40000000800 */
[----:B------:R-:W-:Y:S01]  /*1af40*/  HMMA.16816.F32.BF16 R68, R100, R112, R68 ;  /* 0x000000706444723c */ /* 0x000fe20000041844 */
[----:B------:R-:W-:-:S05]  /*1af50*/  FADD.FTZ R233, R248, R233 ;  /* 0x000000e9f8e97221 */ /* 0x000fca0000010000 */
[C---:B------:R-:W-:Y:S01]  /*1af60*/  HMMA.16816.F32.BF16 R64, R100.reuse, R114, R64 ;  /* 0x000000726440723c */ /* 0x040fe20000041840 */
[----:B------:R-:W4:Y:S01]  /*1af70*/  LDSM.16.MT88.4 R112, [R200+0xf000] ;  /* 0x00f00000c870783b */ /* 0x000f220000004200 */
[----:B------:R-:W5:Y:S01]  /*1af80*/  MUFU.EX2 R227, R227 ;  /* 0x000000e300e37308 */ /* 0x000f620000000800 */
[C---:B--2---:R-:W-:Y:S01]  /*1af90*/  F2FP.BF16.F32.PACK_AB R178, R231.reuse, R228 ;  /* 0x000000e4e7b2723e */ /* 0x044fe200000010ff */
[----:B------:R-:W-:Y:S02]  /*1afa0*/  FADD.FTZ R228, R228, R233 ;  /* 0x000000e9e4e47221 */ /* 0x000fe40000010000 */
[C---:B------:R-:W-:Y:S02]  /*1afb0*/  HMMA.16816.F32.BF16 R20, R100.reuse, R132, R20 ;  /* 0x000000846414723c */ /* 0x040fe40000041814 */
[----:B------:R-:W-:Y:S02]  /*1afc0*/  FADD.FTZ R221, R231, R228 ;  /* 0x000000e4e7dd7221 */ /* 0x000fe40000010000 */
[----:B------:R-:W2:Y:S02]  /*1afd0*/  MUFU.EX2 R229, R229 ;  /* 0x000000e500e57308 */ /* 0x000ea40000000800 */
[C---:B------:R-:W-:Y:S06]  /*1afe0*/  HMMA.16816.F32.BF16 R16, R100.reuse, R134, R16 ;  /* 0x000000866410723c */ /* 0x040fec0000041810 */
[----:B------:R-:W-:Y:S01]  /*1aff0*/  HMMA.16816.F32.BF16 R76, R100, R116, R76 ;  /* 0x00000074644c723c */ /* 0x000fe2000004184c */
[----:B------:R-:W1:Y:S01]  /*1b000*/  MUFU.EX2 R230, R230 ;  /* 0x000000e600e67308 */ /* 0x000e620000000800 */
[----:B-----5:R-:W-:Y:S01]  /*1b010*/  F2FP.BF16.F32.PACK_AB R177, R227, R226 ;  /* 0x000000e2e3b1723e */ /* 0x020fe200000010ff */
[----:B------:R-:W-:-:S03]  /*1b020*/  FADD.FTZ R226, R226, R249 ;  /* 0x000000f9e2e27221 */ /* 0x000fc60000010000 */
[----:B------:R-:W-:Y:S01]  /*1b030*/  HMMA.16816.F32.BF16 R72, R100, R118, R72 ;  /* 0x000000766448723c */ /* 0x000fe20000041848 */
[----:B------:R-:W-:Y:S01]  /*1b040*/  LDSM.16.MT88.4 R116, [R198+0xf000] ;  /* 0x00f00000c674783b */ /* 0x000fe20000004200 */
[----:B------:R-:W-:-:S04]  /*1b050*/  FADD.FTZ R226, R227, R226 ;  /* 0x000000e2e3e27221 */ /* 0x000fc80000010000 */
[----:B------:R-:W-:Y:S01]  /*1b060*/  HMMA.16816.F32.BF16 R172, R104, R168, R20 ;  /* 0x000000a868ac723c */ /* 0x000fe20000041814 */
[----:B--2---:R-:W-:-:S05]  /*1b070*/  FADD.FTZ R219, R229, R226 ;  /* 0x000000e2e5db7221 */ /* 0x004fca0000010000 */
[----:B------:R-:W-:Y:S01]  /*1b080*/  HMMA.16816.F32.BF16 R168, R104, R170, R16 ;  /* 0x000000aa68a8723c */ /* 0x000fe20000041810 */
[C---:B-1----:R-:W-:Y:S01]  /*1b090*/  F2FP.BF16.F32.PACK_AB R179, R230.reuse, R229 ;  /* 0x000000e5e6b3723e */ /* 0x042fe200000010ff */
[----:B------:R-:W-:-:S04]  /*1b0a0*/  FADD.FTZ R219, R230, R219 ;  /* 0x000000dbe6db7221 */ /* 0x000fc80000010000 */
[C---:B------:R-:W-:Y:S06]  /*1b0b0*/  HMMA.16816.F32.BF16 R80, R100.reuse, R108, R80 ;  /* 0x0000006c6450723c */ /* 0x040fec0000041850 */
[----:B------:R-:W-:Y:S01]  /*1b0c0*/  HMMA.16816.F32.BF16 R88, R100, R110, R88 ;  /* 0x0000006e6458723c */ /* 0x000fe20000041858 */
[----:B------:R-:W1:Y:S05]  /*1b0d0*/  LDSM.16.MT88.4 R108, [R199+0xf000] ;  /* 0x00f00000c76c783b */ /* 0x000e6a0000004200 */
[----:B------:R-:W-:Y:S06]  /*1b0e0*/  HMMA.16816.F32.BF16 R16, R104, R12, R76 ;  /* 0x0000000c6810723c */ /* 0x000fec000004184c */
[C---:B---3--:R-:W-:Y:S06]  /*1b0f0*/  HMMA.16816.F32.BF16 R96, R100.reuse, R120, R96 ;  /* 0x000000786460723c */ /* 0x048fec0000041860 */
[----:B------:R-:W-:Y:S01]  /*1b100*/  HMMA.16816.F32.BF16 R4, R100, R122, R4 ;  /* 0x0000007a6404723c */ /* 0x000fe20000041804 */
[----:B------:R-:W-:Y:S05]  /*1b110*/  LDSM.16.MT88.4 R120, [R199+0x11000] ;  /* 0x01100000c778783b */ /* 0x000fea0000004200 */
[C---:B------:R-:W-:Y:S01]  /*1b120*/  HMMA.16816.F32.BF16 R124, R104.reuse, R126, R8 ;  /* 0x0000007e687c723c */ /* 0x040fe20000041808 */
[----:B------:R-:W2:Y:S05]  /*1b130*/  LDSM.16.MT88.4 R8, [R200+0x11000] ;  /* 0x01100000c808783b */ /* 0x000eaa0000004200 */
        /* <DEDUP_REMOVED lines=16> */
[C---:B------:R-:W-:Y:S01]  /*1b240*/  HMMA.16816.F32.BF16 R20, R104.reuse, R118, R64 ;  /* 0x000000766814723c */ /* 0x040fe20000041840 */
[----:B------:R-:W-:Y:S05]  /*1b250*/  LDSM.16.MT88.4 R64, [R201+0xf800] ;  /* 0x00f80000c940783b */ /* 0x000fea0000004200 */
[C---:B--2---:R-:W-:Y:S01]  /*1b260*/  HMMA.16816.F32.BF16 R100, R104.reuse, R8, R80 ;  /* 0x000000086864723c */ /* 0x044fe20000041850 */
        /* <DEDUP_REMOVED lines=40> */
.L_x_4100:
[----:B------:R-:W-:Y:S05]  /*1b4f0*/  @!P1 BRA `(.L_x_4109) ;  /* 0x0000004000549947 */ /* 0x000fea0003800000 */
[----:B------:R-:W-:Y:S02]  /*1b500*/  MOV R135, R132 ;  /* 0x0000008400877202 */ /* 0x000fe40000000f00 */
[----:B------:R-:W-:-:S07]  /*1b510*/  MOV R0, R133 ;  /* 0x0000008500007202 */ /* 0x000fce0000000f00 */
.L_x_4118:
        /* <DEDUP_REMOVED lines=19> */
[----:B--2---:R-:W2:Y:S11]  /*1b650*/  LD.E R11, desc[UR4][R132.64+0x170] ;  /* 0x00017004840b7980 */ /* 0x004eb6000c101900 */
        /* <DEDUP_REMOVED lines=62> */
.L_x_4111:
[----:B-1----:R-:W-:Y:S02]  /*1ba40*/  R2UR UR4, R136 ;  /* 0x00000000880472ca */ /* 0x002fe400000e0000 */
[----:B------:R-:W-:Y:S11]  /*1ba50*/  R2UR UR5, R137 ;  /* 0x00000000890572ca */ /* 0x000ff600000e0000 */
[----:B------:R-:W-:Y:S02]  /*1ba60*/  @!UPT UIADD3 URZ, URZ, URZ, URZ ;  /* 0x0000003f3f3ff290 */ /* 0x000fe4000fffe03f */
[----:B--2---:R-:W2:Y:S02]  /*1ba70*/  LD.E R8, desc[UR4][R132.64+0x40] ;  /* 0x0000400484087980 */ /* 0x004ea4000c101900 */
[----:B--2---:R-:W-:Y:S05]  /*1ba80*/  IMAD.U32 R8, R8, -0x40, RZ ;  /* 0xffffffc008087824 */ /* 0x004fea00078e00ff */
[----:B------:R-:W-:Y:S02]  /*1ba90*/  SHF.R.S32.HI R4, RZ, 0x1f, R8 ;  /* 0x0000001fff047819 */ /* 0x000fe40000011408 */
.L_x_4112:
[----:B------:R-:W-:Y:S05]  /*1baa0*/  BSYNC B0 ;  /* 0x0000000000007941 */ /* 0x000fea0003800000 */
.L_x_4110:
        /* <DEDUP_REMOVED lines=353> */
.L_x_4116:
[----:B------:R-:W-:Y:S02]  /*1d0c0*/  R2UR UR4, R136 ;  /* 0x00000000880472ca */ /* 0x000fe400000e0000 */
[----:B------:R-:W-:Y:S11]  /*1d0d0*/  R2UR UR5, R137 ;  /* 0x00000000890572ca */ /* 0x000ff600000e0000 */
[----:B------:R-:W-:Y:S02]  /*1d0e0*/  @!UPT UIADD3 URZ, URZ, URZ, URZ ;  /* 0x0000003f3f3ff290 */ /* 0x000fe4000fffe03f */
[----:B------:R-:W2:Y:S02]  /*1d0f0*/  LD.E R142, desc[UR4][R132.64+0x38] ;  /* 0x00003804848e7980 */ /* 0x000ea4000c101900 */
[----:B--2---:R-:W-:Y:S05]  /*1d100*/  IMAD.U32 R142, R142, -0x40, RZ ;  /* 0xffffffc08e8e7824 */ /* 0x004fea00078e00ff */
[----:B------:R-:W-:Y:S02]  /*1d110*/  SHF.R.S32.HI R134, RZ, 0x1f, R142 ;  /* 0x0000001fff867819 */ /* 0x000fe4000001148e */
.L_x_4117:
[----:B------:R-:W-:Y:S05]  /*1d120*/  BSYNC B0 ;  /* 0x0000000000007941 */ /* 0x000fea0003800000 */
.L_x_4115:
        /* <DEDUP_REMOVED lines=113> */
.L_x_4114:
[----:B------:R-:W-:Y:S05]  /*1d840*/  BSYNC B1 ;  /* 0x0000000000017941 */ /* 0x000fea0003800000 */
.L_x_4113:
[----:B------:R-:W-:Y:S01]  /*1d850*/  R2UR UR4, R136 ;  /* 0x00000000880472ca */ /* 0x000fe200000e0000 */
[----:B------:R-:W2:Y:S01]  /*1d860*/  S2R R2, SR_TID.X ;  /* 0x0000000000027919 */ /* 0x000ea20000002100 */
[----:B------:R-:W-:Y:S01]  /*1d870*/  R2UR UR5, R137 ;  /* 0x00000000890572ca */ /* 0x000fe200000e0000 */
        /* <DEDUP_REMOVED lines=8> */
[C---:B------:R-:W-:Y:S02]  /*1d900*/  IADD3 R139, R2.reuse, 0x8, RZ ;  /* 0x00000008028b7810 */ /* 0x040fe40007ffe0ff */
[C---:B------:R-:W-:Y:S02]  /*1d910*/  IADD3 R140, R2.reuse, 0x1, RZ ;  /* 0x00000001028c7810 */ /* 0x040fe40007ffe0ff */
[----:B------:R-:W-:Y:S02]  /*1d920*/  I2FP.F32.S32 R139, R139 ;  /* 0x0000008b008b7245 */ /* 0x000fe40000201400 */
[C---:B-1----:R-:W-:Y:S02]  /*1d930*/  IADD3 R132, R2.reuse, 0x9, RZ ;  /* 0x0000000902847810 */ /* 0x042fe40007ffe0ff */
[----:B------:R-:W-:Y:S01]  /*1d940*/  I2FP.F32.S32 R140, R140 ;  /* 0x0000008c008c7245 */ /* 0x000fe20000201400 */
[CC--:B------:R-:W-:Y:S01]  /*1d950*/  FFMA.FTZ R10, R3.reuse, R139.reuse, R10 ;  /* 0x0000008b030a7223 */ /* 0x0c0fe2000001000a */
[----:B------:R-:W-:Y:S01]  /*1d960*/  I2FP.F32.S32 R132, R132 ;  /* 0x0000008400847245 */ /* 0x000fe20000201400 */
[C---:B------:R-:W-:Y:S01]  /*1d970*/  FFMA.FTZ R8, R3.reuse, R139, R8 ;  /* 0x0000008b03087223 */ /* 0x040fe20000010008 */
[C---:B------:R-:W-:Y:S01]  /*1d980*/  IADD3 R133, R2.reuse, 0x10, RZ ;  /* 0x0000001002857810 */ /* 0x040fe20007ffe0ff */
[C---:B------:R-:W-:Y:S01]  /*1d990*/  FFMA.FTZ R7, R3.reuse, R140, R7 ;  /* 0x0000008c03077223 */ /* 0x040fe20000010007 */
[C---:B------:R-:W-:Y:S01]  /*1d9a0*/  IADD3 R139, R2.reuse, 0x18, RZ ;  /* 0x00000018028b7810 */ /* 0x040fe20007ffe0ff */
[C---:B------:R-:W-:Y:S01]  /*1d9b0*/  FFMA.FTZ R11, R3.reuse, R132, R11 ;  /* 0x00000084030b7223 */ /* 0x040fe2000001000b */
[----:B------:R-:W-:Y:S01]  /*1d9c0*/  I2FP.F32.S32 R141, R2 ;  /* 0x00000002008d7245 */ /* 0x000fe20000201400 */
[C---:B------:R-:W-:Y:S01]  /*1d9d0*/  FFMA.FTZ R9, R3.reuse, R132, R9 ;  /* 0x0000008403097223 */ /* 0x040fe20000010009 */
        /* <DEDUP_REMOVED lines=11> */
[CC--:B------:R-:W-:Y:S01]  /*1da90*/  FFMA.FTZ R18, R3.reuse, R139.reuse, R18 ;  /* 0x0000008b03127223 */ /* 0x0c0fe20000010012 */
[----:B------:R-:W-:Y:S01]  /*1daa0*/  I2FP.F32.S32 R132, R132 ;  /* 0x0000008400847245 */ /* 0x000fe20000201400 */
[C---:B------:R-:W-:Y:S01]  /*1dab0*/  FFMA.FTZ R16, R3.reuse, R139, R16 ;  /* 0x0000008b03107223 */ /* 0x040fe20000010010 */
[----:B------:R-:W-:Y:S01]  /*1dac0*/  IADD3 R139, R2, 0x21, RZ ;  /* 0x00000021028b7810 */ /* 0x000fe20007ffe0ff */
[CC--:B------:R-:W-:Y:S01]  /*1dad0*/  FFMA.FTZ R15, R3.reuse, R140.reuse, R15 ;  /* 0x0000008c030f7223 */ /* 0x0c0fe2000001000f */
[----:B------:R-:W-:Y:S01]  /*1dae0*/  FMNMX.FTZ R142, R6, R135, !PT ;  /* 0x00000087068e7209 */ /* 0x000fe20007810000 */
[C---:B------:R-:W-:Y:S01]  /*1daf0*/  FFMA.FTZ R13, R3.reuse, R140, R13 ;  /* 0x0000008c030d7223 */ /* 0x040fe2000001000d */
[----:B------:R-:W-:Y:S01]  /*1db00*/  I2FP.F32.S32 R133, R133 ;  /* 0x0000008500857245 */ /* 0x000fe20000201400 */
[CC--:B------:R-:W-:Y:S01]  /*1db10*/  FFMA.FTZ R19, R3.reuse, R132.reuse, R19 ;  /* 0x0000008403137223 */ /* 0x0c0fe20000010013 */
[C---:B------:R-:W-:Y:S01]  /*1db20*/  FFMA.FTZ R17, R3.reuse, R132, R17 ;  /* 0x0000008403117223 */ /* 0x040fe20000010011 */
[----:B------:R-:W-:Y:S02]  /*1db30*/  FMNMX.FTZ R140, R4, R0, !PT ;  /* 0x00000000048c7209 */ /* 0x000fe40007810000 */
[----:B------:R-:W-:Y:S01]  /*1db40*/  I2FP.F32.S32 R132, R139 ;  /* 0x0000008b00847245 */ /* 0x000fe20000201400 */
[-C--:B------:R-:W-:Y:S01]  /*1db50*/  FFMA.FTZ R22, R3, R133.reuse, R22 ;  /* 0x0000008503167223 */ /* 0x080fe20000010016 */
[----:B------:R-:W-:Y:S01]  /*1db60*/  FMNMX.FTZ R139, R7, R142, !PT ;  /* 0x0000008e078b7209 */ /* 0x000fe20007810000 */
[----:B------:R-:W-:Y:S01]  /*1db70*/  FFMA.FTZ R20, R3, R133, R20 ;  /* 0x0000008503147223 */ /* 0x000fe20000010014 */
[----:B------:R-:W-:Y:S01]  /*1db80*/  FMNMX.FTZ R133, R5, R140, !PT ;  /* 0x0000008c05857209 */ /* 0x000fe20007810000 */
[CC--:B------:R-:W-:Y:S01]  /*1db90*/  FFMA.FTZ R23, R3.reuse, R132.reuse, R23 ;  /* 0x0000008403177223 */ /* 0x0c0fe20000010017 */
[----:B------:R-:W-:Y:S01]  /*1dba0*/  FMNMX.FTZ R142, R10, R139, !PT ;  /* 0x0000008b0a8e7209 */ /* 0x000fe20007810000 */
[----:B------:R-:W-:Y:S01]  /*1dbb0*/  FFMA.FTZ R21, R3, R132, R21 ;  /* 0x0000008403157223 */ /* 0x000fe20000010015 */
        /* <DEDUP_REMOVED lines=8> */
[CC--:B------:R-:W-:Y:S01]  /*1dc40*/  FFMA.FTZ R26, R3.reuse, R141.reuse, R26 ;  /* 0x0000008d031a7223 */ /* 0x0c0fe2000001001a */
        /* <DEDUP_REMOVED lines=8> */
[----:B------:R-:W-:Y:S01]  /*1dcd0*/  IADD3 R133, R2, 0x30, RZ ;  /* 0x0000003002857810 */ /* 0x000fe20007ffe0ff */
[----:B------:R-:W-:Y:S01]  /*1dce0*/  FFMA.FTZ R25, R3, R132, R25 ;  /* 0x0000008403197223 */ /* 0x000fe20000010019 */
        /* <DEDUP_REMOVED lines=11> */
[----:B------:R-:W-:Y:S02]  /*1dda0*/  IADD3 R132, R2, 0x38, RZ ;  /* 0x0000003802847810 */ /* 0x000fe40007ffe0ff */
[----:B------:R-:W-:Y:S01]  /*1ddb0*/  FMNMX.FTZ R142, R24, R133, !PT ;  /* 0x00000085188e7209 */ /* 0x000fe20007810000 */
[----:B------:R-:W-:Y:S01]  /*1ddc0*/  FFMA.FTZ R31, R3, R140, R31 ;  /* 0x0000008c031f7223 */ /* 0x000fe2000001001f */
[----:B------:R-:W-:Y:S01]  /*1ddd0*/  FMNMX.FTZ R139, R27, R144, !PT ;  /* 0x000000901b8b7209 */ /* 0x000fe20007810000 */
[----:B------:R-:W-:Y:S01]  /*1dde0*/  FFMA.FTZ R29, R3, R140, R29 ;  /* 0x0000008c031d7223 */ /* 0x000fe2000001001d */
        /* <DEDUP_REMOVED lines=46> */
[----:B------:R-:W3:Y:S01]  /*1e0d0*/  MUFU.EX2 R2, R2 ;  /* 0x0000000200027308 */ /* 0x000ee20000000800 */
[-CC-:B------:R-:W-:Y:S01]  /*1e0e0*/  FFMA.FTZ R220, R24, R134.reuse, -R177.reuse ;  /* 0x0000008618dc7223 */ /* 0x180fe200000108b1 */
[-C--:B------:R-:W-:Y:S01]  /*1e0f0*/  FFMA.FTZ R231, R25, R134.reuse, -R177 ;  /* 0x0000008619e77223 */ /* 0x080fe200000108b1 */
[-CC-:B------:R-:W-:Y:S01]  /*1e100*/  FFMA.FTZ R179, R15, R134.reuse, -R175.reuse ;  /* 0x000000860fb37223 */ /* 0x180fe200000108af */
[--C-:B------:R-:W-:Y:S01]  /*1e110*/  FFMA.FTZ R223, R18, R134, -R175.reuse ;  /* 0x0000008612df7223 */ /* 0x100fe200000108af */
        /* <DEDUP_REMOVED lines=46> */
[C---:B------:R-:W-:Y:S01]  /*1e400*/  FMUL.FTZ R15, R0.reuse, R123 ;  /* 0x0000007b000f7220 */ /* 0x040fe20000410000 */
        /* <DEDUP_REMOVED lines=42> */
[----:B------:R-:W-:Y:S01]  /*1e6b0*/  ISETP.GT.AND P0, PT, R215, R206, PT ;  /* 0x000000ced700720c */ /* 0x000fe20003f04270 */
        /* <DEDUP_REMOVED lines=13> */
[C---:B---3--:R-:W-:Y:S02]  /*1e790*/  HMMA.16816.F32.BF16 R52, R128.reuse, R124, R52 ;  /* 0x0000007c8034723c */ /* 0x048fe40000041834 */
[----:B------:R-:W-:Y:S03]  /*1e7a0*/  MUFU.EX2 R231, R231 ;  /* 0x000000e700e77308 */ /* 0x000fe60000000800 */
        /* <DEDUP_REMOVED lines=18> */
[-C--:B------:R-:W-:Y:S01]  /*1e8d0*/  FFMA.FTZ R172, R19, R134.reuse, -R175 ;  /* 0x0000008613ac7223 */ /* 0x080fe200000108af */
[--C-:B------:R-:W-:Y:S01]  /*1e8e0*/  FFMA.FTZ R174, R12, R134, -R177.reuse ;  /* 0x000000860cae7223 */ /* 0x100fe200000108b1 */
[C---:B------:R-:W-:Y:S01]  /*1e8f0*/  FMUL.FTZ R12, R2.reuse, R120 ;  /* 0x00000078020c7220 */ /* 0x040fe20000410000 */
[-CC-:B------:R-:W-:Y:S01]  /*1e900*/  FFMA.FTZ R225, R13, R134.reuse, -R177.reuse ;  /* 0x000000860de17223 */ /* 0x180fe200000108b1 */
[----:B------:R-:W-:Y:S01]  /*1e910*/  FMUL.FTZ R13, R2, R121 ;  /* 0x00000079020d7220 */ /* 0x000fe20000410000 */
[C---:B---3--:R-:W-:Y:S01]  /*1e920*/  HMMA.16816.F32.BF16 R76, R128.reuse, R124, R76 ;  /* 0x0000007c804c723c */ /* 0x048fe2000004184c */
[----:B------:R-:W-:Y:S01]  /*1e930*/  LDSM.16.MT88.4 R120, [R201+0xe800] ;  /* 0x00e80000c978783b */ /* 0x000fe20000004200 */
[----:B------:R-:W3:Y:S01]  /*1e940*/  MUFU.EX2 R172, R172 ;  /* 0x000000ac00ac7308 */ /* 0x000ee20000000800 */
[-CC-:B------:R-:W-:Y:S01]  /*1e950*/  FFMA.FTZ R176, R16, R134.reuse, -R177.reuse ;  /* 0x0000008610b07223 */ /* 0x180fe200000108b1 */
[----:B------:R-:W-:Y:S01]  /*1e960*/  FFMA.FTZ R227, R17, R134, -R177 ;  /* 0x0000008611e37223 */ /* 0x000fe200000108b1 */
[C---:B------:R-:W-:Y:S01]  /*1e970*/  FMUL.FTZ R18, R0.reuse, R118 ;  /* 0x0000007600127220 */ /* 0x040fe20000410000 */
[C---:B------:R-:W-:Y:S03]  /*1e980*/  HMMA.16816.F32.BF16 R80, R128.reuse, R126, R80 ;  /* 0x0000007e8050723c */ /* 0x040fe60000041850 */
[----:B------:R-:W4:Y:S03]  /*1e990*/  LDSM.16.MT88.4 R124, [R200+0x10000] ;  /* 0x01000000c87c783b */ /* 0x000f260000004200 */
[----:B------:R-:W-:Y:S01]  /*1e9a0*/  MUFU.EX2 R174, R174 ;  /* 0x000000ae00ae7308 */ /* 0x000fe20000000800 */
[----:B------:R-:W-:Y:S01]  /*1e9b0*/  FMUL.FTZ R19, R0, R119 ;  /* 0x0000007700137220 */ /* 0x000fe20000410000 */
[C---:B-1----:R-:W-:Y:S03]  /*1e9c0*/  HMMA.16816.F32.BF16 R84, R128.reuse, R140, R84 ;  /* 0x0000008c8054723c */ /* 0x042fe60000041854 */
[----:B------:R-:W-:Y:S03]  /*1e9d0*/  FMUL.FTZ R16, R2, R116 ;  /* 0x0000007402107220 */ /* 0x000fe60000410000 */
[C---:B------:R-:W-:Y:S01]  /*1e9e0*/  HMMA.16816.F32.BF16 R88, R128.reuse, R142, R88 ;  /* 0x0000008e8058723c */ /* 0x040fe20000041858 */
[----:B------:R-:W1:Y:S01]  /*1e9f0*/  LDSM.16.MT88.4 R140, [R199+0x10000] ;  /* 0x01000000c78c783b */ /* 0x000e620000004200 */
[----:B------:R-:W5:Y:S03]  /*1ea00*/  MUFU.EX2 R225, R225 ;  /* 0x000000e100e17308 */ /* 0x000f660000000800 */
[----:B---3--:R-:W-:Y:S01]  /*1ea10*/  F2FP.BF16.F32.PACK_AB R119, R172, R223 ;  /* 0x000000dfac77723e */ /* 0x008fe200000010ff */
[C---:B--2---:R-:W-:Y:S06]  /*1ea20*/  HMMA.16816.F32.BF16 R92, R128.reuse, R144, R92 ;  /* 0x00000090805c723c */ /* 0x044fec000004185c */
[----:B------:R-:W-:Y:S01]  /*1ea30*/  MUFU.EX2 R176, R176 ;  /* 0x000000b000b07308 */ /* 0x000fe20000000800 */
[----:B------:R-:W-:Y:S01]  /*1ea40*/  FMUL.FTZ R17, R2, R117 ;  /* 0x0000007502117220 */ /* 0x000fe20000410000 */
[C---:B------:R-:W-:Y:S01]  /*1ea50*/  HMMA.16816.F32.BF16 R96, R128.reuse, R146, R96 ;  /* 0x000000928060723c */ /* 0x040fe20000041860 */
[----:B------:R-:W2:Y:S02]  /*1ea60*/  LDSM.16.MT88.4 R144, [R198+0x10000] ;  /* 0x01000000c690783b */ /* 0x000ea40000004200 */
[----:B------:R-:W-:Y:S05]  /*1ea70*/  F2FP.BF16.F32.PACK_AB R117, R179, R170 ;  /* 0x000000aab375723e */ /* 0x000fea00000010ff */
[----:B------:R-:W3:Y:S03]  /*1ea80*/  MUFU.EX2 R227, R227 ;  /* 0x000000e300e37308 */ /* 0x000ee60000000800 */
[----:B-----5:R-:W-:Y:S01]  /*1ea90*/  F2FP.BF16.F32.PACK_AB R116, R225, R174 ;  /* 0x000000aee174723e */ /* 0x020fe200000010ff */
[C---:B------:R-:W-:Y:S01]  /*1eaa0*/  FMUL.FTZ R114, R0.reuse, R114 ;  /* 0x0000007200727220 */ /* 0x040fe20000410000 */
[----:B------:R-:W-:Y:S01]  /*1eab0*/  FMUL.FTZ R115, R0, R115 ;  /* 0x0000007300737220 */ /* 0x000fe20000410000 */
[C---:B------:R-:W-:Y:S01]  /*1eac0*/  FMUL.FTZ R112, R2.reuse, R112 ;  /* 0x0000007002707220 */ /* 0x040fe20000410000 */
[----:B------:R-:W-:Y:S01]  /*1ead0*/  FMUL.FTZ R113, R2, R113 ;  /* 0x0000007102717220 */ /* 0x000fe20000410000 */
[-C--:B------:R-:W-:Y:S01]  /*1eae0*/  FFMA.FTZ R178, R22, R134.reuse, -R175 ;  /* 0x0000008616b27223 */ /* 0x080fe200000108af */
[----:B------:R-:W-:Y:S01]  /*1eaf0*/  FFMA.FTZ R229, R21, R134, -R177 ;  /* 0x0000008615e57223 */ /* 0x000fe200000108b1 */
[----:B------:R-:W-:Y:S01]  /*1eb00*/  F2FP.BF16.F32.PACK_AB R22, R231, R220 ;  /* 0x000000dce716723e */ /* 0x000fe200000010ff */
[----:B------:R-:W-:Y:S01]  /*1eb10*/  FFMA.FTZ R173, R2, R221, R173 ;  /* 0x000000dd02ad7223 */ /* 0x000fe200000100ad */
[----:B------:R-:W-:Y:S01]  /*1eb20*/  FFMA.FTZ R171, R0, R219, R171 ;  /* 0x000000db00ab7223 */ /* 0x000fe200000100ab */
[C---:B----4-:R-:W-:Y:S01]  /*1eb30*/  HMMA.16816.F32.BF16 R100, R128.reuse, R124, R100 ;  /* 0x0000007c8064723c */ /* 0x050fe20000041864 */
[----:B------:R-:W-:Y:S02]  /*1eb40*/  MUFU.EX2 R178, R178 ;  /* 0x000000b200b27308 */ /* 0x000fe40000000800 */
[----:B------:R-:W-:Y:S01]  /*1eb50*/  MOV R0, R133 ;  /* 0x0000008500007202 */ /* 0x000fe20000000f00 */
[----:B------:R-:W-:Y:S01]  /*1eb60*/  FADD.FTZ R173, R169, R173 ;  /* 0x000000ada9ad7221 */ /* 0x000fe20000010000 */
[----:B---3--:R-:W-:Y:S01]  /*1eb70*/  F2FP.BF16.F32.PACK_AB R118, R227, R176 ;  /* 0x000000b0e376723e */ /* 0x008fe200000010ff */
[C---:B------:R-:W-:Y:S01]  /*1eb80*/  HMMA.16816.F32.BF16 R104, R128.reuse, R126, R104 ;  /* 0x0000007e8068723c */ /* 0x040fe20000041868 */
[----:B------:R-:W3:Y:S04]  /*1eb90*/  LDSM.16.MT88.4 R124, [R201+0xc800] ;  /* 0x00c80000c97c783b */ /* 0x000ee80000004200 */
[----:B------:R-:W-:Y:S01]  /*1eba0*/  MUFU.EX2 R229, R229 ;  /* 0x000000e500e57308 */ /* 0x000fe20000000800 */
[----:B------:R-:W-:Y:S01]  /*1ebb0*/  FADD.FTZ R171, R139, R171 ;  /* 0x000000ab8bab7221 */ /* 0x000fe20000010000 */
[C---:B-1----:R-:W-:Y:S04]  /*1ebc0*/  HMMA.16816.F32.BF16 R108, R128.reuse, R140, R108 ;  /* 0x0000008c806c723c */ /* 0x042fe8000004186c */
[----:B------:R-:W-:Y:S02]  /*1ebd0*/  FADD.FTZ R168, R168, R173 ;  /* 0x000000ada8a87221 */ /* 0x000fe40000010000 */
        /* <DEDUP_REMOVED lines=8> */
[----:B------:R-:W-:Y:S03]  /*1ec60*/  FADD.FTZ R174, R174, R167 ;  /* 0x000000a7aeae7221 */ /* 0x000fe60000010000 */
[----:B------:R-:W-:Y:S02]  /*1ec70*/  LDSM.16.MT88.4 R144, [R198+0x10800] ;  /* 0x01080000c690783b */ /* 0x000fe40000004200 */
[----:B------:R-:W-:Y:S01]  /*1ec80*/  FADD.FTZ R170, R170, R135 ;  /* 0x00000087aaaa7221 */ /* 0x000fe20000010000 */
[----:B------:R-:W-:Y:S01]  /*1ec90*/  MOV R135, R132 ;  /* 0x0000008400877202 */ /* 0x000fe20000000f00 */
[----:B------:R-:W-:Y:S02]  /*1eca0*/  FADD.FTZ R225, R225, R174 ;  /* 0x000000aee1e17221 */ /* 0x000fe40000010000 */
        /* <DEDUP_REMOVED lines=19> */
[----:B------:R-:W4:Y:S05]  /*1ede0*/  LDSM.16.MT88.4 R120, [R200+0x10800] ;  /* 0x01080000c878783b */ /* 0x000f2a0000004200 */
[C---:B-1----:R-:W-:Y:S06]  /*1edf0*/  HMMA.16816.F32.BF16 R68, R116.reuse, R140, R68 ;  /* 0x0000008c7444723c */ /* 0x042fec0000041844 */
[C---:B------:R-:W-:Y:S01]  /*1ee00*/  HMMA.16816.F32.BF16 R72, R116.reuse, R142, R72 ;  /* 0x0000008e7448723c */ /* 0x040fe20000041848 */
[----:B------:R-:W1:Y:S05]  /*1ee10*/  LDSM.16.MT88.4 R140, [R199+0x10800] ;  /* 0x01080000c78c783b */ /* 0x000e6a0000004200 */
[C---:B------:R-:W-:Y:S06]  /*1ee20*/  HMMA.16816.F32.BF16 R76, R116.reuse, R160, R76 ;  /* 0x000000a0744c723c */ /* 0x040fec000004184c */
[C---:B------:R-:W-:Y:S05]  /*1ee30*/  HMMA.16816.F32.BF16 R80, R116.reuse, R162, R80 ;  /* 0x000000a27450723c */ /* 0x040fea0000041850 */
[-CC-:B------:R-:W-:Y:S01]  /*1ee40*/  FFMA.FTZ R160, R26, R134.reuse, -R175.reuse ;  /* 0x000000861aa07223 */ /* 0x180fe200000108af */
[C---:B--2---:R-:W-:Y:S05]  /*1ee50*/  HMMA.16816.F32.BF16 R84, R116.reuse, R128, R84 ;  /* 0x000000807454723c */ /* 0x044fea0000041854 */
[-CC-:B------:R-:W-:Y:S01]  /*1ee60*/  FFMA.FTZ R163, R27, R134.reuse, -R175.reuse ;  /* 0x000000861ba37223 */ /* 0x180fe200000108af */
[C---:B------:R-:W-:Y:S01]  /*1ee70*/  HMMA.16816.F32.BF16 R88, R116.reuse, R130, R88 ;  /* 0x000000827458723c */ /* 0x040fe20000041858 */
[----:B------:R-:W2:Y:S01]  /*1ee80*/  LDSM.16.MT88.4 R128, [R201+0xd000] ;  /* 0x00d00000c980783b */ /* 0x000ea20000004200 */
[----:B------:R-:W-:Y:S03]  /*1ee90*/  MUFU.EX2 R160, R160 ;  /* 0x000000a000a07308 */ /* 0x000fe60000000800 */
[-C--:B------:R-:W-:Y:S01]  /*1eea0*/  FFMA.FTZ R161, R23, R134.reuse, -R175 ;  /* 0x0000008617a17223 */ /* 0x080fe200000108af */
[C---:B---3--:R-:W-:Y:S03]  /*1eeb0*/  HMMA.16816.F32.BF16 R92, R116.reuse, R124, R92 ;  /* 0x0000007c745c723c */ /* 0x048fe6000004185c */
[----:B------:R-:W-:Y:S03]  /*1eec0*/  LDSM.16.MT88.4 R24, [R201+0xf000] ;  /* 0x00f00000c918783b */ /* 0x000fe60000004200 */
[----:B------:R-:W3:Y:S01]  /*1eed0*/  MUFU.EX2 R163, R163 ;  /* 0x000000a300a37308 */ /* 0x000ee20000000800 */
[----:B------:R-:W-:Y:S01]  /*1eee0*/  FFMA.FTZ R162, R20, R134, -R177 ;  /* 0x0000008614a27223 */ /* 0x000fe200000108b1 */
        /* <DEDUP_REMOVED lines=16> */
[-CC-:B------:R-:W-:Y:S01]  /*1eff0*/  FFMA.FTZ R144, R30, R134.reuse, -R175.reuse ;  /* 0x000000861e907223 */ /* 0x180fe200000108af */
[C---:B------:R-:W-:Y:S05]  /*1f000*/  HMMA.16816.F32.BF16 R4, R20.reuse, R128, R4 ;  /* 0x000000801404723c */ /* 0x040fea0000041804 */
[-C--:B------:R-:W-:Y:S01]  /*1f010*/  FFMA.FTZ R145, R31, R134.reuse, -R175 ;  /* 0x000000861f917223 */ /* 0x080fe200000108af */
[C---:B------:R-:W-:Y:S01]  /*1f020*/  HMMA.16816.F32.BF16 R8, R20.reuse, R130, R8 ;  /* 0x000000821408723c */ /* 0x040fe20000041808 */
[----:B------:R-:W-:Y:S04]  /*1f030*/  MUFU.EX2 R144, R144 ;  /* 0x0000009000907308 */ /* 0x000fe80000000800 */
[-CC-:B------:R-:W-:Y:S01]  /*1f040*/  FFMA.FTZ R146, R28, R134.reuse, -R177.reuse ;  /* 0x000000861c927223 */ /* 0x180fe200000108b1 */
[C---:B------:R-:W-:Y:S05]  /*1f050*/  HMMA.16816.F32.BF16 R36, R20.reuse, R148, R36 ;  /* 0x000000941424723c */ /* 0x040fea0000041824 */
[----:B------:R-:W3:Y:S01]  /*1f060*/  MUFU.EX2 R145, R145 ;  /* 0x0000009100917308 */ /* 0x000ee20000000800 */
[-CC-:B------:R-:W-:Y:S01]  /*1f070*/  FFMA.FTZ R147, R29, R134.reuse, -R177.reuse ;  /* 0x000000861d937223 */ /* 0x180fe200000108b1 */
[C---:B------:R-:W-:Y:S01]  /*1f080*/  HMMA.16816.F32.BF16 R40, R20.reuse, R150, R40 ;  /* 0x000000961428723c */ /* 0x040fe20000041828 */
[----:B------:R-:W-:Y:S03]  /*1f090*/  LDSM.16.MT88.4 R28, [R201+0xd800] ;  /* 0x00d80000c91c783b */ /* 0x000fe60000004200 */
[-CC-:B------:R-:W-:Y:S02]  /*1f0a0*/  FFMA.FTZ R148, R32, R134.reuse, -R177.reuse ;  /* 0x0000008620947223 */ /* 0x180fe400000108b1 */
[C---:B-----5:R-:W-:Y:S02]  /*1f0b0*/  HMMA.16816.F32.BF16 R44, R20.reuse, R124, R44 ;  /* 0x0000007c142c723c */ /* 0x060fe4000004182c */
[----:B------:R-:W-:Y:S03]  /*1f0c0*/  MUFU.EX2 R146, R146 ;  /* 0x0000009200927308 */ /* 0x000fe60000000800 */
[-C--:B------:R-:W-:Y:S01]  /*1f0d0*/  FFMA.FTZ R177, R33, R134.reuse, -R177 ;  /* 0x0000008621b17223 */ /* 0x080fe200000108b1 */
[C---:B------:R-:W-:Y:S01]  /*1f0e0*/  HMMA.16816.F32.BF16 R48, R20.reuse, R126, R48 ;  /* 0x0000007e1430723c */ /* 0x040fe20000041830 */
[----:B------:R-:W-:Y:S05]  /*1f0f0*/  LDSM.16.MT88.4 R124, [R198+0x11000] ;  /* 0x01100000c67c783b */ /* 0x000fea0000004200 */
[----:B------:R-:W4:Y:S01]  /*1f100*/  MUFU.EX2 R147, R147 ;  /* 0x0000009300937308 */ /* 0x000f220000000800 */
[-CC-:B------:R-:W-:Y:S01]  /*1f110*/  FFMA.FTZ R149, R34, R134.reuse, -R175.reuse ;  /* 0x0000008622957223 */ /* 0x180fe200000108af */
[C---:B------:R-:W-:Y:S03]  /*1f120*/  HMMA.16816.F32.BF16 R52, R20.reuse, R152, R52 ;  /* 0x000000981434723c */ /* 0x040fe60000041834 */
[----:B------:R-:W-:Y:S03]  /*1f130*/  FFMA.FTZ R175, R35, R134, -R175 ;  /* 0x0000008623af7223 */ /* 0x000fe600000108af */
[C---:B------:R-:W-:Y:S01]  /*1f140*/  HMMA.16816.F32.BF16 R56, R20.reuse, R154, R56 ;  /* 0x0000009a1438723c */ /* 0x040fe20000041838 */
[----:B------:R-:W-:Y:S01]  /*1f150*/  LDSM.16.MT88.4 R32, [R201+0xf800] ;  /* 0x00f80000c920783b */ /* 0x000fe20000004200 */
[----:B------:R-:W-:Y:S03]  /*1f160*/  MUFU.EX2 R148, R148 ;  /* 0x0000009400947308 */ /* 0x000fe60000000800 */
[----:B------:R-:W-:Y:S01]  /*1f170*/  FADD.FTZ R162, R162, R227 ;  /* 0x000000e3a2a27221 */ /* 0x000fe20000010000 */
[C---:B------:R-:W-:Y:S06]  /*1f180*/  HMMA.16816.F32.BF16 R60, R20.reuse, R24, R60 ;  /* 0x00000018143c723c */ /* 0x040fec000004183c */
[----:B------:R-:W5:Y:S01]  /*1f190*/  MUFU.EX2 R177, R177 ;  /* 0x000000b100b17308 */ /* 0x000f620000000800 */
[----:B------:R-:W-:Y:S01]  /*1f1a0*/  FADD.FTZ R178, R178, R223 ;  /* 0x000000dfb2b27221 */ /* 0x000fe20000010000 */
[C---:B------:R-:W-:Y:S01]  /*1f1b0*/  HMMA.16816.F32.BF16 R64, R20.reuse, R26, R64 ;  /* 0x0000001a1440723c */ /* 0x040fe20000041840 */
[----:B------:R-:W3:Y:S02]  /*1f1c0*/  LDSM.16.MT88.4 R24, [R200+0x11000] ;  /* 0x01100000c818783b */ /* 0x000ee40000004200 */
[----:B------:R-:W-:Y:S03]  /*1f1d0*/  FADD.FTZ R229, R229, R162 ;  /* 0x000000a2e5e57221 */ /* 0x000fe60000010000 */
[C---:B------:R-:W-:Y:S02]  /*1f1e0*/  HMMA.16816.F32.BF16 R68, R20.reuse, R120, R68 ;  /* 0x000000781444723c */ /* 0x040fe40000041844 */
[----:B------:R-:W-:Y:S03]  /*1f1f0*/  MUFU.EX2 R149, R149 ;  /* 0x0000009500957308 */ /* 0x000fe60000000800 */
[----:B------:R-:W-:Y:S01]  /*1f200*/  FADD.FTZ R161, R161, R178 ;  /* 0x000000b2a1a17221 */ /* 0x000fe20000010000 */
[C---:B------:R-:W-:Y:S01]  /*1f210*/  HMMA.16816.F32.BF16 R72, R20.reuse, R122, R72 ;  /* 0x0000007a1448723c */ /* 0x040fe20000041848 */
[----:B------:R-:W4:Y:S05]  /*1f220*/  LDSM.16.MT88.4 R120, [R199+0x11000] ;  /* 0x01100000c778783b */ /* 0x000f2a0000004200 */
[----:B------:R-:W5:Y:S01]  /*1f230*/  MUFU.EX2 R134, R175 ;  /* 0x000000af00867308 */ /* 0x000f620000000800 */
[----:B------:R-:W-:Y:S01]  /*1f240*/  FADD.FTZ R220, R220, R229 ;  /* 0x000000e5dcdc7221 */ /* 0x000fe20000010000 */
[C---:B-1----:R-:W-:Y:S03]  /*1f250*/  HMMA.16816.F32.BF16 R76, R20.reuse, R140, R76 ;  /* 0x0000008c144c723c */ /* 0x042fe6000004184c */
[----:B------:R-:W-:Y:S03]  /*1f260*/  FADD.FTZ R160, R160, R161 ;  /* 0x000000a1a0a07221 */ /* 0x000fe60000010000 */
[C---:B------:R-:W-:Y:S01]  /*1f270*/  HMMA.16816.F32.BF16 R80, R20.reuse, R142, R80 ;  /* 0x0000008e1450723c */ /* 0x040fe20000041850 */
[----:B------:R-:W-:Y:S04]  /*1f280*/  LDSM.16.MT88.4 R140, [R199+0xd800] ;  /* 0x00d80000c78c783b */ /* 0x000fe80000004200 */
[----:B------:R-:W-:Y:S01]  /*1f290*/  FADD.FTZ R231, R231, R220 ;  /* 0x000000dce7e77221 */ /* 0x000fe20000010000 */
[C---:B------:R-:W-:Y:S05]  /*1f2a0*/  HMMA.16816.F32.BF16 R84, R20.reuse, R156, R84 ;  /* 0x0000009c1454723c */ /* 0x040fea0000041854 */
[----:B------:R-:W-:Y:S01]  /*1f2b0*/  FADD.FTZ R163, R163, R160 ;  /* 0x000000a0a3a37221 */ /* 0x000fe20000010000 */
[C---:B------:R-:W-:Y:S06]  /*1f2c0*/  HMMA.16816.F32.BF16 R88, R20.reuse, R158, R88 ;  /* 0x0000009e1458723c */ /* 0x040fec0000041858 */
[C---:B--2---:R-:W-:Y:S06]  /*1f2d0*/  HMMA.16816.F32.BF16 R92, R20.reuse, R116, R92 ;  /* 0x00000074145c723c */ /* 0x044fec000004185c */
        /* <DEDUP_REMOVED lines=25> */
[----:B------:R-:W5:Y:S03]  /*1f470*/  LDSM.16.MT88.4 R8, [R198+0xf800] ;  /* 0x00f80000c608783b */ /* 0x000f660000004200 */
        /* <DEDUP_REMOVED lines=29> */
.L_x_4109:
        /* <DEDUP_REMOVED lines=24> */
.L_x_4140:
        /* <DEDUP_REMOVED lines=195> */
[----:B------:R1:W-:Y:S01]  /*20400*/  @P3 MUFU.LG2 R25, R8 ;  /* 0x0000000800193308 */ /* 0x0003e20000000c00 */
[----:B------:R-:W-:Y:S01]  /*20410*/  LOP3.LUT R15, R15, 0xffffffe0, RZ, 0xc0, !PT ;  /* 0xffffffe00f0f7812 */ /* 0x000fe200078ec0ff */
[----:B--2---:R2:W5:Y:S01]  /*20420*/  LD.E R11, desc[UR12][R6.64+0xcc] ;  /* 0x0000cc0c060b7980 */ /* 0x004562000c101900 */
[----:B------:R-:W-:-:S04]  /*20430*/  LOP3.LUT R13, R13, 0xfffffff0, RZ, 0xc0, !PT ;  /* 0xfffffff00d0d7812 */ /* 0x000fc800078ec0ff */
[----:B------:R-:W-:Y:S01]  /*20440*/  IADD3 R10, -R13, R12, RZ ;  /* 0x0000000c0d0a7210 */ /* 0x000fe20007ffe1ff */
[----:B------:R-:W2:Y:S03]  /*20450*/  @P4 MUFU.LG2 R24, R9 ;  /* 0x0000000900184308 */ /* 0x000ea60000000c00 */
[----:B------:R-:W-:Y:S01]  /*20460*/  LEA.HI R18, R10, R10, RZ, 0x1 ;  /* 0x0000000a0a127211 */ /* 0x000fe200078f08ff */
[----:B---3--:R3:W5:Y:S01]  /*20470*/  LD.E.64 R112, desc[UR10][R6.64+0x78] ;  /* 0x0000780a06707980 */ /* 0x008762000c101b00 */
[----:B----4-:R-:W-:Y:S02]  /*20480*/  SHF.L.U32 R19, R0, 0x6, RZ ;  /* 0x0000000600137819 */ /* 0x010fe400000006ff */
[----:B------:R-:W-:Y:S02]  /*20490*/  SHF.L.U32 R22, R18, 0x2, RZ ;  /* 0x0000000212167819 */ /* 0x000fe400000006ff */
[----:B------:R-:W-:-:S04]  /*204a0*/  LOP3.LUT R19, R19, 0x1c0, RZ, 0xc0, !PT ;  /* 0x000001c013137812 */ /* 0x000fc800078ec0ff */
[----:B------:R-:W-:Y:S02]  /*204b0*/  LOP3.LUT R21, R19, 0x38, R22, 0xf8, !PT ;  /* 0x0000003813157812 */ /* 0x000fe400078ef816 */
[----:B-1----:R-:W-:Y:S02]  /*204c0*/  SHF.R.U32.HI R8, RZ, 0x3, R19 ;  /* 0x00000003ff087819 */ /* 0x002fe40000011613 */
[----:B------:R-:W-:-:S04]  /*204d0*/  SHF.R.S32.HI R19, RZ, 0x1f, R14 ;  /* 0x0000001fff137819 */ /* 0x000fc8000001140e */
[----:B------:R-:W-:Y:S02]  /*204e0*/  LEA.HI R19, R19, R14, RZ, 0x2 ;  /* 0x0000000e13137211 */ /* 0x000fe400078f10ff */
[----:B------:R-:W-:Y:S02]  /*204f0*/  IADD3 R15, -R15, R12, RZ ;  /* 0x0000000c0f0f7210 */ /* 0x000fe40007ffe1ff */
[----:B------:R-:W-:Y:S02]  /*20500*/  LOP3.LUT R19, R19, 0xffffffc, RZ, 0xc0, !PT ;  /* 0x0ffffffc13137812 */ /* 0x000fe400078ec0ff */
[----:B------:R-:W-:Y:S02]  /*20510*/  LOP3.LUT P0, RZ, R15, 0x3, RZ, 0xc0, !PT ;  /* 0x000000030fff7812 */ /* 0x000fe4000780c0ff */
[----:B------:R-:W-:Y:S02]  /*20520*/  IADD3 R19, R14, -R19, RZ ;  /* 0x800000130e137210 */ /* 0x000fe40007ffe0ff */
[----:B------:R3:W5:Y:S01]  /*20530*/  LD.E.64 R14, desc[UR10][R6.64+0xa8] ;  /* 0x0000a80a060e7980 */ /* 0x000762000c101b00 */
[----:B--2---:R-:W-:Y:S01]  /*20540*/  @P4 FMUL.FTZ R20, R24, 0.69314718246459960938 ;  /* 0x3f31721818144820 */ /* 0x004fe20000410000 */
[----:B------:R-:W-:Y:S01]  /*20550*/  @P3 FMUL.FTZ R25, R25, 0.69314718246459960938 ;  /* 0x3f31721819193820 */ /* 0x000fe20000410000 */
[----:B------:R-:W-:-:S02]  /*20560*/  MOV R13, 0xff800000 ;  /* 0xff800000000d7802 */ /* 0x000fc40000000f00 */
[----:B------:R-:W-:Y:S01]  /*20570*/  MOV R9, 0xff800000 ;  /* 0xff80000000097802 */ /* 0x000fe20000000f00 */
[C---:B-----5:R-:W-:Y:S01]  /*20580*/  @P4 FFMA.FTZ R13, R3.reuse, R133, R20 ;  /* 0x00000085030d4223 */ /* 0x060fe20000010014 */
[----:B------:R-:W-:Y:S01]  /*20590*/  @P3 FFMA.FTZ R9, R3, R132, R25 ;  /* 0x0000008403093223 */ /* 0x000fe20000010019 */
[----:B------:R-:W-:Y:S02]  /*205a0*/  LOP3.LUT R3, R18, 0xffffffe, RZ, 0xc0, !PT ;  /* 0x0ffffffe12037812 */ /* 0x000fe400078ec0ff */
[----:B------:R-:W-:Y:S02]  /*205b0*/  LOP3.LUT R8, R21, R8, RZ, 0x3c, !PT ;  /* 0x0000000815087212 */ /* 0x000fe400078e3cff */
[----:B------:R-:W-:-:S04]  /*205c0*/  IADD3 R3, R10, -R3, RZ ;  /* 0x800000030a037210 */ /* 0x000fc80007ffe0ff */
[----:B------:R-:W-:Y:S02]  /*205d0*/  LEA R3, R3, R8, 0x2 ;  /* 0x0000000803037211 */ /* 0x000fe400078e10ff */
[----:B------:R-:W-:Y:S02]  /*205e0*/  SHF.L.U32 R12, R209, 0x6, RZ ;  /* 0x00000006d10c7819 */ /* 0x000fe400000006ff */
[----:B------:R-:W-:Y:S01]  /*205f0*/  LEA R3, R3, UR4, 0x2 ;  /* 0x0000000403037c11 */ /* 0x000fe2000f8e10ff */
[----:B------:R-:W-:Y:S01]  /*20600*/  BAR.SYNC.DEFER_BLOCKING 0x0 ;  /* 0x0000000000007b1d */ /* 0x000fe20000010000 */
[----:B------:R-:W-:-:S05]  /*20610*/  LEA R8, R19, R2, 0x4 ;  /* 0x0000000213087211 */ /* 0x000fca00078e20ff */
[----:B------:R3:W1:Y:S04]  /*20620*/  LDS.128 R108, [R3] ;  /* 0x00000000036c7984 */ /* 0x0006680000000c00 */
[----:B------:R3:W2:Y:S04]  /*20630*/  LDS.128 R104, [R3+0x800] ;  /* 0x0008000003687984 */ /* 0x0006a80000000c00 */
        /* <DEDUP_REMOVED lines=21> */
[----:B------:R-:W-:-:S04]  /*20790*/  IMAD R16, R16, UR8, R211 ;  /* 0x0000000810107c24 */ /* 0x000fc8000f8e02d3 */
[----:B------:R-:W-:Y:S02]  /*207a0*/  IMAD R16, R16, R23, R214 ;  /* 0x0000001710107224 */ /* 0x000fe400078e02d6 */
[----:B------:R3:W1:Y:S02]  /*207b0*/  LDS.128 R20, [R3+0xb000] ;  /* 0x00b0000003147984 */ /* 0x0006640000000c00 */
[----:B------:R-:W-:Y:S02]  /*207c0*/  IMAD R12, R17, R16, R12 ;  /* 0x00000010110c7224 */ /* 0x000fe400078e020c */
[----:B------:R3:W1:Y:S01]  /*207d0*/  LDS.128 R16, [R3+0xb800] ;  /* 0x00b8000003107984 */ /* 0x0006620000000c00 */
[----:B--2-4-:R-:W-:Y:S05]  /*207e0*/  @P0 BRA `(.L_x_4121) ;  /* 0x00000000003c0947 */ /* 0x014fea0003800000 */
[----:B---3--:R-:W-:Y:S02]  /*207f0*/  IMAD R3, R209, -0x40, R212 ;  /* 0xffffffc0d1037824 */ /* 0x008fe400078e02d4 */
        /* <DEDUP_REMOVED lines=14> */
.L_x_4121:
[----:B------:R-:W-:Y:S05]  /*208e0*/  BSYNC B0 ;  /* 0x0000000000007941 */ /* 0x000fea0003800000 */
.L_x_4120:
[----:B--2---:R-:W-:Y:S01]  /*208f0*/  IMAD.SHL.U32 R14, R10, 0x4, RZ ;  /* 0x000000040a0e7824 */ /* 0x004fe200078e00ff */
[----:B------:R-:W-:Y:S02]  /*20900*/  R2UR UR4, R4 ;  /* 0x00000000040472ca */ /* 0x000fe400000e0000 */
[----:B------:R-:W-:Y:S02]  /*20910*/  R2UR UR5, R5 ;  /* 0x00000000050572ca */ /* 0x000fe400000e0000 */
[----:B------:R-:W-:Y:S01]  /*20920*/  SHF.R.S32.HI R15, RZ, 0x1f, R14 ;  /* 0x0000001fff0f7819 */ /* 0x000fe2000001140e */
[----:B------:R-:W-:Y:S02]  /*20930*/  IMAD R209, R209, -0x40, R212 ;  /* 0xffffffc0d1d17824 */ /* 0x000fe400078e02d4 */
[----:B------:R-:W-:Y:S02]  /*20940*/  IMAD R11, R12, R11, RZ ;  /* 0x0000000b0c0b7224 */ /* 0x000fe400078e02ff */
[----:B------:R-:W-:-:S02]  /*20950*/  VIADD R10, R0, 0x8 ;  /* 0x00000008000a7836 */ /* 0x000fc40000000000 */
[----:B------:R-:W-:-:S03]  /*20960*/  IMAD.WIDE R12, R0, 0xc0, R14 ;  /* 0x000000c0000c7825 */ /* 0x000fc600078e020e */
[----:B------:R-:W-:Y:S01]  /*20970*/  ISETP.GE.AND P0, PT, R10, R209, PT ;  /* 0x000000d10a00720c */ /* 0x000fe20003f06270 */
[----:B------:R-:W-:Y:S01]  /*20980*/  VIADD R2, R0, 0x18 ;  /* 0x0000001800027836 */ /* 0x000fe20000000000 */
[----:B------:R-:W-:Y:S01]  /*20990*/  IADD3 R10, P3, R12, R11, RZ ;  /* 0x0000000b0c0a7210 */ /* 0x000fe20007f7e0ff */
[----:B------:R-:W-:Y:S01]  /*209a0*/  VIADD R8, R0, 0x10 ;  /* 0x0000001000087836 */ /* 0x000fe20000000000 */
[----:B---3--:R2:W5:Y:S01]  /*209b0*/  LD.E R6, desc[UR4][R6.64+0xc0] ;  /* 0x0000c00406067980 */ /* 0x008562000c101900 */
        /* <DEDUP_REMOVED lines=17> */
[----:B--2---:R-:W-:-:S12]  /*20ad0*/  VIADD R7, R3, 0x40 ;  /* 0x0000004003077836 */ /* 0x004fd80000000000 */
        /* <DEDUP_REMOVED lines=14> */
.L_x_4123:
[----:B------:R-:W-:Y:S05]  /*20bc0*/  BSYNC B0 ;  /* 0x0000000000007941 */ /* 0x000fea0003800000 */
.L_x_4122:
[----:B------:R-:W-:Y:S01]  /*20bd0*/  BSSY B0, `(.L_x_4124) ;  /* 0x0000010000007945 */ /* 0x000fe20003800000 */
[----:B------:R-:W-:-:S03]  /*20be0*/  ISETP.GE.AND P3, PT, R0, R209, PT ;  /* 0x000000d10000720c */ /* 0x000fc60003f66270 */
[----:B------:R-:W-:Y:S10]  /*20bf0*/  @P0 BRA `(.L_x_4125) ;  /* 0x0000000000340947 */ /* 0x000ff40003800000 */
[----:B-----5:R-:W-:Y:S01]  /*20c00*/  ISETP.GE.AND P0, PT, R14, R6, PT ;  /* 0x000000060e00720c */ /* 0x020fe20003f06270 */
[----:B--2---:R-:W-:-:S12]  /*20c10*/  VIADD R7, R3, 0x40 ;  /* 0x0000004003077836 */ /* 0x004fd80000000000 */
        /* <DEDUP_REMOVED lines=11> */
.L_x_4125:
[----:B------:R-:W-:Y:S05]  /*20cd0*/  BSYNC B0 ;  /* 0x0000000000007941 */ /* 0x000fea0003800000 */
.L_x_4124:
[----:B------:R-:W-:Y:S04]  /*20ce0*/  BSSY B0, `(.L_x_4126) ;  /* 0x000000f000007945 */ /* 0x000fe80003800000 */
[----:B------:R-:W-:Y:S05]  /*20cf0*/  @P1 BRA `(.L_x_4127) ;  /* 0x0000000000341947 */ /* 0x000fea0003800000 */
[-C--:B-----5:R-:W-:Y:S01]  /*20d00*/  ISETP.GE.AND P0, PT, R14, R6.reuse, PT ;  /* 0x000000060e00720c */ /* 0x0a0fe20003f06270 */
[C---:B--2---:R-:W-:Y:S01]  /*20d10*/  VIADD R7, R3.reuse, 0x40 ;  /* 0x0000004003077836 */ /* 0x044fe20000000000 */
        /* <DEDUP_REMOVED lines=11> */
.L_x_4127:
[----:B------:R-:W-:Y:S05]  /*20dd0*/  BSYNC B0 ;  /* 0x0000000000007941 */ /* 0x000fea0003800000 */
.L_x_4126:
[----:B------:R-:W-:Y:S04]  /*20de0*/  BSSY B0, `(.L_x_4128) ;  /* 0x000000f000007945 */ /* 0x000fe80003800000 */
[----:B------:R-:W-:Y:S05]  /*20df0*/  @P2 BRA `(.L_x_4129) ;  /* 0x0000000000342947 */ /* 0x000fea0003800000 */
[C---:B--2---:R-:W-:Y:S01]  /*20e00*/  VIADD R7, R3.reuse, 0x40 ;  /* 0x0000004003077836 */ /* 0x044fe20000000000 */
        /* <DEDUP_REMOVED lines=12> */
.L_x_4129:
[----:B------:R-:W-:Y:S05]  /*20ed0*/  BSYNC B0 ;  /* 0x0000000000007941 */ /* 0x000fea0003800000 */
.L_x_4128:
        /* <DEDUP_REMOVED lines=15> */
.L_x_4131:
[----:B------:R-:W-:Y:S05]  /*20fd0*/  BSYNC B0 ;  /* 0x0000000000007941 */ /* 0x000fea0003800000 */
.L_x_4130:
        /* <DEDUP_REMOVED lines=15> */
.L_x_4133:
[----:B------:R-:W-:Y:S05]  /*210d0*/  BSYNC B0 ;  /* 0x0000000000007941 */ /* 0x000fea0003800000 */
.L_x_4132:
        /* <DEDUP_REMOVED lines=15> */
.L_x_4135:
[----:B------:R-:W-:Y:S05]  /*211d0*/  BSYNC B0 ;  /* 0x0000000000007941 */ /* 0x000fea0003800000 */
.L_x_4134:
[----:B------:R-:W-:-:S04]  /*211e0*/  MOV R211, 0x0 ;  /* 0x0000000000d37802 */ /* 0x000fc80000000f00 */
[----:B-12345:R-:W-:Y:S05]  /*211f0*/  @P3 RET.REL.NODEC R210 `(_ZN5flash24flash_fwd_splitkv_kernelI23Flash_fwd_kernel_traitsILi192ELi64ELi64ELi4ELb0ELb0EN7cutlass10bfloat16_tE19Flash_kernel_traitsILi192ELi64ELi64ELi4ES3_EELb1ELb0ELb1ELb0ELb0ELb0ELb1ELb1EEEvNS_16Flash_fwd_paramsE) ;  /* 0xfffffdecd2803950 */ /* 0x03efea0003c3ffff */
        /* <DEDUP_REMOVED lines=11> */
[----:B-1----:R-:W-:Y:S05]  /*212b0*/  @P0 RET.REL.NODEC R210 `(_ZN5flash24flash_fwd_splitkv_kernelI23Flash_fwd_kernel_traitsILi192ELi64ELi64ELi4ELb0ELb0EN7cutlass10bfloat16_tE19Flash_kernel_traitsILi192ELi64ELi64ELi4ES3_EELb1ELb0ELb1ELb0ELb0ELb0ELb1ELb1EEEvNS_16Flash_fwd_paramsE) ;  /* 0xfffffdecd2500950 */ /* 0x002fea0003c3ffff */
[----:B------:R-:W-:Y:S01]  /*212c0*/  R2UR UR4, R4 ;  /* 0x00000000040472ca */ /* 0x000fe200000e0000 */
[----:B------:R-:W-:Y:S01]  /*212d0*/  IMAD.MOV.U32 R211, RZ, RZ, 0x0 ;  /* 0x00000000ffd37424 */ /* 0x000fe200078e00ff */
[----:B------:R-:W-:-:S13]  /*212e0*/  R2UR UR5, R5 ;  /* 0x00000000050572ca */ /* 0x000fda00000e0000 */
[----:B------:R1:W-:Y:S02]  /*212f0*/  ST.E.128 desc[UR4][R12.64+0xaa00], R16 ;  /* 0x00aa00100c007985 */ /* 0x0003e4000c101d04 */
[----:B-1----:R-:W-:Y:S05]  /*21300*/  RET.REL.NODEC R210 `(_ZN5flash24flash_fwd_splitkv_kernelI23Flash_fwd_kernel_traitsILi192ELi64ELi64ELi4ELb0ELb0EN7cutlass10bfloat16_tE19Flash_kernel_traitsILi192ELi64ELi64ELi4ES3_EELb1ELb0ELb1ELb0ELb0ELb0ELb1ELb1EEEvNS_16Flash_fwd_paramsE) ;  /* 0xfffffdecd23c7950 */ /* 0x002fea0003c3ffff */
.L_x_4119:
[----:B------:R-:W-:Y:S01]  /*21310*/  MOV R11, 0x2 ;  /* 0x00000002000b7802 */ /* 0x000fe20000000f00 */
[----:B------:R-:W-:Y:S01]  /*21320*/  IMAD.MOV.U32 R8, RZ, RZ, 0x1f ;  /* 0x0000001fff087424 */ /* 0x000fe200078e00ff */
[----:B------:R-:W-:-:S07]  /*21330*/  MOV R10, 0xffffffff ;  /* 0xffffffff000a7802 */ /* 0x000fce0000000f00 */
[----:B-1---5:R-:W-:Y:S05]  /*21340*/  WARPSYNC.COLLECTIVE R10, `(.L_x_4136) ;  /* 0x000000000a087348 */ /* 0x022fea0003c00000 */
[----:B------:R2:W3:Y:S02]  /*21350*/  SHFL.BFLY P0, R14, R221, R11, R8 ;  /* 0x0c00000bdd0e7389 */ /* 0x0004e40000000008 */
[----:B-123-5:R-:W-:Y:S01]  /*21360*/  ENDCOLLECTIVE ;  /* 0x000000000000791b */ /* 0x02efe20003800000 */
.L_x_4136:
[----:B------:R-:W-:Y:S02]  /*21370*/  IMAD.MOV.U32 R12, RZ, RZ, R14 ;  /* 0x000000ffff0c7224 */ /* 0x000fe400078e000e */
[----:B------:R-:W-:Y:S02]  /*21380*/  IMAD.MOV.U32 R11, RZ, RZ, 0x1 ;  /* 0x00000001ff0b7424 */ /* 0x000fe400078e00ff */
[----:B------:R-:W-:-:S05]  /*21390*/  FADD.FTZ R12, R12, R221 ;  /* 0x000000dd0c0c7221 */ /* 0x000fca0000010000 */
[----:B------:R-:W-:-:S07]  /*213a0*/  MOV R221, R12 ;  /* 0x0000000c00dd7202 */ /* 0x000fce0000000f00 */
[----:B------:R-:W-:Y:S05]  /*213b0*/  WARPSYNC.COLLECTIVE R10, `(.L_x_4137) ;  /* 0x000000000a087348 */ /* 0x000fea0003c00000 */
[----:B------:R1:W2:Y:S02]  /*213c0*/  SHFL.BFLY P0, R14, R221, R11, R8 ;  /* 0x0c00000bdd0e7389 */ /* 0x0002a40000000008 */
[----:B-12---:R-:W-:Y:S01]  /*213d0*/  ENDCOLLECTIVE ;  /* 0x000000000000791b */ /* 0x006fe20003800000 */
.L_x_4137:
[----:B------:R-:W-:Y:S01]  /*213e0*/  MOV R221, R219 ;  /* 0x000000db00dd7202 */ /* 0x000fe20000000f00 */
[----:B------:R-:W-:Y:S01]  /*213f0*/  IMAD.MOV.U32 R11, RZ, RZ, 0x2 ;  /* 0x00000002ff0b7424 */ /* 0x000fe200078e00ff */
[----:B------:R-:W-:-:S07]  /*21400*/  MOV R9, R14 ;  /* 0x0000000e00097202 */ /* 0x000fce0000000f00 */
[----:B------:R-:W-:Y:S05]  /*21410*/  WARPSYNC.COLLECTIVE R10, `(.L_x_4138) ;  /* 0x000000000a087348 */ /* 0x000fea0003c00000 */
[----:B------:R1:W2:Y:S02]  /*21420*/  SHFL.BFLY P0, R14, R221, R11, R8 ;  /* 0x0c00000bdd0e7389 */ /* 0x0002a40000000008 */
[----:B-12---:R-:W-:Y:S01]  /*21430*/  ENDCOLLECTIVE ;  /* 0x000000000000791b */ /* 0x006fe20003800000 */
.L_x_4138:
[----:B------:R-:W-:Y:S01]  /*21440*/  FADD.FTZ R9, R12, R9 ;  /* 0x000000090c097221 */ /* 0x000fe20000010000 */
[----:B------:R-:W-:Y:S01]  /*21450*/  FADD.FTZ R13, R14, R219 ;  /* 0x000000db0e0d7221 */ /* 0x000fe20000010000 */
[----:B------:R-:W-:-:S04]  /*21460*/  MOV R11, 0x1 ;  /* 0x00000001000b7802 */ /* 0x000fc80000000f00 */
[----:B------:R-:W-:-:S07]  /*21470*/  MOV R221, R13 ;  /* 0x0000000d00dd7202 */ /* 0x000fce0000000f00 */
[----:B------:R-:W-:Y:S05]  /*21480*/  WARPSYNC.COLLECTIVE R10, `(.L_x_4139) ;  /* 0x000000000a087348 */ /* 0x000fea0003c00000 */
[----:B------:R1:W2:Y:S02]  /*21490*/  SHFL.BFLY P0, R14, R221, R11, R8 ;  /* 0x0c00000bdd0e7389 */ /* 0x0002a40000000008 */
[----:B-12---:R-:W-:Y:S01]  /*214a0*/  ENDCOLLECTIVE ;  /* 0x000000000000791b */ /* 0x006fe20003800000 */
.L_x_4139:
[----:B------:R-:W-:Y:S05]  /*214b0*/  BRA `(.L_x_4140) ;  /* 0xffffffe000c47947 */ /* 0x000fea000383ffff */
.L_x_4141:
        /* <DEDUP_REMOVED lines=12> */
.L_x_4464:


//--------------------- .text._ZN5flash24flash_fwd_splitkv_kernelI23Flash_fwd_kernel_traitsILi192ELi64ELi64ELi4ELb0ELb0EN7cutlass10bfloat16_tE19Flash_kernel_traitsILi192ELi64ELi64ELi4ES3_EELb1ELb0ELb1ELb0ELb0ELb1ELb1ELb1EEEvNS_16Flash_fwd_paramsE --------------------------
	.section	.text._ZN5flash24flash_fwd_splitkv_kernelI23Flash_fwd_kernel_traitsILi192ELi64ELi64ELi4ELb0ELb0EN7cutlass10bfloat16_tE19Flash_kernel_traitsILi192ELi64ELi64ELi4ES3_EELb1ELb0ELb1ELb0ELb0ELb1ELb1ELb1EEEvNS_16Flash_fwd_paramsE,"ax",@progbits
	.align	128
        .global         _ZN5flash24flash_fwd_splitkv_kernelI23Flash_fwd_kernel_traitsILi192ELi64ELi64ELi4ELb0ELb0EN7cutlass10bfloat16_tE19Flash_kernel_traitsILi192ELi64ELi64ELi4ES3_EELb1ELb0ELb1ELb0ELb0ELb1ELb1ELb1EEEvNS_16Flash_fwd_paramsE
        .type           _ZN5flash24flash_fwd_splitkv_kernelI23Flash_fwd_kernel_traitsILi192ELi64ELi64ELi4ELb0ELb0EN7cutlass10bfloat16_tE19Flash_kernel_traitsILi192ELi64ELi64ELi4ES3_EELb1ELb0ELb1ELb0ELb0ELb1ELb1ELb1EEEvNS_16Flash_fwd_paramsE,@function
        .size           _ZN5flash24flash_fwd_splitkv_kernelI23Flash_fwd_kernel_traitsILi192ELi64ELi64ELi4ELb0ELb0EN7cutlass10bfloat16_tE19Flash_kernel_traitsILi192ELi64ELi64ELi4ES3_EELb1ELb0ELb1ELb0ELb0ELb1ELb1ELb1EEEvNS_16Flash_fwd_paramsE,(.L_x_4465 - _ZN5flash24flash_fwd_splitkv_kernelI23Flash_fwd_kernel_traitsILi192ELi64ELi64ELi4ELb0ELb0EN7cutlass10bfloat16_tE19Flash_kernel_traitsILi192ELi64ELi64ELi4ES3_EELb1ELb0ELb1ELb0ELb0ELb1ELb1ELb1EEEvNS_16Flash_fwd_paramsE)
        .other          _ZN5flash24flash_fwd_splitkv_kernelI23Flash_fwd_kernel_traitsILi192ELi64ELi64ELi4ELb0ELb0EN7cutlass10bfloat16_tE19Flash_kernel_traitsILi192ELi64ELi64ELi4ES3_EELb1ELb0ELb1ELb0ELb0ELb1ELb1ELb1EEEvNS_16Flash_fwd_paramsE,@"STO_CUDA_ENTRY STV_DEFAULT"
_ZN5flash24flash_fwd_splitkv_kernelI23Flash_fwd_kernel_traitsILi192ELi64ELi64ELi4ELb0ELb0EN7cutlass10bfloat16_tE19Flash_kernel_traitsILi192ELi64ELi64ELi4ES3_EELb1ELb0ELb1ELb0ELb0ELb1ELb1ELb1EEEvNS_16Flash_fwd_paramsE:
.text._ZN5flash24flash_fwd_splitkv_kernelI23Flash_fwd_kernel_traitsILi192ELi64ELi64ELi4ELb0ELb0EN7cutlass10bfloat16_tE19Flash_kernel_traitsILi192ELi64ELi64ELi4ES3_EELb1ELb0ELb1ELb0ELb0ELb1ELb1ELb1EEEvNS_16Flash_fwd_paramsE:
        /* <DEDUP_REMOVED lines=29> */
[----:B------:R-:W-:Y:S05]  /*01d0*/  CALL.REL.NOINC `($_ZN5flash24flash_fwd_splitkv_kernelI23Flash_fwd_kernel_traitsILi192ELi64ELi64ELi4ELb0ELb0EN7cutlass10bfloat16_tE19Flash_kernel_traitsILi192ELi64ELi64ELi4ES3_EELb1ELb0ELb1ELb0ELb0ELb1ELb1ELb1EEEvNS_16Flash_fwd_paramsE$_ZN5flash30compute_attn_1rowblock_splitkvI23Flash_fwd_kernel_traitsILi192ELi64ELi64ELi4ELb0ELb0EN7cutlass10bfloat16_tE19Flash_kernel_traitsILi192ELi64ELi64ELi4ES3_EELb1ELb0ELb1ELb0ELb0ELb1ELb1ELb1ENS_16Flash_fwd_paramsEEEvRKT8_iiiii) ;  /* 0x0000000000087944 */ /* 0x000fea0003c00000 */
[----:B------:R-:W-:Y:S05]  /*01e0*/  BSYNC B4 ;  /* 0x0000000000047941 */ /* 0x000fea0003800000 */
.L_x_4142:
[----:B------:R-:W-:Y:S05]  /*01f0*/  EXIT ;  /* 0x000000000000794d */ /* 0x000fea0003800000 */
        .type           $_ZN5flash24flash_fwd_splitkv_kernelI23Flash_fwd_kernel_traitsILi192ELi64ELi64ELi4ELb0ELb0EN7cutlass10bfloat16_tE19Flash_kernel_traitsILi192ELi64ELi64ELi4ES3_EELb1ELb0ELb1ELb0ELb0ELb1ELb1ELb1EEEvNS_16Flash_fwd_paramsE$_ZN5flash30compute_attn_1rowblock_splitkvI23Flash_fwd_kernel_traitsILi192ELi64ELi64ELi4ELb0ELb0EN7cutlass10bfloat16_tE19Flash_kernel_traitsILi192ELi64ELi64ELi4ES3_EELb1ELb0ELb1ELb0ELb0ELb1ELb1ELb1ENS_16Flash_fwd_paramsEEEvRKT8_iiiii,@function
        .size           $_ZN5flash24flash_fwd_splitkv_kernelI23Flash_fwd_kernel_traitsILi192ELi64ELi64ELi4ELb0ELb0EN7cutlass10bfloat16_tE19Flash_kernel_traitsILi192ELi64ELi64ELi4ES3_EELb1ELb0ELb1ELb0ELb0ELb1ELb1ELb1EEEvNS_16Flash_fwd_paramsE$_ZN5flash30compute_attn_1rowblock_splitkvI23Flash_fwd_kernel_traitsILi192ELi64ELi64ELi4ELb0ELb0EN7cutlass10bfloat16_tE19Flash_kernel_traitsILi192ELi64ELi64ELi4ES3_EELb1ELb0ELb1ELb0ELb0ELb1ELb1ELb1ENS_16Flash_fwd_paramsEEEvRKT8_iiiii,(.L_x_4465 - $_ZN5flash24flash_fwd_splitkv_kernelI23Flash_fwd_kernel_traitsILi192ELi64ELi64ELi4ELb0ELb0EN7cutlass10bfloat16_tE19Flash_kernel_traitsILi192ELi64ELi64ELi4ES3_EELb1ELb0ELb1ELb0ELb0ELb1ELb1ELb1EEEvNS_16Flash_fwd_paramsE$_ZN5flash30compute_attn_1rowblock_splitkvI23Flash_fwd_kernel_traitsILi192ELi64ELi64ELi4ELb0ELb0EN7cutlass10bfloat16_tE19Flash_kernel_traitsILi192ELi64ELi64ELi4ES3_EELb1ELb0ELb1ELb0ELb0ELb1ELb1ELb1ENS_16Flash_fwd_paramsEEEvRKT8_iiiii)
$_ZN5flash24flash_fwd_splitkv_kernelI23Flash_fwd_kernel_traitsILi192ELi64ELi64ELi4ELb0ELb0EN7cutlass10bfloat16_tE19Flash_kernel_traitsILi192ELi64ELi64ELi4ES3_EELb1ELb0ELb1ELb0ELb0ELb1ELb1ELb1EEEvNS_16Flash_fwd_paramsE$_ZN5flash30compute_attn_1rowblock_splitkvI23Flash_fwd_kernel_traitsILi192ELi64ELi64ELi4ELb0ELb0EN7cutlass10bfloat16_tE19Flash_kernel_traitsILi192ELi64ELi64ELi4ES3_EELb1ELb0ELb1ELb0ELb0ELb1ELb1ELb1ENS_16Flash_fwd_paramsEEEvRKT8_iiiii:
        /* <DEDUP_REMOVED lines=27> */
.L_x_4144:
[----:B------:R-:W-:Y:S05]  /*03b0*/  BSYNC B0 ;  /* 0x0000000000007941 */ /* 0x000fea0003800000 */
.L_x_4143:
        /* <DEDUP_REMOVED lines=8> */
.L_x_4146:
[----:B------:R3:W5:Y:S02]  /*0440*/  LD.E R3, desc[UR6][R10.64+0xb8] ;  /* 0x0000b8060a037980 */ /* 0x000764000c101900 */
.L_x_4147:
[----:B------:R-:W-:Y:S05]  /*0450*/  BSYNC B0 ;  /* 0x0000000000007941 */ /* 0x000fea0003800000 */
.L_x_4145:
        /* <DEDUP_REMOVED lines=10> */
.L_x_4149:
[----:B------:R-:W2:Y:S01]  /*0500*/  LD.E.64 R2, desc[UR6][R10.64+0x108] ;  /* 0x000108060a027980 */ /* 0x000ea2000c101b00 */
[----:B------:R-:W-:Y:S01]  /*0510*/  BSSY B0, `(.L_x_4151) ;  /* 0x0000006000007945 */ /* 0x000fe20003800000 */
[----:B------:R-:W-:Y:S01]  /*0520*/  IMAD.MOV.U32 R69, RZ, RZ, RZ ;  /* 0x000000ffff457224 */ /* 0x000fe200078e00ff */
[----:B--2---:R-:W-:-:S04]  /*0530*/  ISETP.NE.U32.AND P0, PT, R2, RZ, PT ;  /* 0x000000ff0200720c */ /* 0x004fc80003f05070 */
[----:B------:R-:W-:-:S13]  /*0540*/  ISETP.NE.AND.EX P0, PT, R3, RZ, PT, P0 ;  /* 0x000000ff0300720c */ /* 0x000fda0003f05300 */
[----:B------:R-:W-:Y:S05]  /*0550*/  @!P0 BRA `(.L_x_4152) ;  /* 0x0000000000048947 */ /* 0x000fea0003800000 */
[----:B------:R2:W5:Y:S02]  /*0560*/  LD.E R69, desc[UR6][R10.64+0xbc] ;  /* 0x0000bc060a457980 */ /* 0x000564000c101900 */
.L_x_4152:
[----:B------:R-:W-:Y:S05]  /*0570*/  BSYNC B0 ;  /* 0x0000000000007941 */ /* 0x000fea0003800000 */
.L_x_4151:
[----:B-----5:R-:W-:Y:S02]  /*0580*/  IADD3 R69, R76, R69, RZ ;  /* 0x000000454c457210 */ /* 0x020fe40007ffe0ff */
.L_x_4150:
[----:B------:R-:W-:Y:S05]  /*0590*/  BSYNC B1 ;  /* 0x0000000000017941 */ /* 0x000fea0003800000 */
.L_x_4148:
[----:B------:R-:W-:Y:S01]  /*05a0*/  IMAD.SHL.U32 R57, R217, 0x40, RZ ;  /* 0x00000040d9397824 */ /* 0x000fe200078e00ff */
[----:B------:R-:W-:Y:S01]  /*05b0*/  MOV R2, R218 ;  /* 0x000000da00027202 */ /* 0x000fe20000000f00 */
[----:B------:R-:W-:-:S03]  /*05c0*/  IMAD.MOV.U32 R3, RZ, RZ, 0x0 ;  /* 0x00000000ff037424 */ /* 0x000fc600078e00ff */
[----:B------:R-:W-:-:S13]  /*05d0*/  ISETP.GT.AND P0, PT, R220, R57, PT ;  /* 0x00000039dc00720c */ /* 0x000fda0003f04270 */
[----:B-123--:R-:W-:Y:S05]  /*05e0*/  @!P0 RET.REL.NODEC R2 `(_ZN5flash24flash_fwd_splitkv_kernelI23Flash_fwd_kernel_traitsILi192ELi64ELi64ELi4ELb0ELb0EN7cutlass10bfloat16_tE19Flash_kernel_traitsILi192ELi64ELi64ELi4ES3_EELb1ELb0ELb1ELb0ELb0ELb1ELb1ELb1EEEvNS_16Flash_fwd_paramsE) ;  /* 0xfffffff802848950 */ /* 0x00efea0003c3ffff */
        /* <DEDUP_REMOVED lines=94> */
.L_x_4155:
[----:B------:R-:W-:Y:S05]  /*0bd0*/  BSYNC B0 ;  /* 0x0000000000007941 */ /* 0x000fea0003800000 */
.L_x_4154:
        /* <DEDUP_REMOVED lines=10> */
.L_x_4157:
[----:B------:R-:W-:Y:S05]  /*0c80*/  BSYNC B0 ;  /* 0x0000000000007941 */ /* 0x000fea0003800000 */
.L_x_4156:
        /* <DEDUP_REMOVED lines=10> */
.L_x_4159:
[----:B------:R-:W-:Y:S05]  /*0d30*/  BSYNC B0 ;  /* 0x0000000000007941 */ /* 0x000fea0003800000 */
.L_x_4158:
        /* <DEDUP_REMOVED lines=10> */
.L_x_4161:
[----:B------:R-:W-:Y:S05]  /*0de0*/  BSYNC B0 ;  /* 0x0000000000007941 */ /* 0x000fea0003800000 */
.L_x_4160:
        /* <DEDUP_REMOVED lines=9> */
.L_x_4163:
[----:B------:R-:W-:Y:S05]  /*0e80*/  BSYNC B0 ;  /* 0x0000000000007941 */ /* 0x000fea0003800000 */
.L_x_4162:
        /* <DEDUP_REMOVED lines=10> */
.L_x_4165:
[----:B------:R-:W-:Y:S05]  /*0f30*/  BSYNC B0 ;  /* 0x0000000000007941 */ /* 0x000fea0003800000 */
.L_x_4164:
        /* <DEDUP_REMOVED lines=9> */
.L_x_4167:
[----:B------:R-:W-:Y:S05]  /*0fd0*/  BSYNC B0 ;  /* 0x0000000000007941 */ /* 0x000fea0003800000 */
.L_x_4166:
        /* <DEDUP_REMOVED lines=10> */
.L_x_4169:
[----:B------:R-:W-:Y:S05]  /*1080*/  BSYNC B0 ;  /* 0x0000000000007941 */ /* 0x000fea0003800000 */
.L_x_4168:
        /* <DEDUP_REMOVED lines=17> */
[----:B-1----:R-:W-:Y:S05]  /*11a0*/  @P6 RET.REL.NODEC R218 `(_ZN5flash24flash_fwd_splitkv_kernelI23Flash_fwd_kernel_traitsILi192ELi64ELi64ELi4ELb0ELb0EN7cutlass10bfloat16_tE19Flash_kernel_traitsILi192ELi64ELi64ELi4ES3_EELb1ELb0ELb1ELb0ELb0ELb1ELb1ELb1EEEvNS_16Flash_fwd_paramsE) ;  /* 0xffffffecda946950 */ /* 0x002fea0003c3ffff */
[----:B------:R-:W-:Y:S02]  /*11b0*/  MOV R3, 0xff800000 ;  /* 0xff80000000037802 */ /* 0x000fe40000000f00 */
[----:B------:R-:W-:-:S03]  /*11c0*/  MOV R219, 0x0 ;  /* 0x0000000000db7802 */ /* 0x000fc60000000f00 */
[----:B------:R1:W-:Y:S02]  /*11d0*/  ST.E desc[UR6][R6.64+0xe0], R3 ;  /* 0x0000e00306007985 */ /* 0x0003e4000c101906 */
[----:B-1----:R-:W-:Y:S05]  /*11e0*/  RET.REL.NODEC R218 `(_ZN5flash24flash_fwd_splitkv_kernelI23Flash_fwd_kernel_traitsILi192ELi64ELi64ELi4ELb0ELb0EN7cutlass10bfloat16_tE19Flash_kernel_traitsILi192ELi64ELi64ELi4ES3_EELb1ELb0ELb1ELb0ELb0ELb1ELb1ELb1EEEvNS_16Flash_fwd_paramsE) ;  /* 0xffffffecda847950 */ /* 0x002fea0003c3ffff */
.L_x_4153:
        /* <DEDUP_REMOVED lines=105> */
.L_x_4171:
        /* <DEDUP_REMOVED lines=80> */
.L_x_4172:
[----:B------:R-:W-:Y:S05]  /*1d80*/  BSYNC B0 ;  /* 0x0000000000007941 */ /* 0x000fea0003800000 */
.L_x_4170:
        /* <DEDUP_REMOVED lines=275> */
.L_x_4267:
        /* <DEDUP_REMOVED lines=23> */
.L_x_4175:
[----:B------:R-:W-:Y:S05]  /*3030*/  BSYNC B0 ;  /* 0x0000000000007941 */ /* 0x000fea0003800000 */
.L_x_4174:
        /* <DEDUP_REMOVED lines=15> */
.L_x_4177:
[----:B------:R-:W-:Y:S05]  /*3130*/  BSYNC B0 ;  /* 0x0000000000007941 */ /* 0x000fea0003800000 */
.L_x_4176:
        /* <DEDUP_REMOVED lines=15> */
.L_x_4179:
[----:B------:R-:W-:Y:S05]  /*3230*/  BSYNC B0 ;  /* 0x0000000000007941 */ /* 0x000fea0003800000 */
.L_x_4178:
        /* <DEDUP_REMOVED lines=15> */
.L_x_4181:
[----:B------:R-:W-:Y:S05]  /*3330*/  BSYNC B0 ;  /* 0x0000000000007941 */ /* 0x000fea0003800000 */
.L_x_4180:
        /* <DEDUP_REMOVED lines=66> */
.L_x_4188:
[----:B------:R-:W-:Y:S05]  /*3760*/  BSYNC B0 ;  /* 0x0000000000007941 */ /* 0x000fea0003800000 */
.L_x_4187:
        /* <DEDUP_REMOVED lines=48> */
.L_x_4190:
[----:B------:R-:W-:Y:S05]  /*3a70*/  BSYNC B0 ;  /* 0x0000000000007941 */ /* 0x000fea0003800000 */
.L_x_4189:
        /* <DEDUP_REMOVED lines=47> */
.L_x_4186:
[----:B------:R-:W-:Y:S05]  /*3d70*/  BSYNC B1 ;  /* 0x0000000000017941 */ /* 0x000fea0003800000 */
.L_x_4185:
        /* <DEDUP_REMOVED lines=65> */
.L_x_4194:
[----:B------:R-:W-:Y:S05]  /*4190*/  BSYNC B0 ;  /* 0x0000000000007941 */ /* 0x000fea0003800000 */
.L_x_4193:
        /* <DEDUP_REMOVED lines=51> */
.L_x_4196:
[----:B------:R-:W-:Y:S05]  /*44d0*/  BSYNC B0 ;  /* 0x0000000000007941 */ /* 0x000fea0003800000 */
.L_x_4195:
        /* <DEDUP_REMOVED lines=50> */
.L_x_4192:
[----:B------:R-:W-:Y:S05]  /*4800*/  BSYNC B1 ;  /* 0x0000000000017941 */ /* 0x000fea0003800000 */
.L_x_4191:
        /* <DEDUP_REMOVED lines=65> */
.L_x_4200:
[----:B------:R-:W-:Y:S05]  /*4c20*/  BSYNC B0 ;  /* 0x0000000000007941 */ /* 0x000fea0003800000 */
.L_x_4199:
        /* <DEDUP_REMOVED lines=51> */
.L_x_4202:
[----:B------:R-:W-:Y:S05]  /*4f60*/  BSYNC B0 ;  /* 0x0000000000007941 */ /* 0x000fea0003800000 */
.L_x_4201:
        /* <DEDUP_REMOVED lines=50> */
.L_x_4198:
[----:B------:R-:W-:Y:S05]  /*5290*/  BSYNC B1 ;  /* 0x0000000000017941 */ /* 0x000fea0003800000 */
.L_x_4197:
        /* <DEDUP_REMOVED lines=67> */
.L_x_4206:
[----:B------:R-:W-:Y:S05]  /*56d0*/  BSYNC B0 ;  /* 0x0000000000007941 */ /* 0x000fea0003800000 */
.L_x_4205:
        /* <DEDUP_REMOVED lines=51> */
.L_x_4208:
[----:B------:R-:W-:Y:S05]  /*5a10*/  BSYNC B0 ;  /* 0x0000000000007941 */ /* 0x000fea0003800000 */
.L_x_4207:
        /* <DEDUP_REMOVED lines=50> */
.L_x_4204:
[----:B------:R-:W-:Y:S05]  /*5d40*/  BSYNC B1 ;  /* 0x0000000000017941 */ /* 0x000fea0003800000 */
.L_x_4203:
[----:B------:R-:W2:Y:S02]  /*5d50*/  LD.E R3, desc[UR6][R10.64+0xd0] ;  /* 0x0000d0060a037980 */ /* 0x000ea4000c101900 */
[----:B--2---:R-:W-:Y:S05]  /*5d60*/  IMAD.U32 R3, R3, -0x20, RZ ;  /* 0xffffffe003037824 */ /* 0x004fea00078e00ff */
[C---:B------:R-:W-:Y:S02]  /*5d70*/  LEA R18, P1, R3.reuse, R18, 0x1 ;  /* 0x0000001203127211 */ /* 0x040fe400078208ff */
[C---:B------:R-:W-:Y:S02]  /*5d80*/  LEA R58, P0, R3.reuse, R58, 0x1 ;  /* 0x0000003a033a7211 */ /* 0x040fe400078008ff */
[C---:B------:R-:W-:Y:S02]  /*5d90*/  LEA.HI.X.SX32 R19, R3.reuse, R19, 0x1, P1 ;  /* 0x0000001303137211 */ /* 0x040fe400008f0eff */
[----:B------:R-:W-:Y:S01]  /*5da0*/  LEA.HI.X.SX32 R59, R3, R59, 0x1, P0 ;  /* 0x0000003b033b7211 */ /* 0x000fe200000f0eff */
[----:B------:R-:W-:Y:S05]  /*5db0*/  BRA `(.L_x_4209) ;  /* 0x0000004c00a87947 */ /* 0x000fea0003800000 */
.L_x_4184:
        /* <DEDUP_REMOVED lines=89> */
.L_x_4215:
[----:B------:R-:W-:Y:S05]  /*6350*/  BSYNC B0 ;  /* 0x0000000000007941 */ /* 0x000fea0003800000 */
.L_x_4214:
[----:B-----5:R2:W-:Y:S02]  /*6360*/  ST.E.128 desc[UR6][R126.64], R48 ;  /* 0x000000307e007985 */ /* 0x0205e4000c101d06 */
.L_x_4213:
[----:B------:R-:W-:Y:S05]  /*6370*/  BSYNC B1 ;  /* 0x0000000000017941 */ /* 0x000fea0003800000 */
.L_x_4212:
        /* <DEDUP_REMOVED lines=87> */
.L_x_4219:
[----:B------:R-:W-:Y:S05]  /*68f0*/  BSYNC B0 ;  /* 0x0000000000007941 */ /* 0x000fea0003800000 */
.L_x_4218:
[----:B-----5:R3:W-:Y:S02]  /*6900*/  ST.E.128 desc[UR6][R126.64+0x80], R48 ;  /* 0x000080307e007985 */ /* 0x0207e4000c101d06 */
.L_x_4217:
[----:B------:R-:W-:Y:S05]  /*6910*/  BSYNC B1 ;  /* 0x0000000000017941 */ /* 0x000fea0003800000 */
.L_x_4216:
        /* <DEDUP_REMOVED lines=86> */
.L_x_4221:
[----:B------:R-:W-:Y:S05]  /*6e80*/  BSYNC B0 ;  /* 0x0000000000007941 */ /* 0x000fea0003800000 */
.L_x_4220:
[----:B-----5:R4:W-:Y:S02]  /*6e90*/  ST.E.128 desc[UR6][R126.64+0x100], R48 ;  /* 0x000100307e007985 */ /* 0x0209e4000c101d06 */
.L_x_4211:
[----:B------:R-:W-:Y:S05]  /*6ea0*/  BSYNC B2 ;  /* 0x0000000000027941 */ /* 0x000fea0003800000 */
.L_x_4210:
        /* <DEDUP_REMOVED lines=99> */
.L_x_4227:
[----:B------:R-:W-:Y:S05]  /*74e0*/  BSYNC B0 ;  /* 0x0000000000007941 */ /* 0x000fea0003800000 */
.L_x_4226:
[----:B-----5:R3:W-:Y:S02]  /*74f0*/  ST.E.128 desc[UR6][R192.64], R48 ;  /* 0x00000030c0007985 */ /* 0x0207e4000c101d06 */
.L_x_4225:
[----:B------:R-:W-:Y:S05]  /*7500*/  BSYNC B1 ;  /* 0x0000000000017941 */ /* 0x000fea0003800000 */
.L_x_4224:
        /* <DEDUP_REMOVED lines=94> */
.L_x_4231:
[----:B------:R-:W-:Y:S05]  /*7af0*/  BSYNC B0 ;  /* 0x0000000000007941 */ /* 0x000fea0003800000 */
.L_x_4230:
[----:B-----5:R3:W-:Y:S02]  /*7b00*/  ST.E.128 desc[UR6][R192.64], R48 ;  /* 0x00000030c0007985 */ /* 0x0207e4000c101d06 */
.L_x_4229:
[----:B------:R-:W-:Y:S05]  /*7b10*/  BSYNC B1 ;  /* 0x0000000000017941 */ /* 0x000fea0003800000 */
.L_x_4228:
        /* <DEDUP_REMOVED lines=93> */
.L_x_4233:
[----:B------:R-:W-:Y:S05]  /*80f0*/  BSYNC B0 ;  /* 0x0000000000007941 */ /* 0x000fea0003800000 */
.L_x_4232:
[----:B-----5:R3:W-:Y:S02]  /*8100*/  ST.E.128 desc[UR6][R192.64], R48 ;  /* 0x00000030c0007985 */ /* 0x0207e4000c101d06 */
.L_x_4223:
[----:B------:R-:W-:Y:S05]  /*8110*/  BSYNC B2 ;  /* 0x0000000000027941 */ /* 0x000fea0003800000 */
.L_x_4222:
        /* <DEDUP_REMOVED lines=99> */
.L_x_4239:
[----:B------:R-:W-:Y:S05]  /*8750*/  BSYNC B0 ;  /* 0x0000000000007941 */ /* 0x000fea0003800000 */
.L_x_4238:
[----:B-----5:R3:W-:Y:S02]  /*8760*/  ST.E.128 desc[UR6][R192.64], R48 ;  /* 0x00000030c0007985 */ /* 0x0207e4000c101d06 */
.L_x_4237:
[----:B------:R-:W-:Y:S05]  /*8770*/  BSYNC B1 ;  /* 0x0000000000017941 */ /* 0x000fea0003800000 */
.L_x_4236:
        /* <DEDUP_REMOVED lines=94> */
.L_x_4243:
[----:B------:R-:W-:Y:S05]  /*8d60*/  BSYNC B0 ;  /* 0x0000000000007941 */ /* 0x000fea0003800000 */
.L_x_4242:
[----:B-----5:R3:W-:Y:S02]  /*8d70*/  ST.E.128 desc[UR6][R192.64], R48 ;  /* 0x00000030c0007985 */ /* 0x0207e4000c101d06 */
.L_x_4241:
[----:B------:R-:W-:Y:S05]  /*8d80*/  BSYNC B1 ;  /* 0x0000000000017941 */ /* 0x000fea0003800000 */
.L_x_4240:
        /* <DEDUP_REMOVED lines=93> */
.L_x_4245:
[----:B------:R-:W-:Y:S05]  /*9360*/  BSYNC B0 ;  /* 0x0000000000007941 */ /* 0x000fea0003800000 */
.L_x_4244:
[----:B-----5:R3:W-:Y:S02]  /*9370*/  ST.E.128 desc[UR6][R192.64], R48 ;  /* 0x00000030c0007985 */ /* 0x0207e4000c101d06 */
.L_x_4235:
[----:B------:R-:W-:Y:S05]  /*9380*/  BSYNC B2 ;  /* 0x0000000000027941 */ /* 0x000fea0003800000 */
.L_x_4234:
        /* <DEDUP_REMOVED lines=101> */
.L_x_4251:
[----:B------:R-:W-:Y:S05]  /*99e0*/  BSYNC B0 ;  /* 0x0000000000007941 */ /* 0x000fea0003800000 */
.L_x_4250:
[----:B-----5:R3:W-:Y:S02]  /*99f0*/  ST.E.128 desc[UR6][R188.64], R48 ;  /* 0x00000030bc007985 */ /* 0x0207e4000c101d06 */
.L_x_4249:
[----:B------:R-:W-:Y:S05]  /*9a00*/  BSYNC B1 ;  /* 0x0000000000017941 */ /* 0x000fea0003800000 */
.L_x_4248:
        /* <DEDUP_REMOVED lines=94> */
.L_x_4255:
[----:B------:R-:W-:Y:S05]  /*9ff0*/  BSYNC B0 ;  /* 0x0000000000007941 */ /* 0x000fea0003800000 */
.L_x_4254:
[----:B-----5:R3:W-:Y:S02]  /*a000*/  ST.E.128 desc[UR6][R188.64], R48 ;  /* 0x00000030bc007985 */ /* 0x0207e4000c101d06 */
.L_x_4253:
[----:B------:R-:W-:Y:S05]  /*a010*/  BSYNC B1 ;  /* 0x0000000000017941 */ /* 0x000fea0003800000 */
.L_x_4252:
        /* <DEDUP_REMOVED lines=93> */
.L_x_4257:
[----:B------:R-:W-:Y:S05]  /*a5f0*/  BSYNC B0 ;  /* 0x0000000000007941 */ /* 0x000fea0003800000 */
.L_x_4256:
[----:B-----5:R3:W-:Y:S02]  /*a600*/  ST.E.128 desc[UR6][R182.64], R48 ;  /* 0x00000030b6007985 */ /* 0x0207e4000c101d06 */
.L_x_4247:
[----:B------:R-:W-:Y:S05]  /*a610*/  BSYNC B2 ;  /* 0x0000000000027941 */ /* 0x000fea0003800000 */
.L_x_4246:
[----:B------:R-:W4:Y:S02]  /*a620*/  LD.E R3, desc[UR6][R10.64+0xd0] ;  /* 0x0000d0060a037980 */ /* 0x000f24000c101900 */
[----:B----4-:R-:W-:Y:S05]  /*a630*/  IMAD.U32 R3, R3, -0x20, RZ ;  /* 0xffffffe003037824 */ /* 0x010fea00078e00ff */
[C---:B------:R-:W-:Y:S02]  /*a640*/  LEA R124, P1, R3.reuse, R124, 0x1 ;  /* 0x0000007c037c7211 */ /* 0x040fe400078208ff */
[C---:B------:R-:W-:Y:S02]  /*a650*/  LEA R122, P0, R3.reuse, R122, 0x1 ;  /* 0x0000007a037a7211 */ /* 0x040fe400078008ff */
[C---:B------:R-:W-:Y:S02]  /*a660*/  LEA.HI.X.SX32 R125, R3.reuse, R125, 0x1, P1 ;  /* 0x0000007d037d7211 */ /* 0x040fe400008f0eff */
[----:B------:R-:W-:Y:S01]  /*a670*/  LEA.HI.X.SX32 R123, R3, R123, 0x1, P0 ;  /* 0x0000007b037b7211 */ /* 0x000fe200000f0eff */
[----:B------:R-:W-:Y:S05]  /*a680*/  BRA `(.L_x_4209) ;  /* 0x0000000400747947 */ /* 0x000fea0003800000 */
.L_x_4183:
        /* <DEDUP_REMOVED lines=18> */
.L_x_4259:
[----:B------:R-:W-:Y:S05]  /*a7b0*/  BSYNC B0 ;  /* 0x0000000000007941 */ /* 0x000fea0003800000 */
.L_x_4258:
        /* <DEDUP_REMOVED lines=24> */
.L_x_4261:
[----:B------:R-:W-:Y:S05]  /*a940*/  BSYNC B0 ;  /* 0x0000000000007941 */ /* 0x000fea0003800000 */
.L_x_4260:
        /* <DEDUP_REMOVED lines=24> */
.L_x_4263:
[----:B------:R-:W-:Y:S05]  /*aad0*/  BSYNC B0 ;  /* 0x0000000000007941 */ /* 0x000fea0003800000 */
.L_x_4262:
        /* <DEDUP_REMOVED lines=24> */
.L_x_4209:
[----:B------:R-:W-:Y:S05]  /*ac60*/  BSYNC B3 ;  /* 0x0000000000037941 */ /* 0x000fea0003800000 */
.L_x_4182:
        /* <DEDUP_REMOVED lines=89> */
.L_x_4265:
        /* <DEDUP_REMOVED lines=8> */
.L_x_4266:
[----:B------:R-:W-:Y:S05]  /*b280*/  BSYNC B0 ;  /* 0x0000000000007941 */ /* 0x000fea0003800000 */
.L_x_4264:
[----:B------:R-:W-:Y:S04]  /*b290*/  IADD3 R9, R9, -0x1, RZ ;  /* 0xffffffff09097810 */ /* 0x000fe80007ffe0ff */
[----:B------:R-:W-:Y:S11]  /*b2a0*/  ISETP.GT.AND P0, PT, R9, R96, PT ;  /* 0x000000600900720c */ /* 0x000ff60003f04270 */
[----:B------:R-:W-:Y:S02]  /*b2b0*/  @!UPT UIADD3 URZ, URZ, URZ, URZ ;  /* 0x0000003f3f3ff290 */ /* 0x000fe4000fffe03f */
[----:B------:R-:W-:Y:S05]  /*b2c0*/  @P0 BRA `(.L_x_4267) ;  /* 0xffffff7800fc0947 */ /* 0x000fea000383ffff */
.L_x_4173:
        /* <DEDUP_REMOVED lines=110> */
.L_x_4276:
[----:B------:R-:W-:Y:S05]  /*b9b0*/  BSYNC B0 ;  /* 0x0000000000007941 */ /* 0x000fea0003800000 */
.L_x_4275:
[----:B-----5:R3:W-:Y:S02]  /*b9c0*/  STS.128 [R221], R20 ;  /* 0x00000014dd007388 */ /* 0x0207e40000000c00 */
.L_x_4274:
[----:B------:R-:W-:Y:S05]  /*b9d0*/  BSYNC B1 ;  /* 0x0000000000017941 */ /* 0x000fea0003800000 */
.L_x_4273:
        /* <DEDUP_REMOVED lines=46> */
.L_x_4280:
[----:B------:R-:W-:Y:S05]  /*bcc0*/  BSYNC B0 ;  /* 0x0000000000007941 */ /* 0x000fea0003800000 */
.L_x_4279:
[----:B-----5:R1:W-:Y:S02]  /*bcd0*/  STS.128 [R221+0x2000], R20 ;  /* 0x00200014dd007388 */ /* 0x0203e40000000c00 */
.L_x_4278:
[----:B------:R-:W-:Y:S05]  /*bce0*/  BSYNC B1 ;  /* 0x0000000000017941 */ /* 0x000fea0003800000 */
.L_x_4277:
        /* <DEDUP_REMOVED lines=45> */
.L_x_4282:
[----:B------:R-:W-:Y:S05]  /*bfc0*/  BSYNC B0 ;  /* 0x0000000000007941 */ /* 0x000fea0003800000 */
.L_x_4281:
[----:B-----5:R3:W-:Y:S02]  /*bfd0*/  STS.128 [R221+0x4000], R20 ;  /* 0x00400014dd007388 */ /* 0x0207e40000000c00 */
.L_x_4272:
[----:B------:R-:W-:Y:S05]  /*bfe0*/  BSYNC B2 ;  /* 0x0000000000027941 */ /* 0x000fea0003800000 */
.L_x_4271:
        /* <DEDUP_REMOVED lines=59> */
.L_x_4288:
[----:B------:R-:W-:Y:S05]  /*c3a0*/  BSYNC B0 ;  /* 0x0000000000007941 */ /* 0x000fea0003800000 */
.L_x_4287:
[----:B-----5:R3:W-:Y:S02]  /*c3b0*/  STS.128 [R221+0x800], R20 ;  /* 0x00080014dd007388 */ /* 0x0207e40000000c00 */
.L_x_4286:
[----:B------:R-:W-:Y:S05]  /*c3c0*/  BSYNC B1 ;  /* 0x0000000000017941 */ /* 0x000fea0003800000 */
.L_x_4285:
        /* <DEDUP_REMOVED lines=46> */
.L_x_4292:
[----:B------:R-:W-:Y:S05]  /*c6b0*/  BSYNC B0 ;  /* 0x0000000000007941 */ /* 0x000fea0003800000 */
.L_x_4291:
[----:B-----5:R3:W-:Y:S02]  /*c6c0*/  STS.128 [R221+0x2800], R20 ;  /* 0x00280014dd007388 */ /* 0x0207e40000000c00 */
.L_x_4290:
[----:B------:R-:W-:Y:S05]  /*c6d0*/  BSYNC B1 ;  /* 0x0000000000017941 */ /* 0x000fea0003800000 */
.L_x_4289:
        /* <DEDUP_REMOVED lines=45> */
.L_x_4294:
[----:B------:R-:W-:Y:S05]  /*c9b0*/  BSYNC B0 ;  /* 0x0000000000007941 */ /* 0x000fea0003800000 */
.L_x_4293:
[----:B-----5:R1:W-:Y:S02]  /*c9c0*/  STS.128 [R221+0x4800], R44 ;  /* 0x0048002cdd007388 */ /* 0x0203e40000000c00 */
.L_x_4284:
[----:B------:R-:W-:Y:S05]  /*c9d0*/  BSYNC B2 ;  /* 0x0000000000027941 */ /* 0x000fea0003800000 */
.L_x_4283:
        /* <DEDUP_REMOVED lines=60> */
.L_x_4300:
[----:B------:R-:W-:Y:S05]  /*cda0*/  BSYNC B0 ;  /* 0x0000000000007941 */ /* 0x000fea0003800000 */
.L_x_4299:
[----:B-----5:R1:W-:Y:S02]  /*cdb0*/  STS.128 [R221+0x1000], R20 ;  /* 0x00100014dd007388 */ /* 0x0203e40000000c00 */
.L_x_4298:
[----:B------:R-:W-:Y:S05]  /*cdc0*/  BSYNC B1 ;  /* 0x0000000000017941 */ /* 0x000fea0003800000 */
.L_x_4297:
        /* <DEDUP_REMOVED lines=46> */
.L_x_4304:
[----:B------:R-:W-:Y:S05]  /*d0b0*/  BSYNC B0 ;  /* 0x0000000000007941 */ /* 0x000fea0003800000 */
.L_x_4303:
[----:B-----5:R3:W-:Y:S02]  /*d0c0*/  STS.128 [R221+0x3000], R20 ;  /* 0x00300014dd007388 */ /* 0x0207e40000000c00 */
.L_x_4302:
[----:B------:R-:W-:Y:S05]  /*d0d0*/  BSYNC B1 ;  /* 0x0000000000017941 */ /* 0x000fea0003800000 */
.L_x_4301:
        /* <DEDUP_REMOVED lines=45> */
.L_x_4306:
[----:B------:R-:W-:Y:S05]  /*d3b0*/  BSYNC B0 ;  /* 0x0000000000007941 */ /* 0x000fea0003800000 */
.L_x_4305:
[----:B-----5:R3:W-:Y:S02]  /*d3c0*/  STS.128 [R221+0x5000], R20 ;  /* 0x00500014dd007388 */ /* 0x0207e40000000c00 */
.L_x_4296:
[----:B------:R-:W-:Y:S05]  /*d3d0*/  BSYNC B2 ;  /* 0x0000000000027941 */ /* 0x000fea0003800000 */
.L_x_4295:
        /* <DEDUP_REMOVED lines=59> */
.L_x_4311:
[----:B------:R-:W-:Y:S05]  /*d790*/  BSYNC B0 ;  /* 0x0000000000007941 */ /* 0x000fea0003800000 */
.L_x_4310:
[----:B-----5:R3:W-:Y:S02]  /*d7a0*/  STS.128 [R221+0x1800], R20 ;  /* 0x00180014dd007388 */ /* 0x0207e40000000c00 */
.L_x_4309:
[----:B------:R-:W-:Y:S05]  /*d7b0*/  BSYNC B1 ;  /* 0x0000000000017941 */ /* 0x000fea0003800000 */
.L_x_4308:
        /* <DEDUP_REMOVED lines=46> */
.L_x_4315:
[----:B------:R-:W-:Y:S05]  /*daa0*/  BSYNC B0 ;  /* 0x0000000000007941 */ /* 0x000fea0003800000 */
.L_x_4314:
[----:B-----5:R3:W-:Y:S02]  /*dab0*/  STS.128 [R221+0x3800], R20 ;  /* 0x00380014dd007388 */ /* 0x0207e40000000c00 */
.L_x_4313:
[----:B------:R-:W-:Y:S05]  /*dac0*/  BSYNC B1 ;  /* 0x0000000000017941 */ /* 0x000fea0003800000 */
.L_x_4312:
        /* <DEDUP_REMOVED lines=45> */
.L_x_4317:
[----:B------:R-:W-:Y:S05]  /*dda0*/  BSYNC B0 ;  /* 0x0000000000007941 */ /* 0x000fea0003800000 */
.L_x_4316:
[----:B-----5:R1:W-:Y:S01]  /*ddb0*/  STS.128 [R221+0x5800], R40 ;  /* 0x00580028dd007388 */ /* 0x0203e20000000c00 */
[----:B------:R-:W-:Y:S05]  /*ddc0*/  BRA `(.L_x_4307) ;  /* 0x0000004c00787947 */ /* 0x000fea0003800000 */
.L_x_4270:
        /* <DEDUP_REMOVED lines=89> */
.L_x_4323:
[----:B------:R-:W-:Y:S05]  /*e360*/  BSYNC B0 ;  /* 0x0000000000007941 */ /* 0x000fea0003800000 */
.L_x_4322:
[----:B-----5:R3:W-:Y:S02]  /*e370*/  STS.128 [R221], R32 ;  /* 0x00000020dd007388 */ /* 0x0207e40000000c00 */
.L_x_4321:
[----:B------:R-:W-:Y:S05]  /*e380*/  BSYNC B1 ;  /* 0x0000000000017941 */ /* 0x000fea0003800000 */
.L_x_4320:
        /* <DEDUP_REMOVED lines=87> */
.L_x_4327:
[----:B------:R-:W-:Y:S05]  /*e900*/  BSYNC B0 ;  /* 0x0000000000007941 */ /* 0x000fea0003800000 */
.L_x_4326:
[----:B-----5:R1:W-:Y:S02]  /*e910*/  STS.128 [R221+0x2000], R32 ;  /* 0x00200020dd007388 */ /* 0x0203e40000000c00 */
.L_x_4325:
[----:B------:R-:W-:Y:S05]  /*e920*/  BSYNC B1 ;  /* 0x0000000000017941 */ /* 0x000fea0003800000 */
.L_x_4324:
        /* <DEDUP_REMOVED lines=86> */
.L_x_4329:
[----:B------:R-:W-:Y:S05]  /*ee90*/  BSYNC B0 ;  /* 0x0000000000007941 */ /* 0x000fea0003800000 */
.L_x_4328:
[----:B-----5:R3:W-:Y:S02]  /*eea0*/  STS.128 [R221+0x4000], R32 ;  /* 0x00400020dd007388 */ /* 0x0207e40000000c00 */
.L_x_4319:
[----:B------:R-:W-:Y:S05]  /*eeb0*/  BSYNC B2 ;  /* 0x0000000000027941 */ /* 0x000fea0003800000 */
.L_x_4318:
        /* <DEDUP_REMOVED lines=94> */
.L_x_4335:
[----:B------:R-:W-:Y:S05]  /*f4a0*/  BSYNC B0 ;  /* 0x0000000000007941 */ /* 0x000fea0003800000 */
.L_x_4334:
[----:B-----5:R3:W-:Y:S02]  /*f4b0*/  STS.128 [R221+0x800], R32 ;  /* 0x00080020dd007388 */ /* 0x0207e40000000c00 */
.L_x_4333:
[----:B------:R-:W-:Y:S05]  /*f4c0*/  BSYNC B1 ;  /* 0x0000000000017941 */ /* 0x000fea0003800000 */
.L_x_4332:
        /* <DEDUP_REMOVED lines=90> */
.L_x_4339:
[----:B------:R-:W-:Y:S05]  /*fa70*/  BSYNC B0 ;  /* 0x0000000000007941 */ /* 0x000fea0003800000 */
.L_x_4338:
[----:B-----5:R3:W-:Y:S02]  /*fa80*/  STS.128 [R221+0x2800], R32 ;  /* 0x00280020dd007388 */ /* 0x0207e40000000c00 */
.L_x_4337:
[----:B------:R-:W-:Y:S05]  /*fa90*/  BSYNC B1 ;  /* 0x0000000000017941 */ /* 0x000fea0003800000 */
.L_x_4336:
        /* <DEDUP_REMOVED lines=90> */
.L_x_4341:
[----:B------:R-:W-:Y:S05]  /*10040*/  BSYNC B0 ;  /* 0x0000000000007941 */ /* 0x000fea0003800000 */
.L_x_4340:
[----:B-----5:R1:W-:Y:S02]  /*10050*/  STS.128 [R221+0x4800], R20 ;  /* 0x00480014dd007388 */ /* 0x0203e40000000c00 */
.L_x_4331:
[----:B------:R-:W-:Y:S05]  /*10060*/  BSYNC B2 ;  /* 0x0000000000027941 */ /* 0x000fea0003800000 */
.L_x_4330:
        /* <DEDUP_REMOVED lines=95> */
.L_x_4347:
[----:B------:R-:W-:Y:S05]  /*10660*/  BSYNC B0 ;  /* 0x0000000000007941 */ /* 0x000fea0003800000 */
.L_x_4346:
[----:B-----5:R3:W-:Y:S02]  /*10670*/  STS.128 [R221+0x1000], R32 ;  /* 0x00100020dd007388 */ /* 0x0207e40000000c00 */
.L_x_4345:
[----:B------:R-:W-:Y:S05]  /*10680*/  BSYNC B1 ;  /* 0x0000000000017941 */ /* 0x000fea0003800000 */
.L_x_4344:
        /* <DEDUP_REMOVED lines=90> */
.L_x_4351:
[----:B------:R-:W-:Y:S05]  /*10c30*/  BSYNC B0 ;  /* 0x0000000000007941 */ /* 0x000fea0003800000 */
.L_x_4350:
[----:B-----5:R3:W-:Y:S02]  /*10c40*/  STS.128 [R221+0x3000], R32 ;  /* 0x00300020dd007388 */ /* 0x0207e40000000c00 */
.L_x_4349:
[----:B------:R-:W-:Y:S05]  /*10c50*/  BSYNC B1 ;  /* 0x0000000000017941 */ /* 0x000fea0003800000 */
.L_x_4348:
        /* <DEDUP_REMOVED lines=89> */
.L_x_4353:
[----:B------:R-:W-:Y:S05]  /*111f0*/  BSYNC B0 ;  /* 0x0000000000007941 */ /* 0x000fea0003800000 */
.L_x_4352:
[----:B-----5:R3:W-:Y:S02]  /*11200*/  STS.128 [R221+0x5000], R32 ;  /* 0x00500020dd007388 */ /* 0x0207e40000000c00 */
.L_x_4343:
[----:B------:R-:W-:Y:S05]  /*11210*/  BSYNC B2 ;  /* 0x0000000000027941 */ /* 0x000fea0003800000 */
.L_x_4342:
        /* <DEDUP_REMOVED lines=95> */
.L_x_4357:
[----:B------:R-:W-:Y:S05]  /*11810*/  BSYNC B0 ;  /* 0x0000000000007941 */ /* 0x000fea0003800000 */
.L_x_4356:
[----:B-----5:R1:W-:Y:S02]  /*11820*/  STS.128 [R221+0x1800], R20 ;  /* 0x00180014dd007388 */ /* 0x0203e40000000c00 */
.L_x_4355:
[----:B------:R-:W-:Y:S05]  /*11830*/  BSYNC B1 ;  /* 0x0000000000017941 */ /* 0x000fea0003800000 */
.L_x_4354:
        /* <DEDUP_REMOVED lines=93> */
.L_x_4361:
[----:B------:R-:W-:Y:S05]  /*11e10*/  BSYNC B0 ;  /* 0x0000000000007941 */ /* 0x000fea0003800000 */
.L_x_4360:
[----:B-----5:R1:W-:Y:S02]  /*11e20*/  STS.128 [R221+0x3800], R16 ;  /* 0x00380010dd007388 */ /* 0x0203e40000000c00 */
.L_x_4359:
[----:B------:R-:W-:Y:S05]  /*11e30*/  BSYNC B1 ;  /* 0x0000000000017941 */ /* 0x000fea0003800000 */
.L_x_4358:
        /* <DEDUP_REMOVED lines=92> */
.L_x_4363:
[----:B------:R-:W-:Y:S05]  /*12400*/  BSYNC B0 ;  /* 0x0000000000007941 */ /* 0x000fea0003800000 */
.L_x_4362:
[----:B-----5:R1:W-:Y:S01]  /*12410*/  STS.128 [R221+0x5800], R16 ;  /* 0x00580010dd007388 */ /* 0x0203e20000000c00 */
[----:B------:R-:W-:Y:S05]  /*12420*/  BRA `(.L_x_4307) ;  /* 0x0000000400e07947 */ /* 0x000fea0003800000 */
.L_x_4269:
        /* <DEDUP_REMOVED lines=35> */
.L_x_4365:
[----:B------:R-:W-:Y:S05]  /*12660*/  BSYNC B0 ;  /* 0x0000000000007941 */ /* 0x000fea0003800000 */
.L_x_4364:
        /* <DEDUP_REMOVED lines=27> */
.L_x_4367:
[----:B------:R-:W-:Y:S05]  /*12820*/  BSYNC B0 ;  /* 0x0000000000007941 */ /* 0x000fea0003800000 */
.L_x_4366:
        /* <DEDUP_REMOVED lines=27> */
.L_x_4369:
[----:B------:R-:W-:Y:S05]  /*129e0*/  BSYNC B0 ;  /* 0x0000000000007941 */ /* 0x000fea0003800000 */
.L_x_4368:
        /* <DEDUP_REMOVED lines=28> */
.L_x_4307:
[----:B------:R-:W-:Y:S05]  /*12bb0*/  BSYNC B3 ;  /* 0x0000000000037941 */ /* 0x000fea0003800000 */
.L_x_4268:
[----:B------:R-:W-:Y:S01]  /*12bc0*/  VIADD R223, R135, 0xffffffff ;  /* 0xffffffff87df7836 */ /* 0x000fe20000000000 */
[----:B------:R-:W-:Y:S01]  /*12bd0*/  BSSY B0, `(.L_x_4370) ;  /* 0x0000020000007945 */ /* 0x000fe20003800000 */
[----:B------:R-:W-:-:S03]  /*12be0*/  LOP3.LUT R226, R75, 0xff, RZ, 0xc0, !PT ;  /* 0x000000ff4be27812 */ /* 0x000fc600078ec0ff */
[----:B-123--:R-:W-:-:S05]  /*12bf0*/  SHF.L.U32 R8, R223, 0x6, RZ ;  /* 0x00000006df087819 */ /* 0x00efca00000006ff */
[----:B----4-:R-:W-:-:S05]  /*12c00*/  IMAD.IADD R3, R69, 0x1, -R8 ;  /* 0x0000000145037824 */ /* 0x010fca00078e0a08 */
[----:B------:R-:W-:-:S13]  /*12c10*/  ISETP.GE.AND P0, PT, R156, R3, PT ;  /* 0x000000039c00720c */ /* 0x000fda0003f06270 */
[----:B------:R-:W-:Y:S05]  /*12c20*/  @P0 BRA `(.L_x_4371) ;  /* 0x0000000000680947 */ /* 0x000fea0003800000 */
[C---:B------:R-:W-:Y:S02]  /*12c30*/  LOP3.LUT R0, R226.reuse, 0x1, RZ, 0xc0, !PT ;  /* 0x00000001e2007812 */ /* 0x040fe400078ec0ff */
[----:B------:R-:W-:Y:S02]  /*12c40*/  R2P PR, R226, 0x6 ;  /* 0x00000006e2007804 */ /* 0x000fe40000000000 */
[----:B------:R-:W-:-:S11]  /*12c50*/  ISETP.NE.U32.AND P0, PT, R0, 0x1, PT ;  /* 0x000000010000780c */ /* 0x000fd60003f05070 */
[----:B------:R-:W-:Y:S02]  /*12c60*/  @P1 IMAD.MOV.U32 R12, RZ, RZ, R216 ;  /* 0x000000ffff0c1224 */ /* 0x000fe400078e00d8 */
        /* <DEDUP_REMOVED lines=21> */
.L_x_4372:
[----:B------:R2:W-:Y:S02]  /*12dc0*/  STS.128 [R221+0xa000], RZ ;  /* 0x00a000ffdd007388 */ /* 0x0005e40000000c00 */
.L_x_4371:
[----:B------:R-:W-:Y:S05]  /*12dd0*/  BSYNC B0 ;  /* 0x0000000000007941 */ /* 0x000fea0003800000 */
.L_x_4370:
        /* <DEDUP_REMOVED lines=31> */
.L_x_4375:
[----:B------:R4:W-:Y:S02]  /*12fd0*/  STS.128 [R221+0xa800], RZ ;  /* 0x00a800ffdd007388 */ /* 0x0009e40000000c00 */
.L_x_4374:
[----:B------:R-:W-:Y:S05]  /*12fe0*/  BSYNC B0 ;  /* 0x0000000000007941 */ /* 0x000fea0003800000 */
.L_x_4373:
        /* <DEDUP_REMOVED lines=33> */
.L_x_4378:
[----:B------:R3:W-:Y:S02]  /*13200*/  STS.128 [R221+0xb000], RZ ;  /* 0x00b000ffdd007388 */ /* 0x0007e40000000c00 */
.L_x_4377:
[----:B------:R-:W-:Y:S05]  /*13210*/  BSYNC B0 ;  /* 0x0000000000007941 */ /* 0x000fea0003800000 */
.L_x_4376:
        /* <DEDUP_REMOVED lines=11> */
[CC--:B-1----:R-:W-:Y:S02]  /*132d0*/  @P2 LEA R16, P4, R164.reuse, R166.reuse, 0x1 ;  /* 0x000000a6a4102211 */ /* 0x0c2fe400078808ff */
[----:B---3--:R-:W-:Y:S01]  /*132e0*/  @!P3 MOV R13, R215 ;  /* 0x000000d7000db202 */ /* 0x008fe20000000f00 */
        /* <DEDUP_REMOVED lines=22> */
.L_x_4380:
[----:B------:R-:W-:Y:S05]  /*13450*/  BSYNC B0 ;  /* 0x0000000000007941 */ /* 0x000fea0003800000 */
.L_x_4379:
[----:B-1----:R-:W2:Y:S04]  /*13460*/  LD.E.64 R18, desc[UR6][R10.64+0x1c0] ;  /* 0x0001c0060a127980 */ /* 0x002ea8000c101b00 */
[----:B---3--:R-:W3:Y:S01]  /*13470*/  LD.E.64 R12, desc[UR6][R10.64+0x1b8] ;  /* 0x0001b8060a0c7980 */ /* 0x008ee2000c101b00 */
        /* <DEDUP_REMOVED lines=47> */
.L_x_4383:
[----:B------:R3:W-:Y:S02]  /*13770*/  STS.128 [R221+0x10000], RZ ;  /* 0x010000ffdd007388 */ /* 0x0007e40000000c00 */
.L_x_4382:
[----:B------:R-:W-:Y:S05]  /*13780*/  BSYNC B0 ;  /* 0x0000000000007941 */ /* 0x000fea0003800000 */
.L_x_4381:
        /* <DEDUP_REMOVED lines=32> */
.L_x_4386:
[----:B------:R1:W-:Y:S02]  /*13990*/  STS.128 [R221+0x10800], RZ ;  /* 0x010800ffdd007388 */ /* 0x0003e40000000c00 */
.L_x_4385:
[----:B------:R-:W-:Y:S05]  /*139a0*/  BSYNC B0 ;  /* 0x0000000000007941 */ /* 0x000fea0003800000 */
.L_x_4384:
        /* <DEDUP_REMOVED lines=34> */
.L_x_4389:
[----:B------:R1:W-:Y:S02]  /*13bd0*/  STS.128 [R221+0x11000], RZ ;  /* 0x011000ffdd007388 */ /* 0x0003e40000000c00 */
.L_x_4388:
[----:B------:R-:W-:Y:S05]  /*13be0*/  BSYNC B0 ;  /* 0x0000000000007941 */ /* 0x000fea0003800000 */
.L_x_4387:
        /* <DEDUP_REMOVED lines=35> */
.L_x_4392:
[----:B------:R1:W-:Y:S02]  /*13e20*/  STS.128 [R221+0x11800], RZ ;  /* 0x011800ffdd007388 */ /* 0x0003e40000000c00 */
.L_x_4391:
[----:B------:R-:W-:Y:S05]  /*13e30*/  BSYNC B0 ;  /* 0x0000000000007941 */ /* 0x000fea0003800000 */
.L_x_4390:
        /* <DEDUP_REMOVED lines=168> */
[C---:B--2---:R-:W-:Y:S01]  /*148c0*/  HMMA.16816.F32.BF16 R84, R44.reuse, R92, R84 ;  /* 0x0000005c2c54723c */ /* 0x044fe20000041854 */
[----:B----4-:R-:W2:Y:S05]  /*148d0*/  LDSM.16.M88.4 R4, [R195+0x5000] ;  /* 0x00500000c304783b */ /* 0x010eaa0000000200 */
[----:B------:R-:W-:Y:S06]  /*148e0*/  HMMA.16816.F32.BF16 R80, R44, R94, R80 ;  /* 0x0000005e2c50723c */ /* 0x000fec0000041850 */
[C---:B------:R-:W-:Y:S06]  /*148f0*/  HMMA.16816.F32.BF16 R32, R28.reuse, R24, R32 ;  /* 0x000000181c20723c */ /* 0x040fec0000041820 */
[C---:B------:R-:W-:Y:S01]  /*14900*/  HMMA.16816.F32.BF16 R60, R28.reuse, R26, R60 ;  /* 0x0000001a1c3c723c */ /* 0x040fe2000004183c */
[----:B------:R-:W4:Y:S05]  /*14910*/  LDSM.16.M88.4 R24, [R195+0x5800] ;  /* 0x00580000c318783b */ /* 0x000f2a0000000200 */
[----:B-1----:R-:W-:Y:S01]  /*14920*/  HMMA.16816.F32.BF16 R48, R28, R40, R48 ;  /* 0x000000281c30723c */ /* 0x002fe20000041830 */
[----:B------:R-:W-:-:S05]  /*14930*/  IMAD R68, R68, 0x10, R53 ;  /* 0x0000001044447824 */ /* 0x000fca00078e0235 */
[C---:B------:R-:W-:Y:S06]  /*14940*/  HMMA.16816.F32.BF16 R88, R28.reuse, R42, R88 ;  /* 0x0000002a1c58723c */ /* 0x040fec0000041858 */
[C---:B---3--:R-:W-:Y:S06]  /*14950*/  HMMA.16816.F32.BF16 R84, R28.reuse, R12, R84 ;  /* 0x0000000c1c54723c */ /* 0x048fec0000041854 */
[----:B------:R-:W-:Y:S01]  /*14960*/  HMMA.16816.F32.BF16 R80, R28, R14, R80 ;  /* 0x0000000e1c50723c */ /* 0x000fe20000041850 */
[----:B------:R-:W-:Y:S01]  /*14970*/  IADD3 R68, R68, 0x1, R57 ;  /* 0x0000000144447810 */ /* 0x000fe20007ffe039 */
[-C--:B------:R-:W-:Y:S01]  /*14980*/  FMUL.FTZ R21, R21, R52.reuse ;  /* 0x0000003415157220 */ /* 0x080fe20000410000 */
[-C--:B------:R-:W-:Y:S01]  /*14990*/  FMUL.FTZ R23, R23, R52.reuse ;  /* 0x0000003417177220 */ /* 0x080fe20000410000 */
[----:B------:R-:W-:-:S02]  /*149a0*/  FMUL.FTZ R20, R20, R52 ;  /* 0x0000003414147220 */ /* 0x000fc40000410000 */
[C---:B------:R-:W-:Y:S06]  /*149b0*/  HMMA.16816.F32.BF16 R32, R16.reuse, R72, R32 ;  /* 0x000000481020723c */ /* 0x040fec0000041820 */
[----:B------:R-:W-:Y:S01]  /*149c0*/  HMMA.16816.F32.BF16 R60, R16, R74, R60 ;  /* 0x0000004a103c723c */ /* 0x000fe2000004183c */
[----:B------:R-:W-:Y:S01]  /*149d0*/  IADD3 R3, R69, R68, -R220 ;  /* 0x0000004445037210 */ /* 0x000fe20007ffe8dc */
[----:B------:R-:W-:Y:S01]  /*149e0*/  FMUL.FTZ R22, R22, R52 ;  /* 0x0000003416167220 */ /* 0x000fe20000410000 */
[----:B------:R-:W1:Y:S01]  /*149f0*/  MUFU.TANH R59, R59 ;  /* 0x0000003b003b7308 */ /* 0x000e620000002400 */
[----:B------:R-:W-:-:S04]  /*14a00*/  DEPBAR.LE SB0, 0x0 ;  /* 0x000080000000791a */ /* 0x000fc80000000000 */
[----:B--2---:R-:W-:Y:S03]  /*14a10*/  HMMA.16816.F32.BF16 R48, R16, R4, R48 ;  /* 0x000000041030723c */ /* 0x004fe60000041830 */
[----:B------:R-:W2:Y:S04]  /*14a20*/  MUFU.TANH R67, R20 ;  /* 0x0000001400437308 */ /* 0x000ea80000002400 */
[----:B------:R-:W-:-:S04]  /*14a30*/  IMAD.IADD R4, R2, 0x1, R3 ;  /* 0x0000000102047824 */ /* 0x000fc800078e0203 */
[----:B------:R-:W3:Y:S01]  /*14a40*/  MUFU.TANH R65, R65 ;  /* 0x0000004100417308 */ /* 0x000ee20000002400 */
[C---:B------:R-:W-:Y:S02]  /*14a50*/  VIMNMX R2, R4.reuse, R69, PT ;  /* 0x0000004504027248 */ /* 0x040fe40003fe0100 */
[----:B------:R-:W-:Y:S01]  /*14a60*/  VIADDMNMX R3, R4, 0x8, R69, PT ;  /* 0x0000000804037846 */ /* 0x000fe20003800145 */
[----:B------:R-:W-:-:S04]  /*14a70*/  IMAD.IADD R4, R8, 0x1, R9 ;  /* 0x0000000108047824 */ /* 0x000fc800078e0209 */
[----:B------:R-:W-:Y:S01]  /*14a80*/  MUFU.TANH R21, R21 ;  /* 0x0000001500157308 */ /* 0x000fe20000002400 */
[----:B----4-:R-:W-:Y:S01]  /*14a90*/  HMMA.16816.F32.BF16 R84, R16, R24, R84 ;  /* 0x000000181054723c */ /* 0x010fe20000041854 */
[----:B------:R-:W-:-:S06]  /*14aa0*/  FMUL.FTZ R15, R34, R52 ;  /* 0x00000034220f7220 */ /* 0x000fcc0000410000 */
[----:B------:R-:W4:Y:S01]  /*14ab0*/  MUFU.TANH R41, R22 ;  /* 0x0000001600297308 */ /* 0x000f220000002400 */
[----:B------:R-:W-:Y:S01]  /*14ac0*/  HMMA.16816.F32.BF16 R80, R16, R26, R80 ;  /* 0x0000001a1050723c */ /* 0x000fe20000041850 */
[----:B------:R-:W-:-:S06]  /*14ad0*/  VIADD R25, R4, 0x8 ;  /* 0x0000000804197836 */ /* 0x000fcc0000000000 */
[----:B------:R-:W4:Y:S01]  /*14ae0*/  MUFU.TANH R23, R23 ;  /* 0x0000001700177308 */ /* 0x000f220000002400 */
[----:B------:R-:W-:Y:S01]  /*14af0*/  HMMA.16816.F32.BF16 R88, R16, R6, R88 ;  /* 0x000000061058723c */ /* 0x000fe20000041858 */
[----:B------:R-:W-:Y:S02]  /*14b00*/  VIADD R27, R4, 0x1 ;  /* 0x00000001041b7836 */ /* 0x000fe40000000000 */
[-C--:B------:R-:W-:Y:S01]  /*14b10*/  FMUL.FTZ R13, R33, R52.reuse ;  /* 0x00000034210d7220 */ /* 0x080fe20000410000 */
[-C--:B------:R-:W-:Y:S01]  /*14b20*/  FMUL.FTZ R32, R32, R52.reuse ;  /* 0x0000003420207220 */ /* 0x080fe20000410000 */
[----:B------:R-:W-:Y:S02]  /*14b30*/  IADD3 R12, R4, 0x9, RZ ;  /* 0x00000009040c7810 */ /* 0x000fe40007ffe0ff */
[-C--:B------:R-:W-:Y:S01]  /*14b40*/  FMUL.FTZ R7, R60, R52.reuse ;  /* 0x000000343c077220 */ /* 0x080fe20000410000 */
[----:B------:R-:W-:Y:S01]  /*14b50*/  FMUL.FTZ R17, R62, R52 ;  /* 0x000000343e117220 */ /* 0x000fe20000410000 */
[C---:B------:R-:W-:Y:S01]  /*14b60*/  ISETP.GE.AND P1, PT, R27.reuse, R2, PT ;  /* 0x000000021b00720c */ /* 0x040fe20003f26270 */
[----:B------:R-:W4:Y:S01]  /*14b70*/  MUFU.TANH R43, R32 ;  /* 0x00000020002b7308 */ /* 0x000f220000002400 */
[----:B------:R-:W-:-:S02]  /*14b80*/  ISETP.GE.AND P3, PT, R27, R3, PT ;  /* 0x000000031b00720c */ /* 0x000fc40003f66270 */
[CC--:B------:R-:W-:Y:S02]  /*14b90*/  ISETP.GE.AND P5, PT, R25.reuse, R2.reuse, PT ;  /* 0x000000021900720c */ /* 0x0c0fe40003fa6270 */
[----:B------:R-:W-:Y:S02]  /*14ba0*/  ISETP.GE.AND P2, PT, R25, R3, PT ;  /* 0x000000031900720c */ /* 0x000fe40003f46270 */
[----:B------:R-:W-:Y:S01]  /*14bb0*/  I2FP.F32.S32 R27, R27 ;  /* 0x0000001b001b7245 */ /* 0x000fe20000201400 */
[----:B------:R-:W4:Y:S01]  /*14bc0*/  MUFU.TANH R15, R15 ;  /* 0x0000000f000f7308 */ /* 0x000f220000002400 */
[----:B------:R-:W-:Y:S02]  /*14bd0*/  I2FP.F32.S32 R25, R25 ;  /* 0x0000001900197245 */ /* 0x000fe40000201400 */
[C---:B------:R-:W-:Y:S02]  /*14be0*/  ISETP.GE.AND P0, PT, R12.reuse, R2, PT ;  /* 0x000000020c00720c */ /* 0x040fe40003f06270 */
[----:B------:R-:W-:Y:S01]  /*14bf0*/  ISETP.GE.AND P6, PT, R12, R3, PT ;  /* 0x000000030c00720c */ /* 0x000fe20003fc6270 */
[----:B------:R-:W-:Y:S01]  /*14c00*/  FMUL.FTZ R5, R35, R52 ;  /* 0x0000003423057220 */ /* 0x000fe20000410000 */
[----:B------:R-:W-:Y:S01]  /*14c10*/  I2FP.F32.S32 R12, R12 ;  /* 0x0000000c000c7245 */ /* 0x000fe20000201400 */
[----:B------:R-:W4:Y:S01]  /*14c20*/  MUFU.TANH R13, R13 ;  /* 0x0000000d000d7308 */ /* 0x000f220000002400 */
[C---:B-1----:R-:W-:Y:S01]  /*14c30*/  FFMA.FTZ R29, R0.reuse, R27, R59 ;  /* 0x0000001b001d7223 */ /* 0x042fe2000001003b */
[C---:B--2---:R-:W-:Y:S01]  /*14c40*/  FFMA.FTZ R33, R0.reuse, R25, R67 ;  /* 0x0000001900217223 */ /* 0x044fe20000010043 */
[----:B---3--:R-:W-:-:S05]  /*14c50*/  FFMA.FTZ R27, R0, R27, R65 ;  /* 0x0000001b001b7223 */ /* 0x008fca0000010041 */
[----:B------:R-:W1:Y:S01]  /*14c60*/  MUFU.TANH R7, R7 ;  /* 0x0000000700077308 */ /* 0x000e620000002400 */
[----:B------:R-:W-:Y:S02]  /*14c70*/  VIADD R6, R4, 0x10 ;  /* 0x0000001004067836 */ /* 0x000fe40000000000 */
[C---:B----4-:R-:W-:Y:S01]  /*14c80*/  FFMA.FTZ R25, R0.reuse, R25, R41 ;  /* 0x0000001900197223 */ /* 0x050fe20000010029 */
[CC--:B------:R-:W-:Y:S01]  /*14c90*/  FFMA.FTZ R31, R0.reuse, R12.reuse, R21 ;  /* 0x0000000c001f7223 */ /* 0x0c0fe20000010015 */
[----:B------:R-:W-:-:S03]  /*14ca0*/  FFMA.FTZ R23, R0, R12, R23 ;  /* 0x0000000c00177223 */ /* 0x000fc60000010017 */
[----:B------:R-:W2:Y:S01]  /*14cb0*/  MUFU.TANH R17, R17 ;  /* 0x0000001100117308 */ /* 0x000ea20000002400 */
[-C--:B------:R-:W-:Y:S01]  /*14cc0*/  FMUL.FTZ R35, R61, R52.reuse ;  /* 0x000000343d237220 */ /* 0x080fe20000410000 */
[-C--:B------:R-:W-:Y:S01]  /*14cd0*/  FMUL.FTZ R45, R48, R52.reuse ;  /* 0x00000034302d7220 */ /* 0x080fe20000410000 */
[C---:B------:R-:W-:Y:S02]  /*14ce0*/  VIADD R12, R4.reuse, 0x11 ;  /* 0x00000011040c7836 */ /* 0x040fe40000000000 */
[----:B------:R-:W-:Y:S01]  /*14cf0*/  FMUL.FTZ R63, R63, R52 ;  /* 0x000000343f3f7220 */ /* 0x000fe20000410000 */
[----:B------:R-:W-:Y:S01]  /*14d00*/  VIADD R14, R4, 0x18 ;  /* 0x00000018040e7836 */ /* 0x000fe20000000000 */
[----:B------:R-:W-:Y:S01]  /*14d10*/  FSEL R29, R29, -INF , !P1 ;  /* 0xff8000001d1d7808 */ /* 0x000fe20004800000 */
[----:B------:R-:W3:Y:S01]  /*14d20*/  MUFU.TANH R5, R5 ;  /* 0x0000000500057308 */ /* 0x000ee20000002400 */
[C---:B------:R-:W-:Y:S02]  /*14d30*/  ISETP.GE.AND P4, PT, R6.reuse, R2, PT ;  /* 0x000000020600720c */ /* 0x040fe40003f86270 */
[----:B------:R-:W-:-:S02]  /*14d40*/  ISETP.GE.AND P1, PT, R6, R3, PT ;  /* 0x000000030600720c */ /* 0x000fc40003f26270 */
[----:B------:R-:W-:Y:S02]  /*14d50*/  FSEL R27, R27, -INF , !P3 ;  /* 0xff8000001b1b7808 */ /* 0x000fe40005800000 */
[----:B------:R-:W-:Y:S01]  /*14d60*/  FSEL R33, R33, -INF , !P5 ;  /* 0xff80000021217808 */ /* 0x000fe20006800000 */
[----:B------:R-:W4:Y:S01]  /*14d70*/  MUFU.TANH R9, R63 ;  /* 0x0000003f00097308 */ /* 0x000f220000002400 */
[----:B------:R-:W-:Y:S02]  /*14d80*/  FSEL R25, R25, -INF , !P2 ;  /* 0xff80000019197808 */ /* 0x000fe40005000000 */
[----:B------:R-:W-:Y:S01]  /*14d90*/  FSEL R31, R31, -INF , !P0 ;  /* 0xff8000001f1f7808 */ /* 0x000fe20004000000 */
[----:B------:R-:W-:Y:S01]  /*14da0*/  FMUL.FTZ R49, R49, R52 ;  /* 0x0000003431317220 */ /* 0x000fe20000410000 */
[----:B------:R-:W-:Y:S01]  /*14db0*/  I2FP.F32.S32 R6, R6 ;  /* 0x0000000600067245 */ /* 0x000fe20000201400 */
[----:B------:R-:W-:Y:S01]  /*14dc0*/  FMUL.FTZ R51, R51, R52 ;  /* 0x0000003433337220 */ /* 0x000fe20000410000 */
[C---:B------:R-:W-:Y:S01]  /*14dd0*/  ISETP.GE.AND P3, PT, R12.reuse, R2, PT ;  /* 0x000000020c00720c */ /* 0x040fe20003f66270 */
[----:B------:R-:W4:Y:S01]  /*14de0*/  MUFU.TANH R35, R35 ;  /* 0x0000002300237308 */ /* 0x000f220000002400 */
[----:B------:R-:W-:-:S02]  /*14df0*/  ISETP.GE.AND P5, PT, R12, R3, PT ;  /* 0x000000030c00720c */ /* 0x000fc40003fa6270 */
[C---:B------:R-:W-:Y:S02]  /*14e00*/  ISETP.GE.AND P2, PT, R14.reuse, R2, PT ;  /* 0x000000020e00720c */ /* 0x040fe40003f46270 */
[----:B------:R-:W-:Y:S02]  /*14e10*/  ISETP.GE.AND P0, PT, R14, R3, PT ;  /* 0x000000030e00720c */ /* 0x000fe40003f06270 */
[----:B------:R-:W-:Y:S01]  /*14e20*/  I2FP.F32.S32 R12, R12 ;  /* 0x0000000c000c7245 */ /* 0x000fe20000201400 */
[----:B------:R-:W4:Y:S01]  /*14e30*/  MUFU.TANH R45, R45 ;  /* 0x0000002d002d7308 */ /* 0x000f220000002400 */
[----:B------:R-:W-:Y:S01]  /*14e40*/  I2FP.F32.S32 R14, R14 ;  /* 0x0000000e000e7245 */ /* 0x000fe20000201400 */
[----:B------:R-:W-:Y:S01]  /*14e50*/  FMUL.FTZ R50, R50, R52 ;  /* 0x0000003432327220 */ /* 0x000fe20000410000 */
[CC--:B------:R-:W-:Y:S01]  /*14e60*/  FFMA.FTZ R21, R0.reuse, R6.reuse, R43 ;  /* 0x0000000600157223 */ /* 0x0c0fe2000001002b */
[----:B------:R-:W-:Y:S01]  /*14e70*/  FFMA.FTZ R15, R0, R6, R15 ;  /* 0x00000006000f7223 */ /* 0x000fe2000001000f */
[----:B------:R-:W-:-:S02]  /*14e80*/  VIADD R6, R4, 0x19 ;  /* 0x0000001904067836 */ /* 0x000fc40000000000 */
[C---:B------:R-:W-:Y:S01]  /*14e90*/  FFMA.FTZ R19, R0.reuse, R12, R13 ;  /* 0x0000000c00137223 */ /* 0x040fe2000001000d */
[CC--:B-1----:R-:W-:Y:S01]  /*14ea0*/  FFMA.FTZ R18, R0.reuse, R14.reuse, R7 ;  /* 0x0000000e00127223 */ /* 0x0c2fe20000010007 */
[----:B------:R-:W-:Y:S01]  /*14eb0*/  MUFU.TANH R49, R49 ;  /* 0x0000003100317308 */ /* 0x000fe20000002400 */
[----:B--2---:R-:W-:Y:S01]  /*14ec0*/  FFMA.FTZ R7, R0, R14, R17 ;  /* 0x0000000e00077223 */ /* 0x004fe20000010011 */
[----:B------:R-:W-:Y:S01]  /*14ed0*/  IADD3 R14, R4, 0x20, RZ ;  /* 0x00000020040e7810 */ /* 0x000fe20007ffe0ff */
[----:B------:R-:W-:Y:S01]  /*14ee0*/  FMUL.FTZ R88, R88, R52 ;  /* 0x0000003458587220 */ /* 0x000fe20000410000 */
[----:B------:R-:W-:-:S04]  /*14ef0*/  FSEL R23, R23, -INF , !P6 ;  /* 0xff80000017177808 */ /* 0x000fc80007000000 */
[----:B------:R-:W1:Y:S01]  /*14f00*/  MUFU.TANH R47, R50 ;  /* 0x00000032002f7308 */ /* 0x000e620000002400 */
[----:B------:R-:W-:Y:S02]  /*14f10*/  FSEL R21, R21, -INF , !P4 ;  /* 0xff80000015157808 */ /* 0x000fe40006000000 */
[----:B------:R-:W-:-:S05]  /*14f20*/  ISETP.GE.AND P6, PT, R6, R2, PT ;  /* 0x000000020600720c */ /* 0x000fca0003fc6270 */
[----:B------:R-:W2:Y:S01]  /*14f30*/  MUFU.TANH R51, R51 ;  /* 0x0000003300337308 */ /* 0x000ea20000002400 */
[-C--:B------:R-:W-:Y:S02]  /*14f40*/  ISETP.GE.AND P4, PT, R6, R3.reuse, PT ;  /* 0x000000030600720c */ /* 0x080fe40003f86270 */
[----:B------:R-:W-:Y:S02]  /*14f50*/  FSEL R13, R15, -INF , !P1 ;  /* 0xff8000000f0d7808 */ /* 0x000fe40004800000 */
[----:B------:R-:W-:Y:S01]  /*14f60*/  FSEL R19, R19, -INF , !P3 ;  /* 0xff80000013137808 */ /* 0x000fe20005800000 */
[----:B------:R-:W-:Y:S01]  /*14f70*/  FMUL.FTZ R91, R91, R52 ;  /* 0x000000345b5b7220 */ /* 0x000fe20000410000 */
[----:B------:R-:W-:Y:S01]  /*14f80*/  I2FP.F32.S32 R6, R6 ;  /* 0x0000000600067245 */ /* 0x000fe20000201400 */
[----:B------:R-:W2:Y:S01]  /*14f90*/  MUFU.TANH R41, R88 ;  /* 0x0000005800297308 */ /* 0x000ea20000002400 */
[----:B------:R-:W-:Y:S01]  /*14fa0*/  ISETP.GE.AND P1, PT, R14, R2, PT ;  /* 0x000000020e00720c */ /* 0x000fe20003f26270 */
[----:B---3--:R-:W-:Y:S01]  /*14fb0*/  FFMA.FTZ R12, R0, R12, R5 ;  /* 0x0000000c000c7223 */ /* 0x008fe20000010005 */
[----:B------:R-:W-:Y:S01]  /*14fc0*/  ISETP.GE.AND P3, PT, R14, R3, PT ;  /* 0x000000030e00720c */ /* 0x000fe20003f66270 */
[----:B------:R-:W-:Y:S01]  /*14fd0*/  VIADD R20, R4, 0x21 ;  /* 0x0000002104147836 */ /* 0x000fe20000000000 */
[----:B------:R-:W-:Y:S01]  /*14fe0*/  I2FP.F32.S32 R14, R14 ;  /* 0x0000000e000e7245 */ /* 0x000fe20000201400 */
[-C--:B------:R-:W-:Y:S01]  /*14ff0*/  FMUL.FTZ R84, R84, R52.reuse ;  /* 0x0000003454547220 */ /* 0x080fe20000410000 */
[----:B------:R-:W-:Y:S01]  /*15000*/  FMUL.FTZ R86, R86, R52 ;  /* 0x0000003456567220 */ /* 0x000fe20000410000 */
[CC--:B----4-:R-:W-:Y:S01]  /*15010*/  FFMA.FTZ R5, R0.reuse, R6.reuse, R9 ;  /* 0x0000000600057223 */ /* 0x0d0fe20000010009 */
[----:B------:R-:W-:Y:S01]  /*15020*/  FFMA.FTZ R16, R0, R6, R35 ;  /* 0x0000000600107223 */ /* 0x000fe20000010023 */
[----:B------:R-:W-:Y:S01]  /*15030*/  FSEL R9, R12, -INF , !P5 ;  /* 0xff8000000c097808 */ /* 0x000fe20006800000 */
[----:B------:R-:W-:Y:S01]  /*15040*/  FFMA.FTZ R231, R0, R14, R45 ;  /* 0x0000000e00e77223 */ /* 0x000fe2000001002d */
[----:B------:R-:W-:Y:S01]  /*15050*/  FMUL.FTZ R90, R90, R52 ;  /* 0x000000345a5a7220 */ /* 0x000fe20000410000 */
[----:B------:R-:W3:Y:S01]  /*15060*/  MUFU.TANH R91, R91 ;  /* 0x0000005b005b7308 */ /* 0x000ee20000002400 */
[----:B------:R-:W-:Y:S01]  /*15070*/  VIADD R6, R4, 0x28 ;  /* 0x0000002804067836 */ /* 0x000fe20000000000 */
[----:B------:R-:W-:Y:S01]  /*15080*/  I2FP.F32.S32 R12, R20 ;  /* 0x00000014000c7245 */ /* 0x000fe20000201400 */
[----:B------:R-:W-:Y:S01]  /*15090*/  FMUL.FTZ R89, R89, R52 ;  /* 0x0000003459597220 */ /* 0x000fe20000410000 */
[----:B------:R-:W-:-:S04]  /*150a0*/  FSEL R7, R7, -INF , !P0 ;  /* 0xff80000007077808 */ /* 0x000fc80004000000 */
[----:B------:R-:W4:Y:S01]  /*150b0*/  MUFU.TANH R35, R84 ;  /* 0x0000005400237308 */ /* 0x000f220000002400 */
[----:B------:R-:W-:Y:S01]  /*150c0*/  FSEL R15, R16, -INF , !P6 ;  /* 0xff800000100f7808 */ /* 0x000fe20007000000 */
[----:B-1----:R-:W-:Y:S01]  /*150d0*/  FFMA.FTZ R47, R0, R14, R47 ;  /* 0x0000000e002f7223 */ /* 0x002fe2000001002f */
[----:B------:R-:W-:-:S05]  /*150e0*/  ISETP.GE.AND P0, PT, R6, R2, PT ;  /* 0x000000020600720c */ /* 0x000fca0003f06270 */
[----:B------:R-:W1:Y:S01]  /*150f0*/  MUFU.TANH R45, R86 ;  /* 0x00000056002d7308 */ /* 0x000e620000002400 */
[----:B------:R-:W-:Y:S01]  /*15100*/  ISETP.GE.AND P6, PT, R6, R3, PT ;  /* 0x000000030600720c */ /* 0x000fe20003fc6270 */
[CC--:B------:R-:W-:Y:S01]  /*15110*/  FFMA.FTZ R49, R0.reuse, R12.reuse, R49 ;  /* 0x0000000c00317223 */ /* 0x0c0fe20000010031 */
[----:B--2---:R-:W-:Y:S01]  /*15120*/  FFMA.FTZ R51, R0, R12, R51 ;  /* 0x0000000c00337223 */ /* 0x004fe20000010033 */
[----:B------:R-:W-:Y:S01]  /*15130*/  ISETP.GE.AND P5, PT, R20, R2, PT ;  /* 0x000000021400720c */ /* 0x000fe20003fa6270 */
[C---:B------:R-:W-:Y:S01]  /*15140*/  VIADD R14, R4.reuse, 0x29 ;  /* 0x00000029040e7836 */ /* 0x040fe20000000000 */
[----:B------:R-:W-:Y:S02]  /*15150*/  I2FP.F32.S32 R6, R6 ;  /* 0x0000000600067245 */ /* 0x000fe40000201400 */
[----:B------:R-:W2:Y:S01]  /*15160*/  MUFU.TANH R43, R90 ;  /* 0x0000005a002b7308 */ /* 0x000ea20000002400 */
[----:B------:R-:W-:Y:S02]  /*15170*/  VIADD R12, R4, 0x30 ;  /* 0x00000030040c7836 */ /* 0x000fe40000000000 */
[-C--:B------:R-:W-:Y:S01]  /*15180*/  FMUL.FTZ R80, R80, R52.reuse ;  /* 0x0000003450507220 */ /* 0x080fe20000410000 */
[-C--:B------:R-:W-:Y:S01]  /*15190*/  FMUL.FTZ R85, R85, R52.reuse ;  /* 0x0000003455557220 */ /* 0x080fe20000410000 */
[----:B------:R-:W-:Y:S01]  /*151a0*/  FMUL.FTZ R87, R87, R52 ;  /* 0x0000003457577220 */ /* 0x000fe20000410000 */
[----:B------:R-:W-:Y:S01]  /*151b0*/  FSEL R5, R5, -INF , !P4 ;  /* 0xff80000005057808 */ /* 0x000fe20006000000 */
[----:B------:R-:W-:Y:S01]  /*151c0*/  FFMA.FTZ R229, R0, R6, R41 ;  /* 0x0000000600e57223 */ /* 0x000fe20000010029 */
[----:B------:R-:W-:Y:S01]  /*151d0*/  FSEL R231, R231, -INF , !P1 ;  /* 0xff800000e7e77808 */ /* 0x000fe20004800000 */
[----:B------:R-:W2:Y:S01]  /*151e0*/  MUFU.TANH R89, R89 ;  /* 0x0000005900597308 */ /* 0x000ea20000002400 */
[----:B------:R-:W-:-:S02]  /*151f0*/  FSEL R227, R47, -INF , !P3 ;  /* 0xff8000002fe37808 */ /* 0x000fc40005800000 */
[----:B------:R-:W-:Y:S02]  /*15200*/  FSEL R163, R49, -INF , !P5 ;  /* 0xff80000031a37808 */ /* 0x000fe40006800000 */
[CC--:B------:R-:W-:Y:S02]  /*15210*/  ISETP.GE.AND P4, PT, R14.reuse, R2.reuse, PT ;  /* 0x000000020e00720c */ /* 0x0c0fe40003f86270 */
[-C--:B------:R-:W-:Y:S01]  /*15220*/  ISETP.GE.AND P1, PT, R14, R3.reuse, PT ;  /* 0x000000030e00720c */ /* 0x080fe20003f26270 */
[----:B------:R-:W2:Y:S01]  /*15230*/  MUFU.TANH R41, R80 ;  /* 0x0000005000297308 */ /* 0x000ea20000002400 */
[C---:B------:R-:W-:Y:S02]  /*15240*/  ISETP.GE.AND P3, PT, R12.reuse, R2, PT ;  /* 0x000000020c00720c */ /* 0x040fe40003f66270 */
[----:B------:R-:W-:Y:S02]  /*15250*/  ISETP.GE.AND P5, PT, R12, R3, PT ;  /* 0x000000030c00720c */ /* 0x000fe40003fa6270 */
[----:B------:R-:W-:-:S02]  /*15260*/  I2FP.F32.S32 R14, R14 ;  /* 0x0000000e000e7245 */ /* 0x000fc40000201400 */
[----:B------:R-:W-:Y:S01]  /*15270*/  I2FP.F32.S32 R12, R12 ;  /* 0x0000000c000c7245 */ /* 0x000fe20000201400 */
[----:B------:R-:W2:Y:S02]  /*15280*/  MUFU.TANH R85, R85 ;  /* 0x0000005500557308 */ /* 0x000ea40000002400 */
[C---:B---3--:R-:W-:Y:S02]  /*15290*/  FFMA.FTZ R91, R0.reuse, R14, R91 ;  /* 0x0000000e005b7223 */ /* 0x048fe4000001005b */
[CC--:B----4-:R-:W-:Y:S01]  /*152a0*/  FFMA.FTZ R35, R0.reuse, R12.reuse, R35 ;  /* 0x0000000c00237223 */ /* 0x0d0fe20000010023 */
[----:B-1----:R-:W-:-:S03]  /*152b0*/  FFMA.FTZ R45, R0, R12, R45 ;  /* 0x0000000c002d7223 */ /* 0x002fc6000001002d */
[----:B------:R-:W1:Y:S01]  /*152c0*/  MUFU.TANH R87, R87 ;  /* 0x0000005700577308 */ /* 0x000e620000002400 */
[----:B------:R-:W-:Y:S01]  /*152d0*/  VIADD R12, R4, 0x38 ;  /* 0x00000038040c7836 */ /* 0x000fe20000000000 */
[----:B------:R-:W-:Y:S01]  /*152e0*/  FSEL R17, R18, -INF , !P2 ;  /* 0xff80000012117808 */ /* 0x000fe20005000000 */
[----:B--2---:R-:W-:Y:S01]  /*152f0*/  FFMA.FTZ R43, R0, R6, R43 ;  /* 0x00000006002b7223 */ /* 0x004fe2000001002b */
[----:B------:R-:W-:Y:S01]  /*15300*/  ISETP.GE.AND P2, PT, R20, R3, PT ;  /* 0x000000031400720c */ /* 0x000fe20003f46270 */
[-C--:B------:R-:W-:Y:S01]  /*15310*/  FMUL.FTZ R81, R81, R52.reuse ;  /* 0x0000003451517220 */ /* 0x080fe20000410000 */
[-C--:B------:R-:W-:Y:S01]  /*15320*/  FMUL.FTZ R83, R83, R52.reuse ;  /* 0x0000003453537220 */ /* 0x080fe20000410000 */
[----:B------:R-:W-:Y:S02]  /*15330*/  IADD3 R6, R4, 0x31, RZ ;  /* 0x0000003104067810 */ /* 0x000fe40007ffe0ff */
[----:B------:R-:W-:Y:S02]  /*15340*/  FSEL R177, R91, -INF , !P1 ;  /* 0xff8000005bb17808 */ /* 0x000fe40004800000 */
[----:B------:R-:W-:Y:S01]  /*15350*/  FSEL R185, R35, -INF , !P3 ;  /* 0xff80000023b97808 */ /* 0x000fe20005800000 */
[----:B------:R-:W-:Y:S01]  /*15360*/  FMUL.FTZ R82, R82, R52 ;  /* 0x0000003452527220 */ /* 0x000fe20000410000 */
[----:B------:R-:W-:-:S02]  /*15370*/  ISETP.GE.AND P1, PT, R12, R2, PT ;  /* 0x000000020c00720c */ /* 0x000fc40003f26270 */
[-C--:B------:R-:W-:Y:S02]  /*15380*/  ISETP.GE.AND P3, PT, R12, R3.reuse, PT ;  /* 0x000000030c00720c */ /* 0x080fe40003f66270 */
[----:B------:R-:W-:Y:S02]  /*15390*/  I2FP.F32.S32 R12, R12 ;  /* 0x0000000c000c7245 */ /* 0x000fe40000201400 */
[----:B------:R-:W-:Y:S02]  /*153a0*/  FSEL R171, R51, -INF , !P2 ;  /* 0xff80000033ab7808 */ /* 0x000fe40005000000 */
[----:B------:R-:W-:Y:S01]  /*153b0*/  FSEL R229, R229, -INF , !P0 ;  /* 0xff800000e5e57808 */ /* 0x000fe20004000000 */
[----:B------:R-:W-:Y:S01]  /*153c0*/  FFMA.FTZ R89, R0, R14, R89 ;  /* 0x0000000e00597223 */ /* 0x000fe20000010059 */
[C---:B------:R-:W-:Y:S02]  /*153d0*/  ISETP.GE.AND P2, PT, R6.reuse, R2, PT ;  /* 0x000000020600720c */ /* 0x040fe40003f46270 */
[----:B------:R-:W-:Y:S01]  /*153e0*/  ISETP.GE.AND P0, PT, R6, R3, PT ;  /* 0x000000030600720c */ /* 0x000fe20003f06270 */
[----:B------:R-:W-:Y:S01]  /*153f0*/  MUFU.TANH R39, R39 ;  /* 0x0000002700277308 */ /* 0x000fe20000002400 */
[----:B------:R-:W-:Y:S01]  /*15400*/  I2FP.F32.S32 R6, R6 ;  /* 0x0000000600067245 */ /* 0x000fe20000201400 */
[----:B------:R-:W-:Y:S01]  /*15410*/  FFMA.FTZ R41, R0, R12, R41 ;  /* 0x0000000c00297223 */ /* 0x000fe20000010029 */
[----:B------:R-:W-:-:S05]  /*15420*/  FSEL R187, R43, -INF , !P6 ;  /* 0xff8000002bbb7808 */ /* 0x000fca0007000000 */
[----:B------:R-:W-:Y:S01]  /*15430*/  MUFU.TANH R81, R81 ;  /* 0x0000005100517308 */ /* 0x000fe20000002400 */
[CC--:B------:R-:W-:Y:S01]  /*15440*/  FFMA.FTZ R85, R0.reuse, R6.reuse, R85 ;  /* 0x0000000600557223 */ /* 0x0c0fe20000010055 */
[----:B-1----:R-:W-:Y:S01]  /*15450*/  FFMA.FTZ R87, R0, R6, R87 ;  /* 0x0000000600577223 */ /* 0x002fe20000010057 */
[----:B------:R-:W-:-:S05]  /*15460*/  FSEL R165, R89, -INF , !P4 ;  /* 0xff80000059a57808 */ /* 0x000fca0006000000 */
[----:B------:R-:W1:Y:S01]  /*15470*/  MUFU.TANH R173, R82 ;  /* 0x0000005200ad7308 */ /* 0x000e620000002400 */
[----:B------:R-:W-:Y:S02]  /*15480*/  I2FP.F32.S32 R6, R4 ;  /* 0x0000000400067245 */ /* 0x000fe40000201400 */
[----:B------:R-:W-:-:S05]  /*15490*/  ISETP.GE.AND P6, PT, R4, R2, PT ;  /* 0x000000020400720c */ /* 0x000fca0003fc6270 */
[----:B------:R-:W2:Y:S01]  /*154a0*/  MUFU.TANH R83, R83 ;  /* 0x0000005300537308 */ /* 0x000ea20000002400 */
[C---:B------:R-:W-:Y:S01]  /*154b0*/  ISETP.GE.AND P4, PT, R4.reuse, R3, PT ;  /* 0x000000030400720c */ /* 0x040fe20003f86270 */
[----:B------:R-:W-:Y:S01]  /*154c0*/  VIADD R4, R4, 0x39 ;  /* 0x0000003904047836 */ /* 0x000fe20000000000 */
[----:B------:R-:W-:Y:S02]  /*154d0*/  FSEL R181, R41, -INF , !P1 ;  /* 0xff80000029b57808 */ /* 0x000fe40004800000 */
[----:B------:R-:W-:Y:S02]  /*154e0*/  ISETP.GT.AND P1, PT, R223, R214, PT ;  /* 0x000000d6df00720c */ /* 0x000fe40003f24270 */
[----:B------:R-:W-:Y:S02]  /*154f0*/  FSEL R179, R45, -INF , !P5 ;  /* 0xff8000002db37808 */ /* 0x000fe40006800000 */
[----:B------:R-:W-:Y:S02]  /*15500*/  FSEL R183, R85, -INF , !P2 ;  /* 0xff80000055b77808 */ /* 0x000fe40005000000 */
[----:B------:R-:W-:-:S02]  /*15510*/  ISETP.GE.AND P5, PT, R4, R2, PT ;  /* 0x000000020400720c */ /* 0x000fc40003fa6270 */
[----:B------:R-:W-:Y:S02]  /*15520*/  ISETP.GE.AND P2, PT, R4, R3, PT ;  /* 0x000000030400720c */ /* 0x000fe40003f46270 */
[----:B------:R-:W-:Y:S01]  /*15530*/  I2FP.F32.S32 R4, R4 ;  /* 0x0000000400047245 */ /* 0x000fe20000201400 */
[C---:B-1----:R-:W-:Y:S01]  /*15540*/  FFMA.FTZ R173, R0.reuse, R12, R173 ;  /* 0x0000000c00ad7223 */ /* 0x042fe200000100ad */
[CC--:B------:R-:W-:Y:S01]  /*15550*/  FFMA.FTZ R37, R0.reuse, R6.reuse, R37 ;  /* 0x0000000600257223 */ /* 0x0c0fe20000010025 */
[C---:B------:R-:W-:Y:S01]  /*15560*/  FFMA.FTZ R35, R0.reuse, R6, R39 ;  /* 0x0000000600237223 */ /* 0x040fe20000010027 */
[----:B------:R-:W-:Y:S01]  /*15570*/  FSEL R175, R87, -INF , !P0 ;  /* 0xff80000057af7808 */ /* 0x000fe20004000000 */
[CC--:B------:R-:W-:Y:S01]  /*15580*/  FFMA.FTZ R172, R0.reuse, R4.reuse, R81 ;  /* 0x0000000400ac7223 */ /* 0x0c0fe20000010051 */
[----:B--2---:R-:W-:Y:S01]  /*15590*/  FFMA.FTZ R167, R0, R4, R83 ;  /* 0x0000000400a77223 */ /* 0x004fe20000010053 */
[----:B------:R-:W-:Y:S01]  /*155a0*/  ISETP.NE.U32.AND P0, PT, R224, RZ, PT ;  /* 0x000000ffe000720c */ /* 0x000fe20003f05070 */
[----:B------:R-:W-:Y:S01]  /*155b0*/  BSSY B1, `(.L_x_4393) ;  /* 0x00000b2000017945 */ /* 0x000fe20003800000 */
[C---:B------:R-:W-:Y:S01]  /*155c0*/  VIADD R198, R202.reuse, 0x800 ;  /* 0x00000800cac67836 */ /* 0x040fe20000000000 */
[C---:B------:R-:W-:Y:S01]  /*155d0*/  IADD3 R196, R202.reuse, 0x1800, RZ ;  /* 0x00001800cac47810 */ /* 0x040fe20007ffe0ff */
[C---:B------:R-:W-:Y:S01]  /*155e0*/  VIADD R197, R202.reuse, 0x1000 ;  /* 0x00001000cac57836 */ /* 0x040fe20000000000 */
[----:B------:R-:W-:Y:S01]  /*155f0*/  ISETP.NE.AND.EX P0, PT, R225, RZ, PT, P0 ;  /* 0x000000ffe100720c */ /* 0x000fe20003f05300 */
[C---:B------:R-:W-:Y:S01]  /*15600*/  VIADD R194, R202.reuse, 0x2000 ;  /* 0x00002000cac27836 */ /* 0x040fe20000000000 */
[C---:B------:R-:W-:Y:S01]  /*15610*/  IADD3 R190, R202.reuse, 0x4000, RZ ;  /* 0x00004000cabe7810 */ /* 0x040fe20007ffe0ff */
[C---:B------:R-:W-:Y:S01]  /*15620*/  VIADD R193, R202.reuse, 0x2800 ;  /* 0x00002800cac17836 */ /* 0x040fe20000000000 */
[----:B------:R-:W-:Y:S01]  /*15630*/  FSEL R173, R173, -INF , !P3 ;  /* 0xff800000adad7808 */ /* 0x000fe20005800000 */
[C---:B------:R-:W-:Y:S01]  /*15640*/  VIADD R192, R202.reuse, 0x3000 ;  /* 0x00003000cac07836 */ /* 0x040fe20000000000 */
        /* <DEDUP_REMOVED lines=72> */
.L_x_4396:
[----:B------:R-:W2:Y:S02]  /*15ad0*/  LD.E R39, desc[UR6][R10.64+0x38] ;  /* 0x000038060a277980 */ /* 0x000ea4000c101900 */
[----:B--2---:R-:W-:-:S04]  /*15ae0*/  LEA R39, -R39, RZ, 0x6 ;  /* 0x000000ff27277211 */ /* 0x004fc800078e31ff */
[----:B------:R-:W-:Y:S02]  /*15af0*/  SHF.R.S32.HI R4, RZ, 0x1f, R39 ;  /* 0x0000001fff047819 */ /* 0x000fe40000011427 */
.L_x_4397:
[----:B------:R-:W-:Y:S05]  /*15b00*/  BSYNC B0 ;  /* 0x0000000000007941 */ /* 0x000fea0003800000 */
.L_x_4395:
        /* <DEDUP_REMOVED lines=92> */
.L_x_4394:
[----:B------:R-:W-:Y:S05]  /*160d0*/  BSYNC B1 ;  /* 0x0000000000017941 */ /* 0x000fea0003800000 */
.L_x_4393:
        /* <DEDUP_REMOVED lines=90> */
[----:B------:R-:W-:Y:S01]  /*16680*/  LDSM.16.MT88.4 R32, [R207+0xc800] ;  /* 0x00c80000cf20783b */ /* 0x000fe20000004200 */
[-CC-:B------:R-:W-:Y:S01]  /*16690*/  FFMA.FTZ R171, R171, R169.reuse, -R168.reuse ;  /* 0x000000a9abab7223 */ /* 0x180fe200000108a8 */
[-CC-:B------:R-:W-:Y:S01]  /*166a0*/  FFMA.FTZ R170, R187, R169.reuse, -R168.reuse ;  /* 0x000000a9bbaa7223 */ /* 0x180fe200000108a8 */
[----:B------:R-:W-:Y:S01]  /*166b0*/  FFMA.FTZ R177, R177, R169, -R168 ;  /* 0x000000a9b1b17223 */ /* 0x000fe200000108a8 */
[----:B------:R-:W-:Y:S01]  /*166c0*/  LDSM.16.MT88.4 R28, [R206+0xc800] ;  /* 0x00c80000ce1c783b */ /* 0x000fe20000004200 */
[----:B------:R-:W4:Y:S01]  /*166d0*/  MUFU.EX2 R152, R152 ;  /* 0x0000009800987308 */ /* 0x000f220000000800 */
[----:B---3--:R-:W-:Y:S01]  /*166e0*/  F2FP.BF16.F32.PACK_AB R96, R156, R157 ;  /* 0x0000009d9c60723e */ /* 0x008fe200000010ff */
[-CC-:B------:R-:W-:Y:S01]  /*166f0*/  FFMA.FTZ R178, R181, R169.reuse, -R174.reuse ;  /* 0x000000a9b5b27223 */ /* 0x180fe200000108ae */
[----:B------:R-:W-:Y:S01]  /*16700*/  LDSM.16.MT88.4 R24, [R208+0xe800] ;  /* 0x00e80000d018783b */ /* 0x000fe20000004200 */
[-C--:B------:R-:W-:Y:S01]  /*16710*/  FFMA.FTZ R181, R172, R169.reuse, -R174 ;  /* 0x000000a9acb57223 */ /* 0x080fe200000108ae */
[-CC-:B------:R-:W-:Y:S01]  /*16720*/  FFMA.FTZ R172, R179, R169.reuse, -R168.reuse ;  /* 0x000000a9b3ac7223 */ /* 0x180fe200000108a8 */
[-CC-:B------:R-:W-:Y:S01]  /*16730*/  FFMA.FTZ R175, R175, R169.reuse, -R168.reuse ;  /* 0x000000a9afaf7223 */ /* 0x180fe200000108a8 */
[-C--:B------:R-:W-:Y:S01]  /*16740*/  FFMA.FTZ R173, R173, R169.reuse, -R168 ;  /* 0x000000a9adad7223 */ /* 0x080fe200000108a8 */
[----:B------:R-:W-:Y:S01]  /*16750*/  MUFU.EX2 R158, R158 ;  /* 0x0000009e009e7308 */ /* 0x000fe20000000800 */
[-CC-:B------:R-:W-:Y:S01]  /*16760*/  FFMA.FTZ R176, R185, R169.reuse, -R174.reuse ;  /* 0x000000a9b9b07223 */ /* 0x180fe200000108ae */
[-C--:B------:R-:W-:Y:S01]  /*16770*/  FFMA.FTZ R183, R183, R169.reuse, -R174 ;  /* 0x000000a9b7b77223 */ /* 0x080fe200000108ae */
[----:B------:R-:W-:Y:S01]  /*16780*/  FFMA.FTZ R168, R167, R169, -R168 ;  /* 0x000000a9a7a87223 */ /* 0x000fe200000108a8 */
[----:B------:R-:W-:-:S04]  /*16790*/  FADD.FTZ R156, R157, R156 ;  /* 0x0000009c9d9c7221 */ /* 0x000fc80000010000 */
        /* <DEDUP_REMOVED lines=274> */
.L_x_4400:
[----:B-1----:R-:W-:Y:S02]  /*178c0*/  R2UR UR4, R230 ;  /* 0x00000000e60472ca */ /* 0x002fe400000e0000 */
[----:B------:R-:W-:-:S13]  /*178d0*/  R2UR UR5, R231 ;  /* 0x00000000e70572ca */ /* 0x000fda00000e0000 */
[----:B--2---:R-:W2:Y:S02]  /*178e0*/  LD.E R5, desc[UR4][R138.64+0x40] ;  /* 0x000040048a057980 */ /* 0x004ea4000c101900 */
[----:B--2---:R-:W-:-:S05]  /*178f0*/  IMAD.U32 R5, R5, -0x40, RZ ;  /* 0xffffffc005057824 */ /* 0x004fca00078e00ff */
[----:B------:R-:W-:Y:S02]  /*17900*/  SHF.R.S32.HI R4, RZ, 0x1f, R5 ;  /* 0x0000001fff047819 */ /* 0x000fe40000011405 */
.L_x_4401:
[----:B------:R-:W-:Y:S05]  /*17910*/  BSYNC B0 ;  /* 0x0000000000007941 */ /* 0x000fea0003800000 */
.L_x_4399:
        /* <DEDUP_REMOVED lines=122> */
[----:B---3--:R-:W-:Y:S04]  /*180c0*/  LDSM.16.M88.4 R20, [R202] ;  /* 0x00000000ca14783b */ /* 0x008fe80000000200 */
[----:B------:R-:W4:Y:S04]  /*180d0*/  LDSM.16.M88.4 R156, [R204+0x6800] ;  /* 0x00680000cc9c783b */ /* 0x000f280000000200 */
[----:B------:R-:W2:Y:S04]  /*180e0*/  LD.E R134, desc[UR4][R138.64+0x18c] ;  /* 0x00018c048a867980 */ /* 0x000ea8000c101900 */
[----:B------:R-:W3:Y:S04]  /*180f0*/  LDSM.16.M88.4 R148, [R204+0x7000] ;  /* 0x00700000cc94783b */ /* 0x000ee80000000200 */
[----:B------:R-:W5:Y:S04]  /*18100*/  LDSM.16.M88.4 R24, [R204+0x7800] ;  /* 0x00780000cc18783b */ /* 0x000f680000000200 */
[----:B------:R-:W-:Y:S04]  /*18110*/  LDSM.16.M88.4 R144, [R201] ;  /* 0x00000000c990783b */ /* 0x000fe80000000200 */
[----:B------:R-:W5:Y:S04]  /*18120*/  LDSM.16.M88.4 R140, [R199+0x6000] ;  /* 0x00600000c78c783b */ /* 0x000f680000000200 */
[----:B------:R-:W5:Y:S01]  /*18130*/  LDSM.16.M88.4 R180, [R198] ;  /* 0x00000000c6b4783b */ /* 0x000f620000000200 */
[C---:B-1----:R-:W-:Y:S03]  /*18140*/  HMMA.16816.F32.BF16 R4, R172.reuse, R16, RZ ;  /* 0x00000010ac04723c */ /* 0x042fe600000418ff */
[----:B------:R-:W1:Y:S04]  /*18150*/  LDSM.16.M88.4 R8, [R197] ;  /* 0x00000000c508783b */ /* 0x000e680000000200 */
[----:B------:R-:W1:Y:S01]  /*18160*/  LDSM.16.M88.4 R32, [R196] ;  /* 0x00000000c420783b */ /* 0x000e620000000200 */
[C---:B------:R-:W-:Y:S03]  /*18170*/  HMMA.16816.F32.BF16 R16, R172.reuse, R18, RZ ;  /* 0x00000012ac10723c */ /* 0x040fe600000418ff */
[----:B------:R-:W-:Y:S03]  /*18180*/  LDSM.16.M88.4 R160, [R195] ;  /* 0x00000000c3a0783b */ /* 0x000fe60000000200 */
[C---:B----4-:R-:W-:Y:S01]  /*18190*/  HMMA.16816.F32.BF16 R28, R172.reuse, R156, RZ ;  /* 0x0000009cac1c723c */ /* 0x050fe200000418ff */
[----:B------:R-:W-:Y:S04]  /*181a0*/  LDSM.16.M88.4 R168, [R199+0x6800] ;  /* 0x00680000c7a8783b */ /* 0x000fe80000000200 */
[----:B------:R-:W-:Y:S01]  /*181b0*/  LDSM.16.M88.4 R164, [R199+0x7800] ;  /* 0x00780000c7a4783b */ /* 0x000fe20000000200 */
[C---:B------:R-:W-:Y:S03]  /*181c0*/  HMMA.16816.F32.BF16 R156, R172.reuse, R158, RZ ;  /* 0x0000009eac9c723c */ /* 0x040fe600000418ff */
[----:B------:R-:W-:Y:S03]  /*181d0*/  LDSM.16.M88.4 R184, [R200+0x2000] ;  /* 0x00200000c8b8783b */ /* 0x000fe60000000200 */
[----:B---3--:R-:W-:Y:S01]  /*181e0*/  HMMA.16816.F32.BF16 R152, R172, R148, RZ ;  /* 0x00000094ac98723c */ /* 0x008fe200000418ff */
[----:B------:R-:W-:Y:S04]  /*181f0*/  LDSM.16.M88.4 R236, [R195+0x2000] ;  /* 0x00200000c3ec783b */ /* 0x000fe80000000200 */
[----:B------:R-:W-:Y:S01]  /*18200*/  LDSM.16.M88.4 R232, [R191] ;  /* 0x00000000bfe8783b */ /* 0x000fe20000000200 */
[C---:B------:R-:W-:Y:S03]  /*18210*/  HMMA.16816.F32.BF16 R16, R12.reuse, R22, R16 ;  /* 0x000000160c10723c */ /* 0x040fe60000041810 */
[----:B------:R-:W0:Y:S03]  /*18220*/  LDGDEPBAR ;  /* 0x00000000000079af */ /* 0x000e260000000000 */
[----:B------:R-:W-:Y:S01]  /*18230*/  HMMA.16816.F32.BF16 R4, R12, R20, R4 ;  /* 0x000000140c04723c */ /* 0x000fe20000041804 */
[----:B------:R-:W3:Y:S05]  /*18240*/  LDSM.16.M88.4 R20, [R200] ;  /* 0x00000000c814783b */ /* 0x000eea0000000200 */
[C---:B------:R-:W-:Y:S06]  /*18250*/  HMMA.16816.F32.BF16 R148, R172.reuse, R150, RZ ;  /* 0x00000096ac94723c */ /* 0x040fec00000418ff */
[C---:B-----5:R-:W-:Y:S06]  /*18260*/  HMMA.16816.F32.BF16 R176, R172.reuse, R24, RZ ;  /* 0x00000018acb0723c */ /* 0x060fec00000418ff */
[----:B------:R-:W-:Y:S01]  /*18270*/  HMMA.16816.F32.BF16 R172, R172, R26, RZ ;  /* 0x0000001aacac723c */ /* 0x000fe200000418ff */
[----:B------:R-:W4:Y:S05]  /*18280*/  LDSM.16.M88.4 R24, [R199+0x7000] ;  /* 0x00700000c718783b */ /* 0x000f2a0000000200 */
[----:B------:R-:W-:Y:S06]  /*18290*/  HMMA.16816.F32.BF16 R16, R144, R142, R16 ;  /* 0x0000008e9010723c */ /* 0x000fec0000041810 */
[----:B------:R-:W-:Y:S06]  /*182a0*/  HMMA.16816.F32.BF16 R28, R12, R180, R28 ;  /* 0x000000b40c1c723c */ /* 0x000fec000004181c */
[----:B------:R-:W-:Y:S01]  /*182b0*/  HMMA.16816.F32.BF16 R4, R144, R140, R4 ;  /* 0x0000008c9004723c */ /* 0x000fe20000041804 */
[----:B------:R-:W-:Y:S05]  /*182c0*/  LDSM.16.M88.4 R140, [R195+0x1000] ;  /* 0x00100000c38c783b */ /* 0x000fea0000000200 */
[C---:B------:R-:W-:Y:S01]  /*182d0*/  HMMA.16816.F32.BF16 R156, R12.reuse, R182, R156 ;  /* 0x000000b60c9c723c */ /* 0x040fe2000004189c */
[----:B------:R-:W-:Y:S05]  /*182e0*/  LDSM.16.M88.4 R180, [R195+0x1800] ;  /* 0x00180000c3b4783b */ /* 0x000fea0000000200 */
[C---:B-1----:R-:W-:Y:S06]  /*182f0*/  HMMA.16816.F32.BF16 R152, R12.reuse, R8, R152 ;  /* 0x000000080c98723c */ /* 0x042fec0000041898 */
[C---:B------:R-:W-:Y:S01]  /*18300*/  HMMA.16816.F32.BF16 R148, R12.reuse, R10, R148 ;  /* 0x0000000a0c94723c */ /* 0x040fe20000041894 */
[----:B------:R-:W-:Y:S05]  /*18310*/  LDSM.16.M88.4 R8, [R195+0x800] ;  /* 0x00080000c308783b */ /* 0x000fea0000000200 */
[C---:B------:R-:W-:Y:S06]  /*18320*/  HMMA.16816.F32.BF16 R176, R12.reuse, R32, R176 ;  /* 0x000000200cb0723c */ /* 0x040fec00000418b0 */
[----:B------:R-:W-:Y:S01]  /*18330*/  HMMA.16816.F32.BF16 R172, R12, R34, R172 ;  /* 0x000000220cac723c */ /* 0x000fe200000418ac */
[----:B------:R-:W-:Y:S04]  /*18340*/  LDSM.16.M88.4 R32, [R205+0x2000] ;  /* 0x00200000cd20783b */ /* 0x000fe80000000200 */
[----:B------:R-:W1:Y:S01]  /*18350*/  LDSM.16.M88.4 R12, [R204+0x8000] ;  /* 0x00800000cc0c783b */ /* 0x000e620000000200 */
[----:B---3--:R-:W-:Y:S06]  /*18360*/  HMMA.16816.F32.BF16 R16, R20, R162, R16 ;  /* 0x000000a21410723c */ /* 0x008fec0000041810 */
[----:B------:R-:W-:Y:S06]  /*18370*/  HMMA.16816.F32.BF16 R28, R144, R168, R28 ;  /* 0x000000a8901c723c */ /* 0x000fec000004181c */
[----:B------:R-:W-:Y:S01]  /*18380*/  HMMA.16816.F32.BF16 R4, R20, R160, R4 ;  /* 0x000000a01404723c */ /* 0x000fe20000041804 */
[----:B------:R-:W-:Y:S05]  /*18390*/  LDSM.16.M88.4 R160, [R204+0x9000] ;  /* 0x00900000cca0783b */ /* 0x000fea0000000200 */
[C---:B------:R-:W-:Y:S01]  /*183a0*/  HMMA.16816.F32.BF16 R156, R144.reuse, R170, R156 ;  /* 0x000000aa909c723c */ /* 0x040fe2000004189c */
[----:B------:R-:W-:Y:S05]  /*183b0*/  LDSM.16.M88.4 R168, [R194] ;  /* 0x00000000c2a8783b */ /* 0x000fea0000000200 */
[C---:B----4-:R-:W-:Y:S06]  /*183c0*/  HMMA.16816.F32.BF16 R152, R144.reuse, R24, R152 ;  /* 0x000000189098723c */ /* 0x050fec0000041898 */
[C---:B------:R-:W-:Y:S01]  /*183d0*/  HMMA.16816.F32.BF16 R148, R144.reuse, R26, R148 ;  /* 0x0000001a9094723c */ /* 0x040fe20000041894 */
[----:B------:R-:W3:Y:S05]  /*183e0*/  LDSM.16.M88.4 R24, [R203+0x2000] ;  /* 0x00200000cb18783b */ /* 0x000eea0000000200 */
[C---:B------:R-:W-:Y:S06]  /*183f0*/  HMMA.16816.F32.BF16 R176, R144.reuse, R164, R176 ;  /* 0x000000a490b0723c */ /* 0x040fec00000418b0 */
[----:B------:R-:W-:Y:S01]  /*18400*/  HMMA.16816.F32.BF16 R172, R144, R166, R172 ;  /* 0x000000a690ac723c */ /* 0x000fe200000418ac */
[----:B------:R-:W4:Y:S04]  /*18410*/  LDSM.16.M88.4 R164, [R204+0x8800] ;  /* 0x00880000cca4783b */ /* 0x000f280000000200 */
[----:B------:R-:W-:Y:S01]  /*18420*/  LDSM.16.M88.4 R144, [R199+0x8000] ;  /* 0x00800000c790783b */ /* 0x000fe20000000200 */
[----:B-1----:R-:W-:Y:S06]  /*18430*/  HMMA.16816.F32.BF16 R16, R32, R14, R16 ;  /* 0x0000000e2010723c */ /* 0x002fec0000041810 */
[----:B------:R-:W-:Y:S06]  /*18440*/  HMMA.16816.F32.BF16 R28, R20, R8, R28 ;  /* 0x00000008141c723c */ /* 0x000fec000004181c */
[----:B------:R-:W-:Y:S01]  /*18450*/  HMMA.16816.F32.BF16 R4, R32, R12, R4 ;  /* 0x0000000c2004723c */ /* 0x000fe20000041804 */
[----:B------:R-:W-:Y:S05]  /*18460*/  LDSM.16.M88.4 R12, [R193] ;  /* 0x00000000c10c783b */ /* 0x000fea0000000200 */
[C---:B------:R-:W-:Y:S01]  /*18470*/  HMMA.16816.F32.BF16 R156, R20.reuse, R10, R156 ;  /* 0x0000000a149c723c */ /* 0x040fe2000004189c */
[----:B------:R-:W1:Y:S05]  /*18480*/  LDSM.16.M88.4 R8, [R201+0x2000] ;  /* 0x00200000c908783b */ /* 0x000e6a0000000200 */
[C---:B------:R-:W-:Y:S06]  /*18490*/  HMMA.16816.F32.BF16 R152, R20.reuse, R140, R152 ;  /* 0x0000008c1498723c */ /* 0x040fec0000041898 */
[----:B------:R-:W-:Y:S01]  /*184a0*/  HMMA.16816.F32.BF16 R148, R20, R142, R148 ;  /* 0x0000008e1494723c */ /* 0x000fe20000041894 */
[----:B------:R-:W5:Y:S05]  /*184b0*/  LDSM.16.M88.4 R140, [R204+0x9800] ;  /* 0x00980000cc8c783b */ /* 0x000f6a0000000200 */
[----:B---3--:R-:W-:Y:S06]  /*184c0*/  HMMA.16816.F32.BF16 R16, R24, R170, R16 ;  /* 0x000000aa1810723c */ /* 0x008fec0000041810 */
[----:B----4-:R-:W-:Y:S06]  /*184d0*/  HMMA.16816.F32.BF16 R28, R32, R164, R28 ;  /* 0x000000a4201c723c */ /* 0x010fec000004181c */
[----:B------:R-:W-:Y:S01]  /*184e0*/  HMMA.16816.F32.BF16 R4, R24, R168, R4 ;  /* 0x000000a81804723c */ /* 0x000fe20000041804 */
[----:B------:R-:W-:Y:S05]  /*184f0*/  LDSM.16.M88.4 R168, [R205+0x4000] ;  /* 0x00400000cda8783b */ /* 0x000fea0000000200 */
[C---:B------:R-:W-:Y:S06]  /*18500*/  HMMA.16816.F32.BF16 R176, R20.reuse, R180, R176 ;  /* 0x000000b414b0723c */ /* 0x040fec00000418b0 */
[----:B------:R-:W-:Y:S01]  /*18510*/  HMMA.16816.F32.BF16 R172, R20, R182, R172 ;  /* 0x000000b614ac723c */ /* 0x000fe200000418ac */
[----:B------:R-:W3:Y:S04]  /*18520*/  LDSM.16.M88.4 R180, [R199+0x8800] ;  /* 0x00880000c7b4783b */ /* 0x000ee80000000200 */
[----:B------:R-:W4:Y:S01]  /*18530*/  LDSM.16.M88.4 R20, [R192] ;  /* 0x00000000c014783b */ /* 0x000f220000000200 */
[----:B-1----:R-:W-:Y:S06]  /*18540*/  HMMA.16816.F32.BF16 R16, R8, R146, R16 ;  /* 0x000000920810723c */ /* 0x002fec0000041810 */
[----:B------:R-:W-:Y:S06]  /*18550*/  HMMA.16816.F32.BF16 R28, R24, R12, R28 ;  /* 0x0000000c181c723c */ /* 0x000fec000004181c */
[----:B------:R-:W-:Y:S01]  /*18560*/  HMMA.16816.F32.BF16 R4, R8, R144, R4 ;  /* 0x000000900804723c */ /* 0x000fe20000041804 */
[----:B------:R-:W-:Y:S05]  /*18570*/  LDSM.16.M88.4 R144, [R203+0x4000] ;  /* 0x00400000cb90783b */ /* 0x000fea0000000200 */
[C---:B------:R-:W-:Y:S01]  /*18580*/  HMMA.16816.F32.BF16 R156, R32.reuse, R166, R156 ;  /* 0x000000a6209c723c */ /* 0x040fe2000004189c */
[----:B------:R-:W1:Y:S05]  /*18590*/  LDSM.16.M88.4 R164, [R204+0xa000] ;  /* 0x00a00000cca4783b */ /* 0x000e6a0000000200 */
[C---:B------:R-:W-:Y:S06]  /*185a0*/  HMMA.16816.F32.BF16 R152, R32.reuse, R160, R152 ;  /* 0x000000a02098723c */ /* 0x040fec0000041898 */
[C---:B------:R-:W-:Y:S01]  /*185b0*/  HMMA.16816.F32.BF16 R148, R32.reuse, R162, R148 ;  /* 0x000000a22094723c */ /* 0x040fe20000041894 */
[----:B------:R-:W2:Y:S05]  /*185c0*/  LDSM.16.M88.4 R160, [R195+0x2800] ;  /* 0x00280000c3a0783b */ /* 0x000eaa0000000200 */
[C---:B-----5:R-:W-:Y:S06]  /*185d0*/  HMMA.16816.F32.BF16 R176, R32.reuse, R140, R176 ;  /* 0x0000008c20b0723c */ /* 0x060fec00000418b0 */
[----:B------:R-:W-:Y:S01]  /*185e0*/  HMMA.16816.F32.BF16 R172, R32, R142, R172 ;  /* 0x0000008e20ac723c */ /* 0x000fe200000418ac */
[----:B------:R-:W5:Y:S04]  /*185f0*/  LDSM.16.M88.4 R140, [R199+0x9000] ;  /* 0x00900000c78c783b */ /* 0x000f680000000200 */
[----:B------:R-:W5:Y:S01]  /*18600*/  LDSM.16.M88.4 R32, [R190] ;  /* 0x00000000be20783b */ /* 0x000f620000000200 */
[----:B------:R-:W-:Y:S06]  /*18610*/  HMMA.16816.F32.BF16 R16, R184, R238, R16 ;  /* 0x000000eeb810723c */ /* 0x000fec0000041810 */
[----:B---3--:R-:W-:Y:S06]  /*18620*/  HMMA.16816.F32.BF16 R28, R8, R180, R28 ;  /* 0x000000b4081c723c */ /* 0x008fec000004181c */
[----:B------:R-:W-:Y:S01]  /*18630*/  HMMA.16816.F32.BF16 R4, R184, R236, R4 ;  /* 0x000000ecb804723c */ /* 0x000fe20000041804 */
[----:B------:R-:W-:Y:S05]  /*18640*/  LDSM.16.M88.4 R236, [R204+0xa800] ;  /* 0x00a80000ccec783b */ /* 0x000fea0000000200 */
[C---:B------:R-:W-:Y:S01]  /*18650*/  HMMA.16816.F32.BF16 R156, R24.reuse, R14, R156 ;  /* 0x0000000e189c723c */ /* 0x040fe2000004189c */
[----:B------:R-:W3:Y:S05]  /*18660*/  LDSM.16.M88.4 R12, [R199+0x9800] ;  /* 0x00980000c70c783b */ /* 0x000eea0000000200 */
[C---:B----4-:R-:W-:Y:S06]  /*18670*/  HMMA.16816.F32.BF16 R152, R24.reuse, R20, R152 ;  /* 0x000000141898723c */ /* 0x050fec0000041898 */
[----:B------:R-:W-:Y:S01]  /*18680*/  HMMA.16816.F32.BF16 R148, R24, R22, R148 ;  /* 0x000000161894723c */ /* 0x000fe20000041894 */
[----:B------:R-:W4:Y:S05]  /*18690*/  LDSM.16.M88.4 R20, [R195+0x3000] ;  /* 0x00300000c314783b */ /* 0x000f2a0000000200 */
[----:B-1----:R-:W-:Y:S06]  /*186a0*/  HMMA.16816.F32.BF16 R16, R168, R166, R16 ;  /* 0x000000a6a810723c */ /* 0x002fec0000041810 */
[C---:B------:R-:W-:Y:S06]  /*186b0*/  HMMA.16816.F32.BF16 R176, R24.reuse, R232, R176 ;  /* 0x000000e818b0723c */ /* 0x040fec00000418b0 */
[----:B------:R-:W-:Y:S01]  /*186c0*/  HMMA.16816.F32.BF16 R172, R24, R234, R172 ;  /* 0x000000ea18ac723c */ /* 0x000fe200000418ac */
[----:B------:R-:W-:Y:S04]  /*186d0*/  LDSM.16.M88.4 R24, [R201+0x4000] ;  /* 0x00400000c918783b */ /* 0x000fe80000000200 */
[----:B------:R-:W1:Y:S01]  /*186e0*/  LDSM.16.M88.4 R232, [R199+0xa000] ;  /* 0x00a00000c7e8783b */ /* 0x000e620000000200 */
[----:B--2---:R-:W-:Y:S06]  /*186f0*/  HMMA.16816.F32.BF16 R28, R184, R160, R28 ;  /* 0x000000a0b81c723c */ /* 0x004fec000004181c */
[----:B------:R-:W-:Y:S01]  /*18700*/  HMMA.16816.F32.BF16 R4, R168, R164, R4 ;  /* 0x000000a4a804723c */ /* 0x000fe20000041804 */
[----:B------:R-:W-:Y:S05]  /*18710*/  LDSM.16.M88.4 R164, [R204+0xb000] ;  /* 0x00b00000cca4783b */ /* 0x000fea0000000200 */
[C---:B------:R-:W-:Y:S01]  /*18720*/  HMMA.16816.F32.BF16 R156, R8.reuse, R182, R156 ;  /* 0x000000b6089c723c */ /* 0x040fe2000004189c */
[----:B------:R-:W2:Y:S05]  /*18730*/  LDSM.16.M88.4 R180, [R195+0x3800] ;  /* 0x00380000c3b4783b */ /* 0x000eaa0000000200 */
[C---:B-----5:R-:W-:Y:S06]  /*18740*/  HMMA.16816.F32.BF16 R152, R8.reuse, R140, R152 ;  /* 0x0000008c0898723c */ /* 0x060fec0000041898 */
[----:B------:R-:W-:Y:S01]  /*18750*/  HMMA.16816.F32.BF16 R148, R8, R142, R148 ;  /* 0x0000008e0894723c */ /* 0x000fe20000041894 */
[----:B------:R-:W5:Y:S05]  /*18760*/  LDSM.16.M88.4 R140, [R189] ;  /* 0x00000000bd8c783b */ /* 0x000f6a0000000200 */
[----:B------:R-:W-:Y:S06]  /*18770*/  HMMA.16816.F32.BF16 R16, R144, R34, R16 ;  /* 0x000000229010723c */ /* 0x000fec0000041810 */
[C---:B---3--:R-:W-:Y:S06]  /*18780*/  HMMA.16816.F32.BF16 R176, R8.reuse, R12, R176 ;  /* 0x0000000c08b0723c */ /* 0x048fec00000418b0 */
[----:B------:R-:W-:Y:S01]  /*18790*/  HMMA.16816.F32.BF16 R172, R8, R14, R172 ;  /* 0x0000000e08ac723c */ /* 0x000fe200000418ac */
[----:B------:R-:W-:Y:S04]  /*187a0*/  LDSM.16.M88.4 R12, [R200+0x4000] ;  /* 0x00400000c80c783b */ /* 0x000fe80000000200 */
[----:B------:R-:W3:Y:S01]  /*187b0*/  LDSM.16.M88.4 R8, [R195+0x4000] ;  /* 0x00400000c308783b */ /* 0x000ee20000000200 */
[----:B------:R-:W-:Y:S06]  /*187c0*/  HMMA.16816.F32.BF16 R28, R168, R236, R28 ;  /* 0x000000eca81c723c */ /* 0x000fec000004181c */
[----:B------:R-:W-:Y:S01]  /*187d0*/  HMMA.16816.F32.BF16 R4, R144, R32, R4 ;  /* 0x000000209004723c */ /* 0x000fe20000041804 */
[----:B------:R-:W-:Y:S05]  /*187e0*/  LDSM.16.M88.4 R32, [R188] ;  /* 0x00000000bc20783b */ /* 0x000fea0000000200 */
[C---:B------:R-:W-:Y:S01]  /*187f0*/  HMMA.16816.F32.BF16 R156, R184.reuse, R162, R156 ;  /* 0x000000a2b89c723c */ /* 0x040fe2000004189c */
[----:B------:R-:W3:Y:S05]  /*18800*/  LDSM.16.M88.4 R160, [R204+0xb800] ;  /* 0x00b80000cca0783b */ /* 0x000eea0000000200 */
[C---:B----4-:R-:W-:Y:S06]  /*18810*/  HMMA.16816.F32.BF16 R152, R184.reuse, R20, R152 ;  /* 0x00000014b898723c */ /* 0x050fec0000041898 */
[----:B------:R-:W-:Y:S01]  /*18820*/  HMMA.16816.F32.BF16 R148, R184, R22, R148 ;  /* 0x00000016b894723c */ /* 0x000fe20000041894 */
[----:B------:R-:W4:Y:S05]  /*18830*/  LDSM.16.M88.4 R20, [R199+0xa800] ;  /* 0x00a80000c714783b */ /* 0x000f2a0000000200 */
[----:B-1----:R-:W-:Y:S06]  /*18840*/  HMMA.16816.F32.BF16 R16, R24, R234, R16 ;  /* 0x000000ea1810723c */ /* 0x002fec0000041810 */
[C---:B--2---:R-:W-:Y:S06]  /*18850*/  HMMA.16816.F32.BF16 R176, R184.reuse, R180, R176 ;  /* 0x000000b4b8b0723c */ /* 0x044fec00000418b0 */
[----:B------:R-:W-:Y:S01]  /*18860*/  HMMA.16816.F32.BF16 R172, R184, R182, R172 ;  /* 0x000000b6b8ac723c */ /* 0x000fe200000418ac */
[----:B------:R-:W1:Y:S05]  /*18870*/  LDSM.16.M88.4 R180, [R136] ;  /* 0x0000000088b4783b */ /* 0x000e6a0000000200 */
[----:B-----5:R-:W-:Y:S06]  /*18880*/  HMMA.16816.F32.BF16 R28, R144, R140, R28 ;  /* 0x0000008c901c723c */ /* 0x020fec000004181c */
[----:B------:R-:W-:Y:S06]  /*18890*/  HMMA.16816.F32.BF16 R4, R24, R232, R4 ;  /* 0x000000e81804723c */ /* 0x000fec0000041804 */
[C---:B------:R-:W-:Y:S06]  /*188a0*/  HMMA.16816.F32.BF16 R156, R168.reuse, R238, R156 ;  /* 0x000000eea89c723c */ /* 0x040fec000004189c */
[C---:B------:R-:W-:Y:S06]  /*188b0*/  HMMA.16816.F32.BF16 R152, R168.reuse, R164, R152 ;  /* 0x000000a4a898723c */ /* 0x040fec0000041898 */
[----:B------:R-:W-:Y:S01]  /*188c0*/  HMMA.16816.F32.BF16 R164, R168, R166, R148 ;  /* 0x000000a6a8a4723c */ /* 0x000fe20000041894 */
[----:B------:R-:W2:Y:S05]  /*188d0*/  LDSM.16.M88.4 R148, [R195+0x4800] ;  /* 0x00480000c394783b */ /* 0x000eaa0000000200 */
[----:B---3--:R-:W-:Y:S06]  /*188e0*/  HMMA.16816.F32.BF16 R16, R12, R10, R16 ;  /* 0x0000000a0c10723c */ /* 0x008fec0000041810 */
[C---:B------:R-:W-:Y:S06]  /*188f0*/  HMMA.16816.F32.BF16 R176, R168.reuse, R160, R176 ;  /* 0x000000a0a8b0723c */ /* 0x040fec00000418b0 */
[----:B------:R-:W-:Y:S06]  /*18900*/  HMMA.16816.F32.BF16 R172, R168, R162, R172 ;  /* 0x000000a2a8ac723c */ /* 0x000fec00000418ac */
[----:B----4-:R-:W-:Y:S06]  /*18910*/  HMMA.16816.F32.BF16 R28, R24, R20, R28 ;  /* 0x00000014181c723c */ /* 0x010fec000004181c */
[----:B------:R-:W-:Y:S01]  /*18920*/  HMMA.16816.F32.BF16 R4, R12, R8, R4 ;  /* 0x000000080c04723c */ /* 0x000fe20000041804 */
[----:B------:R-:W-:Y:S05]  /*18930*/  LDSM.16.M88.4 R8, [R199+0xb800] ;  /* 0x00b80000c708783b */ /* 0x000fea0000000200 */
[----:B------:R-:W-:Y:S01]  /*18940*/  HMMA.16816.F32.BF16 R156, R144, R142, R156 ;  /* 0x0000008e909c723c */ /* 0x000fe2000004189c */
[----:B------:R-:W3:Y:S01]  /*18950*/  LDSM.16.M88.4 R140, [R199+0xb000] ;  /* 0x00b00000c78c783b */ /* 0x000ee20000000200 */
[----:B------:R-:W-:-:S04]  /*18960*/  FMUL.FTZ R16, R16, R134 ;  /* 0x0000008610107220 */ /* 0x000fc80000410000 */
[C---:B------:R-:W-:Y:S06]  /*18970*/  HMMA.16816.F32.BF16 R152, R144.reuse, R32, R152 ;  /* 0x000000209098723c */ /* 0x040fec0000041898 */
[C---:B------:R-:W-:Y:S06]  /*18980*/  HMMA.16816.F32.BF16 R164, R144.reuse, R34, R164 ;  /* 0x0000002290a4723c */ /* 0x040fec00000418a4 */
[----:B-1----:R-:W-:Y:S01]  /*18990*/  HMMA.16816.F32.BF16 R176, R144, R180, R176 ;  /* 0x000000b490b0723c */ /* 0x002fe200000418b0 */
[----:B------:R-:W-:-:S05]  /*189a0*/  FMUL.FTZ R4, R4, R134 ;  /* 0x0000008604047220 */ /* 0x000fca0000410000 */
[----:B--2---:R-:W-:Y:S01]  /*189b0*/  HMMA.16816.F32.BF16 R28, R12, R148, R28 ;  /* 0x000000940c1c723c */ /* 0x004fe2000004181c */
[----:B------:R1:W-:Y:S05]  /*189c0*/  MUFU.TANH R149, R16 ;  /* 0x0000001000957308 */ /* 0x0003ea0000002400 */
[----:B------:R-:W-:Y:S01]  /*189d0*/  HMMA.16816.F32.BF16 R172, R144, R182, R172 ;  /* 0x000000b690ac723c */ /* 0x000fe200000418ac */
[-C--:B------:R-:W-:Y:S01]  /*189e0*/  FMUL.FTZ R135, R5, R134.reuse ;  /* 0x0000008605877220 */ /* 0x080fe20000410000 */
[-C--:B------:R-:W-:Y:S01]  /*189f0*/  FMUL.FTZ R35, R6, R134.reuse ;  /* 0x0000008606237220 */ /* 0x080fe20000410000 */
[----:B------:R2:W-:Y:S01]  /*18a00*/  MUFU.TANH R33, R4 ;  /* 0x0000000400217308 */ /* 0x0005e20000002400 */
[----:B------:R-:W-:-:S02]  /*18a10*/  FMUL.FTZ R137, R7, R134 ;  /* 0x0000008607897220 */ /* 0x000fc40000410000 */
[C---:B------:R-:W-:Y:S01]  /*18a20*/  HMMA.16816.F32.BF16 R156, R24.reuse, R22, R156 ;  /* 0x00000016189c723c */ /* 0x040fe2000004189c */
[----:B------:R-:W4:Y:S01]  /*18a30*/  LDSM.16.M88.4 R20, [R195+0x5800] ;  /* 0x00580000c314783b */ /* 0x000f220000000200 */
[----:B-1----:R-:W1:Y:S03]  /*18a40*/  S2R R16, SR_TID.X ;  /* 0x0000000000107919 */ /* 0x002e660000002100 */
[----:B--2---:R-:W2:Y:S01]  /*18a50*/  LDSM.16.M88.4 R4, [R195+0x5000] ;  /* 0x00500000c304783b */ /* 0x004ea20000000200 */
[C---:B---3--:R-:W-:Y:S06]  /*18a60*/  HMMA.16816.F32.BF16 R152, R24.reuse, R140, R152 ;  /* 0x0000008c1898723c */ /* 0x048fec0000041898 */
[C---:B------:R-:W-:Y:S06]  /*18a70*/  HMMA.16816.F32.BF16 R164, R24.reuse, R142, R164 ;  /* 0x0000008e18a4723c */ /* 0x040fec00000418a4 */
[C---:B------:R-:W-:Y:S06]  /*18a80*/  HMMA.16816.F32.BF16 R176, R24.reuse, R8, R176 ;  /* 0x0000000818b0723c */ /* 0x040fec00000418b0 */
[----:B------:R-:W-:Y:S01]  /*18a90*/  HMMA.16816.F32.BF16 R172, R24, R10, R172 ;  /* 0x0000000a18ac723c */ /* 0x000fe200000418ac */
[----:B------:R-:W3:Y:S01]  /*18aa0*/  MUFU.TANH R135, R135 ;  /* 0x0000008700877308 */ /* 0x000ee20000002400 */
[-C--:B------:R-:W-:Y:S01]  /*18ab0*/  FMUL.FTZ R18, R18, R134.reuse ;  /* 0x0000008612127220 */ /* 0x080fe20000410000 */
[-C--:B------:R-:W-:Y:S01]  /*18ac0*/  FMUL.FTZ R17, R17, R134.reuse ;  /* 0x0000008611117220 */ /* 0x080fe20000410000 */
[-C--:B------:R-:W-:Y:S01]  /*18ad0*/  FMUL.FTZ R19, R19, R134.reuse ;  /* 0x0000008613137220 */ /* 0x080fe20000410000 */
[----:B-1----:R-:W-:Y:S01]  /*18ae0*/  IMAD.SHL.U32 R8, R16, 0x2, RZ ;  /* 0x0000000210087824 */ /* 0x002fe200078e00ff */
[----:B------:R-:W-:Y:S01]  /*18af0*/  HMMA.16816.F32.BF16 R156, R12, R150, R156 ;  /* 0x000000960c9c723c */ /* 0x000fe2000004189c */
[----:B------:R-:W-:Y:S01]  /*18b00*/  FMUL.FTZ R28, R28, R134 ;  /* 0x000000861c1c7220 */ /* 0x000fe20000410000 */
[----:B------:R-:W-:-:S04]  /*18b10*/  DEPBAR.LE SB0, 0x0 ;  /* 0x000080000000791a */ /* 0x000fc80000000000 */
[----:B------:R-:W-:Y:S01]  /*18b20*/  LOP3.LUT R8, R8, 0x6, RZ, 0xc0, !PT ;  /* 0x0000000608087812 */ /* 0x000fe200078ec0ff */
[----:B------:R-:W1:Y:S04]  /*18b30*/  MUFU.TANH R137, R137 ;  /* 0x0000008900897308 */ /* 0x000e680000002400 */
[----:B------:R-:W-:Y:S01]  /*18b40*/  IMAD R8, R223, 0x40, R8 ;  /* 0x00000040df087824 */ /* 0x000fe200078e0208 */
[C---:B----4-:R-:W-:Y:S06]  /*18b50*/  HMMA.16816.F32.BF16 R176, R12.reuse, R20, R176 ;  /* 0x000000140cb0723c */ /* 0x050fec00000418b0 */
[C---:B--2---:R-:W-:Y:S01]  /*18b60*/  HMMA.16816.F32.BF16 R152, R12.reuse, R4, R152 ;  /* 0x000000040c98723c */ /* 0x044fe20000041898 */
[----:B------:R-:W2:Y:S05]  /*18b70*/  MUFU.TANH R141, R18 ;  /* 0x00000012008d7308 */ /* 0x000eaa0000002400 */
[----:B------:R-:W-:Y:S01]  /*18b80*/  HMMA.16816.F32.BF16 R164, R12, R6, R164 ;  /* 0x000000060ca4723c */ /* 0x000fe200000418a4 */
[----:B------:R-:W-:-:S05]  /*18b90*/  VIADD R4, R8, 0x1 ;  /* 0x0000000108047836 */ /* 0x000fca0000000000 */
[----:B------:R-:W-:Y:S01]  /*18ba0*/  HMMA.16816.F32.BF16 R172, R12, R22, R172 ;  /* 0x000000160cac723c */ /* 0x000fe200000418ac */
[C---:B------:R-:W-:Y:S01]  /*18bb0*/  ISETP.GE.AND P4, PT, R4.reuse, R2, PT ;  /* 0x000000020400720c */ /* 0x040fe20003f86270 */
[----:B------:R-:W4:Y:S01]  /*18bc0*/  MUFU.TANH R17, R17 ;  /* 0x0000001100117308 */ /* 0x000f220000002400 */
[----:B------:R-:W-:Y:S02]  /*18bd0*/  ISETP.GE.AND P5, PT, R4, R3, PT ;  /* 0x000000030400720c */ /* 0x000fe40003fa6270 */
[----:B------:R-:W-:Y:S01]  /*18be0*/  I2FP.F32.S32 R4, R4 ;  /* 0x0000000400047245 */ /* 0x000fe20000201400 */
[----:B------:R-:W-:Y:S02]  /*18bf0*/  VIADD R10, R8, 0x8 ;  /* 0x00000008080a7836 */ /* 0x000fe40000000000 */
[----:B------:R-:W-:Y:S02]  /*18c00*/  FMUL.FTZ R11, R30, R134 ;  /* 0x000000861e0b7220 */ /* 0x000fe40000410000 */
[----:B------:R-:W5:Y:S01]  /*18c10*/  MUFU.TANH R19, R19 ;  /* 0x0000001300137308 */ /* 0x000f620000002400 */
[CC--:B---3--:R-:W-:Y:S01]  /*18c20*/  FFMA.FTZ R12, R0.reuse, R4.reuse, R135 ;  /* 0x00000004000c7223 */ /* 0x0c8fe20000010087 */
[----:B-1----:R-:W-:Y:S01]  /*18c30*/  FFMA.FTZ R6, R0, R4, R137 ;  /* 0x0000000400067223 */ /* 0x002fe20000010089 */
[----:B------:R-:W-:-:S02]  /*18c40*/  VIADD R4, R8, 0x9 ;  /* 0x0000000908047836 */ /* 0x000fc40000000000 */
[----:B------:R-:W-:Y:S01]  /*18c50*/  FMUL.FTZ R9, R29, R134 ;  /* 0x000000861d097220 */ /* 0x000fe20000410000 */
[C---:B------:R-:W-:Y:S01]  /*18c60*/  ISETP.GE.AND P1, PT, R10.reuse, R2, PT ;  /* 0x000000020a00720c */ /* 0x040fe20003f26270 */
[----:B------:R-:W-:Y:S01]  /*18c70*/  FMUL.FTZ R5, R31, R134 ;  /* 0x000000861f057220 */ /* 0x000fe20000410000 */
[-C--:B------:R-:W-:Y:S01]  /*18c80*/  ISETP.GE.AND P6, PT, R10, R3.reuse, PT ;  /* 0x000000030a00720c */ /* 0x080fe20003fc6270 */
[----:B------:R-:W1:Y:S01]  /*18c90*/  MUFU.TANH R143, R28 ;  /* 0x0000001c008f7308 */ /* 0x000e620000002400 */
[----:B------:R-:W-:Y:S02]  /*18ca0*/  I2FP.F32.S32 R10, R10 ;  /* 0x0000000a000a7245 */ /* 0x000fe40000201400 */
[----:B------:R-:W-:Y:S02]  /*18cb0*/  FSEL R12, R12, -INF , !P4 ;  /* 0xff8000000c0c7808 */ /* 0x000fe40006000000 */
[----:B------:R-:W-:Y:S02]  /*18cc0*/  FSEL R6, R6, -INF , !P5 ;  /* 0xff80000006067808 */ /* 0x000fe40006800000 */
[C---:B------:R-:W-:Y:S01]  /*18cd0*/  ISETP.GE.AND P4, PT, R4.reuse, R2, PT ;  /* 0x000000020400720c */ /* 0x040fe20003f86270 */
[----:B------:R-:W3:Y:S01]  /*18ce0*/  MUFU.TANH R11, R11 ;  /* 0x0000000b000b7308 */ /* 0x000ee20000002400 */
[----:B------:R-:W-:Y:S01]  /*18cf0*/  ISETP.GE.AND P5, PT, R4, R3, PT ;  /* 0x000000030400720c */ /* 0x000fe20003fa6270 */
[C---:B------:R-:W-:Y:S01]  /*18d00*/  FFMA.FTZ R16, R0.reuse, R10, R149 ;  /* 0x0000000a00107223 */ /* 0x040fe20000010095 */
[----:B------:R-:W-:Y:S01]  /*18d10*/  I2FP.F32.S32 R4, R4 ;  /* 0x0000000400047245 */ /* 0x000fe20000201400 */
[----:B--2---:R-:W-:Y:S01]  /*18d20*/  FFMA.FTZ R10, R0, R10, R141 ;  /* 0x0000000a000a7223 */ /* 0x004fe2000001008d */
[-C--:B------:R-:W-:Y:S01]  /*18d30*/  FMUL.FTZ R7, R156, R134.reuse ;  /* 0x000000869c077220 */ /* 0x080fe20000410000 */
[----:B------:R-:W-:-:S02]  /*18d40*/  FMUL.FTZ R13, R158, R134 ;  /* 0x000000869e0d7220 */ /* 0x000fc40000410000 */
[----:B------:R-:W2:Y:S01]  /*18d50*/  MUFU.TANH R9, R9 ;  /* 0x0000000900097308 */ /* 0x000ea20000002400 */
[----:B------:R-:W-:Y:S02]  /*18d60*/  VIADD R180, R8, 0x10 ;  /* 0x0000001008b47836 */ /* 0x000fe40000000000 */
[----:B----4-:R-:W-:Y:S01]  /*18d70*/  FFMA.FTZ R14, R0, R4, R17 ;  /* 0x00000004000e7223 */ /* 0x010fe20000010011 */
[-C--:B------:R-:W-:Y:S01]  /*18d80*/  FMUL.FTZ R21, R157, R134.reuse ;  /* 0x000000869d157220 */ /* 0x080fe20000410000 */
[----:B------:R-:W-:-:S03]  /*18d90*/  FMUL.FTZ R23, R159, R134 ;  /* 0x000000869f177220 */ /* 0x000fc60000410000 */
[----:B------:R-:W4:Y:S01]  /*18da0*/  MUFU.TANH R5, R5 ;  /* 0x0000000500057308 */ /* 0x000f220000002400 */
        /* <DEDUP_REMOVED lines=15> */
[----:B------:R-:W-:Y:S01]  /*18ea0*/  FMUL.FTZ R175, R175, R134 ;  /* 0x00000086afaf7220 */ /* 0x000fe20000410000 */
[----:B-----5:R-:W-:Y:S01]  /*18eb0*/  FFMA.FTZ R4, R0, R4, R19 ;  /* 0x0000000400047223 */ /* 0x020fe20000010013 */
[----:B------:R-:W-:Y:S01]  /*18ec0*/  VIADD R134, R8, 0x11 ;  /* 0x0000001108867836 */ /* 0x000fe20000000000 */
[----:B------:R-:W-:-:S02]  /*18ed0*/  FSEL R16, R16, -INF , !P1 ;  /* 0xff80000010107808 */ /* 0x000fc40004800000 */
[----:B------:R-:W-:Y:S01]  /*18ee0*/  FSEL R10, R10, -INF , !P6 ;  /* 0xff8000000a0a7808 */ /* 0x000fe20007000000 */
[----:B------:R-:W5:Y:S01]  /*18ef0*/  MUFU.TANH R7, R7 ;  /* 0x0000000700077308 */ /* 0x000f620000002400 */
[C---:B------:R-:W-:Y:S02]  /*18f00*/  ISETP.GE.AND P1, PT, R180.reuse, R2, PT ;  /* 0x00000002b400720c */ /* 0x040fe40003f26270 */
[----:B------:R-:W-:Y:S02]  /*18f10*/  ISETP.GE.AND P6, PT, R180, R3, PT ;  /* 0x00000003b400720c */ /* 0x000fe40003fc6270 */
[----:B------:R-:W-:-:S03]  /*18f20*/  I2FP.F32.S32 R180, R180 ;  /* 0x000000b400b47245 */ /* 0x000fc60000201400 */
[----:B------:R-:W5:Y:S01]  /*18f30*/  MUFU.TANH R13, R13 ;  /* 0x0000000d000d7308 */ /* 0x000f620000002400 */
[----:B------:R-:W-:Y:S02]  /*18f40*/  FSEL R14, R14, -INF , !P4 ;  /* 0xff8000000e0e7808 */ /* 0x000fe40006000000 */
[----:B------:R-:W-:Y:S02]  /*18f50*/  FSEL R4, R4, -INF , !P5 ;  /* 0xff80000004047808 */ /* 0x000fe40006800000 */
[C---:B------:R-:W-:Y:S02]  /*18f60*/  ISETP.GE.AND P4, PT, R134.reuse, R2, PT ;  /* 0x000000028600720c */ /* 0x040fe40003f86270 */
[----:B------:R-:W-:Y:S01]  /*18f70*/  ISETP.GE.AND P5, PT, R134, R3, PT ;  /* 0x000000038600720c */ /* 0x000fe20003fa6270 */
[----:B------:R-:W5:Y:S01]  /*18f80*/  MUFU.TANH R21, R21 ;  /* 0x0000001500157308 */ /* 0x000f620000002400 */
[----:B------:R-:W-:Y:S01]  /*18f90*/  I2FP.F32.S32 R134, R134 ;  /* 0x0000008600867245 */ /* 0x000fe20000201400 */
[CC--:B-1----:R-:W-:Y:S01]  /*18fa0*/  FFMA.FTZ R143, R0.reuse, R180.reuse, R143 ;  /* 0x000000b4008f7223 */ /* 0x0c2fe2000001008f */
[----:B---3--:R-:W-:Y:S01]  /*18fb0*/  FFMA.FTZ R180, R0, R180, R11 ;  /* 0x000000b400b47223 */ /* 0x008fe2000001000b */
[----:B------:R-:W-:-:S04]  /*18fc0*/  VIADD R11, R8, 0x18 ;  /* 0x00000018080b7836 */ /* 0x000fc80000000000 */
[----:B------:R-:W1:Y:S01]  /*18fd0*/  MUFU.TANH R23, R23 ;  /* 0x0000001700177308 */ /* 0x000e620000002400 */
[CC--:B--2---:R-:W-:Y:S01]  /*18fe0*/  FFMA.FTZ R178, R0.reuse, R134.reuse, R9 ;  /* 0x0000008600b27223 */ /* 0x0c4fe20000010009 */
[----:B----4-:R-:W-:Y:S01]  /*18ff0*/  FFMA.FTZ R134, R0, R134, R5 ;  /* 0x0000008600867223 */ /* 0x010fe20000010005 */
[----:B------:R-:W-:Y:S01]  /*19000*/  VIADD R20, R8, 0x19 ;  /* 0x0000001908147836 */ /* 0x000fe20000000000 */
[----:B------:R-:W-:-:S04]  /*19010*/  I2FP.F32.S32 R9, R11 ;  /* 0x0000000b00097245 */ /* 0x000fc80000201400 */
[----:B------:R-:W2:Y:S01]  /*19020*/  MUFU.TANH R25, R25 ;  /* 0x0000001900197308 */ /* 0x000ea20000002400 */
[----:B------:R-:W-:Y:S02]  /*19030*/  FSEL R178, R178, -INF , !P4 ;  /* 0xff800000b2b27808 */ /* 0x000fe40006000000 */
[----:B------:R-:W-:-:S05]  /*19040*/  FSEL R134, R134, -INF , !P5 ;  /* 0xff80000086867808 */ /* 0x000fca0006800000 */
[----:B------:R-:W3:Y:S01]  /*19050*/  MUFU.TANH R27, R154 ;  /* 0x0000009a001b7308 */ /* 0x000ee20000002400 */
[----:B------:R-:W-:Y:S01]  /*19060*/  ISETP.GE.AND P4, PT, R20, R2, PT ;  /* 0x000000021400720c */ /* 0x000fe20003f86270 */
[----:B-----5:R-:W-:Y:S01]  /*19070*/  FFMA.FTZ R7, R0, R9, R7 ;  /* 0x0000000900077223 */ /* 0x020fe20000010007 */
[----:B------:R-:W-:Y:S01]  /*19080*/  ISETP.GE.AND P5, PT, R20, R3, PT ;  /* 0x000000031400720c */ /* 0x000fe20003fa6270 */
[----:B------:R-:W-:Y:S01]  /*19090*/  FFMA.FTZ R13, R0, R9, R13 ;  /* 0x00000009000d7223 */ /* 0x000fe2000001000d */
[----:B------:R-:W-:Y:S01]  /*190a0*/  FSEL R182, R143, -INF , !P1 ;  /* 0xff8000008fb67808 */ /* 0x000fe20004800000 */
[----:B------:R-:W-:Y:S01]  /*190b0*/  VIADD R9, R8, 0x20 ;  /* 0x0000002008097836 */ /* 0x000fe20000000000 */
[----:B------:R-:W-:Y:S01]  /*190c0*/  FSEL R180, R180, -INF , !P6 ;  /* 0xff800000b4b47808 */ /* 0x000fe20007000000 */
[----:B------:R-:W4:Y:S01]  /*190d0*/  MUFU.TANH R153, R153 ;  /* 0x0000009900997308 */ /* 0x000f220000002400 */
[----:B------:R-:W-:Y:S02]  /*190e0*/  I2FP.F32.S32 R20, R20 ;  /* 0x0000001400147245 */ /* 0x000fe40000201400 */
[----:B------:R-:W-:-:S02]  /*190f0*/  ISETP.GE.AND P1, PT, R11, R2, PT ;  /* 0x000000020b00720c */ /* 0x000fc40003f26270 */
[----:B------:R-:W-:-:S03]  /*19100*/  ISETP.GE.AND P6, PT, R11, R3, PT ;  /* 0x000000030b00720c */ /* 0x000fc60003fc6270 */
[----:B------:R-:W5:Y:S01]  /*19110*/  MUFU.TANH R155, R155 ;  /* 0x0000009b009b7308 */ /* 0x000f620000002400 */
[CC--:B------:R-:W-:Y:S01]  /*19120*/  FFMA.FTZ R21, R0.reuse, R20.reuse, R21 ;  /* 0x0000001400157223 */ /* 0x0c0fe20000010015 */
[----:B-1----:R-:W-:Y:S01]  /*19130*/  FFMA.FTZ R23, R0, R20, R23 ;  /* 0x0000001400177223 */ /* 0x002fe20000010017 */
[----:B------:R-:W-:Y:S01]  /*19140*/  FSEL R142, R7, -INF , !P1 ;  /* 0xff800000078e7808 */ /* 0x000fe20004800000 */
[----:B------:R-:W-:Y:S01]  /*19150*/  VIADD R148, R8, 0x21 ;  /* 0x0000002108947836 */ /* 0x000fe20000000000 */
[----:B------:R-:W-:Y:S02]  /*19160*/  FSEL R234, R13, -INF , !P6 ;  /* 0xff8000000dea7808 */ /* 0x000fe40007000000 */
[C---:B------:R-:W-:Y:S01]  /*19170*/  ISETP.GE.AND P1, PT, R9.reuse, R2, PT ;  /* 0x000000020900720c */ /* 0x040fe20003f26270 */
[----:B------:R-:W1:Y:S01]  /*19180*/  MUFU.TANH R17, R164 ;  /* 0x000000a400117308 */ /* 0x000e620000002400 */
[----:B------:R-:W-:Y:S02]  /*19190*/  ISETP.GE.AND P6, PT, R9, R3, PT ;  /* 0x000000030900720c */ /* 0x000fe40003fc6270 */
[----:B------:R-:W-:-:S02]  /*191a0*/  I2FP.F32.S32 R9, R9 ;  /* 0x0000000900097245 */ /* 0x000fc40000201400 */
[----:B------:R-:W-:-:S03]  /*191b0*/  FSEL R140, R21, -INF , !P4 ;  /* 0xff800000158c7808 */ /* 0x000fc60006000000 */
[----:B------:R-:W1:Y:S01]  /*191c0*/  MUFU.TANH R5, R166 ;  /* 0x000000a600057308 */ /* 0x000e620000002400 */
[----:B------:R-:W-:Y:S01]  /*191d0*/  FSEL R184, R23, -INF , !P5 ;  /* 0xff80000017b87808 */ /* 0x000fe20006800000 */
[-C--:B--2---:R-:W-:Y:S01]  /*191e0*/  FFMA.FTZ R25, R0, R9.reuse, R25 ;  /* 0x0000000900197223 */ /* 0x084fe20000010019 */
[----:B------:R-:W-:Y:S01]  /*191f0*/  ISETP.GE.AND P4, PT, R148, R2, PT ;  /* 0x000000029400720c */ /* 0x000fe20003f86270 */
[----:B---3--:R-:W-:Y:S01]  /*19200*/  FFMA.FTZ R27, R0, R9, R27 ;  /* 0x00000009001b7223 */ /* 0x008fe2000001001b */
[----:B------:R-:W-:Y:S01]  /*19210*/  ISETP.GE.AND P5, PT, R148, R3, PT ;  /* 0x000000039400720c */ /* 0x000fe20003fa6270 */
[----:B------:R-:W-:Y:S01]  /*19220*/  VIADD R146, R8, 0x28 ;  /* 0x0000002808927836 */ /* 0x000fe20000000000 */
[----:B------:R-:W-:Y:S01]  /*19230*/  I2FP.F32.S32 R148, R148 ;  /* 0x0000009400947245 */ /* 0x000fe20000201400 */
[----:B------:R-:W2:Y:S01]  /*19240*/  MUFU.TANH R165, R165 ;  /* 0x000000a500a57308 */ /* 0x000ea20000002400 */
[----:B------:R-:W-:Y:S02]  /*19250*/  FSEL R232, R25, -INF , !P1 ;  /* 0xff80000019e87808 */ /* 0x000fe40004800000 */
[----:B------:R-:W-:Y:S01]  /*19260*/  FSEL R150, R27, -INF , !P6 ;  /* 0xff8000001b967808 */ /* 0x000fe20007000000 */
[----:B----4-:R-:W-:-:S04]  /*19270*/  FFMA.FTZ R153, R0, R148, R153 ;  /* 0x0000009400997223 */ /* 0x010fc80000010099 */
[----:B------:R-:W3:Y:S01]  /*19280*/  MUFU.TANH R167, R167 ;  /* 0x000000a700a77308 */ /* 0x000ee20000002400 */
[----:B-----5:R-:W-:Y:S01]  /*19290*/  FFMA.FTZ R148, R0, R148, R155 ;  /* 0x0000009400947223 */ /* 0x020fe2000001009b */
[----:B------:R-:W-:Y:S01]  /*192a0*/  ISETP.GE.AND P1, PT, R146, R2, PT ;  /* 0x000000029200720c */ /* 0x000fe20003f26270 */
[----:B------:R-:W-:Y:S01]  /*192b0*/  VIADD R144, R8, 0x29 ;  /* 0x0000002908907836 */ /* 0x000fe20000000000 */
[----:B------:R-:W-:Y:S02]  /*192c0*/  ISETP.GE.AND P6, PT, R146, R3, PT ;  /* 0x000000039200720c */ /* 0x000fe40003fc6270 */
[----:B------:R-:W-:Y:S02]  /*192d0*/  I2FP.F32.S32 R146, R146 ;  /* 0x0000009200927245 */ /* 0x000fe40000201400 */
[----:B------:R-:W-:Y:S01]  /*192e0*/  MUFU.TANH R177, R177 ;  /* 0x000000b100b17308 */ /* 0x000fe20000002400 */
[----:B------:R-:W-:Y:S02]  /*192f0*/  FSEL R186, R153, -INF , !P4 ;  /* 0xff80000099ba7808 */ /* 0x000fe40006000000 */
[----:B------:R-:W-:Y:S01]  /*19300*/  FSEL R148, R148, -INF , !P5 ;  /* 0xff80000094947808 */ /* 0x000fe20006800000 */
[----:B-1----:R-:W-:-:S04]  /*19310*/  FFMA.FTZ R17, R0, R146, R17 ;  /* 0x0000009200117223 */ /* 0x002fc80000010011 */
[----:B------:R1:W4:Y:S01]  /*19320*/  MUFU.TANH R9, R18 ;  /* 0x0000001200097308 */ /* 0x0003220000002400 */
[----:B------:R-:W-:Y:S01]  /*19330*/  ISETP.GE.AND P4, PT, R144, R2, PT ;  /* 0x000000029000720c */ /* 0x000fe20003f86270 */
[----:B------:R-:W-:Y:S01]  /*19340*/  FFMA.FTZ R146, R0, R146, R5 ;  /* 0x0000009200927223 */ /* 0x000fe20000010005 */
[----:B------:R-:W-:Y:S01]  /*19350*/  ISETP.GE.AND P5, PT, R144, R3, PT ;  /* 0x000000039000720c */ /* 0x000fe20003fa6270 */
[C---:B------:R-:W-:Y:S01]  /*19360*/  VIADD R5, R8.reuse, 0x30 ;  /* 0x0000003008057836 */ /* 0x040fe20000000000 */
[----:B------:R-:W-:Y:S01]  /*19370*/  I2FP.F32.S32 R144, R144 ;  /* 0x0000009000907245 */ /* 0x000fe20000201400 */
[----:B------:R-:W-:Y:S02]  /*19380*/  VIADD R11, R8, 0x31 ;  /* 0x00000031080b7836 */ /* 0x000fe40000000000 */
[----:B------:R-:W5:Y:S01]  /*19390*/  MUFU.TANH R7, R176 ;  /* 0x000000b000077308 */ /* 0x000f620000002400 */
[----:B------:R-:W-:Y:S01]  /*193a0*/  FSEL R154, R17, -INF , !P1 ;  /* 0xff800000119a7808 */ /* 0x000fe20004800000 */
[----:B--2---:R-:W-:Y:S01]  /*193b0*/  FFMA.FTZ R152, R0, R144, R165 ;  /* 0x0000009000987223 */ /* 0x004fe200000100a5 */
[----:B------:R-:W-:-:S05]  /*193c0*/  FSEL R146, R146, -INF , !P6 ;  /* 0xff80000092927808 */ /* 0x000fca0007000000 */
[----:B------:R-:W2:Y:S01]  /*193d0*/  MUFU.TANH R179, R179 ;  /* 0x000000b300b37308 */ /* 0x000ea20000002400 */
[----:B---3--:R-:W-:Y:S01]  /*193e0*/  FFMA.FTZ R144, R0, R144, R167 ;  /* 0x0000009000907223 */ /* 0x008fe200000100a7 */
[C---:B------:R-:W-:Y:S02]  /*193f0*/  ISETP.GE.AND P1, PT, R5.reuse, R2, PT ;  /* 0x000000020500720c */ /* 0x040fe40003f26270 */
[----:B------:R-:W-:Y:S02]  /*19400*/  ISETP.GE.AND P6, PT, R5, R3, PT ;  /* 0x000000030500720c */ /* 0x000fe40003fc6270 */
[----:B------:R-:W-:Y:S02]  /*19410*/  I2FP.F32.S32 R13, R5 ;  /* 0x00000005000d7245 */ /* 0x000fe40000201400 */
[----:B------:R3:W3:Y:S01]  /*19420*/  MUFU.TANH R5, R172 ;  /* 0x000000ac00057308 */ /* 0x0006e20000002400 */
[----:B-1----:R-:W-:Y:S02]  /*19430*/  I2FP.F32.S32 R18, R11 ;  /* 0x0000000b00127245 */ /* 0x002fe40000201400 */
[----:B------:R-:W-:Y:S01]  /*19440*/  FSEL R152, R152, -INF , !P4 ;  /* 0xff80000098987808 */ /* 0x000fe20006000000 */
[----:B----4-:R-:W-:Y:S01]  /*19450*/  FFMA.FTZ R9, R0, R13, R9 ;  /* 0x0000000d00097223 */ /* 0x010fe20000010009 */
[----:B------:R-:W-:-:S03]  /*19460*/  FSEL R144, R144, -INF , !P5 ;  /* 0xff80000090907808 */ /* 0x000fc60006800000 */
[----:B------:R-:W1:Y:S01]  /*19470*/  MUFU.TANH R15, R15 ;  /* 0x0000000f000f7308 */ /* 0x000e620000002400 */
[C---:B------:R-:W-:Y:S01]  /*19480*/  ISETP.GE.AND P4, PT, R11.reuse, R2, PT ;  /* 0x000000020b00720c */ /* 0x040fe20003f86270 */
[-C--:B------:R-:W-:Y:S01]  /*19490*/  FFMA.FTZ R174, R0, R18.reuse, R177 ;  /* 0x0000001200ae7223 */ /* 0x080fe200000100b1 */
[----:B------:R-:W-:Y:S01]  /*194a0*/  ISETP.GE.AND P5, PT, R11, R3, PT ;  /* 0x000000030b00720c */ /* 0x000fe20003fa6270 */
[----:B------:R-:W-:Y:S02]  /*194b0*/  VIADD R11, R8, 0x38 ;  /* 0x00000038080b7836 */ /* 0x000fe40000000000 */
[C---:B-----5:R-:W-:Y:S01]  /*194c0*/  FFMA.FTZ R7, R0.reuse, R13, R7 ;  /* 0x0000000d00077223 */ /* 0x060fe20000010007 */
[----:B--2---:R-:W-:Y:S01]  /*194d0*/  FFMA.FTZ R170, R0, R18, R179 ;  /* 0x0000001200aa7223 */ /* 0x004fe200000100b3 */
[----:B------:R-:W-:Y:S02]  /*194e0*/  FSEL R174, R174, -INF , !P4 ;  /* 0xff800000aeae7808 */ /* 0x000fe40006000000 */
[----:B---3--:R-:W-:-:S02]  /*194f0*/  FSEL R172, R9, -INF , !P6 ;  /* 0xff80000009ac7808 */ /* 0x008fc40007000000 */
[C---:B------:R-:W-:Y:S02]  /*19500*/  ISETP.GE.AND P6, PT, R11.reuse, R2, PT ;  /* 0x000000020b00720c */ /* 0x040fe40003fc6270 */
[----:B------:R-:W-:Y:S02]  /*19510*/  ISETP.GE.AND P4, PT, R11, R3, PT ;  /* 0x000000030b00720c */ /* 0x000fe40003f86270 */
[----:B------:R-:W-:Y:S02]  /*19520*/  I2FP.F32.S32 R11, R11 ;  /* 0x0000000b000b7245 */ /* 0x000fe40000201400 */
[----:B------:R-:W-:Y:S02]  /*19530*/  I2FP.F32.S32 R18, R8 ;  /* 0x0000000800127245 */ /* 0x000fe40000201400 */
[----:B------:R-:W-:Y:S01]  /*19540*/  FSEL R176, R7, -INF , !P1 ;  /* 0xff80000007b07808 */ /* 0x000fe20004800000 */
[-C--:B------:R-:W-:Y:S01]  /*19550*/  FFMA.FTZ R5, R0, R11.reuse, R5 ;  /* 0x0000000b00057223 */ /* 0x080fe20000010005 */
[----:B------:R-:W-:Y:S01]  /*19560*/  FSEL R170, R170, -INF , !P5 ;  /* 0xff800000aaaa7808 */ /* 0x000fe20006800000 */
[----:B-1----:R-:W-:Y:S01]  /*19570*/  FFMA.FTZ R15, R0, R11, R15 ;  /* 0x0000000b000f7223 */ /* 0x002fe2000001000f */
[----:B------:R-:W-:-:S02]  /*19580*/  ISETP.GE.AND P1, PT, R8, R2, PT ;  /* 0x000000020800720c */ /* 0x000fc40003f26270 */
[C---:B------:R-:W-:Y:S01]  /*19590*/  ISETP.GE.AND P5, PT, R8.reuse, R3, PT ;  /* 0x000000030800720c */ /* 0x040fe20003fa6270 */
[----:B------:R-:W-:Y:S01]  /*195a0*/  VIADD R8, R8, 0x39 ;  /* 0x0000003908087836 */ /* 0x000fe20000000000 */
[----:B------:R-:W1:Y:S01]  /*195b0*/  MUFU.TANH R35, R35 ;  /* 0x0000002300237308 */ /* 0x000e620000002400 */
[----:B------:R-:W-:Y:S01]  /*195c0*/  FFMA.FTZ R33, R0, R18, R33 ;  /* 0x0000001200217223 */ /* 0x000fe20000010021 */
[----:B------:R-:W-:Y:S02]  /*195d0*/  FSEL R171, R5, -INF , !P6 ;  /* 0xff80000005ab7808 */ /* 0x000fe40007000000 */
[----:B------:R-:W-:-:S04]  /*195e0*/  ISETP.GE.AND P6, PT, R8, R2, PT ;  /* 0x000000020800720c */ /* 0x000fc80003fc6270 */
[----:B------:R-:W2:Y:S01]  /*195f0*/  MUFU.TANH R173, R173 ;  /* 0x000000ad00ad7308 */ /* 0x000ea20000002400 */
[----:B------:R-:W-:Y:S02]  /*19600*/  FSEL R166, R15, -INF , !P4 ;  /* 0xff8000000fa67808 */ /* 0x000fe40006000000 */
[----:B------:R-:W-:-:S05]  /*19610*/  I2FP.F32.S32 R2, R8 ;  /* 0x0000000800027245 */ /* 0x000fca0000201400 */
[----:B------:R-:W3:Y:S01]  /*19620*/  MUFU.TANH R175, R175 ;  /* 0x000000af00af7308 */ /* 0x000ee20000002400 */
[----:B------:R-:W-:Y:S01]  /*19630*/  BAR.SYNC.DEFER_BLOCKING 0x0 ;  /* 0x0000000000007b1d */ /* 0x000fe20000010000 */
[----:B------:R-:W-:Y:S02]  /*19640*/  ISETP.GE.AND P4, PT, R8, R3, PT ;  /* 0x000000030800720c */ /* 0x000fe40003f86270 */
[----:B------:R-:W-:Y:S02]  /*19650*/  FSEL R8, R33, -INF , !P1 ;  /* 0xff80000021087808 */ /* 0x000fe40004800000 */
[----:B------:R-:W-:Y:S01]  /*19660*/  ISETP.GT.AND P1, PT, R223, R214, PT ;  /* 0x000000d6df00720c */ /* 0x000fe20003f24270 */
[C---:B-1----:R-:W-:Y:S01]  /*19670*/  FFMA.FTZ R35, R0.reuse, R18, R35 ;  /* 0x0000001200237223 */ /* 0x042fe20000010023 */
[----:B--2---:R-:W-:Y:S01]  /*19680*/  FFMA.FTZ R169, R0, R2, R173 ;  /* 0x0000000200a97223 */ /* 0x004fe200000100ad */
[----:B------:R-:W-:Y:S01]  /*19690*/  BSSY B1, `(.L_x_4402) ;  /* 0x00000d0000017945 */ /* 0x000fe20003800000 */
[----:B------:R-:W-:-:S02]  /*196a0*/  IMAD.MOV.U32 R160, RZ, RZ, R240 ;  /* 0x000000ffffa07224 */ /* 0x000fc400078e00f0 */
[----:B---3--:R-:W-:Y:S01]  /*196b0*/  FFMA.FTZ R165, R0, R2, R175 ;  /* 0x0000000200a57223 */ /* 0x008fe200000100af */
[----:B------:R-:W-:Y:S01]  /*196c0*/  IMAD.MOV.U32 R161, RZ, RZ, R241 ;  /* 0x000000ffffa17224 */ /* 0x000fe200078e00f1 */
[----:B------:R-:W-:Y:S02]  /*196d0*/  FSEL R2, R35, -INF , !P5 ;  /* 0xff80000023027808 */ /* 0x000fe40006800000 */
[----:B------:R-:W-:Y:S02]  /*196e0*/  FSEL R169, R169, -INF , !P6 ;  /* 0xff800000a9a97808 */ /* 0x000fe40007000000 */
[----:B------:R-:W-:Y:S01]  /*196f0*/  FSEL R165, R165, -INF , !P4 ;  /* 0xff800000a5a57808 */ /* 0x000fe20006000000 */
[----:B------:R-:W-:Y:S06]  /*19700*/  @!P1 BRA `(.L_x_4403) ;  /* 0x0000000c00209947 */ /* 0x000fec0003800000 */
[----:B------:R-:W-:Y:S04]  /*19710*/  BSSY B0, `(.L_x_4404) ;  /* 0x000004c000007945 */ /* 0x000fe80003800000 */
[----:B------:R-:W-:Y:S05]  /*19720*/  @!P0 BRA `(.L_x_4405) ;  /* 0x0000000400148947 */ /* 0x000fea0003800000 */
[----:B------:R-:W-:Y:S02]  /*19730*/  R2UR UR4, R230 ;  /* 0x00000000e60472ca */ /* 0x000fe400000e0000 */
[----:B------:R-:W-:-:S13]  /*19740*/  R2UR UR5, R231 ;  /* 0x00000000e70572ca */ /* 0x000fda00000e0000 */
[----:B------:R-:W2:Y:S01]  /*19750*/  LD.E R20, desc[UR4][R138.64+0x170] ;  /* 0x000170048a147980 */ /* 0x000ea2000c101900 */
[----:B------:R-:W-:Y:S01]  /*19760*/  IMAD.SHL.U32 R5, R223, 0x40, RZ ;  /* 0x00000040df057824 */ /* 0x000fe200078e00ff */
[C---:B------:R-:W-:Y:S02]  /*19770*/  R2UR UR14, R230.reuse ;  /* 0x00000000e60e72ca */ /* 0x040fe400000e0000 */
[----:B------:R-:W-:Y:S01]  /*19780*/  R2UR UR15, R231 ;  /* 0x00000000e70f72ca */ /* 0x000fe200000e0000 */
[----:B------:R-:W-:Y:S01]  /*19790*/  VIADD R11, R5, 0xffffffc0 ;  /* 0xffffffc0050b7836 */ /* 0x000fe20000000000 */
[C---:B------:R-:W-:Y:S02]  /*197a0*/  R2UR UR12, R230.reuse ;  /* 0x00000000e60c72ca */ /* 0x040fe400000e0000 */
[----:B------:R-:W-:Y:S02]  /*197b0*/  R2UR UR13, R231 ;  /* 0x00000000e70d72ca */ /* 0x000fe400000e0000 */
[----:B------:R-:W-:-:S02]  /*197c0*/  R2UR UR10, R230 ;  /* 0x00000000e60a72ca */ /* 0x000fc400000e0000 */
[----:B------:R-:W-:Y:S02]  /*197d0*/  R2UR UR11, R231 ;  /* 0x00000000e70b72ca */ /* 0x000fe400000e0000 */
        /* <DEDUP_REMOVED lines=16> */
[----:B------:R-:W-:Y:S02]  /*198e0*/  IMAD R18, R13, R7, R18 ;  /* 0x000000070d127224 */ /* 0x000fe400078e0212 */
[----:B------:R-:W-:-:S03]  /*198f0*/  IMAD.HI.U32 R22, R15, R3, RZ ;  /* 0x000000030f167227 */ /* 0x000fc600078e00ff */
[----:B------:R-:W-:Y:S01]  /*19900*/  ISETP.GT.U32.AND P5, PT, R9, R18, PT ;  /* 0x000000120900720c */ /* 0x000fe20003fa4070 */
[----:B------:R-:W-:Y:S01]  /*19910*/  IMAD R24, R22, R7, R3 ;  /* 0x0000000716187224 */ /* 0x000fe200078e0203 */
[----:B------:R-:W-:-:S04]  /*19920*/  LOP3.LUT R7, RZ, R20, RZ, 0x33, !PT ;  /* 0x00000014ff077212 */ /* 0x000fc800078e33ff */
[----:B------:R-:W-:-:S07]  /*19930*/  ISETP.GT.U32.AND P4, PT, R9, R24, PT ;  /* 0x000000180900720c */ /* 0x000fce0003f84070 */
[----:B------:R-:W-:Y:S02]  /*19940*/  @!P5 IMAD.IADD R18, R18, 0x1, -R9 ;  /* 0x000000011212d824 */ /* 0x000fe400078e0a09 */
[----:B------:R-:W-:Y:S01]  /*19950*/  @!P5 VIADD R13, R13, 0x1 ;  /* 0x000000010d0dd836 */ /* 0x000fe20000000000 */
[----:B------:R-:W-:Y:S02]  /*19960*/  ISETP.GE.AND P5, PT, R5, RZ, PT ;  /* 0x000000ff0500720c */ /* 0x000fe40003fa6270 */
[-C--:B------:R-:W-:Y:S01]  /*19970*/  ISETP.GE.U32.AND P0, PT, R18, R9.reuse, PT ;  /* 0x000000091200720c */ /* 0x080fe20003f06070 */
[----:B------:R-:W-:Y:S01]  /*19980*/  @!P4 VIADD R22, R22, 0x1 ;  /* 0x000000011616c836 */ /* 0x000fe20000000000 */
[-C--:B------:R-:W-:Y:S02]  /*19990*/  @!P4 IADD3 R24, R24, -R9.reuse, RZ ;  /* 0x800000091818c210 */ /* 0x080fe40007ffe0ff */
[----:B------:R-:W-:Y:S02]  /*199a0*/  ISETP.NE.AND P4, PT, R20, RZ, PT ;  /* 0x000000ff1400720c */ /* 0x000fe40003f85270 */
[----:B------:R-:W-:-:S02]  /*199b0*/  ISETP.GE.U32.AND P6, PT, R24, R9, PT ;  /* 0x000000091800720c */ /* 0x000fc40003fc6070 */
[----:B------:R-:W2:Y:S05]  /*199c0*/  LD.E.64 R24, desc[UR10][R138.64+0x20] ;  /* 0x0000200a8a187980 */ /* 0x000eaa000c101b00 */
[----:B------:R-:W-:Y:S01]  /*199d0*/  @P0 VIADD R13, R13, 0x1 ;  /* 0x000000010d0d0836 */ /* 0x000fe20000000000 */
[----:B------:R-:W-:-:S03]  /*199e0*/  ISETP.GE.AND P0, PT, R11, RZ, PT ;  /* 0x000000ff0b00720c */ /* 0x000fc60003f06270 */
[----:B------:R-:W-:Y:S02]  /*199f0*/  @!P5 IMAD.MOV R13, RZ, RZ, -R13 ;  /* 0x000000ffff0dd224 */ /* 0x000fe400078e0a0d */
[----:B------:R-:W-:-:S03]  /*19a00*/  @P6 IADD3 R22, R22, 0x1, RZ ;  /* 0x0000000116166810 */ /* 0x000fc60007ffe0ff */
[----:B------:R-:W-:-:S05]  /*19a10*/  SEL R5, R7, R13, !P4 ;  /* 0x0000000d07057207 */ /* 0x000fca0006000000 */
[----:B------:R-:W-:Y:S02]  /*19a20*/  @!P0 IMAD.MOV R22, RZ, RZ, -R22 ;  /* 0x000000ffff168224 */ /* 0x000fe400078e0a16 */
[----:B------:R-:W-:-:S03]  /*19a30*/  IMAD.WIDE R28, R5, 0x4, R224 ;  /* 0x00000004051c7825 */ /* 0x000fc600078e02e0 */
[----:B------:R-:W-:Y:S02]  /*19a40*/  SEL R7, R7, R22, !P4 ;  /* 0x0000001607077207 */ /* 0x000fe40006000000 */
[----:B------:R-:W3:Y:S03]  /*19a50*/  LD.E.64 R22, desc[UR4][R138.64+0x38] ;  /* 0x000038048a167980 */ /* 0x000ee6000c101b00 */
[----:B------:R-:W-:Y:S01]  /*19a60*/  IMAD.WIDE R26, R7, 0x4, R224 ;  /* 0x00000004071a7825 */ /* 0x000fe200078e02e0 */
[----:B------:R-:W4:Y:S04]  /*19a70*/  LD.E R18, desc[UR14][R28.64] ;  /* 0x0000000e1c127980 */ /* 0x000f28000c101900 */
[----:B------:R-:W4:Y:S01]  /*19a80*/  LD.E R3, desc[UR12][R26.64] ;  /* 0x0000000c1a037980 */ /* 0x000f22000c101900 */
[----:B------:R-:W-:-:S05]  /*19a90*/  IADD3 R7, R5, -R7, RZ ;  /* 0x8000000705077210 */ /* 0x000fca0007ffe0ff */
[----:B------:R-:W-:-:S05]  /*19aa0*/  IMAD R7, R20, R7, -0x40 ;  /* 0xffffffc014077424 */ /* 0x000fca00078e0207 */
[----:B------:R-:W-:Y:S01]  /*19ab0*/  SHF.R.S32.HI R20, RZ, 0x1f, R7 ;  /* 0x0000001fff147819 */ /* 0x000fe20000011407 */
[----:B---3--:R-:W-:-:S04]  /*19ac0*/  IMAD R5, R23, R7, RZ ;  /* 0x0000000717057224 */ /* 0x008fc800078e02ff */
[C---:B------:R-:W-:Y:S02]  /*19ad0*/  IMAD R20, R22.reuse, R20, R5 ;  /* 0x0000001416147224 */ /* 0x040fe400078e0205 */
[----:B----4-:R-:W-:Y:S02]  /*19ae0*/  IMAD.IADD R3, R3, 0x1, -R18 ;  /* 0x0000000103037824 */ /* 0x010fe400078e0a12 */
        /* <DEDUP_REMOVED lines=9> */
.L_x_4405:
[----:B------:R-:W-:Y:S02]  /*19b80*/  R2UR UR4, R230 ;  /* 0x00000000e60472ca */ /* 0x000fe400000e0000 */
[----:B------:R-:W-:-:S13]  /*19b90*/  R2UR UR5, R231 ;  /* 0x00000000e70572ca */ /* 0x000fda00000e0000 */
[----:B------:R-:W2:Y:S02]  /*19ba0*/  LD.E R7, desc[UR4][R138.64+0x38] ;  /* 0x000038048a077980 */ /* 0x000ea4000c101900 */
[----:B--2---:R-:W-:-:S05]  /*19bb0*/  IMAD.U32 R7, R7, -0x40, RZ ;  /* 0xffffffc007077824 */ /* 0x004fca00078e00ff */
[----:B------:R-:W-:Y:S02]  /*19bc0*/  SHF.R.S32.HI R22, RZ, 0x1f, R7 ;  /* 0x0000001fff167819 */ /* 0x000fe40000011407 */
.L_x_4406:
[----:B------:R-:W-:Y:S05]  /*19bd0*/  BSYNC B0 ;  /* 0x0000000000007941 */ /* 0x000fea0003800000 */
.L_x_4404:
        /* <DEDUP_REMOVED lines=11> */
[----:B------:R-:W-:Y:S02]  /*19c90*/  IADD3 R5, P4, P0, R212, R212, R7 ;  /* 0x000000d4d4057210 */ /* 0x000fe4000789e007 */
[--C-:B------:R-:W-:Y:S02]  /*19ca0*/  LEA.HI.X R29, R7, R215, R22.reuse, 0x1, P6 ;  /* 0x000000d7071d7211 */ /* 0x100fe400030f0c16 */
[----:B------:R-:W-:Y:S02]  /*19cb0*/  IADD3.X R18, R213, R213, R22, P4, P0 ;  /* 0x000000d5d5127210 */ /* 0x000fe400027e0416 */
[----:B------:R-:W-:Y:S01]  /*19cc0*/  @!P5 R2UR UR4, R230 ;  /* 0x00000000e604d2ca */ /* 0x000fe200000e0000 */
[----:B------:R-:W-:Y:S01]  /*19cd0*/  @P3 IMAD.MOV.U32 R19, RZ, RZ, R29 ;  /* 0x000000ffff133224 */ /* 0x000fe200078e001d */
[----:B------:R-:W-:-:S02]  /*19ce0*/  @!P5 R2UR UR5, R231 ;  /* 0x00000000e705d2ca */ /* 0x000fc400000e0000 */
[CC--:B------:R-:W-:Y:S02]  /*19cf0*/  @!P5 LEA R32, P6, R5.reuse, R216.reuse, 0x1 ;  /* 0x000000d80520d211 */ /* 0x0c0fe400078c08ff */
[CC--:B------:R-:W-:Y:S02]  /*19d00*/  @P3 LEA R30, P0, R5.reuse, R216.reuse, 0x1 ;  /* 0x000000d8051e3211 */ /* 0x0c0fe400078008ff */
[CCC-:B------:R-:W-:Y:S02]  /*19d10*/  @!P5 LEA.HI.X R33, R5.reuse, R215.reuse, R18.reuse, 0x1, P6 ;  /* 0x000000d70521d211 */ /* 0x1c0fe400030f0c12 */
[C---:B------:R-:W-:Y:S02]  /*19d20*/  @P3 LEA.HI.X R31, R5.reuse, R215, R18, 0x1, P0 ;  /* 0x000000d7051f3211 */ /* 0x040fe400000f0c12 */
[C---:B------:R-:W-:Y:S02]  /*19d30*/  @P2 LEA R20, P4, R5.reuse, R216, 0x1 ;  /* 0x000000d805142211 */ /* 0x040fe400078808ff */
[-C--:B------:R-:W-:Y:S01]  /*19d40*/  IADD3 R3, P6, R5, R212.reuse, RZ ;  /* 0x000000d405037210 */ /* 0x080fe20007fde0ff */
        /* <DEDUP_REMOVED lines=9> */
[----:B------:R-:W-:Y:S01]  /*19de0*/  @P2 LEA.HI.X R21, R5, R215, R18, 0x1, P4 ;  /* 0x000000d705152211 */ /* 0x000fe200020f0c12 */
[----:B------:R-:W-:Y:S01]  /*19df0*/  IMAD.X R18, R18, 0x1, R213, P6 ;  /* 0x0000000112127824 */ /* 0x000fe200030e06d5 */
[CC--:B------:R-:W-:Y:S02]  /*19e00*/  @!P5 LEA R34, P6, R3.reuse, R216.reuse, 0x1 ;  /* 0x000000d80322d211 */ /* 0x0c0fe400078c08ff */
[CC--:B------:R-:W-:Y:S02]  /*19e10*/  @P3 LEA R158, P4, R3.reuse, R216.reuse, 0x1 ;  /* 0x000000d8039e3211 */ /* 0x0c0fe400078808ff */
[----:B------:R-:W-:-:S02]  /*19e20*/  @P2 LEA R156, P0, R3, R216, 0x1 ;  /* 0x000000d8039c2211 */ /* 0x000fc400078008ff */
[C---:B------:R-:W-:Y:S02]  /*19e30*/  @P2 R2UR UR4, R230.reuse ;  /* 0x00000000e60422ca */ /* 0x040fe400000e0000 */
[----:B------:R-:W-:Y:S02]  /*19e40*/  @P2 R2UR UR5, R231 ;  /* 0x00000000e70522ca */ /* 0x000fe400000e0000 */
[CCC-:B------:R-:W-:Y:S02]  /*19e50*/  @!P5 LEA.HI.X R35, R3.reuse, R215.reuse, R18.reuse, 0x1, P6 ;  /* 0x000000d70323d211 */ /* 0x1c0fe400030f0c12 */
[CCC-:B------:R-:W-:Y:S02]  /*19e60*/  @P3 LEA.HI.X R159, R3.reuse, R215.reuse, R18.reuse, 0x1, P4 ;  /* 0x000000d7039f3211 */ /* 0x1c0fe400020f0c12 */
[----:B------:R-:W-:Y:S01]  /*19e70*/  @P2 LEA.HI.X R157, R3, R215, R18, 0x1, P0 ;  /* 0x000000d7039d2211 */ /* 0x000fe200000f0c12 */
[----:B------:R-:W-:Y:S01]  /*19e80*/  @P3 IMAD.MOV.U32 R18, RZ, RZ, R28 ;  /* 0x000000ffff123224 */ /* 0x000fe200078e001c */
[----:B------:R-:W-:-:S02]  /*19e90*/  @!P5 R2UR UR14, R230 ;  /* 0x00000000e60ed2ca */ /* 0x000fc400000e0000 */
        /* <DEDUP_REMOVED lines=8> */
[----:B------:R-:W-:Y:S01]  /*19f20*/  @!P5 LEA R162, P6, R7, R216, 0x1 ;  /* 0x000000d807a2d211 */ /* 0x000fe200078c08ff */
[----:B------:R-:W-:Y:S01]  /*19f30*/  IMAD.MOV.U32 R216, RZ, RZ, R28 ;  /* 0x000000ffffd87224 */ /* 0x000fe200078e001c */
[----:B------:R-:W-:Y:S02]  /*19f40*/  @P2 R2UR UR10, R230 ;  /* 0x00000000e60a22ca */ /* 0x000fe400000e0000 */
[----:B------:R-:W-:-:S02]  /*19f50*/  @P2 R2UR UR11, R231 ;  /* 0x00000000e70b22ca */ /* 0x000fc400000e0000 */
[----:B------:R-:W-:Y:S01]  /*19f60*/  @!P5 LEA.HI.X R163, R7, R215, R22, 0x1, P6 ;  /* 0x000000d707a3d211 */ /* 0x000fe200030f0c16 */
[--C-:B------:R-:W-:Y:S01]  /*19f70*/  IMAD.MOV.U32 R215, RZ, RZ, R29.reuse ;  /* 0x000000ffffd77224 */ /* 0x100fe200078e001d */
        /* <DEDUP_REMOVED lines=65> */
.L_x_4403:
[----:B------:R-:W-:Y:S05]  /*1a390*/  BSYNC B1 ;  /* 0x0000000000017941 */ /* 0x000fea0003800000 */
.L_x_4402:
        /* <DEDUP_REMOVED lines=58> */
[----:B------:R-:W2:Y:S01]  /*1a740*/  LDSM.16.MT88.4 R16, [R208+0xc000] ;  /* 0x00c00000d010783b */ /* 0x000ea20000004200 */
[----:B------:R-:W-:Y:S01]  /*1a750*/  FSEL R6, R159, RZ, P2 ;  /* 0x000000ff9f067208 */ /* 0x000fe20001000000 */
[-C--:B------:R-:W-:Y:S01]  /*1a760*/  FFMA.FTZ R138, R2, R168.reuse, -R167 ;  /* 0x000000a8028a7223 */ /* 0x080fe200000108a7 */
[-CC-:B------:R-:W-:Y:S01]  /*1a770*/  FFMA.FTZ R139, R12, R168.reuse, -R173.reuse ;  /* 0x000000a80c8b7223 */ /* 0x180fe200000108ad */
[-C--:B------:R-:W-:Y:S01]  /*1a780*/  FFMA.FTZ R137, R14, R168.reuse, -R173 ;  /* 0x000000a80e897223 */ /* 0x080fe200000108ad */
[-CC-:B------:R-:W-:Y:S01]  /*1a790*/  FFMA.FTZ R2, R10, R168.reuse, -R167.reuse ;  /* 0x000000a80a027223 */ /* 0x180fe200000108a7 */
[----:B------:R-:W-:Y:S01]  /*1a7a0*/  FADD.FTZ R5, R133, -R6 ;  /* 0x8000000685057221 */ /* 0x000fe20000010000 */
[-C--:B------:R-:W-:Y:S01]  /*1a7b0*/  FFMA.FTZ R163, R4, R168.reuse, -R167 ;  /* 0x000000a804a37223 */ /* 0x080fe200000108a7 */
[----:B------:R-:W-:Y:S01]  /*1a7c0*/  MUFU.EX2 R157, R157 ;  /* 0x0000009d009d7308 */ /* 0x000fe20000000800 */
[----:B------:R-:W3:Y:S01]  /*1a7d0*/  LDSM.16.MT88.4 R8, [R209+0xc000] ;  /* 0x00c00000d108783b */ /* 0x000ee20000004200 */
[----:B------:R-:W-:Y:S01]  /*1a7e0*/  FMUL.FTZ R164, R168, R5 ;  /* 0x00000005a8a47220 */ /* 0x000fe20000410000 */
        /* <DEDUP_REMOVED lines=18> */
[-CC-:B------:R-:W-:Y:S01]  /*1a910*/  FFMA.FTZ R175, R182, R168.reuse, -R173.reuse ;  /* 0x000000a8b6af7223 */ /* 0x180fe200000108ad */
[-C--:B------:R-:W-:Y:S01]  /*1a920*/  FFMA.FTZ R178, R178, R168.reuse, -R173 ;  /* 0x000000a8b2b27223 */ /* 0x080fe200000108ad */
[-CC-:B------:R-:W-:Y:S01]  /*1a930*/  FFMA.FTZ R182, R134, R168.reuse, -R167.reuse ;  /* 0x000000a886b67223 */ /* 0x180fe200000108a7 */
[----:B------:R-:W4:Y:S01]  /*1a940*/  MUFU.EX2 R137, R137 ;  /* 0x0000008900897308 */ /* 0x000f220000000800 */
[----:B-1----:R-:W-:Y:S01]  /*1a950*/  F2FP.BF16.F32.PACK_AB R4, R139, R157 ;  /* 0x0000009d8b04723e */ /* 0x002fe200000010ff */
[-CC-:B------:R-:W-:Y:S01]  /*1a960*/  FFMA.FTZ R181, R234, R168.reuse, -R167.reuse ;  /* 0x000000a8eab57223 */ /* 0x180fe200000108a7 */
[----:B------:R-:W-:Y:S01]  /*1a970*/  FFMA.FTZ R184, R184, R168, -R167 ;  /* 0x000000a8b8b87223 */ /* 0x000fe200000108a7 */
        /* <DEDUP_REMOVED lines=8> */
[-C--:B------:R-:W-:Y:S01]  /*1aa00*/  FFMA.FTZ R183, R232, R168.reuse, -R173 ;  /* 0x000000a8e8b77223 */ /* 0x080fe200000108ad */
[-CC-:B------:R-:W-:Y:S01]  /*1aa10*/  FFMA.FTZ R187, R150, R168.reuse, -R167.reuse ;  /* 0x000000a896bb7223 */ /* 0x180fe200000108a7 */
[-C--:B------:R-:W-:Y:S01]  /*1aa20*/  FFMA.FTZ R232, R148, R168.reuse, -R167 ;  /* 0x000000a894e87223 */ /* 0x080fe200000108a7 */
[--C-:B------:R-:W-:Y:S01]  /*1aa30*/  FFMA.FTZ R186, R186, R168, -R173.reuse ;  /* 0x000000a8baba7223 */ /* 0x100fe200000108ad */
[----:B------:R-:W1:Y:S01]  /*1aa40*/  MUFU.EX2 R3, R3 ;  /* 0x0000000300037308 */ /* 0x000e620000000800 */
[----:B----4-:R-:W-:Y:S01]  /*1aa50*/  F2FP.BF16.F32.PACK_AB R6, R137, R156 ;  /* 0x0000009c8906723e */ /* 0x010fe200000010ff */
[----:B------:R-:W-:Y:S01]  /*1aa60*/  LDSM.16.MT88.4 R148, [R209+0xf000] ;  /* 0x00f00000d194783b */ /* 0x000fe20000004200 */
        /* <DEDUP_REMOVED lines=303> */
.L_x_4398:
[----:B------:R-:W-:Y:S05]  /*1bd60*/  @!P1 BRA `(.L_x_4407) ;  /* 0x00000044005c9947 */ /* 0x000fea0003800000 */
[----:B------:R-:W-:Y:S02]  /*1bd70*/  MOV R3, R132 ;  /* 0x0000008400037202 */ /* 0x000fe40000000f00 */
[----:B------:R-:W-:-:S07]  /*1bd80*/  MOV R2, R133 ;  /* 0x0000008500027202 */ /* 0x000fce0000000f00 */
.L_x_4416:
        /* <DEDUP_REMOVED lines=81> */
.L_x_4409:
[----:B-1----:R-:W-:Y:S02]  /*1c2a0*/  R2UR UR4, R138 ;  /* 0x000000008a0472ca */ /* 0x002fe400000e0000 */
[----:B------:R-:W-:Y:S11]  /*1c2b0*/  R2UR UR5, R139 ;  /* 0x000000008b0572ca */ /* 0x000ff600000e0000 */
[----:B------:R-:W-:Y:S02]  /*1c2c0*/  @!UPT UIADD3 URZ, URZ, URZ, URZ ;  /* 0x0000003f3f3ff290 */ /* 0x000fe4000fffe03f */
[----:B--2---:R-:W2:Y:S02]  /*1c2d0*/  LD.E R8, desc[UR4][R132.64+0x40] ;  /* 0x0000400484087980 */ /* 0x004ea4000c101900 */
[----:B--2---:R-:W-:Y:S05]  /*1c2e0*/  IMAD.U32 R8, R8, -0x40, RZ ;  /* 0xffffffc008087824 */ /* 0x004fea00078e00ff */
[----:B------:R-:W-:Y:S02]  /*1c2f0*/  SHF.R.S32.HI R6, RZ, 0x1f, R8 ;  /* 0x0000001fff067819 */ /* 0x000fe40000011408 */
.L_x_4410:
[----:B------:R-:W-:Y:S05]  /*1c300*/  BSYNC B0 ;  /* 0x0000000000007941 */ /* 0x000fea0003800000 */
.L_x_4408:
        /* <DEDUP_REMOVED lines=251> */
[C---:B------:R-:W-:Y:S06]  /*1d2c0*/  HMMA.16816.F32.BF16 R16, R164.reuse, R154, R16 ;  /* 0x0000009aa410723c */ /* 0x040fec0000041810 */
[C---:B------:R-:W-:Y:S06]  /*1d2d0*/  HMMA.16816.F32.BF16 R20, R164.reuse, R156, R20 ;  /* 0x0000009ca414723c */ /* 0x040fec0000041814 */
[C---:B------:R-:W-:Y:S06]  /*1d2e0*/  HMMA.16816.F32.BF16 R24, R164.reuse, R158, R24 ;  /* 0x0000009ea418723c */ /* 0x040fec0000041818 */
[C---:B--2---:R-:W-:Y:S06]  /*1d2f0*/  HMMA.16816.F32.BF16 R28, R164.reuse, R160, R28 ;  /* 0x000000a0a41c723c */ /* 0x044fec000004181c */
[----:B------:R-:W-:Y:S05]  /*1d300*/  HMMA.16816.F32.BF16 R32, R164, R162, R32 ;  /* 0x000000a2a420723c */ /* 0x000fea0000041820 */
[----:B------:R-:W-:Y:S01]  /*1d310*/  IMAD.MOV.U32 R160, RZ, RZ, R230 ;  /* 0x000000ffffa07224 */ /* 0x000fe200078e00e6 */
[C---:B-1----:R-:W-:Y:S05]  /*1d320*/  HMMA.16816.F32.BF16 R4, R172.reuse, R176, R4 ;  /* 0x000000b0ac04723c */ /* 0x042fea0000041804 */
[----:B------:R-:W-:Y:S01]  /*1d330*/  IMAD.MOV.U32 R161, RZ, RZ, R231 ;  /* 0x000000ffffa17224 */ /* 0x000fe200078e00e7 */
        /* <DEDUP_REMOVED lines=74> */
[----:B------:R-:W1:Y:S10]  /*1d7e0*/  MUFU.TANH R7, R7 ;  /* 0x0000000700077308 */ /* 0x000e740000002400 */
[----:B------:R-:W1:Y:S10]  /*1d7f0*/  MUFU.TANH R5, R5 ;  /* 0x0000000500057308 */ /* 0x000e740000002400 */
        /* <DEDUP_REMOVED lines=85> */
.L_x_4414:
[----:B------:R-:W-:Y:S02]  /*1dd50*/  R2UR UR4, R138 ;  /* 0x000000008a0472ca */ /* 0x000fe400000e0000 */
[----:B------:R-:W-:Y:S11]  /*1dd60*/  R2UR UR5, R139 ;  /* 0x000000008b0572ca */ /* 0x000ff600000e0000 */
[----:B------:R-:W-:Y:S02]  /*1dd70*/  @!UPT UIADD3 URZ, URZ, URZ, URZ ;  /* 0x0000003f3f3ff290 */ /* 0x000fe4000fffe03f */
[----:B-1----:R-:W2:Y:S02]  /*1dd80*/  LD.E R12, desc[UR4][R132.64+0x38] ;  /* 0x00003804840c7980 */ /* 0x002ea4000c101900 */
[----:B--2---:R-:W-:Y:S05]  /*1dd90*/  IMAD.U32 R12, R12, -0x40, RZ ;  /* 0xffffffc00c0c7824 */ /* 0x004fea00078e00ff */
[----:B------:R-:W-:Y:S02]  /*1dda0*/  SHF.R.S32.HI R6, RZ, 0x1f, R12 ;  /* 0x0000001fff067819 */ /* 0x000fe4000001140c */
.L_x_4415:
[----:B------:R-:W-:Y:S05]  /*1ddb0*/  BSYNC B0 ;  /* 0x0000000000007941 */ /* 0x000fea0003800000 */
.L_x_4413:
        /* <DEDUP_REMOVED lines=68> */
[----:B------:R-:W-:Y:S02]  /*1e200*/  @P2 LEA R8, P0, R9, R216, 0x1 ;  /* 0x000000d809082211 */ /* 0x000fe400078008ff */
        /* <DEDUP_REMOVED lines=44> */
.L_x_4412:
[----:B------:R-:W-:Y:S05]  /*1e4d0*/  BSYNC B1 ;  /* 0x0000000000017941 */ /* 0x000fea0003800000 */
.L_x_4411:
[----:B------:R-:W-:Y:S01]  /*1e4e0*/  R2UR UR4, R138 ;  /* 0x000000008a0472ca */ /* 0x000fe200000e0000 */
[----:B------:R-:W3:Y:S01]  /*1e4f0*/  S2R R4, SR_TID.X ;  /* 0x0000000000047919 */ /* 0x000ee20000002100 */
[----:B------:R-:W-:Y:S01]  /*1e500*/  R2UR UR5, R139 ;  /* 0x000000008b0572ca */ /* 0x000fe200000e0000 */
[----:B-12---:R-:W-:Y:S08]  /*1e510*/  LDSM.16.MT88.4 R20, [R208+0xc000] ;  /* 0x00c00000d014783b */ /* 0x006ff00000004200 */
[----:B------:R-:W-:Y:S08]  /*1e520*/  LDSM.16.MT88.4 R28, [R207+0xc000] ;  /* 0x00c00000cf1c783b */ /* 0x000ff00000004200 */
[----:B------:R1:W2:Y:S01]  /*1e530*/  LD.E R134, desc[UR4][R132.64+0xdc] ;  /* 0x0000dc0484867980 */ /* 0x0002a2000c101900 */
[----:B---3--:R-:W-:Y:S04]  /*1e540*/  SHF.L.U32 R4, R4, 0x1, RZ ;  /* 0x0000000104047819 */ /* 0x008fe800000006ff */
[----:B------:R-:W-:Y:S04]  /*1e550*/  LOP3.LUT R4, R4, 0x6, RZ, 0xc0, !PT ;  /* 0x0000000604047812 */ /* 0x000fe800078ec0ff */
[----:B------:R-:W-:Y:S04]  /*1e560*/  LEA R4, R223, R4, 0x6 ;  /* 0x00000004df047211 */ /* 0x000fe800078e30ff */
[C---:B------:R-:W-:Y:S02]  /*1e570*/  IADD3 R11, R4.reuse, 0x10, RZ ;  /* 0x00000010040b7810 */ /* 0x040fe40007ffe0ff */
[C---:B------:R-:W-:Y:S02]  /*1e580*/  IADD3 R9, R4.reuse, 0x11, RZ ;  /* 0x0000001104097810 */ /* 0x040fe40007ffe0ff */
[----:B------:R-:W-:Y:S02]  /*1e590*/  I2FP.F32.S32 R11, R11 ;  /* 0x0000000b000b7245 */ /* 0x000fe40000201400 */
[C---:B------:R-:W-:Y:S02]  /*1e5a0*/  IADD3 R6, R4.reuse, 0x9, RZ ;  /* 0x0000000904067810 */ /* 0x040fe40007ffe0ff */
[----:B------:R-:W-:Y:S01]  /*1e5b0*/  IADD3 R14, R4, 0x1, RZ ;  /* 0x00000001040e7810 */ /* 0x000fe20007ffe0ff */
[CC--:B------:R-:W-:Y:S01]  /*1e5c0*/  FFMA.FTZ R146, R0.reuse, R11.reuse, R146 ;  /* 0x0000000b00927223 */ /* 0x0c0fe20000010092 */
[----:B------:R-:W-:Y:S01]  /*1e5d0*/  I2FP.F32.S32 R10, R4 ;  /* 0x00000004000a7245 */ /* 0x000fe20000201400 */
[----:B------:R-:W-:Y:S01]  /*1e5e0*/  FFMA.FTZ R176, R0, R11, R176 ;  /* 0x0000000b00b07223 */ /* 0x000fe200000100b0 */
[----:B------:R-:W-:Y:S02]  /*1e5f0*/  IADD3 R13, R4, 0x18, RZ ;  /* 0x00000018040d7810 */ /* 0x000fe40007ffe0ff */
[----:B------:R-:W-:Y:S01]  /*1e600*/  I2FP.F32.S32 R9, R9 ;  /* 0x0000000900097245 */ /* 0x000fe20000201400 */
[C---:B------:R-:W-:Y:S01]  /*1e610*/  FFMA.FTZ R167, R0.reuse, R10, R167 ;  /* 0x0000000a00a77223 */ /* 0x040fe200000100a7 */
[----:B------:R-:W-:Y:S01]  /*1e620*/  I2FP.F32.S32 R6, R6 ;  /* 0x0000000600067245 */ /* 0x000fe20000201400 */
[----:B------:R-:W-:Y:S01]  /*1e630*/  FFMA.FTZ R10, R0, R10, R163 ;  /* 0x0000000a000a7223 */ /* 0x000fe200000100a3 */
[----:B------:R-:W-:Y:S01]  /*1e640*/  IADD3 R11, R4, 0x19, RZ ;  /* 0x00000019040b7810 */ /* 0x000fe20007ffe0ff */
[CC--:B------:R-:W-:Y:S01]  /*1e650*/  FFMA.FTZ R144, R0.reuse, R9.reuse, R144 ;  /* 0x0000000900907223 */ /* 0x0c0fe20000010090 */
[----:B------:R-:W-:Y:S01]  /*1e660*/  I2FP.F32.S32 R14, R14 ;  /* 0x0000000e000e7245 */ /* 0x000fe20000201400 */
[C---:B------:R-:W-:Y:S01]  /*1e670*/  FFMA.FTZ R170, R0.reuse, R9, R170 ;  /* 0x0000000900aa7223 */ /* 0x040fe200000100aa */
[----:B------:R-:W-:Y:S01]  /*1e680*/  I2FP.F32.S32 R13, R13 ;  /* 0x0000000d000d7245 */ /* 0x000fe20000201400 */
[-C--:B------:R-:W-:Y:S01]  /*1e690*/  FFMA.FTZ R177, R0, R6.reuse, R177 ;  /* 0x0000000600b17223 */ /* 0x080fe200000100b1 */
[----:B------:R-:W-:Y:S01]  /*1e6a0*/  IADD3 R8, R4, 0x8, RZ ;  /* 0x0000000804087810 */ /* 0x000fe20007ffe0ff */
[C---:B------:R-:W-:Y:S01]  /*1e6b0*/  FFMA.FTZ R173, R0.reuse, R6, R173 ;  /* 0x0000000600ad7223 */ /* 0x040fe200000100ad */
[----:B------:R-:W-:Y:S01]  /*1e6c0*/  I2FP.F32.S32 R11, R11 ;  /* 0x0000000b000b7245 */ /* 0x000fe20000201400 */
[----:B------:R-:W-:Y:S01]  /*1e6d0*/  FFMA.FTZ R12, R0, R14, R169 ;  /* 0x0000000e000c7223 */ /* 0x000fe200000100a9 */
[----:B------:R-:W-:Y:S01]  /*1e6e0*/  IADD3 R9, R4, 0x20, RZ ;  /* 0x0000002004097810 */ /* 0x000fe20007ffe0ff */
[CC--:B------:R-:W-:Y:S01]  /*1e6f0*/  FFMA.FTZ R142, R0.reuse, R13.reuse, R142 ;  /* 0x0000000d008e7223 */ /* 0x0c0fe2000001008e */
[----:B------:R-:W-:Y:S01]  /*1e700*/  I2FP.F32.S32 R8, R8 ;  /* 0x0000000800087245 */ /* 0x000fe20000201400 */
[----:B------:R-:W-:Y:S01]  /*1e710*/  FFMA.FTZ R174, R0, R13, R174 ;  /* 0x0000000d00ae7223 */ /* 0x000fe200000100ae */
[----:B------:R-:W-:Y:S01]  /*1e720*/  IADD3 R6, R4, 0x21, RZ ;  /* 0x0000002104067810 */ /* 0x000fe20007ffe0ff */
[C---:B------:R-:W-:Y:S01]  /*1e730*/  FFMA.FTZ R140, R0.reuse, R11, R140 ;  /* 0x0000000b008c7223 */ /* 0x040fe2000001008c */
[----:B------:R-:W-:Y:S01]  /*1e740*/  FMNMX.FTZ R13, R167, R3, !PT ;  /* 0x00000003a70d7209 */ /* 0x000fe20007810000 */
[C---:B------:R-:W-:Y:S01]  /*1e750*/  FFMA.FTZ R165, R0.reuse, R14, R165 ;  /* 0x0000000e00a57223 */ /* 0x040fe200000100a5 */
[----:B------:R-:W-:Y:S01]  /*1e760*/  I2FP.F32.S32 R9, R9 ;  /* 0x0000000900097245 */ /* 0x000fe20000201400 */
[C---:B------:R-:W-:Y:S01]  /*1e770*/  FFMA.FTZ R172, R0.reuse, R11, R172 ;  /* 0x0000000b00ac7223 */ /* 0x040fe200000100ac */
[----:B------:R-:W-:Y:S01]  /*1e780*/  I2FP.F32.S32 R11, R6 ;  /* 0x00000006000b7245 */ /* 0x000fe20000201400 */
[----:B------:R-:W-:Y:S01]  /*1e790*/  FFMA.FTZ R175, R0, R8, R175 ;  /* 0x0000000800af7223 */ /* 0x000fe200000100af */
[----:B------:R-:W-:Y:S01]  /*1e7a0*/  FMNMX.FTZ R14, R10, R2, !PT ;  /* 0x000000020a0e7209 */ /* 0x000fe20007810000 */
[----:B------:R-:W-:Y:S01]  /*1e7b0*/  FFMA.FTZ R8, R0, R8, R171 ;  /* 0x0000000800087223 */ /* 0x000fe200000100ab */
[----:B------:R-:W-:Y:S01]  /*1e7c0*/  FMNMX.FTZ R6, R12, R13, !PT ;  /* 0x0000000d0c067209 */ /* 0x000fe20007810000 */
[CC--:B------:R-:W-:Y:S01]  /*1e7d0*/  FFMA.FTZ R186, R0.reuse, R9.reuse, R186 ;  /* 0x0000000900ba7223 */ /* 0x0c0fe200000100ba */
[C---:B------:R-:W-:Y:S01]  /*1e7e0*/  FFMA.FTZ R178, R0.reuse, R9, R178 ;  /* 0x0000000900b27223 */ /* 0x040fe200000100b2 */
[----:B------:R-:W-:Y:S01]  /*1e7f0*/  FMNMX.FTZ R9, R165, R14, !PT ;  /* 0x0000000ea5097209 */ /* 0x000fe20007810000 */
[CC--:B------:R-:W-:Y:S01]  /*1e800*/  FFMA.FTZ R158, R0.reuse, R11.reuse, R158 ;  /* 0x0000000b009e7223 */ /* 0x0c0fe2000001009e */
[----:B------:R-:W-:Y:S01]  /*1e810*/  FMNMX.FTZ R14, R175, R6, !PT ;  /* 0x00000006af0e7209 */ /* 0x000fe20007810000 */
[----:B------:R-:W-:Y:S01]  /*1e820*/  FFMA.FTZ R184, R0, R11, R184 ;  /* 0x0000000b00b87223 */ /* 0x000fe200000100b8 */
[----:B------:R-:W-:Y:S02]  /*1e830*/  FMNMX.FTZ R6, R8, R9, !PT ;  /* 0x0000000908067209 */ /* 0x000fe40007810000 */
[----:B------:R-:W-:Y:S02]  /*1e840*/  FMNMX.FTZ R11, R177, R14, !PT ;  /* 0x0000000eb10b7209 */ /* 0x000fe40007810000 */
[----:B------:R-:W-:Y:S02]  /*1e850*/  FMNMX.FTZ R13, R173, R6, !PT ;  /* 0x00000006ad0d7209 */ /* 0x000fe40007810000 */
[----:B------:R-:W-:Y:S02]  /*1e860*/  FMNMX.FTZ R11, R176, R11, !PT ;  /* 0x0000000bb00b7209 */ /* 0x000fe40007810000 */
[----:B------:R-:W-:Y:S02]  /*1e870*/  FMNMX.FTZ R13, R146, R13, !PT ;  /* 0x0000000d920d7209 */ /* 0x000fe40007810000 */
[----:B------:R-:W-:Y:S02]  /*1e880*/  IADD3 R15, R4, 0x28, RZ ;  /* 0x00000028040f7810 */ /* 0x000fe40007ffe0ff */
[----:B------:R-:W-:Y:S02]  /*1e890*/  FMNMX.FTZ R11, R170, R11, !PT ;  /* 0x0000000baa0b7209 */ /* 0x000fe40007810000 */
[----:B------:R-:W-:Y:S02]  /*1e8a0*/  IADD3 R9, R4, 0x29, RZ ;  /* 0x0000002904097810 */ /* 0x000fe40007ffe0ff */
[----:B------:R-:W-:Y:S02]  /*1e8b0*/  FMNMX.FTZ R13, R144, R13, !PT ;  /* 0x0000000d900d7209 */ /* 0x000fe40007810000 */
[----:B------:R-:W-:Y:S02]  /*1e8c0*/  I2FP.F32.S32 R15, R15 ;  /* 0x0000000f000f7245 */ /* 0x000fe40000201400 */
[----:B------:R-:W-:Y:S02]  /*1e8d0*/  FMNMX.FTZ R11, R174, R11, !PT ;  /* 0x0000000bae0b7209 */ /* 0x000fe40007810000 */
[----:B------:R-:W-:Y:S01]  /*1e8e0*/  IADD3 R6, R4, 0x30, RZ ;  /* 0x0000003004067810 */ /* 0x000fe20007ffe0ff */
[C---:B------:R-:W-:Y:S01]  /*1e8f0*/  FFMA.FTZ R182, R0.reuse, R15, R7 ;  /* 0x0000000f00b67223 */ /* 0x040fe20000010007 */
[----:B------:R-:W-:Y:S01]  /*1e900*/  I2FP.F32.S32 R9, R9 ;  /* 0x0000000900097245 */ /* 0x000fe20000201400 */
[----:B------:R-:W-:Y:S01]  /*1e910*/  FFMA.FTZ R150, R0, R15, R150 ;  /* 0x0000000f00967223 */ /* 0x000fe20000010096 */
[----:B------:R-:W-:Y:S02]  /*1e920*/  FMNMX.FTZ R13, R142, R13, !PT ;  /* 0x0000000d8e0d7209 */ /* 0x000fe40007810000 */
[----:B------:R-:W-:Y:S01]  /*1e930*/  FMNMX.FTZ R11, R172, R11, !PT ;  /* 0x0000000bac0b7209 */ /* 0x000fe20007810000 */
[CC--:B------:R-:W-:Y:S01]  /*1e940*/  FFMA.FTZ R180, R0.reuse, R9.reuse, R5 ;  /* 0x0000000900b47223 */ /* 0x0c0fe20000010005 */
[----:B------:R-:W-:Y:S01]  /*1e950*/  I2FP.F32.S32 R7, R6 ;  /* 0x0000000600077245 */ /* 0x000fe20000201400 */
[----:B------:R-:W-:Y:S01]  /*1e960*/  FFMA.FTZ R148, R0, R9, R148 ;  /* 0x0000000900947223 */ /* 0x000fe20000010094 */
[----:B------:R-:W-:Y:S02]  /*1e970*/  FMNMX.FTZ R13, R140, R13, !PT ;  /* 0x0000000d8c0d7209 */ /* 0x000fe40007810000 */
[----:B------:R-:W-:Y:S01]  /*1e980*/  FMNMX.FTZ R5, R186, R11, !PT ;  /* 0x0000000bba057209 */ /* 0x000fe20007810000 */
[CC--:B------:R-:W-:Y:S01]  /*1e990*/  FFMA.FTZ R156, R0.reuse, R7.reuse, R156 ;  /* 0x00000007009c7223 */ /* 0x0c0fe2000001009c */
[----:B------:R-:W-:Y:S01]  /*1e9a0*/  FFMA.FTZ R152, R0, R7, R152 ;  /* 0x0000000700987223 */ /* 0x000fe20000010098 */
[----:B------:R-:W-:Y:S02]  /*1e9b0*/  FMNMX.FTZ R11, R178, R13, !PT ;  /* 0x0000000db20b7209 */ /* 0x000fe40007810000 */
[----:B------:R-:W-:Y:S02]  /*1e9c0*/  FMNMX.FTZ R7, R184, R5, !PT ;  /* 0x00000005b8077209 */ /* 0x000fe40007810000 */
        /* <DEDUP_REMOVED lines=12> */
[----:B------:R-:W-:Y:S01]  /*1ea90*/  FFMA.FTZ R137, R0, R5, R137 ;  /* 0x0000000500897223 */ /* 0x000fe20000010089 */
[----:B------:R-:W-:Y:S01]  /*1eaa0*/  FMNMX.FTZ R7, R156, R7, !PT ;  /* 0x000000079c077209 */ /* 0x000fe20007810000 */
[----:B------:R-:W-:Y:S01]  /*1eab0*/  FFMA.FTZ R157, R0, R5, R157 ;  /* 0x00000005009d7223 */ /* 0x000fe2000001009d */
[----:B------:R-:W-:Y:S02]  /*1eac0*/  I2FP.F32.S32 R4, R4 ;  /* 0x0000000400047245 */ /* 0x000fe40000201400 */
[----:B------:R-:W-:Y:S02]  /*1ead0*/  FMNMX.FTZ R14, R152, R9, !PT ;  /* 0x00000009980e7209 */ /* 0x000fe40007810000 */
[----:B------:R-:W-:Y:S01]  /*1eae0*/  FMNMX.FTZ R6, R154, R7, !PT ;  /* 0x000000079a067209 */ /* 0x000fe20007810000 */
[C---:B------:R-:W-:Y:S01]  /*1eaf0*/  FFMA.FTZ R135, R0.reuse, R4, R135 ;  /* 0x0000000400877223 */ /* 0x040fe20000010087 */
[----:B------:R-:W-:Y:S01]  /*1eb00*/  FMNMX.FTZ R14, R159, R14, !PT ;  /* 0x0000000e9f0e7209 */ /* 0x000fe20007810000 */
[----:B------:R-:W-:Y:S01]  /*1eb10*/  FFMA.FTZ R155, R0, R4, R155 ;  /* 0x00000004009b7223 */ /* 0x000fe2000001009b */
[----:B------:R-:W-:Y:S02]  /*1eb20*/  FMNMX.FTZ R6, R137, R6, !PT ;  /* 0x0000000689067209 */ /* 0x000fe40007810000 */
[----:B------:R-:W-:Y:S02]  /*1eb30*/  FMNMX.FTZ R4, R157, R14, !PT ;  /* 0x0000000e9d047209 */ /* 0x000fe40007810000 */
[----:B------:R-:W-:Y:S02]  /*1eb40*/  FMNMX.FTZ R9, R135, R6, !PT ;  /* 0x0000000687097209 */ /* 0x000fe40007810000 */
[----:B------:R-:W-:Y:S03]  /*1eb50*/  FMNMX.FTZ R16, R155, R4, !PT ;  /* 0x000000049b107209 */ /* 0x000fe60007810000 */
[----:B------:R-:W3:Y:S08]  /*1eb60*/  SHFL.BFLY PT, R4, R9, 0x2, 0x1f ;  /* 0x0c401f0009047f89 */ /* 0x000ef000000e0000 */
[----:B------:R-:W4:Y:S01]  /*1eb70*/  SHFL.BFLY PT, R5, R16, 0x2, 0x1f ;  /* 0x0c401f0010057f89 */ /* 0x000f2200000e0000 */
[----:B---3--:R-:W-:Y:S02]  /*1eb80*/  FMNMX.FTZ R7, R9, R4, !PT ;  /* 0x0000000409077209 */ /* 0x008fe40007810000 */
[----:B----4-:R-:W-:Y:S05]  /*1eb90*/  FMNMX.FTZ R14, R16, R5, !PT ;  /* 0x00000005100e7209 */ /* 0x010fea0007810000 */
[----:B-1----:R-:W1:Y:S08]  /*1eba0*/  SHFL.BFLY PT, R132, R7, 0x1, 0x1f ;  /* 0x0c201f0007847f89 */ /* 0x002e7000000e0000 */
        /* <DEDUP_REMOVED lines=15> */
[----:B------:R-:W2:Y:S01]  /*1eca0*/  LDSM.16.MT88.4 R12, [R209+0xc000] ;  /* 0x00c00000d10c783b */ /* 0x000ea20000004200 */
        /* <DEDUP_REMOVED lines=9> */
[-CC-:B------:R-:W-:Y:S01]  /*1ed40*/  FFMA.FTZ R179, R140, R134.reuse, -R171.reuse ;  /* 0x000000868cb37223 */ /* 0x180fe200000108ab */
[-CC-:B------:R-:W-:Y:S01]  /*1ed50*/  FFMA.FTZ R185, R158, R134.reuse, -R171.reuse ;  /* 0x000000869eb97223 */ /* 0x180fe200000108ab */
[--C-:B------:R-:W-:Y:S01]  /*1ed60*/  FFMA.FTZ R187, R148, R134, -R171.reuse ;  /* 0x0000008694bb7223 */ /* 0x100fe200000108ab */
        /* <DEDUP_REMOVED lines=24> */
[-CC-:B------:R-:W-:Y:S01]  /*1eef0*/  FFMA.FTZ R230, R152, R134.reuse, -R171.reuse ;  /* 0x0000008698e67223 */ /* 0x180fe200000108ab */
[-CC-:B------:R-:W-:Y:S01]  /*1ef00*/  FFMA.FTZ R231, R159, R134.reuse, -R171.reuse ;  /* 0x000000869fe77223 */ /* 0x180fe200000108ab */
[----:B------:R-:W4:Y:S03]  /*1ef10*/  LDSM.16.MT88.4 R116, [R209+0xe000] ;  /* 0x00e00000d174783b */ /* 0x000f260000004200 */
[----:B------:R-:W5:Y:S01]  /*1ef20*/  MUFU.EX2 R162, R162 ;  /* 0x000000a200a27308 */ /* 0x000f620000000800 */
[----:B-1----:R-:W-:Y:S01]  /*1ef30*/  F2FP.BF16.F32.PACK_AB R129, R164, R169 ;  /* 0x000000a9a481723e */ /* 0x002fe200000010ff */
[-C--:B------:R-:W-:Y:S01]  /*1ef40*/  FFMA.FTZ R232, R157, R134.reuse, -R171 ;  /* 0x000000869de87223 */ /* 0x080fe200000108ab */
[--C-:B------:R-:W-:Y:S01]  /*1ef50*/  FFMA.FTZ R229, R154, R134, -R153.reuse ;  /* 0x000000869ae57223 */ /* 0x100fe20000010899 */
[C---:B------:R-:W-:Y:S01]  /*1ef60*/  FMUL.FTZ R38, R2.reuse, R38 ;  /* 0x0000002602267220 */ /* 0x040fe20000410000 */
[C---:B------:R-:W-:Y:S01]  /*1ef70*/  FMUL.FTZ R39, R2.reuse, R39 ;  /* 0x0000002702277220 */ /* 0x040fe20000410000 */
[C---:B------:R-:W-:Y:S01]  /*1ef80*/  FMUL.FTZ R36, R3.reuse, R36 ;  /* 0x0000002403247220 */ /* 0x040fe20000410000 */
[----:B------:R-:W1:Y:S03]  /*1ef90*/  LDSM.16.MT88.4 R108, [R208+0xe000] ;  /* 0x00e00000d06c783b */ /* 0x000e660000004200 */
[----:B------:R-:W-:Y:S01]  /*1efa0*/  MUFU.EX2 R168, R168 ;  /* 0x000000a800a87308 */ /* 0x000fe20000000800 */
[C---:B------:R-:W-:Y:S01]  /*1efb0*/  FMUL.FTZ R37, R3.reuse, R37 ;  /* 0x0000002503257220 */ /* 0x040fe20000410000 */
[C---:B------:R-:W-:Y:S01]  /*1efc0*/  FMUL.FTZ R42, R2.reuse, R42 ;  /* 0x0000002a022a7220 */ /* 0x040fe20000410000 */
[C---:B------:R-:W-:Y:S01]  /*1efd0*/  FMUL.FTZ R43, R2.reuse, R43 ;  /* 0x0000002b022b7220 */ /* 0x040fe20000410000 */
[C---:B------:R-:W-:Y:S01]  /*1efe0*/  FMUL.FTZ R40, R3.reuse, R40 ;  /* 0x0000002803287220 */ /* 0x040fe20000410000 */
[C---:B------:R-:W-:Y:S01]  /*1eff0*/  FMUL.FTZ R41, R3.reuse, R41 ;  /* 0x0000002903297220 */ /* 0x040fe20000410000 */
[----:B------:R-:W-:Y:S01]  /*1f000*/  FMUL.FTZ R46, R2, R46 ;  /* 0x0000002e022e7220 */ /* 0x000fe20000410000 */
[----:B------:R-:W1:Y:S03]  /*1f010*/  LDSM.16.MT88.4 R100, [R207+0xe000] ;  /* 0x00e00000cf64783b */ /* 0x000e660000004200 */
[----:B------:R-:W2:Y:S01]  /*1f020*/  MUFU.EX2 R167, R167 ;  /* 0x000000a700a77308 */ /* 0x000ea20000000800 */
[----:B-----5:R-:W-:Y:S01]  /*1f030*/  F2FP.BF16.F32.PACK_AB R131, R162, R163 ;  /* 0x000000a3a283723e */ /* 0x020fe200000010ff */
        /* <DEDUP_REMOVED lines=9> */
[C---:B------:R-:W-:Y:S01]  /*1f0d0*/  FMUL.FTZ R55, R2.reuse, R55 ;  /* 0x0000003702377220 */ /* 0x040fe20000410000 */
[C---:B------:R-:W-:Y:S01]  /*1f0e0*/  FMUL.FTZ R52, R3.reuse, R52 ;  /* 0x0000003403347220 */ /* 0x040fe20000410000 */
[----:B------:R-:W-:Y:S01]  /*1f0f0*/  FMUL.FTZ R53, R3, R53 ;  /* 0x0000003503357220 */ /* 0x000fe20000410000 */
[C---:B------:R-:W-:Y:S01]  /*1f100*/  FMUL.FTZ R58, R2.reuse, R58 ;  /* 0x0000003a023a7220 */ /* 0x040fe20000410000 */
[C---:B------:R-:W-:Y:S03]  /*1f110*/  FMUL.FTZ R59, R2.reuse, R59 ;  /* 0x0000003b023b7220 */ /* 0x040fe60000410000 */
[----:B------:R-:W5:Y:S01]  /*1f120*/  MUFU.EX2 R165, R165 ;  /* 0x000000a500a57308 */ /* 0x000f620000000800 */
[----:B--2---:R-:W-:Y:S01]  /*1f130*/  F2FP.BF16.F32.PACK_AB R128, R167, R168 ;  /* 0x000000a8a780723e */ /* 0x004fe200000010ff */
        /* <DEDUP_REMOVED lines=14> */
[C---:B------:R-:W-:Y:S01]  /*1f220*/  FMUL.FTZ R74, R2.reuse, R74 ;  /* 0x0000004a024a7220 */ /* 0x040fe20000410000 */
[----:B-----5:R-:W-:Y:S01]  /*1f230*/  F2FP.BF16.F32.PACK_AB R130, R165, R166 ;  /* 0x000000a6a582723e */ /* 0x020fe200000010ff */
[----:B------:R-:W-:Y:S01]  /*1f240*/  FMUL.FTZ R75, R2, R75 ;  /* 0x0000004b024b7220 */ /* 0x000fe20000410000 */
[C---:B------:R-:W-:Y:S01]  /*1f250*/  FMUL.FTZ R72, R3.reuse, R72 ;  /* 0x0000004803487220 */ /* 0x040fe20000410000 */
[----:B------:R-:W-:Y:S01]  /*1f260*/  FMUL.FTZ R73, R3, R73 ;  /* 0x0000004903497220 */ /* 0x000fe20000410000 */
[-CC-:B------:R-:W-:Y:S01]  /*1f270*/  FFMA.FTZ R176, R176, R134.reuse, -R153.reuse ;  /* 0x00000086b0b07223 */ /* 0x180fe20000010899 */
[----:B------:R-:W-:Y:S01]  /*1f280*/  FFMA.FTZ R173, R170, R134, -R153 ;  /* 0x00000086aaad7223 */ /* 0x000fe20000010899 */
[C---:B------:R-:W-:Y:S01]  /*1f290*/  FMUL.FTZ R78, R2.reuse, R78 ;  /* 0x0000004e024e7220 */ /* 0x040fe20000410000 */
[C---:B------:R-:W-:Y:S01]  /*1f2a0*/  HMMA.16816.F32.BF16 R4, R128.reuse, R12, R4 ;  /* 0x0000000c8004723c */ /* 0x040fe20000041804 */
[----:B------:R2:W-:Y:S04]  /*1f2b0*/  MUFU.EX2 R170, R176 ;  /* 0x000000b000aa7308 */ /* 0x0005e80000000800 */
[C---:B------:R-:W-:Y:S01]  /*1f2c0*/  FMUL.FTZ R79, R2.reuse, R79 ;  /* 0x0000004f024f7220 */ /* 0x040fe20000410000 */
[C---:B------:R-:W-:Y:S05]  /*1f2d0*/  HMMA.16816.F32.BF16 R8, R128.reuse, R14, R8 ;  /* 0x0000000e8008723c */ /* 0x040fea0000041808 */
[----:B------:R-:W5:Y:S01]  /*1f2e0*/  MUFU.EX2 R173, R173 ;  /* 0x000000ad00ad7308 */ /* 0x000f620000000800 */
[----:B------:R-:W-:Y:S01]  /*1f2f0*/  ISETP.GT.AND P0, PT, R223, R214, PT ;  /* 0x000000d6df00720c */ /* 0x000fe20003f04270 */
[C---:B------:R-:W-:Y:S01]  /*1f300*/  FMUL.FTZ R12, R3.reuse, R120 ;  /* 0x00000078030c7220 */ /* 0x040fe20000410000 */
[C---:B------:R-:W-:Y:S03]  /*1f310*/  FMUL.FTZ R13, R3.reuse, R121 ;  /* 0x00000079030d7220 */ /* 0x040fe60000410000 */
[C---:B------:R-:W-:Y:S01]  /*1f320*/  FMUL.FTZ R14, R2.reuse, R122 ;  /* 0x0000007a020e7220 */ /* 0x040fe20000410000 */
[----:B------:R-:W-:Y:S02]  /*1f330*/  FMUL.FTZ R15, R2, R123 ;  /* 0x0000007b020f7220 */ /* 0x000fe40000410000 */
[----:B------:R-:W-:Y:S01]  /*1f340*/  LDSM.16.MT88.4 R120, [R207+0xc800] ;  /* 0x00c80000cf78783b */ /* 0x000fe20000004200 */
[C---:B------:R-:W-:Y:S01]  /*1f350*/  FMUL.FTZ R76, R3.reuse, R76 ;  /* 0x0000004c034c7220 */ /* 0x040fe20000410000 */
[----:B--2---:R-:W-:Y:S01]  /*1f360*/  FFMA.FTZ R176, R142, R134, -R171 ;  /* 0x000000868eb07223 */ /* 0x004fe200000108ab */
[C---:B------:R-:W-:Y:S01]  /*1f370*/  FMUL.FTZ R77, R3.reuse, R77 ;  /* 0x0000004d034d7220 */ /* 0x040fe20000410000 */
[C---:B------:R-:W-:Y:S01]  /*1f380*/  FMUL.FTZ R82, R2.reuse, R82 ;  /* 0x0000005202527220 */ /* 0x040fe20000410000 */
        /* <DEDUP_REMOVED lines=8> */
[C---:B------:R-:W-:Y:S01]  /*1f410*/  FMUL.FTZ R21, R3.reuse, R113 ;  /* 0x0000007103157220 */ /* 0x040fe20000410000 */
[C---:B------:R-:W-:Y:S03]  /*1f420*/  FMUL.FTZ R22, R2.reuse, R114 ;  /* 0x0000007202167220 */ /* 0x040fe60000410000 */
[----:B------:R-:W-:Y:S02]  /*1f430*/  FMUL.FTZ R23, R2, R115 ;  /* 0x0000007302177220 */ /* 0x000fe40000410000 */
[----:B------:R-:W-:Y:S01]  /*1f440*/  LDSM.16.MT88.4 R112, [R209+0xc800] ;  /* 0x00c80000d170783b */ /* 0x000fe20000004200 */
[C---:B------:R-:W-:Y:S01]  /*1f450*/  FMUL.FTZ R81, R3.reuse, R81 ;  /* 0x0000005103517220 */ /* 0x040fe20000410000 */
[-C--:B------:R-:W-:Y:S01]  /*1f460*/  FFMA.FTZ R175, R174, R134.reuse, -R153 ;  /* 0x00000086aeaf7223 */ /* 0x080fe20000010899 */
[----:B------:R-:W-:Y:S01]  /*1f470*/  FFMA.FTZ R174, R146, R134, -R171 ;  /* 0x0000008692ae7223 */ /* 0x000fe200000108ab */
        /* <DEDUP_REMOVED lines=12> */
[----:B------:R-:W2:Y:S01]  /*1f540*/  LDSM.16.MT88.4 R104, [R206+0xe000] ;  /* 0x00e00000ce68783b */ /* 0x000ea20000004200 */
[C---:B------:R-:W-:Y:S01]  /*1f550*/  FMUL.FTZ R85, R3.reuse, R85 ;  /* 0x0000005503557220 */ /* 0x040fe20000410000 */
[--C-:B------:R-:W-:Y:S01]  /*1f560*/  FFMA.FTZ R172, R172, R134, -R153.reuse ;  /* 0x00000086acac7223 */ /* 0x100fe20000010899 */
[C---:B------:R-:W-:Y:S01]  /*1f570*/  FMUL.FTZ R90, R2.reuse, R90 ;  /* 0x0000005a025a7220 */ /* 0x040fe20000410000 */
[C---:B------:R-:W-:Y:S01]  /*1f580*/  FMUL.FTZ R91, R2.reuse, R91 ;  /* 0x0000005b025b7220 */ /* 0x040fe20000410000 */
[C---:B---3--:R-:W-:Y:S01]  /*1f590*/  HMMA.16816.F32.BF16 R28, R128.reuse, R124, R28 ;  /* 0x0000007c801c723c */ /* 0x048fe2000004181c */
[----:B------:R-:W-:Y:S02]  /*1f5a0*/  MUFU.EX2 R174, R174 ;  /* 0x000000ae00ae7308 */ /* 0x000fe40000000800 */
[C---:B------:R-:W-:Y:S01]  /*1f5b0*/  FMUL.FTZ R88, R3.reuse, R88 ;  /* 0x0000005803587220 */ /* 0x040fe20000410000 */
[C---:B------:R-:W-:Y:S01]  /*1f5c0*/  FMUL.FTZ R89, R3.reuse, R89 ;  /* 0x0000005903597220 */ /* 0x040fe20000410000 */
[C---:B------:R-:W-:Y:S01]  /*1f5d0*/  FMUL.FTZ R94, R2.reuse, R94 ;  /* 0x0000005e025e7220 */ /* 0x040fe20000410000 */
[C---:B------:R-:W-:Y:S01]  /*1f5e0*/  HMMA.16816.F32.BF16 R32, R128.reuse, R126, R32 ;  /* 0x0000007e8020723c */ /* 0x040fe20000041820 */
[----:B------:R-:W-:Y:S04]  /*1f5f0*/  LDSM.16.MT88.4 R124, [R206+0xc800] ;  /* 0x00c80000ce7c783b */ /* 0x000fe80000004200 */
[----:B------:R-:W3:Y:S01]  /*1f600*/  MUFU.EX2 R172, R172 ;  /* 0x000000ac00ac7308 */ /* 0x000ee20000000800 */
[C---:B------:R-:W-:Y:S01]  /*1f610*/  FMUL.FTZ R95, R2.reuse, R95 ;  /* 0x0000005f025f7220 */ /* 0x040fe20000410000 */
[C---:B----4-:R-:W-:Y:S04]  /*1f620*/  HMMA.16816.F32.BF16 R36, R128.reuse, R116, R36 ;  /* 0x000000748024723c */ /* 0x050fe80000041824 */
[C---:B------:R-:W-:Y:S02]  /*1f630*/  FMUL.FTZ R92, R3.reuse, R92 ;  /* 0x0000005c035c7220 */ /* 0x040fe40000410000 */
[C---:B------:R-:W-:Y:S01]  /*1f640*/  HMMA.16816.F32.BF16 R40, R128.reuse, R118, R40 ;  /* 0x000000768028723c */ /* 0x040fe20000041828 */
[----:B------:R-:W-:Y:S01]  /*1f650*/  LDSM.16.MT88.4 R116, [R208+0xc800] ;  /* 0x00c80000d074783b */ /* 0x000fe20000004200 */
[----:B------:R-:W-:Y:S03]  /*1f660*/  MUFU.EX2 R185, R185 ;  /* 0x000000b900b97308 */ /* 0x000fe60000000800 */
[C---:B------:R-:W-:Y:S01]  /*1f670*/  FMUL.FTZ R93, R3.reuse, R93 ;  /* 0x0000005d035d7220 */ /* 0x040fe20000410000 */
[C---:B-1----:R-:W-:Y:S06]  /*1f680*/  HMMA.16816.F32.BF16 R44, R128.reuse, R108, R44 ;  /* 0x0000006c802c723c */ /* 0x042fec000004182c */
[----:B------:R-:W-:Y:S01]  /*1f690*/  MUFU.EX2 R187, R187 ;  /* 0x000000bb00bb7308 */ /* 0x000fe20000000800 */
[C---:B------:R-:W-:Y:S01]  /*1f6a0*/  FMUL.FTZ R98, R2.reuse, R98 ;  /* 0x0000006202627220 */ /* 0x040fe20000410000 */
[C---:B------:R-:W-:Y:S01]  /*1f6b0*/  HMMA.16816.F32.BF16 R48, R128.reuse, R110, R48 ;  /* 0x0000006e8030723c */ /* 0x040fe20000041830 */
[----:B------:R-:W1:Y:S02]  /*1f6c0*/  LDSM.16.MT88.4 R108, [R209+0x10000] ;  /* 0x01000000d16c783b */ /* 0x000e640000004200 */
[----:B------:R-:W-:Y:S03]  /*1f6d0*/  FMUL.FTZ R99, R2, R99 ;  /* 0x0000006302637220 */ /* 0x000fe60000410000 */
[C---:B------:R-:W-:Y:S02]  /*1f6e0*/  HMMA.16816.F32.BF16 R52, R128.reuse, R100, R52 ;  /* 0x000000648034723c */ /* 0x040fe40000041834 */
[----:B------:R-:W-:Y:S03]  /*1f6f0*/  MUFU.EX2 R229, R229 ;  /* 0x000000e500e57308 */ /* 0x000fe60000000800 */
[C---:B------:R-:W-:Y:S01]  /*1f700*/  FMUL.FTZ R96, R3.reuse, R96 ;  /* 0x0000006003607220 */ /* 0x040fe20000410000 */
[C---:B------:R-:W-:Y:S01]  /*1f710*/  HMMA.16816.F32.BF16 R56, R128.reuse, R102, R56 ;  /* 0x000000668038723c */ /* 0x040fe20000041838 */
[----:B------:R-:W4:Y:S05]  /*1f720*/  LDSM.16.MT88.4 R100, [R208+0x10000] ;  /* 0x01000000d064783b */ /* 0x000f2a0000004200 */
[----:B------:R-:W-:Y:S01]  /*1f730*/  MUFU.EX2 R230, R230 ;  /* 0x000000e600e67308 */ /* 0x000fe20000000800 */
[----:B------:R-:W-:Y:S01]  /*1f740*/  FMUL.FTZ R97, R3, R97 ;  /* 0x0000006103617220 */ /* 0x000fe20000410000 */
[C---:B--2---:R-:W-:Y:S03]  /*1f750*/  HMMA.16816.F32.BF16 R60, R128.reuse, R104, R60 ;  /* 0x00000068803c723c */ /* 0x044fe6000004183c */
[-C--:B------:R-:W-:Y:S03]  /*1f760*/  FFMA.FTZ R183, R180, R134.reuse, -R153 ;  /* 0x00000086b4b77223 */ /* 0x080fe60000010899 */
[C---:B------:R-:W-:Y:S01]  /*1f770*/  HMMA.16816.F32.BF16 R64, R128.reuse, R106, R64 ;  /* 0x0000006a8040723c */ /* 0x040fe20000041840 */
[----:B------:R-:W2:Y:S01]  /*1f780*/  LDSM.16.MT88.4 R104, [R207+0x10000] ;  /* 0x01000000cf68783b */ /* 0x000ea20000004200 */
[----:B------:R-:W-:Y:S03]  /*1f790*/  MUFU.EX2 R231, R231 ;  /* 0x000000e700e77308 */ /* 0x000fe60000000800 */
[-C--:B------:R-:W-:Y:S01]  /*1f7a0*/  FFMA.FTZ R180, R150, R134.reuse, -R171 ;  /* 0x0000008696b47223 */ /* 0x080fe200000108ab */
[-CC-:B------:R-:W-:Y:S01]  /*1f7b0*/  FFMA.FTZ R181, R186, R134.reuse, -R153.reuse ;  /* 0x00000086bab57223 */ /* 0x180fe20000010899 */
[-CC-:B------:R-:W-:Y:S01]  /*1f7c0*/  FFMA.FTZ R186, R156, R134.reuse, -R153.reuse ;  /* 0x000000869cba7223 */ /* 0x180fe20000010899 */
[-CC-:B------:R-:W-:Y:S01]  /*1f7d0*/  FFMA.FTZ R184, R184, R134.reuse, -R153.reuse ;  /* 0x00000086b8b87223 */ /* 0x180fe20000010899 */
[----:B------:R-:W-:Y:S03]  /*1f7e0*/  LDSM.16.MT88.4 R148, [R206+0xf000] ;  /* 0x00f00000ce94783b */ /* 0x000fe60000004200 */
[----:B------:R-:W-:Y:S01]  /*1f7f0*/  MUFU.EX2 R183, R183 ;  /* 0x000000b700b77308 */ /* 0x000fe20000000800 */
[-C--:B------:R-:W-:Y:S01]  /*1f800*/  FFMA.FTZ R182, R182, R134.reuse, -R153 ;  /* 0x00000086b6b67223 */ /* 0x080fe20000010899 */
[-CC-:B------:R-:W-:Y:S01]  /*1f810*/  FFMA.FTZ R178, R178, R134.reuse, -R171.reuse ;  /* 0x00000086b2b27223 */ /* 0x180fe200000108ab */
[-C--:B------:R-:W-:Y:S01]  /*1f820*/  FFMA.FTZ R171, R155, R134.reuse, -R171 ;  /* 0x000000869bab7223 */ /* 0x080fe200000108ab */
[-CC-:B------:R-:W-:Y:S01]  /*1f830*/  FFMA.FTZ R137, R137, R134.reuse, -R153.reuse ;  /* 0x0000008689897223 */ /* 0x180fe20000010899 */
[----:B------:R-:W-:Y:S01]  /*1f840*/  FFMA.FTZ R153, R135, R134, -R153 ;  /* 0x0000008687997223 */ /* 0x000fe20000010899 */
[----:B------:R-:W-:Y:S01]  /*1f850*/  FFMA.FTZ R168, R3, R228, R168 ;  /* 0x000000e403a87223 */ /* 0x000fe200000100a8 */
[C---:B-1----:R-:W-:Y:S01]  /*1f860*/  HMMA.16816.F32.BF16 R68, R128.reuse, R108, R68 ;  /* 0x0000006c8044723c */ /* 0x042fe20000041844 */
[----:B------:R-:W-:Y:S02]  /*1f870*/  LDSM.16.MT88.4 R156, [R208+0xf800] ;  /* 0x00f80000d09c783b */ /* 0x000fe40000004200 */
[----:B------:R1:W-:Y:S01]  /*1f880*/  MUFU.EX2 R134, R153 ;  /* 0x0000009900867308 */ /* 0x0003e20000000800 */
[----:B------:R-:W-:Y:S01]  /*1f890*/  FFMA.FTZ R169, R2, R227, R169 ;  /* 0x000000e302a97223 */ /* 0x000fe200000100a9 */
[----:B------:R-:W-:Y:S01]  /*1f8a0*/  FADD.FTZ R167, R167, R168 ;  /* 0x000000a8a7a77221 */ /* 0x000fe20000010000 */
[----:B------:R-:W-:Y:S01]  /*1f8b0*/  MOV R3, R132 ;  /* 0x0000008400037202 */ /* 0x000fe20000000f00 */
[C---:B------:R-:W-:Y:S02]  /*1f8c0*/  HMMA.16816.F32.BF16 R72, R128.reuse, R110, R72 ;  /* 0x0000006e8048723c */ /* 0x040fe40000041848 */
[----:B------:R-:W3:Y:S04]  /*1f8d0*/  LDSM.16.MT88.4 R108, [R206+0x10000] ;  /* 0x01000000ce6c783b */ /* 0x000ee80000004200 */
[----:B------:R-:W-:Y:S01]  /*1f8e0*/  MUFU.EX2 R181, R181 ;  /* 0x000000b500b57308 */ /* 0x000fe20000000800 */
[----:B------:R-:W-:Y:S01]  /*1f8f0*/  FADD.FTZ R164, R164, R169 ;  /* 0x000000a9a4a47221 */ /* 0x000fe20000010000 */
[C---:B----4-:R-:W-:Y:S03]  /*1f900*/  HMMA.16816.F32.BF16 R76, R128.reuse, R100, R76 ;  /* 0x00000064804c723c */ /* 0x050fe6000004184c */
[----:B------:R-:W-:Y:S03]  /*1f910*/  FADD.FTZ R166, R166, R167 ;  /* 0x000000a7a6a67221 */ /* 0x000fe60000010000 */
[C---:B------:R-:W-:Y:S01]  /*1f920*/  HMMA.16816.F32.BF16 R80, R128.reuse, R102, R80 ;  /* 0x000000668050723c */ /* 0x040fe20000041850 */
[----:B-1----:R-:W-:Y:S01]  /*1f930*/  LDSM.16.MT88.4 R152, [R209+0xf800] ;  /* 0x00f80000d198783b */ /* 0x002fe20000004200 */
[----:B------:R-:W1:Y:S03]  /*1f940*/  MUFU.EX2 R184, R184 ;  /* 0x000000b800b87308 */ /* 0x000e660000000800 */
[----:B-----5:R-:W-:Y:S01]  /*1f950*/  F2FP.BF16.F32.PACK_AB R101, R173, R170 ;  /* 0x000000aaad65723e */ /* 0x020fe200000010ff */
[C---:B--2---:R-:W-:Y:S06]  /*1f960*/  HMMA.16816.F32.BF16 R84, R128.reuse, R104, R84 ;  /* 0x000000688054723c */ /* 0x044fec0000041854 */
[----:B------:R-:W2:Y:S01]  /*1f970*/  MUFU.EX2 R182, R182 ;  /* 0x000000b600b67308 */ /* 0x000ea20000000800 */
[----:B---3--:R-:W-:Y:S01]  /*1f980*/  F2FP.BF16.F32.PACK_AB R103, R172, R175 ;  /* 0x000000afac67723e */ /* 0x008fe200000010ff */
[C---:B------:R-:W-:Y:S01]  /*1f990*/  HMMA.16816.F32.BF16 R88, R128.reuse, R106, R88 ;  /* 0x0000006a8058723c */ /* 0x040fe20000041858 */
[----:B------:R-:W3:Y:S02]  /*1f9a0*/  LDSM.16.MT88.4 R104, [R209+0xe800] ;  /* 0x00e80000d168783b */ /* 0x000ee40000004200 */
[----:B------:R-:W-:Y:S05]  /*1f9b0*/  F2FP.BF16.F32.PACK_AB R100, R177, R174 ;  /* 0x000000aeb164723e */ /* 0x000fea00000010ff */
[----:B------:R-:W4:Y:S03]  /*1f9c0*/  MUFU.EX2 R178, R178 ;  /* 0x000000b200b27308 */ /* 0x000f260000000800 */
[----:B------:R-:W-:Y:S01]  /*1f9d0*/  F2FP.BF16.F32.PACK_AB R102, R179, R176 ;  /* 0x000000b0b366723e */ /* 0x000fe200000010ff */
[----:B------:R-:W-:Y:S01]  /*1f9e0*/  FADD.FTZ R163, R163, R164 ;  /* 0x000000a4a3a37221 */ /* 0x000fe20000010000 */
[----:B------:R-:W-:Y:S01]  /*1f9f0*/  MOV R2, R133 ;  /* 0x0000008500027202 */ /* 0x000fe20000000f00 */
[----:B------:R-:W-:Y:S02]  /*1fa00*/  FADD.FTZ R165, R165, R166 ;  /* 0x000000a6a5a57221 */ /* 0x000fe40000010000 */
[----:B------:R-:W-:Y:S02]  /*1fa10*/  FADD.FTZ R163, R162, R163 ;  /* 0x000000a3a2a37221 */ /* 0x000fe40000010000 */
[----:B------:R-:W5:Y:S01]  /*1fa20*/  MUFU.EX2 R180, R180 ;  /* 0x000000b400b47308 */ /* 0x000f620000000800 */
[----:B------:R-:W-:Y:S01]  /*1fa30*/  FADD.FTZ R174, R174, R165 ;  /* 0x000000a5aeae7221 */ /* 0x000fe20000010000 */
[----:B------:R-:W-:Y:S01]  /*1fa40*/  FADD.FTZ R170, R170, R163 ;  /* 0x000000a3aaaa7221 */ /* 0x000fe20000010000 */
[C---:B------:R-:W-:Y:S07]  /*1fa50*/  HMMA.16816.F32.BF16 R92, R128.reuse, R108, R92 ;  /* 0x0000006c805c723c */ /* 0x040fee000004185c */
[----:B------:R-:W5:Y:S01]  /*1fa60*/  MUFU.EX2 R186, R186 ;  /* 0x000000ba00ba7308 */ /* 0x000f620000000800 */
[----:B------:R-:W-:Y:S03]  /*1fa70*/  FADD.FTZ R177, R177, R174 ;  /* 0x000000aeb1b17221 */ /* 0x000fe60000010000 */
[----:B------:R-:W-:Y:S01]  /*1fa80*/  FADD.FTZ R170, R173, R170 ;  /* 0x000000aaadaa7221 */ /* 0x000fe20000010000 */
[----:B------:R-:W-:Y:S01]  /*1fa90*/  HMMA.16816.F32.BF16 R96, R128, R110, R96 ;  /* 0x0000006e8060723c */ /* 0x000fe20000041860 */
[----:B------:R-:W1:Y:S04]  /*1faa0*/  LDSM.16.MT88.4 R108, [R206+0xe800] ;  /* 0x00e80000ce6c783b */ /* 0x000e680000004200 */
[----:B------:R-:W-:Y:S01]  /*1fab0*/  MUFU.EX2 R232, R232 ;  /* 0x000000e800e87308 */ /* 0x000fe20000000800 */
[C---:B------:R-:W-:Y:S03]  /*1fac0*/  HMMA.16816.F32.BF16 R4, R100.reuse, R112, R4 ;  /* 0x000000706404723c */ /* 0x040fe60000041804 */
[----:B------:R-:W-:Y:S02]  /*1fad0*/  LDSM.16.MT88.4 R128, [R206+0xd000] ;  /* 0x00d00000ce80783b */ /* 0x000fe40000004200 */
[----:B------:R-:W-:Y:S01]  /*1fae0*/  FADD.FTZ R176, R176, R177 ;  /* 0x000000b1b0b07221 */ /* 0x000fe20000010000 */
[C---:B------:R-:W-:Y:S03]  /*1faf0*/  HMMA.16816.F32.BF16 R8, R100.reuse, R114, R8 ;  /* 0x000000726408723c */ /* 0x040fe60000041808 */
[----:B------:R-:W5:Y:S02]  /*1fb00*/  MUFU.EX2 R171, R171 ;  /* 0x000000ab00ab7308 */ /* 0x000f640000000800 */
[----:B------:R-:W2:Y:S01]  /*1fb10*/  LDSM.16.MT88.4 R112, [R209+0x10800] ;  /* 0x01080000d170783b */ /* 0x000ea20000004200 */
[C---:B------:R-:W-:Y:S07]  /*1fb20*/  HMMA.16816.F32.BF16 R12, R100.reuse, R116, R12 ;  /* 0x00000074640c723c */ /* 0x040fee000004180c */
[----:B------:R-:W5:Y:S01]  /*1fb30*/  MUFU.EX2 R137, R137 ;  /* 0x0000008900897308 */ /* 0x000f620000000800 */
[----:B------:R-:W-:Y:S01]  /*1fb40*/  FADD.FTZ R175, R175, R170 ;  /* 0x000000aaafaf7221 */ /* 0x000fe20000010000 */
[C---:B------:R-:W-:Y:S01]  /*1fb50*/  HMMA.16816.F32.BF16 R16, R100.reuse, R118, R16 ;  /* 0x000000766410723c */ /* 0x040fe20000041810 */
[----:B------:R-:W-:Y:S02]  /*1fb60*/  LDSM.16.MT88.4 R116, [R207+0x10800] ;  /* 0x01080000cf74783b */ /* 0x000fe40000004200 */
[----:B------:R-:W-:Y:S03]  /*1fb70*/  FADD.FTZ R179, R179, R176 ;  /* 0x000000b0b3b37221 */ /* 0x000fe60000010000 */
[C---:B------:R-:W-:Y:S05]  /*1fb80*/  HMMA.16816.F32.BF16 R20, R100.reuse, R120, R20 ;  /* 0x000000786414723c */ /* 0x040fea0000041814 */
[----:B------:R-:W-:Y:S01]  /*1fb90*/  FADD.FTZ R172, R172, R175 ;  /* 0x000000afacac7221 */ /* 0x000fe20000010000 */
        /* <DEDUP_REMOVED lines=20> */
[C---:B---3--:R-:W-:Y:S06]  /*1fce0*/  HMMA.16816.F32.BF16 R76, R100.reuse, R104, R76 ;  /* 0x00000068644c723c */ /* 0x048fec000004184c */
[C---:B------:R-:W-:Y:S05]  /*1fcf0*/  HMMA.16816.F32.BF16 R80, R100.reuse, R106, R80 ;  /* 0x0000006a6450723c */ /* 0x040fea0000041850 */
[----:B------:R-:W-:Y:S01]  /*1fd00*/  F2FP.BF16.F32.PACK_AB R105, R184, R181 ;  /* 0x000000b5b869723e */ /* 0x000fe200000010ff */
[C---:B------:R-:W-:Y:S05]  /*1fd10*/  HMMA.16816.F32.BF16 R84, R100.reuse, R116, R84 ;  /* 0x000000746454723c */ /* 0x040fea0000041854 */
[----:B------:R-:W-:Y:S01]  /*1fd20*/  F2FP.BF16.F32.PACK_AB R107, R183, R182 ;  /* 0x000000b6b76b723e */ /* 0x000fe200000010ff */
[C---:B------:R-:W-:Y:S01]  /*1fd30*/  HMMA.16816.F32.BF16 R88, R100.reuse, R118, R88 ;  /* 0x000000766458723c */ /* 0x040fe20000041858 */
[----:B------:R-:W3:Y:S04]  /*1fd40*/  LDSM.16.MT88.4 R116, [R207+0xf000] ;  /* 0x00f00000cf74783b */ /* 0x000ee80000004200 */
[----:B----4-:R-:W-:Y:S01]  /*1fd50*/  F2FP.BF16.F32.PACK_AB R104, R185, R178 ;  /* 0x000000b2b968723e */ /* 0x010fe200000010ff */
[C---:B------:R-:W-:Y:S05]  /*1fd60*/  HMMA.16816.F32.BF16 R92, R100.reuse, R120, R92 ;  /* 0x00000078645c723c */ /* 0x040fea000004185c */
[----:B-----5:R-:W-:Y:S01]  /*1fd70*/  F2FP.BF16.F32.PACK_AB R106, R187, R180 ;  /* 0x000000b4bb6a723e */ /* 0x020fe200000010ff */
[----:B------:R-:W-:Y:S01]  /*1fd80*/  HMMA.16816.F32.BF16 R96, R100, R122, R96 ;  /* 0x0000007a6460723c */ /* 0x000fe20000041860 */
        /* <DEDUP_REMOVED lines=28> */
[C---:B---3--:R-:W-:Y:S05]  /*1ff50*/  HMMA.16816.F32.BF16 R52, R104.reuse, R116, R52 ;  /* 0x000000746834723c */ /* 0x048fea0000041834 */
[----:B------:R-:W-:Y:S01]  /*1ff60*/  F2FP.BF16.F32.PACK_AB R143, R134, R137 ;  /* 0x00000089868f723e */ /* 0x000fe200000010ff */
        /* <DEDUP_REMOVED lines=13> */
[C---:B-1----:R-:W-:Y:S05]  /*20040*/  HMMA.16816.F32.BF16 R76, R104.reuse, R108, R76 ;  /* 0x0000006c684c723c */ /* 0x042fea000004184c */
[----:B------:R-:W-:Y:S01]  /*20050*/  FADD.FTZ R137, R137, R186 ;  /* 0x000000ba89897221 */ /* 0x000fe20000010000 */
[C---:B------:R-:W-:Y:S05]  /*20060*/  HMMA.16816.F32.BF16 R80, R104.reuse, R110, R80 ;  /* 0x0000006e6850723c */ /* 0x040fea0000041850 */
[----:B------:R-:W-:Y:S01]  /*20070*/  FADD.FTZ R228, R171, R228 ;  /* 0x000000e4abe47221 */ /* 0x000fe20000010000 */
[C---:B--2---:R-:W-:Y:S05]  /*20080*/  HMMA.16816.F32.BF16 R84, R104.reuse, R112, R84 ;  /* 0x000000706854723c */ /* 0x044fea0000041854 */
[----:B------:R-:W-:Y:S01]  /*20090*/  FADD.FTZ R227, R134, R137 ;  /* 0x0000008986e37221 */ /* 0x000fe20000010000 */
[C---:B------:R-:W-:Y:S06]  /*200a0*/  HMMA.16816.F32.BF16 R88, R104.reuse, R114, R88 ;  /* 0x000000726858723c */ /* 0x040fec0000041858 */
[C---:B---3--:R-:W-:Y:S06]  /*200b0*/  HMMA.16816.F32.BF16 R92, R104.reuse, R116, R92 ;  /* 0x00000074685c723c */ /* 0x048fec000004185c */
        /* <DEDUP_REMOVED lines=34> */
.L_x_4407:
        /* <DEDUP_REMOVED lines=24> */
.L_x_4438:
        /* <DEDUP_REMOVED lines=195> */
[----:B------:R1:W-:Y:S01]  /*21090*/  @P3 MUFU.LG2 R25, R8 ;  /* 0x0000000800193308 */ /* 0x0003e20000000c00 */
[----:B------:R-:W-:Y:S01]  /*210a0*/  LOP3.LUT R15, R15, 0xffffffe0, RZ, 0xc0, !PT ;  /* 0xffffffe00f0f7812 */ /* 0x000fe200078ec0ff */
[----:B--2---:R2:W5:Y:S01]  /*210b0*/  LD.E R11, desc[UR12][R4.64+0xcc] ;  /* 0x0000cc0c040b7980 */ /* 0x004562000c101900 */
[----:B------:R-:W-:-:S03]  /*210c0*/  LOP3.LUT R13, R13, 0xfffffff0, RZ, 0xc0, !PT ;  /* 0xfffffff00d0d7812 */ /* 0x000fc600078ec0ff */
[----:B------:R2:W5:Y:S01]  /*210d0*/  LD.E.64 R112, desc[UR10][R4.64+0x78] ;  /* 0x0000780a04707980 */ /* 0x000562000c101b00 */
[----:B------:R-:W-:Y:S01]  /*210e0*/  IADD3 R10, -R13, R12, RZ ;  /* 0x0000000c0d0a7210 */ /* 0x000fe20007ffe1ff */
[----:B------:R-:W2:Y:S03]  /*210f0*/  @P4 MUFU.LG2 R24, R9 ;  /* 0x0000000900184308 */ /* 0x000ea60000000c00 */
[----:B------:R-:W-:Y:S02]  /*21100*/  LEA.HI R18, R10, R10, RZ, 0x1 ;  /* 0x0000000a0a127211 */ /* 0x000fe400078f08ff */
[----:B---3--:R-:W-:Y:S02]  /*21110*/  SHF.L.U32 R19, R0, 0x6, RZ ;  /* 0x0000000600137819 */ /* 0x008fe400000006ff */
        /* <DEDUP_REMOVED lines=25> */
[----:B------:R1:W2:Y:S04]  /*212b0*/  LDS.128 R108, [R3] ;  /* 0x00000000036c7984 */ /* 0x0002a80000000c00 */
        /* <DEDUP_REMOVED lines=22> */
[----:B----4-:R-:W-:-:S04]  /*21420*/  IMAD R16, R16, UR8, R219 ;  /* 0x0000000810107c24 */ /* 0x010fc8000f8e02db */
[----:B------:R-:W-:Y:S02]  /*21430*/  IMAD R16, R16, R23, R222 ;  /* 0x0000001710107224 */ /* 0x000fe400078e02de */
[----:B------:R4:W1:Y:S02]  /*21440*/  LDS.128 R20, [R3+0xb000] ;  /* 0x00b0000003147984 */ /* 0x0008640000000c00 */
[----:B------:R-:W-:Y:S02]  /*21450*/  IMAD R12, R17, R16, R12 ;  /* 0x00000010110c7224 */ /* 0x000fe400078e020c */
[----:B------:R4:W1:Y:S01]  /*21460*/  LDS.128 R16, [R3+0xb800] ;  /* 0x00b8000003107984 */ /* 0x0008620000000c00 */
[----:B--23--:R-:W-:Y:S05]  /*21470*/  @P0 BRA `(.L_x_4419) ;  /* 0x00000000003c0947 */ /* 0x00cfea0003800000 */
[----:B-1--4-:R-:W-:Y:S02]  /*21480*/  IMAD R3, R217, -0x40, R220 ;  /* 0xffffffc0d9037824 */ /* 0x012fe400078e02dc */
        /* <DEDUP_REMOVED lines=14> */
.L_x_4419:
[----:B------:R-:W-:Y:S05]  /*21570*/  BSYNC B0 ;  /* 0x0000000000007941 */ /* 0x000fea0003800000 */
.L_x_4418:
        /* <DEDUP_REMOVED lines=12> */
[----:B-1----:R1:W5:Y:S01]  /*21640*/  LD.E R4, desc[UR4][R4.64+0xc0] ;  /* 0x0000c00404047980 */ /* 0x002362000c101900 */
[----:B------:R-:W-:Y:S01]  /*21650*/  BSSY B0, `(.L_x_4420) ;  /* 0x0000020000007945 */ /* 0x000fe20003800000 */
[----:B----4-:R-:W-:Y:S02]  /*21660*/  LEA.HI.X.SX32 R3, R11, R13, 0x1, P3 ;  /* 0x0000000d0b037211 */ /* 0x010fe400018f0eff */
        /* <DEDUP_REMOVED lines=15> */
[----:B-1----:R-:W-:-:S12]  /*21760*/  VIADD R5, R3, 0x40 ;  /* 0x0000004003057836 */ /* 0x002fd80000000000 */
[C---:B------:R-:W-:Y:S02]  /*21770*/  @!P3 R2UR UR10, R6.reuse ;  /* 0x00000000060ab2ca */ /* 0x040fe400000e0000 */
[C---:B------:R-:W-:Y:S02]  /*21780*/  @!P3 R2UR UR11, R7.reuse ;  /* 0x00000000070bb2ca */ /* 0x040fe400000e0000 */
[----:B------:R-:W-:Y:S02]  /*21790*/  @!P3 R2UR UR4, R6 ;  /* 0x000000000604b2ca */ /* 0x000fe400000e0000 */
[----:B------:R-:W-:-:S09]  /*217a0*/  @!P3 R2UR UR5, R7 ;  /* 0x000000000705b2ca */ /* 0x000fd200000e0000 */
[----:B------:R2:W-:Y:S04]  /*217b0*/  @!P3 ST.E.64 desc[UR10][R12.64], R108 ;  /* 0x0000006c0c00b985 */ /* 0x0005e8000c101b0a */
        /* <DEDUP_REMOVED lines=9> */
.L_x_4421:
[----:B------:R-:W-:Y:S05]  /*21850*/  BSYNC B0 ;  /* 0x0000000000007941 */ /* 0x000fea0003800000 */
.L_x_4420:
[----:B------:R-:W-:Y:S01]  /*21860*/  BSSY B0, `(.L_x_4422) ;  /* 0x0000010000007945 */ /* 0x000fe20003800000 */
[----:B------:R-:W-:-:S03]  /*21870*/  ISETP.GE.AND P3, PT, R0, R217, PT ;  /* 0x000000d90000720c */ /* 0x000fc60003f66270 */
[----:B------:R-:W-:Y:S10]  /*21880*/  @P0 BRA `(.L_x_4423) ;  /* 0x0000000000340947 */ /* 0x000ff40003800000 */
[----:B-----5:R-:W-:Y:S01]  /*21890*/  ISETP.GE.AND P0, PT, R14, R4, PT ;  /* 0x000000040e00720c */ /* 0x020fe20003f06270 */
[----:B-1----:R-:W-:-:S12]  /*218a0*/  VIADD R5, R3, 0x40 ;  /* 0x0000004003057836 */ /* 0x002fd80000000000 */
[----:B------:R-:W-:Y:S02]  /*218b0*/  @!P0 R2UR UR4, R6 ;  /* 0x00000000060482ca */ /* 0x000fe400000e0000 */
[----:B------:R-:W-:-:S13]  /*218c0*/  @!P0 R2UR UR5, R7 ;  /* 0x00000000070582ca */ /* 0x000fda00000e0000 */
[----:B------:R3:W-:Y:S01]  /*218d0*/  @!P0 ST.E.128 desc[UR4][R12.64+0x1800], R104 ;  /* 0x001800680c008985 */ /* 0x0007e2000c101d04 */
        /* <DEDUP_REMOVED lines=8> */
.L_x_4423:
[----:B------:R-:W-:Y:S05]  /*21960*/  BSYNC B0 ;  /* 0x0000000000007941 */ /* 0x000fea0003800000 */
.L_x_4422:
[----:B------:R-:W-:Y:S04]  /*21970*/  BSSY B0, `(.L_x_4424) ;  /* 0x000000f000007945 */ /* 0x000fe80003800000 */
[----:B------:R-:W-:Y:S05]  /*21980*/  @P1 BRA `(.L_x_4425) ;  /* 0x0000000000341947 */ /* 0x000fea0003800000 */
[-C--:B-----5:R-:W-:Y:S01]  /*21990*/  ISETP.GE.AND P0, PT, R14, R4.reuse, PT ;  /* 0x000000040e00720c */ /* 0x0a0fe20003f06270 */
[C---:B-1----:R-:W-:Y:S01]  /*219a0*/  VIADD R5, R3.reuse, 0x40 ;  /* 0x0000004003057836 */ /* 0x042fe20000000000 */
[----:B------:R-:W-:-:S11]  /*219b0*/  ISETP.GE.AND P1, PT, R3, R4, PT ;  /* 0x000000040300720c */ /* 0x000fd60003f26270 */
[C---:B------:R-:W-:Y:S02]  /*219c0*/  @!P0 R2UR UR4, R6.reuse ;  /* 0x00000000060482ca */ /* 0x040fe400000e0000 */
[C---:B------:R-:W-:Y:S02]  /*219d0*/  @!P0 R2UR UR5, R7.reuse ;  /* 0x00000000070582ca */ /* 0x040fe400000e0000 */
[----:B------:R-:W-:Y:S02]  /*219e0*/  @!P1 R2UR UR10, R6 ;  /* 0x00000000060a92ca */ /* 0x000fe400000e0000 */
[----:B------:R-:W-:-:S09]  /*219f0*/  @!P1 R2UR UR11, R7 ;  /* 0x00000000070b92ca */ /* 0x000fd200000e0000 */
[----:B------:R4:W-:Y:S01]  /*21a00*/  @!P0 ST.E.128 desc[UR4][R12.64+0x3000], R100 ;  /* 0x003000640c008985 */ /* 0x0009e2000c101d04 */
[----:B------:R-:W-:-:S03]  /*21a10*/  ISETP.GE.AND P0, PT, R5, R4, PT ;  /* 0x000000040500720c */ /* 0x000fc60003f06270 */
[----:B------:R4:W-:Y:S10]  /*21a20*/  @!P1 ST.E.128 desc[UR10][R12.64+0x3100], R68 ;  /* 0x003100440c009985 */ /* 0x0009f4000c101d0a */
[----:B------:R-:W-:-:S02]  /*21a30*/  @!P0 R2UR UR4, R6 ;  /* 0x00000000060482ca */ /* 0x000fc400000e0000 */
[----:B------:R-:W-:-:S13]  /*21a40*/  @!P0 R2UR UR5, R7 ;  /* 0x00000000070582ca */ /* 0x000fda00000e0000 */
[----:B------:R4:W-:Y:S02]  /*21a50*/  @!P0 ST.E.128 desc[UR4][R12.64+0x3200], R36 ;  /* 0x003200240c008985 */ /* 0x0009e4000c101d04 */
.L_x_4425:
[----:B------:R-:W-:Y:S05]  /*21a60*/  BSYNC B0 ;  /* 0x0000000000007941 */ /* 0x000fea0003800000 */
.L_x_4424:
[----:B------:R-:W-:Y:S04]  /*21a70*/  BSSY B0, `(.L_x_4426) ;  /* 0x000000f000007945 */ /* 0x000fe80003800000 */
[----:B------:R-:W-:Y:S05]  /*21a80*/  @P2 BRA `(.L_x_4427) ;  /* 0x0000000000342947 */ /* 0x000fea0003800000 */
[C---:B-1----:R-:W-:Y:S01]  /*21a90*/  VIADD R5, R3.reuse, 0x40 ;  /* 0x0000004003057836 */ /* 0x042fe20000000000 */
        /* <DEDUP_REMOVED lines=9> */
[----:B------:R1:W-:Y:S04]  /*21b30*/  @!P2 ST.E.128 desc[UR12][R12.64+0x4800], R96 ;  /* 0x004800600c00a985 */ /* 0x0003e8000c101d0c */
[----:B------:R1:W-:Y:S04]  /*21b40*/  @!P1 ST.E.128 desc[UR10][R12.64+0x4900], R64 ;  /* 0x004900400c009985 */ /* 0x0003e8000c101d0a */
[----:B------:R1:W-:Y:S02]  /*21b50*/  @!P0 ST.E.128 desc[UR4][R12.64+0x4a00], R32 ;  /* 0x004a00200c008985 */ /* 0x0003e4000c101d04 */
.L_x_4427:
[----:B------:R-:W-:Y:S05]  /*21b60*/  BSYNC B0 ;  /* 0x0000000000007941 */ /* 0x000fea0003800000 */
.L_x_4426:
        /* <DEDUP_REMOVED lines=15> */
.L_x_4429:
[----:B------:R-:W-:Y:S05]  /*21c60*/  BSYNC B0 ;  /* 0x0000000000007941 */ /* 0x000fea0003800000 */
.L_x_4428:
        /* <DEDUP_REMOVED lines=15> */
.L_x_4431:
[----:B------:R-:W-:Y:S05]  /*21d60*/  BSYNC B0 ;  /* 0x0000000000007941 */ /* 0x000fea0003800000 */
.L_x_4430:
        /* <DEDUP_REMOVED lines=15> */
.L_x_4433:
[----:B------:R-:W-:Y:S05]  /*21e60*/  BSYNC B0 ;  /* 0x0000000000007941 */ /* 0x000fea0003800000 */
.L_x_4432:
[----:B------:R-:W-:-:S04]  /*21e70*/  MOV R219, 0x0 ;  /* 0x0000000000db7802 */ /* 0x000fc80000000f00 */
[----:B-12345:R-:W-:Y:S05]  /*21e80*/  @P3 RET.REL.NODEC R218 `(_ZN5flash24flash_fwd_splitkv_kernelI23Flash_fwd_kernel_traitsILi192ELi64ELi64ELi4ELb0ELb0EN7cutlass10bfloat16_tE19Flash_kernel_traitsILi192ELi64ELi64ELi4ES3_EELb1ELb0ELb1ELb0ELb0ELb1ELb1ELb1EEEvNS_16Flash_fwd_paramsE) ;  /* 0xfffffde0da5c3950 */ /* 0x03efea0003c3ffff */
        /* <DEDUP_REMOVED lines=11> */
[----:B-1----:R-:W-:Y:S05]  /*21f40*/  @P0 RET.REL.NODEC R218 `(_ZN5flash24flash_fwd_splitkv_kernelI23Flash_fwd_kernel_traitsILi192ELi64ELi64ELi4ELb0ELb0EN7cutlass10bfloat16_tE19Flash_kernel_traitsILi192ELi64ELi64ELi4ES3_EELb1ELb0ELb1ELb0ELb0ELb1ELb1ELb1EEEvNS_16Flash_fwd_paramsE) ;  /* 0xfffffde0da2c0950 */ /* 0x002fea0003c3ffff */
[----:B------:R-:W-:Y:S01]  /*21f50*/  R2UR UR4, R6 ;  /* 0x00000000060472ca */ /* 0x000fe200000e0000 */
[----:B------:R-:W-:Y:S01]  /*21f60*/  IMAD.MOV.U32 R219, RZ, RZ, 0x0 ;  /* 0x00000000ffdb7424 */ /* 0x000fe200078e00ff */
[----:B------:R-:W-:-:S13]  /*21f70*/  R2UR UR5, R7 ;  /* 0x00000000070572ca */ /* 0x000fda00000e0000 */
[----:B------:R1:W-:Y:S02]  /*21f80*/  ST.E.128 desc[UR4][R12.64+0xaa00], R16 ;  /* 0x00aa00100c007985 */ /* 0x0003e4000c101d04 */
[----:B-1----:R-:W-:Y:S05]  /*21f90*/  RET.REL.NODEC R218 `(_ZN5flash24flash_fwd_splitkv_kernelI23Flash_fwd_kernel_traitsILi192ELi64ELi64ELi4ELb0ELb0EN7cutlass10bfloat16_tE19Flash_kernel_traitsILi192ELi64ELi64ELi4ES3_EELb1ELb0ELb1ELb0ELb0ELb1ELb1ELb1EEEvNS_16Flash_fwd_paramsE) ;  /* 0xfffffde0da187950 */ /* 0x002fea0003c3ffff */
.L_x_4417:
[----:B------:R-:W-:Y:S01]  /*21fa0*/  MOV R11, 0x2 ;  /* 0x00000002000b7802 */ /* 0x000fe20000000f00 */
[----:B------:R-:W-:Y:S01]  /*21fb0*/  IMAD.MOV.U32 R8, RZ, RZ, 0x1f ;  /* 0x0000001fff087424 */ /* 0x000fe200078e00ff */
[----:B------:R-:W-:-:S07]  /*21fc0*/  MOV R10, 0xffffffff ;  /* 0xffffffff000a7802 */ /* 0x000fce0000000f00 */
[----:B-1---5:R-:W-:Y:S05]  /*21fd0*/  WARPSYNC.COLLECTIVE R10, `(.L_x_4434) ;  /* 0x000000000a087348 */ /* 0x022fea0003c00000 */
[----:B------:R2:W3:Y:S02]  /*21fe0*/  SHFL.BFLY P0, R14, R228, R11, R8 ;  /* 0x0c00000be40e7389 */ /* 0x0004e40000000008 */
[----:B-123-5:R-:W-:Y:S01]  /*21ff0*/  ENDCOLLECTIVE ;  /* 0x000000000000791b */ /* 0x02efe20003800000 */
.L_x_4434:
[----:B------:R-:W-:Y:S02]  /*22000*/  IMAD.MOV.U32 R9, RZ, RZ, R14 ;  /* 0x000000ffff097224 */ /* 0x000fe400078e000e */
[----:B------:R-:W-:Y:S02]  /*22010*/  IMAD.MOV.U32 R11, RZ, RZ, 0x1 ;  /* 0x00000001ff0b7424 */ /* 0x000fe400078e00ff */
[----:B------:R-:W-:-:S05]  /*22020*/  FADD.FTZ R12, R9, R228 ;  /* 0x000000e4090c7221 */ /* 0x000fca0000010000 */
[----:B------:R-:W-:-:S07]  /*22030*/  MOV R228, R12 ;  /* 0x0000000c00e47202 */ /* 0x000fce0000000f00 */
[----:B------:R-:W-:Y:S05]  /*22040*/  WARPSYNC.COLLECTIVE R10, `(.L_x_4435) ;  /* 0x000000000a087348 */ /* 0x000fea0003c00000 */
[----:B------:R1:W2:Y:S02]  /*22050*/  SHFL.BFLY P0, R14, R228, R11, R8 ;  /* 0x0c00000be40e7389 */ /* 0x0002a40000000008 */
[----:B-12---:R-:W-:Y:S01]  /*22060*/  ENDCOLLECTIVE ;  /* 0x000000000000791b */ /* 0x006fe20003800000 */
.L_x_4435:
[----:B------:R-:W-:Y:S01]  /*22070*/  MOV R228, R227 ;  /* 0x000000e300e47202 */ /* 0x000fe20000000f00 */
[----:B------:R-:W-:Y:S01]  /*22080*/  IMAD.MOV.U32 R11, RZ, RZ, 0x2 ;  /* 0x00000002ff0b7424 */ /* 0x000fe200078e00ff */
[----:B------:R-:W-:-:S07]  /*22090*/  MOV R9, R14 ;  /* 0x0000000e00097202 */ /* 0x000fce0000000f00 */
[----:B------:R-:W-:Y:S05]  /*220a0*/  WARPSYNC.COLLECTIVE R10, `(.L_x_4436) ;  /* 0x000000000a087348 */ /* 0x000fea0003c00000 */
[----:B------:R1:W2:Y:S02]  /*220b0*/  SHFL.BFLY P0, R14, R228, R11, R8 ;  /* 0x0c00000be40e7389 */ /* 0x0002a40000000008 */
[----:B-12---:R-:W-:Y:S01]  /*220c0*/  ENDCOLLECTIVE ;  /* 0x000000000000791b */ /* 0x006fe20003800000 */
.L_x_4436:
[----:B------:R-:W-:Y:S01]  /*220d0*/  FADD.FTZ R9, R12, R9 ;  /* 0x000000090c097221 */ /* 0x000fe20000010000 */
[----:B------:R-:W-:Y:S01]  /*220e0*/  FADD.FTZ R13, R14, R227 ;  /* 0x000000e30e0d7221 */ /* 0x000fe20000010000 */
[----:B------:R-:W-:-:S04]  /*220f0*/  MOV R11, 0x1 ;  /* 0x00000001000b7802 */ /* 0x000fc80000000f00 */
[----:B------:R-:W-:-:S07]  /*22100*/  MOV R228, R13 ;  /* 0x0000000d00e47202 */ /* 0x000fce0000000f00 */
[----:B------:R-:W-:Y:S05]  /*22110*/  WARPSYNC.COLLECTIVE R10, `(.L_x_4437) ;  /* 0x000000000a087348 */ /* 0x000fea0003c00000 */
[----:B------:R1:W2:Y:S02]  /*22120*/  SHFL.BFLY P0, R14, R228, R11, R8 ;  /* 0x0c00000be40e7389 */ /* 0x0002a40000000008 */
[----:B-12---:R-:W-:Y:S01]  /*22130*/  ENDCOLLECTIVE ;  /* 0x000000000000791b */ /* 0x006fe20003800000 */
.L_x_4437:
[----:B------:R-:W-:Y:S05]  /*22140*/  BRA `(.L_x_4438) ;  /* 0xffffffe000c47947 */ /* 0x000fea000383ffff */
.L_x_4439:
        /* <DEDUP_REMOVED lines=11> */
.L_x_4465:


//--------------------- .nv.shared._ZN5flash32flash_fwd_splitkv_combine_kernelI23Flash_fwd_kernel_traitsILi192ELi64ELi64ELi4ELb0ELb0EN7cutlass10bfloat16_tE19Flash_kernel_traitsILi192ELi64ELi64ELi4ES3_EELi8ELi7ELb0EEEvNS_16Flash_fwd_paramsE --------------------------
	.section	.nv.shared._ZN5flash32flash_fwd_splitkv_combine_kernelI23Flash_fwd_kernel_traitsILi192ELi64ELi64ELi4ELb0ELb0EN7cutlass10bfloat16_tE19Flash_kernel_traitsILi192ELi64ELi64ELi4ES3_EELi8ELi7ELb0EEEvNS_16Flash_fwd_paramsE,"aw",@nobits
	.sectionflags	@""
	.align	16
.nv.shared._ZN5flash32flash_fwd_splitkv_combine_kernelI23Flash_fwd_kernel_traitsILi192ELi64ELi64ELi4ELb0ELb0EN7cutlass10bfloat16_tE19Flash_kernel_traitsILi192ELi64ELi64ELi4ES3_EELi8ELi7ELb0EEEvNS_16Flash_fwd_paramsE:
	.zero		5632


//--------------------- .nv.shared.reserved.0     --------------------------
	.section	.nv.shared.reserved.0,"aw",@nobits
	.weak		__nv_reservedSMEM_offset_0_alias
	.size		__nv_reservedSMEM_offset_0_alias, 0, 0
	.other		__nv_reservedSMEM_offset_0_alias,@"STO_CUDA_RESERVED_SHARED STV_DEFAULT"
__nv_reservedSMEM_offset_0_alias:
	.zero		0


//--------------------- .nv.global                --------------------------
	.section	.nv.global,"aw",@nobits
.nv.global:
	.type		_ZN79_INTERNAL_32ccadbc_43_flash_fwd_split_hdim192_bf16_causal_sm80_cu_c784774a_28324cute1_E,@object
	.size		_ZN79_INTERNAL_32ccadbc_43_flash_fwd_split_hdim192_bf16_causal_sm80_cu_c784774a_28324cute1_E,(_ZN79_INTERNAL_32ccadbc_43_flash_fwd_split_hdim192_bf16_causal_sm80_cu_c784774a_28324cuda3std3__45__cpo6cbeginE - _ZN79_INTERNAL_32ccadbc_43_flash_fwd_split_hdim192_bf16_causal_sm80_cu_c784774a_28324cute1_E)
_ZN79_INTERNAL_32ccadbc_43_flash_fwd_split_hdim192_bf16_causal_sm80_cu_c784774a_28324cute1_E:
	.zero		1
	.type		_ZN79_INTERNAL_32ccadbc_43_flash_fwd_split_hdim192_bf16_causal_sm80_cu_c784774a_28324cuda3std3__45__cpo6cbeginE,@object
	.size		_ZN79_INTERNAL_32ccadbc_43_flash_fwd_split_hdim192_bf16_causal_sm80_cu_c784774a_28324cuda3std3__45__cpo6cbeginE,(_ZN79_INTERNAL_32ccadbc_43_flash_fwd_split_hdim192_bf16_causal_sm80_cu_c784774a_28324cuda3std3__48in_placeE - _ZN79_INTERNAL_32ccadbc_43_flash_fwd_split_hdim192_bf16_causal_sm80_cu_c784774a_28324cuda3std3__45__cpo6cbeginE)
_ZN79_INTERNAL_32ccadbc_43_flash_fwd_split_hdim192_bf16_causal_sm80_cu_c784774a_28324cuda3std3__45__cpo6cbeginE:
	.zero		1
	.type		_ZN79_INTERNAL_32ccadbc_43_flash_fwd_split_hdim192_bf16_causal_sm80_cu_c784774a_28324cuda3std3__48in_placeE,@object
	.size		_ZN79_INTERNAL_32ccadbc_43_flash_fwd_split_hdim192_bf16_causal_sm80_cu_c784774a_28324cuda3std3__48in_placeE,(_ZN79_INTERNAL_32ccadbc_43_flash_fwd_split_hdim192_bf16_causal_sm80_cu_c784774a_28324cuda3std6ranges3__45__cpo9iter_moveE - _ZN79_INTERNAL_32ccadbc_43_flash_fwd_split_hdim192_bf16_causal_sm80_cu_c784774a_28324cuda3std3__48in_placeE)
_ZN79_INTERNAL_32ccadbc_43_flash_fwd_split_hdim192_bf16_causal_sm80_cu_c784774a_28324cuda3std3__48in_placeE:
	.zero		1
	.type		_ZN79_INTERNAL_32ccadbc_43_flash_fwd_split_hdim192_bf16_causal_sm80_cu_c784774a_28324cuda3std6ranges3__45__cpo9iter_moveE,@object
	.size		_ZN79_INTERNAL_32ccadbc_43_flash_fwd_split_hdim192_bf16_causal_sm80_cu_c784774a_28324cuda3std6ranges3__45__cpo9iter_moveE,(_ZN79_INTERNAL_32ccadbc_43_flash_fwd_split_hdim192_bf16_causal_sm80_cu_c784774a_28324cuda3std3__45__cpo5beginE - _ZN79_INTERNAL_32ccadbc_43_flash_fwd_split_hdim192_bf16_causal_sm80_cu_c784774a_28324cuda3std6ranges3__45__cpo9iter_moveE)
_ZN79_INTERNAL_32ccadbc_43_flash_fwd_split_hdim192_bf16_causal_sm80_cu_c784774a_28324cuda3std6ranges3__45__cpo9iter_moveE:
	.zero		1
	.type		_ZN79_INTERNAL_32ccadbc_43_flash_fwd_split_hdim192_bf16_causal_sm80_cu_c784774a_28324cuda3std3__45__cpo5beginE,@object
	.size		_ZN79_INTERNAL_32ccadbc_43_flash_fwd_split_hdim192_bf16_causal_sm80_cu_c784774a_28324cuda3std3__45__cpo5beginE,(_ZN79_INTERNAL_32ccadbc_43_flash_fwd_split_hdim192_bf16_causal_sm80_cu_c784774a_28324cuda3std3__481_GLOBAL__N__32ccadbc_43_flash_fwd_split_hdim192_bf16_causal_sm80_cu_c784774a_28326ignoreE - _ZN79_INTERNAL_32ccadbc_43_flash_fwd_split_hdim192_bf16_causal_sm80_cu_c784774a_28324cuda3std3__45__cpo5beginE)
_ZN79_INTERNAL_32ccadbc_43_flash_fwd_split_hdim192_bf16_causal_sm80_cu_c784774a_28324cuda3std3__45__cpo5beginE:
	.zero		1
	.type		_ZN79_INTERNAL_32ccadbc_43_flash_fwd_split_hdim192_bf16_causal_sm80_cu_c784774a_28324cuda3std3__481_GLOBAL__N__32ccadbc_43_flash_fwd_split_hdim192_bf16_causal_sm80_cu_c784774a_28326ignoreE,@object
	.size		_ZN79_INTERNAL_32ccadbc_43_flash_fwd_split_hdim192_bf16_causal_sm80_cu_c784774a_28324cuda3std3__481_GLOBAL__N__32ccadbc_43_flash_fwd_split_hdim192_bf16_causal_sm80_cu_c784774a_28326ignoreE,(_ZN79_INTERNAL_32ccadbc_43_flash_fwd_split_hdim192_bf16_causal_sm80_cu_c784774a_28324cute7productE - _ZN79_INTERNAL_32ccadbc_43_flash_fwd_split_hdim192_bf16_causal_sm80_cu_c784774a_28324cuda3std3__481_GLOBAL__N__32ccadbc_43_flash_fwd_split_hdim192_bf16_causal_sm80_cu_c784774a_28326ignoreE)
_ZN79_INTERNAL_32ccadbc_43_flash_fwd_split_hdim192_bf16_causal_sm80_cu_c784774a_28324cuda3std3__481_GLOBAL__N__32ccadbc_43_flash_fwd_split_hdim192_bf16_causal_sm80_cu_c784774a_28326ignoreE:
	.zero		1
	.type		_ZN79_INTERNAL_32ccadbc_43_flash_fwd_split_hdim192_bf16_causal_sm80_cu_c784774a_28324cute7productE,@object
	.size		_ZN79_INTERNAL_32ccadbc_43_flash_fwd_split_hdim192_bf16_causal_sm80_cu_c784774a_28324cute7productE,(_ZN79_INTERNAL_32ccadbc_43_flash_fwd_split_hdim192_bf16_causal_sm80_cu_c784774a_28324cuda3std3__45__cpo3endE - _ZN79_INTERNAL_32ccadbc_43_flash_fwd_split_hdim192_bf16_causal_sm80_cu_c784774a_28324cute7productE)
_ZN79_INTERNAL_32ccadbc_43_flash_fwd_split_hdim192_bf16_causal_sm80_cu_c784774a_28324cute7productE:
	.zero		1
	.type		_ZN79_INTERNAL_32ccadbc_43_flash_fwd_split_hdim192_bf16_causal_sm80_cu_c784774a_28324cuda3std3__45__cpo3endE,@object
	.size		_ZN79_INTERNAL_32ccadbc_43_flash_fwd_split_hdim192_bf16_causal_sm80_cu_c784774a_28324cuda3std3__45__cpo3endE,(_ZN79_INTERNAL_32ccadbc_43_flash_fwd_split_hdim192_bf16_causal_sm80_cu_c784774a_28324cuda3std3__419piecewise_constructE - _ZN79_INTERNAL_32ccadbc_43_flash_fwd_split_hdim192_bf16_causal_sm80_cu_c784774a_28324cuda3std3__45__cpo3endE)
_ZN79_INTERNAL_32ccadbc_43_flash_fwd_split_hdim192_bf16_causal_sm80_cu_c784774a_28324cuda3std3__45__cpo3endE:
	.zero		1
	.type		_ZN79_INTERNAL_32ccadbc_43_flash_fwd_split_hdim192_bf16_causal_sm80_cu_c784774a_28324cuda3std3__419piecewise_constructE,@object
	.size		_ZN79_INTERNAL_32ccadbc_43_flash_fwd_split_hdim192_bf16_causal_sm80_cu_c784774a_28324cuda3std3__419piecewise_constructE,(_ZN79_INTERNAL_32ccadbc_43_flash_fwd_split_hdim192_bf16_causal_sm80_cu_c784774a_28324cuda3std3__45__cpo4cendE - _ZN79_INTERNAL_32ccadbc_43_flash_fwd_split_hdim192_bf16_causal_sm80_cu_c784774a_28324cuda3std3__419piecewise_constructE)
_ZN79_INTERNAL_32ccadbc_43_flash_fwd_split_hdim192_bf16_causal_sm80_cu_c784774a_28324cuda3std3__419piecewise_constructE:
	.zero		1
	.type		_ZN79_INTERNAL_32ccadbc_43_flash_fwd_split_hdim192_bf16_causal_sm80_cu_c784774a_28324cuda3std3__45__cpo4cendE,@object
	.size		_ZN79_INTERNAL_32ccadbc_43_flash_fwd_split_hdim192_bf16_causal_sm80_cu_c784774a_28324cuda3std3__45__cpo4cendE,(_ZN79_INTERNAL_32ccadbc_43_flash_fwd_split_hdim192_bf16_causal_sm80_cu_c784774a_28324cuda3std6ranges3__45__cpo4swapE - _ZN79_INTERNAL_32ccadbc_43_flash_fwd_split_hdim192_bf16_causal_sm80_cu_c784774a_28324cuda3std3__45__cpo4cendE)
_ZN79_INTERNAL_32ccadbc_43_flash_fwd_split_hdim192_bf16_causal_sm80_cu_c784774a_28324cuda3std3__45__cpo4cendE:
	.zero		1
	.type		_ZN79_INTERNAL_32ccadbc_43_flash_fwd_split_hdim192_bf16_causal_sm80_cu_c784774a_28324cuda3std6ranges3__45__cpo4swapE,@object
	.size		_ZN79_INTERNAL_32ccadbc_43_flash_fwd_split_hdim192_bf16_causal_sm80_cu_c784774a_28324cuda3std6ranges3__45__cpo4swapE,(.L_7 - _ZN79_INTERNAL_32ccadbc_43_flash_fwd_split_hdim192_bf16_causal_sm80_cu_c784774a_28324cuda3std6ranges3__45__cpo4swapE)
_ZN79_INTERNAL_32ccadbc_43_flash_fwd_split_hdim192_bf16_causal_sm80_cu_c784774a_28324cuda3std6ranges3__45__cpo4swapE:
	.zero		1
.L_7:


//--------------------- .nv.shared._ZN5flash32flash_fwd_splitkv_combine_kernelI23Flash_fwd_kernel_traitsILi192ELi64ELi64ELi4ELb0ELb0EN7cutlass10bfloat16_tE19Flash_kernel_traitsILi192ELi64ELi64ELi4ES3_EELi8ELi6ELb0EEEvNS_16Flash_fwd_paramsE --------------------------
	.section	.nv.shared._ZN5flash32flash_fwd_splitkv_combine_kernelI23Flash_fwd_kernel_traitsILi192ELi64ELi64ELi4ELb0ELb0EN7cutlass10bfloat16_tE19Flash_kernel_traitsILi192ELi64ELi64ELi4ES3_EELi8ELi6ELb0EEEvNS_16Flash_fwd_paramsE,"aw",@nobits
	.sectionflags	@""
	.align	16
.nv.shared._ZN5flash32flash_fwd_splitkv_combine_kernelI23Flash_fwd_kernel_traitsILi192ELi64ELi64ELi4ELb0ELb0EN7cutlass10bfloat16_tE19Flash_kernel_traitsILi192ELi64ELi64ELi4ES3_EELi8ELi6ELb0EEEvNS_16Flash_fwd_paramsE:
	.zero		3328


//--------------------- .nv.shared._ZN5flash32flash_fwd_splitkv_combine_kernelI23Flash_fwd_kernel_traitsILi192ELi64ELi64ELi4ELb0ELb0EN7cutlass10bfloat16_tE19Flash_kernel_traitsILi192ELi64ELi64ELi4ES3_EELi8ELi5ELb0EEEvNS_16Flash_fwd_paramsE --------------------------
	.section	.nv.shared._ZN5flash32flash_fwd_splitkv_combine_kernelI23Flash_fwd_kernel_traitsILi192ELi64ELi64ELi4ELb0ELb0EN7cutlass10bfloat16_tE19Flash_kernel_traitsILi192ELi64ELi64ELi4ES3_EELi8ELi5ELb0EEEvNS_16Flash_fwd_paramsE,"aw",@nobits
	.sectionflags	@""
	.align	16
.nv.shared._ZN5flash32flash_fwd_splitkv_combine_kernelI23Flash_fwd_kernel_traitsILi192ELi64ELi64ELi4ELb0ELb0EN7cutlass10bfloat16_tE19Flash_kernel_traitsILi192ELi64ELi64ELi4ES3_EELi8ELi5ELb0EEEvNS_16Flash_fwd_paramsE:
	.zero		2176


//--------------------- .nv.shared._ZN5flash32flash_fwd_splitkv_combine_kernelI23Flash_fwd_kernel_traitsILi192ELi64ELi64ELi4ELb0ELb0EN7cutlass10bfloat16_tE19Flash_kernel_traitsILi192ELi64ELi64ELi4ES3_EELi8ELi4ELb0EEEvNS_16Flash_fwd_paramsE --------------------------
	.section	.nv.shared._ZN5flash32flash_fwd_splitkv_combine_kernelI23Flash_fwd_kernel_traitsILi192ELi64ELi64ELi4ELb0ELb0EN7cutlass10bfloat16_tE19Flash_kernel_traitsILi192ELi64ELi64ELi4ES3_EELi8ELi4ELb0EEEvNS_16Flash_fwd_paramsE,"aw",@nobits
	.sectionflags	@""
	.align	16
.nv.shared._ZN5flash32flash_fwd_splitkv_combine_kernelI23Flash_fwd_kernel_traitsILi192ELi64ELi64ELi4ELb0ELb0EN7cutlass10bfloat16_tE19Flash_kernel_traitsILi192ELi64ELi64ELi4ES3_EELi8ELi4ELb0EEEvNS_16Flash_fwd_paramsE:
	.zero		1600


//--------------------- .nv.shared._ZN5flash32flash_fwd_splitkv_combine_kernelI23Flash_fwd_kernel_traitsILi192ELi64ELi64ELi4ELb0ELb0EN7cutlass10bfloat16_tE19Flash_kernel_traitsILi192ELi64ELi64ELi4ES3_EELi8ELi3ELb0EEEvNS_16Flash_fwd_paramsE --------------------------
	.section	.nv.shared._ZN5flash32flash_fwd_splitkv_combine_kernelI23Flash_fwd_kernel_traitsILi192ELi64ELi64ELi4ELb0ELb0EN7cutlass10bfloat16_tE19Flash_kernel_traitsILi192ELi64ELi64ELi4ES3_EELi8ELi3ELb0EEEvNS_16Flash_fwd_paramsE,"aw",@nobits
	.sectionflags	@""
	.align	16
.nv.shared._ZN5flash32flash_fwd_splitkv_combine_kernelI23Flash_fwd_kernel_traitsILi192ELi64ELi64ELi4ELb0ELb0EN7cutlass10bfloat16_tE19Flash_kernel_traitsILi192ELi64ELi64ELi4ES3_EELi8ELi3ELb0EEEvNS_16Flash_fwd_paramsE:
	.zero		1312


//--------------------- .nv.shared._ZN5flash32flash_fwd_splitkv_combine_kernelI23Flash_fwd_kernel_traitsILi192ELi64ELi64ELi4ELb0ELb0EN7cutlass10bfloat16_tE19Flash_kernel_traitsILi192ELi64ELi64ELi4ES3_EELi8ELi2ELb0EEEvNS_16Flash_fwd_paramsE --------------------------
	.section	.nv.shared._ZN5flash32flash_fwd_splitkv_combine_kernelI23Flash_fwd_kernel_traitsILi192ELi64ELi64ELi4ELb0ELb0EN7cutlass10bfloat16_tE19Flash_kernel_traitsILi192ELi64ELi64ELi4ES3_EELi8ELi2ELb0EEEvNS_16Flash_fwd_paramsE,"aw",@nobits
	.sectionflags	@""
	.align	16
.nv.shared._ZN5flash32flash_fwd_splitkv_combine_kernelI23Flash_fwd_kernel_traitsILi192ELi64ELi64ELi4ELb0ELb0EN7cutlass10bfloat16_tE19Flash_kernel_traitsILi192ELi64ELi64ELi4ES3_EELi8ELi2ELb0EEEvNS_16Flash_fwd_paramsE:
	.zero		1168


//--------------------- .nv.shared._ZN5flash32flash_fwd_splitkv_combine_kernelI23Flash_fwd_kernel_traitsILi192ELi64ELi64ELi4ELb0ELb0EN7cutlass10bfloat16_tE19Flash_kernel_traitsILi192ELi64ELi64ELi4ES3_EELi8ELi1ELb0EEEvNS_16Flash_fwd_paramsE --------------------------
	.section	.nv.shared._ZN5flash32flash_fwd_splitkv_combine_kernelI23Flash_fwd_kernel_traitsILi192ELi64ELi64ELi4ELb0ELb0EN7cutlass10bfloat16_tE19Flash_kernel_traitsILi192ELi64ELi64ELi4ES3_EELi8ELi1ELb0EEEvNS_16Flash_fwd_paramsE,"aw",@nobits
	.sectionflags	@""
	.align	16
.nv.shared._ZN5flash32flash_fwd_splitkv_combine_kernelI23Flash_fwd_kernel_traitsILi192ELi64ELi64ELi4ELb0ELb0EN7cutlass10bfloat16_tE19Flash_kernel_traitsILi192ELi64ELi64ELi4ES3_EELi8ELi1ELb0EEEvNS_16Flash_fwd_paramsE:
	.zero		1104


//--------------------- .nv.shared._ZN5flash32flash_fwd_splitkv_combine_kernelI23Flash_fwd_kernel_traitsILi192ELi64ELi64ELi4ELb0ELb0EN7cutlass10bfloat16_tE19Flash_kernel_traitsILi192ELi64ELi64ELi4ES3_EELi8ELi7ELb1EEEvNS_16Flash_fwd_paramsE --------------------------
	.section	.nv.shared._ZN5flash32flash_fwd_splitkv_combine_kernelI23Flash_fwd_kernel_traitsILi192ELi64ELi64ELi4ELb0ELb0EN7cutlass10bfloat16_tE19Flash_kernel_traitsILi192ELi64ELi64ELi4ES3_EELi8ELi7ELb1EEEvNS_16Flash_fwd_paramsE,"aw",@nobits
	.sectionflags	@""
	.align	16
.nv.shared._ZN5flash32flash_fwd_splitkv_combine_kernelI23Flash_fwd_kernel_traitsILi192ELi64ELi64ELi4ELb0ELb0EN7cutlass10bfloat16_tE19Flash_kernel_traitsILi192ELi64ELi64ELi4ES3_EELi8ELi7ELb1EEEvNS_16Flash_fwd_paramsE:
	.zero		5632


//--------------------- .nv.shared._ZN5flash32flash_fwd_splitkv_combine_kernelI23Flash_fwd_kernel_traitsILi192ELi64ELi64ELi4ELb0ELb0EN7cutlass10bfloat16_tE19Flash_kernel_traitsILi192ELi64ELi64ELi4ES3_EELi8ELi6ELb1EEEvNS_16Flash_fwd_paramsE --------------------------
	.section	.nv.shared._ZN5flash32flash_fwd_splitkv_combine_kernelI23Flash_fwd_kernel_traitsILi192ELi64ELi64ELi4ELb0ELb0EN7cutlass10bfloat16_tE19Flash_kernel_traitsILi192ELi64ELi64ELi4ES3_EELi8ELi6ELb1EEEvNS_16Flash_fwd_paramsE,"aw",@nobits
	.sectionflags	@""
	.align	16
.nv.shared._ZN5flash32flash_fwd_splitkv_combine_kernelI23Flash_fwd_kernel_traitsILi192ELi64ELi64ELi4ELb0ELb0EN7cutlass10bfloat16_tE19Flash_kernel_traitsILi192ELi64ELi64ELi4ES3_EELi8ELi6ELb1EEEvNS_16Flash_fwd_paramsE:
	.zero		3328


//--------------------- .nv.shared._ZN5flash32flash_fwd_splitkv_combine_kernelI23Flash_fwd_kernel_traitsILi192ELi64ELi64ELi4ELb0ELb0EN7cutlass10bfloat16_tE19Flash_kernel_traitsILi192ELi64ELi64ELi4ES3_EELi8ELi5ELb1EEEvNS_16Flash_fwd_paramsE --------------------------
	.section	.nv.shared._ZN5flash32flash_fwd_splitkv_combine_kernelI23Flash_fwd_kernel_traitsILi192ELi64ELi64ELi4ELb0ELb0EN7cutlass10bfloat16_tE19Flash_kernel_traitsILi192ELi64ELi64ELi4ES3_EELi8ELi5ELb1EEEvNS_16Flash_fwd_paramsE,"aw",@nobits
	.sectionflags	@""
	.align	16
.nv.shared._ZN5flash32flash_fwd_splitkv_combine_kernelI23Flash_fwd_kernel_traitsILi192ELi64ELi64ELi4ELb0ELb0EN7cutlass10bfloat16_tE19Flash_kernel_traitsILi192ELi64ELi64ELi4ES3_EELi8ELi5ELb1EEEvNS_16Flash_fwd_paramsE:
	.zero		2176


//--------------------- .nv.shared._ZN5flash32flash_fwd_splitkv_combine_kernelI23Flash_fwd_kernel_traitsILi192ELi64ELi64ELi4ELb0ELb0EN7cutlass10bfloat16_tE19Flash_kernel_traitsILi192ELi64ELi64ELi4ES3_EELi8ELi4ELb1EEEvNS_16Flash_fwd_paramsE --------------------------
	.section	.nv.shared._ZN5flash32flash_fwd_splitkv_combine_kernelI23Flash_fwd_kernel_traitsILi192ELi64ELi64ELi4ELb0ELb0EN7cutlass10bfloat16_tE19Flash_kernel_traitsILi192ELi64ELi64ELi4ES3_EELi8ELi4ELb1EEEvNS_16Flash_fwd_paramsE,"aw",@nobits
	.sectionflags	@""
	.align	16
.nv.shared._ZN5flash32flash_fwd_splitkv_combine_kernelI23Flash_fwd_kernel_traitsILi192ELi64ELi64ELi4ELb0ELb0EN7cutlass10bfloat16_tE19Flash_kernel_traitsILi192ELi64ELi64ELi4ES3_EELi8ELi4ELb1EEEvNS_16Flash_fwd_paramsE:
	.zero		1600


//--------------------- .nv.shared._ZN5flash32flash_fwd_splitkv_combine_kernelI23Flash_fwd_kernel_traitsILi192ELi64ELi64ELi4ELb0ELb0EN7cutlass10bfloat16_tE19Flash_kernel_traitsILi192ELi64ELi64ELi4ES3_EELi8ELi3ELb1EEEvNS_16Flash_fwd_paramsE --------------------------
	.section	.nv.shared._ZN5flash32flash_fwd_splitkv_combine_kernelI23Flash_fwd_kernel_traitsILi192ELi64ELi64ELi4ELb0ELb0EN7cutlass10bfloat16_tE19Flash_kernel_traitsILi192ELi64ELi64ELi4ES3_EELi8ELi3ELb1EEEvNS_16Flash_fwd_paramsE,"aw",@nobits
	.sectionflags	@""
	.align	16
.nv.shared._ZN5flash32flash_fwd_splitkv_combine_kernelI23Flash_fwd_kernel_traitsILi192ELi64ELi64ELi4ELb0ELb0EN7cutlass10bfloat16_tE19Flash_kernel_traitsILi192ELi64ELi64ELi4ES3_EELi8ELi3ELb1EEEvNS_16Flash_fwd_paramsE:
	.zero		1312


//--------------------- .nv.shared._ZN5flash32flash_fwd_splitkv_combine_kernelI23Flash_fwd_kernel_traitsILi192ELi64ELi64ELi4ELb0ELb0EN7cutlass10bfloat16_tE19Flash_kernel_traitsILi192ELi64ELi64ELi4ES3_EELi8ELi2ELb1EEEvNS_16Flash_fwd_paramsE --------------------------
	.section	.nv.shared._ZN5flash32flash_fwd_splitkv_combine_kernelI23Flash_fwd_kernel_traitsILi192ELi64ELi64ELi4ELb0ELb0EN7cutlass10bfloat16_tE19Flash_kernel_traitsILi192ELi64ELi64ELi4ES3_EELi8ELi2ELb1EEEvNS_16Flash_fwd_paramsE,"aw",@nobits
	.sectionflags	@""
	.align	16
.nv.shared._ZN5flash32flash_fwd_splitkv_combine_kernelI23Flash_fwd_kernel_traitsILi192ELi64ELi64ELi4ELb0ELb0EN7cutlass10bfloat16_tE19Flash_kernel_traitsILi192ELi64ELi64ELi4ES3_EELi8ELi2ELb1EEEvNS_16Flash_fwd_paramsE:
	.zero		1168


//--------------------- .nv.shared._ZN5flash32flash_fwd_splitkv_combine_kernelI23Flash_fwd_kernel_traitsILi192ELi64ELi64ELi4ELb0ELb0EN7cutlass10bfloat16_tE19Flash_kernel_traitsILi192ELi64ELi64ELi4ES3_EELi8ELi1ELb1EEEvNS_16Flash_fwd_paramsE --------------------------
	.section	.nv.shared._ZN5flash32flash_fwd_splitkv_combine_kernelI23Flash_fwd_kernel_traitsILi192ELi64ELi64ELi4ELb0ELb0EN7cutlass10bfloat16_tE19Flash_kernel_traitsILi192ELi64ELi64ELi4ES3_EELi8ELi1ELb1EEEvNS_16Flash_fwd_paramsE,"aw",@nobits
	.sectionflags	@""
	.align	16
.nv.shared._ZN5flash32flash_fwd_splitkv_combine_kernelI23Flash_fwd_kernel_traitsILi192ELi64ELi64ELi4ELb0ELb0EN7cutlass10bfloat16_tE19Flash_kernel_traitsILi192ELi64ELi64ELi4ES3_EELi8ELi1ELb1EEEvNS_16Flash_fwd_paramsE:
	.zero		1104


//--------------------- .nv.shared._ZN5flash24flash_fwd_splitkv_kernelI23Flash_fwd_kernel_traitsILi192ELi64ELi64ELi4ELb0ELb0EN7cutlass10bfloat16_tE19Flash_kernel_traitsILi192ELi64ELi64ELi4ES3_EELb1ELb0ELb0ELb0ELb0ELb0ELb0ELb0EEEvNS_16Flash_fwd_paramsE --------------------------
	.section	.nv.shared._ZN5flash24flash_fwd_splitkv_kernelI23Flash_fwd_kernel_traitsILi192ELi64ELi64ELi4ELb0ELb0EN7cutlass10bfloat16_tE19Flash_kernel_traitsILi192ELi64ELi64ELi4ES3_EELb1ELb0ELb0ELb0ELb0ELb0ELb0ELb0EEEvNS_16Flash_fwd_paramsE,"aw",@nobits
	.sectionflags	@""
	.align	16
	.zero		1024


//--------------------- .nv.shared._ZN5flash24flash_fwd_splitkv_kernelI23Flash_fwd_kernel_traitsILi192ELi64ELi64ELi4ELb0ELb0EN7cutlass10bfloat16_tE19Flash_kernel_traitsILi192ELi64ELi64ELi4ES3_EELb1ELb0ELb0ELb0ELb0ELb1ELb0ELb0EEEvNS_16Flash_fwd_paramsE --------------------------
	.section	.nv.shared._ZN5flash24flash_fwd_splitkv_kernelI23Flash_fwd_kernel_traitsILi192ELi64ELi64ELi4ELb0ELb0EN7cutlass10bfloat16_tE19Flash_kernel_traitsILi192ELi64ELi64ELi4ES3_EELb1ELb0ELb0ELb0ELb0ELb1ELb0ELb0EEEvNS_16Flash_fwd_paramsE,"aw",@nobits
	.sectionflags	@""
	.align	16
	.zero		1024


//--------------------- .nv.shared._ZN5flash24flash_fwd_splitkv_kernelI23Flash_fwd_kernel_traitsILi192ELi64ELi64ELi4ELb0ELb0EN7cutlass10bfloat16_tE19Flash_kernel_traitsILi192ELi64ELi64ELi4ES3_EELb1ELb0ELb0ELb0ELb0ELb0ELb0ELb1EEEvNS_16Flash_fwd_paramsE --------------------------
	.section	.nv.shared._ZN5flash24flash_fwd_splitkv_kernelI23Flash_fwd_kernel_traitsILi192ELi64ELi64ELi4ELb0ELb0EN7cutlass10bfloat16_tE19Flash_kernel_traitsILi192ELi64ELi64ELi4ES3_EELb1ELb0ELb0ELb0ELb0ELb0ELb0ELb1EEEvNS_16Flash_fwd_paramsE,"aw",@nobits
	.sectionflags	@""
	.align	16
	.zero		1024


//--------------------- .nv.shared._ZN5flash24flash_fwd_splitkv_kernelI23Flash_fwd_kernel_traitsILi192ELi64ELi64ELi4ELb0ELb0EN7cutlass10bfloat16_tE19Flash_kernel_traitsILi192ELi64ELi64ELi4ES3_EELb1ELb0ELb0ELb0ELb0ELb1ELb0ELb1EEEvNS_16Flash_fwd_paramsE --------------------------
	.section	.nv.shared._ZN5flash24flash_fwd_splitkv_kernelI23Flash_fwd_kernel_traitsILi192ELi64ELi64ELi4ELb0ELb0EN7cutlass10bfloat16_tE19Flash_kernel_traitsILi192ELi64ELi64ELi4ES3_EELb1ELb0ELb0ELb0ELb0ELb1ELb0ELb1EEEvNS_16Flash_fwd_paramsE,"aw",@nobits
	.sectionflags	@""
	.align	16
	.zero		1024


//--------------------- .nv.shared._ZN5flash24flash_fwd_splitkv_kernelI23Flash_fwd_kernel_traitsILi192ELi64ELi64ELi4ELb0ELb0EN7cutlass10bfloat16_tE19Flash_kernel_traitsILi192ELi64ELi64ELi4ES3_EELb1ELb0ELb0ELb0ELb0ELb0ELb1ELb0EEEvNS_16Flash_fwd_paramsE --------------------------
	.section	.nv.shared._ZN5flash24flash_fwd_splitkv_kernelI23Flash_fwd_kernel_traitsILi192ELi64ELi64ELi4ELb0ELb0EN7cutlass10bfloat16_tE19Flash_kernel_traitsILi192ELi64ELi64ELi4ES3_EELb1ELb0ELb0ELb0ELb0ELb0ELb1ELb0EEEvNS_16Flash_fwd_paramsE,"aw",@nobits
	.sectionflags	@""
	.align	16
	.zero		1024


//--------------------- .nv.shared._ZN5flash24flash_fwd_splitkv_kernelI23Flash_fwd_kernel_traitsILi192ELi64ELi64ELi4ELb0ELb0EN7cutlass10bfloat16_tE19Flash_kernel_traitsILi192ELi64ELi64ELi4ES3_EELb1ELb0ELb0ELb0ELb0ELb1ELb1ELb0EEEvNS_16Flash_fwd_paramsE --------------------------
	.section	.nv.shared._ZN5flash24flash_fwd_splitkv_kernelI23Flash_fwd_kernel_traitsILi192ELi64ELi64ELi4ELb0ELb0EN7cutlass10bfloat16_tE19Flash_kernel_traitsILi192ELi64ELi64ELi4ES3_EELb1ELb0ELb0ELb0ELb0ELb1ELb1ELb0EEEvNS_16Flash_fwd_paramsE,"aw",@nobits
	.sectionflags	@""
	.align	16
	.zero		1024


//--------------------- .nv.shared._ZN5flash24flash_fwd_splitkv_kernelI23Flash_fwd_kernel_traitsILi192ELi64ELi64ELi4ELb0ELb0EN7cutlass10bfloat16_tE19Flash_kernel_traitsILi192ELi64ELi64ELi4ES3_EELb1ELb0ELb0ELb0ELb0ELb0ELb1ELb1EEEvNS_16Flash_fwd_paramsE --------------------------
	.section	.nv.shared._ZN5flash24flash_fwd_splitkv_kernelI23Flash_fwd_kernel_traitsILi192ELi64ELi64ELi4ELb0ELb0EN7cutlass10bfloat16_tE19Flash_kernel_traitsILi192ELi64ELi64ELi4ES3_EELb1ELb0ELb0ELb0ELb0ELb0ELb1ELb1EEEvNS_16Flash_fwd_paramsE,"aw",@nobits
	.sectionflags	@""
	.align	16
	.zero		1024


//--------------------- .nv.shared._ZN5flash24flash_fwd_splitkv_kernelI23Flash_fwd_kernel_traitsILi192ELi64ELi64ELi4ELb0ELb0EN7cutlass10bfloat16_tE19Flash_kernel_traitsILi192ELi64ELi64ELi4ES3_EELb1ELb0ELb0ELb0ELb0ELb1ELb1ELb1EEEvNS_16Flash_fwd_paramsE --------------------------
	.section	.nv.shared._ZN5flash24flash_fwd_splitkv_kernelI23Flash_fwd_kernel_traitsILi192ELi64ELi64ELi4ELb0ELb0EN7cutlass10bfloat16_tE19Flash_kernel_traitsILi192ELi64ELi64ELi4ES3_EELb1ELb0ELb0ELb0ELb0ELb1ELb1ELb1EEEvNS_16Flash_fwd_paramsE,"aw",@nobits
	.sectionflags	@""
	.align	16
	.zero		1024


//--------------------- .nv.shared._ZN5flash24flash_fwd_splitkv_kernelI23Flash_fwd_kernel_traitsILi192ELi64ELi64ELi4ELb0ELb0EN7cutlass10bfloat16_tE19Flash_kernel_traitsILi192ELi64ELi64ELi4ES3_EELb1ELb0ELb0ELb0ELb1ELb0ELb0ELb0EEEvNS_16Flash_fwd_paramsE --------------------------
	.section	.nv.shared._ZN5flash24flash_fwd_splitkv_kernelI23Flash_fwd_kernel_traitsILi192ELi64ELi64ELi4ELb0ELb0EN7cutlass10bfloat16_tE19Flash_kernel_traitsILi192ELi64ELi64ELi4ES3_EELb1ELb0ELb0ELb0ELb1ELb0ELb0ELb0EEEvNS_16Flash_fwd_paramsE,"aw",@nobits
	.sectionflags	@""
	.align	16
	.zero		1024


//--------------------- .nv.shared._ZN5flash24flash_fwd_splitkv_kernelI23Flash_fwd_kernel_traitsILi192ELi64ELi64ELi4ELb0ELb0EN7cutlass10bfloat16_tE19Flash_kernel_traitsILi192ELi64ELi64ELi4ES3_EELb1ELb0ELb0ELb0ELb1ELb1ELb0ELb0EEEvNS_16Flash_fwd_paramsE --------------------------
	.section	.nv.shared._ZN5flash24flash_fwd_splitkv_kernelI23Flash_fwd_kernel_traitsILi192ELi64ELi64ELi4ELb0ELb0EN7cutlass10bfloat16_tE19Flash_kernel_traitsILi192ELi64ELi64ELi4ES3_EELb1ELb0ELb0ELb0ELb1ELb1ELb0ELb0EEEvNS_16Flash_fwd_paramsE,"aw",@nobits
	.sectionflags	@""
	.align	16
	.zero		1024


//--------------------- .nv.shared._ZN5flash24flash_fwd_splitkv_kernelI23Flash_fwd_kernel_traitsILi192ELi64ELi64ELi4ELb0ELb0EN7cutlass10bfloat16_tE19Flash_kernel_traitsILi192ELi64ELi64ELi4ES3_EELb1ELb0ELb1ELb0ELb0ELb0ELb0ELb0EEEvNS_16Flash_fwd_paramsE --------------------------
	.section	.nv.shared._ZN5flash24flash_fwd_splitkv_kernelI23Flash_fwd_kernel_traitsILi192ELi64ELi64ELi4ELb0ELb0EN7cutlass10bfloat16_tE19Flash_kernel_traitsILi192ELi64ELi64ELi4ES3_EELb1ELb0ELb1ELb0ELb0ELb0ELb0ELb0EEEvNS_16Flash_fwd_paramsE,"aw",@nobits
	.sectionflags	@""
	.align	16
	.zero		1024


//--------------------- .nv.shared._ZN5flash24flash_fwd_splitkv_kernelI23Flash_fwd_kernel_traitsILi192ELi64ELi64ELi4ELb0ELb0EN7cutlass10bfloat16_tE19Flash_kernel_traitsILi192ELi64ELi64ELi4ES3_EELb1ELb0ELb1ELb0ELb0ELb1ELb0ELb0EEEvNS_16Flash_fwd_paramsE --------------------------
	.section	.nv.shared._ZN5flash24flash_fwd_splitkv_kernelI23Flash_fwd_kernel_traitsILi192ELi64ELi64ELi4ELb0ELb0EN7cutlass10bfloat16_tE19Flash_kernel_traitsILi192ELi64ELi64ELi4ES3_EELb1ELb0ELb1ELb0ELb0ELb1ELb0ELb0EEEvNS_16Flash_fwd_paramsE,"aw",@nobits
	.sectionflags	@""
	.align	16
	.zero		1024


//--------------------- .nv.shared._ZN5flash24flash_fwd_splitkv_kernelI23Flash_fwd_kernel_traitsILi192ELi64ELi64ELi4ELb0ELb0EN7cutlass10bfloat16_tE19Flash_kernel_traitsILi192ELi64ELi64ELi4ES3_EELb1ELb0ELb0ELb0ELb1ELb0ELb0ELb1EEEvNS_16Flash_fwd_paramsE --------------------------
	.section	.nv.shared._ZN5flash24flash_fwd_splitkv_kernelI23Flash_fwd_kernel_traitsILi192ELi64ELi64ELi4ELb0ELb0EN7cutlass10bfloat16_tE19Flash_kernel_traitsILi192ELi64ELi64ELi4ES3_EELb1ELb0ELb0ELb0ELb1ELb0ELb0ELb1EEEvNS_16Flash_fwd_paramsE,"aw",@nobits
	.sectionflags	@""
	.align	16
	.zero		1024


//--------------------- .nv.shared._ZN5flash24flash_fwd_splitkv_kernelI23Flash_fwd_kernel_traitsILi192ELi64ELi64ELi4ELb0ELb0EN7cutlass10bfloat16_tE19Flash_kernel_traitsILi192ELi64ELi64ELi4ES3_EELb1ELb0ELb0ELb0ELb1ELb1ELb0ELb1EEEvNS_16Flash_fwd_paramsE --------------------------
	.section	.nv.shared._ZN5flash24flash_fwd_splitkv_kernelI23Flash_fwd_kernel_traitsILi192ELi64ELi64ELi4ELb0ELb0EN7cutlass10bfloat16_tE19Flash_kernel_traitsILi192ELi64ELi64ELi4ES3_EELb1ELb0ELb0ELb0ELb1ELb1ELb0ELb1EEEvNS_16Flash_fwd_paramsE,"aw",@nobits
	.sectionflags	@""
	.align	16
	.zero		1024


//--------------------- .nv.shared._ZN5flash24flash_fwd_splitkv_kernelI23Flash_fwd_kernel_traitsILi192ELi64ELi64ELi4ELb0ELb0EN7cutlass10bfloat16_tE19Flash_kernel_traitsILi192ELi64ELi64ELi4ES3_EELb1ELb0ELb1ELb0ELb0ELb0ELb0ELb1EEEvNS_16Flash_fwd_paramsE --------------------------
	.section	.nv.shared._ZN5flash24flash_fwd_splitkv_kernelI23Flash_fwd_kernel_traitsILi192ELi64ELi64ELi4ELb0ELb0EN7cutlass10bfloat16_tE19Flash_kernel_traitsILi192ELi64ELi64ELi4ES3_EELb1ELb0ELb1ELb0ELb0ELb0ELb0ELb1EEEvNS_16Flash_fwd_paramsE,"aw",@nobits
	.sectionflags	@""
	.align	16
	.zero		1024


//--------------------- .nv.shared._ZN5flash24flash_fwd_splitkv_kernelI23Flash_fwd_kernel_traitsILi192ELi64ELi64ELi4ELb0ELb0EN7cutlass10bfloat16_tE19Flash_kernel_traitsILi192ELi64ELi64ELi4ES3_EELb1ELb0ELb1ELb0ELb0ELb1ELb0ELb1EEEvNS_16Flash_fwd_paramsE --------------------------
	.section	.nv.shared._ZN5flash24flash_fwd_splitkv_kernelI23Flash_fwd_kernel_traitsILi192ELi64ELi64ELi4ELb0ELb0EN7cutlass10bfloat16_tE19Flash_kernel_traitsILi192ELi64ELi64ELi4ES3_EELb1ELb0ELb1ELb0ELb0ELb1ELb0ELb1EEEvNS_16Flash_fwd_paramsE,"aw",@nobits
	.sectionflags	@""
	.align	16
	.zero		1024


//--------------------- .nv.shared._ZN5flash24flash_fwd_splitkv_kernelI23Flash_fwd_kernel_traitsILi192ELi64ELi64ELi4ELb0ELb0EN7cutlass10bfloat16_tE19Flash_kernel_traitsILi192ELi64ELi64ELi4ES3_EELb1ELb0ELb0ELb0ELb1ELb0ELb1ELb0EEEvNS_16Flash_fwd_paramsE --------------------------
	.section	.nv.shared._ZN5flash24flash_fwd_splitkv_kernelI23Flash_fwd_kernel_traitsILi192ELi64ELi64ELi4ELb0ELb0EN7cutlass10bfloat16_tE19Flash_kernel_traitsILi192ELi64ELi64ELi4ES3_EELb1ELb0ELb0ELb0ELb1ELb0ELb1ELb0EEEvNS_16Flash_fwd_paramsE,"aw",@nobits
	.sectionflags	@""
	.align	16
	.zero		1024


//--------------------- .nv.shared._ZN5flash24flash_fwd_splitkv_kernelI23Flash_fwd_kernel_traitsILi192ELi64ELi64ELi4ELb0ELb0EN7cutlass10bfloat16_tE19Flash_kernel_traitsILi192ELi64ELi64ELi4ES3_EELb1ELb0ELb0ELb0ELb1ELb1ELb1ELb0EEEvNS_16Flash_fwd_paramsE --------------------------
	.section	.nv.shared._ZN5flash24flash_fwd_splitkv_kernelI23Flash_fwd_kernel_traitsILi192ELi64ELi64ELi4ELb0ELb0EN7cutlass10bfloat16_tE19Flash_kernel_traitsILi192ELi64ELi64ELi4ES3_EELb1ELb0ELb0ELb0ELb1ELb1ELb1ELb0EEEvNS_16Flash_fwd_paramsE,"aw",@nobits
	.sectionflags	@""
	.align	16
	.zero		1024


//--------------------- .nv.shared._ZN5flash24flash_fwd_splitkv_kernelI23Flash_fwd_kernel_traitsILi192ELi64ELi64ELi4ELb0ELb0EN7cutlass10bfloat16_tE19Flash_kernel_traitsILi192ELi64ELi64ELi4ES3_EELb1ELb0ELb1ELb0ELb0ELb0ELb1ELb0EEEvNS_16Flash_fwd_paramsE --------------------------
	.section	.nv.shared._ZN5flash24flash_fwd_splitkv_kernelI23Flash_fwd_kernel_traitsILi192ELi64ELi64ELi4ELb0ELb0EN7cutlass10bfloat16_tE19Flash_kernel_traitsILi192ELi64ELi64ELi4ES3_EELb1ELb0ELb1ELb0ELb0ELb0ELb1ELb0EEEvNS_16Flash_fwd_paramsE,"aw",@nobits
	.sectionflags	@""
	.align	16
	.zero		1024


//--------------------- .nv.shared._ZN5flash24flash_fwd_splitkv_kernelI23Flash_fwd_kernel_traitsILi192ELi64ELi64ELi4ELb0ELb0EN7cutlass10bfloat16_tE19Flash_kernel_traitsILi192ELi64ELi64ELi4ES3_EELb1ELb0ELb1ELb0ELb0ELb1ELb1ELb0EEEvNS_16Flash_fwd_paramsE --------------------------
	.section	.nv.shared._ZN5flash24flash_fwd_splitkv_kernelI23Flash_fwd_kernel_traitsILi192ELi64ELi64ELi4ELb0ELb0EN7cutlass10bfloat16_tE19Flash_kernel_traitsILi192ELi64ELi64ELi4ES3_EELb1ELb0ELb1ELb0ELb0ELb1ELb1ELb0EEEvNS_16Flash_fwd_paramsE,"aw",@nobits
	.sectionflags	@""
	.align	16
	.zero		1024


//--------------------- .nv.shared._ZN5flash24flash_fwd_splitkv_kernelI23Flash_fwd_kernel_traitsILi192ELi64ELi64ELi4ELb0ELb0EN7cutlass10bfloat16_tE19Flash_kernel_traitsILi192ELi64ELi64ELi4ES3_EELb1ELb0ELb0ELb0ELb1ELb0ELb1ELb1EEEvNS_16Flash_fwd_paramsE --------------------------
	.section	.nv.shared._ZN5flash24flash_fwd_splitkv_kernelI23Flash_fwd_kernel_traitsILi192ELi64ELi64ELi4ELb0ELb0EN7cutlass10bfloat16_tE19Flash_kernel_traitsILi192ELi64ELi64ELi4ES3_EELb1ELb0ELb0ELb0ELb1ELb0ELb1ELb1EEEvNS_16Flash_fwd_paramsE,"aw",@nobits
	.sectionflags	@""
	.align	16
	.zero		1024


//--------------------- .nv.shared._ZN5flash24flash_fwd_splitkv_kernelI23Flash_fwd_kernel_traitsILi192ELi64ELi64ELi4ELb0ELb0EN7cutlass10bfloat16_tE19Flash_kernel_traitsILi192ELi64ELi64ELi4ES3_EELb1ELb0ELb0ELb0ELb1ELb1ELb1ELb1EEEvNS_16Flash_fwd_paramsE --------------------------
	.section	.nv.shared._ZN5flash24flash_fwd_splitkv_kernelI23Flash_fwd_kernel_traitsILi192ELi64ELi64ELi4ELb0ELb0EN7cutlass10bfloat16_tE19Flash_kernel_traitsILi192ELi64ELi64ELi4ES3_EELb1ELb0ELb0ELb0ELb1ELb1ELb1ELb1EEEvNS_16Flash_fwd_paramsE,"aw",@nobits
	.sectionflags	@""
	.align	16
	.zero		1024


//--------------------- .nv.shared._ZN5flash24flash_fwd_splitkv_kernelI23Flash_fwd_kernel_traitsILi192ELi64ELi64ELi4ELb0ELb0EN7cutlass10bfloat16_tE19Flash_kernel_traitsILi192ELi64ELi64ELi4ES3_EELb1ELb0ELb1ELb0ELb0ELb0ELb1ELb1EEEvNS_16Flash_fwd_paramsE --------------------------
	.section	.nv.shared._ZN5flash24flash_fwd_splitkv_kernelI23Flash_fwd_kernel_traitsILi192ELi64ELi64ELi4ELb0ELb0EN7cutlass10bfloat16_tE19Flash_kernel_traitsILi192ELi64ELi64ELi4ES3_EELb1ELb0ELb1ELb0ELb0ELb0ELb1ELb1EEEvNS_16Flash_fwd_paramsE,"aw",@nobits
	.sectionflags	@""
	.align	16
	.zero		1024


//--------------------- .nv.shared._ZN5flash24flash_fwd_splitkv_kernelI23Flash_fwd_kernel_traitsILi192ELi64ELi64ELi4ELb0ELb0EN7cutlass10bfloat16_tE19Flash_kernel_traitsILi192ELi64ELi64ELi4ES3_EELb1ELb0ELb1ELb0ELb0ELb1ELb1ELb1EEEvNS_16Flash_fwd_paramsE --------------------------
	.section	.nv.shared._ZN5flash24flash_fwd_splitkv_kernelI23Flash_fwd_kernel_traitsILi192ELi64ELi64ELi4ELb0ELb0EN7cutlass10bfloat16_tE19Flash_kernel_traitsILi192ELi64ELi64ELi4ES3_EELb1ELb0ELb1ELb0ELb0ELb1ELb1ELb1EEEvNS_16Flash_fwd_paramsE,"aw",@nobits
	.sectionflags	@""
	.align	16
	.zero		1024


//--------------------- .nv.constant0._ZN5flash32flash_fwd_splitkv_combine_kernelI23Flash_fwd_kernel_traitsILi192ELi64ELi64ELi4ELb0ELb0EN7cutlass10bfloat16_tE19Flash_kernel_traitsILi192ELi64ELi64ELi4ES3_EELi8ELi7ELb0EEEvNS_16Flash_fwd_paramsE --------------------------
	.section	.nv.constant0._ZN5flash32flash_fwd_splitkv_combine_kernelI23Flash_fwd_kernel_traitsILi192ELi64ELi64ELi4ELb0ELb0EN7cutlass10bfloat16_tE19Flash_kernel_traitsILi192ELi64ELi64ELi4ES3_EELi8ELi7ELb0EEEvNS_16Flash_fwd_paramsE,"a",@progbits
	.sectionflags	@""
	.align	4
.nv.constant0._ZN5flash32flash_fwd_splitkv_combine_kernelI23Flash_fwd_kernel_traitsILi192ELi64ELi64ELi4ELb0ELb0EN7cutlass10bfloat16_tE19Flash_kernel_traitsILi192ELi64ELi64ELi4ES3_EELi8ELi7ELb0EEEvNS_16Flash_fwd_paramsE:
	.zero		992


//--------------------- .nv.constant0._ZN5flash32flash_fwd_splitkv_combine_kernelI23Flash_fwd_kernel_traitsILi192ELi64ELi64ELi4ELb0ELb0EN7cutlass10bfloat16_tE19Flash_kernel_traitsILi192ELi64ELi64ELi4ES3_EELi8ELi6ELb0EEEvNS_16Flash_fwd_paramsE --------------------------
	.section	.nv.constant0._ZN5flash32flash_fwd_splitkv_combine_kernelI23Flash_fwd_kernel_traitsILi192ELi64ELi64ELi4ELb0ELb0EN7cutlass10bfloat16_tE19Flash_kernel_traitsILi192ELi64ELi64ELi4ES3_EELi8ELi6ELb0EEEvNS_16Flash_fwd_paramsE,"a",@progbits
	.sectionflags	@""
	.align	4
.nv.constant0._ZN5flash32flash_fwd_splitkv_combine_kernelI23Flash_fwd_kernel_traitsILi192ELi64ELi64ELi4ELb0ELb0EN7cutlass10bfloat16_tE19Flash_kernel_traitsILi192ELi64ELi64ELi4ES3_EELi8ELi6ELb0EEEvNS_16Flash_fwd_paramsE:
	.zero		992


//--------------------- .nv.constant0._ZN5flash32flash_fwd_splitkv_combine_kernelI23Flash_fwd_kernel_traitsILi192ELi64ELi64ELi4ELb0ELb0EN7cutlass10bfloat16_tE19Flash_kernel_traitsILi192ELi64ELi64ELi4ES3_EELi8ELi5ELb0EEEvNS_16Flash_fwd_paramsE --------------------------
	.section	.nv.constant0._ZN5flash32flash_fwd_splitkv_combine_kernelI23Flash_fwd_kernel_traitsILi192ELi64ELi64ELi4ELb0ELb0EN7cutlass10bfloat16_tE19Flash_kernel_traitsILi192ELi64ELi64ELi4ES3_EELi8ELi5ELb0EEEvNS_16Flash_fwd_paramsE,"a",@progbits
	.sectionflags	@""
	.align	4
.nv.constant0._ZN5flash32flash_fwd_splitkv_combine_kernelI23Flash_fwd_kernel_traitsILi192ELi64ELi64ELi4ELb0ELb0EN7cutlass10bfloat16_tE19Flash_kernel_traitsILi192ELi64ELi64ELi4ES3_EELi8ELi5ELb0EEEvNS_16Flash_fwd_paramsE:
	.zero		992


//--------------------- .nv.constant0._ZN5flash32flash_fwd_splitkv_combine_kernelI23Flash_fwd_kernel_traitsILi192ELi64ELi64ELi4ELb0ELb0EN7cutlass10bfloat16_tE19Flash_kernel_traitsILi192ELi64ELi64ELi4ES3_EELi8ELi4ELb0EEEvNS_16Flash_fwd_paramsE --------------------------
	.section	.nv.constant0._ZN5flash32flash_fwd_splitkv_combine_kernelI23Flash_fwd_kernel_traitsILi192ELi64ELi64ELi4ELb0ELb0EN7cutlass10bfloat16_tE19Flash_kernel_traitsILi192ELi64ELi64ELi4ES3_EELi8ELi4ELb0EEEvNS_16Flash_fwd_paramsE,"a",@progbits
	.sectionflags	@""
	.align	4
.nv.constant0._ZN5flash32flash_fwd_splitkv_combine_kernelI23Flash_fwd_kernel_traitsILi192ELi64ELi64ELi4ELb0ELb0EN7cutlass10bfloat16_tE19Flash_kernel_traitsILi192ELi64ELi64ELi4ES3_EELi8ELi4ELb0EEEvNS_16Flash_fwd_paramsE:
	.zero		992


//--------------------- .nv.constant0._ZN5flash32flash_fwd_splitkv_combine_kernelI23Flash_fwd_kernel_traitsILi192ELi64ELi64ELi4ELb0ELb0EN7cutlass10bfloat16_tE19Flash_kernel_traitsILi192ELi64ELi64ELi4ES3_EELi8ELi3ELb0EEEvNS_16Flash_fwd_paramsE --------------------------
	.section	.nv.constant0._ZN5flash32flash_fwd_splitkv_combine_kernelI23Flash_fwd_kernel_traitsILi192ELi64ELi64ELi4ELb0ELb0EN7cutlass10bfloat16_tE19Flash_kernel_traitsILi192ELi64ELi64ELi4ES3_EELi8ELi3ELb0EEEvNS_16Flash_fwd_paramsE,"a",@progbits
	.sectionflags	@""
	.align	4
.nv.constant0._ZN5flash32flash_fwd_splitkv_combine_kernelI23Flash_fwd_kernel_traitsILi192ELi64ELi64ELi4ELb0ELb0EN7cutlass10bfloat16_tE19Flash_kernel_traitsILi192ELi64ELi64ELi4ES3_EELi8ELi3ELb0EEEvNS_16Flash_fwd_paramsE:
	.zero		992


//--------------------- .nv.constant0._ZN5flash32flash_fwd_splitkv_combine_kernelI23Flash_fwd_kernel_traitsILi192ELi64ELi64ELi4ELb0ELb0EN7cutlass10bfloat16_tE19Flash_kernel_traitsILi192ELi64ELi64ELi4ES3_EELi8ELi2ELb0EEEvNS_16Flash_fwd_paramsE --------------------------
	.section	.nv.constant0._ZN5flash32flash_fwd_splitkv_combine_kernelI23Flash_fwd_kernel_traitsILi192ELi64ELi64ELi4ELb0ELb0EN7cutlass10bfloat16_tE19Flash_kernel_traitsILi192ELi64ELi64ELi4ES3_EELi8ELi2ELb0EEEvNS_16Flash_fwd_paramsE,"a",@progbits
	.sectionflags	@""
	.align	4
.nv.constant0._ZN5flash32flash_fwd_splitkv_combine_kernelI23Flash_fwd_kernel_traitsILi192ELi64ELi64ELi4ELb0ELb0EN7cutlass10bfloat16_tE19Flash_kernel_traitsILi192ELi64ELi64ELi4ES3_EELi8ELi2ELb0EEEvNS_16Flash_fwd_paramsE:
	.zero		992


//--------------------- .nv.constant0._ZN5flash32flash_fwd_splitkv_combine_kernelI23Flash_fwd_kernel_traitsILi192ELi64ELi64ELi4ELb0ELb0EN7cutlass10bfloat16_tE19Flash_kernel_traitsILi192ELi64ELi64ELi4ES3_EELi8ELi1ELb0EEEvNS_16Flash_fwd_paramsE --------------------------
	.section	.nv.constant0._ZN5flash32flash_fwd_splitkv_combine_kernelI23Flash_fwd_kernel_traitsILi192ELi64ELi64ELi4ELb0ELb0EN7cutlass10bfloat16_tE19Flash_kernel_traitsILi192ELi64ELi64ELi4ES3_EELi8ELi1ELb0EEEvNS_16Flash_fwd_paramsE,"a",@progbits
	.sectionflags	@""
	.align	4
.nv.constant0._ZN5flash32flash_fwd_splitkv_combine_kernelI23Flash_fwd_kernel_traitsILi192ELi64ELi64ELi4ELb0ELb0EN7cutlass10bfloat16_tE19Flash_kernel_traitsILi192ELi64ELi64ELi4ES3_EELi8ELi1ELb0EEEvNS_16Flash_fwd_paramsE:
	.zero		992


//--------------------- .nv.constant0._ZN5flash32flash_fwd_splitkv_combine_kernelI23Flash_fwd_kernel_traitsILi192ELi64ELi64ELi4ELb0ELb0EN7cutlass10bfloat16_tE19Flash_kernel_traitsILi192ELi64ELi64ELi4ES3_EELi8ELi7ELb1EEEvNS_16Flash_fwd_paramsE --------------------------
	.section	.nv.constant0._ZN5flash32flash_fwd_splitkv_combine_kernelI23Flash_fwd_kernel_traitsILi192ELi64ELi64ELi4ELb0ELb0EN7cutlass10bfloat16_tE19Flash_kernel_traitsILi192ELi64ELi64ELi4ES3_EELi8ELi7ELb1EEEvNS_16Flash_fwd_paramsE,"a",@progbits
	.sectionflags	@""
	.align	4
.nv.constant0._ZN5flash32flash_fwd_splitkv_combine_kernelI23Flash_fwd_kernel_traitsILi192ELi64ELi64ELi4ELb0ELb0EN7cutlass10bfloat16_tE19Flash_kernel_traitsILi192ELi64ELi64ELi4ES3_EELi8ELi7ELb1EEEvNS_16Flash_fwd_paramsE:
	.zero		992


//--------------------- .nv.constant0._ZN5flash32flash_fwd_splitkv_combine_kernelI23Flash_fwd_kernel_traitsILi192ELi64ELi64ELi4ELb0ELb0EN7cutlass10bfloat16_tE19Flash_kernel_traitsILi192ELi64ELi64ELi4ES3_EELi8ELi6ELb1EEEvNS_16Flash_fwd_paramsE --------------------------
	.section	.nv.constant0._ZN5flash32flash_fwd_splitkv_combine_kernelI23Flash_fwd_kernel_traitsILi192ELi64ELi64ELi4ELb0ELb0EN7cutlass10bfloat16_tE19Flash_kernel_traitsILi192ELi64ELi64ELi4ES3_EELi8ELi6ELb1EEEvNS_16Flash_fwd_paramsE,"a",@progbits
	.sectionflags	@""
	.align	4
.nv.constant0._ZN5flash32flash_fwd_splitkv_combine_kernelI23Flash_fwd_kernel_traitsILi192ELi64ELi64ELi4ELb0ELb0EN7cutlass10bfloat16_tE19Flash_kernel_traitsILi192ELi64ELi64ELi4ES3_EELi8ELi6ELb1EEEvNS_16Flash_fwd_paramsE:
	.zero		992


//--------------------- .nv.constant0._ZN5flash32flash_fwd_splitkv_combine_kernelI23Flash_fwd_kernel_traitsILi192ELi64ELi64ELi4ELb0ELb0EN7cutlass10bfloat16_tE19Flash_kernel_traitsILi192ELi64ELi64ELi4ES3_EELi8ELi5ELb1EEEvNS_16Flash_fwd_paramsE --------------------------
	.section	.nv.constant0._ZN5flash32flash_fwd_splitkv_combine_kernelI23Flash_fwd_kernel_traitsILi192ELi64ELi64ELi4ELb0ELb0EN7cutlass10bfloat16_tE19Flash_kernel_traitsILi192ELi64ELi64ELi4ES3_EELi8ELi5ELb1EEEvNS_16Flash_fwd_paramsE,"a",@progbits
	.sectionflags	@""
	.align	4
.nv.constant0._ZN5flash32flash_fwd_splitkv_combine_kernelI23Flash_fwd_kernel_traitsILi192ELi64ELi64ELi4ELb0ELb0EN7cutlass10bfloat16_tE19Flash_kernel_traitsILi192ELi64ELi64ELi4ES3_EELi8ELi5ELb1EEEvNS_16Flash_fwd_paramsE:
	.zero		992


//--------------------- .nv.constant0._ZN5flash32flash_fwd_splitkv_combine_kernelI23Flash_fwd_kernel_traitsILi192ELi64ELi64ELi4ELb0ELb0EN7cutlass10bfloat16_tE19Flash_kernel_traitsILi192ELi64ELi64ELi4ES3_EELi8ELi4ELb1EEEvNS_16Flash_fwd_paramsE --------------------------
	.section	.nv.constant0._ZN5flash32flash_fwd_splitkv_combine_kernelI23Flash_fwd_kernel_traitsILi192ELi64ELi64ELi4ELb0ELb0EN7cutlass10bfloat16_tE19Flash_kernel_traitsILi192ELi64ELi64ELi4ES3_EELi8ELi4ELb1EEEvNS_16Flash_fwd_paramsE,"a",@progbits
	.sectionflags	@""
	.align	4
.nv.constant0._ZN5flash32flash_fwd_splitkv_combine_kernelI23Flash_fwd_kernel_traitsILi192ELi64ELi64ELi4ELb0ELb0EN7cutlass10bfloat16_tE19Flash_kernel_traitsILi192ELi64ELi64ELi4ES3_EELi8ELi4ELb1EEEvNS_16Flash_fwd_paramsE:
	.zero		992


//--------------------- .nv.constant0._ZN5flash32flash_fwd_splitkv_combine_kernelI23Flash_fwd_kernel_traitsILi192ELi64ELi64ELi4ELb0ELb0EN7cutlass10bfloat16_tE19Flash_kernel_traitsILi192ELi64ELi64ELi4ES3_EELi8ELi3ELb1EEEvNS_16Flash_fwd_paramsE --------------------------
	.section	.nv.constant0._ZN5flash32flash_fwd_splitkv_combine_kernelI23Flash_fwd_kernel_traitsILi192ELi64ELi64ELi4ELb0ELb0EN7cutlass10bfloat16_tE19Flash_kernel_traitsILi192ELi64ELi64ELi4ES3_EELi8ELi3ELb1EEEvNS_16Flash_fwd_paramsE,"a",@progbits
	.sectionflags	@""
	.align	4
.nv.constant0._ZN5flash32flash_fwd_splitkv_combine_kernelI23Flash_fwd_kernel_traitsILi192ELi64ELi64ELi4ELb0ELb0EN7cutlass10bfloat16_tE19Flash_kernel_traitsILi192ELi64ELi64ELi4ES3_EELi8ELi3ELb1EEEvNS_16Flash_fwd_paramsE:
	.zero		992


//--------------------- .nv.constant0._ZN5flash32flash_fwd_splitkv_combine_kernelI23Flash_fwd_kernel_traitsILi192ELi64ELi64ELi4ELb0ELb0EN7cutlass10bfloat16_tE19Flash_kernel_traitsILi192ELi64ELi64ELi4ES3_EELi8ELi2ELb1EEEvNS_16Flash_fwd_paramsE --------------------------
	.section	.nv.constant0._ZN5flash32flash_fwd_splitkv_combine_kernelI23Flash_fwd_kernel_traitsILi192ELi64ELi64ELi4ELb0ELb0EN7cutlass10bfloat16_tE19Flash_kernel_traitsILi192ELi64ELi64ELi4ES3_EELi8ELi2ELb1EEEvNS_16Flash_fwd_paramsE,"a",@progbits
	.sectionflags	@""
	.align	4
.nv.constant0._ZN5flash32flash_fwd_splitkv_combine_kernelI23Flash_fwd_kernel_traitsILi192ELi64ELi64ELi4ELb0ELb0EN7cutlass10bfloat16_tE19Flash_kernel_traitsILi192ELi64ELi64ELi4ES3_EELi8ELi2ELb1EEEvNS_16Flash_fwd_paramsE:
	.zero		992


//--------------------- .nv.constant0._ZN5flash32flash_fwd_splitkv_combine_kernelI23Flash_fwd_kernel_traitsILi192ELi64ELi64ELi4ELb0ELb0EN7cutlass10bfloat16_tE19Flash_kernel_traitsILi192ELi64ELi64ELi4ES3_EELi8ELi1ELb1EEEvNS_16Flash_fwd_paramsE --------------------------
	.section	.nv.constant0._ZN5flash32flash_fwd_splitkv_combine_kernelI23Flash_fwd_kernel_traitsILi192ELi64ELi64ELi4ELb0ELb0EN7cutlass10bfloat16_tE19Flash_kernel_traitsILi192ELi64ELi64ELi4ES3_EELi8ELi1ELb1EEEvNS_16Flash_fwd_paramsE,"a",@progbits
	.sectionflags	@""
	.align	4
.nv.constant0._ZN5flash32flash_fwd_splitkv_combine_kernelI23Flash_fwd_kernel_traitsILi192ELi64ELi64ELi4ELb0ELb0EN7cutlass10bfloat16_tE19Flash_kernel_traitsILi192ELi64ELi64ELi4ES3_EELi8ELi1ELb1EEEvNS_16Flash_fwd_paramsE:
	.zero		992


//--------------------- .nv.constant0._ZN5flash24flash_fwd_splitkv_kernelI23Flash_fwd_kernel_traitsILi192ELi64ELi64ELi4ELb0ELb0EN7cutlass10bfloat16_tE19Flash_kernel_traitsILi192ELi64ELi64ELi4ES3_EELb1ELb0ELb0ELb0ELb0ELb0ELb0ELb0EEEvNS_16Flash_fwd_paramsE --------------------------
	.section	.nv.constant0._ZN5flash24flash_fwd_splitkv_kernelI23Flash_fwd_kernel_traitsILi192ELi64ELi64ELi4ELb0ELb0EN7cutlass10bfloat16_tE19Flash_kernel_traitsILi192ELi64ELi64ELi4ES3_EELb1ELb0ELb0ELb0ELb0ELb0ELb0ELb0EEEvNS_16Flash_fwd_paramsE,"a",@progbits
	.sectionflags	@""
	.align	4
.nv.constant0._ZN5flash24flash_fwd_splitkv_kernelI23Flash_fwd_kernel_traitsILi192ELi64ELi64ELi4ELb0ELb0EN7cutlass10bfloat16_tE19Flash_kernel_traitsILi192ELi64ELi64ELi4ES3_EELb1ELb0ELb0ELb0ELb0ELb0ELb0ELb0EEEvNS_16Flash_fwd_paramsE:
	.zero		992


//--------------------- .nv.constant0._ZN5flash24flash_fwd_splitkv_kernelI23Flash_fwd_kernel_traitsILi192ELi64ELi64ELi4ELb0ELb0EN7cutlass10bfloat16_tE19Flash_kernel_traitsILi192ELi64ELi64ELi4ES3_EELb1ELb0ELb0ELb0ELb0ELb1ELb0ELb0EEEvNS_16Flash_fwd_paramsE --------------------------
	.section	.nv.constant0._ZN5flash24flash_fwd_splitkv_kernelI23Flash_fwd_kernel_traitsILi192ELi64ELi64ELi4ELb0ELb0EN7cutlass10bfloat16_tE19Flash_kernel_traitsILi192ELi64ELi64ELi4ES3_EELb1ELb0ELb0ELb0ELb0ELb1ELb0ELb0EEEvNS_16Flash_fwd_paramsE,"a",@progbits
	.sectionflags	@""
	.align	4
.nv.constant0._ZN5flash24flash_fwd_splitkv_kernelI23Flash_fwd_kernel_traitsILi192ELi64ELi64ELi4ELb0ELb0EN7cutlass10bfloat16_tE19Flash_kernel_traitsILi192ELi64ELi64ELi4ES3_EELb1ELb0ELb0ELb0ELb0ELb1ELb0ELb0EEEvNS_16Flash_fwd_paramsE:
	.zero		992


//--------------------- .nv.constant0._ZN5flash24flash_fwd_splitkv_kernelI23Flash_fwd_kernel_traitsILi192ELi64ELi64ELi4ELb0ELb0EN7cutlass10bfloat16_tE19Flash_kernel_traitsILi192ELi64ELi64ELi4ES3_EELb1ELb0ELb0ELb0ELb0ELb0ELb0ELb1EEEvNS_16Flash_fwd_paramsE --------------------------
	.section	.nv.constant0._ZN5flash24flash_fwd_splitkv_kernelI23Flash_fwd_kernel_traitsILi192ELi64ELi64ELi4ELb0ELb0EN7cutlass10bfloat16_tE19Flash_kernel_traitsILi192ELi64ELi64ELi4ES3_EELb1ELb0ELb0ELb0ELb0ELb0ELb0ELb1EEEvNS_16Flash_fwd_paramsE,"a",@progbits
	.sectionflags	@""
	.align	4
.nv.constant0._ZN5flash24flash_fwd_splitkv_kernelI23Flash_fwd_kernel_traitsILi192ELi64ELi64ELi4ELb0ELb0EN7cutlass10bfloat16_tE19Flash_kernel_traitsILi192ELi64ELi64ELi4ES3_EELb1ELb0ELb0ELb0ELb0ELb0ELb0ELb1EEEvNS_16Flash_fwd_paramsE:
	.zero		992


//--------------------- .nv.constant0._ZN5flash24flash_fwd_splitkv_kernelI23Flash_fwd_kernel_traitsILi192ELi64ELi64ELi4ELb0ELb0EN7cutlass10bfloat16_tE19Flash_kernel_traitsILi192ELi64ELi64ELi4ES3_EELb1ELb0ELb0ELb0ELb0ELb1ELb0ELb1EEEvNS_16Flash_fwd_paramsE --------------------------
	.section	.nv.constant0._ZN5flash24flash_fwd_splitkv_kernelI23Flash_fwd_kernel_traitsILi192ELi64ELi64ELi4ELb0ELb0EN7cutlass10bfloat16_tE19Flash_kernel_traitsILi192ELi64ELi64ELi4ES3_EELb1ELb0ELb0ELb0ELb0ELb1ELb0ELb1EEEvNS_16Flash_fwd_paramsE,"a",@progbits
	.sectionflags	@""
	.align	4
.nv.constant0._ZN5flash24flash_fwd_splitkv_kernelI23Flash_fwd_kernel_traitsILi192ELi64ELi64ELi4ELb0ELb0EN7cutlass10bfloat16_tE19Flash_kernel_traitsILi192ELi64ELi64ELi4ES3_EELb1ELb0ELb0ELb0ELb0ELb1ELb0ELb1EEEvNS_16Flash_fwd_paramsE:
	.zero		992


//--------------------- .nv.constant0._ZN5flash24flash_fwd_splitkv_kernelI23Flash_fwd_kernel_traitsILi192ELi64ELi64ELi4ELb0ELb0EN7cutlass10bfloat16_tE19Flash_kernel_traitsILi192ELi64ELi64ELi4ES3_EELb1ELb0ELb0ELb0ELb0ELb0ELb1ELb0EEEvNS_16Flash_fwd_paramsE --------------------------
	.section	.nv.constant0._ZN5flash24flash_fwd_splitkv_kernelI23Flash_fwd_kernel_traitsILi192ELi64ELi64ELi4ELb0ELb0EN7cutlass10bfloat16_tE19Flash_kernel_traitsILi192ELi64ELi64ELi4ES3_EELb1ELb0ELb0ELb0ELb0ELb0ELb1ELb0EEEvNS_16Flash_fwd_paramsE,"a",@progbits
	.sectionflags	@""
	.align	4
.nv.constant0._ZN5flash24flash_fwd_splitkv_kernelI23Flash_fwd_kernel_traitsILi192ELi64ELi64ELi4ELb0ELb0EN7cutlass10bfloat16_tE19Flash_kernel_traitsILi192ELi64ELi64ELi4ES3_EELb1ELb0ELb0ELb0ELb0ELb0ELb1ELb0EEEvNS_16Flash_fwd_paramsE:
	.zero		992


//--------------------- .nv.constant0._ZN5flash24flash_fwd_splitkv_kernelI23Flash_fwd_kernel_traitsILi192ELi64ELi64ELi4ELb0ELb0EN7cutlass10bfloat16_tE19Flash_kernel_traitsILi192ELi64ELi64ELi4ES3_EELb1ELb0ELb0ELb0ELb0ELb1ELb1ELb0EEEvNS_16Flash_fwd_paramsE --------------------------
	.section	.nv.constant0._ZN5flash24flash_fwd_splitkv_kernelI23Flash_fwd_kernel_traitsILi192ELi64ELi64ELi4ELb0ELb0EN7cutlass10bfloat16_tE19Flash_kernel_traitsILi192ELi64ELi64ELi4ES3_EELb1ELb0ELb0ELb0ELb0ELb1ELb1ELb0EEEvNS_16Flash_fwd_paramsE,"a",@progbits
	.sectionflags	@""
	.align	4
.nv.constant0._ZN5flash24flash_fwd_splitkv_kernelI23Flash_fwd_kernel_traitsILi192ELi64ELi64ELi4ELb0ELb0EN7cutlass10bfloat16_tE19Flash_kernel_traitsILi192ELi64ELi64ELi4ES3_EELb1ELb0ELb0ELb0ELb0ELb1ELb1ELb0EEEvNS_16Flash_fwd_paramsE:
	.zero		992


//--------------------- .nv.constant0._ZN5flash24flash_fwd_splitkv_kernelI23Flash_fwd_kernel_traitsILi192ELi64ELi64ELi4ELb0ELb0EN7cutlass10bfloat16_tE19Flash_kernel_traitsILi192ELi64ELi64ELi4ES3_EELb1ELb0ELb0ELb0ELb0ELb0ELb1ELb1EEEvNS_16Flash_fwd_paramsE --------------------------
	.section	.nv.constant0._ZN5flash24flash_fwd_splitkv_kernelI23Flash_fwd_kernel_traitsILi192ELi64ELi64ELi4ELb0ELb0EN7cutlass10bfloat16_tE19Flash_kernel_traitsILi192ELi64ELi64ELi4ES3_EELb1ELb0ELb0ELb0ELb0ELb0ELb1ELb1EEEvNS_16Flash_fwd_paramsE,"a",@progbits
	.sectionflags	@""
	.align	4
.nv.constant0._ZN5flash24flash_fwd_splitkv_kernelI23Flash_fwd_kernel_traitsILi192ELi64ELi64ELi4ELb0ELb0EN7cutlass10bfloat16_tE19Flash_kernel_traitsILi192ELi64ELi64ELi4ES3_EELb1ELb0ELb0ELb0ELb0ELb0ELb1ELb1EEEvNS_16Flash_fwd_paramsE:
	.zero		992


//--------------------- .nv.constant0._ZN5flash24flash_fwd_splitkv_kernelI23Flash_fwd_kernel_traitsILi192ELi64ELi64ELi4ELb0ELb0EN7cutlass10bfloat16_tE19Flash_kernel_traitsILi192ELi64ELi64ELi4ES3_EELb1ELb0ELb0ELb0ELb0ELb1ELb1ELb1EEEvNS_16Flash_fwd_paramsE --------------------------
	.section	.nv.constant0._ZN5flash24flash_fwd_splitkv_kernelI23Flash_fwd_kernel_traitsILi192ELi64ELi64ELi4ELb0ELb0EN7cutlass10bfloat16_tE19Flash_kernel_traitsILi192ELi64ELi64ELi4ES3_EELb1ELb0ELb0ELb0ELb0ELb1ELb1ELb1EEEvNS_16Flash_fwd_paramsE,"a",@progbits
	.sectionflags	@""
	.align	4
.nv.constant0._ZN5flash24flash_fwd_splitkv_kernelI23Flash_fwd_kernel_traitsILi192ELi64ELi64ELi4ELb0ELb0EN7cutlass10bfloat16_tE19Flash_kernel_traitsILi192ELi64ELi64ELi4ES3_EELb1ELb0ELb0ELb0ELb0ELb1ELb1ELb1EEEvNS_16Flash_fwd_paramsE:
	.zero		992


//--------------------- .nv.constant0._ZN5flash24flash_fwd_splitkv_kernelI23Flash_fwd_kernel_traitsILi192ELi64ELi64ELi4ELb0ELb0EN7cutlass10bfloat16_tE19Flash_kernel_traitsILi192ELi64ELi64ELi4ES3_EELb1ELb0ELb0ELb0ELb1ELb0ELb0ELb0EEEvNS_16Flash_fwd_paramsE --------------------------
	.section	.nv.constant0._ZN5flash24flash_fwd_splitkv_kernelI23Flash_fwd_kernel_traitsILi192ELi64ELi64ELi4ELb0ELb0EN7cutlass10bfloat16_tE19Flash_kernel_traitsILi192ELi64ELi64ELi4ES3_EELb1ELb0ELb0ELb0ELb1ELb0ELb0ELb0EEEvNS_16Flash_fwd_paramsE,"a",@progbits
	.sectionflags	@""
	.align	4
.nv.constant0._ZN5flash24flash_fwd_splitkv_kernelI23Flash_fwd_kernel_traitsILi192ELi64ELi64ELi4ELb0ELb0EN7cutlass10bfloat16_tE19Flash_kernel_traitsILi192ELi64ELi64ELi4ES3_EELb1ELb0ELb0ELb0ELb1ELb0ELb0ELb0EEEvNS_16Flash_fwd_paramsE:
	.zero		992


//--------------------- .nv.constant0._ZN5flash24flash_fwd_splitkv_kernelI23Flash_fwd_kernel_traitsILi192ELi64ELi64ELi4ELb0ELb0EN7cutlass10bfloat16_tE19Flash_kernel_traitsILi192ELi64ELi64ELi4ES3_EELb1ELb0ELb0ELb0ELb1ELb1ELb0ELb0EEEvNS_16Flash_fwd_paramsE --------------------------
	.section	.nv.constant0._ZN5flash24flash_fwd_splitkv_kernelI23Flash_fwd_kernel_traitsILi192ELi64ELi64ELi4ELb0ELb0EN7cutlass10bfloat16_tE19Flash_kernel_traitsILi192ELi64ELi64ELi4ES3_EELb1ELb0ELb0ELb0ELb1ELb1ELb0ELb0EEEvNS_16Flash_fwd_paramsE,"a",@progbits
	.sectionflags	@""
	.align	4
.nv.constant0._ZN5flash24flash_fwd_splitkv_kernelI23Flash_fwd_kernel_traitsILi192ELi64ELi64ELi4ELb0ELb0EN7cutlass10bfloat16_tE19Flash_kernel_traitsILi192ELi64ELi64ELi4ES3_EELb1ELb0ELb0ELb0ELb1ELb1ELb0ELb0EEEvNS_16Flash_fwd_paramsE:
	.zero		992


//--------------------- .nv.constant0._ZN5flash24flash_fwd_splitkv_kernelI23Flash_fwd_kernel_traitsILi192ELi64ELi64ELi4ELb0ELb0EN7cutlass10bfloat16_tE19Flash_kernel_traitsILi192ELi64ELi64ELi4ES3_EELb1ELb0ELb1ELb0ELb0ELb0ELb0ELb0EEEvNS_16Flash_fwd_paramsE --------------------------
	.section	.nv.constant0._ZN5flash24flash_fwd_splitkv_kernelI23Flash_fwd_kernel_traitsILi192ELi64ELi64ELi4ELb0ELb0EN7cutlass10bfloat16_tE19Flash_kernel_traitsILi192ELi64ELi64ELi4ES3_EELb1ELb0ELb1ELb0ELb0ELb0ELb0ELb0EEEvNS_16Flash_fwd_paramsE,"a",@progbits
	.sectionflags	@""
	.align	4
.nv.constant0._ZN5flash24flash_fwd_splitkv_kernelI23Flash_fwd_kernel_traitsILi192ELi64ELi64ELi4ELb0ELb0EN7cutlass10bfloat16_tE19Flash_kernel_traitsILi192ELi64ELi64ELi4ES3_EELb1ELb0ELb1ELb0ELb0ELb0ELb0ELb0EEEvNS_16Flash_fwd_paramsE:
	.zero		992


//--------------------- .nv.constant0._ZN5flash24flash_fwd_splitkv_kernelI23Flash_fwd_kernel_traitsILi192ELi64ELi64ELi4ELb0ELb0EN7cutlass10bfloat16_tE19Flash_kernel_traitsILi192ELi64ELi64ELi4ES3_EELb1ELb0ELb1ELb0ELb0ELb1ELb0ELb0EEEvNS_16Flash_fwd_paramsE --------------------------
	.section	.nv.constant0._ZN5flash24flash_fwd_splitkv_kernelI23Flash_fwd_kernel_traitsILi192ELi64ELi64ELi4ELb0ELb0EN7cutlass10bfloat16_tE19Flash_kernel_traitsILi192ELi64ELi64ELi4ES3_EELb1ELb0ELb1ELb0ELb0ELb1ELb0ELb0EEEvNS_16Flash_fwd_paramsE,"a",@progbits
	.sectionflags	@""
	.align	4
.nv.constant0._ZN5flash24flash_fwd_splitkv_kernelI23Flash_fwd_kernel_traitsILi192ELi64ELi64ELi4ELb0ELb0EN7cutlass10bfloat16_tE19Flash_kernel_traitsILi192ELi64ELi64ELi4ES3_EELb1ELb0ELb1ELb0ELb0ELb1ELb0ELb0EEEvNS_16Flash_fwd_paramsE:
	.zero		992


//--------------------- .nv.constant0._ZN5flash24flash_fwd_splitkv_kernelI23Flash_fwd_kernel_traitsILi192ELi64ELi64ELi4ELb0ELb0EN7cutlass10bfloat16_tE19Flash_kernel_traitsILi192ELi64ELi64ELi4ES3_EELb1ELb0ELb0ELb0ELb1ELb0ELb0ELb1EEEvNS_16Flash_fwd_paramsE --------------------------
	.section	.nv.constant0._ZN5flash24flash_fwd_splitkv_kernelI23Flash_fwd_kernel_traitsILi192ELi64ELi64ELi4ELb0ELb0EN7cutlass10bfloat16_tE19Flash_kernel_traitsILi192ELi64ELi64ELi4ES3_EELb1ELb0ELb0ELb0ELb1ELb0ELb0ELb1EEEvNS_16Flash_fwd_paramsE,"a",@progbits
	.sectionflags	@""
	.align	4
.nv.constant0._ZN5flash24flash_fwd_splitkv_kernelI23Flash_fwd_kernel_traitsILi192ELi64ELi64ELi4ELb0ELb0EN7cutlass10bfloat16_tE19Flash_kernel_traitsILi192ELi64ELi64ELi4ES3_EELb1ELb0ELb0ELb0ELb1ELb0ELb0ELb1EEEvNS_16Flash_fwd_paramsE:
	.zero		992


//--------------------- .nv.constant0._ZN5flash24flash_fwd_splitkv_kernelI23Flash_fwd_kernel_traitsILi192ELi64ELi64ELi4ELb0ELb0EN7cutlass10bfloat16_tE19Flash_kernel_traitsILi192ELi64ELi64ELi4ES3_EELb1ELb0ELb0ELb0ELb1ELb1ELb0ELb1EEEvNS_16Flash_fwd_paramsE --------------------------
	.section	.nv.constant0._ZN5flash24flash_fwd_splitkv_kernelI23Flash_fwd_kernel_traitsILi192ELi64ELi64ELi4ELb0ELb0EN7cutlass10bfloat16_tE19Flash_kernel_traitsILi192ELi64ELi64ELi4ES3_EELb1ELb0ELb0ELb0ELb1ELb1ELb0ELb1EEEvNS_16Flash_fwd_paramsE,"a",@progbits
	.sectionflags	@""
	.align	4
.nv.constant0._ZN5flash24flash_fwd_splitkv_kernelI23Flash_fwd_kernel_traitsILi192ELi64ELi64ELi4ELb0ELb0EN7cutlass10bfloat16_tE19Flash_kernel_traitsILi192ELi64ELi64ELi4ES3_EELb1ELb0ELb0ELb0ELb1ELb1ELb0ELb1EEEvNS_16Flash_fwd_paramsE:
	.zero		992


//--------------------- .nv.constant0._ZN5flash24flash_fwd_splitkv_kernelI23Flash_fwd_kernel_traitsILi192ELi64ELi64ELi4ELb0ELb0EN7cutlass10bfloat16_tE19Flash_kernel_traitsILi192ELi64ELi64ELi4ES3_EELb1ELb0ELb1ELb0ELb0ELb0ELb0ELb1EEEvNS_16Flash_fwd_paramsE --------------------------
	.section	.nv.constant0._ZN5flash24flash_fwd_splitkv_kernelI23Flash_fwd_kernel_traitsILi192ELi64ELi64ELi4ELb0ELb0EN7cutlass10bfloat16_tE19Flash_kernel_traitsILi192ELi64ELi64ELi4ES3_EELb1ELb0ELb1ELb0ELb0ELb0ELb0ELb1EEEvNS_16Flash_fwd_paramsE,"a",@progbits
	.sectionflags	@""
	.align	4
.nv.constant0._ZN5flash24flash_fwd_splitkv_kernelI23Flash_fwd_kernel_traitsILi192ELi64ELi64ELi4ELb0ELb0EN7cutlass10bfloat16_tE19Flash_kernel_traitsILi192ELi64ELi64ELi4ES3_EELb1ELb0ELb1ELb0ELb0ELb0ELb0ELb1EEEvNS_16Flash_fwd_paramsE:
	.zero		992


//--------------------- .nv.constant0._ZN5flash24flash_fwd_splitkv_kernelI23Flash_fwd_kernel_traitsILi192ELi64ELi64ELi4ELb0ELb0EN7cutlass10bfloat16_tE19Flash_kernel_traitsILi192ELi64ELi64ELi4ES3_EELb1ELb0ELb1ELb0ELb0ELb1ELb0ELb1EEEvNS_16Flash_fwd_paramsE --------------------------
	.section	.nv.constant0._ZN5flash24flash_fwd_splitkv_kernelI23Flash_fwd_kernel_traitsILi192ELi64ELi64ELi4ELb0ELb0EN7cutlass10bfloat16_tE19Flash_kernel_traitsILi192ELi64ELi64ELi4ES3_EELb1ELb0ELb1ELb0ELb0ELb1ELb0ELb1EEEvNS_16Flash_fwd_paramsE,"a",@progbits
	.sectionflags	@""
	.align	4
.nv.constant0._ZN5flash24flash_fwd_splitkv_kernelI23Flash_fwd_kernel_traitsILi192ELi64ELi64ELi4ELb0ELb0EN7cutlass10bfloat16_tE19Flash_kernel_traitsILi192ELi64ELi64ELi4ES3_EELb1ELb0ELb1ELb0ELb0ELb1ELb0ELb1EEEvNS_16Flash_fwd_paramsE:
	.zero		992


//--------------------- .nv.constant0._ZN5flash24flash_fwd_splitkv_kernelI23Flash_fwd_kernel_traitsILi192ELi64ELi64ELi4ELb0ELb0EN7cutlass10bfloat16_tE19Flash_kernel_traitsILi192ELi64ELi64ELi4ES3_EELb1ELb0ELb0ELb0ELb1ELb0ELb1ELb0EEEvNS_16Flash_fwd_paramsE --------------------------
	.section	.nv.constant0._ZN5flash24flash_fwd_splitkv_kernelI23Flash_fwd_kernel_traitsILi192ELi64ELi64ELi4ELb0ELb0EN7cutlass10bfloat16_tE19Flash_kernel_traitsILi192ELi64ELi64ELi4ES3_EELb1ELb0ELb0ELb0ELb1ELb0ELb1ELb0EEEvNS_16Flash_fwd_paramsE,"a",@progbits
	.sectionflags	@""
	.align	4
.nv.constant0._ZN5flash24flash_fwd_splitkv_kernelI23Flash_fwd_kernel_traitsILi192ELi64ELi64ELi4ELb0ELb0EN7cutlass10bfloat16_tE19Flash_kernel_traitsILi192ELi64ELi64ELi4ES3_EELb1ELb0ELb0ELb0ELb1ELb0ELb1ELb0EEEvNS_16Flash_fwd_paramsE:
	.zero		992


//--------------------- .nv.constant0._ZN5flash24flash_fwd_splitkv_kernelI23Flash_fwd_kernel_traitsILi192ELi64ELi64ELi4ELb0ELb0EN7cutlass10bfloat16_tE19Flash_kernel_traitsILi192ELi64ELi64ELi4ES3_EELb1ELb0ELb0ELb0ELb1ELb1ELb1ELb0EEEvNS_16Flash_fwd_paramsE --------------------------
	.section	.nv.constant0._ZN5flash24flash_fwd_splitkv_kernelI23Flash_fwd_kernel_traitsILi192ELi64ELi64ELi4ELb0ELb0EN7cutlass10bfloat16_tE19Flash_kernel_traitsILi192ELi64ELi64ELi4ES3_EELb1ELb0ELb0ELb0ELb1ELb1ELb1ELb0EEEvNS_16Flash_fwd_paramsE,"a",@progbits
	.sectionflags	@""
	.align	4
.nv.constant0._ZN5flash24flash_fwd_splitkv_kernelI23Flash_fwd_kernel_traitsILi192ELi64ELi64ELi4ELb0ELb0EN7cutlass10bfloat16_tE19Flash_kernel_traitsILi192ELi64ELi64ELi4ES3_EELb1ELb0ELb0ELb0ELb1ELb1ELb1ELb0EEEvNS_16Flash_fwd_paramsE:
	.zero		992


//--------------------- .nv.constant0._ZN5flash24flash_fwd_splitkv_kernelI23Flash_fwd_kernel_traitsILi192ELi64ELi64ELi4ELb0ELb0EN7cutlass10bfloat16_tE19Flash_kernel_traitsILi192ELi64ELi64ELi4ES3_EELb1ELb0ELb1ELb0ELb0ELb0ELb1ELb0EEEvNS_16Flash_fwd_paramsE --------------------------
	.section	.nv.constant0._ZN5flash24flash_fwd_splitkv_kernelI23Flash_fwd_kernel_traitsILi192ELi64ELi64ELi4ELb0ELb0EN7cutlass10bfloat16_tE19Flash_kernel_traitsILi192ELi64ELi64ELi4ES3_EELb1ELb0ELb1ELb0ELb0ELb0ELb1ELb0EEEvNS_16Flash_fwd_paramsE,"a",@progbits
	.sectionflags	@""
	.align	4
.nv.constant0._ZN5flash24flash_fwd_splitkv_kernelI23Flash_fwd_kernel_traitsILi192ELi64ELi64ELi4ELb0ELb0EN7cutlass10bfloat16_tE19Flash_kernel_traitsILi192ELi64ELi64ELi4ES3_EELb1ELb0ELb1ELb0ELb0ELb0ELb1ELb0EEEvNS_16Flash_fwd_paramsE:
	.zero		992


//--------------------- .nv.constant0._ZN5flash24flash_fwd_splitkv_kernelI23Flash_fwd_kernel_traitsILi192ELi64ELi64ELi4ELb0ELb0EN7cutlass10bfloat16_tE19Flash_kernel_traitsILi192ELi64ELi64ELi4ES3_EELb1ELb0ELb1ELb0ELb0ELb1ELb1ELb0EEEvNS_16Flash_fwd_paramsE --------------------------
	.section	.nv.constant0._ZN5flash24flash_fwd_splitkv_kernelI23Flash_fwd_kernel_traitsILi192ELi64ELi64ELi4ELb0ELb0EN7cutlass10bfloat16_tE19Flash_kernel_traitsILi192ELi64ELi64ELi4ES3_EELb1ELb0ELb1ELb0ELb0ELb1ELb1ELb0EEEvNS_16Flash_fwd_paramsE,"a",@progbits
	.sectionflags	@""
	.align	4
.nv.constant0._ZN5flash24flash_fwd_splitkv_kernelI23Flash_fwd_kernel_traitsILi192ELi64ELi64ELi4ELb0ELb0EN7cutlass10bfloat16_tE19Flash_kernel_traitsILi192ELi64ELi64ELi4ES3_EELb1ELb0ELb1ELb0ELb0ELb1ELb1ELb0EEEvNS_16Flash_fwd_paramsE:
	.zero		992


//--------------------- .nv.constant0._ZN5flash24flash_fwd_splitkv_kernelI23Flash_fwd_kernel_traitsILi192ELi64ELi64ELi4ELb0ELb0EN7cutlass10bfloat16_tE19Flash_kernel_traitsILi192ELi64ELi64ELi4ES3_EELb1ELb0ELb0ELb0ELb1ELb0ELb1ELb1EEEvNS_16Flash_fwd_paramsE --------------------------
	.section	.nv.constant0._ZN5flash24flash_fwd_splitkv_kernelI23Flash_fwd_kernel_traitsILi192ELi64ELi64ELi4ELb0ELb0EN7cutlass10bfloat16_tE19Flash_kernel_traitsILi192ELi64ELi64ELi4ES3_EELb1ELb0ELb0ELb0ELb1ELb0ELb1ELb1EEEvNS_16Flash_fwd_paramsE,"a",@progbits
	.sectionflags	@""
	.align	4
.nv.constant0._ZN5flash24flash_fwd_splitkv_kernelI23Flash_fwd_kernel_traitsILi192ELi64ELi64ELi4ELb0ELb0EN7cutlass10bfloat16_tE19Flash_kernel_traitsILi192ELi64ELi64ELi4ES3_EELb1ELb0ELb0ELb0ELb1ELb0ELb1ELb1EEEvNS_16Flash_fwd_paramsE:
	.zero		992


//--------------------- .nv.constant0._ZN5flash24flash_fwd_splitkv_kernelI23Flash_fwd_kernel_traitsILi192ELi64ELi64ELi4ELb0ELb0EN7cutlass10bfloat16_tE19Flash_kernel_traitsILi192ELi64ELi64ELi4ES3_EELb1ELb0ELb0ELb0ELb1ELb1ELb1ELb1EEEvNS_16Flash_fwd_paramsE --------------------------
	.section	.nv.constant0._ZN5flash24flash_fwd_splitkv_kernelI23Flash_fwd_kernel_traitsILi192ELi64ELi64ELi4ELb0ELb0EN7cutlass10bfloat16_tE19Flash_kernel_traitsILi192ELi64ELi64ELi4ES3_EELb1ELb0ELb0ELb0ELb1ELb1ELb1ELb1EEEvNS_16Flash_fwd_paramsE,"a",@progbits
	.sectionflags	@""
	.align	4
.nv.constant0._ZN5flash24flash_fwd_splitkv_kernelI23Flash_fwd_kernel_traitsILi192ELi64ELi64ELi4ELb0ELb0EN7cutlass10bfloat16_tE19Flash_kernel_traitsILi192ELi64ELi64ELi4ES3_EELb1ELb0ELb0ELb0ELb1ELb1ELb1ELb1EEEvNS_16Flash_fwd_paramsE:
	.zero		992


//--------------------- .nv.constant0._ZN5flash24flash_fwd_splitkv_kernelI23Flash_fwd_kernel_traitsILi192ELi64ELi64ELi4ELb0ELb0EN7cutlass10bfloat16_tE19Flash_kernel_traitsILi192ELi64ELi64ELi4ES3_EELb1ELb0ELb1ELb0ELb0ELb0ELb1ELb1EEEvNS_16Flash_fwd_paramsE --------------------------
	.section	.nv.constant0._ZN5flash24flash_fwd_splitkv_kernelI23Flash_fwd_kernel_traitsILi192ELi64ELi64ELi4ELb0ELb0EN7cutlass10bfloat16_tE19Flash_kernel_traitsILi192ELi64ELi64ELi4ES3_EELb1ELb0ELb1ELb0ELb0ELb0ELb1ELb1EEEvNS_16Flash_fwd_paramsE,"a",@progbits
	.sectionflags	@""
	.align	4
.nv.constant0._ZN5flash24flash_fwd_splitkv_kernelI23Flash_fwd_kernel_traitsILi192ELi64ELi64ELi4ELb0ELb0EN7cutlass10bfloat16_tE19Flash_kernel_traitsILi192ELi64ELi64ELi4ES3_EELb1ELb0ELb1ELb0ELb0ELb0ELb1ELb1EEEvNS_16Flash_fwd_paramsE:
	.zero		992


//--------------------- .nv.constant0._ZN5flash24flash_fwd_splitkv_kernelI23Flash_fwd_kernel_traitsILi192ELi64ELi64ELi4ELb0ELb0EN7cutlass10bfloat16_tE19Flash_kernel_traitsILi192ELi64ELi64ELi4ES3_EELb1ELb0ELb1ELb0ELb0ELb1ELb1ELb1EEEvNS_16Flash_fwd_paramsE --------------------------
	.section	.nv.constant0._ZN5flash24flash_fwd_splitkv_kernelI23Flash_fwd_kernel_traitsILi192ELi64ELi64ELi4ELb0ELb0EN7cutlass10bfloat16_tE19Flash_kernel_traitsILi192ELi64ELi64ELi4ES3_EELb1ELb0ELb1ELb0ELb0ELb1ELb1ELb1EEEvNS_16Flash_fwd_paramsE,"a",@progbits
	.sectionflags	@""
	.align	4
.nv.constant0._ZN5flash24flash_fwd_splitkv_kernelI23Flash_fwd_kernel_traitsILi192ELi64ELi64ELi4ELb0ELb0EN7cutlass10bfloat16_tE19Flash_kernel_traitsILi192ELi64ELi64ELi4ES3_EELb1ELb0ELb1ELb0ELb0ELb1ELb1ELb1EEEvNS_16Flash_fwd_paramsE:
	.zero		992


//--------------------- SYMBOLS --------------------------

	.type		.nv.reservedSmem.offset0,@object
	.size		.nv.reservedSmem.offset0,0x4
